	.target	sm_103a

	.elftype	@"ET_EXEC"


//--------------------- .note.nv.tkinfo           --------------------------
	.section	.note.nv.tkinfo,"",@"SHT_NOTE"
	.sectionflags	@"SHF_NOTE_NV_TKINFO"
	.tkinfo
        /*0018*/ 	.word	0x00000002
        /*0030*/ 	.string	""
        /*0030*/ 	.string	"ptxas"
        /*0030*/ 	.string	"Cuda compilation tools, release 13.0, V13.0.88"
        /*0030*/ 	.string	"Build cuda_13.0.r13.0/compiler.36424714_0"
        /*0030*/ 	.string	"-arch sm_103a -m 64 "



//--------------------- .note.nv.cuinfo           --------------------------
	.section	.note.nv.cuinfo,"",@"SHT_NOTE"
	.sectionflags	@"SHF_NOTE_NV_CUINFO"
        /*0018*/ 	.short	0x0002
        /*001a*/ 	.short	0x0067
        /*001c*/ 	.short	0x0082
	.zero		2


//--------------------- .nv.info                  --------------------------
	.section	.nv.info,"",@"SHT_CUDA_INFO"
	.align	4


	//----- nvinfo : EIATTR_REGCOUNT
	.align		4
        /*0000*/ 	.byte	0x04, 0x2f
        /*0002*/ 	.short	(.L_1 - .L_0)
	.align		4
.L_0:
        /*0004*/ 	.word	index@(_ZN10layer_norm13ln_bwd_kernelINS_13Kernel_traitsIffffjLj768ELj1ELj4ELj1ELj16ENS_18Kernel_traits_baseILj768EffffjLj128EEEEEEEvNS_9BwdParamsE)
        /*0008*/ 	.word	0x000000c9


	//----- nvinfo : EIATTR_FRAME_SIZE
	.align		4
.L_1:
        /*000c*/ 	.byte	0x04, 0x11
        /*000e*/ 	.short	(.L_3 - .L_2)
	.align		4
.L_2:
        /*0010*/ 	.word	index@(_ZN10layer_norm13ln_bwd_kernelINS_13Kernel_traitsIffffjLj768ELj1ELj4ELj1ELj16ENS_18Kernel_traits_baseILj768EffffjLj128EEEEEEEvNS_9BwdParamsE)
        /*0014*/ 	.word	0x00000000


	//----- nvinfo : EIATTR_REGCOUNT
	.align		4
.L_3:
        /*0018*/ 	.byte	0x04, 0x2f
        /*001a*/ 	.short	(.L_5 - .L_4)
	.align		4
.L_4:
        /*001c*/ 	.word	index@(_ZN10layer_norm22ln_bwd_finalize_kernelINS_22Kernel_traits_finalizeILj768EffffjLj1024ELj4ENS_18Kernel_traits_baseILj768EffffjLj1024EEEEEEEvNS_9BwdParamsE)
        /*0020*/ 	.word	0x0000003a


	//----- nvinfo : EIATTR_FRAME_SIZE
	.align		4
.L_5:
        /*0024*/ 	.byte	0x04, 0x11
        /*0026*/ 	.short	(.L_7 - .L_6)
	.align		4
.L_6:
        /*0028*/ 	.word	index@(_ZN10layer_norm22ln_bwd_finalize_kernelINS_22Kernel_traits_finalizeILj768EffffjLj1024ELj4ENS_18Kernel_traits_baseILj768EffffjLj1024EEEEEEEvNS_9BwdParamsE)
        /*002c*/ 	.word	0x00000000


	//----- nvinfo : EIATTR_REGCOUNT
	.align		4
.L_7:
        /*0030*/ 	.byte	0x04, 0x2f
        /*0032*/ 	.short	(.L_9 - .L_8)
	.align		4
.L_8:
        /*0034*/ 	.word	index@(_ZN10layer_norm13ln_bwd_kernelINS_13Kernel_traitsI6__halfS2_S2_fjLj768ELj1ELj4ELj1ELj16ENS_18Kernel_traits_baseILj768ES2_S2_S2_fjLj128EEEEEEEvNS_9BwdParamsE)
        /*0038*/ 	.word	0x000000b8


	//----- nvinfo : EIATTR_FRAME_SIZE
	.align		4
.L_9:
        /*003c*/ 	.byte	0x04, 0x11
        /*003e*/ 	.short	(.L_11 - .L_10)
	.align		4
.L_10:
        /*0040*/ 	.word	index@(_ZN10layer_norm13ln_bwd_kernelINS_13Kernel_traitsI6__halfS2_S2_fjLj768ELj1ELj4ELj1ELj16ENS_18Kernel_traits_baseILj768ES2_S2_S2_fjLj128EEEEEEEvNS_9BwdParamsE)
        /*0044*/ 	.word	0x00000000


	//----- nvinfo : EIATTR_REGCOUNT
	.align		4
.L_11:
        /*0048*/ 	.byte	0x04, 0x2f
        /*004a*/ 	.short	(.L_13 - .L_12)
	.align		4
.L_12:
        /*004c*/ 	.word	index@(_ZN10layer_norm22ln_bwd_finalize_kernelINS_22Kernel_traits_finalizeILj768E6__halfS2_S2_fjLj1024ELj4ENS_18Kernel_traits_baseILj768ES2_S2_S2_fjLj1024EEEEEEEvNS_9BwdParamsE)
        /*0050*/ 	.word	0x0000003a


	//----- nvinfo : EIATTR_FRAME_SIZE
	.align		4
.L_13:
        /*0054*/ 	.byte	0x04, 0x11
        /*0056*/ 	.short	(.L_15 - .L_14)
	.align		4
.L_14:
        /*0058*/ 	.word	index@(_ZN10layer_norm22ln_bwd_finalize_kernelINS_22Kernel_traits_finalizeILj768E6__halfS2_S2_fjLj1024ELj4ENS_18Kernel_traits_baseILj768ES2_S2_S2_fjLj1024EEEEEEEvNS_9BwdParamsE)
        /*005c*/ 	.word	0x00000000


	//----- nvinfo : EIATTR_REGCOUNT
	.align		4
.L_15:
        /*0060*/ 	.byte	0x04, 0x2f
        /*0062*/ 	.short	(.L_17 - .L_16)
	.align		4
.L_16:
        /*0064*/ 	.word	index@(_ZN10layer_norm13ln_bwd_kernelINS_13Kernel_traitsI6__halffS2_fjLj768ELj1ELj4ELj1ELj16ENS_18Kernel_traits_baseILj768ES2_fS2_fjLj128EEEEEEEvNS_9BwdParamsE)
        /*0068*/ 	.word	0x000000c2


	//----- nvinfo : EIATTR_FRAME_SIZE
	.align		4
.L_17:
        /*006c*/ 	.byte	0x04, 0x11
        /*006e*/ 	.short	(.L_19 - .L_18)
	.align		4
.L_18:
        /*0070*/ 	.word	index@(_ZN10layer_norm13ln_bwd_kernelINS_13Kernel_traitsI6__halffS2_fjLj768ELj1ELj4ELj1ELj16ENS_18Kernel_traits_baseILj768ES2_fS2_fjLj128EEEEEEEvNS_9BwdParamsE)
        /*0074*/ 	.word	0x00000000


	//----- nvinfo : EIATTR_REGCOUNT
	.align		4
.L_19:
        /*0078*/ 	.byte	0x04, 0x2f
        /*007a*/ 	.short	(.L_21 - .L_20)
	.align		4
.L_20:
        /*007c*/ 	.word	index@(_ZN10layer_norm22ln_bwd_finalize_kernelINS_22Kernel_traits_finalizeILj768E6__halffS2_fjLj1024ELj4ENS_18Kernel_traits_baseILj768ES2_fS2_fjLj1024EEEEEEEvNS_9BwdParamsE)
        /*0080*/ 	.word	0x0000003a


	//----- nvinfo : EIATTR_FRAME_SIZE
	.align		4
.L_21:
        /*0084*/ 	.byte	0x04, 0x11
        /*0086*/ 	.short	(.L_23 - .L_22)
	.align		4
.L_22:
        /*0088*/ 	.word	index@(_ZN10layer_norm22ln_bwd_finalize_kernelINS_22Kernel_traits_finalizeILj768E6__halffS2_fjLj1024ELj4ENS_18Kernel_traits_baseILj768ES2_fS2_fjLj1024EEEEEEEvNS_9BwdParamsE)
        /*008c*/ 	.word	0x00000000


	//----- nvinfo : EIATTR_REGCOUNT
	.align		4
.L_23:
        /*0090*/ 	.byte	0x04, 0x2f
        /*0092*/ 	.short	(.L_25 - .L_24)
	.align		4
.L_24:
        /*0094*/ 	.word	index@(_ZN10layer_norm13ln_bwd_kernelINS_13Kernel_traitsI13__nv_bfloat16S2_S2_fjLj768ELj1ELj4ELj1ELj16ENS_18Kernel_traits_baseILj768ES2_S2_S2_fjLj128EEEEEEEvNS_9BwdParamsE)
        /*0098*/ 	.word	0x000000d5


	//----- nvinfo : EIATTR_FRAME_SIZE
	.align		4
.L_25:
        /*009c*/ 	.byte	0x04, 0x11
        /*009e*/ 	.short	(.L_27 - .L_26)
	.align		4
.L_26:
        /*00a0*/ 	.word	index@(_ZN10layer_norm13ln_bwd_kernelINS_13Kernel_traitsI13__nv_bfloat16S2_S2_fjLj768ELj1ELj4ELj1ELj16ENS_18Kernel_traits_baseILj768ES2_S2_S2_fjLj128EEEEEEEvNS_9BwdParamsE)
        /*00a4*/ 	.word	0x00000000


	//----- nvinfo : EIATTR_REGCOUNT
	.align		4
.L_27:
        /*00a8*/ 	.byte	0x04, 0x2f
        /*00aa*/ 	.short	(.L_29 - .L_28)
	.align		4
.L_28:
        /*00ac*/ 	.word	index@(_ZN10layer_norm22ln_bwd_finalize_kernelINS_22Kernel_traits_finalizeILj768E13__nv_bfloat16S2_S2_fjLj1024ELj4ENS_18Kernel_traits_baseILj768ES2_S2_S2_fjLj1024EEEEEEEvNS_9BwdParamsE)
        /*00b0*/ 	.word	0x0000003a


	//----- nvinfo : EIATTR_FRAME_SIZE
	.align		4
.L_29:
        /*00b4*/ 	.byte	0x04, 0x11
        /*00b6*/ 	.short	(.L_31 - .L_30)
	.align		4
.L_30:
        /*00b8*/ 	.word	index@(_ZN10layer_norm22ln_bwd_finalize_kernelINS_22Kernel_traits_finalizeILj768E13__nv_bfloat16S2_S2_fjLj1024ELj4ENS_18Kernel_traits_baseILj768ES2_S2_S2_fjLj1024EEEEEEEvNS_9BwdParamsE)
        /*00bc*/ 	.word	0x00000000


	//----- nvinfo : EIATTR_REGCOUNT
	.align		4
.L_31:
        /*00c0*/ 	.byte	0x04, 0x2f
        /*00c2*/ 	.short	(.L_33 - .L_32)
	.align		4
.L_32:
        /*00c4*/ 	.word	index@(_ZN10layer_norm13ln_bwd_kernelINS_13Kernel_traitsI13__nv_bfloat16fS2_fjLj768ELj1ELj4ELj1ELj16ENS_18Kernel_traits_baseILj768ES2_fS2_fjLj128EEEEEEEvNS_9BwdParamsE)
        /*00c8*/ 	.word	0x000000da


	//----- nvinfo : EIATTR_FRAME_SIZE
	.align		4
.L_33:
        /*00cc*/ 	.byte	0x04, 0x11
        /*00ce*/ 	.short	(.L_35 - .L_34)
	.align		4
.L_34:
        /*00d0*/ 	.word	index@(_ZN10layer_norm13ln_bwd_kernelINS_13Kernel_traitsI13__nv_bfloat16fS2_fjLj768ELj1ELj4ELj1ELj16ENS_18Kernel_traits_baseILj768ES2_fS2_fjLj128EEEEEEEvNS_9BwdParamsE)
        /*00d4*/ 	.word	0x00000000


	//----- nvinfo : EIATTR_REGCOUNT
	.align		4
.L_35:
        /*00d8*/ 	.byte	0x04, 0x2f
        /*00da*/ 	.short	(.L_37 - .L_36)
	.align		4
.L_36:
        /*00dc*/ 	.word	index@(_ZN10layer_norm22ln_bwd_finalize_kernelINS_22Kernel_traits_finalizeILj768E13__nv_bfloat16fS2_fjLj1024ELj4ENS_18Kernel_traits_baseILj768ES2_fS2_fjLj1024EEEEEEEvNS_9BwdParamsE)
        /*00e0*/ 	.word	0x0000003a


	//----- nvinfo : EIATTR_FRAME_SIZE
	.align		4
.L_37:
        /*00e4*/ 	.byte	0x04, 0x11
        /*00e6*/ 	.short	(.L_39 - .L_38)
	.align		4
.L_38:
        /*00e8*/ 	.word	index@(_ZN10layer_norm22ln_bwd_finalize_kernelINS_22Kernel_traits_finalizeILj768E13__nv_bfloat16fS2_fjLj1024ELj4ENS_18Kernel_traits_baseILj768ES2_fS2_fjLj1024EEEEEEEvNS_9BwdParamsE)
        /*00ec*/ 	.word	0x00000000


	//----- nvinfo : EIATTR_REGCOUNT
	.align		4
.L_39:
        /*00f0*/ 	.byte	0x04, 0x2f
        /*00f2*/ 	.short	(.L_41 - .L_40)
	.align		4
.L_40:
        /*00f4*/ 	.word	index@(_ZN10layer_norm13ln_bwd_kernelINS_13Kernel_traitsIffffjLj1024ELj1ELj4ELj1ELj16ENS_18Kernel_traits_baseILj1024EffffjLj128EEEEEEEvNS_9BwdParamsE)
        /*00f8*/ 	.word	0x000000f7


	//----- nvinfo : EIATTR_FRAME_SIZE
	.align		4
.L_41:
        /*00fc*/ 	.byte	0x04, 0x11
        /*00fe*/ 	.short	(.L_43 - .L_42)
	.align		4
.L_42:
        /*0100*/ 	.word	index@(_ZN10layer_norm13ln_bwd_kernelINS_13Kernel_traitsIffffjLj1024ELj1ELj4ELj1ELj16ENS_18Kernel_traits_baseILj1024EffffjLj128EEEEEEEvNS_9BwdParamsE)
        /*0104*/ 	.word	0x00000000


	//----- nvinfo : EIATTR_REGCOUNT
	.align		4
.L_43:
        /*0108*/ 	.byte	0x04, 0x2f
        /*010a*/ 	.short	(.L_45 - .L_44)
	.align		4
.L_44:
        /*010c*/ 	.word	index@(_ZN10layer_norm22ln_bwd_finalize_kernelINS_22Kernel_traits_finalizeILj1024EffffjLj1024ELj4ENS_18Kernel_traits_baseILj1024EffffjLj1024EEEEEEEvNS_9BwdParamsE)
        /*0110*/ 	.word	0x0000003a


	//----- nvinfo : EIATTR_FRAME_SIZE
	.align		4
.L_45:
        /*0114*/ 	.byte	0x04, 0x11
        /*0116*/ 	.short	(.L_47 - .L_46)
	.align		4
.L_46:
        /*0118*/ 	.word	index@(_ZN10layer_norm22ln_bwd_finalize_kernelINS_22Kernel_traits_finalizeILj1024EffffjLj1024ELj4ENS_18Kernel_traits_baseILj1024EffffjLj1024EEEEEEEvNS_9BwdParamsE)
        /*011c*/ 	.word	0x00000000


	//----- nvinfo : EIATTR_REGCOUNT
	.align		4
.L_47:
        /*0120*/ 	.byte	0x04, 0x2f
        /*0122*/ 	.short	(.L_49 - .L_48)
	.align		4
.L_48:
        /*0124*/ 	.word	index@(_ZN10layer_norm13ln_bwd_kernelINS_13Kernel_traitsI6__halfS2_S2_fjLj1024ELj1ELj4ELj1ELj16ENS_18Kernel_traits_baseILj1024ES2_S2_S2_fjLj128EEEEEEEvNS_9BwdParamsE)
        /*0128*/ 	.word	0x000000ec


	//----- nvinfo : EIATTR_FRAME_SIZE
	.align		4
.L_49:
        /*012c*/ 	.byte	0x04, 0x11
        /*012e*/ 	.short	(.L_51 - .L_50)
	.align		4
.L_50:
        /*0130*/ 	.word	index@(_ZN10layer_norm13ln_bwd_kernelINS_13Kernel_traitsI6__halfS2_S2_fjLj1024ELj1ELj4ELj1ELj16ENS_18Kernel_traits_baseILj1024ES2_S2_S2_fjLj128EEEEEEEvNS_9BwdParamsE)
        /*0134*/ 	.word	0x00000000


	//----- nvinfo : EIATTR_REGCOUNT
	.align		4
.L_51:
        /*0138*/ 	.byte	0x04, 0x2f
        /*013a*/ 	.short	(.L_53 - .L_52)
	.align		4
.L_52:
        /*013c*/ 	.word	index@(_ZN10layer_norm22ln_bwd_finalize_kernelINS_22Kernel_traits_finalizeILj1024E6__halfS2_S2_fjLj1024ELj4ENS_18Kernel_traits_baseILj1024ES2_S2_S2_fjLj1024EEEEEEEvNS_9BwdParamsE)
        /*0140*/ 	.word	0x0000003a


	//----- nvinfo : EIATTR_FRAME_SIZE
	.align		4
.L_53:
        /*0144*/ 	.byte	0x04, 0x11
        /*0146*/ 	.short	(.L_55 - .L_54)
	.align		4
.L_54:
        /*0148*/ 	.word	index@(_ZN10layer_norm22ln_bwd_finalize_kernelINS_22Kernel_traits_finalizeILj1024E6__halfS2_S2_fjLj1024ELj4ENS_18Kernel_traits_baseILj1024ES2_S2_S2_fjLj1024EEEEEEEvNS_9BwdParamsE)
        /*014c*/ 	.word	0x00000000


	//----- nvinfo : EIATTR_REGCOUNT
	.align		4
.L_55:
        /*0150*/ 	.byte	0x04, 0x2f
        /*0152*/ 	.short	(.L_57 - .L_56)
	.align		4
.L_56:
        /*0154*/ 	.word	index@(_ZN10layer_norm13ln_bwd_kernelINS_13Kernel_traitsI6__halffS2_fjLj1024ELj1ELj4ELj1ELj16ENS_18Kernel_traits_baseILj1024ES2_fS2_fjLj128EEEEEEEvNS_9BwdParamsE)
        /*0158*/ 	.word	0x000000f4


	//----- nvinfo : EIATTR_FRAME_SIZE
	.align		4
.L_57:
        /*015c*/ 	.byte	0x04, 0x11
        /*015e*/ 	.short	(.L_59 - .L_58)
	.align		4
.L_58:
        /*0160*/ 	.word	index@(_ZN10layer_norm13ln_bwd_kernelINS_13Kernel_traitsI6__halffS2_fjLj1024ELj1ELj4ELj1ELj16ENS_18Kernel_traits_baseILj1024ES2_fS2_fjLj128EEEEEEEvNS_9BwdParamsE)
        /*0164*/ 	.word	0x00000000


	//----- nvinfo : EIATTR_REGCOUNT
	.align		4
.L_59:
        /*0168*/ 	.byte	0x04, 0x2f
        /*016a*/ 	.short	(.L_61 - .L_60)
	.align		4
.L_60:
        /*016c*/ 	.word	index@(_ZN10layer_norm22ln_bwd_finalize_kernelINS_22Kernel_traits_finalizeILj1024E6__halffS2_fjLj1024ELj4ENS_18Kernel_traits_baseILj1024ES2_fS2_fjLj1024EEEEEEEvNS_9BwdParamsE)
        /*0170*/ 	.word	0x0000003a


	//----- nvinfo : EIATTR_FRAME_SIZE
	.align		4
.L_61:
        /*0174*/ 	.byte	0x04, 0x11
        /*0176*/ 	.short	(.L_63 - .L_62)
	.align		4
.L_62:
        /*0178*/ 	.word	index@(_ZN10layer_norm22ln_bwd_finalize_kernelINS_22Kernel_traits_finalizeILj1024E6__halffS2_fjLj1024ELj4ENS_18Kernel_traits_baseILj1024ES2_fS2_fjLj1024EEEEEEEvNS_9BwdParamsE)
        /*017c*/ 	.word	0x00000000


	//----- nvinfo : EIATTR_REGCOUNT
	.align		4
.L_63:
        /*0180*/ 	.byte	0x04, 0x2f
        /*0182*/ 	.short	(.L_65 - .L_64)
	.align		4
.L_64:
        /*0184*/ 	.word	index@(_ZN10layer_norm13ln_bwd_kernelINS_13Kernel_traitsI13__nv_bfloat16S2_S2_fjLj1024ELj1ELj4ELj1ELj16ENS_18Kernel_traits_baseILj1024ES2_S2_S2_fjLj128EEEEEEEvNS_9BwdParamsE)
        /*0188*/ 	.word	0x000000ff


	//----- nvinfo : EIATTR_FRAME_SIZE
	.align		4
.L_65:
        /*018c*/ 	.byte	0x04, 0x11
        /*018e*/ 	.short	(.L_67 - .L_66)
	.align		4
.L_66:
        /*0190*/ 	.word	index@(_ZN10layer_norm13ln_bwd_kernelINS_13Kernel_traitsI13__nv_bfloat16S2_S2_fjLj1024ELj1ELj4ELj1ELj16ENS_18Kernel_traits_baseILj1024ES2_S2_S2_fjLj128EEEEEEEvNS_9BwdParamsE)
        /*0194*/ 	.word	0x00000000


	//----- nvinfo : EIATTR_REGCOUNT
	.align		4
.L_67:
        /*0198*/ 	.byte	0x04, 0x2f
        /*019a*/ 	.short	(.L_69 - .L_68)
	.align		4
.L_68:
        /*019c*/ 	.word	index@(_ZN10layer_norm22ln_bwd_finalize_kernelINS_22Kernel_traits_finalizeILj1024E13__nv_bfloat16S2_S2_fjLj1024ELj4ENS_18Kernel_traits_baseILj1024ES2_S2_S2_fjLj1024EEEEEEEvNS_9BwdParamsE)
        /*01a0*/ 	.word	0x0000003a


	//----- nvinfo : EIATTR_FRAME_SIZE
	.align		4
.L_69:
        /*01a4*/ 	.byte	0x04, 0x11
        /*01a6*/ 	.short	(.L_71 - .L_70)
	.align		4
.L_70:
        /*01a8*/ 	.word	index@(_ZN10layer_norm22ln_bwd_finalize_kernelINS_22Kernel_traits_finalizeILj1024E13__nv_bfloat16S2_S2_fjLj1024ELj4ENS_18Kernel_traits_baseILj1024ES2_S2_S2_fjLj1024EEEEEEEvNS_9BwdParamsE)
        /*01ac*/ 	.word	0x00000000


	//----- nvinfo : EIATTR_REGCOUNT
	.align		4
.L_71:
        /*01b0*/ 	.byte	0x04, 0x2f
        /*01b2*/ 	.short	(.L_73 - .L_72)
	.align		4
.L_72:
        /*01b4*/ 	.word	index@(_ZN10layer_norm13ln_bwd_kernelINS_13Kernel_traitsI13__nv_bfloat16fS2_fjLj1024ELj1ELj4ELj1ELj16ENS_18Kernel_traits_baseILj1024ES2_fS2_fjLj128EEEEEEEvNS_9BwdParamsE)
        /*01b8*/ 	.word	0x000000fe


	//----- nvinfo : EIATTR_FRAME_SIZE
	.align		4
.L_73:
        /*01bc*/ 	.byte	0x04, 0x11
        /*01be*/ 	.short	(.L_75 - .L_74)
	.align		4
.L_74:
        /*01c0*/ 	.word	index@(_ZN10layer_norm13ln_bwd_kernelINS_13Kernel_traitsI13__nv_bfloat16fS2_fjLj1024ELj1ELj4ELj1ELj16ENS_18Kernel_traits_baseILj1024ES2_fS2_fjLj128EEEEEEEvNS_9BwdParamsE)
        /*01c4*/ 	.word	0x00000000


	//----- nvinfo : EIATTR_REGCOUNT
	.align		4
.L_75:
        /*01c8*/ 	.byte	0x04, 0x2f
        /*01ca*/ 	.short	(.L_77 - .L_76)
	.align		4
.L_76:
        /*01cc*/ 	.word	index@(_ZN10layer_norm22ln_bwd_finalize_kernelINS_22Kernel_traits_finalizeILj1024E13__nv_bfloat16fS2_fjLj1024ELj4ENS_18Kernel_traits_baseILj1024ES2_fS2_fjLj1024EEEEEEEvNS_9BwdParamsE)
        /*01d0*/ 	.word	0x0000003a


	//----- nvinfo : EIATTR_FRAME_SIZE
	.align		4
.L_77:
        /*01d4*/ 	.byte	0x04, 0x11
        /*01d6*/ 	.short	(.L_79 - .L_78)
	.align		4
.L_78:
        /*01d8*/ 	.word	index@(_ZN10layer_norm22ln_bwd_finalize_kernelINS_22Kernel_traits_finalizeILj1024E13__nv_bfloat16fS2_fjLj1024ELj4ENS_18Kernel_traits_baseILj1024ES2_fS2_fjLj1024EEEEEEEvNS_9BwdParamsE)
        /*01dc*/ 	.word	0x00000000


	//----- nvinfo : EIATTR_REGCOUNT
	.align		4
.L_79:
        /*01e0*/ 	.byte	0x04, 0x2f
        /*01e2*/ 	.short	(.L_81 - .L_80)
	.align		4
.L_80:
        /*01e4*/ 	.word	index@(_ZN10layer_norm13ln_bwd_kernelINS_13Kernel_traitsIffffjLj1536ELj1ELj1ELj4ELj16ENS_18Kernel_traits_baseILj1536EffffjLj128EEEEEEEvNS_9BwdParamsE)
        /*01e8*/ 	.word	0x00000060


	//----- nvinfo : EIATTR_FRAME_SIZE
	.align		4
.L_81:
        /*01ec*/ 	.byte	0x04, 0x11
        /*01ee*/ 	.short	(.L_83 - .L_82)
	.align		4
.L_82:
        /*01f0*/ 	.word	index@(_ZN10layer_norm13ln_bwd_kernelINS_13Kernel_traitsIffffjLj1536ELj1ELj1ELj4ELj16ENS_18Kernel_traits_baseILj1536EffffjLj128EEEEEEEvNS_9BwdParamsE)
        /*01f4*/ 	.word	0x00000008


	//----- nvinfo : EIATTR_REGCOUNT
	.align		4
.L_83:
        /*01f8*/ 	.byte	0x04, 0x2f
        /*01fa*/ 	.short	(.L_85 - .L_84)
	.align		4
.L_84:
        /*01fc*/ 	.word	index@(_ZN10layer_norm22ln_bwd_finalize_kernelINS_22Kernel_traits_finalizeILj1536EffffjLj1024ELj4ENS_18Kernel_traits_baseILj1536EffffjLj1024EEEEEEEvNS_9BwdParamsE)
        /*0200*/ 	.word	0x0000003a


	//----- nvinfo : EIATTR_FRAME_SIZE
	.align		4
.L_85:
        /*0204*/ 	.byte	0x04, 0x11
        /*0206*/ 	.short	(.L_87 - .L_86)
	.align		4
.L_86:
        /*0208*/ 	.word	index@(_ZN10layer_norm22ln_bwd_finalize_kernelINS_22Kernel_traits_finalizeILj1536EffffjLj1024ELj4ENS_18Kernel_traits_baseILj1536EffffjLj1024EEEEEEEvNS_9BwdParamsE)
        /*020c*/ 	.word	0x00000000


	//----- nvinfo : EIATTR_REGCOUNT
	.align		4
.L_87:
        /*0210*/ 	.byte	0x04, 0x2f
        /*0212*/ 	.short	(.L_89 - .L_88)
	.align		4
.L_88:
        /*0214*/ 	.word	index@(_ZN10layer_norm13ln_bwd_kernelINS_13Kernel_traitsI6__halfS2_S2_fjLj1536ELj1ELj1ELj4ELj8ENS_18Kernel_traits_baseILj1536ES2_S2_S2_fjLj128EEEEEEEvNS_9BwdParamsE)
        /*0218*/ 	.word	0x0000006e


	//----- nvinfo : EIATTR_FRAME_SIZE
	.align		4
.L_89:
        /*021c*/ 	.byte	0x04, 0x11
        /*021e*/ 	.short	(.L_91 - .L_90)
	.align		4
.L_90:
        /*0220*/ 	.word	index@(_ZN10layer_norm13ln_bwd_kernelINS_13Kernel_traitsI6__halfS2_S2_fjLj1536ELj1ELj1ELj4ELj8ENS_18Kernel_traits_baseILj1536ES2_S2_S2_fjLj128EEEEEEEvNS_9BwdParamsE)
        /*0224*/ 	.word	0x00000000


	//----- nvinfo : EIATTR_REGCOUNT
	.align		4
.L_91:
        /*0228*/ 	.byte	0x04, 0x2f
        /*022a*/ 	.short	(.L_93 - .L_92)
	.align		4
.L_92:
        /*022c*/ 	.word	index@(_ZN10layer_norm22ln_bwd_finalize_kernelINS_22Kernel_traits_finalizeILj1536E6__halfS2_S2_fjLj1024ELj4ENS_18Kernel_traits_baseILj1536ES2_S2_S2_fjLj1024EEEEEEEvNS_9BwdParamsE)
        /*0230*/ 	.word	0x0000003a


	//----- nvinfo : EIATTR_FRAME_SIZE
	.align		4
.L_93:
        /*0234*/ 	.byte	0x04, 0x11
        /*0236*/ 	.short	(.L_95 - .L_94)
	.align		4
.L_94:
        /*0238*/ 	.word	index@(_ZN10layer_norm22ln_bwd_finalize_kernelINS_22Kernel_traits_finalizeILj1536E6__halfS2_S2_fjLj1024ELj4ENS_18Kernel_traits_baseILj1536ES2_S2_S2_fjLj1024EEEEEEEvNS_9BwdParamsE)
        /*023c*/ 	.word	0x00000000


	//----- nvinfo : EIATTR_REGCOUNT
	.align		4
.L_95:
        /*0240*/ 	.byte	0x04, 0x2f
        /*0242*/ 	.short	(.L_97 - .L_96)
	.align		4
.L_96:
        /*0244*/ 	.word	index@(_ZN10layer_norm13ln_bwd_kernelINS_13Kernel_traitsI6__halffS2_fjLj1536ELj1ELj1ELj4ELj16ENS_18Kernel_traits_baseILj1536ES2_fS2_fjLj128EEEEEEEvNS_9BwdParamsE)
        /*0248*/ 	.word	0x00000060


	//----- nvinfo : EIATTR_FRAME_SIZE
	.align		4
.L_97:
        /*024c*/ 	.byte	0x04, 0x11
        /*024e*/ 	.short	(.L_99 - .L_98)
	.align		4
.L_98:
        /*0250*/ 	.word	index@(_ZN10layer_norm13ln_bwd_kernelINS_13Kernel_traitsI6__halffS2_fjLj1536ELj1ELj1ELj4ELj16ENS_18Kernel_traits_baseILj1536ES2_fS2_fjLj128EEEEEEEvNS_9BwdParamsE)
        /*0254*/ 	.word	0x00000000


	//----- nvinfo : EIATTR_REGCOUNT
	.align		4
.L_99:
        /*0258*/ 	.byte	0x04, 0x2f
        /*025a*/ 	.short	(.L_101 - .L_100)
	.align		4
.L_100:
        /*025c*/ 	.word	index@(_ZN10layer_norm22ln_bwd_finalize_kernelINS_22Kernel_traits_finalizeILj1536E6__halffS2_fjLj1024ELj4ENS_18Kernel_traits_baseILj1536ES2_fS2_fjLj1024EEEEEEEvNS_9BwdParamsE)
        /*0260*/ 	.word	0x0000003a


	//----- nvinfo : EIATTR_FRAME_SIZE
	.align		4
.L_101:
        /*0264*/ 	.byte	0x04, 0x11
        /*0266*/ 	.short	(.L_103 - .L_102)
	.align		4
.L_102:
        /*0268*/ 	.word	index@(_ZN10layer_norm22ln_bwd_finalize_kernelINS_22Kernel_traits_finalizeILj1536E6__halffS2_fjLj1024ELj4ENS_18Kernel_traits_baseILj1536ES2_fS2_fjLj1024EEEEEEEvNS_9BwdParamsE)
        /*026c*/ 	.word	0x00000000


	//----- nvinfo : EIATTR_REGCOUNT
	.align		4
.L_103:
        /*0270*/ 	.byte	0x04, 0x2f
        /*0272*/ 	.short	(.L_105 - .L_104)
	.align		4
.L_104:
        /*0274*/ 	.word	index@(_ZN10layer_norm13ln_bwd_kernelINS_13Kernel_traitsI13__nv_bfloat16S2_S2_fjLj1536ELj1ELj1ELj4ELj8ENS_18Kernel_traits_baseILj1536ES2_S2_S2_fjLj128EEEEEEEvNS_9BwdParamsE)
        /*0278*/ 	.word	0x0000007a


	//----- nvinfo : EIATTR_FRAME_SIZE
	.align		4
.L_105:
        /*027c*/ 	.byte	0x04, 0x11
        /*027e*/ 	.short	(.L_107 - .L_106)
	.align		4
.L_106:
        /*0280*/ 	.word	index@(_ZN10layer_norm13ln_bwd_kernelINS_13Kernel_traitsI13__nv_bfloat16S2_S2_fjLj1536ELj1ELj1ELj4ELj8ENS_18Kernel_traits_baseILj1536ES2_S2_S2_fjLj128EEEEEEEvNS_9BwdParamsE)
        /*0284*/ 	.word	0x00000000


	//----- nvinfo : EIATTR_REGCOUNT
	.align		4
.L_107:
        /*0288*/ 	.byte	0x04, 0x2f
        /*028a*/ 	.short	(.L_109 - .L_108)
	.align		4
.L_108:
        /*028c*/ 	.word	index@(_ZN10layer_norm22ln_bwd_finalize_kernelINS_22Kernel_traits_finalizeILj1536E13__nv_bfloat16S2_S2_fjLj1024ELj4ENS_18Kernel_traits_baseILj1536ES2_S2_S2_fjLj1024EEEEEEEvNS_9BwdParamsE)
        /*0290*/ 	.word	0x0000003a


	//----- nvinfo : EIATTR_FRAME_SIZE
	.align		4
.L_109:
        /*0294*/ 	.byte	0x04, 0x11
        /*0296*/ 	.short	(.L_111 - .L_110)
	.align		4
.L_110:
        /*0298*/ 	.word	index@(_ZN10layer_norm22ln_bwd_finalize_kernelINS_22Kernel_traits_finalizeILj1536E13__nv_bfloat16S2_S2_fjLj1024ELj4ENS_18Kernel_traits_baseILj1536ES2_S2_S2_fjLj1024EEEEEEEvNS_9BwdParamsE)
        /*029c*/ 	.word	0x00000000


	//----- nvinfo : EIATTR_REGCOUNT
	.align		4
.L_111:
        /*02a0*/ 	.byte	0x04, 0x2f
        /*02a2*/ 	.short	(.L_113 - .L_112)
	.align		4
.L_112:
        /*02a4*/ 	.word	index@(_ZN10layer_norm13ln_bwd_kernelINS_13Kernel_traitsI13__nv_bfloat16fS2_fjLj1536ELj1ELj1ELj4ELj16ENS_18Kernel_traits_baseILj1536ES2_fS2_fjLj128EEEEEEEvNS_9BwdParamsE)
        /*02a8*/ 	.word	0x00000072


	//----- nvinfo : EIATTR_FRAME_SIZE
	.align		4
.L_113:
        /*02ac*/ 	.byte	0x04, 0x11
        /*02ae*/ 	.short	(.L_115 - .L_114)
	.align		4
.L_114:
        /*02b0*/ 	.word	index@(_ZN10layer_norm13ln_bwd_kernelINS_13Kernel_traitsI13__nv_bfloat16fS2_fjLj1536ELj1ELj1ELj4ELj16ENS_18Kernel_traits_baseILj1536ES2_fS2_fjLj128EEEEEEEvNS_9BwdParamsE)
        /*02b4*/ 	.word	0x00000000


	//----- nvinfo : EIATTR_REGCOUNT
	.align		4
.L_115:
        /*02b8*/ 	.byte	0x04, 0x2f
        /*02ba*/ 	.short	(.L_117 - .L_116)
	.align		4
.L_116:
        /*02bc*/ 	.word	index@(_ZN10layer_norm22ln_bwd_finalize_kernelINS_22Kernel_traits_finalizeILj1536E13__nv_bfloat16fS2_fjLj1024ELj4ENS_18Kernel_traits_baseILj1536ES2_fS2_fjLj1024EEEEEEEvNS_9BwdParamsE)
        /*02c0*/ 	.word	0x0000003a


	//----- nvinfo : EIATTR_FRAME_SIZE
	.align		4
.L_117:
        /*02c4*/ 	.byte	0x04, 0x11
        /*02c6*/ 	.short	(.L_119 - .L_118)
	.align		4
.L_118:
        /*02c8*/ 	.word	index@(_ZN10layer_norm22ln_bwd_finalize_kernelINS_22Kernel_traits_finalizeILj1536E13__nv_bfloat16fS2_fjLj1024ELj4ENS_18Kernel_traits_baseILj1536ES2_fS2_fjLj1024EEEEEEEvNS_9BwdParamsE)
        /*02cc*/ 	.word	0x00000000


	//----- nvinfo : EIATTR_REGCOUNT
	.align		4
.L_119:
        /*02d0*/ 	.byte	0x04, 0x2f
        /*02d2*/ 	.short	(.L_121 - .L_120)
	.align		4
.L_120:
        /*02d4*/ 	.word	index@(_ZN10layer_norm13ln_bwd_kernelINS_13Kernel_traitsIffffjLj2048ELj1ELj1ELj4ELj16ENS_18Kernel_traits_baseILj2048EffffjLj128EEEEEEEvNS_9BwdParamsE)
        /*02d8*/ 	.word	0x00000080


	//----- nvinfo : EIATTR_FRAME_SIZE
	.align		4
.L_121:
        /*02dc*/ 	.byte	0x04, 0x11
        /*02de*/ 	.short	(.L_123 - .L_122)
	.align		4
.L_122:
        /*02e0*/ 	.word	index@(_ZN10layer_norm13ln_bwd_kernelINS_13Kernel_traitsIffffjLj2048ELj1ELj1ELj4ELj16ENS_18Kernel_traits_baseILj2048EffffjLj128EEEEEEEvNS_9BwdParamsE)
        /*02e4*/ 	.word	0x00000000


	//----- nvinfo : EIATTR_REGCOUNT
	.align		4
.L_123:
        /*02e8*/ 	.byte	0x04, 0x2f
        /*02ea*/ 	.short	(.L_125 - .L_124)
	.align		4
.L_124:
        /*02ec*/ 	.word	index@(_ZN10layer_norm22ln_bwd_finalize_kernelINS_22Kernel_traits_finalizeILj2048EffffjLj1024ELj4ENS_18Kernel_traits_baseILj2048EffffjLj1024EEEEEEEvNS_9BwdParamsE)
        /*02f0*/ 	.word	0x0000003a


	//----- nvinfo : EIATTR_FRAME_SIZE
	.align		4
.L_125:
        /*02f4*/ 	.byte	0x04, 0x11
        /*02f6*/ 	.short	(.L_127 - .L_126)
	.align		4
.L_126:
        /*02f8*/ 	.word	index@(_ZN10layer_norm22ln_bwd_finalize_kernelINS_22Kernel_traits_finalizeILj2048EffffjLj1024ELj4ENS_18Kernel_traits_baseILj2048EffffjLj1024EEEEEEEvNS_9BwdParamsE)
        /*02fc*/ 	.word	0x00000000


	//----- nvinfo : EIATTR_REGCOUNT
	.align		4
.L_127:
        /*0300*/ 	.byte	0x04, 0x2f
        /*0302*/ 	.short	(.L_129 - .L_128)
	.align		4
.L_128:
        /*0304*/ 	.word	index@(_ZN10layer_norm13ln_bwd_kernelINS_13Kernel_traitsI6__halfS2_S2_fjLj2048ELj1ELj1ELj4ELj16ENS_18Kernel_traits_baseILj2048ES2_S2_S2_fjLj128EEEEEEEvNS_9BwdParamsE)
        /*0308*/ 	.word	0x00000080


	//----- nvinfo : EIATTR_FRAME_SIZE
	.align		4
.L_129:
        /*030c*/ 	.byte	0x04, 0x11
        /*030e*/ 	.short	(.L_131 - .L_130)
	.align		4
.L_130:
        /*0310*/ 	.word	index@(_ZN10layer_norm13ln_bwd_kernelINS_13Kernel_traitsI6__halfS2_S2_fjLj2048ELj1ELj1ELj4ELj16ENS_18Kernel_traits_baseILj2048ES2_S2_S2_fjLj128EEEEEEEvNS_9BwdParamsE)
        /*0314*/ 	.word	0x00000000


	//----- nvinfo : EIATTR_REGCOUNT
	.align		4
.L_131:
        /*0318*/ 	.byte	0x04, 0x2f
        /*031a*/ 	.short	(.L_133 - .L_132)
	.align		4
.L_132:
        /*031c*/ 	.word	index@(_ZN10layer_norm22ln_bwd_finalize_kernelINS_22Kernel_traits_finalizeILj2048E6__halfS2_S2_fjLj1024ELj4ENS_18Kernel_traits_baseILj2048ES2_S2_S2_fjLj1024EEEEEEEvNS_9BwdParamsE)
        /*0320*/ 	.word	0x0000003a


	//----- nvinfo : EIATTR_FRAME_SIZE
	.align		4
.L_133:
        /*0324*/ 	.byte	0x04, 0x11
        /*0326*/ 	.short	(.L_135 - .L_134)
	.align		4
.L_134:
        /*0328*/ 	.word	index@(_ZN10layer_norm22ln_bwd_finalize_kernelINS_22Kernel_traits_finalizeILj2048E6__halfS2_S2_fjLj1024ELj4ENS_18Kernel_traits_baseILj2048ES2_S2_S2_fjLj1024EEEEEEEvNS_9BwdParamsE)
        /*032c*/ 	.word	0x00000000


	//----- nvinfo : EIATTR_REGCOUNT
	.align		4
.L_135:
        /*0330*/ 	.byte	0x04, 0x2f
        /*0332*/ 	.short	(.L_137 - .L_136)
	.align		4
.L_136:
        /*0334*/ 	.word	index@(_ZN10layer_norm13ln_bwd_kernelINS_13Kernel_traitsI6__halffS2_fjLj2048ELj1ELj1ELj4ELj16ENS_18Kernel_traits_baseILj2048ES2_fS2_fjLj128EEEEEEEvNS_9BwdParamsE)
        /*0338*/ 	.word	0x00000080


	//----- nvinfo : EIATTR_FRAME_SIZE
	.align		4
.L_137:
        /*033c*/ 	.byte	0x04, 0x11
        /*033e*/ 	.short	(.L_139 - .L_138)
	.align		4
.L_138:
        /*0340*/ 	.word	index@(_ZN10layer_norm13ln_bwd_kernelINS_13Kernel_traitsI6__halffS2_fjLj2048ELj1ELj1ELj4ELj16ENS_18Kernel_traits_baseILj2048ES2_fS2_fjLj128EEEEEEEvNS_9BwdParamsE)
        /*0344*/ 	.word	0x00000000


	//----- nvinfo : EIATTR_REGCOUNT
	.align		4
.L_139:
        /*0348*/ 	.byte	0x04, 0x2f
        /*034a*/ 	.short	(.L_141 - .L_140)
	.align		4
.L_140:
        /*034c*/ 	.word	index@(_ZN10layer_norm22ln_bwd_finalize_kernelINS_22Kernel_traits_finalizeILj2048E6__halffS2_fjLj1024ELj4ENS_18Kernel_traits_baseILj2048ES2_fS2_fjLj1024EEEEEEEvNS_9BwdParamsE)
        /*0350*/ 	.word	0x0000003a


	//----- nvinfo : EIATTR_FRAME_SIZE
	.align		4
.L_141:
        /*0354*/ 	.byte	0x04, 0x11
        /*0356*/ 	.short	(.L_143 - .L_142)
	.align		4
.L_142:
        /*0358*/ 	.word	index@(_ZN10layer_norm22ln_bwd_finalize_kernelINS_22Kernel_traits_finalizeILj2048E6__halffS2_fjLj1024ELj4ENS_18Kernel_traits_baseILj2048ES2_fS2_fjLj1024EEEEEEEvNS_9BwdParamsE)
        /*035c*/ 	.word	0x00000000


	//----- nvinfo : EIATTR_REGCOUNT
	.align		4
.L_143:
        /*0360*/ 	.byte	0x04, 0x2f
        /*0362*/ 	.short	(.L_145 - .L_144)
	.align		4
.L_144:
        /*0364*/ 	.word	index@(_ZN10layer_norm13ln_bwd_kernelINS_13Kernel_traitsI13__nv_bfloat16S2_S2_fjLj2048ELj1ELj1ELj4ELj16ENS_18Kernel_traits_baseILj2048ES2_S2_S2_fjLj128EEEEEEEvNS_9BwdParamsE)
        /*0368*/ 	.word	0x0000008f


	//----- nvinfo : EIATTR_FRAME_SIZE
	.align		4
.L_145:
        /*036c*/ 	.byte	0x04, 0x11
        /*036e*/ 	.short	(.L_147 - .L_146)
	.align		4
.L_146:
        /*0370*/ 	.word	index@(_ZN10layer_norm13ln_bwd_kernelINS_13Kernel_traitsI13__nv_bfloat16S2_S2_fjLj2048ELj1ELj1ELj4ELj16ENS_18Kernel_traits_baseILj2048ES2_S2_S2_fjLj128EEEEEEEvNS_9BwdParamsE)
        /*0374*/ 	.word	0x00000000


	//----- nvinfo : EIATTR_REGCOUNT
	.align		4
.L_147:
        /*0378*/ 	.byte	0x04, 0x2f
        /*037a*/ 	.short	(.L_149 - .L_148)
	.align		4
.L_148:
        /*037c*/ 	.word	index@(_ZN10layer_norm22ln_bwd_finalize_kernelINS_22Kernel_traits_finalizeILj2048E13__nv_bfloat16S2_S2_fjLj1024ELj4ENS_18Kernel_traits_baseILj2048ES2_S2_S2_fjLj1024EEEEEEEvNS_9BwdParamsE)
        /*0380*/ 	.word	0x0000003a


	//----- nvinfo : EIATTR_FRAME_SIZE
	.align		4
.L_149:
        /*0384*/ 	.byte	0x04, 0x11
        /*0386*/ 	.short	(.L_151 - .L_150)
	.align		4
.L_150:
        /*0388*/ 	.word	index@(_ZN10layer_norm22ln_bwd_finalize_kernelINS_22Kernel_traits_finalizeILj2048E13__nv_bfloat16S2_S2_fjLj1024ELj4ENS_18Kernel_traits_baseILj2048ES2_S2_S2_fjLj1024EEEEEEEvNS_9BwdParamsE)
        /*038c*/ 	.word	0x00000000


	//----- nvinfo : EIATTR_REGCOUNT
	.align		4
.L_151:
        /*0390*/ 	.byte	0x04, 0x2f
        /*0392*/ 	.short	(.L_153 - .L_152)
	.align		4
.L_152:
        /*0394*/ 	.word	index@(_ZN10layer_norm13ln_bwd_kernelINS_13Kernel_traitsI13__nv_bfloat16fS2_fjLj2048ELj1ELj1ELj4ELj16ENS_18Kernel_traits_baseILj2048ES2_fS2_fjLj128EEEEEEEvNS_9BwdParamsE)
        /*0398*/ 	.word	0x00000095


	//----- nvinfo : EIATTR_FRAME_SIZE
	.align		4
.L_153:
        /*039c*/ 	.byte	0x04, 0x11
        /*039e*/ 	.short	(.L_155 - .L_154)
	.align		4
.L_154:
        /*03a0*/ 	.word	index@(_ZN10layer_norm13ln_bwd_kernelINS_13Kernel_traitsI13__nv_bfloat16fS2_fjLj2048ELj1ELj1ELj4ELj16ENS_18Kernel_traits_baseILj2048ES2_fS2_fjLj128EEEEEEEvNS_9BwdParamsE)
        /*03a4*/ 	.word	0x00000000


	//----- nvinfo : EIATTR_REGCOUNT
	.align		4
.L_155:
        /*03a8*/ 	.byte	0x04, 0x2f
        /*03aa*/ 	.short	(.L_157 - .L_156)
	.align		4
.L_156:
        /*03ac*/ 	.word	index@(_ZN10layer_norm22ln_bwd_finalize_kernelINS_22Kernel_traits_finalizeILj2048E13__nv_bfloat16fS2_fjLj1024ELj4ENS_18Kernel_traits_baseILj2048ES2_fS2_fjLj1024EEEEEEEvNS_9BwdParamsE)
        /*03b0*/ 	.word	0x0000003a


	//----- nvinfo : EIATTR_FRAME_SIZE
	.align		4
.L_157:
        /*03b4*/ 	.byte	0x04, 0x11
        /*03b6*/ 	.short	(.L_159 - .L_158)
	.align		4
.L_158:
        /*03b8*/ 	.word	index@(_ZN10layer_norm22ln_bwd_finalize_kernelINS_22Kernel_traits_finalizeILj2048E13__nv_bfloat16fS2_fjLj1024ELj4ENS_18Kernel_traits_baseILj2048ES2_fS2_fjLj1024EEEEEEEvNS_9BwdParamsE)
        /*03bc*/ 	.word	0x00000000


	//----- nvinfo : EIATTR_REGCOUNT
	.align		4
.L_159:
        /*03c0*/ 	.byte	0x04, 0x2f
        /*03c2*/ 	.short	(.L_161 - .L_160)
	.align		4
.L_160:
        /*03c4*/ 	.word	index@(_ZN10layer_norm13ln_bwd_kernelINS_13Kernel_traitsIffffjLj2304ELj1ELj1ELj4ELj8ENS_18Kernel_traits_baseILj2304EffffjLj128EEEEEEEvNS_9BwdParamsE)
        /*03c8*/ 	.word	0x0000009a


	//----- nvinfo : EIATTR_FRAME_SIZE
	.align		4
.L_161:
        /*03cc*/ 	.byte	0x04, 0x11
        /*03ce*/ 	.short	(.L_163 - .L_162)
	.align		4
.L_162:
        /*03d0*/ 	.word	index@(_ZN10layer_norm13ln_bwd_kernelINS_13Kernel_traitsIffffjLj2304ELj1ELj1ELj4ELj8ENS_18Kernel_traits_baseILj2304EffffjLj128EEEEEEEvNS_9BwdParamsE)
        /*03d4*/ 	.word	0x00000000


	//----- nvinfo : EIATTR_REGCOUNT
	.align		4
.L_163:
        /*03d8*/ 	.byte	0x04, 0x2f
        /*03da*/ 	.short	(.L_165 - .L_164)
	.align		4
.L_164:
        /*03dc*/ 	.word	index@(_ZN10layer_norm22ln_bwd_finalize_kernelINS_22Kernel_traits_finalizeILj2304EffffjLj1024ELj4ENS_18Kernel_traits_baseILj2304EffffjLj1024EEEEEEEvNS_9BwdParamsE)
        /*03e0*/ 	.word	0x0000003a


	//----- nvinfo : EIATTR_FRAME_SIZE
	.align		4
.L_165:
        /*03e4*/ 	.byte	0x04, 0x11
        /*03e6*/ 	.short	(.L_167 - .L_166)
	.align		4
.L_166:
        /*03e8*/ 	.word	index@(_ZN10layer_norm22ln_bwd_finalize_kernelINS_22Kernel_traits_finalizeILj2304EffffjLj1024ELj4ENS_18Kernel_traits_baseILj2304EffffjLj1024EEEEEEEvNS_9BwdParamsE)
        /*03ec*/ 	.word	0x00000000


	//----- nvinfo : EIATTR_REGCOUNT
	.align		4
.L_167:
        /*03f0*/ 	.byte	0x04, 0x2f
        /*03f2*/ 	.short	(.L_169 - .L_168)
	.align		4
.L_168:
        /*03f4*/ 	.word	index@(_ZN10layer_norm13ln_bwd_kernelINS_13Kernel_traitsI6__halfS2_S2_fjLj2304ELj1ELj1ELj4ELj4ENS_18Kernel_traits_baseILj2304ES2_S2_S2_fjLj128EEEEEEEvNS_9BwdParamsE)
        /*03f8*/ 	.word	0x000000a8


	//----- nvinfo : EIATTR_FRAME_SIZE
	.align		4
.L_169:
        /*03fc*/ 	.byte	0x04, 0x11
        /*03fe*/ 	.short	(.L_171 - .L_170)
	.align		4
.L_170:
        /*0400*/ 	.word	index@(_ZN10layer_norm13ln_bwd_kernelINS_13Kernel_traitsI6__halfS2_S2_fjLj2304ELj1ELj1ELj4ELj4ENS_18Kernel_traits_baseILj2304ES2_S2_S2_fjLj128EEEEEEEvNS_9BwdParamsE)
        /*0404*/ 	.word	0x00000000


	//----- nvinfo : EIATTR_REGCOUNT
	.align		4
.L_171:
        /*0408*/ 	.byte	0x04, 0x2f
        /*040a*/ 	.short	(.L_173 - .L_172)
	.align		4
.L_172:
        /*040c*/ 	.word	index@(_ZN10layer_norm22ln_bwd_finalize_kernelINS_22Kernel_traits_finalizeILj2304E6__halfS2_S2_fjLj1024ELj4ENS_18Kernel_traits_baseILj2304ES2_S2_S2_fjLj1024EEEEEEEvNS_9BwdParamsE)
        /*0410*/ 	.word	0x0000003a


	//----- nvinfo : EIATTR_FRAME_SIZE
	.align		4
.L_173:
        /*0414*/ 	.byte	0x04, 0x11
        /*0416*/ 	.short	(.L_175 - .L_174)
	.align		4
.L_174:
        /*0418*/ 	.word	index@(_ZN10layer_norm22ln_bwd_finalize_kernelINS_22Kernel_traits_finalizeILj2304E6__halfS2_S2_fjLj1024ELj4ENS_18Kernel_traits_baseILj2304ES2_S2_S2_fjLj1024EEEEEEEvNS_9BwdParamsE)
        /*041c*/ 	.word	0x00000000


	//----- nvinfo : EIATTR_REGCOUNT
	.align		4
.L_175:
        /*0420*/ 	.byte	0x04, 0x2f
        /*0422*/ 	.short	(.L_177 - .L_176)
	.align		4
.L_176:
        /*0424*/ 	.word	index@(_ZN10layer_norm13ln_bwd_kernelINS_13Kernel_traitsI6__halffS2_fjLj2304ELj1ELj1ELj4ELj8ENS_18Kernel_traits_baseILj2304ES2_fS2_fjLj128EEEEEEEvNS_9BwdParamsE)
        /*0428*/ 	.word	0x000000a6


	//----- nvinfo : EIATTR_FRAME_SIZE
	.align		4
.L_177:
        /*042c*/ 	.byte	0x04, 0x11
        /*042e*/ 	.short	(.L_179 - .L_178)
	.align		4
.L_178:
        /*0430*/ 	.word	index@(_ZN10layer_norm13ln_bwd_kernelINS_13Kernel_traitsI6__halffS2_fjLj2304ELj1ELj1ELj4ELj8ENS_18Kernel_traits_baseILj2304ES2_fS2_fjLj128EEEEEEEvNS_9BwdParamsE)
        /*0434*/ 	.word	0x00000000


	//----- nvinfo : EIATTR_REGCOUNT
	.align		4
.L_179:
        /*0438*/ 	.byte	0x04, 0x2f
        /*043a*/ 	.short	(.L_181 - .L_180)
	.align		4
.L_180:
        /*043c*/ 	.word	index@(_ZN10layer_norm22ln_bwd_finalize_kernelINS_22Kernel_traits_finalizeILj2304E6__halffS2_fjLj1024ELj4ENS_18Kernel_traits_baseILj2304ES2_fS2_fjLj1024EEEEEEEvNS_9BwdParamsE)
        /*0440*/ 	.word	0x0000003a


	//----- nvinfo : EIATTR_FRAME_SIZE
	.align		4
.L_181:
        /*0444*/ 	.byte	0x04, 0x11
        /*0446*/ 	.short	(.L_183 - .L_182)
	.align		4
.L_182:
        /*0448*/ 	.word	index@(_ZN10layer_norm22ln_bwd_finalize_kernelINS_22Kernel_traits_finalizeILj2304E6__halffS2_fjLj1024ELj4ENS_18Kernel_traits_baseILj2304ES2_fS2_fjLj1024EEEEEEEvNS_9BwdParamsE)
        /*044c*/ 	.word	0x00000000


	//----- nvinfo : EIATTR_REGCOUNT
	.align		4
.L_183:
        /*0450*/ 	.byte	0x04, 0x2f
        /*0452*/ 	.short	(.L_185 - .L_184)
	.align		4
.L_184:
        /*0454*/ 	.word	index@(_ZN10layer_norm13ln_bwd_kernelINS_13Kernel_traitsI13__nv_bfloat16S2_S2_fjLj2304ELj1ELj1ELj4ELj4ENS_18Kernel_traits_baseILj2304ES2_S2_S2_fjLj128EEEEEEEvNS_9BwdParamsE)
        /*0458*/ 	.word	0x000000a8


	//----- nvinfo : EIATTR_FRAME_SIZE
	.align		4
.L_185:
        /*045c*/ 	.byte	0x04, 0x11
        /*045e*/ 	.short	(.L_187 - .L_186)
	.align		4
.L_186:
        /*0460*/ 	.word	index@(_ZN10layer_norm13ln_bwd_kernelINS_13Kernel_traitsI13__nv_bfloat16S2_S2_fjLj2304ELj1ELj1ELj4ELj4ENS_18Kernel_traits_baseILj2304ES2_S2_S2_fjLj128EEEEEEEvNS_9BwdParamsE)
        /*0464*/ 	.word	0x00000000


	//----- nvinfo : EIATTR_REGCOUNT
	.align		4
.L_187:
        /*0468*/ 	.byte	0x04, 0x2f
        /*046a*/ 	.short	(.L_189 - .L_188)
	.align		4
.L_188:
        /*046c*/ 	.word	index@(_ZN10layer_norm22ln_bwd_finalize_kernelINS_22Kernel_traits_finalizeILj2304E13__nv_bfloat16S2_S2_fjLj1024ELj4ENS_18Kernel_traits_baseILj2304ES2_S2_S2_fjLj1024EEEEEEEvNS_9BwdParamsE)
        /*0470*/ 	.word	0x0000003a


	//----- nvinfo : EIATTR_FRAME_SIZE
	.align		4
.L_189:
        /*0474*/ 	.byte	0x04, 0x11
        /*0476*/ 	.short	(.L_191 - .L_190)
	.align		4
.L_190:
        /*0478*/ 	.word	index@(_ZN10layer_norm22ln_bwd_finalize_kernelINS_22Kernel_traits_finalizeILj2304E13__nv_bfloat16S2_S2_fjLj1024ELj4ENS_18Kernel_traits_baseILj2304ES2_S2_S2_fjLj1024EEEEEEEvNS_9BwdParamsE)
        /*047c*/ 	.word	0x00000000


	//----- nvinfo : EIATTR_REGCOUNT
	.align		4
.L_191:
        /*0480*/ 	.byte	0x04, 0x2f
        /*0482*/ 	.short	(.L_193 - .L_192)
	.align		4
.L_192:
        /*0484*/ 	.word	index@(_ZN10layer_norm13ln_bwd_kernelINS_13Kernel_traitsI13__nv_bfloat16fS2_fjLj2304ELj1ELj1ELj4ELj8ENS_18Kernel_traits_baseILj2304ES2_fS2_fjLj128EEEEEEEvNS_9BwdParamsE)
        /*0488*/ 	.word	0x000000a8


	//----- nvinfo : EIATTR_FRAME_SIZE
	.align		4
.L_193:
        /*048c*/ 	.byte	0x04, 0x11
        /*048e*/ 	.short	(.L_195 - .L_194)
	.align		4
.L_194:
        /*0490*/ 	.word	index@(_ZN10layer_norm13ln_bwd_kernelINS_13Kernel_traitsI13__nv_bfloat16fS2_fjLj2304ELj1ELj1ELj4ELj8ENS_18Kernel_traits_baseILj2304ES2_fS2_fjLj128EEEEEEEvNS_9BwdParamsE)
        /*0494*/ 	.word	0x00000000


	//----- nvinfo : EIATTR_REGCOUNT
	.align		4
.L_195:
        /*0498*/ 	.byte	0x04, 0x2f
        /*049a*/ 	.short	(.L_197 - .L_196)
	.align		4
.L_196:
        /*049c*/ 	.word	index@(_ZN10layer_norm22ln_bwd_finalize_kernelINS_22Kernel_traits_finalizeILj2304E13__nv_bfloat16fS2_fjLj1024ELj4ENS_18Kernel_traits_baseILj2304ES2_fS2_fjLj1024EEEEEEEvNS_9BwdParamsE)
        /*04a0*/ 	.word	0x0000003a


	//----- nvinfo : EIATTR_FRAME_SIZE
	.align		4
.L_197:
        /*04a4*/ 	.byte	0x04, 0x11
        /*04a6*/ 	.short	(.L_199 - .L_198)
	.align		4
.L_198:
        /*04a8*/ 	.word	index@(_ZN10layer_norm22ln_bwd_finalize_kernelINS_22Kernel_traits_finalizeILj2304E13__nv_bfloat16fS2_fjLj1024ELj4ENS_18Kernel_traits_baseILj2304ES2_fS2_fjLj1024EEEEEEEvNS_9BwdParamsE)
        /*04ac*/ 	.word	0x00000000


	//----- nvinfo : EIATTR_REGCOUNT
	.align		4
.L_199:
        /*04b0*/ 	.byte	0x04, 0x2f
        /*04b2*/ 	.short	(.L_201 - .L_200)
	.align		4
.L_200:
        /*04b4*/ 	.word	index@(_ZN10layer_norm13ln_bwd_kernelINS_13Kernel_traitsIffffjLj3072ELj1ELj1ELj4ELj16ENS_18Kernel_traits_baseILj3072EffffjLj128EEEEEEEvNS_9BwdParamsE)
        /*04b8*/ 	.word	0x000000c1


	//----- nvinfo : EIATTR_FRAME_SIZE
	.align		4
.L_201:
        /*04bc*/ 	.byte	0x04, 0x11
        /*04be*/ 	.short	(.L_203 - .L_202)
	.align		4
.L_202:
        /*04c0*/ 	.word	index@(_ZN10layer_norm13ln_bwd_kernelINS_13Kernel_traitsIffffjLj3072ELj1ELj1ELj4ELj16ENS_18Kernel_traits_baseILj3072EffffjLj128EEEEEEEvNS_9BwdParamsE)
        /*04c4*/ 	.word	0x00000000


	//----- nvinfo : EIATTR_REGCOUNT
	.align		4
.L_203:
        /*04c8*/ 	.byte	0x04, 0x2f
        /*04ca*/ 	.short	(.L_205 - .L_204)
	.align		4
.L_204:
        /*04cc*/ 	.word	index@(_ZN10layer_norm22ln_bwd_finalize_kernelINS_22Kernel_traits_finalizeILj3072EffffjLj1024ELj4ENS_18Kernel_traits_baseILj3072EffffjLj1024EEEEEEEvNS_9BwdParamsE)
        /*04d0*/ 	.word	0x0000003a


	//----- nvinfo : EIATTR_FRAME_SIZE
	.align		4
.L_205:
        /*04d4*/ 	.byte	0x04, 0x11
        /*04d6*/ 	.short	(.L_207 - .L_206)
	.align		4
.L_206:
        /*04d8*/ 	.word	index@(_ZN10layer_norm22ln_bwd_finalize_kernelINS_22Kernel_traits_finalizeILj3072EffffjLj1024ELj4ENS_18Kernel_traits_baseILj3072EffffjLj1024EEEEEEEvNS_9BwdParamsE)
        /*04dc*/ 	.word	0x00000000


	//----- nvinfo : EIATTR_REGCOUNT
	.align		4
.L_207:
        /*04e0*/ 	.byte	0x04, 0x2f
        /*04e2*/ 	.short	(.L_209 - .L_208)
	.align		4
.L_208:
        /*04e4*/ 	.word	index@(_ZN10layer_norm13ln_bwd_kernelINS_13Kernel_traitsI6__halfS2_S2_fjLj3072ELj1ELj1ELj4ELj16ENS_18Kernel_traits_baseILj3072ES2_S2_S2_fjLj128EEEEEEEvNS_9BwdParamsE)
        /*04e8*/ 	.word	0x000000b7


	//----- nvinfo : EIATTR_FRAME_SIZE
	.align		4
.L_209:
        /*04ec*/ 	.byte	0x04, 0x11
        /*04ee*/ 	.short	(.L_211 - .L_210)
	.align		4
.L_210:
        /*04f0*/ 	.word	index@(_ZN10layer_norm13ln_bwd_kernelINS_13Kernel_traitsI6__halfS2_S2_fjLj3072ELj1ELj1ELj4ELj16ENS_18Kernel_traits_baseILj3072ES2_S2_S2_fjLj128EEEEEEEvNS_9BwdParamsE)
        /*04f4*/ 	.word	0x00000000


	//----- nvinfo : EIATTR_REGCOUNT
	.align		4
.L_211:
        /*04f8*/ 	.byte	0x04, 0x2f
        /*04fa*/ 	.short	(.L_213 - .L_212)
	.align		4
.L_212:
        /*04fc*/ 	.word	index@(_ZN10layer_norm22ln_bwd_finalize_kernelINS_22Kernel_traits_finalizeILj3072E6__halfS2_S2_fjLj1024ELj4ENS_18Kernel_traits_baseILj3072ES2_S2_S2_fjLj1024EEEEEEEvNS_9BwdParamsE)
        /*0500*/ 	.word	0x0000003a


	//----- nvinfo : EIATTR_FRAME_SIZE
	.align		4
.L_213:
        /*0504*/ 	.byte	0x04, 0x11
        /*0506*/ 	.short	(.L_215 - .L_214)
	.align		4
.L_214:
        /*0508*/ 	.word	index@(_ZN10layer_norm22ln_bwd_finalize_kernelINS_22Kernel_traits_finalizeILj3072E6__halfS2_S2_fjLj1024ELj4ENS_18Kernel_traits_baseILj3072ES2_S2_S2_fjLj1024EEEEEEEvNS_9BwdParamsE)
        /*050c*/ 	.word	0x00000000


	//----- nvinfo : EIATTR_REGCOUNT
	.align		4
.L_215:
        /*0510*/ 	.byte	0x04, 0x2f
        /*0512*/ 	.short	(.L_217 - .L_216)
	.align		4
.L_216:
        /*0514*/ 	.word	index@(_ZN10layer_norm13ln_bwd_kernelINS_13Kernel_traitsI6__halffS2_fjLj3072ELj1ELj1ELj4ELj16ENS_18Kernel_traits_baseILj3072ES2_fS2_fjLj128EEEEEEEvNS_9BwdParamsE)
        /*0518*/ 	.word	0x000000c4


	//----- nvinfo : EIATTR_FRAME_SIZE
	.align		4
.L_217:
        /*051c*/ 	.byte	0x04, 0x11
        /*051e*/ 	.short	(.L_219 - .L_218)
	.align		4
.L_218:
        /*0520*/ 	.word	index@(_ZN10layer_norm13ln_bwd_kernelINS_13Kernel_traitsI6__halffS2_fjLj3072ELj1ELj1ELj4ELj16ENS_18Kernel_traits_baseILj3072ES2_fS2_fjLj128EEEEEEEvNS_9BwdParamsE)
        /*0524*/ 	.word	0x00000000


	//----- nvinfo : EIATTR_REGCOUNT
	.align		4
.L_219:
        /*0528*/ 	.byte	0x04, 0x2f
        /*052a*/ 	.short	(.L_221 - .L_220)
	.align		4
.L_220:
        /*052c*/ 	.word	index@(_ZN10layer_norm22ln_bwd_finalize_kernelINS_22Kernel_traits_finalizeILj3072E6__halffS2_fjLj1024ELj4ENS_18Kernel_traits_baseILj3072ES2_fS2_fjLj1024EEEEEEEvNS_9BwdParamsE)
        /*0530*/ 	.word	0x0000003a


	//----- nvinfo : EIATTR_FRAME_SIZE
	.align		4
.L_221:
        /*0534*/ 	.byte	0x04, 0x11
        /*0536*/ 	.short	(.L_223 - .L_222)
	.align		4
.L_222:
        /*0538*/ 	.word	index@(_ZN10layer_norm22ln_bwd_finalize_kernelINS_22Kernel_traits_finalizeILj3072E6__halffS2_fjLj1024ELj4ENS_18Kernel_traits_baseILj3072ES2_fS2_fjLj1024EEEEEEEvNS_9BwdParamsE)
        /*053c*/ 	.word	0x00000000


	//----- nvinfo : EIATTR_REGCOUNT
	.align		4
.L_223:
        /*0540*/ 	.byte	0x04, 0x2f
        /*0542*/ 	.short	(.L_225 - .L_224)
	.align		4
.L_224:
        /*0544*/ 	.word	index@(_ZN10layer_norm13ln_bwd_kernelINS_13Kernel_traitsI13__nv_bfloat16S2_S2_fjLj3072ELj1ELj1ELj4ELj16ENS_18Kernel_traits_baseILj3072ES2_S2_S2_fjLj128EEEEEEEvNS_9BwdParamsE)
        /*0548*/ 	.word	0x000000cf


	//----- nvinfo : EIATTR_FRAME_SIZE
	.align		4
.L_225:
        /*054c*/ 	.byte	0x04, 0x11
        /*054e*/ 	.short	(.L_227 - .L_226)
	.align		4
.L_226:
        /*0550*/ 	.word	index@(_ZN10layer_norm13ln_bwd_kernelINS_13Kernel_traitsI13__nv_bfloat16S2_S2_fjLj3072ELj1ELj1ELj4ELj16ENS_18Kernel_traits_baseILj3072ES2_S2_S2_fjLj128EEEEEEEvNS_9BwdParamsE)
        /*0554*/ 	.word	0x00000000


	//----- nvinfo : EIATTR_REGCOUNT
	.align		4
.L_227:
        /*0558*/ 	.byte	0x04, 0x2f
        /*055a*/ 	.short	(.L_229 - .L_228)
	.align		4
.L_228:
        /*055c*/ 	.word	index@(_ZN10layer_norm22ln_bwd_finalize_kernelINS_22Kernel_traits_finalizeILj3072E13__nv_bfloat16S2_S2_fjLj1024ELj4ENS_18Kernel_traits_baseILj3072ES2_S2_S2_fjLj1024EEEEEEEvNS_9BwdParamsE)
        /*0560*/ 	.word	0x0000003a


	//----- nvinfo : EIATTR_FRAME_SIZE
	.align		4
.L_229:
        /*0564*/ 	.byte	0x04, 0x11
        /*0566*/ 	.short	(.L_231 - .L_230)
	.align		4
.L_230:
        /*0568*/ 	.word	index@(_ZN10layer_norm22ln_bwd_finalize_kernelINS_22Kernel_traits_finalizeILj3072E13__nv_bfloat16S2_S2_fjLj1024ELj4ENS_18Kernel_traits_baseILj3072ES2_S2_S2_fjLj1024EEEEEEEvNS_9BwdParamsE)
        /*056c*/ 	.word	0x00000000


	//----- nvinfo : EIATTR_REGCOUNT
	.align		4
.L_231:
        /*0570*/ 	.byte	0x04, 0x2f
        /*0572*/ 	.short	(.L_233 - .L_232)
	.align		4
.L_232:
        /*0574*/ 	.word	index@(_ZN10layer_norm13ln_bwd_kernelINS_13Kernel_traitsI13__nv_bfloat16fS2_fjLj3072ELj1ELj1ELj4ELj16ENS_18Kernel_traits_baseILj3072ES2_fS2_fjLj128EEEEEEEvNS_9BwdParamsE)
        /*0578*/ 	.word	0x000000da


	//----- nvinfo : EIATTR_FRAME_SIZE
	.align		4
.L_233:
        /*057c*/ 	.byte	0x04, 0x11
        /*057e*/ 	.short	(.L_235 - .L_234)
	.align		4
.L_234:
        /*0580*/ 	.word	index@(_ZN10layer_norm13ln_bwd_kernelINS_13Kernel_traitsI13__nv_bfloat16fS2_fjLj3072ELj1ELj1ELj4ELj16ENS_18Kernel_traits_baseILj3072ES2_fS2_fjLj128EEEEEEEvNS_9BwdParamsE)
        /*0584*/ 	.word	0x00000000


	//----- nvinfo : EIATTR_REGCOUNT
	.align		4
.L_235:
        /*0588*/ 	.byte	0x04, 0x2f
        /*058a*/ 	.short	(.L_237 - .L_236)
	.align		4
.L_236:
        /*058c*/ 	.word	index@(_ZN10layer_norm22ln_bwd_finalize_kernelINS_22Kernel_traits_finalizeILj3072E13__nv_bfloat16fS2_fjLj1024ELj4ENS_18Kernel_traits_baseILj3072ES2_fS2_fjLj1024EEEEEEEvNS_9BwdParamsE)
        /*0590*/ 	.word	0x0000003a


	//----- nvinfo : EIATTR_FRAME_SIZE
	.align		4
.L_237:
        /*0594*/ 	.byte	0x04, 0x11
        /*0596*/ 	.short	(.L_239 - .L_238)
	.align		4
.L_238:
        /*0598*/ 	.word	index@(_ZN10layer_norm22ln_bwd_finalize_kernelINS_22Kernel_traits_finalizeILj3072E13__nv_bfloat16fS2_fjLj1024ELj4ENS_18Kernel_traits_baseILj3072ES2_fS2_fjLj1024EEEEEEEvNS_9BwdParamsE)
        /*059c*/ 	.word	0x00000000


	//----- nvinfo : EIATTR_REGCOUNT
	.align		4
.L_239:
        /*05a0*/ 	.byte	0x04, 0x2f
        /*05a2*/ 	.short	(.L_241 - .L_240)
	.align		4
.L_240:
        /*05a4*/ 	.word	index@(_ZN10layer_norm13ln_bwd_kernelINS_13Kernel_traitsIffffjLj3840ELj1ELj1ELj4ELj8ENS_18Kernel_traits_baseILj3840EffffjLj128EEEEEEEvNS_9BwdParamsE)
        /*05a8*/ 	.word	0x000000fe


	//----- nvinfo : EIATTR_FRAME_SIZE
	.align		4
.L_241:
        /*05ac*/ 	.byte	0x04, 0x11
        /*05ae*/ 	.short	(.L_243 - .L_242)
	.align		4
.L_242:
        /*05b0*/ 	.word	index@(_ZN10layer_norm13ln_bwd_kernelINS_13Kernel_traitsIffffjLj3840ELj1ELj1ELj4ELj8ENS_18Kernel_traits_baseILj3840EffffjLj128EEEEEEEvNS_9BwdParamsE)
        /*05b4*/ 	.word	0x00000000


	//----- nvinfo : EIATTR_REGCOUNT
	.align		4
.L_243:
        /*05b8*/ 	.byte	0x04, 0x2f
        /*05ba*/ 	.short	(.L_245 - .L_244)
	.align		4
.L_244:
        /*05bc*/ 	.word	index@(_ZN10layer_norm22ln_bwd_finalize_kernelINS_22Kernel_traits_finalizeILj3840EffffjLj1024ELj4ENS_18Kernel_traits_baseILj3840EffffjLj1024EEEEEEEvNS_9BwdParamsE)
        /*05c0*/ 	.word	0x0000003a


	//----- nvinfo : EIATTR_FRAME_SIZE
	.align		4
.L_245:
        /*05c4*/ 	.byte	0x04, 0x11
        /*05c6*/ 	.short	(.L_247 - .L_246)
	.align		4
.L_246:
        /*05c8*/ 	.word	index@(_ZN10layer_norm22ln_bwd_finalize_kernelINS_22Kernel_traits_finalizeILj3840EffffjLj1024ELj4ENS_18Kernel_traits_baseILj3840EffffjLj1024EEEEEEEvNS_9BwdParamsE)
        /*05cc*/ 	.word	0x00000000


	//----- nvinfo : EIATTR_REGCOUNT
	.align		4
.L_247:
        /*05d0*/ 	.byte	0x04, 0x2f
        /*05d2*/ 	.short	(.L_249 - .L_248)
	.align		4
.L_248:
        /*05d4*/ 	.word	index@(_ZN10layer_norm13ln_bwd_kernelINS_13Kernel_traitsI6__halfS2_S2_fjLj3840ELj1ELj1ELj4ELj4ENS_18Kernel_traits_baseILj3840ES2_S2_S2_fjLj128EEEEEEEvNS_9BwdParamsE)
        /*05d8*/ 	.word	0x000000f4


	//----- nvinfo : EIATTR_FRAME_SIZE
	.align		4
.L_249:
        /*05dc*/ 	.byte	0x04, 0x11
        /*05de*/ 	.short	(.L_251 - .L_250)
	.align		4
.L_250:
        /*05e0*/ 	.word	index@(_ZN10layer_norm13ln_bwd_kernelINS_13Kernel_traitsI6__halfS2_S2_fjLj3840ELj1ELj1ELj4ELj4ENS_18Kernel_traits_baseILj3840ES2_S2_S2_fjLj128EEEEEEEvNS_9BwdParamsE)
        /*05e4*/ 	.word	0x00000000


	//----- nvinfo : EIATTR_REGCOUNT
	.align		4
.L_251:
        /*05e8*/ 	.byte	0x04, 0x2f
        /*05ea*/ 	.short	(.L_253 - .L_252)
	.align		4
.L_252:
        /*05ec*/ 	.word	index@(_ZN10layer_norm22ln_bwd_finalize_kernelINS_22Kernel_traits_finalizeILj3840E6__halfS2_S2_fjLj1024ELj4ENS_18Kernel_traits_baseILj3840ES2_S2_S2_fjLj1024EEEEEEEvNS_9BwdParamsE)
        /*05f0*/ 	.word	0x0000003a


	//----- nvinfo : EIATTR_FRAME_SIZE
	.align		4
.L_253:
        /*05f4*/ 	.byte	0x04, 0x11
        /*05f6*/ 	.short	(.L_255 - .L_254)
	.align		4
.L_254:
        /*05f8*/ 	.word	index@(_ZN10layer_norm22ln_bwd_finalize_kernelINS_22Kernel_traits_finalizeILj3840E6__halfS2_S2_fjLj1024ELj4ENS_18Kernel_traits_baseILj3840ES2_S2_S2_fjLj1024EEEEEEEvNS_9BwdParamsE)
        /*05fc*/ 	.word	0x00000000


	//----- nvinfo : EIATTR_REGCOUNT
	.align		4
.L_255:
        /*0600*/ 	.byte	0x04, 0x2f
        /*0602*/ 	.short	(.L_257 - .L_256)
	.align		4
.L_256:
        /*0604*/ 	.word	index@(_ZN10layer_norm13ln_bwd_kernelINS_13Kernel_traitsI6__halffS2_fjLj3840ELj1ELj1ELj4ELj8ENS_18Kernel_traits_baseILj3840ES2_fS2_fjLj128EEEEEEEvNS_9BwdParamsE)
        /*0608*/ 	.word	0x000000fc


	//----- nvinfo : EIATTR_FRAME_SIZE
	.align		4
.L_257:
        /*060c*/ 	.byte	0x04, 0x11
        /*060e*/ 	.short	(.L_259 - .L_258)
	.align		4
.L_258:
        /*0610*/ 	.word	index@(_ZN10layer_norm13ln_bwd_kernelINS_13Kernel_traitsI6__halffS2_fjLj3840ELj1ELj1ELj4ELj8ENS_18Kernel_traits_baseILj3840ES2_fS2_fjLj128EEEEEEEvNS_9BwdParamsE)
        /*0614*/ 	.word	0x00000000


	//----- nvinfo : EIATTR_REGCOUNT
	.align		4
.L_259:
        /*0618*/ 	.byte	0x04, 0x2f
        /*061a*/ 	.short	(.L_261 - .L_260)
	.align		4
.L_260:
        /*061c*/ 	.word	index@(_ZN10layer_norm22ln_bwd_finalize_kernelINS_22Kernel_traits_finalizeILj3840E6__halffS2_fjLj1024ELj4ENS_18Kernel_traits_baseILj3840ES2_fS2_fjLj1024EEEEEEEvNS_9BwdParamsE)
        /*0620*/ 	.word	0x0000003a


	//----- nvinfo : EIATTR_FRAME_SIZE
	.align		4
.L_261:
        /*0624*/ 	.byte	0x04, 0x11
        /*0626*/ 	.short	(.L_263 - .L_262)
	.align		4
.L_262:
        /*0628*/ 	.word	index@(_ZN10layer_norm22ln_bwd_finalize_kernelINS_22Kernel_traits_finalizeILj3840E6__halffS2_fjLj1024ELj4ENS_18Kernel_traits_baseILj3840ES2_fS2_fjLj1024EEEEEEEvNS_9BwdParamsE)
        /*062c*/ 	.word	0x00000000


	//----- nvinfo : EIATTR_REGCOUNT
	.align		4
.L_263:
        /*0630*/ 	.byte	0x04, 0x2f
        /*0632*/ 	.short	(.L_265 - .L_264)
	.align		4
.L_264:
        /*0634*/ 	.word	index@(_ZN10layer_norm13ln_bwd_kernelINS_13Kernel_traitsI13__nv_bfloat16S2_S2_fjLj3840ELj1ELj1ELj4ELj4ENS_18Kernel_traits_baseILj3840ES2_S2_S2_fjLj128EEEEEEEvNS_9BwdParamsE)
        /*0638*/ 	.word	0x000000ff


	//----- nvinfo : EIATTR_FRAME_SIZE
	.align		4
.L_265:
        /*063c*/ 	.byte	0x04, 0x11
        /*063e*/ 	.short	(.L_267 - .L_266)
	.align		4
.L_266:
        /*0640*/ 	.word	index@(_ZN10layer_norm13ln_bwd_kernelINS_13Kernel_traitsI13__nv_bfloat16S2_S2_fjLj3840ELj1ELj1ELj4ELj4ENS_18Kernel_traits_baseILj3840ES2_S2_S2_fjLj128EEEEEEEvNS_9BwdParamsE)
        /*0644*/ 	.word	0x00000000


	//----- nvinfo : EIATTR_REGCOUNT
	.align		4
.L_267:
        /*0648*/ 	.byte	0x04, 0x2f
        /*064a*/ 	.short	(.L_269 - .L_268)
	.align		4
.L_268:
        /*064c*/ 	.word	index@(_ZN10layer_norm22ln_bwd_finalize_kernelINS_22Kernel_traits_finalizeILj3840E13__nv_bfloat16S2_S2_fjLj1024ELj4ENS_18Kernel_traits_baseILj3840ES2_S2_S2_fjLj1024EEEEEEEvNS_9BwdParamsE)
        /*0650*/ 	.word	0x0000003a


	//----- nvinfo : EIATTR_FRAME_SIZE
	.align		4
.L_269:
        /*0654*/ 	.byte	0x04, 0x11
        /*0656*/ 	.short	(.L_271 - .L_270)
	.align		4
.L_270:
        /*0658*/ 	.word	index@(_ZN10layer_norm22ln_bwd_finalize_kernelINS_22Kernel_traits_finalizeILj3840E13__nv_bfloat16S2_S2_fjLj1024ELj4ENS_18Kernel_traits_baseILj3840ES2_S2_S2_fjLj1024EEEEEEEvNS_9BwdParamsE)
        /*065c*/ 	.word	0x00000000


	//----- nvinfo : EIATTR_REGCOUNT
	.align		4
.L_271:
        /*0660*/ 	.byte	0x04, 0x2f
        /*0662*/ 	.short	(.L_273 - .L_272)
	.align		4
.L_272:
        /*0664*/ 	.word	index@(_ZN10layer_norm13ln_bwd_kernelINS_13Kernel_traitsI13__nv_bfloat16fS2_fjLj3840ELj1ELj1ELj4ELj8ENS_18Kernel_traits_baseILj3840ES2_fS2_fjLj128EEEEEEEvNS_9BwdParamsE)
        /*0668*/ 	.word	0x000000ff


	//----- nvinfo : EIATTR_FRAME_SIZE
	.align		4
.L_273:
        /*066c*/ 	.byte	0x04, 0x11
        /*066e*/ 	.short	(.L_275 - .L_274)
	.align		4
.L_274:
        /*0670*/ 	.word	index@(_ZN10layer_norm13ln_bwd_kernelINS_13Kernel_traitsI13__nv_bfloat16fS2_fjLj3840ELj1ELj1ELj4ELj8ENS_18Kernel_traits_baseILj3840ES2_fS2_fjLj128EEEEEEEvNS_9BwdParamsE)
        /*0674*/ 	.word	0x00000000


	//----- nvinfo : EIATTR_REGCOUNT
	.align		4
.L_275:
        /*0678*/ 	.byte	0x04, 0x2f
        /*067a*/ 	.short	(.L_277 - .L_276)
	.align		4
.L_276:
        /*067c*/ 	.word	index@(_ZN10layer_norm22ln_bwd_finalize_kernelINS_22Kernel_traits_finalizeILj3840E13__nv_bfloat16fS2_fjLj1024ELj4ENS_18Kernel_traits_baseILj3840ES2_fS2_fjLj1024EEEEEEEvNS_9BwdParamsE)
        /*0680*/ 	.word	0x0000003a


	//----- nvinfo : EIATTR_FRAME_SIZE
	.align		4
.L_277:
        /*0684*/ 	.byte	0x04, 0x11
        /*0686*/ 	.short	(.L_279 - .L_278)
	.align		4
.L_278:
        /*0688*/ 	.word	index@(_ZN10layer_norm22ln_bwd_finalize_kernelINS_22Kernel_traits_finalizeILj3840E13__nv_bfloat16fS2_fjLj1024ELj4ENS_18Kernel_traits_baseILj3840ES2_fS2_fjLj1024EEEEEEEvNS_9BwdParamsE)
        /*068c*/ 	.word	0x00000000


	//----- nvinfo : EIATTR_REGCOUNT
	.align		4
.L_279:
        /*0690*/ 	.byte	0x04, 0x2f
        /*0692*/ 	.short	(.L_281 - .L_280)
	.align		4
.L_280:
        /*0694*/ 	.word	index@(_ZN10layer_norm13ln_bwd_kernelINS_13Kernel_traitsIffffjLj4096ELj1ELj1ELj4ELj16ENS_18Kernel_traits_baseILj4096EffffjLj128EEEEEEEvNS_9BwdParamsE)
        /*0698*/ 	.word	0x000000ff


	//----- nvinfo : EIATTR_FRAME_SIZE
	.align		4
.L_281:
        /*069c*/ 	.byte	0x04, 0x11
        /*069e*/ 	.short	(.L_283 - .L_282)
	.align		4
.L_282:
        /*06a0*/ 	.word	index@(_ZN10layer_norm13ln_bwd_kernelINS_13Kernel_traitsIffffjLj4096ELj1ELj1ELj4ELj16ENS_18Kernel_traits_baseILj4096EffffjLj128EEEEEEEvNS_9BwdParamsE)
        /*06a4*/ 	.word	0x00000000


	//----- nvinfo : EIATTR_REGCOUNT
	.align		4
.L_283:
        /*06a8*/ 	.byte	0x04, 0x2f
        /*06aa*/ 	.short	(.L_285 - .L_284)
	.align		4
.L_284:
        /*06ac*/ 	.word	index@(_ZN10layer_norm22ln_bwd_finalize_kernelINS_22Kernel_traits_finalizeILj4096EffffjLj1024ELj4ENS_18Kernel_traits_baseILj4096EffffjLj1024EEEEEEEvNS_9BwdParamsE)
        /*06b0*/ 	.word	0x0000003a


	//----- nvinfo : EIATTR_FRAME_SIZE
	.align		4
.L_285:
        /*06b4*/ 	.byte	0x04, 0x11
        /*06b6*/ 	.short	(.L_287 - .L_286)
	.align		4
.L_286:
        /*06b8*/ 	.word	index@(_ZN10layer_norm22ln_bwd_finalize_kernelINS_22Kernel_traits_finalizeILj4096EffffjLj1024ELj4ENS_18Kernel_traits_baseILj4096EffffjLj1024EEEEEEEvNS_9BwdParamsE)
        /*06bc*/ 	.word	0x00000000


	//----- nvinfo : EIATTR_REGCOUNT
	.align		4
.L_287:
        /*06c0*/ 	.byte	0x04, 0x2f
        /*06c2*/ 	.short	(.L_289 - .L_288)
	.align		4
.L_288:
        /*06c4*/ 	.word	index@(_ZN10layer_norm13ln_bwd_kernelINS_13Kernel_traitsI6__halfS2_S2_fjLj4096ELj1ELj1ELj4ELj16ENS_18Kernel_traits_baseILj4096ES2_S2_S2_fjLj128EEEEEEEvNS_9BwdParamsE)
        /*06c8*/ 	.word	0x000000f0


	//----- nvinfo : EIATTR_FRAME_SIZE
	.align		4
.L_289:
        /*06cc*/ 	.byte	0x04, 0x11
        /*06ce*/ 	.short	(.L_291 - .L_290)
	.align		4
.L_290:
        /*06d0*/ 	.word	index@(_ZN10layer_norm13ln_bwd_kernelINS_13Kernel_traitsI6__halfS2_S2_fjLj4096ELj1ELj1ELj4ELj16ENS_18Kernel_traits_baseILj4096ES2_S2_S2_fjLj128EEEEEEEvNS_9BwdParamsE)
        /*06d4*/ 	.word	0x00000000


	//----- nvinfo : EIATTR_REGCOUNT
	.align		4
.L_291:
        /*06d8*/ 	.byte	0x04, 0x2f
        /*06da*/ 	.short	(.L_293 - .L_292)
	.align		4
.L_292:
        /*06dc*/ 	.word	index@(_ZN10layer_norm22ln_bwd_finalize_kernelINS_22Kernel_traits_finalizeILj4096E6__halfS2_S2_fjLj1024ELj4ENS_18Kernel_traits_baseILj4096ES2_S2_S2_fjLj1024EEEEEEEvNS_9BwdParamsE)
        /*06e0*/ 	.word	0x0000003a


	//----- nvinfo : EIATTR_FRAME_SIZE
	.align		4
.L_293:
        /*06e4*/ 	.byte	0x04, 0x11
        /*06e6*/ 	.short	(.L_295 - .L_294)
	.align		4
.L_294:
        /*06e8*/ 	.word	index@(_ZN10layer_norm22ln_bwd_finalize_kernelINS_22Kernel_traits_finalizeILj4096E6__halfS2_S2_fjLj1024ELj4ENS_18Kernel_traits_baseILj4096ES2_S2_S2_fjLj1024EEEEEEEvNS_9BwdParamsE)
        /*06ec*/ 	.word	0x00000000


	//----- nvinfo : EIATTR_REGCOUNT
	.align		4
.L_295:
        /*06f0*/ 	.byte	0x04, 0x2f
        /*06f2*/ 	.short	(.L_297 - .L_296)
	.align		4
.L_296:
        /*06f4*/ 	.word	index@(_ZN10layer_norm13ln_bwd_kernelINS_13Kernel_traitsI6__halffS2_fjLj4096ELj1ELj1ELj4ELj16ENS_18Kernel_traits_baseILj4096ES2_fS2_fjLj128EEEEEEEvNS_9BwdParamsE)
        /*06f8*/ 	.word	0x000000f4


	//----- nvinfo : EIATTR_FRAME_SIZE
	.align		4
.L_297:
        /*06fc*/ 	.byte	0x04, 0x11
        /*06fe*/ 	.short	(.L_299 - .L_298)
	.align		4
.L_298:
        /*0700*/ 	.word	index@(_ZN10layer_norm13ln_bwd_kernelINS_13Kernel_traitsI6__halffS2_fjLj4096ELj1ELj1ELj4ELj16ENS_18Kernel_traits_baseILj4096ES2_fS2_fjLj128EEEEEEEvNS_9BwdParamsE)
        /*0704*/ 	.word	0x00000000


	//----- nvinfo : EIATTR_REGCOUNT
	.align		4
.L_299:
        /*0708*/ 	.byte	0x04, 0x2f
        /*070a*/ 	.short	(.L_301 - .L_300)
	.align		4
.L_300:
        /*070c*/ 	.word	index@(_ZN10layer_norm22ln_bwd_finalize_kernelINS_22Kernel_traits_finalizeILj4096E6__halffS2_fjLj1024ELj4ENS_18Kernel_traits_baseILj4096ES2_fS2_fjLj1024EEEEEEEvNS_9BwdParamsE)
        /*0710*/ 	.word	0x0000003a


	//----- nvinfo : EIATTR_FRAME_SIZE
	.align		4
.L_301:
        /*0714*/ 	.byte	0x04, 0x11
        /*0716*/ 	.short	(.L_303 - .L_302)
	.align		4
.L_302:
        /*0718*/ 	.word	index@(_ZN10layer_norm22ln_bwd_finalize_kernelINS_22Kernel_traits_finalizeILj4096E6__halffS2_fjLj1024ELj4ENS_18Kernel_traits_baseILj4096ES2_fS2_fjLj1024EEEEEEEvNS_9BwdParamsE)
        /*071c*/ 	.word	0x00000000


	//----- nvinfo : EIATTR_REGCOUNT
	.align		4
.L_303:
        /*0720*/ 	.byte	0x04, 0x2f
        /*0722*/ 	.short	(.L_305 - .L_304)
	.align		4
.L_304:
        /*0724*/ 	.word	index@(_ZN10layer_norm13ln_bwd_kernelINS_13Kernel_traitsI13__nv_bfloat16S2_S2_fjLj4096ELj1ELj1ELj4ELj16ENS_18Kernel_traits_baseILj4096ES2_S2_S2_fjLj128EEEEEEEvNS_9BwdParamsE)
        /*0728*/ 	.word	0x000000ff


	//----- nvinfo : EIATTR_FRAME_SIZE
	.align		4
.L_305:
        /*072c*/ 	.byte	0x04, 0x11
        /*072e*/ 	.short	(.L_307 - .L_306)
	.align		4
.L_306:
        /*0730*/ 	.word	index@(_ZN10layer_norm13ln_bwd_kernelINS_13Kernel_traitsI13__nv_bfloat16S2_S2_fjLj4096ELj1ELj1ELj4ELj16ENS_18Kernel_traits_baseILj4096ES2_S2_S2_fjLj128EEEEEEEvNS_9BwdParamsE)
        /*0734*/ 	.word	0x00000000


	//----- nvinfo : EIATTR_REGCOUNT
	.align		4
.L_307:
        /*0738*/ 	.byte	0x04, 0x2f
        /*073a*/ 	.short	(.L_309 - .L_308)
	.align		4
.L_308:
        /*073c*/ 	.word	index@(_ZN10layer_norm22ln_bwd_finalize_kernelINS_22Kernel_traits_finalizeILj4096E13__nv_bfloat16S2_S2_fjLj1024ELj4ENS_18Kernel_traits_baseILj4096ES2_S2_S2_fjLj1024EEEEEEEvNS_9BwdParamsE)
        /*0740*/ 	.word	0x0000003a


	//----- nvinfo : EIATTR_FRAME_SIZE
	.align		4
.L_309:
        /*0744*/ 	.byte	0x04, 0x11
        /*0746*/ 	.short	(.L_311 - .L_310)
	.align		4
.L_310:
        /*0748*/ 	.word	index@(_ZN10layer_norm22ln_bwd_finalize_kernelINS_22Kernel_traits_finalizeILj4096E13__nv_bfloat16S2_S2_fjLj1024ELj4ENS_18Kernel_traits_baseILj4096ES2_S2_S2_fjLj1024EEEEEEEvNS_9BwdParamsE)
        /*074c*/ 	.word	0x00000000


	//----- nvinfo : EIATTR_REGCOUNT
	.align		4
.L_311:
        /*0750*/ 	.byte	0x04, 0x2f
        /*0752*/ 	.short	(.L_313 - .L_312)
	.align		4
.L_312:
        /*0754*/ 	.word	index@(_ZN10layer_norm13ln_bwd_kernelINS_13Kernel_traitsI13__nv_bfloat16fS2_fjLj4096ELj1ELj1ELj4ELj16ENS_18Kernel_traits_baseILj4096ES2_fS2_fjLj128EEEEEEEvNS_9BwdParamsE)
        /*0758*/ 	.word	0x000000ff


	//----- nvinfo : EIATTR_FRAME_SIZE
	.align		4
.L_313:
        /*075c*/ 	.byte	0x04, 0x11
        /*075e*/ 	.short	(.L_315 - .L_314)
	.align		4
.L_314:
        /*0760*/ 	.word	index@(_ZN10layer_norm13ln_bwd_kernelINS_13Kernel_traitsI13__nv_bfloat16fS2_fjLj4096ELj1ELj1ELj4ELj16ENS_18Kernel_traits_baseILj4096ES2_fS2_fjLj128EEEEEEEvNS_9BwdParamsE)
        /*0764*/ 	.word	0x00000000


	//----- nvinfo : EIATTR_REGCOUNT
	.align		4
.L_315:
        /*0768*/ 	.byte	0x04, 0x2f
        /*076a*/ 	.short	(.L_317 - .L_316)
	.align		4
.L_316:
        /*076c*/ 	.word	index@(_ZN10layer_norm22ln_bwd_finalize_kernelINS_22Kernel_traits_finalizeILj4096E13__nv_bfloat16fS2_fjLj1024ELj4ENS_18Kernel_traits_baseILj4096ES2_fS2_fjLj1024EEEEEEEvNS_9BwdParamsE)
        /*0770*/ 	.word	0x0000003a


	//----- nvinfo : EIATTR_FRAME_SIZE
	.align		4
.L_317:
        /*0774*/ 	.byte	0x04, 0x11
        /*0776*/ 	.short	(.L_319 - .L_318)
	.align		4
.L_318:
        /*0778*/ 	.word	index@(_ZN10layer_norm22ln_bwd_finalize_kernelINS_22Kernel_traits_finalizeILj4096E13__nv_bfloat16fS2_fjLj1024ELj4ENS_18Kernel_traits_baseILj4096ES2_fS2_fjLj1024EEEEEEEvNS_9BwdParamsE)
        /*077c*/ 	.word	0x00000000


	//----- nvinfo : EIATTR_REGCOUNT
	.align		4
.L_319:
        /*0780*/ 	.byte	0x04, 0x2f
        /*0782*/ 	.short	(.L_321 - .L_320)
	.align		4
.L_320:
        /*0784*/ 	.word	index@(_ZN10layer_norm13ln_bwd_kernelINS_13Kernel_traitsIffffjLj5120ELj1ELj1ELj4ELj16ENS_18Kernel_traits_baseILj5120EffffjLj128EEEEEEEvNS_9BwdParamsE)
        /*0788*/ 	.word	0x000000ff


	//----- nvinfo : EIATTR_FRAME_SIZE
	.align		4
.L_321:
        /*078c*/ 	.byte	0x04, 0x11
        /*078e*/ 	.short	(.L_323 - .L_322)
	.align		4
.L_322:
        /*0790*/ 	.word	index@(_ZN10layer_norm13ln_bwd_kernelINS_13Kernel_traitsIffffjLj5120ELj1ELj1ELj4ELj16ENS_18Kernel_traits_baseILj5120EffffjLj128EEEEEEEvNS_9BwdParamsE)
        /*0794*/ 	.word	0x000000b8


	//----- nvinfo : EIATTR_REGCOUNT
	.align		4
.L_323:
        /*0798*/ 	.byte	0x04, 0x2f
        /*079a*/ 	.short	(.L_325 - .L_324)
	.align		4
.L_324:
        /*079c*/ 	.word	index@(_ZN10layer_norm22ln_bwd_finalize_kernelINS_22Kernel_traits_finalizeILj5120EffffjLj1024ELj4ENS_18Kernel_traits_baseILj5120EffffjLj1024EEEEEEEvNS_9BwdParamsE)
        /*07a0*/ 	.word	0x0000003a


	//----- nvinfo : EIATTR_FRAME_SIZE
	.align		4
.L_325:
        /*07a4*/ 	.byte	0x04, 0x11
        /*07a6*/ 	.short	(.L_327 - .L_326)
	.align		4
.L_326:
        /*07a8*/ 	.word	index@(_ZN10layer_norm22ln_bwd_finalize_kernelINS_22Kernel_traits_finalizeILj5120EffffjLj1024ELj4ENS_18Kernel_traits_baseILj5120EffffjLj1024EEEEEEEvNS_9BwdParamsE)
        /*07ac*/ 	.word	0x00000000


	//----- nvinfo : EIATTR_REGCOUNT
	.align		4
.L_327:
        /*07b0*/ 	.byte	0x04, 0x2f
        /*07b2*/ 	.short	(.L_329 - .L_328)
	.align		4
.L_328:
        /*07b4*/ 	.word	index@(_ZN10layer_norm13ln_bwd_kernelINS_13Kernel_traitsI6__halfS2_S2_fjLj5120ELj1ELj1ELj4ELj16ENS_18Kernel_traits_baseILj5120ES2_S2_S2_fjLj128EEEEEEEvNS_9BwdParamsE)
        /*07b8*/ 	.word	0x000000ff


	//----- nvinfo : EIATTR_FRAME_SIZE
	.align		4
.L_329:
        /*07bc*/ 	.byte	0x04, 0x11
        /*07be*/ 	.short	(.L_331 - .L_330)
	.align		4
.L_330:
        /*07c0*/ 	.word	index@(_ZN10layer_norm13ln_bwd_kernelINS_13Kernel_traitsI6__halfS2_S2_fjLj5120ELj1ELj1ELj4ELj16ENS_18Kernel_traits_baseILj5120ES2_S2_S2_fjLj128EEEEEEEvNS_9BwdParamsE)
        /*07c4*/ 	.word	0x00000088


	//----- nvinfo : EIATTR_REGCOUNT
	.align		4
.L_331:
        /*07c8*/ 	.byte	0x04, 0x2f
        /*07ca*/ 	.short	(.L_333 - .L_332)
	.align		4
.L_332:
        /*07cc*/ 	.word	index@(_ZN10layer_norm22ln_bwd_finalize_kernelINS_22Kernel_traits_finalizeILj5120E6__halfS2_S2_fjLj1024ELj4ENS_18Kernel_traits_baseILj5120ES2_S2_S2_fjLj1024EEEEEEEvNS_9BwdParamsE)
        /*07d0*/ 	.word	0x0000003a


	//----- nvinfo : EIATTR_FRAME_SIZE
	.align		4
.L_333:
        /*07d4*/ 	.byte	0x04, 0x11
        /*07d6*/ 	.short	(.L_335 - .L_334)
	.align		4
.L_334:
        /*07d8*/ 	.word	index@(_ZN10layer_norm22ln_bwd_finalize_kernelINS_22Kernel_traits_finalizeILj5120E6__halfS2_S2_fjLj1024ELj4ENS_18Kernel_traits_baseILj5120ES2_S2_S2_fjLj1024EEEEEEEvNS_9BwdParamsE)
        /*07dc*/ 	.word	0x00000000


	//----- nvinfo : EIATTR_REGCOUNT
	.align		4
.L_335:
        /*07e0*/ 	.byte	0x04, 0x2f
        /*07e2*/ 	.short	(.L_337 - .L_336)
	.align		4
.L_336:
        /*07e4*/ 	.word	index@(_ZN10layer_norm13ln_bwd_kernelINS_13Kernel_traitsI6__halffS2_fjLj5120ELj1ELj1ELj4ELj16ENS_18Kernel_traits_baseILj5120ES2_fS2_fjLj128EEEEEEEvNS_9BwdParamsE)
        /*07e8*/ 	.word	0x000000ff


	//----- nvinfo : EIATTR_FRAME_SIZE
	.align		4
.L_337:
        /*07ec*/ 	.byte	0x04, 0x11
        /*07ee*/ 	.short	(.L_339 - .L_338)
	.align		4
.L_338:
        /*07f0*/ 	.word	index@(_ZN10layer_norm13ln_bwd_kernelINS_13Kernel_traitsI6__halffS2_fjLj5120ELj1ELj1ELj4ELj16ENS_18Kernel_traits_baseILj5120ES2_fS2_fjLj128EEEEEEEvNS_9BwdParamsE)
        /*07f4*/ 	.word	0x000000b0


	//----- nvinfo : EIATTR_REGCOUNT
	.align		4
.L_339:
        /*07f8*/ 	.byte	0x04, 0x2f
        /*07fa*/ 	.short	(.L_341 - .L_340)
	.align		4
.L_340:
        /*07fc*/ 	.word	index@(_ZN10layer_norm22ln_bwd_finalize_kernelINS_22Kernel_traits_finalizeILj5120E6__halffS2_fjLj1024ELj4ENS_18Kernel_traits_baseILj5120ES2_fS2_fjLj1024EEEEEEEvNS_9BwdParamsE)
        /*0800*/ 	.word	0x0000003a


	//----- nvinfo : EIATTR_FRAME_SIZE
	.align		4
.L_341:
        /*0804*/ 	.byte	0x04, 0x11
        /*0806*/ 	.short	(.L_343 - .L_342)
	.align		4
.L_342:
        /*0808*/ 	.word	index@(_ZN10layer_norm22ln_bwd_finalize_kernelINS_22Kernel_traits_finalizeILj5120E6__halffS2_fjLj1024ELj4ENS_18Kernel_traits_baseILj5120ES2_fS2_fjLj1024EEEEEEEvNS_9BwdParamsE)
        /*080c*/ 	.word	0x00000000


	//----- nvinfo : EIATTR_REGCOUNT
	.align		4
.L_343:
        /*0810*/ 	.byte	0x04, 0x2f
        /*0812*/ 	.short	(.L_345 - .L_344)
	.align		4
.L_344:
        /*0814*/ 	.word	index@(_ZN10layer_norm13ln_bwd_kernelINS_13Kernel_traitsI13__nv_bfloat16S2_S2_fjLj5120ELj1ELj1ELj4ELj16ENS_18Kernel_traits_baseILj5120ES2_S2_S2_fjLj128EEEEEEEvNS_9BwdParamsE)
        /*0818*/ 	.word	0x000000ff


	//----- nvinfo : EIATTR_FRAME_SIZE
	.align		4
.L_345:
        /*081c*/ 	.byte	0x04, 0x11
        /*081e*/ 	.short	(.L_347 - .L_346)
	.align		4
.L_346:
        /*0820*/ 	.word	index@(_ZN10layer_norm13ln_bwd_kernelINS_13Kernel_traitsI13__nv_bfloat16S2_S2_fjLj5120ELj1ELj1ELj4ELj16ENS_18Kernel_traits_baseILj5120ES2_S2_S2_fjLj128EEEEEEEvNS_9BwdParamsE)
        /*0824*/ 	.word	0x000000f0


	//----- nvinfo : EIATTR_REGCOUNT
	.align		4
.L_347:
        /*0828*/ 	.byte	0x04, 0x2f
        /*082a*/ 	.short	(.L_349 - .L_348)
	.align		4
.L_348:
        /*082c*/ 	.word	index@(_ZN10layer_norm22ln_bwd_finalize_kernelINS_22Kernel_traits_finalizeILj5120E13__nv_bfloat16S2_S2_fjLj1024ELj4ENS_18Kernel_traits_baseILj5120ES2_S2_S2_fjLj1024EEEEEEEvNS_9BwdParamsE)
        /*0830*/ 	.word	0x0000003a


	//----- nvinfo : EIATTR_FRAME_SIZE
	.align		4
.L_349:
        /*0834*/ 	.byte	0x04, 0x11
        /*0836*/ 	.short	(.L_351 - .L_350)
	.align		4
.L_350:
        /*0838*/ 	.word	index@(_ZN10layer_norm22ln_bwd_finalize_kernelINS_22Kernel_traits_finalizeILj5120E13__nv_bfloat16S2_S2_fjLj1024ELj4ENS_18Kernel_traits_baseILj5120ES2_S2_S2_fjLj1024EEEEEEEvNS_9BwdParamsE)
        /*083c*/ 	.word	0x00000000


	//----- nvinfo : EIATTR_REGCOUNT
	.align		4
.L_351:
        /*0840*/ 	.byte	0x04, 0x2f
        /*0842*/ 	.short	(.L_353 - .L_352)
	.align		4
.L_352:
        /*0844*/ 	.word	index@(_ZN10layer_norm13ln_bwd_kernelINS_13Kernel_traitsI13__nv_bfloat16fS2_fjLj5120ELj1ELj1ELj4ELj16ENS_18Kernel_traits_baseILj5120ES2_fS2_fjLj128EEEEEEEvNS_9BwdParamsE)
        /*0848*/ 	.word	0x000000ff


	//----- nvinfo : EIATTR_FRAME_SIZE
	.align		4
.L_353:
        /*084c*/ 	.byte	0x04, 0x11
        /*084e*/ 	.short	(.L_355 - .L_354)
	.align		4
.L_354:
        /*0850*/ 	.word	index@(_ZN10layer_norm13ln_bwd_kernelINS_13Kernel_traitsI13__nv_bfloat16fS2_fjLj5120ELj1ELj1ELj4ELj16ENS_18Kernel_traits_baseILj5120ES2_fS2_fjLj128EEEEEEEvNS_9BwdParamsE)
        /*0854*/ 	.word	0x00000108


	//----- nvinfo : EIATTR_REGCOUNT
	.align		4
.L_355:
        /*0858*/ 	.byte	0x04, 0x2f
        /*085a*/ 	.short	(.L_357 - .L_356)
	.align		4
.L_356:
        /*085c*/ 	.word	index@(_ZN10layer_norm22ln_bwd_finalize_kernelINS_22Kernel_traits_finalizeILj5120E13__nv_bfloat16fS2_fjLj1024ELj4ENS_18Kernel_traits_baseILj5120ES2_fS2_fjLj1024EEEEEEEvNS_9BwdParamsE)
        /*0860*/ 	.word	0x0000003a


	//----- nvinfo : EIATTR_FRAME_SIZE
	.align		4
.L_357:
        /*0864*/ 	.byte	0x04, 0x11
        /*0866*/ 	.short	(.L_359 - .L_358)
	.align		4
.L_358:
        /*0868*/ 	.word	index@(_ZN10layer_norm22ln_bwd_finalize_kernelINS_22Kernel_traits_finalizeILj5120E13__nv_bfloat16fS2_fjLj1024ELj4ENS_18Kernel_traits_baseILj5120ES2_fS2_fjLj1024EEEEEEEvNS_9BwdParamsE)
        /*086c*/ 	.word	0x00000000


	//----- nvinfo : EIATTR_REGCOUNT
	.align		4
.L_359:
        /*0870*/ 	.byte	0x04, 0x2f
        /*0872*/ 	.short	(.L_361 - .L_360)
	.align		4
.L_360:
        /*0874*/ 	.word	index@(_ZN10layer_norm13ln_bwd_kernelINS_13Kernel_traitsIffffjLj6144ELj1ELj1ELj8ELj16ENS_18Kernel_traits_baseILj6144EffffjLj256EEEEEEEvNS_9BwdParamsE)
        /*0878*/ 	.word	0x000000c8


	//----- nvinfo : EIATTR_FRAME_SIZE
	.align		4
.L_361:
        /*087c*/ 	.byte	0x04, 0x11
        /*087e*/ 	.short	(.L_363 - .L_362)
	.align		4
.L_362:
        /*0880*/ 	.word	index@(_ZN10layer_norm13ln_bwd_kernelINS_13Kernel_traitsIffffjLj6144ELj1ELj1ELj8ELj16ENS_18Kernel_traits_baseILj6144EffffjLj256EEEEEEEvNS_9BwdParamsE)
        /*0884*/ 	.word	0x00000000


	//----- nvinfo : EIATTR_REGCOUNT
	.align		4
.L_363:
        /*0888*/ 	.byte	0x04, 0x2f
        /*088a*/ 	.short	(.L_365 - .L_364)
	.align		4
.L_364:
        /*088c*/ 	.word	index@(_ZN10layer_norm22ln_bwd_finalize_kernelINS_22Kernel_traits_finalizeILj6144EffffjLj1024ELj4ENS_18Kernel_traits_baseILj6144EffffjLj1024EEEEEEEvNS_9BwdParamsE)
        /*0890*/ 	.word	0x0000003a


	//----- nvinfo : EIATTR_FRAME_SIZE
	.align		4
.L_365:
        /*0894*/ 	.byte	0x04, 0x11
        /*0896*/ 	.short	(.L_367 - .L_366)
	.align		4
.L_366:
        /*0898*/ 	.word	index@(_ZN10layer_norm22ln_bwd_finalize_kernelINS_22Kernel_traits_finalizeILj6144EffffjLj1024ELj4ENS_18Kernel_traits_baseILj6144EffffjLj1024EEEEEEEvNS_9BwdParamsE)
        /*089c*/ 	.word	0x00000000


	//----- nvinfo : EIATTR_REGCOUNT
	.align		4
.L_367:
        /*08a0*/ 	.byte	0x04, 0x2f
        /*08a2*/ 	.short	(.L_369 - .L_368)
	.align		4
.L_368:
        /*08a4*/ 	.word	index@(_ZN10layer_norm13ln_bwd_kernelINS_13Kernel_traitsI6__halfS2_S2_fjLj6144ELj1ELj1ELj8ELj16ENS_18Kernel_traits_baseILj6144ES2_S2_S2_fjLj256EEEEEEEvNS_9BwdParamsE)
        /*08a8*/ 	.word	0x000000b9


	//----- nvinfo : EIATTR_FRAME_SIZE
	.align		4
.L_369:
        /*08ac*/ 	.byte	0x04, 0x11
        /*08ae*/ 	.short	(.L_371 - .L_370)
	.align		4
.L_370:
        /*08b0*/ 	.word	index@(_ZN10layer_norm13ln_bwd_kernelINS_13Kernel_traitsI6__halfS2_S2_fjLj6144ELj1ELj1ELj8ELj16ENS_18Kernel_traits_baseILj6144ES2_S2_S2_fjLj256EEEEEEEvNS_9BwdParamsE)
        /*08b4*/ 	.word	0x00000000


	//----- nvinfo : EIATTR_REGCOUNT
	.align		4
.L_371:
        /*08b8*/ 	.byte	0x04, 0x2f
        /*08ba*/ 	.short	(.L_373 - .L_372)
	.align		4
.L_372:
        /*08bc*/ 	.word	index@(_ZN10layer_norm22ln_bwd_finalize_kernelINS_22Kernel_traits_finalizeILj6144E6__halfS2_S2_fjLj1024ELj4ENS_18Kernel_traits_baseILj6144ES2_S2_S2_fjLj1024EEEEEEEvNS_9BwdParamsE)
        /*08c0*/ 	.word	0x0000003a


	//----- nvinfo : EIATTR_FRAME_SIZE
	.align		4
.L_373:
        /*08c4*/ 	.byte	0x04, 0x11
        /*08c6*/ 	.short	(.L_375 - .L_374)
	.align		4
.L_374:
        /*08c8*/ 	.word	index@(_ZN10layer_norm22ln_bwd_finalize_kernelINS_22Kernel_traits_finalizeILj6144E6__halfS2_S2_fjLj1024ELj4ENS_18Kernel_traits_baseILj6144ES2_S2_S2_fjLj1024EEEEEEEvNS_9BwdParamsE)
        /*08cc*/ 	.word	0x00000000


	//----- nvinfo : EIATTR_REGCOUNT
	.align		4
.L_375:
        /*08d0*/ 	.byte	0x04, 0x2f
        /*08d2*/ 	.short	(.L_377 - .L_376)
	.align		4
.L_376:
        /*08d4*/ 	.word	index@(_ZN10layer_norm13ln_bwd_kernelINS_13Kernel_traitsI6__halffS2_fjLj6144ELj1ELj1ELj8ELj16ENS_18Kernel_traits_baseILj6144ES2_fS2_fjLj256EEEEEEEvNS_9BwdParamsE)
        /*08d8*/ 	.word	0x000000c2


	//----- nvinfo : EIATTR_FRAME_SIZE
	.align		4
.L_377:
        /*08dc*/ 	.byte	0x04, 0x11
        /*08de*/ 	.short	(.L_379 - .L_378)
	.align		4
.L_378:
        /*08e0*/ 	.word	index@(_ZN10layer_norm13ln_bwd_kernelINS_13Kernel_traitsI6__halffS2_fjLj6144ELj1ELj1ELj8ELj16ENS_18Kernel_traits_baseILj6144ES2_fS2_fjLj256EEEEEEEvNS_9BwdParamsE)
        /*08e4*/ 	.word	0x00000000


	//----- nvinfo : EIATTR_REGCOUNT
	.align		4
.L_379:
        /*08e8*/ 	.byte	0x04, 0x2f
        /*08ea*/ 	.short	(.L_381 - .L_380)
	.align		4
.L_380:
        /*08ec*/ 	.word	index@(_ZN10layer_norm22ln_bwd_finalize_kernelINS_22Kernel_traits_finalizeILj6144E6__halffS2_fjLj1024ELj4ENS_18Kernel_traits_baseILj6144ES2_fS2_fjLj1024EEEEEEEvNS_9BwdParamsE)
        /*08f0*/ 	.word	0x0000003a


	//----- nvinfo : EIATTR_FRAME_SIZE
	.align		4
.L_381:
        /*08f4*/ 	.byte	0x04, 0x11
        /*08f6*/ 	.short	(.L_383 - .L_382)
	.align		4
.L_382:
        /*08f8*/ 	.word	index@(_ZN10layer_norm22ln_bwd_finalize_kernelINS_22Kernel_traits_finalizeILj6144E6__halffS2_fjLj1024ELj4ENS_18Kernel_traits_baseILj6144ES2_fS2_fjLj1024EEEEEEEvNS_9BwdParamsE)
        /*08fc*/ 	.word	0x00000000


	//----- nvinfo : EIATTR_REGCOUNT
	.align		4
.L_383:
        /*0900*/ 	.byte	0x04, 0x2f
        /*0902*/ 	.short	(.L_385 - .L_384)
	.align		4
.L_384:
        /*0904*/ 	.word	index@(_ZN10layer_norm13ln_bwd_kernelINS_13Kernel_traitsI13__nv_bfloat16S2_S2_fjLj6144ELj1ELj1ELj8ELj16ENS_18Kernel_traits_baseILj6144ES2_S2_S2_fjLj256EEEEEEEvNS_9BwdParamsE)
        /*0908*/ 	.word	0x000000d2


	//----- nvinfo : EIATTR_FRAME_SIZE
	.align		4
.L_385:
        /*090c*/ 	.byte	0x04, 0x11
        /*090e*/ 	.short	(.L_387 - .L_386)
	.align		4
.L_386:
        /*0910*/ 	.word	index@(_ZN10layer_norm13ln_bwd_kernelINS_13Kernel_traitsI13__nv_bfloat16S2_S2_fjLj6144ELj1ELj1ELj8ELj16ENS_18Kernel_traits_baseILj6144ES2_S2_S2_fjLj256EEEEEEEvNS_9BwdParamsE)
        /*0914*/ 	.word	0x00000000


	//----- nvinfo : EIATTR_REGCOUNT
	.align		4
.L_387:
        /*0918*/ 	.byte	0x04, 0x2f
        /*091a*/ 	.short	(.L_389 - .L_388)
	.align		4
.L_388:
        /*091c*/ 	.word	index@(_ZN10layer_norm22ln_bwd_finalize_kernelINS_22Kernel_traits_finalizeILj6144E13__nv_bfloat16S2_S2_fjLj1024ELj4ENS_18Kernel_traits_baseILj6144ES2_S2_S2_fjLj1024EEEEEEEvNS_9BwdParamsE)
        /*0920*/ 	.word	0x0000003a


	//----- nvinfo : EIATTR_FRAME_SIZE
	.align		4
.L_389:
        /*0924*/ 	.byte	0x04, 0x11
        /*0926*/ 	.short	(.L_391 - .L_390)
	.align		4
.L_390:
        /*0928*/ 	.word	index@(_ZN10layer_norm22ln_bwd_finalize_kernelINS_22Kernel_traits_finalizeILj6144E13__nv_bfloat16S2_S2_fjLj1024ELj4ENS_18Kernel_traits_baseILj6144ES2_S2_S2_fjLj1024EEEEEEEvNS_9BwdParamsE)
        /*092c*/ 	.word	0x00000000


	//----- nvinfo : EIATTR_REGCOUNT
	.align		4
.L_391:
        /*0930*/ 	.byte	0x04, 0x2f
        /*0932*/ 	.short	(.L_393 - .L_392)
	.align		4
.L_392:
        /*0934*/ 	.word	index@(_ZN10layer_norm13ln_bwd_kernelINS_13Kernel_traitsI13__nv_bfloat16fS2_fjLj6144ELj1ELj1ELj8ELj16ENS_18Kernel_traits_baseILj6144ES2_fS2_fjLj256EEEEEEEvNS_9BwdParamsE)
        /*0938*/ 	.word	0x000000de


	//----- nvinfo : EIATTR_FRAME_SIZE
	.align		4
.L_393:
        /*093c*/ 	.byte	0x04, 0x11
        /*093e*/ 	.short	(.L_395 - .L_394)
	.align		4
.L_394:
        /*0940*/ 	.word	index@(_ZN10layer_norm13ln_bwd_kernelINS_13Kernel_traitsI13__nv_bfloat16fS2_fjLj6144ELj1ELj1ELj8ELj16ENS_18Kernel_traits_baseILj6144ES2_fS2_fjLj256EEEEEEEvNS_9BwdParamsE)
        /*0944*/ 	.word	0x00000000


	//----- nvinfo : EIATTR_REGCOUNT
	.align		4
.L_395:
        /*0948*/ 	.byte	0x04, 0x2f
        /*094a*/ 	.short	(.L_397 - .L_396)
	.align		4
.L_396:
        /*094c*/ 	.word	index@(_ZN10layer_norm22ln_bwd_finalize_kernelINS_22Kernel_traits_finalizeILj6144E13__nv_bfloat16fS2_fjLj1024ELj4ENS_18Kernel_traits_baseILj6144ES2_fS2_fjLj1024EEEEEEEvNS_9BwdParamsE)
        /*0950*/ 	.word	0x0000003a


	//----- nvinfo : EIATTR_FRAME_SIZE
	.align		4
.L_397:
        /*0954*/ 	.byte	0x04, 0x11
        /*0956*/ 	.short	(.L_399 - .L_398)
	.align		4
.L_398:
        /*0958*/ 	.word	index@(_ZN10layer_norm22ln_bwd_finalize_kernelINS_22Kernel_traits_finalizeILj6144E13__nv_bfloat16fS2_fjLj1024ELj4ENS_18Kernel_traits_baseILj6144ES2_fS2_fjLj1024EEEEEEEvNS_9BwdParamsE)
        /*095c*/ 	.word	0x00000000


	//----- nvinfo : EIATTR_REGCOUNT
	.align		4
.L_399:
        /*0960*/ 	.byte	0x04, 0x2f
        /*0962*/ 	.short	(.L_401 - .L_400)
	.align		4
.L_400:
        /*0964*/ 	.word	index@(_ZN10layer_norm13ln_bwd_kernelINS_13Kernel_traitsIffffjLj8192ELj2ELj1ELj4ELj16ENS_18Kernel_traits_baseILj8192EffffjLj128EEEEEEEvNS_9BwdParamsE)
        /*0968*/ 	.word	0x000000fd


	//----- nvinfo : EIATTR_FRAME_SIZE
	.align		4
.L_401:
        /*096c*/ 	.byte	0x04, 0x11
        /*096e*/ 	.short	(.L_403 - .L_402)
	.align		4
.L_402:
        /*0970*/ 	.word	index@(_ZN10layer_norm13ln_bwd_kernelINS_13Kernel_traitsIffffjLj8192ELj2ELj1ELj4ELj16ENS_18Kernel_traits_baseILj8192EffffjLj128EEEEEEEvNS_9BwdParamsE)
        /*0974*/ 	.word	0x00000000


	//----- nvinfo : EIATTR_REGCOUNT
	.align		4
.L_403:
        /*0978*/ 	.byte	0x04, 0x2f
        /*097a*/ 	.short	(.L_405 - .L_404)
	.align		4
.L_404:
        /*097c*/ 	.word	index@(_ZN10layer_norm22ln_bwd_finalize_kernelINS_22Kernel_traits_finalizeILj8192EffffjLj1024ELj4ENS_18Kernel_traits_baseILj8192EffffjLj1024EEEEEEEvNS_9BwdParamsE)
        /*0980*/ 	.word	0x0000003a


	//----- nvinfo : EIATTR_FRAME_SIZE
	.align		4
.L_405:
        /*0984*/ 	.byte	0x04, 0x11
        /*0986*/ 	.short	(.L_407 - .L_406)
	.align		4
.L_406:
        /*0988*/ 	.word	index@(_ZN10layer_norm22ln_bwd_finalize_kernelINS_22Kernel_traits_finalizeILj8192EffffjLj1024ELj4ENS_18Kernel_traits_baseILj8192EffffjLj1024EEEEEEEvNS_9BwdParamsE)
        /*098c*/ 	.word	0x00000000


	//----- nvinfo : EIATTR_REGCOUNT
	.align		4
.L_407:
        /*0990*/ 	.byte	0x04, 0x2f
        /*0992*/ 	.short	(.L_409 - .L_408)
	.align		4
.L_408:
        /*0994*/ 	.word	index@(_ZN10layer_norm13ln_bwd_kernelINS_13Kernel_traitsI6__halfS2_S2_fjLj8192ELj2ELj1ELj4ELj16ENS_18Kernel_traits_baseILj8192ES2_S2_S2_fjLj128EEEEEEEvNS_9BwdParamsE)
        /*0998*/ 	.word	0x000000f0


	//----- nvinfo : EIATTR_FRAME_SIZE
	.align		4
.L_409:
        /*099c*/ 	.byte	0x04, 0x11
        /*099e*/ 	.short	(.L_411 - .L_410)
	.align		4
.L_410:
        /*09a0*/ 	.word	index@(_ZN10layer_norm13ln_bwd_kernelINS_13Kernel_traitsI6__halfS2_S2_fjLj8192ELj2ELj1ELj4ELj16ENS_18Kernel_traits_baseILj8192ES2_S2_S2_fjLj128EEEEEEEvNS_9BwdParamsE)
        /*09a4*/ 	.word	0x00000000


	//----- nvinfo : EIATTR_REGCOUNT
	.align		4
.L_411:
        /*09a8*/ 	.byte	0x04, 0x2f
        /*09aa*/ 	.short	(.L_413 - .L_412)
	.align		4
.L_412:
        /*09ac*/ 	.word	index@(_ZN10layer_norm22ln_bwd_finalize_kernelINS_22Kernel_traits_finalizeILj8192E6__halfS2_S2_fjLj1024ELj4ENS_18Kernel_traits_baseILj8192ES2_S2_S2_fjLj1024EEEEEEEvNS_9BwdParamsE)
        /*09b0*/ 	.word	0x0000003a


	//----- nvinfo : EIATTR_FRAME_SIZE
	.align		4
.L_413:
        /*09b4*/ 	.byte	0x04, 0x11
        /*09b6*/ 	.short	(.L_415 - .L_414)
	.align		4
.L_414:
        /*09b8*/ 	.word	index@(_ZN10layer_norm22ln_bwd_finalize_kernelINS_22Kernel_traits_finalizeILj8192E6__halfS2_S2_fjLj1024ELj4ENS_18Kernel_traits_baseILj8192ES2_S2_S2_fjLj1024EEEEEEEvNS_9BwdParamsE)
        /*09bc*/ 	.word	0x00000000


	//----- nvinfo : EIATTR_REGCOUNT
	.align		4
.L_415:
        /*09c0*/ 	.byte	0x04, 0x2f
        /*09c2*/ 	.short	(.L_417 - .L_416)
	.align		4
.L_416:
        /*09c4*/ 	.word	index@(_ZN10layer_norm13ln_bwd_kernelINS_13Kernel_traitsI6__halffS2_fjLj8192ELj2ELj1ELj4ELj16ENS_18Kernel_traits_baseILj8192ES2_fS2_fjLj128EEEEEEEvNS_9BwdParamsE)
        /*09c8*/ 	.word	0x000000f1


	//----- nvinfo : EIATTR_FRAME_SIZE
	.align		4
.L_417:
        /*09cc*/ 	.byte	0x04, 0x11
        /*09ce*/ 	.short	(.L_419 - .L_418)
	.align		4
.L_418:
        /*09d0*/ 	.word	index@(_ZN10layer_norm13ln_bwd_kernelINS_13Kernel_traitsI6__halffS2_fjLj8192ELj2ELj1ELj4ELj16ENS_18Kernel_traits_baseILj8192ES2_fS2_fjLj128EEEEEEEvNS_9BwdParamsE)
        /*09d4*/ 	.word	0x00000000


	//----- nvinfo : EIATTR_REGCOUNT
	.align		4
.L_419:
        /*09d8*/ 	.byte	0x04, 0x2f
        /*09da*/ 	.short	(.L_421 - .L_420)
	.align		4
.L_420:
        /*09dc*/ 	.word	index@(_ZN10layer_norm22ln_bwd_finalize_kernelINS_22Kernel_traits_finalizeILj8192E6__halffS2_fjLj1024ELj4ENS_18Kernel_traits_baseILj8192ES2_fS2_fjLj1024EEEEEEEvNS_9BwdParamsE)
        /*09e0*/ 	.word	0x0000003a


	//----- nvinfo : EIATTR_FRAME_SIZE
	.align		4
.L_421:
        /*09e4*/ 	.byte	0x04, 0x11
        /*09e6*/ 	.short	(.L_423 - .L_422)
	.align		4
.L_422:
        /*09e8*/ 	.word	index@(_ZN10layer_norm22ln_bwd_finalize_kernelINS_22Kernel_traits_finalizeILj8192E6__halffS2_fjLj1024ELj4ENS_18Kernel_traits_baseILj8192ES2_fS2_fjLj1024EEEEEEEvNS_9BwdParamsE)
        /*09ec*/ 	.word	0x00000000


	//----- nvinfo : EIATTR_REGCOUNT
	.align		4
.L_423:
        /*09f0*/ 	.byte	0x04, 0x2f
        /*09f2*/ 	.short	(.L_425 - .L_424)
	.align		4
.L_424:
        /*09f4*/ 	.word	index@(_ZN10layer_norm13ln_bwd_kernelINS_13Kernel_traitsI13__nv_bfloat16S2_S2_fjLj8192ELj2ELj1ELj4ELj16ENS_18Kernel_traits_baseILj8192ES2_S2_S2_fjLj128EEEEEEEvNS_9BwdParamsE)
        /*09f8*/ 	.word	0x000000ff


	//----- nvinfo : EIATTR_FRAME_SIZE
	.align		4
.L_425:
        /*09fc*/ 	.byte	0x04, 0x11
        /*09fe*/ 	.short	(.L_427 - .L_426)
	.align		4
.L_426:
        /*0a00*/ 	.word	index@(_ZN10layer_norm13ln_bwd_kernelINS_13Kernel_traitsI13__nv_bfloat16S2_S2_fjLj8192ELj2ELj1ELj4ELj16ENS_18Kernel_traits_baseILj8192ES2_S2_S2_fjLj128EEEEEEEvNS_9BwdParamsE)
        /*0a04*/ 	.word	0x00000000


	//----- nvinfo : EIATTR_REGCOUNT
	.align		4
.L_427:
        /*0a08*/ 	.byte	0x04, 0x2f
        /*0a0a*/ 	.short	(.L_429 - .L_428)
	.align		4
.L_428:
        /*0a0c*/ 	.word	index@(_ZN10layer_norm22ln_bwd_finalize_kernelINS_22Kernel_traits_finalizeILj8192E13__nv_bfloat16S2_S2_fjLj1024ELj4ENS_18Kernel_traits_baseILj8192ES2_S2_S2_fjLj1024EEEEEEEvNS_9BwdParamsE)
        /*0a10*/ 	.word	0x0000003a


	//----- nvinfo : EIATTR_FRAME_SIZE
	.align		4
.L_429:
        /*0a14*/ 	.byte	0x04, 0x11
        /*0a16*/ 	.short	(.L_431 - .L_430)
	.align		4
.L_430:
        /*0a18*/ 	.word	index@(_ZN10layer_norm22ln_bwd_finalize_kernelINS_22Kernel_traits_finalizeILj8192E13__nv_bfloat16S2_S2_fjLj1024ELj4ENS_18Kernel_traits_baseILj8192ES2_S2_S2_fjLj1024EEEEEEEvNS_9BwdParamsE)
        /*0a1c*/ 	.word	0x00000000


	//----- nvinfo : EIATTR_REGCOUNT
	.align		4
.L_431:
        /*0a20*/ 	.byte	0x04, 0x2f
        /*0a22*/ 	.short	(.L_433 - .L_432)
	.align		4
.L_432:
        /*0a24*/ 	.word	index@(_ZN10layer_norm13ln_bwd_kernelINS_13Kernel_traitsI13__nv_bfloat16fS2_fjLj8192ELj2ELj1ELj4ELj16ENS_18Kernel_traits_baseILj8192ES2_fS2_fjLj128EEEEEEEvNS_9BwdParamsE)
        /*0a28*/ 	.word	0x000000fe


	//----- nvinfo : EIATTR_FRAME_SIZE
	.align		4
.L_433:
        /*0a2c*/ 	.byte	0x04, 0x11
        /*0a2e*/ 	.short	(.L_435 - .L_434)
	.align		4
.L_434:
        /*0a30*/ 	.word	index@(_ZN10layer_norm13ln_bwd_kernelINS_13Kernel_traitsI13__nv_bfloat16fS2_fjLj8192ELj2ELj1ELj4ELj16ENS_18Kernel_traits_baseILj8192ES2_fS2_fjLj128EEEEEEEvNS_9BwdParamsE)
        /*0a34*/ 	.word	0x00000000


	//----- nvinfo : EIATTR_REGCOUNT
	.align		4
.L_435:
        /*0a38*/ 	.byte	0x04, 0x2f
        /*0a3a*/ 	.short	(.L_437 - .L_436)
	.align		4
.L_436:
        /*0a3c*/ 	.word	index@(_ZN10layer_norm22ln_bwd_finalize_kernelINS_22Kernel_traits_finalizeILj8192E13__nv_bfloat16fS2_fjLj1024ELj4ENS_18Kernel_traits_baseILj8192ES2_fS2_fjLj1024EEEEEEEvNS_9BwdParamsE)
        /*0a40*/ 	.word	0x0000003a


	//----- nvinfo : EIATTR_FRAME_SIZE
	.align		4
.L_437:
        /*0a44*/ 	.byte	0x04, 0x11
        /*0a46*/ 	.short	(.L_439 - .L_438)
	.align		4
.L_438:
        /*0a48*/ 	.word	index@(_ZN10layer_norm22ln_bwd_finalize_kernelINS_22Kernel_traits_finalizeILj8192E13__nv_bfloat16fS2_fjLj1024ELj4ENS_18Kernel_traits_baseILj8192ES2_fS2_fjLj1024EEEEEEEvNS_9BwdParamsE)
        /*0a4c*/ 	.word	0x00000000


	//----- nvinfo : EIATTR_REGCOUNT
	.align		4
.L_439:
        /*0a50*/ 	.byte	0x04, 0x2f
        /*0a52*/ 	.short	(.L_441 - .L_440)
	.align		4
.L_440:
        /*0a54*/ 	.word	index@(_ZN10layer_norm13ln_bwd_kernelINS_13Kernel_traitsIffffjLj10240ELj2ELj1ELj4ELj16ENS_18Kernel_traits_baseILj10240EffffjLj128EEEEEEEvNS_9BwdParamsE)
        /*0a58*/ 	.word	0x000000ff


	//----- nvinfo : EIATTR_FRAME_SIZE
	.align		4
.L_441:
        /*0a5c*/ 	.byte	0x04, 0x11
        /*0a5e*/ 	.short	(.L_443 - .L_442)
	.align		4
.L_442:
        /*0a60*/ 	.word	index@(_ZN10layer_norm13ln_bwd_kernelINS_13Kernel_traitsIffffjLj10240ELj2ELj1ELj4ELj16ENS_18Kernel_traits_baseILj10240EffffjLj128EEEEEEEvNS_9BwdParamsE)
        /*0a64*/ 	.word	0x000000a8


	//----- nvinfo : EIATTR_REGCOUNT
	.align		4
.L_443:
        /*0a68*/ 	.byte	0x04, 0x2f
        /*0a6a*/ 	.short	(.L_445 - .L_444)
	.align		4
.L_444:
        /*0a6c*/ 	.word	index@(_ZN10layer_norm22ln_bwd_finalize_kernelINS_22Kernel_traits_finalizeILj10240EffffjLj1024ELj4ENS_18Kernel_traits_baseILj10240EffffjLj1024EEEEEEEvNS_9BwdParamsE)
        /*0a70*/ 	.word	0x0000003a


	//----- nvinfo : EIATTR_FRAME_SIZE
	.align		4
.L_445:
        /*0a74*/ 	.byte	0x04, 0x11
        /*0a76*/ 	.short	(.L_447 - .L_446)
	.align		4
.L_446:
        /*0a78*/ 	.word	index@(_ZN10layer_norm22ln_bwd_finalize_kernelINS_22Kernel_traits_finalizeILj10240EffffjLj1024ELj4ENS_18Kernel_traits_baseILj10240EffffjLj1024EEEEEEEvNS_9BwdParamsE)
        /*0a7c*/ 	.word	0x00000000


	//----- nvinfo : EIATTR_REGCOUNT
	.align		4
.L_447:
        /*0a80*/ 	.byte	0x04, 0x2f
        /*0a82*/ 	.short	(.L_449 - .L_448)
	.align		4
.L_448:
        /*0a84*/ 	.word	index@(_ZN10layer_norm13ln_bwd_kernelINS_13Kernel_traitsI6__halfS2_S2_fjLj10240ELj2ELj1ELj4ELj16ENS_18Kernel_traits_baseILj10240ES2_S2_S2_fjLj128EEEEEEEvNS_9BwdParamsE)
        /*0a88*/ 	.word	0x000000ff


	//----- nvinfo : EIATTR_FRAME_SIZE
	.align		4
.L_449:
        /*0a8c*/ 	.byte	0x04, 0x11
        /*0a8e*/ 	.short	(.L_451 - .L_450)
	.align		4
.L_450:
        /*0a90*/ 	.word	index@(_ZN10layer_norm13ln_bwd_kernelINS_13Kernel_traitsI6__halfS2_S2_fjLj10240ELj2ELj1ELj4ELj16ENS_18Kernel_traits_baseILj10240ES2_S2_S2_fjLj128EEEEEEEvNS_9BwdParamsE)
        /*0a94*/ 	.word	0x00000090


	//----- nvinfo : EIATTR_REGCOUNT
	.align		4
.L_451:
        /*0a98*/ 	.byte	0x04, 0x2f
        /*0a9a*/ 	.short	(.L_453 - .L_452)
	.align		4
.L_452:
        /*0a9c*/ 	.word	index@(_ZN10layer_norm22ln_bwd_finalize_kernelINS_22Kernel_traits_finalizeILj10240E6__halfS2_S2_fjLj1024ELj4ENS_18Kernel_traits_baseILj10240ES2_S2_S2_fjLj1024EEEEEEEvNS_9BwdParamsE)
        /*0aa0*/ 	.word	0x0000003a


	//----- nvinfo : EIATTR_FRAME_SIZE
	.align		4
.L_453:
        /*0aa4*/ 	.byte	0x04, 0x11
        /*0aa6*/ 	.short	(.L_455 - .L_454)
	.align		4
.L_454:
        /*0aa8*/ 	.word	index@(_ZN10layer_norm22ln_bwd_finalize_kernelINS_22Kernel_traits_finalizeILj10240E6__halfS2_S2_fjLj1024ELj4ENS_18Kernel_traits_baseILj10240ES2_S2_S2_fjLj1024EEEEEEEvNS_9BwdParamsE)
        /*0aac*/ 	.word	0x00000000


	//----- nvinfo : EIATTR_REGCOUNT
	.align		4
.L_455:
        /*0ab0*/ 	.byte	0x04, 0x2f
        /*0ab2*/ 	.short	(.L_457 - .L_456)
	.align		4
.L_456:
        /*0ab4*/ 	.word	index@(_ZN10layer_norm13ln_bwd_kernelINS_13Kernel_traitsI6__halffS2_fjLj10240ELj2ELj1ELj4ELj16ENS_18Kernel_traits_baseILj10240ES2_fS2_fjLj128EEEEEEEvNS_9BwdParamsE)
        /*0ab8*/ 	.word	0x000000ff


	//----- nvinfo : EIATTR_FRAME_SIZE
	.align		4
.L_457:
        /*0abc*/ 	.byte	0x04, 0x11
        /*0abe*/ 	.short	(.L_459 - .L_458)
	.align		4
.L_458:
        /*0ac0*/ 	.word	index@(_ZN10layer_norm13ln_bwd_kernelINS_13Kernel_traitsI6__halffS2_fjLj10240ELj2ELj1ELj4ELj16ENS_18Kernel_traits_baseILj10240ES2_fS2_fjLj128EEEEEEEvNS_9BwdParamsE)
        /*0ac4*/ 	.word	0x000000b8


	//----- nvinfo : EIATTR_REGCOUNT
	.align		4
.L_459:
        /*0ac8*/ 	.byte	0x04, 0x2f
        /*0aca*/ 	.short	(.L_461 - .L_460)
	.align		4
.L_460:
        /*0acc*/ 	.word	index@(_ZN10layer_norm22ln_bwd_finalize_kernelINS_22Kernel_traits_finalizeILj10240E6__halffS2_fjLj1024ELj4ENS_18Kernel_traits_baseILj10240ES2_fS2_fjLj1024EEEEEEEvNS_9BwdParamsE)
        /*0ad0*/ 	.word	0x0000003a


	//----- nvinfo : EIATTR_FRAME_SIZE
	.align		4
.L_461:
        /*0ad4*/ 	.byte	0x04, 0x11
        /*0ad6*/ 	.short	(.L_463 - .L_462)
	.align		4
.L_462:
        /*0ad8*/ 	.word	index@(_ZN10layer_norm22ln_bwd_finalize_kernelINS_22Kernel_traits_finalizeILj10240E6__halffS2_fjLj1024ELj4ENS_18Kernel_traits_baseILj10240ES2_fS2_fjLj1024EEEEEEEvNS_9BwdParamsE)
        /*0adc*/ 	.word	0x00000000


	//----- nvinfo : EIATTR_REGCOUNT
	.align		4
.L_463:
        /*0ae0*/ 	.byte	0x04, 0x2f
        /*0ae2*/ 	.short	(.L_465 - .L_464)
	.align		4
.L_464:
        /*0ae4*/ 	.word	index@(_ZN10layer_norm13ln_bwd_kernelINS_13Kernel_traitsI13__nv_bfloat16S2_S2_fjLj10240ELj2ELj1ELj4ELj16ENS_18Kernel_traits_baseILj10240ES2_S2_S2_fjLj128EEEEEEEvNS_9BwdParamsE)
        /*0ae8*/ 	.word	0x000000ff


	//----- nvinfo : EIATTR_FRAME_SIZE
	.align		4
.L_465:
        /*0aec*/ 	.byte	0x04, 0x11
        /*0aee*/ 	.short	(.L_467 - .L_466)
	.align		4
.L_466:
        /*0af0*/ 	.word	index@(_ZN10layer_norm13ln_bwd_kernelINS_13Kernel_traitsI13__nv_bfloat16S2_S2_fjLj10240ELj2ELj1ELj4ELj16ENS_18Kernel_traits_baseILj10240ES2_S2_S2_fjLj128EEEEEEEvNS_9BwdParamsE)
        /*0af4*/ 	.word	0x00000118


	//----- nvinfo : EIATTR_REGCOUNT
	.align		4
.L_467:
        /*0af8*/ 	.byte	0x04, 0x2f
        /*0afa*/ 	.short	(.L_469 - .L_468)
	.align		4
.L_468:
        /*0afc*/ 	.word	index@(_ZN10layer_norm22ln_bwd_finalize_kernelINS_22Kernel_traits_finalizeILj10240E13__nv_bfloat16S2_S2_fjLj1024ELj4ENS_18Kernel_traits_baseILj10240ES2_S2_S2_fjLj1024EEEEEEEvNS_9BwdParamsE)
        /*0b00*/ 	.word	0x0000003a


	//----- nvinfo : EIATTR_FRAME_SIZE
	.align		4
.L_469:
        /*0b04*/ 	.byte	0x04, 0x11
        /*0b06*/ 	.short	(.L_471 - .L_470)
	.align		4
.L_470:
        /*0b08*/ 	.word	index@(_ZN10layer_norm22ln_bwd_finalize_kernelINS_22Kernel_traits_finalizeILj10240E13__nv_bfloat16S2_S2_fjLj1024ELj4ENS_18Kernel_traits_baseILj10240ES2_S2_S2_fjLj1024EEEEEEEvNS_9BwdParamsE)
        /*0b0c*/ 	.word	0x00000000


	//----- nvinfo : EIATTR_REGCOUNT
	.align		4
.L_471:
        /*0b10*/ 	.byte	0x04, 0x2f
        /*0b12*/ 	.short	(.L_473 - .L_472)
	.align		4
.L_472:
        /*0b14*/ 	.word	index@(_ZN10layer_norm13ln_bwd_kernelINS_13Kernel_traitsI13__nv_bfloat16fS2_fjLj10240ELj2ELj1ELj4ELj16ENS_18Kernel_traits_baseILj10240ES2_fS2_fjLj128EEEEEEEvNS_9BwdParamsE)
        /*0b18*/ 	.word	0x000000ff


	//----- nvinfo : EIATTR_FRAME_SIZE
	.align		4
.L_473:
        /*0b1c*/ 	.byte	0x04, 0x11
        /*0b1e*/ 	.short	(.L_475 - .L_474)
	.align		4
.L_474:
        /*0b20*/ 	.word	index@(_ZN10layer_norm13ln_bwd_kernelINS_13Kernel_traitsI13__nv_bfloat16fS2_fjLj10240ELj2ELj1ELj4ELj16ENS_18Kernel_traits_baseILj10240ES2_fS2_fjLj128EEEEEEEvNS_9BwdParamsE)
        /*0b24*/ 	.word	0x00000100


	//----- nvinfo : EIATTR_REGCOUNT
	.align		4
.L_475:
        /*0b28*/ 	.byte	0x04, 0x2f
        /*0b2a*/ 	.short	(.L_477 - .L_476)
	.align		4
.L_476:
        /*0b2c*/ 	.word	index@(_ZN10layer_norm22ln_bwd_finalize_kernelINS_22Kernel_traits_finalizeILj10240E13__nv_bfloat16fS2_fjLj1024ELj4ENS_18Kernel_traits_baseILj10240ES2_fS2_fjLj1024EEEEEEEvNS_9BwdParamsE)
        /*0b30*/ 	.word	0x0000003a


	//----- nvinfo : EIATTR_FRAME_SIZE
	.align		4
.L_477:
        /*0b34*/ 	.byte	0x04, 0x11
        /*0b36*/ 	.short	(.L_479 - .L_478)
	.align		4
.L_478:
        /*0b38*/ 	.word	index@(_ZN10layer_norm22ln_bwd_finalize_kernelINS_22Kernel_traits_finalizeILj10240E13__nv_bfloat16fS2_fjLj1024ELj4ENS_18Kernel_traits_baseILj10240ES2_fS2_fjLj1024EEEEEEEvNS_9BwdParamsE)
        /*0b3c*/ 	.word	0x00000000


	//----- nvinfo : EIATTR_REGCOUNT
	.align		4
.L_479:
        /*0b40*/ 	.byte	0x04, 0x2f
        /*0b42*/ 	.short	(.L_481 - .L_480)
	.align		4
.L_480:
        /*0b44*/ 	.word	index@(_ZN10layer_norm13ln_bwd_kernelINS_13Kernel_traitsIffffjLj12288ELj4ELj1ELj4ELj16ENS_18Kernel_traits_baseILj12288EffffjLj128EEEEEEEvNS_9BwdParamsE)
        /*0b48*/ 	.word	0x000000cb


	//----- nvinfo : EIATTR_FRAME_SIZE
	.align		4
.L_481:
        /*0b4c*/ 	.byte	0x04, 0x11
        /*0b4e*/ 	.short	(.L_483 - .L_482)
	.align		4
.L_482:
        /*0b50*/ 	.word	index@(_ZN10layer_norm13ln_bwd_kernelINS_13Kernel_traitsIffffjLj12288ELj4ELj1ELj4ELj16ENS_18Kernel_traits_baseILj12288EffffjLj128EEEEEEEvNS_9BwdParamsE)
        /*0b54*/ 	.word	0x00000000


	//----- nvinfo : EIATTR_REGCOUNT
	.align		4
.L_483:
        /*0b58*/ 	.byte	0x04, 0x2f
        /*0b5a*/ 	.short	(.L_485 - .L_484)
	.align		4
.L_484:
        /*0b5c*/ 	.word	index@(_ZN10layer_norm22ln_bwd_finalize_kernelINS_22Kernel_traits_finalizeILj12288EffffjLj1024ELj4ENS_18Kernel_traits_baseILj12288EffffjLj1024EEEEEEEvNS_9BwdParamsE)
        /*0b60*/ 	.word	0x0000003a


	//----- nvinfo : EIATTR_FRAME_SIZE
	.align		4
.L_485:
        /*0b64*/ 	.byte	0x04, 0x11
        /*0b66*/ 	.short	(.L_487 - .L_486)
	.align		4
.L_486:
        /*0b68*/ 	.word	index@(_ZN10layer_norm22ln_bwd_finalize_kernelINS_22Kernel_traits_finalizeILj12288EffffjLj1024ELj4ENS_18Kernel_traits_baseILj12288EffffjLj1024EEEEEEEvNS_9BwdParamsE)
        /*0b6c*/ 	.word	0x00000000


	//----- nvinfo : EIATTR_REGCOUNT
	.align		4
.L_487:
        /*0b70*/ 	.byte	0x04, 0x2f
        /*0b72*/ 	.short	(.L_489 - .L_488)
	.align		4
.L_488:
        /*0b74*/ 	.word	index@(_ZN10layer_norm13ln_bwd_kernelINS_13Kernel_traitsI6__halfS2_S2_fjLj12288ELj4ELj1ELj4ELj16ENS_18Kernel_traits_baseILj12288ES2_S2_S2_fjLj128EEEEEEEvNS_9BwdParamsE)
        /*0b78*/ 	.word	0x000000b9


	//----- nvinfo : EIATTR_FRAME_SIZE
	.align		4
.L_489:
        /*0b7c*/ 	.byte	0x04, 0x11
        /*0b7e*/ 	.short	(.L_491 - .L_490)
	.align		4
.L_490:
        /*0b80*/ 	.word	index@(_ZN10layer_norm13ln_bwd_kernelINS_13Kernel_traitsI6__halfS2_S2_fjLj12288ELj4ELj1ELj4ELj16ENS_18Kernel_traits_baseILj12288ES2_S2_S2_fjLj128EEEEEEEvNS_9BwdParamsE)
        /*0b84*/ 	.word	0x00000000


	//----- nvinfo : EIATTR_REGCOUNT
	.align		4
.L_491:
        /*0b88*/ 	.byte	0x04, 0x2f
        /*0b8a*/ 	.short	(.L_493 - .L_492)
	.align		4
.L_492:
        /*0b8c*/ 	.word	index@(_ZN10layer_norm22ln_bwd_finalize_kernelINS_22Kernel_traits_finalizeILj12288E6__halfS2_S2_fjLj1024ELj4ENS_18Kernel_traits_baseILj12288ES2_S2_S2_fjLj1024EEEEEEEvNS_9BwdParamsE)
        /*0b90*/ 	.word	0x0000003a


	//----- nvinfo : EIATTR_FRAME_SIZE
	.align		4
.L_493:
        /*0b94*/ 	.byte	0x04, 0x11
        /*0b96*/ 	.short	(.L_495 - .L_494)
	.align		4
.L_494:
        /*0b98*/ 	.word	index@(_ZN10layer_norm22ln_bwd_finalize_kernelINS_22Kernel_traits_finalizeILj12288E6__halfS2_S2_fjLj1024ELj4ENS_18Kernel_traits_baseILj12288ES2_S2_S2_fjLj1024EEEEEEEvNS_9BwdParamsE)
        /*0b9c*/ 	.word	0x00000000


	//----- nvinfo : EIATTR_REGCOUNT
	.align		4
.L_495:
        /*0ba0*/ 	.byte	0x04, 0x2f
        /*0ba2*/ 	.short	(.L_497 - .L_496)
	.align		4
.L_496:
        /*0ba4*/ 	.word	index@(_ZN10layer_norm13ln_bwd_kernelINS_13Kernel_traitsI6__halffS2_fjLj12288ELj4ELj1ELj4ELj16ENS_18Kernel_traits_baseILj12288ES2_fS2_fjLj128EEEEEEEvNS_9BwdParamsE)
        /*0ba8*/ 	.word	0x000000c6


	//----- nvinfo : EIATTR_FRAME_SIZE
	.align		4
.L_497:
        /*0bac*/ 	.byte	0x04, 0x11
        /*0bae*/ 	.short	(.L_499 - .L_498)
	.align		4
.L_498:
        /*0bb0*/ 	.word	index@(_ZN10layer_norm13ln_bwd_kernelINS_13Kernel_traitsI6__halffS2_fjLj12288ELj4ELj1ELj4ELj16ENS_18Kernel_traits_baseILj12288ES2_fS2_fjLj128EEEEEEEvNS_9BwdParamsE)
        /*0bb4*/ 	.word	0x00000000


	//----- nvinfo : EIATTR_REGCOUNT
	.align		4
.L_499:
        /*0bb8*/ 	.byte	0x04, 0x2f
        /*0bba*/ 	.short	(.L_501 - .L_500)
	.align		4
.L_500:
        /*0bbc*/ 	.word	index@(_ZN10layer_norm22ln_bwd_finalize_kernelINS_22Kernel_traits_finalizeILj12288E6__halffS2_fjLj1024ELj4ENS_18Kernel_traits_baseILj12288ES2_fS2_fjLj1024EEEEEEEvNS_9BwdParamsE)
        /*0bc0*/ 	.word	0x0000003a


	//----- nvinfo : EIATTR_FRAME_SIZE
	.align		4
.L_501:
        /*0bc4*/ 	.byte	0x04, 0x11
        /*0bc6*/ 	.short	(.L_503 - .L_502)
	.align		4
.L_502:
        /*0bc8*/ 	.word	index@(_ZN10layer_norm22ln_bwd_finalize_kernelINS_22Kernel_traits_finalizeILj12288E6__halffS2_fjLj1024ELj4ENS_18Kernel_traits_baseILj12288ES2_fS2_fjLj1024EEEEEEEvNS_9BwdParamsE)
        /*0bcc*/ 	.word	0x00000000


	//----- nvinfo : EIATTR_REGCOUNT
	.align		4
.L_503:
        /*0bd0*/ 	.byte	0x04, 0x2f
        /*0bd2*/ 	.short	(.L_505 - .L_504)
	.align		4
.L_504:
        /*0bd4*/ 	.word	index@(_ZN10layer_norm13ln_bwd_kernelINS_13Kernel_traitsI13__nv_bfloat16S2_S2_fjLj12288ELj4ELj1ELj4ELj16ENS_18Kernel_traits_baseILj12288ES2_S2_S2_fjLj128EEEEEEEvNS_9BwdParamsE)
        /*0bd8*/ 	.word	0x000000d3


	//----- nvinfo : EIATTR_FRAME_SIZE
	.align		4
.L_505:
        /*0bdc*/ 	.byte	0x04, 0x11
        /*0bde*/ 	.short	(.L_507 - .L_506)
	.align		4
.L_506:
        /*0be0*/ 	.word	index@(_ZN10layer_norm13ln_bwd_kernelINS_13Kernel_traitsI13__nv_bfloat16S2_S2_fjLj12288ELj4ELj1ELj4ELj16ENS_18Kernel_traits_baseILj12288ES2_S2_S2_fjLj128EEEEEEEvNS_9BwdParamsE)
        /*0be4*/ 	.word	0x00000000


	//----- nvinfo : EIATTR_REGCOUNT
	.align		4
.L_507:
        /*0be8*/ 	.byte	0x04, 0x2f
        /*0bea*/ 	.short	(.L_509 - .L_508)
	.align		4
.L_508:
        /*0bec*/ 	.word	index@(_ZN10layer_norm22ln_bwd_finalize_kernelINS_22Kernel_traits_finalizeILj12288E13__nv_bfloat16S2_S2_fjLj1024ELj4ENS_18Kernel_traits_baseILj12288ES2_S2_S2_fjLj1024EEEEEEEvNS_9BwdParamsE)
        /*0bf0*/ 	.word	0x0000003a


	//----- nvinfo : EIATTR_FRAME_SIZE
	.align		4
.L_509:
        /*0bf4*/ 	.byte	0x04, 0x11
        /*0bf6*/ 	.short	(.L_511 - .L_510)
	.align		4
.L_510:
        /*0bf8*/ 	.word	index@(_ZN10layer_norm22ln_bwd_finalize_kernelINS_22Kernel_traits_finalizeILj12288E13__nv_bfloat16S2_S2_fjLj1024ELj4ENS_18Kernel_traits_baseILj12288ES2_S2_S2_fjLj1024EEEEEEEvNS_9BwdParamsE)
        /*0bfc*/ 	.word	0x00000000


	//----- nvinfo : EIATTR_REGCOUNT
	.align		4
.L_511:
        /*0c00*/ 	.byte	0x04, 0x2f
        /*0c02*/ 	.short	(.L_513 - .L_512)
	.align		4
.L_512:
        /*0c04*/ 	.word	index@(_ZN10layer_norm13ln_bwd_kernelINS_13Kernel_traitsI13__nv_bfloat16fS2_fjLj12288ELj4ELj1ELj4ELj16ENS_18Kernel_traits_baseILj12288ES2_fS2_fjLj128EEEEEEEvNS_9BwdParamsE)
        /*0c08*/ 	.word	0x000000e1


	//----- nvinfo : EIATTR_FRAME_SIZE
	.align		4
.L_513:
        /*0c0c*/ 	.byte	0x04, 0x11
        /*0c0e*/ 	.short	(.L_515 - .L_514)
	.align		4
.L_514:
        /*0c10*/ 	.word	index@(_ZN10layer_norm13ln_bwd_kernelINS_13Kernel_traitsI13__nv_bfloat16fS2_fjLj12288ELj4ELj1ELj4ELj16ENS_18Kernel_traits_baseILj12288ES2_fS2_fjLj128EEEEEEEvNS_9BwdParamsE)
        /*0c14*/ 	.word	0x00000000


	//----- nvinfo : EIATTR_REGCOUNT
	.align		4
.L_515:
        /*0c18*/ 	.byte	0x04, 0x2f
        /*0c1a*/ 	.short	(.L_517 - .L_516)
	.align		4
.L_516:
        /*0c1c*/ 	.word	index@(_ZN10layer_norm22ln_bwd_finalize_kernelINS_22Kernel_traits_finalizeILj12288E13__nv_bfloat16fS2_fjLj1024ELj4ENS_18Kernel_traits_baseILj12288ES2_fS2_fjLj1024EEEEEEEvNS_9BwdParamsE)
        /*0c20*/ 	.word	0x0000003a


	//----- nvinfo : EIATTR_FRAME_SIZE
	.align		4
.L_517:
        /*0c24*/ 	.byte	0x04, 0x11
        /*0c26*/ 	.short	(.L_519 - .L_518)
	.align		4
.L_518:
        /*0c28*/ 	.word	index@(_ZN10layer_norm22ln_bwd_finalize_kernelINS_22Kernel_traits_finalizeILj12288E13__nv_bfloat16fS2_fjLj1024ELj4ENS_18Kernel_traits_baseILj12288ES2_fS2_fjLj1024EEEEEEEvNS_9BwdParamsE)
        /*0c2c*/ 	.word	0x00000000


	//----- nvinfo : EIATTR_REGCOUNT
	.align		4
.L_519:
        /*0c30*/ 	.byte	0x04, 0x2f
        /*0c32*/ 	.short	(.L_521 - .L_520)
	.align		4
.L_520:
        /*0c34*/ 	.word	index@(_ZN10layer_norm13ln_bwd_kernelINS_13Kernel_traitsIffffjLj12800ELj5ELj1ELj4ELj16ENS_18Kernel_traits_baseILj12800EffffjLj128EEEEEEEvNS_9BwdParamsE)
        /*0c38*/ 	.word	0x000000a8


	//----- nvinfo : EIATTR_FRAME_SIZE
	.align		4
.L_521:
        /*0c3c*/ 	.byte	0x04, 0x11
        /*0c3e*/ 	.short	(.L_523 - .L_522)
	.align		4
.L_522:
        /*0c40*/ 	.word	index@(_ZN10layer_norm13ln_bwd_kernelINS_13Kernel_traitsIffffjLj12800ELj5ELj1ELj4ELj16ENS_18Kernel_traits_baseILj12800EffffjLj128EEEEEEEvNS_9BwdParamsE)
        /*0c44*/ 	.word	0x00000000


	//----- nvinfo : EIATTR_REGCOUNT
	.align		4
.L_523:
        /*0c48*/ 	.byte	0x04, 0x2f
        /*0c4a*/ 	.short	(.L_525 - .L_524)
	.align		4
.L_524:
        /*0c4c*/ 	.word	index@(_ZN10layer_norm22ln_bwd_finalize_kernelINS_22Kernel_traits_finalizeILj12800EffffjLj1024ELj4ENS_18Kernel_traits_baseILj12800EffffjLj1024EEEEEEEvNS_9BwdParamsE)
        /*0c50*/ 	.word	0x0000003a


	//----- nvinfo : EIATTR_FRAME_SIZE
	.align		4
.L_525:
        /*0c54*/ 	.byte	0x04, 0x11
        /*0c56*/ 	.short	(.L_527 - .L_526)
	.align		4
.L_526:
        /*0c58*/ 	.word	index@(_ZN10layer_norm22ln_bwd_finalize_kernelINS_22Kernel_traits_finalizeILj12800EffffjLj1024ELj4ENS_18Kernel_traits_baseILj12800EffffjLj1024EEEEEEEvNS_9BwdParamsE)
        /*0c5c*/ 	.word	0x00000000


	//----- nvinfo : EIATTR_REGCOUNT
	.align		4
.L_527:
        /*0c60*/ 	.byte	0x04, 0x2f
        /*0c62*/ 	.short	(.L_529 - .L_528)
	.align		4
.L_528:
        /*0c64*/ 	.word	index@(_ZN10layer_norm13ln_bwd_kernelINS_13Kernel_traitsI6__halfS2_S2_fjLj12800ELj5ELj1ELj4ELj8ENS_18Kernel_traits_baseILj12800ES2_S2_S2_fjLj128EEEEEEEvNS_9BwdParamsE)
        /*0c68*/ 	.word	0x000000a0


	//----- nvinfo : EIATTR_FRAME_SIZE
	.align		4
.L_529:
        /*0c6c*/ 	.byte	0x04, 0x11
        /*0c6e*/ 	.short	(.L_531 - .L_530)
	.align		4
.L_530:
        /*0c70*/ 	.word	index@(_ZN10layer_norm13ln_bwd_kernelINS_13Kernel_traitsI6__halfS2_S2_fjLj12800ELj5ELj1ELj4ELj8ENS_18Kernel_traits_baseILj12800ES2_S2_S2_fjLj128EEEEEEEvNS_9BwdParamsE)
        /*0c74*/ 	.word	0x00000000


	//----- nvinfo : EIATTR_REGCOUNT
	.align		4
.L_531:
        /*0c78*/ 	.byte	0x04, 0x2f
        /*0c7a*/ 	.short	(.L_533 - .L_532)
	.align		4
.L_532:
        /*0c7c*/ 	.word	index@(_ZN10layer_norm22ln_bwd_finalize_kernelINS_22Kernel_traits_finalizeILj12800E6__halfS2_S2_fjLj1024ELj4ENS_18Kernel_traits_baseILj12800ES2_S2_S2_fjLj1024EEEEEEEvNS_9BwdParamsE)
        /*0c80*/ 	.word	0x0000003a


	//----- nvinfo : EIATTR_FRAME_SIZE
	.align		4
.L_533:
        /*0c84*/ 	.byte	0x04, 0x11
        /*0c86*/ 	.short	(.L_535 - .L_534)
	.align		4
.L_534:
        /*0c88*/ 	.word	index@(_ZN10layer_norm22ln_bwd_finalize_kernelINS_22Kernel_traits_finalizeILj12800E6__halfS2_S2_fjLj1024ELj4ENS_18Kernel_traits_baseILj12800ES2_S2_S2_fjLj1024EEEEEEEvNS_9BwdParamsE)
        /*0c8c*/ 	.word	0x00000000


	//----- nvinfo : EIATTR_REGCOUNT
	.align		4
.L_535:
        /*0c90*/ 	.byte	0x04, 0x2f
        /*0c92*/ 	.short	(.L_537 - .L_536)
	.align		4
.L_536:
        /*0c94*/ 	.word	index@(_ZN10layer_norm13ln_bwd_kernelINS_13Kernel_traitsI6__halffS2_fjLj12800ELj5ELj1ELj4ELj16ENS_18Kernel_traits_baseILj12800ES2_fS2_fjLj128EEEEEEEvNS_9BwdParamsE)
        /*0c98*/ 	.word	0x000000a4


	//----- nvinfo : EIATTR_FRAME_SIZE
	.align		4
.L_537:
        /*0c9c*/ 	.byte	0x04, 0x11
        /*0c9e*/ 	.short	(.L_539 - .L_538)
	.align		4
.L_538:
        /*0ca0*/ 	.word	index@(_ZN10layer_norm13ln_bwd_kernelINS_13Kernel_traitsI6__halffS2_fjLj12800ELj5ELj1ELj4ELj16ENS_18Kernel_traits_baseILj12800ES2_fS2_fjLj128EEEEEEEvNS_9BwdParamsE)
        /*0ca4*/ 	.word	0x00000000


	//----- nvinfo : EIATTR_REGCOUNT
	.align		4
.L_539:
        /*0ca8*/ 	.byte	0x04, 0x2f
        /*0caa*/ 	.short	(.L_541 - .L_540)
	.align		4
.L_540:
        /*0cac*/ 	.word	index@(_ZN10layer_norm22ln_bwd_finalize_kernelINS_22Kernel_traits_finalizeILj12800E6__halffS2_fjLj1024ELj4ENS_18Kernel_traits_baseILj12800ES2_fS2_fjLj1024EEEEEEEvNS_9BwdParamsE)
        /*0cb0*/ 	.word	0x0000003a


	//----- nvinfo : EIATTR_FRAME_SIZE
	.align		4
.L_541:
        /*0cb4*/ 	.byte	0x04, 0x11
        /*0cb6*/ 	.short	(.L_543 - .L_542)
	.align		4
.L_542:
        /*0cb8*/ 	.word	index@(_ZN10layer_norm22ln_bwd_finalize_kernelINS_22Kernel_traits_finalizeILj12800E6__halffS2_fjLj1024ELj4ENS_18Kernel_traits_baseILj12800ES2_fS2_fjLj1024EEEEEEEvNS_9BwdParamsE)
        /*0cbc*/ 	.word	0x00000000


	//----- nvinfo : EIATTR_REGCOUNT
	.align		4
.L_543:
        /*0cc0*/ 	.byte	0x04, 0x2f
        /*0cc2*/ 	.short	(.L_545 - .L_544)
	.align		4
.L_544:
        /*0cc4*/ 	.word	index@(_ZN10layer_norm13ln_bwd_kernelINS_13Kernel_traitsI13__nv_bfloat16S2_S2_fjLj12800ELj5ELj1ELj4ELj8ENS_18Kernel_traits_baseILj12800ES2_S2_S2_fjLj128EEEEEEEvNS_9BwdParamsE)
        /*0cc8*/ 	.word	0x000000a8


	//----- nvinfo : EIATTR_FRAME_SIZE
	.align		4
.L_545:
        /*0ccc*/ 	.byte	0x04, 0x11
        /*0cce*/ 	.short	(.L_547 - .L_546)
	.align		4
.L_546:
        /*0cd0*/ 	.word	index@(_ZN10layer_norm13ln_bwd_kernelINS_13Kernel_traitsI13__nv_bfloat16S2_S2_fjLj12800ELj5ELj1ELj4ELj8ENS_18Kernel_traits_baseILj12800ES2_S2_S2_fjLj128EEEEEEEvNS_9BwdParamsE)
        /*0cd4*/ 	.word	0x00000000


	//----- nvinfo : EIATTR_REGCOUNT
	.align		4
.L_547:
        /*0cd8*/ 	.byte	0x04, 0x2f
        /*0cda*/ 	.short	(.L_549 - .L_548)
	.align		4
.L_548:
        /*0cdc*/ 	.word	index@(_ZN10layer_norm22ln_bwd_finalize_kernelINS_22Kernel_traits_finalizeILj12800E13__nv_bfloat16S2_S2_fjLj1024ELj4ENS_18Kernel_traits_baseILj12800ES2_S2_S2_fjLj1024EEEEEEEvNS_9BwdParamsE)
        /*0ce0*/ 	.word	0x0000003a


	//----- nvinfo : EIATTR_FRAME_SIZE
	.align		4
.L_549:
        /*0ce4*/ 	.byte	0x04, 0x11
        /*0ce6*/ 	.short	(.L_551 - .L_550)
	.align		4
.L_550:
        /*0ce8*/ 	.word	index@(_ZN10layer_norm22ln_bwd_finalize_kernelINS_22Kernel_traits_finalizeILj12800E13__nv_bfloat16S2_S2_fjLj1024ELj4ENS_18Kernel_traits_baseILj12800ES2_S2_S2_fjLj1024EEEEEEEvNS_9BwdParamsE)
        /*0cec*/ 	.word	0x00000000


	//----- nvinfo : EIATTR_REGCOUNT
	.align		4
.L_551:
        /*0cf0*/ 	.byte	0x04, 0x2f
        /*0cf2*/ 	.short	(.L_553 - .L_552)
	.align		4
.L_552:
        /*0cf4*/ 	.word	index@(_ZN10layer_norm13ln_bwd_kernelINS_13Kernel_traitsI13__nv_bfloat16fS2_fjLj12800ELj5ELj1ELj4ELj16ENS_18Kernel_traits_baseILj12800ES2_fS2_fjLj128EEEEEEEvNS_9BwdParamsE)
        /*0cf8*/ 	.word	0x000000a8


	//----- nvinfo : EIATTR_FRAME_SIZE
	.align		4
.L_553:
        /*0cfc*/ 	.byte	0x04, 0x11
        /*0cfe*/ 	.short	(.L_555 - .L_554)
	.align		4
.L_554:
        /*0d00*/ 	.word	index@(_ZN10layer_norm13ln_bwd_kernelINS_13Kernel_traitsI13__nv_bfloat16fS2_fjLj12800ELj5ELj1ELj4ELj16ENS_18Kernel_traits_baseILj12800ES2_fS2_fjLj128EEEEEEEvNS_9BwdParamsE)
        /*0d04*/ 	.word	0x00000000


	//----- nvinfo : EIATTR_REGCOUNT
	.align		4
.L_555:
        /*0d08*/ 	.byte	0x04, 0x2f
        /*0d0a*/ 	.short	(.L_557 - .L_556)
	.align		4
.L_556:
        /*0d0c*/ 	.word	index@(_ZN10layer_norm22ln_bwd_finalize_kernelINS_22Kernel_traits_finalizeILj12800E13__nv_bfloat16fS2_fjLj1024ELj4ENS_18Kernel_traits_baseILj12800ES2_fS2_fjLj1024EEEEEEEvNS_9BwdParamsE)
        /*0d10*/ 	.word	0x0000003a


	//----- nvinfo : EIATTR_FRAME_SIZE
	.align		4
.L_557:
        /*0d14*/ 	.byte	0x04, 0x11
        /*0d16*/ 	.short	(.L_559 - .L_558)
	.align		4
.L_558:
        /*0d18*/ 	.word	index@(_ZN10layer_norm22ln_bwd_finalize_kernelINS_22Kernel_traits_finalizeILj12800E13__nv_bfloat16fS2_fjLj1024ELj4ENS_18Kernel_traits_baseILj12800ES2_fS2_fjLj1024EEEEEEEvNS_9BwdParamsE)
        /*0d1c*/ 	.word	0x00000000


	//----- nvinfo : EIATTR_REGCOUNT
	.align		4
.L_559:
        /*0d20*/ 	.byte	0x04, 0x2f
        /*0d22*/ 	.short	(.L_561 - .L_560)
	.align		4
.L_560:
        /*0d24*/ 	.word	index@(_ZN10layer_norm13ln_bwd_kernelINS_13Kernel_traitsIffffjLj14336ELj4ELj1ELj4ELj8ENS_18Kernel_traits_baseILj14336EffffjLj128EEEEEEEvNS_9BwdParamsE)
        /*0d28*/ 	.word	0x000000ef


	//----- nvinfo : EIATTR_FRAME_SIZE
	.align		4
.L_561:
        /*0d2c*/ 	.byte	0x04, 0x11
        /*0d2e*/ 	.short	(.L_563 - .L_562)
	.align		4
.L_562:
        /*0d30*/ 	.word	index@(_ZN10layer_norm13ln_bwd_kernelINS_13Kernel_traitsIffffjLj14336ELj4ELj1ELj4ELj8ENS_18Kernel_traits_baseILj14336EffffjLj128EEEEEEEvNS_9BwdParamsE)
        /*0d34*/ 	.word	0x00000000


	//----- nvinfo : EIATTR_REGCOUNT
	.align		4
.L_563:
        /*0d38*/ 	.byte	0x04, 0x2f
        /*0d3a*/ 	.short	(.L_565 - .L_564)
	.align		4
.L_564:
        /*0d3c*/ 	.word	index@(_ZN10layer_norm22ln_bwd_finalize_kernelINS_22Kernel_traits_finalizeILj14336EffffjLj1024ELj4ENS_18Kernel_traits_baseILj14336EffffjLj1024EEEEEEEvNS_9BwdParamsE)
        /*0d40*/ 	.word	0x0000003a


	//----- nvinfo : EIATTR_FRAME_SIZE
	.align		4
.L_565:
        /*0d44*/ 	.byte	0x04, 0x11
        /*0d46*/ 	.short	(.L_567 - .L_566)
	.align		4
.L_566:
        /*0d48*/ 	.word	index@(_ZN10layer_norm22ln_bwd_finalize_kernelINS_22Kernel_traits_finalizeILj14336EffffjLj1024ELj4ENS_18Kernel_traits_baseILj14336EffffjLj1024EEEEEEEvNS_9BwdParamsE)
        /*0d4c*/ 	.word	0x00000000


	//----- nvinfo : EIATTR_REGCOUNT
	.align		4
.L_567:
        /*0d50*/ 	.byte	0x04, 0x2f
        /*0d52*/ 	.short	(.L_569 - .L_568)
	.align		4
.L_568:
        /*0d54*/ 	.word	index@(_ZN10layer_norm13ln_bwd_kernelINS_13Kernel_traitsI6__halfS2_S2_fjLj14336ELj4ELj1ELj4ELj8ENS_18Kernel_traits_baseILj14336ES2_S2_S2_fjLj128EEEEEEEvNS_9BwdParamsE)
        /*0d58*/ 	.word	0x000000ec


	//----- nvinfo : EIATTR_FRAME_SIZE
	.align		4
.L_569:
        /*0d5c*/ 	.byte	0x04, 0x11
        /*0d5e*/ 	.short	(.L_571 - .L_570)
	.align		4
.L_570:
        /*0d60*/ 	.word	index@(_ZN10layer_norm13ln_bwd_kernelINS_13Kernel_traitsI6__halfS2_S2_fjLj14336ELj4ELj1ELj4ELj8ENS_18Kernel_traits_baseILj14336ES2_S2_S2_fjLj128EEEEEEEvNS_9BwdParamsE)
        /*0d64*/ 	.word	0x00000000


	//----- nvinfo : EIATTR_REGCOUNT
	.align		4
.L_571:
        /*0d68*/ 	.byte	0x04, 0x2f
        /*0d6a*/ 	.short	(.L_573 - .L_572)
	.align		4
.L_572:
        /*0d6c*/ 	.word	index@(_ZN10layer_norm22ln_bwd_finalize_kernelINS_22Kernel_traits_finalizeILj14336E6__halfS2_S2_fjLj1024ELj4ENS_18Kernel_traits_baseILj14336ES2_S2_S2_fjLj1024EEEEEEEvNS_9BwdParamsE)
        /*0d70*/ 	.word	0x0000003a


	//----- nvinfo : EIATTR_FRAME_SIZE
	.align		4
.L_573:
        /*0d74*/ 	.byte	0x04, 0x11
        /*0d76*/ 	.short	(.L_575 - .L_574)
	.align		4
.L_574:
        /*0d78*/ 	.word	index@(_ZN10layer_norm22ln_bwd_finalize_kernelINS_22Kernel_traits_finalizeILj14336E6__halfS2_S2_fjLj1024ELj4ENS_18Kernel_traits_baseILj14336ES2_S2_S2_fjLj1024EEEEEEEvNS_9BwdParamsE)
        /*0d7c*/ 	.word	0x00000000


	//----- nvinfo : EIATTR_REGCOUNT
	.align		4
.L_575:
        /*0d80*/ 	.byte	0x04, 0x2f
        /*0d82*/ 	.short	(.L_577 - .L_576)
	.align		4
.L_576:
        /*0d84*/ 	.word	index@(_ZN10layer_norm13ln_bwd_kernelINS_13Kernel_traitsI6__halffS2_fjLj14336ELj4ELj1ELj4ELj8ENS_18Kernel_traits_baseILj14336ES2_fS2_fjLj128EEEEEEEvNS_9BwdParamsE)
        /*0d88*/ 	.word	0x000000f6


	//----- nvinfo : EIATTR_FRAME_SIZE
	.align		4
.L_577:
        /*0d8c*/ 	.byte	0x04, 0x11
        /*0d8e*/ 	.short	(.L_579 - .L_578)
	.align		4
.L_578:
        /*0d90*/ 	.word	index@(_ZN10layer_norm13ln_bwd_kernelINS_13Kernel_traitsI6__halffS2_fjLj14336ELj4ELj1ELj4ELj8ENS_18Kernel_traits_baseILj14336ES2_fS2_fjLj128EEEEEEEvNS_9BwdParamsE)
        /*0d94*/ 	.word	0x00000000


	//----- nvinfo : EIATTR_REGCOUNT
	.align		4
.L_579:
        /*0d98*/ 	.byte	0x04, 0x2f
        /*0d9a*/ 	.short	(.L_581 - .L_580)
	.align		4
.L_580:
        /*0d9c*/ 	.word	index@(_ZN10layer_norm22ln_bwd_finalize_kernelINS_22Kernel_traits_finalizeILj14336E6__halffS2_fjLj1024ELj4ENS_18Kernel_traits_baseILj14336ES2_fS2_fjLj1024EEEEEEEvNS_9BwdParamsE)
        /*0da0*/ 	.word	0x0000003a


	//----- nvinfo : EIATTR_FRAME_SIZE
	.align		4
.L_581:
        /*0da4*/ 	.byte	0x04, 0x11
        /*0da6*/ 	.short	(.L_583 - .L_582)
	.align		4
.L_582:
        /*0da8*/ 	.word	index@(_ZN10layer_norm22ln_bwd_finalize_kernelINS_22Kernel_traits_finalizeILj14336E6__halffS2_fjLj1024ELj4ENS_18Kernel_traits_baseILj14336ES2_fS2_fjLj1024EEEEEEEvNS_9BwdParamsE)
        /*0dac*/ 	.word	0x00000000


	//----- nvinfo : EIATTR_REGCOUNT
	.align		4
.L_583:
        /*0db0*/ 	.byte	0x04, 0x2f
        /*0db2*/ 	.short	(.L_585 - .L_584)
	.align		4
.L_584:
        /*0db4*/ 	.word	index@(_ZN10layer_norm13ln_bwd_kernelINS_13Kernel_traitsI13__nv_bfloat16S2_S2_fjLj14336ELj4ELj1ELj4ELj8ENS_18Kernel_traits_baseILj14336ES2_S2_S2_fjLj128EEEEEEEvNS_9BwdParamsE)
        /*0db8*/ 	.word	0x000000fe


	//----- nvinfo : EIATTR_FRAME_SIZE
	.align		4
.L_585:
        /*0dbc*/ 	.byte	0x04, 0x11
        /*0dbe*/ 	.short	(.L_587 - .L_586)
	.align		4
.L_586:
        /*0dc0*/ 	.word	index@(_ZN10layer_norm13ln_bwd_kernelINS_13Kernel_traitsI13__nv_bfloat16S2_S2_fjLj14336ELj4ELj1ELj4ELj8ENS_18Kernel_traits_baseILj14336ES2_S2_S2_fjLj128EEEEEEEvNS_9BwdParamsE)
        /*0dc4*/ 	.word	0x00000000


	//----- nvinfo : EIATTR_REGCOUNT
	.align		4
.L_587:
        /*0dc8*/ 	.byte	0x04, 0x2f
        /*0dca*/ 	.short	(.L_589 - .L_588)
	.align		4
.L_588:
        /*0dcc*/ 	.word	index@(_ZN10layer_norm22ln_bwd_finalize_kernelINS_22Kernel_traits_finalizeILj14336E13__nv_bfloat16S2_S2_fjLj1024ELj4ENS_18Kernel_traits_baseILj14336ES2_S2_S2_fjLj1024EEEEEEEvNS_9BwdParamsE)
        /*0dd0*/ 	.word	0x0000003a


	//----- nvinfo : EIATTR_FRAME_SIZE
	.align		4
.L_589:
        /*0dd4*/ 	.byte	0x04, 0x11
        /*0dd6*/ 	.short	(.L_591 - .L_590)
	.align		4
.L_590:
        /*0dd8*/ 	.word	index@(_ZN10layer_norm22ln_bwd_finalize_kernelINS_22Kernel_traits_finalizeILj14336E13__nv_bfloat16S2_S2_fjLj1024ELj4ENS_18Kernel_traits_baseILj14336ES2_S2_S2_fjLj1024EEEEEEEvNS_9BwdParamsE)
        /*0ddc*/ 	.word	0x00000000


	//----- nvinfo : EIATTR_REGCOUNT
	.align		4
.L_591:
        /*0de0*/ 	.byte	0x04, 0x2f
        /*0de2*/ 	.short	(.L_593 - .L_592)
	.align		4
.L_592:
        /*0de4*/ 	.word	index@(_ZN10layer_norm13ln_bwd_kernelINS_13Kernel_traitsI13__nv_bfloat16fS2_fjLj14336ELj4ELj1ELj4ELj8ENS_18Kernel_traits_baseILj14336ES2_fS2_fjLj128EEEEEEEvNS_9BwdParamsE)
        /*0de8*/ 	.word	0x000000fe


	//----- nvinfo : EIATTR_FRAME_SIZE
	.align		4
.L_593:
        /*0dec*/ 	.byte	0x04, 0x11
        /*0dee*/ 	.short	(.L_595 - .L_594)
	.align		4
.L_594:
        /*0df0*/ 	.word	index@(_ZN10layer_norm13ln_bwd_kernelINS_13Kernel_traitsI13__nv_bfloat16fS2_fjLj14336ELj4ELj1ELj4ELj8ENS_18Kernel_traits_baseILj14336ES2_fS2_fjLj128EEEEEEEvNS_9BwdParamsE)
        /*0df4*/ 	.word	0x00000000


	//----- nvinfo : EIATTR_REGCOUNT
	.align		4
.L_595:
        /*0df8*/ 	.byte	0x04, 0x2f
        /*0dfa*/ 	.short	(.L_597 - .L_596)
	.align		4
.L_596:
        /*0dfc*/ 	.word	index@(_ZN10layer_norm22ln_bwd_finalize_kernelINS_22Kernel_traits_finalizeILj14336E13__nv_bfloat16fS2_fjLj1024ELj4ENS_18Kernel_traits_baseILj14336ES2_fS2_fjLj1024EEEEEEEvNS_9BwdParamsE)
        /*0e00*/ 	.word	0x0000003a


	//----- nvinfo : EIATTR_FRAME_SIZE
	.align		4
.L_597:
        /*0e04*/ 	.byte	0x04, 0x11
        /*0e06*/ 	.short	(.L_599 - .L_598)
	.align		4
.L_598:
        /*0e08*/ 	.word	index@(_ZN10layer_norm22ln_bwd_finalize_kernelINS_22Kernel_traits_finalizeILj14336E13__nv_bfloat16fS2_fjLj1024ELj4ENS_18Kernel_traits_baseILj14336ES2_fS2_fjLj1024EEEEEEEvNS_9BwdParamsE)
        /*0e0c*/ 	.word	0x00000000


	//----- nvinfo : EIATTR_REGCOUNT
	.align		4
.L_599:
        /*0e10*/ 	.byte	0x04, 0x2f
        /*0e12*/ 	.short	(.L_601 - .L_600)
	.align		4
.L_600:
        /*0e14*/ 	.word	index@(_ZN10layer_norm13ln_bwd_kernelINS_13Kernel_traitsIffffjLj15360ELj4ELj1ELj4ELj8ENS_18Kernel_traits_baseILj15360EffffjLj128EEEEEEEvNS_9BwdParamsE)
        /*0e18*/ 	.word	0x000000f2


	//----- nvinfo : EIATTR_FRAME_SIZE
	.align		4
.L_601:
        /*0e1c*/ 	.byte	0x04, 0x11
        /*0e1e*/ 	.short	(.L_603 - .L_602)
	.align		4
.L_602:
        /*0e20*/ 	.word	index@(_ZN10layer_norm13ln_bwd_kernelINS_13Kernel_traitsIffffjLj15360ELj4ELj1ELj4ELj8ENS_18Kernel_traits_baseILj15360EffffjLj128EEEEEEEvNS_9BwdParamsE)
        /*0e24*/ 	.word	0x00000000


	//----- nvinfo : EIATTR_REGCOUNT
	.align		4
.L_603:
        /*0e28*/ 	.byte	0x04, 0x2f
        /*0e2a*/ 	.short	(.L_605 - .L_604)
	.align		4
.L_604:
        /*0e2c*/ 	.word	index@(_ZN10layer_norm22ln_bwd_finalize_kernelINS_22Kernel_traits_finalizeILj15360EffffjLj1024ELj4ENS_18Kernel_traits_baseILj15360EffffjLj1024EEEEEEEvNS_9BwdParamsE)
        /*0e30*/ 	.word	0x0000003a


	//----- nvinfo : EIATTR_FRAME_SIZE
	.align		4
.L_605:
        /*0e34*/ 	.byte	0x04, 0x11
        /*0e36*/ 	.short	(.L_607 - .L_606)
	.align		4
.L_606:
        /*0e38*/ 	.word	index@(_ZN10layer_norm22ln_bwd_finalize_kernelINS_22Kernel_traits_finalizeILj15360EffffjLj1024ELj4ENS_18Kernel_traits_baseILj15360EffffjLj1024EEEEEEEvNS_9BwdParamsE)
        /*0e3c*/ 	.word	0x00000000


	//----- nvinfo : EIATTR_REGCOUNT
	.align		4
.L_607:
        /*0e40*/ 	.byte	0x04, 0x2f
        /*0e42*/ 	.short	(.L_609 - .L_608)
	.align		4
.L_608:
        /*0e44*/ 	.word	index@(_ZN10layer_norm13ln_bwd_kernelINS_13Kernel_traitsI6__halfS2_S2_fjLj15360ELj4ELj1ELj4ELj4ENS_18Kernel_traits_baseILj15360ES2_S2_S2_fjLj128EEEEEEEvNS_9BwdParamsE)
        /*0e48*/ 	.word	0x000000f6


	//----- nvinfo : EIATTR_FRAME_SIZE
	.align		4
.L_609:
        /*0e4c*/ 	.byte	0x04, 0x11
        /*0e4e*/ 	.short	(.L_611 - .L_610)
	.align		4
.L_610:
        /*0e50*/ 	.word	index@(_ZN10layer_norm13ln_bwd_kernelINS_13Kernel_traitsI6__halfS2_S2_fjLj15360ELj4ELj1ELj4ELj4ENS_18Kernel_traits_baseILj15360ES2_S2_S2_fjLj128EEEEEEEvNS_9BwdParamsE)
        /*0e54*/ 	.word	0x00000000


	//----- nvinfo : EIATTR_REGCOUNT
	.align		4
.L_611:
        /*0e58*/ 	.byte	0x04, 0x2f
        /*0e5a*/ 	.short	(.L_613 - .L_612)
	.align		4
.L_612:
        /*0e5c*/ 	.word	index@(_ZN10layer_norm22ln_bwd_finalize_kernelINS_22Kernel_traits_finalizeILj15360E6__halfS2_S2_fjLj1024ELj4ENS_18Kernel_traits_baseILj15360ES2_S2_S2_fjLj1024EEEEEEEvNS_9BwdParamsE)
        /*0e60*/ 	.word	0x0000003a


	//----- nvinfo : EIATTR_FRAME_SIZE
	.align		4
.L_613:
        /*0e64*/ 	.byte	0x04, 0x11
        /*0e66*/ 	.short	(.L_615 - .L_614)
	.align		4
.L_614:
        /*0e68*/ 	.word	index@(_ZN10layer_norm22ln_bwd_finalize_kernelINS_22Kernel_traits_finalizeILj15360E6__halfS2_S2_fjLj1024ELj4ENS_18Kernel_traits_baseILj15360ES2_S2_S2_fjLj1024EEEEEEEvNS_9BwdParamsE)
        /*0e6c*/ 	.word	0x00000000


	//----- nvinfo : EIATTR_REGCOUNT
	.align		4
.L_615:
        /*0e70*/ 	.byte	0x04, 0x2f
        /*0e72*/ 	.short	(.L_617 - .L_616)
	.align		4
.L_616:
        /*0e74*/ 	.word	index@(_ZN10layer_norm13ln_bwd_kernelINS_13Kernel_traitsI6__halffS2_fjLj15360ELj4ELj1ELj4ELj8ENS_18Kernel_traits_baseILj15360ES2_fS2_fjLj128EEEEEEEvNS_9BwdParamsE)
        /*0e78*/ 	.word	0x000000fe


	//----- nvinfo : EIATTR_FRAME_SIZE
	.align		4
.L_617:
        /*0e7c*/ 	.byte	0x04, 0x11
        /*0e7e*/ 	.short	(.L_619 - .L_618)
	.align		4
.L_618:
        /*0e80*/ 	.word	index@(_ZN10layer_norm13ln_bwd_kernelINS_13Kernel_traitsI6__halffS2_fjLj15360ELj4ELj1ELj4ELj8ENS_18Kernel_traits_baseILj15360ES2_fS2_fjLj128EEEEEEEvNS_9BwdParamsE)
        /*0e84*/ 	.word	0x00000000


	//----- nvinfo : EIATTR_REGCOUNT
	.align		4
.L_619:
        /*0e88*/ 	.byte	0x04, 0x2f
        /*0e8a*/ 	.short	(.L_621 - .L_620)
	.align		4
.L_620:
        /*0e8c*/ 	.word	index@(_ZN10layer_norm22ln_bwd_finalize_kernelINS_22Kernel_traits_finalizeILj15360E6__halffS2_fjLj1024ELj4ENS_18Kernel_traits_baseILj15360ES2_fS2_fjLj1024EEEEEEEvNS_9BwdParamsE)
        /*0e90*/ 	.word	0x0000003a


	//----- nvinfo : EIATTR_FRAME_SIZE
	.align		4
.L_621:
        /*0e94*/ 	.byte	0x04, 0x11
        /*0e96*/ 	.short	(.L_623 - .L_622)
	.align		4
.L_622:
        /*0e98*/ 	.word	index@(_ZN10layer_norm22ln_bwd_finalize_kernelINS_22Kernel_traits_finalizeILj15360E6__halffS2_fjLj1024ELj4ENS_18Kernel_traits_baseILj15360ES2_fS2_fjLj1024EEEEEEEvNS_9BwdParamsE)
        /*0e9c*/ 	.word	0x00000000


	//----- nvinfo : EIATTR_REGCOUNT
	.align		4
.L_623:
        /*0ea0*/ 	.byte	0x04, 0x2f
        /*0ea2*/ 	.short	(.L_625 - .L_624)
	.align		4
.L_624:
        /*0ea4*/ 	.word	index@(_ZN10layer_norm13ln_bwd_kernelINS_13Kernel_traitsI13__nv_bfloat16S2_S2_fjLj15360ELj4ELj1ELj4ELj4ENS_18Kernel_traits_baseILj15360ES2_S2_S2_fjLj128EEEEEEEvNS_9BwdParamsE)
        /*0ea8*/ 	.word	0x000000ff


	//----- nvinfo : EIATTR_FRAME_SIZE
	.align		4
.L_625:
        /*0eac*/ 	.byte	0x04, 0x11
        /*0eae*/ 	.short	(.L_627 - .L_626)
	.align		4
.L_626:
        /*0eb0*/ 	.word	index@(_ZN10layer_norm13ln_bwd_kernelINS_13Kernel_traitsI13__nv_bfloat16S2_S2_fjLj15360ELj4ELj1ELj4ELj4ENS_18Kernel_traits_baseILj15360ES2_S2_S2_fjLj128EEEEEEEvNS_9BwdParamsE)
        /*0eb4*/ 	.word	0x00000000


	//----- nvinfo : EIATTR_REGCOUNT
	.align		4
.L_627:
        /*0eb8*/ 	.byte	0x04, 0x2f
        /*0eba*/ 	.short	(.L_629 - .L_628)
	.align		4
.L_628:
        /*0ebc*/ 	.word	index@(_ZN10layer_norm22ln_bwd_finalize_kernelINS_22Kernel_traits_finalizeILj15360E13__nv_bfloat16S2_S2_fjLj1024ELj4ENS_18Kernel_traits_baseILj15360ES2_S2_S2_fjLj1024EEEEEEEvNS_9BwdParamsE)
        /*0ec0*/ 	.word	0x0000003a


	//----- nvinfo : EIATTR_FRAME_SIZE
	.align		4
.L_629:
        /*0ec4*/ 	.byte	0x04, 0x11
        /*0ec6*/ 	.short	(.L_631 - .L_630)
	.align		4
.L_630:
        /*0ec8*/ 	.word	index@(_ZN10layer_norm22ln_bwd_finalize_kernelINS_22Kernel_traits_finalizeILj15360E13__nv_bfloat16S2_S2_fjLj1024ELj4ENS_18Kernel_traits_baseILj15360ES2_S2_S2_fjLj1024EEEEEEEvNS_9BwdParamsE)
        /*0ecc*/ 	.word	0x00000000


	//----- nvinfo : EIATTR_REGCOUNT
	.align		4
.L_631:
        /*0ed0*/ 	.byte	0x04, 0x2f
        /*0ed2*/ 	.short	(.L_633 - .L_632)
	.align		4
.L_632:
        /*0ed4*/ 	.word	index@(_ZN10layer_norm13ln_bwd_kernelINS_13Kernel_traitsI13__nv_bfloat16fS2_fjLj15360ELj4ELj1ELj4ELj8ENS_18Kernel_traits_baseILj15360ES2_fS2_fjLj128EEEEEEEvNS_9BwdParamsE)
        /*0ed8*/ 	.word	0x000000ff


	//----- nvinfo : EIATTR_FRAME_SIZE
	.align		4
.L_633:
        /*0edc*/ 	.byte	0x04, 0x11
        /*0ede*/ 	.short	(.L_635 - .L_634)
	.align		4
.L_634:
        /*0ee0*/ 	.word	index@(_ZN10layer_norm13ln_bwd_kernelINS_13Kernel_traitsI13__nv_bfloat16fS2_fjLj15360ELj4ELj1ELj4ELj8ENS_18Kernel_traits_baseILj15360ES2_fS2_fjLj128EEEEEEEvNS_9BwdParamsE)
        /*0ee4*/ 	.word	0x00000000


	//----- nvinfo : EIATTR_REGCOUNT
	.align		4
.L_635:
        /*0ee8*/ 	.byte	0x04, 0x2f
        /*0eea*/ 	.short	(.L_637 - .L_636)
	.align		4
.L_636:
        /*0eec*/ 	.word	index@(_ZN10layer_norm22ln_bwd_finalize_kernelINS_22Kernel_traits_finalizeILj15360E13__nv_bfloat16fS2_fjLj1024ELj4ENS_18Kernel_traits_baseILj15360ES2_fS2_fjLj1024EEEEEEEvNS_9BwdParamsE)
        /*0ef0*/ 	.word	0x0000003a


	//----- nvinfo : EIATTR_FRAME_SIZE
	.align		4
.L_637:
        /*0ef4*/ 	.byte	0x04, 0x11
        /*0ef6*/ 	.short	(.L_639 - .L_638)
	.align		4
.L_638:
        /*0ef8*/ 	.word	index@(_ZN10layer_norm22ln_bwd_finalize_kernelINS_22Kernel_traits_finalizeILj15360E13__nv_bfloat16fS2_fjLj1024ELj4ENS_18Kernel_traits_baseILj15360ES2_fS2_fjLj1024EEEEEEEvNS_9BwdParamsE)
        /*0efc*/ 	.word	0x00000000


	//----- nvinfo : EIATTR_REGCOUNT
	.align		4
.L_639:
        /*0f00*/ 	.byte	0x04, 0x2f
        /*0f02*/ 	.short	(.L_641 - .L_640)
	.align		4
.L_640:
        /*0f04*/ 	.word	index@(_ZN10layer_norm13ln_bwd_kernelINS_13Kernel_traitsIffffjLj16384ELj4ELj1ELj4ELj16ENS_18Kernel_traits_baseILj16384EffffjLj128EEEEEEEvNS_9BwdParamsE)
        /*0f08*/ 	.word	0x000000fd


	//----- nvinfo : EIATTR_FRAME_SIZE
	.align		4
.L_641:
        /*0f0c*/ 	.byte	0x04, 0x11
        /*0f0e*/ 	.short	(.L_643 - .L_642)
	.align		4
.L_642:
        /*0f10*/ 	.word	index@(_ZN10layer_norm13ln_bwd_kernelINS_13Kernel_traitsIffffjLj16384ELj4ELj1ELj4ELj16ENS_18Kernel_traits_baseILj16384EffffjLj128EEEEEEEvNS_9BwdParamsE)
        /*0f14*/ 	.word	0x00000000


	//----- nvinfo : EIATTR_REGCOUNT
	.align		4
.L_643:
        /*0f18*/ 	.byte	0x04, 0x2f
        /*0f1a*/ 	.short	(.L_645 - .L_644)
	.align		4
.L_644:
        /*0f1c*/ 	.word	index@(_ZN10layer_norm22ln_bwd_finalize_kernelINS_22Kernel_traits_finalizeILj16384EffffjLj1024ELj4ENS_18Kernel_traits_baseILj16384EffffjLj1024EEEEEEEvNS_9BwdParamsE)
        /*0f20*/ 	.word	0x0000003a


	//----- nvinfo : EIATTR_FRAME_SIZE
	.align		4
.L_645:
        /*0f24*/ 	.byte	0x04, 0x11
        /*0f26*/ 	.short	(.L_647 - .L_646)
	.align		4
.L_646:
        /*0f28*/ 	.word	index@(_ZN10layer_norm22ln_bwd_finalize_kernelINS_22Kernel_traits_finalizeILj16384EffffjLj1024ELj4ENS_18Kernel_traits_baseILj16384EffffjLj1024EEEEEEEvNS_9BwdParamsE)
        /*0f2c*/ 	.word	0x00000000


	//----- nvinfo : EIATTR_REGCOUNT
	.align		4
.L_647:
        /*0f30*/ 	.byte	0x04, 0x2f
        /*0f32*/ 	.short	(.L_649 - .L_648)
	.align		4
.L_648:
        /*0f34*/ 	.word	index@(_ZN10layer_norm13ln_bwd_kernelINS_13Kernel_traitsI6__halfS2_S2_fjLj16384ELj4ELj1ELj4ELj16ENS_18Kernel_traits_baseILj16384ES2_S2_S2_fjLj128EEEEEEEvNS_9BwdParamsE)
        /*0f38*/ 	.word	0x000000f0


	//----- nvinfo : EIATTR_FRAME_SIZE
	.align		4
.L_649:
        /*0f3c*/ 	.byte	0x04, 0x11
        /*0f3e*/ 	.short	(.L_651 - .L_650)
	.align		4
.L_650:
        /*0f40*/ 	.word	index@(_ZN10layer_norm13ln_bwd_kernelINS_13Kernel_traitsI6__halfS2_S2_fjLj16384ELj4ELj1ELj4ELj16ENS_18Kernel_traits_baseILj16384ES2_S2_S2_fjLj128EEEEEEEvNS_9BwdParamsE)
        /*0f44*/ 	.word	0x00000000


	//----- nvinfo : EIATTR_REGCOUNT
	.align		4
.L_651:
        /*0f48*/ 	.byte	0x04, 0x2f
        /*0f4a*/ 	.short	(.L_653 - .L_652)
	.align		4
.L_652:
        /*0f4c*/ 	.word	index@(_ZN10layer_norm22ln_bwd_finalize_kernelINS_22Kernel_traits_finalizeILj16384E6__halfS2_S2_fjLj1024ELj4ENS_18Kernel_traits_baseILj16384ES2_S2_S2_fjLj1024EEEEEEEvNS_9BwdParamsE)
        /*0f50*/ 	.word	0x0000003a


	//----- nvinfo : EIATTR_FRAME_SIZE
	.align		4
.L_653:
        /*0f54*/ 	.byte	0x04, 0x11
        /*0f56*/ 	.short	(.L_655 - .L_654)
	.align		4
.L_654:
        /*0f58*/ 	.word	index@(_ZN10layer_norm22ln_bwd_finalize_kernelINS_22Kernel_traits_finalizeILj16384E6__halfS2_S2_fjLj1024ELj4ENS_18Kernel_traits_baseILj16384ES2_S2_S2_fjLj1024EEEEEEEvNS_9BwdParamsE)
        /*0f5c*/ 	.word	0x00000000


	//----- nvinfo : EIATTR_REGCOUNT
	.align		4
.L_655:
        /*0f60*/ 	.byte	0x04, 0x2f
        /*0f62*/ 	.short	(.L_657 - .L_656)
	.align		4
.L_656:
        /*0f64*/ 	.word	index@(_ZN10layer_norm13ln_bwd_kernelINS_13Kernel_traitsI6__halffS2_fjLj16384ELj4ELj1ELj4ELj16ENS_18Kernel_traits_baseILj16384ES2_fS2_fjLj128EEEEEEEvNS_9BwdParamsE)
        /*0f68*/ 	.word	0x000000f1


	//----- nvinfo : EIATTR_FRAME_SIZE
	.align		4
.L_657:
        /*0f6c*/ 	.byte	0x04, 0x11
        /*0f6e*/ 	.short	(.L_659 - .L_658)
	.align		4
.L_658:
        /*0f70*/ 	.word	index@(_ZN10layer_norm13ln_bwd_kernelINS_13Kernel_traitsI6__halffS2_fjLj16384ELj4ELj1ELj4ELj16ENS_18Kernel_traits_baseILj16384ES2_fS2_fjLj128EEEEEEEvNS_9BwdParamsE)
        /*0f74*/ 	.word	0x00000000


	//----- nvinfo : EIATTR_REGCOUNT
	.align		4
.L_659:
        /*0f78*/ 	.byte	0x04, 0x2f
        /*0f7a*/ 	.short	(.L_661 - .L_660)
	.align		4
.L_660:
        /*0f7c*/ 	.word	index@(_ZN10layer_norm22ln_bwd_finalize_kernelINS_22Kernel_traits_finalizeILj16384E6__halffS2_fjLj1024ELj4ENS_18Kernel_traits_baseILj16384ES2_fS2_fjLj1024EEEEEEEvNS_9BwdParamsE)
        /*0f80*/ 	.word	0x0000003a


	//----- nvinfo : EIATTR_FRAME_SIZE
	.align		4
.L_661:
        /*0f84*/ 	.byte	0x04, 0x11
        /*0f86*/ 	.short	(.L_663 - .L_662)
	.align		4
.L_662:
        /*0f88*/ 	.word	index@(_ZN10layer_norm22ln_bwd_finalize_kernelINS_22Kernel_traits_finalizeILj16384E6__halffS2_fjLj1024ELj4ENS_18Kernel_traits_baseILj16384ES2_fS2_fjLj1024EEEEEEEvNS_9BwdParamsE)
        /*0f8c*/ 	.word	0x00000000


	//----- nvinfo : EIATTR_REGCOUNT
	.align		4
.L_663:
        /*0f90*/ 	.byte	0x04, 0x2f
        /*0f92*/ 	.short	(.L_665 - .L_664)
	.align		4
.L_664:
        /*0f94*/ 	.word	index@(_ZN10layer_norm13ln_bwd_kernelINS_13Kernel_traitsI13__nv_bfloat16S2_S2_fjLj16384ELj4ELj1ELj4ELj16ENS_18Kernel_traits_baseILj16384ES2_S2_S2_fjLj128EEEEEEEvNS_9BwdParamsE)
        /*0f98*/ 	.word	0x000000ff


	//----- nvinfo : EIATTR_FRAME_SIZE
	.align		4
.L_665:
        /*0f9c*/ 	.byte	0x04, 0x11
        /*0f9e*/ 	.short	(.L_667 - .L_666)
	.align		4
.L_666:
        /*0fa0*/ 	.word	index@(_ZN10layer_norm13ln_bwd_kernelINS_13Kernel_traitsI13__nv_bfloat16S2_S2_fjLj16384ELj4ELj1ELj4ELj16ENS_18Kernel_traits_baseILj16384ES2_S2_S2_fjLj128EEEEEEEvNS_9BwdParamsE)
        /*0fa4*/ 	.word	0x00000000


	//----- nvinfo : EIATTR_REGCOUNT
	.align		4
.L_667:
        /*0fa8*/ 	.byte	0x04, 0x2f
        /*0faa*/ 	.short	(.L_669 - .L_668)
	.align		4
.L_668:
        /*0fac*/ 	.word	index@(_ZN10layer_norm22ln_bwd_finalize_kernelINS_22Kernel_traits_finalizeILj16384E13__nv_bfloat16S2_S2_fjLj1024ELj4ENS_18Kernel_traits_baseILj16384ES2_S2_S2_fjLj1024EEEEEEEvNS_9BwdParamsE)
        /*0fb0*/ 	.word	0x0000003a


	//----- nvinfo : EIATTR_FRAME_SIZE
	.align		4
.L_669:
        /*0fb4*/ 	.byte	0x04, 0x11
        /*0fb6*/ 	.short	(.L_671 - .L_670)
	.align		4
.L_670:
        /*0fb8*/ 	.word	index@(_ZN10layer_norm22ln_bwd_finalize_kernelINS_22Kernel_traits_finalizeILj16384E13__nv_bfloat16S2_S2_fjLj1024ELj4ENS_18Kernel_traits_baseILj16384ES2_S2_S2_fjLj1024EEEEEEEvNS_9BwdParamsE)
        /*0fbc*/ 	.word	0x00000000


	//----- nvinfo : EIATTR_REGCOUNT
	.align		4
.L_671:
        /*0fc0*/ 	.byte	0x04, 0x2f
        /*0fc2*/ 	.short	(.L_673 - .L_672)
	.align		4
.L_672:
        /*0fc4*/ 	.word	index@(_ZN10layer_norm13ln_bwd_kernelINS_13Kernel_traitsI13__nv_bfloat16fS2_fjLj16384ELj4ELj1ELj4ELj16ENS_18Kernel_traits_baseILj16384ES2_fS2_fjLj128EEEEEEEvNS_9BwdParamsE)
        /*0fc8*/ 	.word	0x000000fe


	//----- nvinfo : EIATTR_FRAME_SIZE
	.align		4
.L_673:
        /*0fcc*/ 	.byte	0x04, 0x11
        /*0fce*/ 	.short	(.L_675 - .L_674)
	.align		4
.L_674:
        /*0fd0*/ 	.word	index@(_ZN10layer_norm13ln_bwd_kernelINS_13Kernel_traitsI13__nv_bfloat16fS2_fjLj16384ELj4ELj1ELj4ELj16ENS_18Kernel_traits_baseILj16384ES2_fS2_fjLj128EEEEEEEvNS_9BwdParamsE)
        /*0fd4*/ 	.word	0x00000000


	//----- nvinfo : EIATTR_REGCOUNT
	.align		4
.L_675:
        /*0fd8*/ 	.byte	0x04, 0x2f
        /*0fda*/ 	.short	(.L_677 - .L_676)
	.align		4
.L_676:
        /*0fdc*/ 	.word	index@(_ZN10layer_norm22ln_bwd_finalize_kernelINS_22Kernel_traits_finalizeILj16384E13__nv_bfloat16fS2_fjLj1024ELj4ENS_18Kernel_traits_baseILj16384ES2_fS2_fjLj1024EEEEEEEvNS_9BwdParamsE)
        /*0fe0*/ 	.word	0x0000003a


	//----- nvinfo : EIATTR_FRAME_SIZE
	.align		4
.L_677:
        /*0fe4*/ 	.byte	0x04, 0x11
        /*0fe6*/ 	.short	(.L_679 - .L_678)
	.align		4
.L_678:
        /*0fe8*/ 	.word	index@(_ZN10layer_norm22ln_bwd_finalize_kernelINS_22Kernel_traits_finalizeILj16384E13__nv_bfloat16fS2_fjLj1024ELj4ENS_18Kernel_traits_baseILj16384ES2_fS2_fjLj1024EEEEEEEvNS_9BwdParamsE)
        /*0fec*/ 	.word	0x00000000


	//----- nvinfo : EIATTR_REGCOUNT
	.align		4
.L_679:
        /*0ff0*/ 	.byte	0x04, 0x2f
        /*0ff2*/ 	.short	(.L_681 - .L_680)
	.align		4
.L_680:
        /*0ff4*/ 	.word	index@(_ZN10layer_norm13ln_bwd_kernelINS_13Kernel_traitsIffffjLj18432ELj4ELj1ELj4ELj16ENS_18Kernel_traits_baseILj18432EffffjLj128EEEEEEEvNS_9BwdParamsE)
        /*0ff8*/ 	.word	0x000000ff


	//----- nvinfo : EIATTR_FRAME_SIZE
	.align		4
.L_681:
        /*0ffc*/ 	.byte	0x04, 0x11
        /*0ffe*/ 	.short	(.L_683 - .L_682)
	.align		4
.L_682:
        /*1000*/ 	.word	index@(_ZN10layer_norm13ln_bwd_kernelINS_13Kernel_traitsIffffjLj18432ELj4ELj1ELj4ELj16ENS_18Kernel_traits_baseILj18432EffffjLj128EEEEEEEvNS_9BwdParamsE)
        /*1004*/ 	.word	0x00000018


	//----- nvinfo : EIATTR_REGCOUNT
	.align		4
.L_683:
        /*1008*/ 	.byte	0x04, 0x2f
        /*100a*/ 	.short	(.L_685 - .L_684)
	.align		4
.L_684:
        /*100c*/ 	.word	index@(_ZN10layer_norm22ln_bwd_finalize_kernelINS_22Kernel_traits_finalizeILj18432EffffjLj1024ELj4ENS_18Kernel_traits_baseILj18432EffffjLj1024EEEEEEEvNS_9BwdParamsE)
        /*1010*/ 	.word	0x0000003a


	//----- nvinfo : EIATTR_FRAME_SIZE
	.align		4
.L_685:
        /*1014*/ 	.byte	0x04, 0x11
        /*1016*/ 	.short	(.L_687 - .L_686)
	.align		4
.L_686:
        /*1018*/ 	.word	index@(_ZN10layer_norm22ln_bwd_finalize_kernelINS_22Kernel_traits_finalizeILj18432EffffjLj1024ELj4ENS_18Kernel_traits_baseILj18432EffffjLj1024EEEEEEEvNS_9BwdParamsE)
        /*101c*/ 	.word	0x00000000


	//----- nvinfo : EIATTR_REGCOUNT
	.align		4
.L_687:
        /*1020*/ 	.byte	0x04, 0x2f
        /*1022*/ 	.short	(.L_689 - .L_688)
	.align		4
.L_688:
        /*1024*/ 	.word	index@(_ZN10layer_norm13ln_bwd_kernelINS_13Kernel_traitsI6__halfS2_S2_fjLj18432ELj4ELj1ELj4ELj8ENS_18Kernel_traits_baseILj18432ES2_S2_S2_fjLj128EEEEEEEvNS_9BwdParamsE)
        /*1028*/ 	.word	0x000000ff


	//----- nvinfo : EIATTR_FRAME_SIZE
	.align		4
.L_689:
        /*102c*/ 	.byte	0x04, 0x11
        /*102e*/ 	.short	(.L_691 - .L_690)
	.align		4
.L_690:
        /*1030*/ 	.word	index@(_ZN10layer_norm13ln_bwd_kernelINS_13Kernel_traitsI6__halfS2_S2_fjLj18432ELj4ELj1ELj4ELj8ENS_18Kernel_traits_baseILj18432ES2_S2_S2_fjLj128EEEEEEEvNS_9BwdParamsE)
        /*1034*/ 	.word	0x00000020


	//----- nvinfo : EIATTR_REGCOUNT
	.align		4
.L_691:
        /*1038*/ 	.byte	0x04, 0x2f
        /*103a*/ 	.short	(.L_693 - .L_692)
	.align		4
.L_692:
        /*103c*/ 	.word	index@(_ZN10layer_norm22ln_bwd_finalize_kernelINS_22Kernel_traits_finalizeILj18432E6__halfS2_S2_fjLj1024ELj4ENS_18Kernel_traits_baseILj18432ES2_S2_S2_fjLj1024EEEEEEEvNS_9BwdParamsE)
        /*1040*/ 	.word	0x0000003a


	//----- nvinfo : EIATTR_FRAME_SIZE
	.align		4
.L_693:
        /*1044*/ 	.byte	0x04, 0x11
        /*1046*/ 	.short	(.L_695 - .L_694)
	.align		4
.L_694:
        /*1048*/ 	.word	index@(_ZN10layer_norm22ln_bwd_finalize_kernelINS_22Kernel_traits_finalizeILj18432E6__halfS2_S2_fjLj1024ELj4ENS_18Kernel_traits_baseILj18432ES2_S2_S2_fjLj1024EEEEEEEvNS_9BwdParamsE)
        /*104c*/ 	.word	0x00000000


	//----- nvinfo : EIATTR_REGCOUNT
	.align		4
.L_695:
        /*1050*/ 	.byte	0x04, 0x2f
        /*1052*/ 	.short	(.L_697 - .L_696)
	.align		4
.L_696:
        /*1054*/ 	.word	index@(_ZN10layer_norm13ln_bwd_kernelINS_13Kernel_traitsI6__halffS2_fjLj18432ELj4ELj1ELj4ELj16ENS_18Kernel_traits_baseILj18432ES2_fS2_fjLj128EEEEEEEvNS_9BwdParamsE)
        /*1058*/ 	.word	0x000000ff


	//----- nvinfo : EIATTR_FRAME_SIZE
	.align		4
.L_697:
        /*105c*/ 	.byte	0x04, 0x11
        /*105e*/ 	.short	(.L_699 - .L_698)
	.align		4
.L_698:
        /*1060*/ 	.word	index@(_ZN10layer_norm13ln_bwd_kernelINS_13Kernel_traitsI6__halffS2_fjLj18432ELj4ELj1ELj4ELj16ENS_18Kernel_traits_baseILj18432ES2_fS2_fjLj128EEEEEEEvNS_9BwdParamsE)
        /*1064*/ 	.word	0x00000010


	//----- nvinfo : EIATTR_REGCOUNT
	.align		4
.L_699:
        /*1068*/ 	.byte	0x04, 0x2f
        /*106a*/ 	.short	(.L_701 - .L_700)
	.align		4
.L_700:
        /*106c*/ 	.word	index@(_ZN10layer_norm22ln_bwd_finalize_kernelINS_22Kernel_traits_finalizeILj18432E6__halffS2_fjLj1024ELj4ENS_18Kernel_traits_baseILj18432ES2_fS2_fjLj1024EEEEEEEvNS_9BwdParamsE)
        /*1070*/ 	.word	0x0000003a


	//----- nvinfo : EIATTR_FRAME_SIZE
	.align		4
.L_701:
        /*1074*/ 	.byte	0x04, 0x11
        /*1076*/ 	.short	(.L_703 - .L_702)
	.align		4
.L_702:
        /*1078*/ 	.word	index@(_ZN10layer_norm22ln_bwd_finalize_kernelINS_22Kernel_traits_finalizeILj18432E6__halffS2_fjLj1024ELj4ENS_18Kernel_traits_baseILj18432ES2_fS2_fjLj1024EEEEEEEvNS_9BwdParamsE)
        /*107c*/ 	.word	0x00000000


	//----- nvinfo : EIATTR_REGCOUNT
	.align		4
.L_703:
        /*1080*/ 	.byte	0x04, 0x2f
        /*1082*/ 	.short	(.L_705 - .L_704)
	.align		4
.L_704:
        /*1084*/ 	.word	index@(_ZN10layer_norm13ln_bwd_kernelINS_13Kernel_traitsI13__nv_bfloat16S2_S2_fjLj18432ELj4ELj1ELj4ELj8ENS_18Kernel_traits_baseILj18432ES2_S2_S2_fjLj128EEEEEEEvNS_9BwdParamsE)
        /*1088*/ 	.word	0x000000ff


	//----- nvinfo : EIATTR_FRAME_SIZE
	.align		4
.L_705:
        /*108c*/ 	.byte	0x04, 0x11
        /*108e*/ 	.short	(.L_707 - .L_706)
	.align		4
.L_706:
        /*1090*/ 	.word	index@(_ZN10layer_norm13ln_bwd_kernelINS_13Kernel_traitsI13__nv_bfloat16S2_S2_fjLj18432ELj4ELj1ELj4ELj8ENS_18Kernel_traits_baseILj18432ES2_S2_S2_fjLj128EEEEEEEvNS_9BwdParamsE)
        /*1094*/ 	.word	0x00000068


	//----- nvinfo : EIATTR_REGCOUNT
	.align		4
.L_707:
        /*1098*/ 	.byte	0x04, 0x2f
        /*109a*/ 	.short	(.L_709 - .L_708)
	.align		4
.L_708:
        /*109c*/ 	.word	index@(_ZN10layer_norm22ln_bwd_finalize_kernelINS_22Kernel_traits_finalizeILj18432E13__nv_bfloat16S2_S2_fjLj1024ELj4ENS_18Kernel_traits_baseILj18432ES2_S2_S2_fjLj1024EEEEEEEvNS_9BwdParamsE)
        /*10a0*/ 	.word	0x0000003a


	//----- nvinfo : EIATTR_FRAME_SIZE
	.align		4
.L_709:
        /*10a4*/ 	.byte	0x04, 0x11
        /*10a6*/ 	.short	(.L_711 - .L_710)
	.align		4
.L_710:
        /*10a8*/ 	.word	index@(_ZN10layer_norm22ln_bwd_finalize_kernelINS_22Kernel_traits_finalizeILj18432E13__nv_bfloat16S2_S2_fjLj1024ELj4ENS_18Kernel_traits_baseILj18432ES2_S2_S2_fjLj1024EEEEEEEvNS_9BwdParamsE)
        /*10ac*/ 	.word	0x00000000


	//----- nvinfo : EIATTR_REGCOUNT
	.align		4
.L_711:
        /*10b0*/ 	.byte	0x04, 0x2f
        /*10b2*/ 	.short	(.L_713 - .L_712)
	.align		4
.L_712:
        /*10b4*/ 	.word	index@(_ZN10layer_norm13ln_bwd_kernelINS_13Kernel_traitsI13__nv_bfloat16fS2_fjLj18432ELj4ELj1ELj4ELj16ENS_18Kernel_traits_baseILj18432ES2_fS2_fjLj128EEEEEEEvNS_9BwdParamsE)
        /*10b8*/ 	.word	0x000000ff


	//----- nvinfo : EIATTR_FRAME_SIZE
	.align		4
.L_713:
        /*10bc*/ 	.byte	0x04, 0x11
        /*10be*/ 	.short	(.L_715 - .L_714)
	.align		4
.L_714:
        /*10c0*/ 	.word	index@(_ZN10layer_norm13ln_bwd_kernelINS_13Kernel_traitsI13__nv_bfloat16fS2_fjLj18432ELj4ELj1ELj4ELj16ENS_18Kernel_traits_baseILj18432ES2_fS2_fjLj128EEEEEEEvNS_9BwdParamsE)
        /*10c4*/ 	.word	0x00000058


	//----- nvinfo : EIATTR_REGCOUNT
	.align		4
.L_715:
        /*10c8*/ 	.byte	0x04, 0x2f
        /*10ca*/ 	.short	(.L_717 - .L_716)
	.align		4
.L_716:
        /*10cc*/ 	.word	index@(_ZN10layer_norm22ln_bwd_finalize_kernelINS_22Kernel_traits_finalizeILj18432E13__nv_bfloat16fS2_fjLj1024ELj4ENS_18Kernel_traits_baseILj18432ES2_fS2_fjLj1024EEEEEEEvNS_9BwdParamsE)
        /*10d0*/ 	.word	0x0000003a


	//----- nvinfo : EIATTR_FRAME_SIZE
	.align		4
.L_717:
        /*10d4*/ 	.byte	0x04, 0x11
        /*10d6*/ 	.short	(.L_719 - .L_718)
	.align		4
.L_718:
        /*10d8*/ 	.word	index@(_ZN10layer_norm22ln_bwd_finalize_kernelINS_22Kernel_traits_finalizeILj18432E13__nv_bfloat16fS2_fjLj1024ELj4ENS_18Kernel_traits_baseILj18432ES2_fS2_fjLj1024EEEEEEEvNS_9BwdParamsE)
        /*10dc*/ 	.word	0x00000000


	//----- nvinfo : EIATTR_REGCOUNT
	.align		4
.L_719:
        /*10e0*/ 	.byte	0x04, 0x2f
        /*10e2*/ 	.short	(.L_721 - .L_720)
	.align		4
.L_720:
        /*10e4*/ 	.word	index@(_ZN10layer_norm13ln_bwd_kernelINS_13Kernel_traitsIffffjLj20480ELj4ELj1ELj4ELj16ENS_18Kernel_traits_baseILj20480EffffjLj128EEEEEEEvNS_9BwdParamsE)
        /*10e8*/ 	.word	0x000000ff


	//----- nvinfo : EIATTR_FRAME_SIZE
	.align		4
.L_721:
        /*10ec*/ 	.byte	0x04, 0x11
        /*10ee*/ 	.short	(.L_723 - .L_722)
	.align		4
.L_722:
        /*10f0*/ 	.word	index@(_ZN10layer_norm13ln_bwd_kernelINS_13Kernel_traitsIffffjLj20480ELj4ELj1ELj4ELj16ENS_18Kernel_traits_baseILj20480EffffjLj128EEEEEEEvNS_9BwdParamsE)
        /*10f4*/ 	.word	0x000000a8


	//----- nvinfo : EIATTR_REGCOUNT
	.align		4
.L_723:
        /*10f8*/ 	.byte	0x04, 0x2f
        /*10fa*/ 	.short	(.L_725 - .L_724)
	.align		4
.L_724:
        /*10fc*/ 	.word	index@(_ZN10layer_norm22ln_bwd_finalize_kernelINS_22Kernel_traits_finalizeILj20480EffffjLj1024ELj4ENS_18Kernel_traits_baseILj20480EffffjLj1024EEEEEEEvNS_9BwdParamsE)
        /*1100*/ 	.word	0x0000003a


	//----- nvinfo : EIATTR_FRAME_SIZE
	.align		4
.L_725:
        /*1104*/ 	.byte	0x04, 0x11
        /*1106*/ 	.short	(.L_727 - .L_726)
	.align		4
.L_726:
        /*1108*/ 	.word	index@(_ZN10layer_norm22ln_bwd_finalize_kernelINS_22Kernel_traits_finalizeILj20480EffffjLj1024ELj4ENS_18Kernel_traits_baseILj20480EffffjLj1024EEEEEEEvNS_9BwdParamsE)
        /*110c*/ 	.word	0x00000000


	//----- nvinfo : EIATTR_REGCOUNT
	.align		4
.L_727:
        /*1110*/ 	.byte	0x04, 0x2f
        /*1112*/ 	.short	(.L_729 - .L_728)
	.align		4
.L_728:
        /*1114*/ 	.word	index@(_ZN10layer_norm13ln_bwd_kernelINS_13Kernel_traitsI6__halfS2_S2_fjLj20480ELj4ELj1ELj4ELj16ENS_18Kernel_traits_baseILj20480ES2_S2_S2_fjLj128EEEEEEEvNS_9BwdParamsE)
        /*1118*/ 	.word	0x000000ff


	//----- nvinfo : EIATTR_FRAME_SIZE
	.align		4
.L_729:
        /*111c*/ 	.byte	0x04, 0x11
        /*111e*/ 	.short	(.L_731 - .L_730)
	.align		4
.L_730:
        /*1120*/ 	.word	index@(_ZN10layer_norm13ln_bwd_kernelINS_13Kernel_traitsI6__halfS2_S2_fjLj20480ELj4ELj1ELj4ELj16ENS_18Kernel_traits_baseILj20480ES2_S2_S2_fjLj128EEEEEEEvNS_9BwdParamsE)
        /*1124*/ 	.word	0x00000090


	//----- nvinfo : EIATTR_REGCOUNT
	.align		4
.L_731:
        /*1128*/ 	.byte	0x04, 0x2f
        /*112a*/ 	.short	(.L_733 - .L_732)
	.align		4
.L_732:
        /*112c*/ 	.word	index@(_ZN10layer_norm22ln_bwd_finalize_kernelINS_22Kernel_traits_finalizeILj20480E6__halfS2_S2_fjLj1024ELj4ENS_18Kernel_traits_baseILj20480ES2_S2_S2_fjLj1024EEEEEEEvNS_9BwdParamsE)
        /*1130*/ 	.word	0x0000003a


	//----- nvinfo : EIATTR_FRAME_SIZE
	.align		4
.L_733:
        /*1134*/ 	.byte	0x04, 0x11
        /*1136*/ 	.short	(.L_735 - .L_734)
	.align		4
.L_734:
        /*1138*/ 	.word	index@(_ZN10layer_norm22ln_bwd_finalize_kernelINS_22Kernel_traits_finalizeILj20480E6__halfS2_S2_fjLj1024ELj4ENS_18Kernel_traits_baseILj20480ES2_S2_S2_fjLj1024EEEEEEEvNS_9BwdParamsE)
        /*113c*/ 	.word	0x00000000


	//----- nvinfo : EIATTR_REGCOUNT
	.align		4
.L_735:
        /*1140*/ 	.byte	0x04, 0x2f
        /*1142*/ 	.short	(.L_737 - .L_736)
	.align		4
.L_736:
        /*1144*/ 	.word	index@(_ZN10layer_norm13ln_bwd_kernelINS_13Kernel_traitsI6__halffS2_fjLj20480ELj4ELj1ELj4ELj16ENS_18Kernel_traits_baseILj20480ES2_fS2_fjLj128EEEEEEEvNS_9BwdParamsE)
        /*1148*/ 	.word	0x000000ff


	//----- nvinfo : EIATTR_FRAME_SIZE
	.align		4
.L_737:
        /*114c*/ 	.byte	0x04, 0x11
        /*114e*/ 	.short	(.L_739 - .L_738)
	.align		4
.L_738:
        /*1150*/ 	.word	index@(_ZN10layer_norm13ln_bwd_kernelINS_13Kernel_traitsI6__halffS2_fjLj20480ELj4ELj1ELj4ELj16ENS_18Kernel_traits_baseILj20480ES2_fS2_fjLj128EEEEEEEvNS_9BwdParamsE)
        /*1154*/ 	.word	0x000000b8


	//----- nvinfo : EIATTR_REGCOUNT
	.align		4
.L_739:
        /*1158*/ 	.byte	0x04, 0x2f
        /*115a*/ 	.short	(.L_741 - .L_740)
	.align		4
.L_740:
        /*115c*/ 	.word	index@(_ZN10layer_norm22ln_bwd_finalize_kernelINS_22Kernel_traits_finalizeILj20480E6__halffS2_fjLj1024ELj4ENS_18Kernel_traits_baseILj20480ES2_fS2_fjLj1024EEEEEEEvNS_9BwdParamsE)
        /*1160*/ 	.word	0x0000003a


	//----- nvinfo : EIATTR_FRAME_SIZE
	.align		4
.L_741:
        /*1164*/ 	.byte	0x04, 0x11
        /*1166*/ 	.short	(.L_743 - .L_742)
	.align		4
.L_742:
        /*1168*/ 	.word	index@(_ZN10layer_norm22ln_bwd_finalize_kernelINS_22Kernel_traits_finalizeILj20480E6__halffS2_fjLj1024ELj4ENS_18Kernel_traits_baseILj20480ES2_fS2_fjLj1024EEEEEEEvNS_9BwdParamsE)
        /*116c*/ 	.word	0x00000000


	//----- nvinfo : EIATTR_REGCOUNT
	.align		4
.L_743:
        /*1170*/ 	.byte	0x04, 0x2f
        /*1172*/ 	.short	(.L_745 - .L_744)
	.align		4
.L_744:
        /*1174*/ 	.word	index@(_ZN10layer_norm13ln_bwd_kernelINS_13Kernel_traitsI13__nv_bfloat16S2_S2_fjLj20480ELj4ELj1ELj4ELj16ENS_18Kernel_traits_baseILj20480ES2_S2_S2_fjLj128EEEEEEEvNS_9BwdParamsE)
        /*1178*/ 	.word	0x000000ff


	//----- nvinfo : EIATTR_FRAME_SIZE
	.align		4
.L_745:
        /*117c*/ 	.byte	0x04, 0x11
        /*117e*/ 	.short	(.L_747 - .L_746)
	.align		4
.L_746:
        /*1180*/ 	.word	index@(_ZN10layer_norm13ln_bwd_kernelINS_13Kernel_traitsI13__nv_bfloat16S2_S2_fjLj20480ELj4ELj1ELj4ELj16ENS_18Kernel_traits_baseILj20480ES2_S2_S2_fjLj128EEEEEEEvNS_9BwdParamsE)
        /*1184*/ 	.word	0x00000118


	//----- nvinfo : EIATTR_REGCOUNT
	.align		4
.L_747:
        /*1188*/ 	.byte	0x04, 0x2f
        /*118a*/ 	.short	(.L_749 - .L_748)
	.align		4
.L_748:
        /*118c*/ 	.word	index@(_ZN10layer_norm22ln_bwd_finalize_kernelINS_22Kernel_traits_finalizeILj20480E13__nv_bfloat16S2_S2_fjLj1024ELj4ENS_18Kernel_traits_baseILj20480ES2_S2_S2_fjLj1024EEEEEEEvNS_9BwdParamsE)
        /*1190*/ 	.word	0x0000003a


	//----- nvinfo : EIATTR_FRAME_SIZE
	.align		4
.L_749:
        /*1194*/ 	.byte	0x04, 0x11
        /*1196*/ 	.short	(.L_751 - .L_750)
	.align		4
.L_750:
        /*1198*/ 	.word	index@(_ZN10layer_norm22ln_bwd_finalize_kernelINS_22Kernel_traits_finalizeILj20480E13__nv_bfloat16S2_S2_fjLj1024ELj4ENS_18Kernel_traits_baseILj20480ES2_S2_S2_fjLj1024EEEEEEEvNS_9BwdParamsE)
        /*119c*/ 	.word	0x00000000


	//----- nvinfo : EIATTR_REGCOUNT
	.align		4
.L_751:
        /*11a0*/ 	.byte	0x04, 0x2f
        /*11a2*/ 	.short	(.L_753 - .L_752)
	.align		4
.L_752:
        /*11a4*/ 	.word	index@(_ZN10layer_norm13ln_bwd_kernelINS_13Kernel_traitsI13__nv_bfloat16fS2_fjLj20480ELj4ELj1ELj4ELj16ENS_18Kernel_traits_baseILj20480ES2_fS2_fjLj128EEEEEEEvNS_9BwdParamsE)
        /*11a8*/ 	.word	0x000000ff


	//----- nvinfo : EIATTR_FRAME_SIZE
	.align		4
.L_753:
        /*11ac*/ 	.byte	0x04, 0x11
        /*11ae*/ 	.short	(.L_755 - .L_754)
	.align		4
.L_754:
        /*11b0*/ 	.word	index@(_ZN10layer_norm13ln_bwd_kernelINS_13Kernel_traitsI13__nv_bfloat16fS2_fjLj20480ELj4ELj1ELj4ELj16ENS_18Kernel_traits_baseILj20480ES2_fS2_fjLj128EEEEEEEvNS_9BwdParamsE)
        /*11b4*/ 	.word	0x00000100


	//----- nvinfo : EIATTR_REGCOUNT
	.align		4
.L_755:
        /*11b8*/ 	.byte	0x04, 0x2f
        /*11ba*/ 	.short	(.L_757 - .L_756)
	.align		4
.L_756:
        /*11bc*/ 	.word	index@(_ZN10layer_norm22ln_bwd_finalize_kernelINS_22Kernel_traits_finalizeILj20480E13__nv_bfloat16fS2_fjLj1024ELj4ENS_18Kernel_traits_baseILj20480ES2_fS2_fjLj1024EEEEEEEvNS_9BwdParamsE)
        /*11c0*/ 	.word	0x0000003a


	//----- nvinfo : EIATTR_FRAME_SIZE
	.align		4
.L_757:
        /*11c4*/ 	.byte	0x04, 0x11
        /*11c6*/ 	.short	(.L_759 - .L_758)
	.align		4
.L_758:
        /*11c8*/ 	.word	index@(_ZN10layer_norm22ln_bwd_finalize_kernelINS_22Kernel_traits_finalizeILj20480E13__nv_bfloat16fS2_fjLj1024ELj4ENS_18Kernel_traits_baseILj20480ES2_fS2_fjLj1024EEEEEEEvNS_9BwdParamsE)
        /*11cc*/ 	.word	0x00000000


	//----- nvinfo : EIATTR_REGCOUNT
	.align		4
.L_759:
        /*11d0*/ 	.byte	0x04, 0x2f
        /*11d2*/ 	.short	(.L_761 - .L_760)
	.align		4
.L_760:
        /*11d4*/ 	.word	index@(_ZN10layer_norm13ln_bwd_kernelINS_13Kernel_traitsIffffjLj24576ELj4ELj1ELj8ELj16ENS_18Kernel_traits_baseILj24576EffffjLj256EEEEEEEvNS_9BwdParamsE)
        /*11d8*/ 	.word	0x000000cd


	//----- nvinfo : EIATTR_FRAME_SIZE
	.align		4
.L_761:
        /*11dc*/ 	.byte	0x04, 0x11
        /*11de*/ 	.short	(.L_763 - .L_762)
	.align		4
.L_762:
        /*11e0*/ 	.word	index@(_ZN10layer_norm13ln_bwd_kernelINS_13Kernel_traitsIffffjLj24576ELj4ELj1ELj8ELj16ENS_18Kernel_traits_baseILj24576EffffjLj256EEEEEEEvNS_9BwdParamsE)
        /*11e4*/ 	.word	0x00000000


	//----- nvinfo : EIATTR_REGCOUNT
	.align		4
.L_763:
        /*11e8*/ 	.byte	0x04, 0x2f
        /*11ea*/ 	.short	(.L_765 - .L_764)
	.align		4
.L_764:
        /*11ec*/ 	.word	index@(_ZN10layer_norm22ln_bwd_finalize_kernelINS_22Kernel_traits_finalizeILj24576EffffjLj1024ELj4ENS_18Kernel_traits_baseILj24576EffffjLj1024EEEEEEEvNS_9BwdParamsE)
        /*11f0*/ 	.word	0x0000003a


	//----- nvinfo : EIATTR_FRAME_SIZE
	.align		4
.L_765:
        /*11f4*/ 	.byte	0x04, 0x11
        /*11f6*/ 	.short	(.L_767 - .L_766)
	.align		4
.L_766:
        /*11f8*/ 	.word	index@(_ZN10layer_norm22ln_bwd_finalize_kernelINS_22Kernel_traits_finalizeILj24576EffffjLj1024ELj4ENS_18Kernel_traits_baseILj24576EffffjLj1024EEEEEEEvNS_9BwdParamsE)
        /*11fc*/ 	.word	0x00000000


	//----- nvinfo : EIATTR_REGCOUNT
	.align		4
.L_767:
        /*1200*/ 	.byte	0x04, 0x2f
        /*1202*/ 	.short	(.L_769 - .L_768)
	.align		4
.L_768:
        /*1204*/ 	.word	index@(_ZN10layer_norm13ln_bwd_kernelINS_13Kernel_traitsI6__halfS2_S2_fjLj24576ELj4ELj1ELj8ELj16ENS_18Kernel_traits_baseILj24576ES2_S2_S2_fjLj256EEEEEEEvNS_9BwdParamsE)
        /*1208*/ 	.word	0x000000bc


	//----- nvinfo : EIATTR_FRAME_SIZE
	.align		4
.L_769:
        /*120c*/ 	.byte	0x04, 0x11
        /*120e*/ 	.short	(.L_771 - .L_770)
	.align		4
.L_770:
        /*1210*/ 	.word	index@(_ZN10layer_norm13ln_bwd_kernelINS_13Kernel_traitsI6__halfS2_S2_fjLj24576ELj4ELj1ELj8ELj16ENS_18Kernel_traits_baseILj24576ES2_S2_S2_fjLj256EEEEEEEvNS_9BwdParamsE)
        /*1214*/ 	.word	0x00000000


	//----- nvinfo : EIATTR_REGCOUNT
	.align		4
.L_771:
        /*1218*/ 	.byte	0x04, 0x2f
        /*121a*/ 	.short	(.L_773 - .L_772)
	.align		4
.L_772:
        /*121c*/ 	.word	index@(_ZN10layer_norm22ln_bwd_finalize_kernelINS_22Kernel_traits_finalizeILj24576E6__halfS2_S2_fjLj1024ELj4ENS_18Kernel_traits_baseILj24576ES2_S2_S2_fjLj1024EEEEEEEvNS_9BwdParamsE)
        /*1220*/ 	.word	0x0000003a


	//----- nvinfo : EIATTR_FRAME_SIZE
	.align		4
.L_773:
        /*1224*/ 	.byte	0x04, 0x11
        /*1226*/ 	.short	(.L_775 - .L_774)
	.align		4
.L_774:
        /*1228*/ 	.word	index@(_ZN10layer_norm22ln_bwd_finalize_kernelINS_22Kernel_traits_finalizeILj24576E6__halfS2_S2_fjLj1024ELj4ENS_18Kernel_traits_baseILj24576ES2_S2_S2_fjLj1024EEEEEEEvNS_9BwdParamsE)
        /*122c*/ 	.word	0x00000000


	//----- nvinfo : EIATTR_REGCOUNT
	.align		4
.L_775:
        /*1230*/ 	.byte	0x04, 0x2f
        /*1232*/ 	.short	(.L_777 - .L_776)
	.align		4
.L_776:
        /*1234*/ 	.word	index@(_ZN10layer_norm13ln_bwd_kernelINS_13Kernel_traitsI6__halffS2_fjLj24576ELj4ELj1ELj8ELj16ENS_18Kernel_traits_baseILj24576ES2_fS2_fjLj256EEEEEEEvNS_9BwdParamsE)
        /*1238*/ 	.word	0x000000cc


	//----- nvinfo : EIATTR_FRAME_SIZE
	.align		4
.L_777:
        /*123c*/ 	.byte	0x04, 0x11
        /*123e*/ 	.short	(.L_779 - .L_778)
	.align		4
.L_778:
        /*1240*/ 	.word	index@(_ZN10layer_norm13ln_bwd_kernelINS_13Kernel_traitsI6__halffS2_fjLj24576ELj4ELj1ELj8ELj16ENS_18Kernel_traits_baseILj24576ES2_fS2_fjLj256EEEEEEEvNS_9BwdParamsE)
        /*1244*/ 	.word	0x00000000


	//----- nvinfo : EIATTR_REGCOUNT
	.align		4
.L_779:
        /*1248*/ 	.byte	0x04, 0x2f
        /*124a*/ 	.short	(.L_781 - .L_780)
	.align		4
.L_780:
        /*124c*/ 	.word	index@(_ZN10layer_norm22ln_bwd_finalize_kernelINS_22Kernel_traits_finalizeILj24576E6__halffS2_fjLj1024ELj4ENS_18Kernel_traits_baseILj24576ES2_fS2_fjLj1024EEEEEEEvNS_9BwdParamsE)
        /*1250*/ 	.word	0x0000003a


	//----- nvinfo : EIATTR_FRAME_SIZE
	.align		4
.L_781:
        /*1254*/ 	.byte	0x04, 0x11
        /*1256*/ 	.short	(.L_783 - .L_782)
	.align		4
.L_782:
        /*1258*/ 	.word	index@(_ZN10layer_norm22ln_bwd_finalize_kernelINS_22Kernel_traits_finalizeILj24576E6__halffS2_fjLj1024ELj4ENS_18Kernel_traits_baseILj24576ES2_fS2_fjLj1024EEEEEEEvNS_9BwdParamsE)
        /*125c*/ 	.word	0x00000000


	//----- nvinfo : EIATTR_REGCOUNT
	.align		4
.L_783:
        /*1260*/ 	.byte	0x04, 0x2f
        /*1262*/ 	.short	(.L_785 - .L_784)
	.align		4
.L_784:
        /*1264*/ 	.word	index@(_ZN10layer_norm13ln_bwd_kernelINS_13Kernel_traitsI13__nv_bfloat16S2_S2_fjLj24576ELj4ELj1ELj8ELj16ENS_18Kernel_traits_baseILj24576ES2_S2_S2_fjLj256EEEEEEEvNS_9BwdParamsE)
        /*1268*/ 	.word	0x000000d3


	//----- nvinfo : EIATTR_FRAME_SIZE
	.align		4
.L_785:
        /*126c*/ 	.byte	0x04, 0x11
        /*126e*/ 	.short	(.L_787 - .L_786)
	.align		4
.L_786:
        /*1270*/ 	.word	index@(_ZN10layer_norm13ln_bwd_kernelINS_13Kernel_traitsI13__nv_bfloat16S2_S2_fjLj24576ELj4ELj1ELj8ELj16ENS_18Kernel_traits_baseILj24576ES2_S2_S2_fjLj256EEEEEEEvNS_9BwdParamsE)
        /*1274*/ 	.word	0x00000000


	//----- nvinfo : EIATTR_REGCOUNT
	.align		4
.L_787:
        /*1278*/ 	.byte	0x04, 0x2f
        /*127a*/ 	.short	(.L_789 - .L_788)
	.align		4
.L_788:
        /*127c*/ 	.word	index@(_ZN10layer_norm22ln_bwd_finalize_kernelINS_22Kernel_traits_finalizeILj24576E13__nv_bfloat16S2_S2_fjLj1024ELj4ENS_18Kernel_traits_baseILj24576ES2_S2_S2_fjLj1024EEEEEEEvNS_9BwdParamsE)
        /*1280*/ 	.word	0x0000003a


	//----- nvinfo : EIATTR_FRAME_SIZE
	.align		4
.L_789:
        /*1284*/ 	.byte	0x04, 0x11
        /*1286*/ 	.short	(.L_791 - .L_790)
	.align		4
.L_790:
        /*1288*/ 	.word	index@(_ZN10layer_norm22ln_bwd_finalize_kernelINS_22Kernel_traits_finalizeILj24576E13__nv_bfloat16S2_S2_fjLj1024ELj4ENS_18Kernel_traits_baseILj24576ES2_S2_S2_fjLj1024EEEEEEEvNS_9BwdParamsE)
        /*128c*/ 	.word	0x00000000


	//----- nvinfo : EIATTR_REGCOUNT
	.align		4
.L_791:
        /*1290*/ 	.byte	0x04, 0x2f
        /*1292*/ 	.short	(.L_793 - .L_792)
	.align		4
.L_792:
        /*1294*/ 	.word	index@(_ZN10layer_norm13ln_bwd_kernelINS_13Kernel_traitsI13__nv_bfloat16fS2_fjLj24576ELj4ELj1ELj8ELj16ENS_18Kernel_traits_baseILj24576ES2_fS2_fjLj256EEEEEEEvNS_9BwdParamsE)
        /*1298*/ 	.word	0x000000e4


	//----- nvinfo : EIATTR_FRAME_SIZE
	.align		4
.L_793:
        /*129c*/ 	.byte	0x04, 0x11
        /*129e*/ 	.short	(.L_795 - .L_794)
	.align		4
.L_794:
        /*12a0*/ 	.word	index@(_ZN10layer_norm13ln_bwd_kernelINS_13Kernel_traitsI13__nv_bfloat16fS2_fjLj24576ELj4ELj1ELj8ELj16ENS_18Kernel_traits_baseILj24576ES2_fS2_fjLj256EEEEEEEvNS_9BwdParamsE)
        /*12a4*/ 	.word	0x00000000


	//----- nvinfo : EIATTR_REGCOUNT
	.align		4
.L_795:
        /*12a8*/ 	.byte	0x04, 0x2f
        /*12aa*/ 	.short	(.L_797 - .L_796)
	.align		4
.L_796:
        /*12ac*/ 	.word	index@(_ZN10layer_norm22ln_bwd_finalize_kernelINS_22Kernel_traits_finalizeILj24576E13__nv_bfloat16fS2_fjLj1024ELj4ENS_18Kernel_traits_baseILj24576ES2_fS2_fjLj1024EEEEEEEvNS_9BwdParamsE)
        /*12b0*/ 	.word	0x0000003a


	//----- nvinfo : EIATTR_FRAME_SIZE
	.align		4
.L_797:
        /*12b4*/ 	.byte	0x04, 0x11
        /*12b6*/ 	.short	(.L_799 - .L_798)
	.align		4
.L_798:
        /*12b8*/ 	.word	index@(_ZN10layer_norm22ln_bwd_finalize_kernelINS_22Kernel_traits_finalizeILj24576E13__nv_bfloat16fS2_fjLj1024ELj4ENS_18Kernel_traits_baseILj24576ES2_fS2_fjLj1024EEEEEEEvNS_9BwdParamsE)
        /*12bc*/ 	.word	0x00000000


	//----- nvinfo : EIATTR_REGCOUNT
	.align		4
.L_799:
        /*12c0*/ 	.byte	0x04, 0x2f
        /*12c2*/ 	.short	(.L_801 - .L_800)
	.align		4
.L_800:
        /*12c4*/ 	.word	index@(_ZN10layer_norm13ln_bwd_kernelINS_13Kernel_traitsIffffjLj25600ELj5ELj1ELj4ELj16ENS_18Kernel_traits_baseILj25600EffffjLj128EEEEEEEvNS_9BwdParamsE)
        /*12c8*/ 	.word	0x000000ff


	//----- nvinfo : EIATTR_FRAME_SIZE
	.align		4
.L_801:
        /*12cc*/ 	.byte	0x04, 0x11
        /*12ce*/ 	.short	(.L_803 - .L_802)
	.align		4
.L_802:
        /*12d0*/ 	.word	index@(_ZN10layer_norm13ln_bwd_kernelINS_13Kernel_traitsIffffjLj25600ELj5ELj1ELj4ELj16ENS_18Kernel_traits_baseILj25600EffffjLj128EEEEEEEvNS_9BwdParamsE)
        /*12d4*/ 	.word	0x000000b0


	//----- nvinfo : EIATTR_REGCOUNT
	.align		4
.L_803:
        /*12d8*/ 	.byte	0x04, 0x2f
        /*12da*/ 	.short	(.L_805 - .L_804)
	.align		4
.L_804:
        /*12dc*/ 	.word	index@(_ZN10layer_norm22ln_bwd_finalize_kernelINS_22Kernel_traits_finalizeILj25600EffffjLj1024ELj4ENS_18Kernel_traits_baseILj25600EffffjLj1024EEEEEEEvNS_9BwdParamsE)
        /*12e0*/ 	.word	0x0000003a


	//----- nvinfo : EIATTR_FRAME_SIZE
	.align		4
.L_805:
        /*12e4*/ 	.byte	0x04, 0x11
        /*12e6*/ 	.short	(.L_807 - .L_806)
	.align		4
.L_806:
        /*12e8*/ 	.word	index@(_ZN10layer_norm22ln_bwd_finalize_kernelINS_22Kernel_traits_finalizeILj25600EffffjLj1024ELj4ENS_18Kernel_traits_baseILj25600EffffjLj1024EEEEEEEvNS_9BwdParamsE)
        /*12ec*/ 	.word	0x00000000


	//----- nvinfo : EIATTR_REGCOUNT
	.align		4
.L_807:
        /*12f0*/ 	.byte	0x04, 0x2f
        /*12f2*/ 	.short	(.L_809 - .L_808)
	.align		4
.L_808:
        /*12f4*/ 	.word	index@(_ZN10layer_norm13ln_bwd_kernelINS_13Kernel_traitsI6__halfS2_S2_fjLj25600ELj5ELj1ELj4ELj16ENS_18Kernel_traits_baseILj25600ES2_S2_S2_fjLj128EEEEEEEvNS_9BwdParamsE)
        /*12f8*/ 	.word	0x000000ff


	//----- nvinfo : EIATTR_FRAME_SIZE
	.align		4
.L_809:
        /*12fc*/ 	.byte	0x04, 0x11
        /*12fe*/ 	.short	(.L_811 - .L_810)
	.align		4
.L_810:
        /*1300*/ 	.word	index@(_ZN10layer_norm13ln_bwd_kernelINS_13Kernel_traitsI6__halfS2_S2_fjLj25600ELj5ELj1ELj4ELj16ENS_18Kernel_traits_baseILj25600ES2_S2_S2_fjLj128EEEEEEEvNS_9BwdParamsE)
        /*1304*/ 	.word	0x00000090


	//----- nvinfo : EIATTR_REGCOUNT
	.align		4
.L_811:
        /*1308*/ 	.byte	0x04, 0x2f
        /*130a*/ 	.short	(.L_813 - .L_812)
	.align		4
.L_812:
        /*130c*/ 	.word	index@(_ZN10layer_norm22ln_bwd_finalize_kernelINS_22Kernel_traits_finalizeILj25600E6__halfS2_S2_fjLj1024ELj4ENS_18Kernel_traits_baseILj25600ES2_S2_S2_fjLj1024EEEEEEEvNS_9BwdParamsE)
        /*1310*/ 	.word	0x0000003a


	//----- nvinfo : EIATTR_FRAME_SIZE
	.align		4
.L_813:
        /*1314*/ 	.byte	0x04, 0x11
        /*1316*/ 	.short	(.L_815 - .L_814)
	.align		4
.L_814:
        /*1318*/ 	.word	index@(_ZN10layer_norm22ln_bwd_finalize_kernelINS_22Kernel_traits_finalizeILj25600E6__halfS2_S2_fjLj1024ELj4ENS_18Kernel_traits_baseILj25600ES2_S2_S2_fjLj1024EEEEEEEvNS_9BwdParamsE)
        /*131c*/ 	.word	0x00000000


	//----- nvinfo : EIATTR_REGCOUNT
	.align		4
.L_815:
        /*1320*/ 	.byte	0x04, 0x2f
        /*1322*/ 	.short	(.L_817 - .L_816)
	.align		4
.L_816:
        /*1324*/ 	.word	index@(_ZN10layer_norm13ln_bwd_kernelINS_13Kernel_traitsI6__halffS2_fjLj25600ELj5ELj1ELj4ELj16ENS_18Kernel_traits_baseILj25600ES2_fS2_fjLj128EEEEEEEvNS_9BwdParamsE)
        /*1328*/ 	.word	0x000000ff


	//----- nvinfo : EIATTR_FRAME_SIZE
	.align		4
.L_817:
        /*132c*/ 	.byte	0x04, 0x11
        /*132e*/ 	.short	(.L_819 - .L_818)
	.align		4
.L_818:
        /*1330*/ 	.word	index@(_ZN10layer_norm13ln_bwd_kernelINS_13Kernel_traitsI6__halffS2_fjLj25600ELj5ELj1ELj4ELj16ENS_18Kernel_traits_baseILj25600ES2_fS2_fjLj128EEEEEEEvNS_9BwdParamsE)
        /*1334*/ 	.word	0x000000a8


	//----- nvinfo : EIATTR_REGCOUNT
	.align		4
.L_819:
        /*1338*/ 	.byte	0x04, 0x2f
        /*133a*/ 	.short	(.L_821 - .L_820)
	.align		4
.L_820:
        /*133c*/ 	.word	index@(_ZN10layer_norm22ln_bwd_finalize_kernelINS_22Kernel_traits_finalizeILj25600E6__halffS2_fjLj1024ELj4ENS_18Kernel_traits_baseILj25600ES2_fS2_fjLj1024EEEEEEEvNS_9BwdParamsE)
        /*1340*/ 	.word	0x0000003a


	//----- nvinfo : EIATTR_FRAME_SIZE
	.align		4
.L_821:
        /*1344*/ 	.byte	0x04, 0x11
        /*1346*/ 	.short	(.L_823 - .L_822)
	.align		4
.L_822:
        /*1348*/ 	.word	index@(_ZN10layer_norm22ln_bwd_finalize_kernelINS_22Kernel_traits_finalizeILj25600E6__halffS2_fjLj1024ELj4ENS_18Kernel_traits_baseILj25600ES2_fS2_fjLj1024EEEEEEEvNS_9BwdParamsE)
        /*134c*/ 	.word	0x00000000


	//----- nvinfo : EIATTR_REGCOUNT
	.align		4
.L_823:
        /*1350*/ 	.byte	0x04, 0x2f
        /*1352*/ 	.short	(.L_825 - .L_824)
	.align		4
.L_824:
        /*1354*/ 	.word	index@(_ZN10layer_norm13ln_bwd_kernelINS_13Kernel_traitsI13__nv_bfloat16S2_S2_fjLj25600ELj5ELj1ELj4ELj16ENS_18Kernel_traits_baseILj25600ES2_S2_S2_fjLj128EEEEEEEvNS_9BwdParamsE)
        /*1358*/ 	.word	0x000000ff


	//----- nvinfo : EIATTR_FRAME_SIZE
	.align		4
.L_825:
        /*135c*/ 	.byte	0x04, 0x11
        /*135e*/ 	.short	(.L_827 - .L_826)
	.align		4
.L_826:
        /*1360*/ 	.word	index@(_ZN10layer_norm13ln_bwd_kernelINS_13Kernel_traitsI13__nv_bfloat16S2_S2_fjLj25600ELj5ELj1ELj4ELj16ENS_18Kernel_traits_baseILj25600ES2_S2_S2_fjLj128EEEEEEEvNS_9BwdParamsE)
        /*1364*/ 	.word	0x000000e0


	//----- nvinfo : EIATTR_REGCOUNT
	.align		4
.L_827:
        /*1368*/ 	.byte	0x04, 0x2f
        /*136a*/ 	.short	(.L_829 - .L_828)
	.align		4
.L_828:
        /*136c*/ 	.word	index@(_ZN10layer_norm22ln_bwd_finalize_kernelINS_22Kernel_traits_finalizeILj25600E13__nv_bfloat16S2_S2_fjLj1024ELj4ENS_18Kernel_traits_baseILj25600ES2_S2_S2_fjLj1024EEEEEEEvNS_9BwdParamsE)
        /*1370*/ 	.word	0x0000003a


	//----- nvinfo : EIATTR_FRAME_SIZE
	.align		4
.L_829:
        /*1374*/ 	.byte	0x04, 0x11
        /*1376*/ 	.short	(.L_831 - .L_830)
	.align		4
.L_830:
        /*1378*/ 	.word	index@(_ZN10layer_norm22ln_bwd_finalize_kernelINS_22Kernel_traits_finalizeILj25600E13__nv_bfloat16S2_S2_fjLj1024ELj4ENS_18Kernel_traits_baseILj25600ES2_S2_S2_fjLj1024EEEEEEEvNS_9BwdParamsE)
        /*137c*/ 	.word	0x00000000


	//----- nvinfo : EIATTR_REGCOUNT
	.align		4
.L_831:
        /*1380*/ 	.byte	0x04, 0x2f
        /*1382*/ 	.short	(.L_833 - .L_832)
	.align		4
.L_832:
        /*1384*/ 	.word	index@(_ZN10layer_norm13ln_bwd_kernelINS_13Kernel_traitsI13__nv_bfloat16fS2_fjLj25600ELj5ELj1ELj4ELj16ENS_18Kernel_traits_baseILj25600ES2_fS2_fjLj128EEEEEEEvNS_9BwdParamsE)
        /*1388*/ 	.word	0x000000ff


	//----- nvinfo : EIATTR_FRAME_SIZE
	.align		4
.L_833:
        /*138c*/ 	.byte	0x04, 0x11
        /*138e*/ 	.short	(.L_835 - .L_834)
	.align		4
.L_834:
        /*1390*/ 	.word	index@(_ZN10layer_norm13ln_bwd_kernelINS_13Kernel_traitsI13__nv_bfloat16fS2_fjLj25600ELj5ELj1ELj4ELj16ENS_18Kernel_traits_baseILj25600ES2_fS2_fjLj128EEEEEEEvNS_9BwdParamsE)
        /*1394*/ 	.word	0x000000f8


	//----- nvinfo : EIATTR_REGCOUNT
	.align		4
.L_835:
        /*1398*/ 	.byte	0x04, 0x2f
        /*139a*/ 	.short	(.L_837 - .L_836)
	.align		4
.L_836:
        /*139c*/ 	.word	index@(_ZN10layer_norm22ln_bwd_finalize_kernelINS_22Kernel_traits_finalizeILj25600E13__nv_bfloat16fS2_fjLj1024ELj4ENS_18Kernel_traits_baseILj25600ES2_fS2_fjLj1024EEEEEEEvNS_9BwdParamsE)
        /*13a0*/ 	.word	0x0000003a


	//----- nvinfo : EIATTR_FRAME_SIZE
	.align		4
.L_837:
        /*13a4*/ 	.byte	0x04, 0x11
        /*13a6*/ 	.short	(.L_839 - .L_838)
	.align		4
.L_838:
        /*13a8*/ 	.word	index@(_ZN10layer_norm22ln_bwd_finalize_kernelINS_22Kernel_traits_finalizeILj25600E13__nv_bfloat16fS2_fjLj1024ELj4ENS_18Kernel_traits_baseILj25600ES2_fS2_fjLj1024EEEEEEEvNS_9BwdParamsE)
        /*13ac*/ 	.word	0x00000000


	//----- nvinfo : EIATTR_REGCOUNT
	.align		4
.L_839:
        /*13b0*/ 	.byte	0x04, 0x2f
        /*13b2*/ 	.short	(.L_841 - .L_840)
	.align		4
.L_840:
        /*13b4*/ 	.word	index@(_ZN10layer_norm13ln_bwd_kernelINS_13Kernel_traitsIffffjLj30720ELj4ELj1ELj8ELj8ENS_18Kernel_traits_baseILj30720EffffjLj256EEEEEEEvNS_9BwdParamsE)
        /*13b8*/ 	.word	0x000000f6


	//----- nvinfo : EIATTR_FRAME_SIZE
	.align		4
.L_841:
        /*13bc*/ 	.byte	0x04, 0x11
        /*13be*/ 	.short	(.L_843 - .L_842)
	.align		4
.L_842:
        /*13c0*/ 	.word	index@(_ZN10layer_norm13ln_bwd_kernelINS_13Kernel_traitsIffffjLj30720ELj4ELj1ELj8ELj8ENS_18Kernel_traits_baseILj30720EffffjLj256EEEEEEEvNS_9BwdParamsE)
        /*13c4*/ 	.word	0x00000000


	//----- nvinfo : EIATTR_REGCOUNT
	.align		4
.L_843:
        /*13c8*/ 	.byte	0x04, 0x2f
        /*13ca*/ 	.short	(.L_845 - .L_844)
	.align		4
.L_844:
        /*13cc*/ 	.word	index@(_ZN10layer_norm22ln_bwd_finalize_kernelINS_22Kernel_traits_finalizeILj30720EffffjLj1024ELj4ENS_18Kernel_traits_baseILj30720EffffjLj1024EEEEEEEvNS_9BwdParamsE)
        /*13d0*/ 	.word	0x0000003a


	//----- nvinfo : EIATTR_FRAME_SIZE
	.align		4
.L_845:
        /*13d4*/ 	.byte	0x04, 0x11
        /*13d6*/ 	.short	(.L_847 - .L_846)
	.align		4
.L_846:
        /*13d8*/ 	.word	index@(_ZN10layer_norm22ln_bwd_finalize_kernelINS_22Kernel_traits_finalizeILj30720EffffjLj1024ELj4ENS_18Kernel_traits_baseILj30720EffffjLj1024EEEEEEEvNS_9BwdParamsE)
        /*13dc*/ 	.word	0x00000000


	//----- nvinfo : EIATTR_REGCOUNT
	.align		4
.L_847:
        /*13e0*/ 	.byte	0x04, 0x2f
        /*13e2*/ 	.short	(.L_849 - .L_848)
	.align		4
.L_848:
        /*13e4*/ 	.word	index@(_ZN10layer_norm13ln_bwd_kernelINS_13Kernel_traitsI6__halfS2_S2_fjLj30720ELj4ELj1ELj8ELj4ENS_18Kernel_traits_baseILj30720ES2_S2_S2_fjLj256EEEEEEEvNS_9BwdParamsE)
        /*13e8*/ 	.word	0x000000f6


	//----- nvinfo : EIATTR_FRAME_SIZE
	.align		4
.L_849:
        /*13ec*/ 	.byte	0x04, 0x11
        /*13ee*/ 	.short	(.L_851 - .L_850)
	.align		4
.L_850:
        /*13f0*/ 	.word	index@(_ZN10layer_norm13ln_bwd_kernelINS_13Kernel_traitsI6__halfS2_S2_fjLj30720ELj4ELj1ELj8ELj4ENS_18Kernel_traits_baseILj30720ES2_S2_S2_fjLj256EEEEEEEvNS_9BwdParamsE)
        /*13f4*/ 	.word	0x00000000


	//----- nvinfo : EIATTR_REGCOUNT
	.align		4
.L_851:
        /*13f8*/ 	.byte	0x04, 0x2f
        /*13fa*/ 	.short	(.L_853 - .L_852)
	.align		4
.L_852:
        /*13fc*/ 	.word	index@(_ZN10layer_norm22ln_bwd_finalize_kernelINS_22Kernel_traits_finalizeILj30720E6__halfS2_S2_fjLj1024ELj4ENS_18Kernel_traits_baseILj30720ES2_S2_S2_fjLj1024EEEEEEEvNS_9BwdParamsE)
        /*1400*/ 	.word	0x0000003a


	//----- nvinfo : EIATTR_FRAME_SIZE
	.align		4
.L_853:
        /*1404*/ 	.byte	0x04, 0x11
        /*1406*/ 	.short	(.L_855 - .L_854)
	.align		4
.L_854:
        /*1408*/ 	.word	index@(_ZN10layer_norm22ln_bwd_finalize_kernelINS_22Kernel_traits_finalizeILj30720E6__halfS2_S2_fjLj1024ELj4ENS_18Kernel_traits_baseILj30720ES2_S2_S2_fjLj1024EEEEEEEvNS_9BwdParamsE)
        /*140c*/ 	.word	0x00000000


	//----- nvinfo : EIATTR_REGCOUNT
	.align		4
.L_855:
        /*1410*/ 	.byte	0x04, 0x2f
        /*1412*/ 	.short	(.L_857 - .L_856)
	.align		4
.L_856:
        /*1414*/ 	.word	index@(_ZN10layer_norm13ln_bwd_kernelINS_13Kernel_traitsI6__halffS2_fjLj30720ELj4ELj1ELj8ELj8ENS_18Kernel_traits_baseILj30720ES2_fS2_fjLj256EEEEEEEvNS_9BwdParamsE)
        /*1418*/ 	.word	0x000000fe


	//----- nvinfo : EIATTR_FRAME_SIZE
	.align		4
.L_857:
        /*141c*/ 	.byte	0x04, 0x11
        /*141e*/ 	.short	(.L_859 - .L_858)
	.align		4
.L_858:
        /*1420*/ 	.word	index@(_ZN10layer_norm13ln_bwd_kernelINS_13Kernel_traitsI6__halffS2_fjLj30720ELj4ELj1ELj8ELj8ENS_18Kernel_traits_baseILj30720ES2_fS2_fjLj256EEEEEEEvNS_9BwdParamsE)
        /*1424*/ 	.word	0x00000000


	//----- nvinfo : EIATTR_REGCOUNT
	.align		4
.L_859:
        /*1428*/ 	.byte	0x04, 0x2f
        /*142a*/ 	.short	(.L_861 - .L_860)
	.align		4
.L_860:
        /*142c*/ 	.word	index@(_ZN10layer_norm22ln_bwd_finalize_kernelINS_22Kernel_traits_finalizeILj30720E6__halffS2_fjLj1024ELj4ENS_18Kernel_traits_baseILj30720ES2_fS2_fjLj1024EEEEEEEvNS_9BwdParamsE)
        /*1430*/ 	.word	0x0000003a


	//----- nvinfo : EIATTR_FRAME_SIZE
	.align		4
.L_861:
        /*1434*/ 	.byte	0x04, 0x11
        /*1436*/ 	.short	(.L_863 - .L_862)
	.align		4
.L_862:
        /*1438*/ 	.word	index@(_ZN10layer_norm22ln_bwd_finalize_kernelINS_22Kernel_traits_finalizeILj30720E6__halffS2_fjLj1024ELj4ENS_18Kernel_traits_baseILj30720ES2_fS2_fjLj1024EEEEEEEvNS_9BwdParamsE)
        /*143c*/ 	.word	0x00000000


	//----- nvinfo : EIATTR_REGCOUNT
	.align		4
.L_863:
        /*1440*/ 	.byte	0x04, 0x2f
        /*1442*/ 	.short	(.L_865 - .L_864)
	.align		4
.L_864:
        /*1444*/ 	.word	index@(_ZN10layer_norm13ln_bwd_kernelINS_13Kernel_traitsI13__nv_bfloat16S2_S2_fjLj30720ELj4ELj1ELj8ELj4ENS_18Kernel_traits_baseILj30720ES2_S2_S2_fjLj256EEEEEEEvNS_9BwdParamsE)
        /*1448*/ 	.word	0x000000ff


	//----- nvinfo : EIATTR_FRAME_SIZE
	.align		4
.L_865:
        /*144c*/ 	.byte	0x04, 0x11
        /*144e*/ 	.short	(.L_867 - .L_866)
	.align		4
.L_866:
        /*1450*/ 	.word	index@(_ZN10layer_norm13ln_bwd_kernelINS_13Kernel_traitsI13__nv_bfloat16S2_S2_fjLj30720ELj4ELj1ELj8ELj4ENS_18Kernel_traits_baseILj30720ES2_S2_S2_fjLj256EEEEEEEvNS_9BwdParamsE)
        /*1454*/ 	.word	0x00000000


	//----- nvinfo : EIATTR_REGCOUNT
	.align		4
.L_867:
        /*1458*/ 	.byte	0x04, 0x2f
        /*145a*/ 	.short	(.L_869 - .L_868)
	.align		4
.L_868:
        /*145c*/ 	.word	index@(_ZN10layer_norm22ln_bwd_finalize_kernelINS_22Kernel_traits_finalizeILj30720E13__nv_bfloat16S2_S2_fjLj1024ELj4ENS_18Kernel_traits_baseILj30720ES2_S2_S2_fjLj1024EEEEEEEvNS_9BwdParamsE)
        /*1460*/ 	.word	0x0000003a


	//----- nvinfo : EIATTR_FRAME_SIZE
	.align		4
.L_869:
        /*1464*/ 	.byte	0x04, 0x11
        /*1466*/ 	.short	(.L_871 - .L_870)
	.align		4
.L_870:
        /*1468*/ 	.word	index@(_ZN10layer_norm22ln_bwd_finalize_kernelINS_22Kernel_traits_finalizeILj30720E13__nv_bfloat16S2_S2_fjLj1024ELj4ENS_18Kernel_traits_baseILj30720ES2_S2_S2_fjLj1024EEEEEEEvNS_9BwdParamsE)
        /*146c*/ 	.word	0x00000000


	//----- nvinfo : EIATTR_REGCOUNT
	.align		4
.L_871:
        /*1470*/ 	.byte	0x04, 0x2f
        /*1472*/ 	.short	(.L_873 - .L_872)
	.align		4
.L_872:
        /*1474*/ 	.word	index@(_ZN10layer_norm13ln_bwd_kernelINS_13Kernel_traitsI13__nv_bfloat16fS2_fjLj30720ELj4ELj1ELj8ELj8ENS_18Kernel_traits_baseILj30720ES2_fS2_fjLj256EEEEEEEvNS_9BwdParamsE)
        /*1478*/ 	.word	0x000000ff


	//----- nvinfo : EIATTR_FRAME_SIZE
	.align		4
.L_873:
        /*147c*/ 	.byte	0x04, 0x11
        /*147e*/ 	.short	(.L_875 - .L_874)
	.align		4
.L_874:
        /*1480*/ 	.word	index@(_ZN10layer_norm13ln_bwd_kernelINS_13Kernel_traitsI13__nv_bfloat16fS2_fjLj30720ELj4ELj1ELj8ELj8ENS_18Kernel_traits_baseILj30720ES2_fS2_fjLj256EEEEEEEvNS_9BwdParamsE)
        /*1484*/ 	.word	0x00000000


	//----- nvinfo : EIATTR_REGCOUNT
	.align		4
.L_875:
        /*1488*/ 	.byte	0x04, 0x2f
        /*148a*/ 	.short	(.L_877 - .L_876)
	.align		4
.L_876:
        /*148c*/ 	.word	index@(_ZN10layer_norm22ln_bwd_finalize_kernelINS_22Kernel_traits_finalizeILj30720E13__nv_bfloat16fS2_fjLj1024ELj4ENS_18Kernel_traits_baseILj30720ES2_fS2_fjLj1024EEEEEEEvNS_9BwdParamsE)
        /*1490*/ 	.word	0x0000003a


	//----- nvinfo : EIATTR_FRAME_SIZE
	.align		4
.L_877:
        /*1494*/ 	.byte	0x04, 0x11
        /*1496*/ 	.short	(.L_879 - .L_878)
	.align		4
.L_878:
        /*1498*/ 	.word	index@(_ZN10layer_norm22ln_bwd_finalize_kernelINS_22Kernel_traits_finalizeILj30720E13__nv_bfloat16fS2_fjLj1024ELj4ENS_18Kernel_traits_baseILj30720ES2_fS2_fjLj1024EEEEEEEvNS_9BwdParamsE)
        /*149c*/ 	.word	0x00000000


	//----- nvinfo : EIATTR_REGCOUNT
	.align		4
.L_879:
        /*14a0*/ 	.byte	0x04, 0x2f
        /*14a2*/ 	.short	(.L_881 - .L_880)
	.align		4
.L_880:
        /*14a4*/ 	.word	index@(_ZN10layer_norm13ln_bwd_kernelINS_13Kernel_traitsIffffjLj32768ELj4ELj1ELj8ELj16ENS_18Kernel_traits_baseILj32768EffffjLj256EEEEEEEvNS_9BwdParamsE)
        /*14a8*/ 	.word	0x000000fe


	//----- nvinfo : EIATTR_FRAME_SIZE
	.align		4
.L_881:
        /*14ac*/ 	.byte	0x04, 0x11
        /*14ae*/ 	.short	(.L_883 - .L_882)
	.align		4
.L_882:
        /*14b0*/ 	.word	index@(_ZN10layer_norm13ln_bwd_kernelINS_13Kernel_traitsIffffjLj32768ELj4ELj1ELj8ELj16ENS_18Kernel_traits_baseILj32768EffffjLj256EEEEEEEvNS_9BwdParamsE)
        /*14b4*/ 	.word	0x00000000


	//----- nvinfo : EIATTR_REGCOUNT
	.align		4
.L_883:
        /*14b8*/ 	.byte	0x04, 0x2f
        /*14ba*/ 	.short	(.L_885 - .L_884)
	.align		4
.L_884:
        /*14bc*/ 	.word	index@(_ZN10layer_norm22ln_bwd_finalize_kernelINS_22Kernel_traits_finalizeILj32768EffffjLj1024ELj4ENS_18Kernel_traits_baseILj32768EffffjLj1024EEEEEEEvNS_9BwdParamsE)
        /*14c0*/ 	.word	0x0000003a


	//----- nvinfo : EIATTR_FRAME_SIZE
	.align		4
.L_885:
        /*14c4*/ 	.byte	0x04, 0x11
        /*14c6*/ 	.short	(.L_887 - .L_886)
	.align		4
.L_886:
        /*14c8*/ 	.word	index@(_ZN10layer_norm22ln_bwd_finalize_kernelINS_22Kernel_traits_finalizeILj32768EffffjLj1024ELj4ENS_18Kernel_traits_baseILj32768EffffjLj1024EEEEEEEvNS_9BwdParamsE)
        /*14cc*/ 	.word	0x00000000


	//----- nvinfo : EIATTR_REGCOUNT
	.align		4
.L_887:
        /*14d0*/ 	.byte	0x04, 0x2f
        /*14d2*/ 	.short	(.L_889 - .L_888)
	.align		4
.L_888:
        /*14d4*/ 	.word	index@(_ZN10layer_norm13ln_bwd_kernelINS_13Kernel_traitsI6__halfS2_S2_fjLj32768ELj4ELj1ELj8ELj16ENS_18Kernel_traits_baseILj32768ES2_S2_S2_fjLj256EEEEEEEvNS_9BwdParamsE)
        /*14d8*/ 	.word	0x000000f0


	//----- nvinfo : EIATTR_FRAME_SIZE
	.align		4
.L_889:
        /*14dc*/ 	.byte	0x04, 0x11
        /*14de*/ 	.short	(.L_891 - .L_890)
	.align		4
.L_890:
        /*14e0*/ 	.word	index@(_ZN10layer_norm13ln_bwd_kernelINS_13Kernel_traitsI6__halfS2_S2_fjLj32768ELj4ELj1ELj8ELj16ENS_18Kernel_traits_baseILj32768ES2_S2_S2_fjLj256EEEEEEEvNS_9BwdParamsE)
        /*14e4*/ 	.word	0x00000000


	//----- nvinfo : EIATTR_REGCOUNT
	.align		4
.L_891:
        /*14e8*/ 	.byte	0x04, 0x2f
        /*14ea*/ 	.short	(.L_893 - .L_892)
	.align		4
.L_892:
        /*14ec*/ 	.word	index@(_ZN10layer_norm22ln_bwd_finalize_kernelINS_22Kernel_traits_finalizeILj32768E6__halfS2_S2_fjLj1024ELj4ENS_18Kernel_traits_baseILj32768ES2_S2_S2_fjLj1024EEEEEEEvNS_9BwdParamsE)
        /*14f0*/ 	.word	0x0000003a


	//----- nvinfo : EIATTR_FRAME_SIZE
	.align		4
.L_893:
        /*14f4*/ 	.byte	0x04, 0x11
        /*14f6*/ 	.short	(.L_895 - .L_894)
	.align		4
.L_894:
        /*14f8*/ 	.word	index@(_ZN10layer_norm22ln_bwd_finalize_kernelINS_22Kernel_traits_finalizeILj32768E6__halfS2_S2_fjLj1024ELj4ENS_18Kernel_traits_baseILj32768ES2_S2_S2_fjLj1024EEEEEEEvNS_9BwdParamsE)
        /*14fc*/ 	.word	0x00000000


	//----- nvinfo : EIATTR_REGCOUNT
	.align		4
.L_895:
        /*1500*/ 	.byte	0x04, 0x2f
        /*1502*/ 	.short	(.L_897 - .L_896)
	.align		4
.L_896:
        /*1504*/ 	.word	index@(_ZN10layer_norm13ln_bwd_kernelINS_13Kernel_traitsI6__halffS2_fjLj32768ELj4ELj1ELj8ELj16ENS_18Kernel_traits_baseILj32768ES2_fS2_fjLj256EEEEEEEvNS_9BwdParamsE)
        /*1508*/ 	.word	0x000000ee


	//----- nvinfo : EIATTR_FRAME_SIZE
	.align		4
.L_897:
        /*150c*/ 	.byte	0x04, 0x11
        /*150e*/ 	.short	(.L_899 - .L_898)
	.align		4
.L_898:
        /*1510*/ 	.word	index@(_ZN10layer_norm13ln_bwd_kernelINS_13Kernel_traitsI6__halffS2_fjLj32768ELj4ELj1ELj8ELj16ENS_18Kernel_traits_baseILj32768ES2_fS2_fjLj256EEEEEEEvNS_9BwdParamsE)
        /*1514*/ 	.word	0x00000000


	//----- nvinfo : EIATTR_REGCOUNT
	.align		4
.L_899:
        /*1518*/ 	.byte	0x04, 0x2f
        /*151a*/ 	.short	(.L_901 - .L_900)
	.align		4
.L_900:
        /*151c*/ 	.word	index@(_ZN10layer_norm22ln_bwd_finalize_kernelINS_22Kernel_traits_finalizeILj32768E6__halffS2_fjLj1024ELj4ENS_18Kernel_traits_baseILj32768ES2_fS2_fjLj1024EEEEEEEvNS_9BwdParamsE)
        /*1520*/ 	.word	0x0000003a


	//----- nvinfo : EIATTR_FRAME_SIZE
	.align		4
.L_901:
        /*1524*/ 	.byte	0x04, 0x11
        /*1526*/ 	.short	(.L_903 - .L_902)
	.align		4
.L_902:
        /*1528*/ 	.word	index@(_ZN10layer_norm22ln_bwd_finalize_kernelINS_22Kernel_traits_finalizeILj32768E6__halffS2_fjLj1024ELj4ENS_18Kernel_traits_baseILj32768ES2_fS2_fjLj1024EEEEEEEvNS_9BwdParamsE)
        /*152c*/ 	.word	0x00000000


	//----- nvinfo : EIATTR_REGCOUNT
	.align		4
.L_903:
        /*1530*/ 	.byte	0x04, 0x2f
        /*1532*/ 	.short	(.L_905 - .L_904)
	.align		4
.L_904:
        /*1534*/ 	.word	index@(_ZN10layer_norm13ln_bwd_kernelINS_13Kernel_traitsI13__nv_bfloat16S2_S2_fjLj32768ELj4ELj1ELj8ELj16ENS_18Kernel_traits_baseILj32768ES2_S2_S2_fjLj256EEEEEEEvNS_9BwdParamsE)
        /*1538*/ 	.word	0x000000ff


	//----- nvinfo : EIATTR_FRAME_SIZE
	.align		4
.L_905:
        /*153c*/ 	.byte	0x04, 0x11
        /*153e*/ 	.short	(.L_907 - .L_906)
	.align		4
.L_906:
        /*1540*/ 	.word	index@(_ZN10layer_norm13ln_bwd_kernelINS_13Kernel_traitsI13__nv_bfloat16S2_S2_fjLj32768ELj4ELj1ELj8ELj16ENS_18Kernel_traits_baseILj32768ES2_S2_S2_fjLj256EEEEEEEvNS_9BwdParamsE)
        /*1544*/ 	.word	0x00000000


	//----- nvinfo : EIATTR_REGCOUNT
	.align		4
.L_907:
        /*1548*/ 	.byte	0x04, 0x2f
        /*154a*/ 	.short	(.L_909 - .L_908)
	.align		4
.L_908:
        /*154c*/ 	.word	index@(_ZN10layer_norm22ln_bwd_finalize_kernelINS_22Kernel_traits_finalizeILj32768E13__nv_bfloat16S2_S2_fjLj1024ELj4ENS_18Kernel_traits_baseILj32768ES2_S2_S2_fjLj1024EEEEEEEvNS_9BwdParamsE)
        /*1550*/ 	.word	0x0000003a


	//----- nvinfo : EIATTR_FRAME_SIZE
	.align		4
.L_909:
        /*1554*/ 	.byte	0x04, 0x11
        /*1556*/ 	.short	(.L_911 - .L_910)
	.align		4
.L_910:
        /*1558*/ 	.word	index@(_ZN10layer_norm22ln_bwd_finalize_kernelINS_22Kernel_traits_finalizeILj32768E13__nv_bfloat16S2_S2_fjLj1024ELj4ENS_18Kernel_traits_baseILj32768ES2_S2_S2_fjLj1024EEEEEEEvNS_9BwdParamsE)
        /*155c*/ 	.word	0x00000000


	//----- nvinfo : EIATTR_REGCOUNT
	.align		4
.L_911:
        /*1560*/ 	.byte	0x04, 0x2f
        /*1562*/ 	.short	(.L_913 - .L_912)
	.align		4
.L_912:
        /*1564*/ 	.word	index@(_ZN10layer_norm13ln_bwd_kernelINS_13Kernel_traitsI13__nv_bfloat16fS2_fjLj32768ELj4ELj1ELj8ELj16ENS_18Kernel_traits_baseILj32768ES2_fS2_fjLj256EEEEEEEvNS_9BwdParamsE)
        /*1568*/ 	.word	0x000000fe


	//----- nvinfo : EIATTR_FRAME_SIZE
	.align		4
.L_913:
        /*156c*/ 	.byte	0x04, 0x11
        /*156e*/ 	.short	(.L_915 - .L_914)
	.align		4
.L_914:
        /*1570*/ 	.word	index@(_ZN10layer_norm13ln_bwd_kernelINS_13Kernel_traitsI13__nv_bfloat16fS2_fjLj32768ELj4ELj1ELj8ELj16ENS_18Kernel_traits_baseILj32768ES2_fS2_fjLj256EEEEEEEvNS_9BwdParamsE)
        /*1574*/ 	.word	0x00000000


	//----- nvinfo : EIATTR_REGCOUNT
	.align		4
.L_915:
        /*1578*/ 	.byte	0x04, 0x2f
        /*157a*/ 	.short	(.L_917 - .L_916)
	.align		4
.L_916:
        /*157c*/ 	.word	index@(_ZN10layer_norm22ln_bwd_finalize_kernelINS_22Kernel_traits_finalizeILj32768E13__nv_bfloat16fS2_fjLj1024ELj4ENS_18Kernel_traits_baseILj32768ES2_fS2_fjLj1024EEEEEEEvNS_9BwdParamsE)
        /*1580*/ 	.word	0x0000003a


	//----- nvinfo : EIATTR_FRAME_SIZE
	.align		4
.L_917:
        /*1584*/ 	.byte	0x04, 0x11
        /*1586*/ 	.short	(.L_919 - .L_918)
	.align		4
.L_918:
        /*1588*/ 	.word	index@(_ZN10layer_norm22ln_bwd_finalize_kernelINS_22Kernel_traits_finalizeILj32768E13__nv_bfloat16fS2_fjLj1024ELj4ENS_18Kernel_traits_baseILj32768ES2_fS2_fjLj1024EEEEEEEvNS_9BwdParamsE)
        /*158c*/ 	.word	0x00000000


	//----- nvinfo : EIATTR_REGCOUNT
	.align		4
.L_919:
        /*1590*/ 	.byte	0x04, 0x2f
        /*1592*/ 	.short	(.L_921 - .L_920)
	.align		4
.L_920:
        /*1594*/ 	.word	index@(_ZN10layer_norm13ln_bwd_kernelINS_13Kernel_traitsIffffjLj40960ELj4ELj1ELj8ELj16ENS_18Kernel_traits_baseILj40960EffffjLj256EEEEEEEvNS_9BwdParamsE)
        /*1598*/ 	.word	0x000000ff


	//----- nvinfo : EIATTR_FRAME_SIZE
	.align		4
.L_921:
        /*159c*/ 	.byte	0x04, 0x11
        /*159e*/ 	.short	(.L_923 - .L_922)
	.align		4
.L_922:
        /*15a0*/ 	.word	index@(_ZN10layer_norm13ln_bwd_kernelINS_13Kernel_traitsIffffjLj40960ELj4ELj1ELj8ELj16ENS_18Kernel_traits_baseILj40960EffffjLj256EEEEEEEvNS_9BwdParamsE)
        /*15a4*/ 	.word	0x000000a8


	//----- nvinfo : EIATTR_REGCOUNT
	.align		4
.L_923:
        /*15a8*/ 	.byte	0x04, 0x2f
        /*15aa*/ 	.short	(.L_925 - .L_924)
	.align		4
.L_924:
        /*15ac*/ 	.word	index@(_ZN10layer_norm22ln_bwd_finalize_kernelINS_22Kernel_traits_finalizeILj40960EffffjLj1024ELj4ENS_18Kernel_traits_baseILj40960EffffjLj1024EEEEEEEvNS_9BwdParamsE)
        /*15b0*/ 	.word	0x0000003a


	//----- nvinfo : EIATTR_FRAME_SIZE
	.align		4
.L_925:
        /*15b4*/ 	.byte	0x04, 0x11
        /*15b6*/ 	.short	(.L_927 - .L_926)
	.align		4
.L_926:
        /*15b8*/ 	.word	index@(_ZN10layer_norm22ln_bwd_finalize_kernelINS_22Kernel_traits_finalizeILj40960EffffjLj1024ELj4ENS_18Kernel_traits_baseILj40960EffffjLj1024EEEEEEEvNS_9BwdParamsE)
        /*15bc*/ 	.word	0x00000000


	//----- nvinfo : EIATTR_REGCOUNT
	.align		4
.L_927:
        /*15c0*/ 	.byte	0x04, 0x2f
        /*15c2*/ 	.short	(.L_929 - .L_928)
	.align		4
.L_928:
        /*15c4*/ 	.word	index@(_ZN10layer_norm13ln_bwd_kernelINS_13Kernel_traitsI6__halfS2_S2_fjLj40960ELj4ELj1ELj8ELj16ENS_18Kernel_traits_baseILj40960ES2_S2_S2_fjLj256EEEEEEEvNS_9BwdParamsE)
        /*15c8*/ 	.word	0x000000ff


	//----- nvinfo : EIATTR_FRAME_SIZE
	.align		4
.L_929:
        /*15cc*/ 	.byte	0x04, 0x11
        /*15ce*/ 	.short	(.L_931 - .L_930)
	.align		4
.L_930:
        /*15d0*/ 	.word	index@(_ZN10layer_norm13ln_bwd_kernelINS_13Kernel_traitsI6__halfS2_S2_fjLj40960ELj4ELj1ELj8ELj16ENS_18Kernel_traits_baseILj40960ES2_S2_S2_fjLj256EEEEEEEvNS_9BwdParamsE)
        /*15d4*/ 	.word	0x00000090


	//----- nvinfo : EIATTR_REGCOUNT
	.align		4
.L_931:
        /*15d8*/ 	.byte	0x04, 0x2f
        /*15da*/ 	.short	(.L_933 - .L_932)
	.align		4
.L_932:
        /*15dc*/ 	.word	index@(_ZN10layer_norm22ln_bwd_finalize_kernelINS_22Kernel_traits_finalizeILj40960E6__halfS2_S2_fjLj1024ELj4ENS_18Kernel_traits_baseILj40960ES2_S2_S2_fjLj1024EEEEEEEvNS_9BwdParamsE)
        /*15e0*/ 	.word	0x0000003a


	//----- nvinfo : EIATTR_FRAME_SIZE
	.align		4
.L_933:
        /*15e4*/ 	.byte	0x04, 0x11
        /*15e6*/ 	.short	(.L_935 - .L_934)
	.align		4
.L_934:
        /*15e8*/ 	.word	index@(_ZN10layer_norm22ln_bwd_finalize_kernelINS_22Kernel_traits_finalizeILj40960E6__halfS2_S2_fjLj1024ELj4ENS_18Kernel_traits_baseILj40960ES2_S2_S2_fjLj1024EEEEEEEvNS_9BwdParamsE)
        /*15ec*/ 	.word	0x00000000


	//----- nvinfo : EIATTR_REGCOUNT
	.align		4
.L_935:
        /*15f0*/ 	.byte	0x04, 0x2f
        /*15f2*/ 	.short	(.L_937 - .L_936)
	.align		4
.L_936:
        /*15f4*/ 	.word	index@(_ZN10layer_norm13ln_bwd_kernelINS_13Kernel_traitsI6__halffS2_fjLj40960ELj4ELj1ELj8ELj16ENS_18Kernel_traits_baseILj40960ES2_fS2_fjLj256EEEEEEEvNS_9BwdParamsE)
        /*15f8*/ 	.word	0x000000ff


	//----- nvinfo : EIATTR_FRAME_SIZE
	.align		4
.L_937:
        /*15fc*/ 	.byte	0x04, 0x11
        /*15fe*/ 	.short	(.L_939 - .L_938)
	.align		4
.L_938:
        /*1600*/ 	.word	index@(_ZN10layer_norm13ln_bwd_kernelINS_13Kernel_traitsI6__halffS2_fjLj40960ELj4ELj1ELj8ELj16ENS_18Kernel_traits_baseILj40960ES2_fS2_fjLj256EEEEEEEvNS_9BwdParamsE)
        /*1604*/ 	.word	0x000000b8


	//----- nvinfo : EIATTR_REGCOUNT
	.align		4
.L_939:
        /*1608*/ 	.byte	0x04, 0x2f
        /*160a*/ 	.short	(.L_941 - .L_940)
	.align		4
.L_940:
        /*160c*/ 	.word	index@(_ZN10layer_norm22ln_bwd_finalize_kernelINS_22Kernel_traits_finalizeILj40960E6__halffS2_fjLj1024ELj4ENS_18Kernel_traits_baseILj40960ES2_fS2_fjLj1024EEEEEEEvNS_9BwdParamsE)
        /*1610*/ 	.word	0x0000003a


	//----- nvinfo : EIATTR_FRAME_SIZE
	.align		4
.L_941:
        /*1614*/ 	.byte	0x04, 0x11
        /*1616*/ 	.short	(.L_943 - .L_942)
	.align		4
.L_942:
        /*1618*/ 	.word	index@(_ZN10layer_norm22ln_bwd_finalize_kernelINS_22Kernel_traits_finalizeILj40960E6__halffS2_fjLj1024ELj4ENS_18Kernel_traits_baseILj40960ES2_fS2_fjLj1024EEEEEEEvNS_9BwdParamsE)
        /*161c*/ 	.word	0x00000000


	//----- nvinfo : EIATTR_REGCOUNT
	.align		4
.L_943:
        /*1620*/ 	.byte	0x04, 0x2f
        /*1622*/ 	.short	(.L_945 - .L_944)
	.align		4
.L_944:
        /*1624*/ 	.word	index@(_ZN10layer_norm13ln_bwd_kernelINS_13Kernel_traitsI13__nv_bfloat16S2_S2_fjLj40960ELj4ELj1ELj8ELj16ENS_18Kernel_traits_baseILj40960ES2_S2_S2_fjLj256EEEEEEEvNS_9BwdParamsE)
        /*1628*/ 	.word	0x000000ff


	//----- nvinfo : EIATTR_FRAME_SIZE
	.align		4
.L_945:
        /*162c*/ 	.byte	0x04, 0x11
        /*162e*/ 	.short	(.L_947 - .L_946)
	.align		4
.L_946:
        /*1630*/ 	.word	index@(_ZN10layer_norm13ln_bwd_kernelINS_13Kernel_traitsI13__nv_bfloat16S2_S2_fjLj40960ELj4ELj1ELj8ELj16ENS_18Kernel_traits_baseILj40960ES2_S2_S2_fjLj256EEEEEEEvNS_9BwdParamsE)
        /*1634*/ 	.word	0x00000118


	//----- nvinfo : EIATTR_REGCOUNT
	.align		4
.L_947:
        /*1638*/ 	.byte	0x04, 0x2f
        /*163a*/ 	.short	(.L_949 - .L_948)
	.align		4
.L_948:
        /*163c*/ 	.word	index@(_ZN10layer_norm22ln_bwd_finalize_kernelINS_22Kernel_traits_finalizeILj40960E13__nv_bfloat16S2_S2_fjLj1024ELj4ENS_18Kernel_traits_baseILj40960ES2_S2_S2_fjLj1024EEEEEEEvNS_9BwdParamsE)
        /*1640*/ 	.word	0x0000003a


	//----- nvinfo : EIATTR_FRAME_SIZE
	.align		4
.L_949:
        /*1644*/ 	.byte	0x04, 0x11
        /*1646*/ 	.short	(.L_951 - .L_950)
	.align		4
.L_950:
        /*1648*/ 	.word	index@(_ZN10layer_norm22ln_bwd_finalize_kernelINS_22Kernel_traits_finalizeILj40960E13__nv_bfloat16S2_S2_fjLj1024ELj4ENS_18Kernel_traits_baseILj40960ES2_S2_S2_fjLj1024EEEEEEEvNS_9BwdParamsE)
        /*164c*/ 	.word	0x00000000


	//----- nvinfo : EIATTR_REGCOUNT
	.align		4
.L_951:
        /*1650*/ 	.byte	0x04, 0x2f
        /*1652*/ 	.short	(.L_953 - .L_952)
	.align		4
.L_952:
        /*1654*/ 	.word	index@(_ZN10layer_norm13ln_bwd_kernelINS_13Kernel_traitsI13__nv_bfloat16fS2_fjLj40960ELj4ELj1ELj8ELj16ENS_18Kernel_traits_baseILj40960ES2_fS2_fjLj256EEEEEEEvNS_9BwdParamsE)
        /*1658*/ 	.word	0x000000ff


	//----- nvinfo : EIATTR_FRAME_SIZE
	.align		4
.L_953:
        /*165c*/ 	.byte	0x04, 0x11
        /*165e*/ 	.short	(.L_955 - .L_954)
	.align		4
.L_954:
        /*1660*/ 	.word	index@(_ZN10layer_norm13ln_bwd_kernelINS_13Kernel_traitsI13__nv_bfloat16fS2_fjLj40960ELj4ELj1ELj8ELj16ENS_18Kernel_traits_baseILj40960ES2_fS2_fjLj256EEEEEEEvNS_9BwdParamsE)
        /*1664*/ 	.word	0x00000100


	//----- nvinfo : EIATTR_REGCOUNT
	.align		4
.L_955:
        /*1668*/ 	.byte	0x04, 0x2f
        /*166a*/ 	.short	(.L_957 - .L_956)
	.align		4
.L_956:
        /*166c*/ 	.word	index@(_ZN10layer_norm22ln_bwd_finalize_kernelINS_22Kernel_traits_finalizeILj40960E13__nv_bfloat16fS2_fjLj1024ELj4ENS_18Kernel_traits_baseILj40960ES2_fS2_fjLj1024EEEEEEEvNS_9BwdParamsE)
        /*1670*/ 	.word	0x0000003a


	//----- nvinfo : EIATTR_FRAME_SIZE
	.align		4
.L_957:
        /*1674*/ 	.byte	0x04, 0x11
        /*1676*/ 	.short	(.L_959 - .L_958)
	.align		4
.L_958:
        /*1678*/ 	.word	index@(_ZN10layer_norm22ln_bwd_finalize_kernelINS_22Kernel_traits_finalizeILj40960E13__nv_bfloat16fS2_fjLj1024ELj4ENS_18Kernel_traits_baseILj40960ES2_fS2_fjLj1024EEEEEEEvNS_9BwdParamsE)
        /*167c*/ 	.word	0x00000000


	//----- nvinfo : EIATTR_REGCOUNT
	.align		4
.L_959:
        /*1680*/ 	.byte	0x04, 0x2f
        /*1682*/ 	.short	(.L_961 - .L_960)
	.align		4
.L_960:
        /*1684*/ 	.word	index@(_ZN10layer_norm13ln_bwd_kernelINS_13Kernel_traitsIffffjLj49152ELj8ELj1ELj8ELj16ENS_18Kernel_traits_baseILj49152EffffjLj256EEEEEEEvNS_9BwdParamsE)
        /*1688*/ 	.word	0x000000cd


	//----- nvinfo : EIATTR_FRAME_SIZE
	.align		4
.L_961:
        /*168c*/ 	.byte	0x04, 0x11
        /*168e*/ 	.short	(.L_963 - .L_962)
	.align		4
.L_962:
        /*1690*/ 	.word	index@(_ZN10layer_norm13ln_bwd_kernelINS_13Kernel_traitsIffffjLj49152ELj8ELj1ELj8ELj16ENS_18Kernel_traits_baseILj49152EffffjLj256EEEEEEEvNS_9BwdParamsE)
        /*1694*/ 	.word	0x00000000


	//----- nvinfo : EIATTR_REGCOUNT
	.align		4
.L_963:
        /*1698*/ 	.byte	0x04, 0x2f
        /*169a*/ 	.short	(.L_965 - .L_964)
	.align		4
.L_964:
        /*169c*/ 	.word	index@(_ZN10layer_norm22ln_bwd_finalize_kernelINS_22Kernel_traits_finalizeILj49152EffffjLj1024ELj4ENS_18Kernel_traits_baseILj49152EffffjLj1024EEEEEEEvNS_9BwdParamsE)
        /*16a0*/ 	.word	0x0000003a


	//----- nvinfo : EIATTR_FRAME_SIZE
	.align		4
.L_965:
        /*16a4*/ 	.byte	0x04, 0x11
        /*16a6*/ 	.short	(.L_967 - .L_966)
	.align		4
.L_966:
        /*16a8*/ 	.word	index@(_ZN10layer_norm22ln_bwd_finalize_kernelINS_22Kernel_traits_finalizeILj49152EffffjLj1024ELj4ENS_18Kernel_traits_baseILj49152EffffjLj1024EEEEEEEvNS_9BwdParamsE)
        /*16ac*/ 	.word	0x00000000


	//----- nvinfo : EIATTR_REGCOUNT
	.align		4
.L_967:
        /*16b0*/ 	.byte	0x04, 0x2f
        /*16b2*/ 	.short	(.L_969 - .L_968)
	.align		4
.L_968:
        /*16b4*/ 	.word	index@(_ZN10layer_norm13ln_bwd_kernelINS_13Kernel_traitsI6__halfS2_S2_fjLj49152ELj8ELj1ELj8ELj16ENS_18Kernel_traits_baseILj49152ES2_S2_S2_fjLj256EEEEEEEvNS_9BwdParamsE)
        /*16b8*/ 	.word	0x000000bc


	//----- nvinfo : EIATTR_FRAME_SIZE
	.align		4
.L_969:
        /*16bc*/ 	.byte	0x04, 0x11
        /*16be*/ 	.short	(.L_971 - .L_970)
	.align		4
.L_970:
        /*16c0*/ 	.word	index@(_ZN10layer_norm13ln_bwd_kernelINS_13Kernel_traitsI6__halfS2_S2_fjLj49152ELj8ELj1ELj8ELj16ENS_18Kernel_traits_baseILj49152ES2_S2_S2_fjLj256EEEEEEEvNS_9BwdParamsE)
        /*16c4*/ 	.word	0x00000000


	//----- nvinfo : EIATTR_REGCOUNT
	.align		4
.L_971:
        /*16c8*/ 	.byte	0x04, 0x2f
        /*16ca*/ 	.short	(.L_973 - .L_972)
	.align		4
.L_972:
        /*16cc*/ 	.word	index@(_ZN10layer_norm22ln_bwd_finalize_kernelINS_22Kernel_traits_finalizeILj49152E6__halfS2_S2_fjLj1024ELj4ENS_18Kernel_traits_baseILj49152ES2_S2_S2_fjLj1024EEEEEEEvNS_9BwdParamsE)
        /*16d0*/ 	.word	0x0000003a


	//----- nvinfo : EIATTR_FRAME_SIZE
	.align		4
.L_973:
        /*16d4*/ 	.byte	0x04, 0x11
        /*16d6*/ 	.short	(.L_975 - .L_974)
	.align		4
.L_974:
        /*16d8*/ 	.word	index@(_ZN10layer_norm22ln_bwd_finalize_kernelINS_22Kernel_traits_finalizeILj49152E6__halfS2_S2_fjLj1024ELj4ENS_18Kernel_traits_baseILj49152ES2_S2_S2_fjLj1024EEEEEEEvNS_9BwdParamsE)
        /*16dc*/ 	.word	0x00000000


	//----- nvinfo : EIATTR_REGCOUNT
	.align		4
.L_975:
        /*16e0*/ 	.byte	0x04, 0x2f
        /*16e2*/ 	.short	(.L_977 - .L_976)
	.align		4
.L_976:
        /*16e4*/ 	.word	index@(_ZN10layer_norm13ln_bwd_kernelINS_13Kernel_traitsI6__halffS2_fjLj49152ELj8ELj1ELj8ELj16ENS_18Kernel_traits_baseILj49152ES2_fS2_fjLj256EEEEEEEvNS_9BwdParamsE)
        /*16e8*/ 	.word	0x000000cc


	//----- nvinfo : EIATTR_FRAME_SIZE
	.align		4
.L_977:
        /*16ec*/ 	.byte	0x04, 0x11
        /*16ee*/ 	.short	(.L_979 - .L_978)
	.align		4
.L_978:
        /*16f0*/ 	.word	index@(_ZN10layer_norm13ln_bwd_kernelINS_13Kernel_traitsI6__halffS2_fjLj49152ELj8ELj1ELj8ELj16ENS_18Kernel_traits_baseILj49152ES2_fS2_fjLj256EEEEEEEvNS_9BwdParamsE)
        /*16f4*/ 	.word	0x00000000


	//----- nvinfo : EIATTR_REGCOUNT
	.align		4
.L_979:
        /*16f8*/ 	.byte	0x04, 0x2f
        /*16fa*/ 	.short	(.L_981 - .L_980)
	.align		4
.L_980:
        /*16fc*/ 	.word	index@(_ZN10layer_norm22ln_bwd_finalize_kernelINS_22Kernel_traits_finalizeILj49152E6__halffS2_fjLj1024ELj4ENS_18Kernel_traits_baseILj49152ES2_fS2_fjLj1024EEEEEEEvNS_9BwdParamsE)
        /*1700*/ 	.word	0x0000003a


	//----- nvinfo : EIATTR_FRAME_SIZE
	.align		4
.L_981:
        /*1704*/ 	.byte	0x04, 0x11
        /*1706*/ 	.short	(.L_983 - .L_982)
	.align		4
.L_982:
        /*1708*/ 	.word	index@(_ZN10layer_norm22ln_bwd_finalize_kernelINS_22Kernel_traits_finalizeILj49152E6__halffS2_fjLj1024ELj4ENS_18Kernel_traits_baseILj49152ES2_fS2_fjLj1024EEEEEEEvNS_9BwdParamsE)
        /*170c*/ 	.word	0x00000000


	//----- nvinfo : EIATTR_REGCOUNT
	.align		4
.L_983:
        /*1710*/ 	.byte	0x04, 0x2f
        /*1712*/ 	.short	(.L_985 - .L_984)
	.align		4
.L_984:
        /*1714*/ 	.word	index@(_ZN10layer_norm13ln_bwd_kernelINS_13Kernel_traitsI13__nv_bfloat16S2_S2_fjLj49152ELj8ELj1ELj8ELj16ENS_18Kernel_traits_baseILj49152ES2_S2_S2_fjLj256EEEEEEEvNS_9BwdParamsE)
        /*1718*/ 	.word	0x000000d3


	//----- nvinfo : EIATTR_FRAME_SIZE
	.align		4
.L_985:
        /*171c*/ 	.byte	0x04, 0x11
        /*171e*/ 	.short	(.L_987 - .L_986)
	.align		4
.L_986:
        /*1720*/ 	.word	index@(_ZN10layer_norm13ln_bwd_kernelINS_13Kernel_traitsI13__nv_bfloat16S2_S2_fjLj49152ELj8ELj1ELj8ELj16ENS_18Kernel_traits_baseILj49152ES2_S2_S2_fjLj256EEEEEEEvNS_9BwdParamsE)
        /*1724*/ 	.word	0x00000000


	//----- nvinfo : EIATTR_REGCOUNT
	.align		4
.L_987:
        /*1728*/ 	.byte	0x04, 0x2f
        /*172a*/ 	.short	(.L_989 - .L_988)
	.align		4
.L_988:
        /*172c*/ 	.word	index@(_ZN10layer_norm22ln_bwd_finalize_kernelINS_22Kernel_traits_finalizeILj49152E13__nv_bfloat16S2_S2_fjLj1024ELj4ENS_18Kernel_traits_baseILj49152ES2_S2_S2_fjLj1024EEEEEEEvNS_9BwdParamsE)
        /*1730*/ 	.word	0x0000003a


	//----- nvinfo : EIATTR_FRAME_SIZE
	.align		4
.L_989:
        /*1734*/ 	.byte	0x04, 0x11
        /*1736*/ 	.short	(.L_991 - .L_990)
	.align		4
.L_990:
        /*1738*/ 	.word	index@(_ZN10layer_norm22ln_bwd_finalize_kernelINS_22Kernel_traits_finalizeILj49152E13__nv_bfloat16S2_S2_fjLj1024ELj4ENS_18Kernel_traits_baseILj49152ES2_S2_S2_fjLj1024EEEEEEEvNS_9BwdParamsE)
        /*173c*/ 	.word	0x00000000


	//----- nvinfo : EIATTR_REGCOUNT
	.align		4
.L_991:
        /*1740*/ 	.byte	0x04, 0x2f
        /*1742*/ 	.short	(.L_993 - .L_992)
	.align		4
.L_992:
        /*1744*/ 	.word	index@(_ZN10layer_norm13ln_bwd_kernelINS_13Kernel_traitsI13__nv_bfloat16fS2_fjLj49152ELj8ELj1ELj8ELj16ENS_18Kernel_traits_baseILj49152ES2_fS2_fjLj256EEEEEEEvNS_9BwdParamsE)
        /*1748*/ 	.word	0x000000e4


	//----- nvinfo : EIATTR_FRAME_SIZE
	.align		4
.L_993:
        /*174c*/ 	.byte	0x04, 0x11
        /*174e*/ 	.short	(.L_995 - .L_994)
	.align		4
.L_994:
        /*1750*/ 	.word	index@(_ZN10layer_norm13ln_bwd_kernelINS_13Kernel_traitsI13__nv_bfloat16fS2_fjLj49152ELj8ELj1ELj8ELj16ENS_18Kernel_traits_baseILj49152ES2_fS2_fjLj256EEEEEEEvNS_9BwdParamsE)
        /*1754*/ 	.word	0x00000000


	//----- nvinfo : EIATTR_REGCOUNT
	.align		4
.L_995:
        /*1758*/ 	.byte	0x04, 0x2f
        /*175a*/ 	.short	(.L_997 - .L_996)
	.align		4
.L_996:
        /*175c*/ 	.word	index@(_ZN10layer_norm22ln_bwd_finalize_kernelINS_22Kernel_traits_finalizeILj49152E13__nv_bfloat16fS2_fjLj1024ELj4ENS_18Kernel_traits_baseILj49152ES2_fS2_fjLj1024EEEEEEEvNS_9BwdParamsE)
        /*1760*/ 	.word	0x0000003a


	//----- nvinfo : EIATTR_FRAME_SIZE
	.align		4
.L_997:
        /*1764*/ 	.byte	0x04, 0x11
        /*1766*/ 	.short	(.L_999 - .L_998)
	.align		4
.L_998:
        /*1768*/ 	.word	index@(_ZN10layer_norm22ln_bwd_finalize_kernelINS_22Kernel_traits_finalizeILj49152E13__nv_bfloat16fS2_fjLj1024ELj4ENS_18Kernel_traits_baseILj49152ES2_fS2_fjLj1024EEEEEEEvNS_9BwdParamsE)
        /*176c*/ 	.word	0x00000000


	//----- nvinfo : EIATTR_REGCOUNT
	.align		4
.L_999:
        /*1770*/ 	.byte	0x04, 0x2f
        /*1772*/ 	.short	(.L_1001 - .L_1000)
	.align		4
.L_1000:
        /*1774*/ 	.word	index@(_ZN10layer_norm13ln_bwd_kernelINS_13Kernel_traitsIffffjLj65536ELj8ELj1ELj8ELj16ENS_18Kernel_traits_baseILj65536EffffjLj256EEEEEEEvNS_9BwdParamsE)
        /*1778*/ 	.word	0x000000fe


	//----- nvinfo : EIATTR_FRAME_SIZE
	.align		4
.L_1001:
        /*177c*/ 	.byte	0x04, 0x11
        /*177e*/ 	.short	(.L_1003 - .L_1002)
	.align		4
.L_1002:
        /*1780*/ 	.word	index@(_ZN10layer_norm13ln_bwd_kernelINS_13Kernel_traitsIffffjLj65536ELj8ELj1ELj8ELj16ENS_18Kernel_traits_baseILj65536EffffjLj256EEEEEEEvNS_9BwdParamsE)
        /*1784*/ 	.word	0x00000000


	//----- nvinfo : EIATTR_REGCOUNT
	.align		4
.L_1003:
        /*1788*/ 	.byte	0x04, 0x2f
        /*178a*/ 	.short	(.L_1005 - .L_1004)
	.align		4
.L_1004:
        /*178c*/ 	.word	index@(_ZN10layer_norm22ln_bwd_finalize_kernelINS_22Kernel_traits_finalizeILj65536EffffjLj1024ELj4ENS_18Kernel_traits_baseILj65536EffffjLj1024EEEEEEEvNS_9BwdParamsE)
        /*1790*/ 	.word	0x0000003a


	//----- nvinfo : EIATTR_FRAME_SIZE
	.align		4
.L_1005:
        /*1794*/ 	.byte	0x04, 0x11
        /*1796*/ 	.short	(.L_1007 - .L_1006)
	.align		4
.L_1006:
        /*1798*/ 	.word	index@(_ZN10layer_norm22ln_bwd_finalize_kernelINS_22Kernel_traits_finalizeILj65536EffffjLj1024ELj4ENS_18Kernel_traits_baseILj65536EffffjLj1024EEEEEEEvNS_9BwdParamsE)
        /*179c*/ 	.word	0x00000000


	//----- nvinfo : EIATTR_REGCOUNT
	.align		4
.L_1007:
        /*17a0*/ 	.byte	0x04, 0x2f
        /*17a2*/ 	.short	(.L_1009 - .L_1008)
	.align		4
.L_1008:
        /*17a4*/ 	.word	index@(_ZN10layer_norm13ln_bwd_kernelINS_13Kernel_traitsI6__halfS2_S2_fjLj65536ELj8ELj1ELj8ELj16ENS_18Kernel_traits_baseILj65536ES2_S2_S2_fjLj256EEEEEEEvNS_9BwdParamsE)
        /*17a8*/ 	.word	0x000000f0


	//----- nvinfo : EIATTR_FRAME_SIZE
	.align		4
.L_1009:
        /*17ac*/ 	.byte	0x04, 0x11
        /*17ae*/ 	.short	(.L_1011 - .L_1010)
	.align		4
.L_1010:
        /*17b0*/ 	.word	index@(_ZN10layer_norm13ln_bwd_kernelINS_13Kernel_traitsI6__halfS2_S2_fjLj65536ELj8ELj1ELj8ELj16ENS_18Kernel_traits_baseILj65536ES2_S2_S2_fjLj256EEEEEEEvNS_9BwdParamsE)
        /*17b4*/ 	.word	0x00000000


	//----- nvinfo : EIATTR_REGCOUNT
	.align		4
.L_1011:
        /*17b8*/ 	.byte	0x04, 0x2f
        /*17ba*/ 	.short	(.L_1013 - .L_1012)
	.align		4
.L_1012:
        /*17bc*/ 	.word	index@(_ZN10layer_norm22ln_bwd_finalize_kernelINS_22Kernel_traits_finalizeILj65536E6__halfS2_S2_fjLj1024ELj4ENS_18Kernel_traits_baseILj65536ES2_S2_S2_fjLj1024EEEEEEEvNS_9BwdParamsE)
        /*17c0*/ 	.word	0x0000003a


	//----- nvinfo : EIATTR_FRAME_SIZE
	.align		4
.L_1013:
        /*17c4*/ 	.byte	0x04, 0x11
        /*17c6*/ 	.short	(.L_1015 - .L_1014)
	.align		4
.L_1014:
        /*17c8*/ 	.word	index@(_ZN10layer_norm22ln_bwd_finalize_kernelINS_22Kernel_traits_finalizeILj65536E6__halfS2_S2_fjLj1024ELj4ENS_18Kernel_traits_baseILj65536ES2_S2_S2_fjLj1024EEEEEEEvNS_9BwdParamsE)
        /*17cc*/ 	.word	0x00000000


	//----- nvinfo : EIATTR_REGCOUNT
	.align		4
.L_1015:
        /*17d0*/ 	.byte	0x04, 0x2f
        /*17d2*/ 	.short	(.L_1017 - .L_1016)
	.align		4
.L_1016:
        /*17d4*/ 	.word	index@(_ZN10layer_norm13ln_bwd_kernelINS_13Kernel_traitsI6__halffS2_fjLj65536ELj8ELj1ELj8ELj16ENS_18Kernel_traits_baseILj65536ES2_fS2_fjLj256EEEEEEEvNS_9BwdParamsE)
        /*17d8*/ 	.word	0x000000ee


	//----- nvinfo : EIATTR_FRAME_SIZE
	.align		4
.L_1017:
        /*17dc*/ 	.byte	0x04, 0x11
        /*17de*/ 	.short	(.L_1019 - .L_1018)
	.align		4
.L_1018:
        /*17e0*/ 	.word	index@(_ZN10layer_norm13ln_bwd_kernelINS_13Kernel_traitsI6__halffS2_fjLj65536ELj8ELj1ELj8ELj16ENS_18Kernel_traits_baseILj65536ES2_fS2_fjLj256EEEEEEEvNS_9BwdParamsE)
        /*17e4*/ 	.word	0x00000000


	//----- nvinfo : EIATTR_REGCOUNT
	.align		4
.L_1019:
        /*17e8*/ 	.byte	0x04, 0x2f
        /*17ea*/ 	.short	(.L_1021 - .L_1020)
	.align		4
.L_1020:
        /*17ec*/ 	.word	index@(_ZN10layer_norm22ln_bwd_finalize_kernelINS_22Kernel_traits_finalizeILj65536E6__halffS2_fjLj1024ELj4ENS_18Kernel_traits_baseILj65536ES2_fS2_fjLj1024EEEEEEEvNS_9BwdParamsE)
        /*17f0*/ 	.word	0x0000003a


	//----- nvinfo : EIATTR_FRAME_SIZE
	.align		4
.L_1021:
        /*17f4*/ 	.byte	0x04, 0x11
        /*17f6*/ 	.short	(.L_1023 - .L_1022)
	.align		4
.L_1022:
        /*17f8*/ 	.word	index@(_ZN10layer_norm22ln_bwd_finalize_kernelINS_22Kernel_traits_finalizeILj65536E6__halffS2_fjLj1024ELj4ENS_18Kernel_traits_baseILj65536ES2_fS2_fjLj1024EEEEEEEvNS_9BwdParamsE)
        /*17fc*/ 	.word	0x00000000


	//----- nvinfo : EIATTR_REGCOUNT
	.align		4
.L_1023:
        /*1800*/ 	.byte	0x04, 0x2f
        /*1802*/ 	.short	(.L_1025 - .L_1024)
	.align		4
.L_1024:
        /*1804*/ 	.word	index@(_ZN10layer_norm13ln_bwd_kernelINS_13Kernel_traitsI13__nv_bfloat16S2_S2_fjLj65536ELj8ELj1ELj8ELj16ENS_18Kernel_traits_baseILj65536ES2_S2_S2_fjLj256EEEEEEEvNS_9BwdParamsE)
        /*1808*/ 	.word	0x000000ff


	//----- nvinfo : EIATTR_FRAME_SIZE
	.align		4
.L_1025:
        /*180c*/ 	.byte	0x04, 0x11
        /*180e*/ 	.short	(.L_1027 - .L_1026)
	.align		4
.L_1026:
        /*1810*/ 	.word	index@(_ZN10layer_norm13ln_bwd_kernelINS_13Kernel_traitsI13__nv_bfloat16S2_S2_fjLj65536ELj8ELj1ELj8ELj16ENS_18Kernel_traits_baseILj65536ES2_S2_S2_fjLj256EEEEEEEvNS_9BwdParamsE)
        /*1814*/ 	.word	0x00000000


	//----- nvinfo : EIATTR_REGCOUNT
	.align		4
.L_1027:
        /*1818*/ 	.byte	0x04, 0x2f
        /*181a*/ 	.short	(.L_1029 - .L_1028)
	.align		4
.L_1028:
        /*181c*/ 	.word	index@(_ZN10layer_norm22ln_bwd_finalize_kernelINS_22Kernel_traits_finalizeILj65536E13__nv_bfloat16S2_S2_fjLj1024ELj4ENS_18Kernel_traits_baseILj65536ES2_S2_S2_fjLj1024EEEEEEEvNS_9BwdParamsE)
        /*1820*/ 	.word	0x0000003a


	//----- nvinfo : EIATTR_FRAME_SIZE
	.align		4
.L_1029:
        /*1824*/ 	.byte	0x04, 0x11
        /*1826*/ 	.short	(.L_1031 - .L_1030)
	.align		4
.L_1030:
        /*1828*/ 	.word	index@(_ZN10layer_norm22ln_bwd_finalize_kernelINS_22Kernel_traits_finalizeILj65536E13__nv_bfloat16S2_S2_fjLj1024ELj4ENS_18Kernel_traits_baseILj65536ES2_S2_S2_fjLj1024EEEEEEEvNS_9BwdParamsE)
        /*182c*/ 	.word	0x00000000


	//----- nvinfo : EIATTR_REGCOUNT
	.align		4
.L_1031:
        /*1830*/ 	.byte	0x04, 0x2f
        /*1832*/ 	.short	(.L_1033 - .L_1032)
	.align		4
.L_1032:
        /*1834*/ 	.word	index@(_ZN10layer_norm13ln_bwd_kernelINS_13Kernel_traitsI13__nv_bfloat16fS2_fjLj65536ELj8ELj1ELj8ELj16ENS_18Kernel_traits_baseILj65536ES2_fS2_fjLj256EEEEEEEvNS_9BwdParamsE)
        /*1838*/ 	.word	0x000000fe


	//----- nvinfo : EIATTR_FRAME_SIZE
	.align		4
.L_1033:
        /*183c*/ 	.byte	0x04, 0x11
        /*183e*/ 	.short	(.L_1035 - .L_1034)
	.align		4
.L_1034:
        /*1840*/ 	.word	index@(_ZN10layer_norm13ln_bwd_kernelINS_13Kernel_traitsI13__nv_bfloat16fS2_fjLj65536ELj8ELj1ELj8ELj16ENS_18Kernel_traits_baseILj65536ES2_fS2_fjLj256EEEEEEEvNS_9BwdParamsE)
        /*1844*/ 	.word	0x00000000


	//----- nvinfo : EIATTR_REGCOUNT
	.align		4
.L_1035:
        /*1848*/ 	.byte	0x04, 0x2f
        /*184a*/ 	.short	(.L_1037 - .L_1036)
	.align		4
.L_1036:
        /*184c*/ 	.word	index@(_ZN10layer_norm22ln_bwd_finalize_kernelINS_22Kernel_traits_finalizeILj65536E13__nv_bfloat16fS2_fjLj1024ELj4ENS_18Kernel_traits_baseILj65536ES2_fS2_fjLj1024EEEEEEEvNS_9BwdParamsE)
        /*1850*/ 	.word	0x0000003a


	//----- nvinfo : EIATTR_FRAME_SIZE
	.align		4
.L_1037:
        /*1854*/ 	.byte	0x04, 0x11
        /*1856*/ 	.short	(.L_1039 - .L_1038)
	.align		4
.L_1038:
        /*1858*/ 	.word	index@(_ZN10layer_norm22ln_bwd_finalize_kernelINS_22Kernel_traits_finalizeILj65536E13__nv_bfloat16fS2_fjLj1024ELj4ENS_18Kernel_traits_baseILj65536ES2_fS2_fjLj1024EEEEEEEvNS_9BwdParamsE)
        /*185c*/ 	.word	0x00000000


	//----- nvinfo : EIATTR_MIN_STACK_SIZE
	.align		4
.L_1039:
        /*1860*/ 	.byte	0x04, 0x12
        /*1862*/ 	.short	(.L_1041 - .L_1040)
	.align		4
.L_1040:
        /*1864*/ 	.word	index@(_ZN10layer_norm22ln_bwd_finalize_kernelINS_22Kernel_traits_finalizeILj65536E13__nv_bfloat16fS2_fjLj1024ELj4ENS_18Kernel_traits_baseILj65536ES2_fS2_fjLj1024EEEEEEEvNS_9BwdParamsE)
        /*1868*/ 	.word	0x00000000


	//----- nvinfo : EIATTR_MIN_STACK_SIZE
	.align		4
.L_1041:
        /*186c*/ 	.byte	0x04, 0x12
        /*186e*/ 	.short	(.L_1043 - .L_1042)
	.align		4
.L_1042:
        /*1870*/ 	.word	index@(_ZN10layer_norm13ln_bwd_kernelINS_13Kernel_traitsI13__nv_bfloat16fS2_fjLj65536ELj8ELj1ELj8ELj16ENS_18Kernel_traits_baseILj65536ES2_fS2_fjLj256EEEEEEEvNS_9BwdParamsE)
        /*1874*/ 	.word	0x00000000


	//----- nvinfo : EIATTR_MIN_STACK_SIZE
	.align		4
.L_1043:
        /*1878*/ 	.byte	0x04, 0x12
        /*187a*/ 	.short	(.L_1045 - .L_1044)
	.align		4
.L_1044:
        /*187c*/ 	.word	index@(_ZN10layer_norm22ln_bwd_finalize_kernelINS_22Kernel_traits_finalizeILj65536E13__nv_bfloat16S2_S2_fjLj1024ELj4ENS_18Kernel_traits_baseILj65536ES2_S2_S2_fjLj1024EEEEEEEvNS_9BwdParamsE)
        /*1880*/ 	.word	0x00000000


	//----- nvinfo : EIATTR_MIN_STACK_SIZE
	.align		4
.L_1045:
        /*1884*/ 	.byte	0x04, 0x12
        /*1886*/ 	.short	(.L_1047 - .L_1046)
	.align		4
.L_1046:
        /*1888*/ 	.word	index@(_ZN10layer_norm13ln_bwd_kernelINS_13Kernel_traitsI13__nv_bfloat16S2_S2_fjLj65536ELj8ELj1ELj8ELj16ENS_18Kernel_traits_baseILj65536ES2_S2_S2_fjLj256EEEEEEEvNS_9BwdParamsE)
        /*188c*/ 	.word	0x00000000


	//----- nvinfo : EIATTR_MIN_STACK_SIZE
	.align		4
.L_1047:
        /*1890*/ 	.byte	0x04, 0x12
        /*1892*/ 	.short	(.L_1049 - .L_1048)
	.align		4
.L_1048:
        /*1894*/ 	.word	index@(_ZN10layer_norm22ln_bwd_finalize_kernelINS_22Kernel_traits_finalizeILj65536E6__halffS2_fjLj1024ELj4ENS_18Kernel_traits_baseILj65536ES2_fS2_fjLj1024EEEEEEEvNS_9BwdParamsE)
        /*1898*/ 	.word	0x00000000


	//----- nvinfo : EIATTR_MIN_STACK_SIZE
	.align		4
.L_1049:
        /*189c*/ 	.byte	0x04, 0x12
        /*189e*/ 	.short	(.L_1051 - .L_1050)
	.align		4
.L_1050:
        /*18a0*/ 	.word	index@(_ZN10layer_norm13ln_bwd_kernelINS_13Kernel_traitsI6__halffS2_fjLj65536ELj8ELj1ELj8ELj16ENS_18Kernel_traits_baseILj65536ES2_fS2_fjLj256EEEEEEEvNS_9BwdParamsE)
        /*18a4*/ 	.word	0x00000000


	//----- nvinfo : EIATTR_MIN_STACK_SIZE
	.align		4
.L_1051:
        /*18a8*/ 	.byte	0x04, 0x12
        /*18aa*/ 	.short	(.L_1053 - .L_1052)
	.align		4
.L_1052:
        /*18ac*/ 	.word	index@(_ZN10layer_norm22ln_bwd_finalize_kernelINS_22Kernel_traits_finalizeILj65536E6__halfS2_S2_fjLj1024ELj4ENS_18Kernel_traits_baseILj65536ES2_S2_S2_fjLj1024EEEEEEEvNS_9BwdParamsE)
        /*18b0*/ 	.word	0x00000000


	//----- nvinfo : EIATTR_MIN_STACK_SIZE
	.align		4
.L_1053:
        /*18b4*/ 	.byte	0x04, 0x12
        /*18b6*/ 	.short	(.L_1055 - .L_1054)
	.align		4
.L_1054:
        /*18b8*/ 	.word	index@(_ZN10layer_norm13ln_bwd_kernelINS_13Kernel_traitsI6__halfS2_S2_fjLj65536ELj8ELj1ELj8ELj16ENS_18Kernel_traits_baseILj65536ES2_S2_S2_fjLj256EEEEEEEvNS_9BwdParamsE)
        /*18bc*/ 	.word	0x00000000


	//----- nvinfo : EIATTR_MIN_STACK_SIZE
	.align		4
.L_1055:
        /*18c0*/ 	.byte	0x04, 0x12
        /*18c2*/ 	.short	(.L_1057 - .L_1056)
	.align		4
.L_1056:
        /*18c4*/ 	.word	index@(_ZN10layer_norm22ln_bwd_finalize_kernelINS_22Kernel_traits_finalizeILj65536EffffjLj1024ELj4ENS_18Kernel_traits_baseILj65536EffffjLj1024EEEEEEEvNS_9BwdParamsE)
        /*18c8*/ 	.word	0x00000000


	//----- nvinfo : EIATTR_MIN_STACK_SIZE
	.align		4
.L_1057:
        /*18cc*/ 	.byte	0x04, 0x12
        /*18ce*/ 	.short	(.L_1059 - .L_1058)
	.align		4
.L_1058:
        /*18d0*/ 	.word	index@(_ZN10layer_norm13ln_bwd_kernelINS_13Kernel_traitsIffffjLj65536ELj8ELj1ELj8ELj16ENS_18Kernel_traits_baseILj65536EffffjLj256EEEEEEEvNS_9BwdParamsE)
        /*18d4*/ 	.word	0x00000000


	//----- nvinfo : EIATTR_MIN_STACK_SIZE
	.align		4
.L_1059:
        /*18d8*/ 	.byte	0x04, 0x12
        /*18da*/ 	.short	(.L_1061 - .L_1060)
	.align		4
.L_1060:
        /*18dc*/ 	.word	index@(_ZN10layer_norm22ln_bwd_finalize_kernelINS_22Kernel_traits_finalizeILj49152E13__nv_bfloat16fS2_fjLj1024ELj4ENS_18Kernel_traits_baseILj49152ES2_fS2_fjLj1024EEEEEEEvNS_9BwdParamsE)
        /*18e0*/ 	.word	0x00000000


	//----- nvinfo : EIATTR_MIN_STACK_SIZE
	.align		4
.L_1061:
        /*18e4*/ 	.byte	0x04, 0x12
        /*18e6*/ 	.short	(.L_1063 - .L_1062)
	.align		4
.L_1062:
        /*18e8*/ 	.word	index@(_ZN10layer_norm13ln_bwd_kernelINS_13Kernel_traitsI13__nv_bfloat16fS2_fjLj49152ELj8ELj1ELj8ELj16ENS_18Kernel_traits_baseILj49152ES2_fS2_fjLj256EEEEEEEvNS_9BwdParamsE)
        /*18ec*/ 	.word	0x00000000


	//----- nvinfo : EIATTR_MIN_STACK_SIZE
	.align		4
.L_1063:
        /*18f0*/ 	.byte	0x04, 0x12
        /*18f2*/ 	.short	(.L_1065 - .L_1064)
	.align		4
.L_1064:
        /*18f4*/ 	.word	index@(_ZN10layer_norm22ln_bwd_finalize_kernelINS_22Kernel_traits_finalizeILj49152E13__nv_bfloat16S2_S2_fjLj1024ELj4ENS_18Kernel_traits_baseILj49152ES2_S2_S2_fjLj1024EEEEEEEvNS_9BwdParamsE)
        /*18f8*/ 	.word	0x00000000


	//----- nvinfo : EIATTR_MIN_STACK_SIZE
	.align		4
.L_1065:
        /*18fc*/ 	.byte	0x04, 0x12
        /*18fe*/ 	.short	(.L_1067 - .L_1066)
	.align		4
.L_1066:
        /*1900*/ 	.word	index@(_ZN10layer_norm13ln_bwd_kernelINS_13Kernel_traitsI13__nv_bfloat16S2_S2_fjLj49152ELj8ELj1ELj8ELj16ENS_18Kernel_traits_baseILj49152ES2_S2_S2_fjLj256EEEEEEEvNS_9BwdParamsE)
        /*1904*/ 	.word	0x00000000


	//----- nvinfo : EIATTR_MIN_STACK_SIZE
	.align		4
.L_1067:
        /*1908*/ 	.byte	0x04, 0x12
        /*190a*/ 	.short	(.L_1069 - .L_1068)
	.align		4
.L_1068:
        /*190c*/ 	.word	index@(_ZN10layer_norm22ln_bwd_finalize_kernelINS_22Kernel_traits_finalizeILj49152E6__halffS2_fjLj1024ELj4ENS_18Kernel_traits_baseILj49152ES2_fS2_fjLj1024EEEEEEEvNS_9BwdParamsE)
        /*1910*/ 	.word	0x00000000


	//----- nvinfo : EIATTR_MIN_STACK_SIZE
	.align		4
.L_1069:
        /*1914*/ 	.byte	0x04, 0x12
        /*1916*/ 	.short	(.L_1071 - .L_1070)
	.align		4
.L_1070:
        /*1918*/ 	.word	index@(_ZN10layer_norm13ln_bwd_kernelINS_13Kernel_traitsI6__halffS2_fjLj49152ELj8ELj1ELj8ELj16ENS_18Kernel_traits_baseILj49152ES2_fS2_fjLj256EEEEEEEvNS_9BwdParamsE)
        /*191c*/ 	.word	0x00000000


	//----- nvinfo : EIATTR_MIN_STACK_SIZE
	.align		4
.L_1071:
        /*1920*/ 	.byte	0x04, 0x12
        /*1922*/ 	.short	(.L_1073 - .L_1072)
	.align		4
.L_1072:
        /*1924*/ 	.word	index@(_ZN10layer_norm22ln_bwd_finalize_kernelINS_22Kernel_traits_finalizeILj49152E6__halfS2_S2_fjLj1024ELj4ENS_18Kernel_traits_baseILj49152ES2_S2_S2_fjLj1024EEEEEEEvNS_9BwdParamsE)
        /*1928*/ 	.word	0x00000000


	//----- nvinfo : EIATTR_MIN_STACK_SIZE
	.align		4
.L_1073:
        /*192c*/ 	.byte	0x04, 0x12
        /*192e*/ 	.short	(.L_1075 - .L_1074)
	.align		4
.L_1074:
        /*1930*/ 	.word	index@(_ZN10layer_norm13ln_bwd_kernelINS_13Kernel_traitsI6__halfS2_S2_fjLj49152ELj8ELj1ELj8ELj16ENS_18Kernel_traits_baseILj49152ES2_S2_S2_fjLj256EEEEEEEvNS_9BwdParamsE)
        /*1934*/ 	.word	0x00000000


	//----- nvinfo : EIATTR_MIN_STACK_SIZE
	.align		4
.L_1075:
        /*1938*/ 	.byte	0x04, 0x12
        /*193a*/ 	.short	(.L_1077 - .L_1076)
	.align		4
.L_1076:
        /*193c*/ 	.word	index@(_ZN10layer_norm22ln_bwd_finalize_kernelINS_22Kernel_traits_finalizeILj49152EffffjLj1024ELj4ENS_18Kernel_traits_baseILj49152EffffjLj1024EEEEEEEvNS_9BwdParamsE)
        /*1940*/ 	.word	0x00000000


	//----- nvinfo : EIATTR_MIN_STACK_SIZE
	.align		4
.L_1077:
        /*1944*/ 	.byte	0x04, 0x12
        /*1946*/ 	.short	(.L_1079 - .L_1078)
	.align		4
.L_1078:
        /*1948*/ 	.word	index@(_ZN10layer_norm13ln_bwd_kernelINS_13Kernel_traitsIffffjLj49152ELj8ELj1ELj8ELj16ENS_18Kernel_traits_baseILj49152EffffjLj256EEEEEEEvNS_9BwdParamsE)
        /*194c*/ 	.word	0x00000000


	//----- nvinfo : EIATTR_MIN_STACK_SIZE
	.align		4
.L_1079:
        /*1950*/ 	.byte	0x04, 0x12
        /*1952*/ 	.short	(.L_1081 - .L_1080)
	.align		4
.L_1080:
        /*1954*/ 	.word	index@(_ZN10layer_norm22ln_bwd_finalize_kernelINS_22Kernel_traits_finalizeILj40960E13__nv_bfloat16fS2_fjLj1024ELj4ENS_18Kernel_traits_baseILj40960ES2_fS2_fjLj1024EEEEEEEvNS_9BwdParamsE)
        /*1958*/ 	.word	0x00000000


	//----- nvinfo : EIATTR_MIN_STACK_SIZE
	.align		4
.L_1081:
        /*195c*/ 	.byte	0x04, 0x12
        /*195e*/ 	.short	(.L_1083 - .L_1082)
	.align		4
.L_1082:
        /*1960*/ 	.word	index@(_ZN10layer_norm13ln_bwd_kernelINS_13Kernel_traitsI13__nv_bfloat16fS2_fjLj40960ELj4ELj1ELj8ELj16ENS_18Kernel_traits_baseILj40960ES2_fS2_fjLj256EEEEEEEvNS_9BwdParamsE)
        /*1964*/ 	.word	0x00000100


	//----- nvinfo : EIATTR_MIN_STACK_SIZE
	.align		4
.L_1083:
        /*1968*/ 	.byte	0x04, 0x12
        /*196a*/ 	.short	(.L_1085 - .L_1084)
	.align		4
.L_1084:
        /*196c*/ 	.word	index@(_ZN10layer_norm22ln_bwd_finalize_kernelINS_22Kernel_traits_finalizeILj40960E13__nv_bfloat16S2_S2_fjLj1024ELj4ENS_18Kernel_traits_baseILj40960ES2_S2_S2_fjLj1024EEEEEEEvNS_9BwdParamsE)
        /*1970*/ 	.word	0x00000000


	//----- nvinfo : EIATTR_MIN_STACK_SIZE
	.align		4
.L_1085:
        /*1974*/ 	.byte	0x04, 0x12
        /*1976*/ 	.short	(.L_1087 - .L_1086)
	.align		4
.L_1086:
        /*1978*/ 	.word	index@(_ZN10layer_norm13ln_bwd_kernelINS_13Kernel_traitsI13__nv_bfloat16S2_S2_fjLj40960ELj4ELj1ELj8ELj16ENS_18Kernel_traits_baseILj40960ES2_S2_S2_fjLj256EEEEEEEvNS_9BwdParamsE)
        /*197c*/ 	.word	0x00000118


	//----- nvinfo : EIATTR_MIN_STACK_SIZE
	.align		4
.L_1087:
        /*1980*/ 	.byte	0x04, 0x12
        /*1982*/ 	.short	(.L_1089 - .L_1088)
	.align		4
.L_1088:
        /*1984*/ 	.word	index@(_ZN10layer_norm22ln_bwd_finalize_kernelINS_22Kernel_traits_finalizeILj40960E6__halffS2_fjLj1024ELj4ENS_18Kernel_traits_baseILj40960ES2_fS2_fjLj1024EEEEEEEvNS_9BwdParamsE)
        /*1988*/ 	.word	0x00000000


	//----- nvinfo : EIATTR_MIN_STACK_SIZE
	.align		4
.L_1089:
        /*198c*/ 	.byte	0x04, 0x12
        /*198e*/ 	.short	(.L_1091 - .L_1090)
	.align		4
.L_1090:
        /*1990*/ 	.word	index@(_ZN10layer_norm13ln_bwd_kernelINS_13Kernel_traitsI6__halffS2_fjLj40960ELj4ELj1ELj8ELj16ENS_18Kernel_traits_baseILj40960ES2_fS2_fjLj256EEEEEEEvNS_9BwdParamsE)
        /*1994*/ 	.word	0x000000b8


	//----- nvinfo : EIATTR_MIN_STACK_SIZE
	.align		4
.L_1091:
        /*1998*/ 	.byte	0x04, 0x12
        /*199a*/ 	.short	(.L_1093 - .L_1092)
	.align		4
.L_1092:
        /*199c*/ 	.word	index@(_ZN10layer_norm22ln_bwd_finalize_kernelINS_22Kernel_traits_finalizeILj40960E6__halfS2_S2_fjLj1024ELj4ENS_18Kernel_traits_baseILj40960ES2_S2_S2_fjLj1024EEEEEEEvNS_9BwdParamsE)
        /*19a0*/ 	.word	0x00000000


	//----- nvinfo : EIATTR_MIN_STACK_SIZE
	.align		4
.L_1093:
        /*19a4*/ 	.byte	0x04, 0x12
        /*19a6*/ 	.short	(.L_1095 - .L_1094)
	.align		4
.L_1094:
        /*19a8*/ 	.word	index@(_ZN10layer_norm13ln_bwd_kernelINS_13Kernel_traitsI6__halfS2_S2_fjLj40960ELj4ELj1ELj8ELj16ENS_18Kernel_traits_baseILj40960ES2_S2_S2_fjLj256EEEEEEEvNS_9BwdParamsE)
        /*19ac*/ 	.word	0x00000090


	//----- nvinfo : EIATTR_MIN_STACK_SIZE
	.align		4
.L_1095:
        /*19b0*/ 	.byte	0x04, 0x12
        /*19b2*/ 	.short	(.L_1097 - .L_1096)
	.align		4
.L_1096:
        /*19b4*/ 	.word	index@(_ZN10layer_norm22ln_bwd_finalize_kernelINS_22Kernel_traits_finalizeILj40960EffffjLj1024ELj4ENS_18Kernel_traits_baseILj40960EffffjLj1024EEEEEEEvNS_9BwdParamsE)
        /*19b8*/ 	.word	0x00000000


	//----- nvinfo : EIATTR_MIN_STACK_SIZE
	.align		4
.L_1097:
        /*19bc*/ 	.byte	0x04, 0x12
        /*19be*/ 	.short	(.L_1099 - .L_1098)
	.align		4
.L_1098:
        /*19c0*/ 	.word	index@(_ZN10layer_norm13ln_bwd_kernelINS_13Kernel_traitsIffffjLj40960ELj4ELj1ELj8ELj16ENS_18Kernel_traits_baseILj40960EffffjLj256EEEEEEEvNS_9BwdParamsE)
        /*19c4*/ 	.word	0x000000a8


	//----- nvinfo : EIATTR_MIN_STACK_SIZE
	.align		4
.L_1099:
        /*19c8*/ 	.byte	0x04, 0x12
        /*19ca*/ 	.short	(.L_1101 - .L_1100)
	.align		4
.L_1100:
        /*19cc*/ 	.word	index@(_ZN10layer_norm22ln_bwd_finalize_kernelINS_22Kernel_traits_finalizeILj32768E13__nv_bfloat16fS2_fjLj1024ELj4ENS_18Kernel_traits_baseILj32768ES2_fS2_fjLj1024EEEEEEEvNS_9BwdParamsE)
        /*19d0*/ 	.word	0x00000000


	//----- nvinfo : EIATTR_MIN_STACK_SIZE
	.align		4
.L_1101:
        /*19d4*/ 	.byte	0x04, 0x12
        /*19d6*/ 	.short	(.L_1103 - .L_1102)
	.align		4
.L_1102:
        /*19d8*/ 	.word	index@(_ZN10layer_norm13ln_bwd_kernelINS_13Kernel_traitsI13__nv_bfloat16fS2_fjLj32768ELj4ELj1ELj8ELj16ENS_18Kernel_traits_baseILj32768ES2_fS2_fjLj256EEEEEEEvNS_9BwdParamsE)
        /*19dc*/ 	.word	0x00000000


	//----- nvinfo : EIATTR_MIN_STACK_SIZE
	.align		4
.L_1103:
        /*19e0*/ 	.byte	0x04, 0x12
        /*19e2*/ 	.short	(.L_1105 - .L_1104)
	.align		4
.L_1104:
        /*19e4*/ 	.word	index@(_ZN10layer_norm22ln_bwd_finalize_kernelINS_22Kernel_traits_finalizeILj32768E13__nv_bfloat16S2_S2_fjLj1024ELj4ENS_18Kernel_traits_baseILj32768ES2_S2_S2_fjLj1024EEEEEEEvNS_9BwdParamsE)
        /*19e8*/ 	.word	0x00000000


	//----- nvinfo : EIATTR_MIN_STACK_SIZE
	.align		4
.L_1105:
        /*19ec*/ 	.byte	0x04, 0x12
        /*19ee*/ 	.short	(.L_1107 - .L_1106)
	.align		4
.L_1106:
        /*19f0*/ 	.word	index@(_ZN10layer_norm13ln_bwd_kernelINS_13Kernel_traitsI13__nv_bfloat16S2_S2_fjLj32768ELj4ELj1ELj8ELj16ENS_18Kernel_traits_baseILj32768ES2_S2_S2_fjLj256EEEEEEEvNS_9BwdParamsE)
        /*19f4*/ 	.word	0x00000000


	//----- nvinfo : EIATTR_MIN_STACK_SIZE
	.align		4
.L_1107:
        /*19f8*/ 	.byte	0x04, 0x12
        /*19fa*/ 	.short	(.L_1109 - .L_1108)
	.align		4
.L_1108:
        /*19fc*/ 	.word	index@(_ZN10layer_norm22ln_bwd_finalize_kernelINS_22Kernel_traits_finalizeILj32768E6__halffS2_fjLj1024ELj4ENS_18Kernel_traits_baseILj32768ES2_fS2_fjLj1024EEEEEEEvNS_9BwdParamsE)
        /*1a00*/ 	.word	0x00000000


	//----- nvinfo : EIATTR_MIN_STACK_SIZE
	.align		4
.L_1109:
        /*1a04*/ 	.byte	0x04, 0x12
        /*1a06*/ 	.short	(.L_1111 - .L_1110)
	.align		4
.L_1110:
        /*1a08*/ 	.word	index@(_ZN10layer_norm13ln_bwd_kernelINS_13Kernel_traitsI6__halffS2_fjLj32768ELj4ELj1ELj8ELj16ENS_18Kernel_traits_baseILj32768ES2_fS2_fjLj256EEEEEEEvNS_9BwdParamsE)
        /*1a0c*/ 	.word	0x00000000


	//----- nvinfo : EIATTR_MIN_STACK_SIZE
	.align		4
.L_1111:
        /*1a10*/ 	.byte	0x04, 0x12
        /*1a12*/ 	.short	(.L_1113 - .L_1112)
	.align		4
.L_1112:
        /*1a14*/ 	.word	index@(_ZN10layer_norm22ln_bwd_finalize_kernelINS_22Kernel_traits_finalizeILj32768E6__halfS2_S2_fjLj1024ELj4ENS_18Kernel_traits_baseILj32768ES2_S2_S2_fjLj1024EEEEEEEvNS_9BwdParamsE)
        /*1a18*/ 	.word	0x00000000


	//----- nvinfo : EIATTR_MIN_STACK_SIZE
	.align		4
.L_1113:
        /*1a1c*/ 	.byte	0x04, 0x12
        /*1a1e*/ 	.short	(.L_1115 - .L_1114)
	.align		4
.L_1114:
        /*1a20*/ 	.word	index@(_ZN10layer_norm13ln_bwd_kernelINS_13Kernel_traitsI6__halfS2_S2_fjLj32768ELj4ELj1ELj8ELj16ENS_18Kernel_traits_baseILj32768ES2_S2_S2_fjLj256EEEEEEEvNS_9BwdParamsE)
        /*1a24*/ 	.word	0x00000000


	//----- nvinfo : EIATTR_MIN_STACK_SIZE
	.align		4
.L_1115:
        /*1a28*/ 	.byte	0x04, 0x12
        /*1a2a*/ 	.short	(.L_1117 - .L_1116)
	.align		4
.L_1116:
        /*1a2c*/ 	.word	index@(_ZN10layer_norm22ln_bwd_finalize_kernelINS_22Kernel_traits_finalizeILj32768EffffjLj1024ELj4ENS_18Kernel_traits_baseILj32768EffffjLj1024EEEEEEEvNS_9BwdParamsE)
        /*1a30*/ 	.word	0x00000000


	//----- nvinfo : EIATTR_MIN_STACK_SIZE
	.align		4
.L_1117:
        /*1a34*/ 	.byte	0x04, 0x12
        /*1a36*/ 	.short	(.L_1119 - .L_1118)
	.align		4
.L_1118:
        /*1a38*/ 	.word	index@(_ZN10layer_norm13ln_bwd_kernelINS_13Kernel_traitsIffffjLj32768ELj4ELj1ELj8ELj16ENS_18Kernel_traits_baseILj32768EffffjLj256EEEEEEEvNS_9BwdParamsE)
        /*1a3c*/ 	.word	0x00000000


	//----- nvinfo : EIATTR_MIN_STACK_SIZE
	.align		4
.L_1119:
        /*1a40*/ 	.byte	0x04, 0x12
        /*1a42*/ 	.short	(.L_1121 - .L_1120)
	.align		4
.L_1120:
        /*1a44*/ 	.word	index@(_ZN10layer_norm22ln_bwd_finalize_kernelINS_22Kernel_traits_finalizeILj30720E13__nv_bfloat16fS2_fjLj1024ELj4ENS_18Kernel_traits_baseILj30720ES2_fS2_fjLj1024EEEEEEEvNS_9BwdParamsE)
        /*1a48*/ 	.word	0x00000000


	//----- nvinfo : EIATTR_MIN_STACK_SIZE
	.align		4
.L_1121:
        /*1a4c*/ 	.byte	0x04, 0x12
        /*1a4e*/ 	.short	(.L_1123 - .L_1122)
	.align		4
.L_1122:
        /*1a50*/ 	.word	index@(_ZN10layer_norm13ln_bwd_kernelINS_13Kernel_traitsI13__nv_bfloat16fS2_fjLj30720ELj4ELj1ELj8ELj8ENS_18Kernel_traits_baseILj30720ES2_fS2_fjLj256EEEEEEEvNS_9BwdParamsE)
        /*1a54*/ 	.word	0x00000000


	//----- nvinfo : EIATTR_MIN_STACK_SIZE
	.align		4
.L_1123:
        /*1a58*/ 	.byte	0x04, 0x12
        /*1a5a*/ 	.short	(.L_1125 - .L_1124)
	.align		4
.L_1124:
        /*1a5c*/ 	.word	index@(_ZN10layer_norm22ln_bwd_finalize_kernelINS_22Kernel_traits_finalizeILj30720E13__nv_bfloat16S2_S2_fjLj1024ELj4ENS_18Kernel_traits_baseILj30720ES2_S2_S2_fjLj1024EEEEEEEvNS_9BwdParamsE)
        /*1a60*/ 	.word	0x00000000


	//----- nvinfo : EIATTR_MIN_STACK_SIZE
	.align		4
.L_1125:
        /*1a64*/ 	.byte	0x04, 0x12
        /*1a66*/ 	.short	(.L_1127 - .L_1126)
	.align		4
.L_1126:
        /*1a68*/ 	.word	index@(_ZN10layer_norm13ln_bwd_kernelINS_13Kernel_traitsI13__nv_bfloat16S2_S2_fjLj30720ELj4ELj1ELj8ELj4ENS_18Kernel_traits_baseILj30720ES2_S2_S2_fjLj256EEEEEEEvNS_9BwdParamsE)
        /*1a6c*/ 	.word	0x00000000


	//----- nvinfo : EIATTR_MIN_STACK_SIZE
	.align		4
.L_1127:
        /*1a70*/ 	.byte	0x04, 0x12
        /*1a72*/ 	.short	(.L_1129 - .L_1128)
	.align		4
.L_1128:
        /*1a74*/ 	.word	index@(_ZN10layer_norm22ln_bwd_finalize_kernelINS_22Kernel_traits_finalizeILj30720E6__halffS2_fjLj1024ELj4ENS_18Kernel_traits_baseILj30720ES2_fS2_fjLj1024EEEEEEEvNS_9BwdParamsE)
        /*1a78*/ 	.word	0x00000000


	//----- nvinfo : EIATTR_MIN_STACK_SIZE
	.align		4
.L_1129:
        /*1a7c*/ 	.byte	0x04, 0x12
        /*1a7e*/ 	.short	(.L_1131 - .L_1130)
	.align		4
.L_1130:
        /*1a80*/ 	.word	index@(_ZN10layer_norm13ln_bwd_kernelINS_13Kernel_traitsI6__halffS2_fjLj30720ELj4ELj1ELj8ELj8ENS_18Kernel_traits_baseILj30720ES2_fS2_fjLj256EEEEEEEvNS_9BwdParamsE)
        /*1a84*/ 	.word	0x00000000


	//----- nvinfo : EIATTR_MIN_STACK_SIZE
	.align		4
.L_1131:
        /*1a88*/ 	.byte	0x04, 0x12
        /*1a8a*/ 	.short	(.L_1133 - .L_1132)
	.align		4
.L_1132:
        /*1a8c*/ 	.word	index@(_ZN10layer_norm22ln_bwd_finalize_kernelINS_22Kernel_traits_finalizeILj30720E6__halfS2_S2_fjLj1024ELj4ENS_18Kernel_traits_baseILj30720ES2_S2_S2_fjLj1024EEEEEEEvNS_9BwdParamsE)
        /*1a90*/ 	.word	0x00000000


	//----- nvinfo : EIATTR_MIN_STACK_SIZE
	.align		4
.L_1133:
        /*1a94*/ 	.byte	0x04, 0x12
        /*1a96*/ 	.short	(.L_1135 - .L_1134)
	.align		4
.L_1134:
        /*1a98*/ 	.word	index@(_ZN10layer_norm13ln_bwd_kernelINS_13Kernel_traitsI6__halfS2_S2_fjLj30720ELj4ELj1ELj8ELj4ENS_18Kernel_traits_baseILj30720ES2_S2_S2_fjLj256EEEEEEEvNS_9BwdParamsE)
        /*1a9c*/ 	.word	0x00000000


	//----- nvinfo : EIATTR_MIN_STACK_SIZE
	.align		4
.L_1135:
        /*1aa0*/ 	.byte	0x04, 0x12
        /*1aa2*/ 	.short	(.L_1137 - .L_1136)
	.align		4
.L_1136:
        /*1aa4*/ 	.word	index@(_ZN10layer_norm22ln_bwd_finalize_kernelINS_22Kernel_traits_finalizeILj30720EffffjLj1024ELj4ENS_18Kernel_traits_baseILj30720EffffjLj1024EEEEEEEvNS_9BwdParamsE)
        /*1aa8*/ 	.word	0x00000000


	//----- nvinfo : EIATTR_MIN_STACK_SIZE
	.align		4
.L_1137:
        /*1aac*/ 	.byte	0x04, 0x12
        /*1aae*/ 	.short	(.L_1139 - .L_1138)
	.align		4
.L_1138:
        /*1ab0*/ 	.word	index@(_ZN10layer_norm13ln_bwd_kernelINS_13Kernel_traitsIffffjLj30720ELj4ELj1ELj8ELj8ENS_18Kernel_traits_baseILj30720EffffjLj256EEEEEEEvNS_9BwdParamsE)
        /*1ab4*/ 	.word	0x00000000


	//----- nvinfo : EIATTR_MIN_STACK_SIZE
	.align		4
.L_1139:
        /*1ab8*/ 	.byte	0x04, 0x12
        /*1aba*/ 	.short	(.L_1141 - .L_1140)
	.align		4
.L_1140:
        /*1abc*/ 	.word	index@(_ZN10layer_norm22ln_bwd_finalize_kernelINS_22Kernel_traits_finalizeILj25600E13__nv_bfloat16fS2_fjLj1024ELj4ENS_18Kernel_traits_baseILj25600ES2_fS2_fjLj1024EEEEEEEvNS_9BwdParamsE)
        /*1ac0*/ 	.word	0x00000000


	//----- nvinfo : EIATTR_MIN_STACK_SIZE
	.align		4
.L_1141:
        /*1ac4*/ 	.byte	0x04, 0x12
        /*1ac6*/ 	.short	(.L_1143 - .L_1142)
	.align		4
.L_1142:
        /*1ac8*/ 	.word	index@(_ZN10layer_norm13ln_bwd_kernelINS_13Kernel_traitsI13__nv_bfloat16fS2_fjLj25600ELj5ELj1ELj4ELj16ENS_18Kernel_traits_baseILj25600ES2_fS2_fjLj128EEEEEEEvNS_9BwdParamsE)
        /*1acc*/ 	.word	0x000000f8


	//----- nvinfo : EIATTR_MIN_STACK_SIZE
	.align		4
.L_1143:
        /*1ad0*/ 	.byte	0x04, 0x12
        /*1ad2*/ 	.short	(.L_1145 - .L_1144)
	.align		4
.L_1144:
        /*1ad4*/ 	.word	index@(_ZN10layer_norm22ln_bwd_finalize_kernelINS_22Kernel_traits_finalizeILj25600E13__nv_bfloat16S2_S2_fjLj1024ELj4ENS_18Kernel_traits_baseILj25600ES2_S2_S2_fjLj1024EEEEEEEvNS_9BwdParamsE)
        /*1ad8*/ 	.word	0x00000000


	//----- nvinfo : EIATTR_MIN_STACK_SIZE
	.align		4
.L_1145:
        /*1adc*/ 	.byte	0x04, 0x12
        /*1ade*/ 	.short	(.L_1147 - .L_1146)
	.align		4
.L_1146:
        /*1ae0*/ 	.word	index@(_ZN10layer_norm13ln_bwd_kernelINS_13Kernel_traitsI13__nv_bfloat16S2_S2_fjLj25600ELj5ELj1ELj4ELj16ENS_18Kernel_traits_baseILj25600ES2_S2_S2_fjLj128EEEEEEEvNS_9BwdParamsE)
        /*1ae4*/ 	.word	0x000000e0


	//----- nvinfo : EIATTR_MIN_STACK_SIZE
	.align		4
.L_1147:
        /*1ae8*/ 	.byte	0x04, 0x12
        /*1aea*/ 	.short	(.L_1149 - .L_1148)
	.align		4
.L_1148:
        /*1aec*/ 	.word	index@(_ZN10layer_norm22ln_bwd_finalize_kernelINS_22Kernel_traits_finalizeILj25600E6__halffS2_fjLj1024ELj4ENS_18Kernel_traits_baseILj25600ES2_fS2_fjLj1024EEEEEEEvNS_9BwdParamsE)
        /*1af0*/ 	.word	0x00000000


	//----- nvinfo : EIATTR_MIN_STACK_SIZE
	.align		4
.L_1149:
        /*1af4*/ 	.byte	0x04, 0x12
        /*1af6*/ 	.short	(.L_1151 - .L_1150)
	.align		4
.L_1150:
        /*1af8*/ 	.word	index@(_ZN10layer_norm13ln_bwd_kernelINS_13Kernel_traitsI6__halffS2_fjLj25600ELj5ELj1ELj4ELj16ENS_18Kernel_traits_baseILj25600ES2_fS2_fjLj128EEEEEEEvNS_9BwdParamsE)
        /*1afc*/ 	.word	0x000000a8


	//----- nvinfo : EIATTR_MIN_STACK_SIZE
	.align		4
.L_1151:
        /*1b00*/ 	.byte	0x04, 0x12
        /*1b02*/ 	.short	(.L_1153 - .L_1152)
	.align		4
.L_1152:
        /*1b04*/ 	.word	index@(_ZN10layer_norm22ln_bwd_finalize_kernelINS_22Kernel_traits_finalizeILj25600E6__halfS2_S2_fjLj1024ELj4ENS_18Kernel_traits_baseILj25600ES2_S2_S2_fjLj1024EEEEEEEvNS_9BwdParamsE)
        /*1b08*/ 	.word	0x00000000


	//----- nvinfo : EIATTR_MIN_STACK_SIZE
	.align		4
.L_1153:
        /*1b0c*/ 	.byte	0x04, 0x12
        /*1b0e*/ 	.short	(.L_1155 - .L_1154)
	.align		4
.L_1154:
        /*1b10*/ 	.word	index@(_ZN10layer_norm13ln_bwd_kernelINS_13Kernel_traitsI6__halfS2_S2_fjLj25600ELj5ELj1ELj4ELj16ENS_18Kernel_traits_baseILj25600ES2_S2_S2_fjLj128EEEEEEEvNS_9BwdParamsE)
        /*1b14*/ 	.word	0x00000090


	//----- nvinfo : EIATTR_MIN_STACK_SIZE
	.align		4
.L_1155:
        /*1b18*/ 	.byte	0x04, 0x12
        /*1b1a*/ 	.short	(.L_1157 - .L_1156)
	.align		4
.L_1156:
        /*1b1c*/ 	.word	index@(_ZN10layer_norm22ln_bwd_finalize_kernelINS_22Kernel_traits_finalizeILj25600EffffjLj1024ELj4ENS_18Kernel_traits_baseILj25600EffffjLj1024EEEEEEEvNS_9BwdParamsE)
        /*1b20*/ 	.word	0x00000000


	//----- nvinfo : EIATTR_MIN_STACK_SIZE
	.align		4
.L_1157:
        /*1b24*/ 	.byte	0x04, 0x12
        /*1b26*/ 	.short	(.L_1159 - .L_1158)
	.align		4
.L_1158:
        /*1b28*/ 	.word	index@(_ZN10layer_norm13ln_bwd_kernelINS_13Kernel_traitsIffffjLj25600ELj5ELj1ELj4ELj16ENS_18Kernel_traits_baseILj25600EffffjLj128EEEEEEEvNS_9BwdParamsE)
        /*1b2c*/ 	.word	0x000000b0


	//----- nvinfo : EIATTR_MIN_STACK_SIZE
	.align		4
.L_1159:
        /*1b30*/ 	.byte	0x04, 0x12
        /*1b32*/ 	.short	(.L_1161 - .L_1160)
	.align		4
.L_1160:
        /*1b34*/ 	.word	index@(_ZN10layer_norm22ln_bwd_finalize_kernelINS_22Kernel_traits_finalizeILj24576E13__nv_bfloat16fS2_fjLj1024ELj4ENS_18Kernel_traits_baseILj24576ES2_fS2_fjLj1024EEEEEEEvNS_9BwdParamsE)
        /*1b38*/ 	.word	0x00000000


	//----- nvinfo : EIATTR_MIN_STACK_SIZE
	.align		4
.L_1161:
        /*1b3c*/ 	.byte	0x04, 0x12
        /*1b3e*/ 	.short	(.L_1163 - .L_1162)
	.align		4
.L_1162:
        /*1b40*/ 	.word	index@(_ZN10layer_norm13ln_bwd_kernelINS_13Kernel_traitsI13__nv_bfloat16fS2_fjLj24576ELj4ELj1ELj8ELj16ENS_18Kernel_traits_baseILj24576ES2_fS2_fjLj256EEEEEEEvNS_9BwdParamsE)
        /*1b44*/ 	.word	0x00000000


	//----- nvinfo : EIATTR_MIN_STACK_SIZE
	.align		4
.L_1163:
        /*1b48*/ 	.byte	0x04, 0x12
        /*1b4a*/ 	.short	(.L_1165 - .L_1164)
	.align		4
.L_1164:
        /*1b4c*/ 	.word	index@(_ZN10layer_norm22ln_bwd_finalize_kernelINS_22Kernel_traits_finalizeILj24576E13__nv_bfloat16S2_S2_fjLj1024ELj4ENS_18Kernel_traits_baseILj24576ES2_S2_S2_fjLj1024EEEEEEEvNS_9BwdParamsE)
        /*1b50*/ 	.word	0x00000000


	//----- nvinfo : EIATTR_MIN_STACK_SIZE
	.align		4
.L_1165:
        /*1b54*/ 	.byte	0x04, 0x12
        /*1b56*/ 	.short	(.L_1167 - .L_1166)
	.align		4
.L_1166:
        /*1b58*/ 	.word	index@(_ZN10layer_norm13ln_bwd_kernelINS_13Kernel_traitsI13__nv_bfloat16S2_S2_fjLj24576ELj4ELj1ELj8ELj16ENS_18Kernel_traits_baseILj24576ES2_S2_S2_fjLj256EEEEEEEvNS_9BwdParamsE)
        /*1b5c*/ 	.word	0x00000000


	//----- nvinfo : EIATTR_MIN_STACK_SIZE
	.align		4
.L_1167:
        /*1b60*/ 	.byte	0x04, 0x12
        /*1b62*/ 	.short	(.L_1169 - .L_1168)
	.align		4
.L_1168:
        /*1b64*/ 	.word	index@(_ZN10layer_norm22ln_bwd_finalize_kernelINS_22Kernel_traits_finalizeILj24576E6__halffS2_fjLj1024ELj4ENS_18Kernel_traits_baseILj24576ES2_fS2_fjLj1024EEEEEEEvNS_9BwdParamsE)
        /*1b68*/ 	.word	0x00000000


	//----- nvinfo : EIATTR_MIN_STACK_SIZE
	.align		4
.L_1169:
        /*1b6c*/ 	.byte	0x04, 0x12
        /*1b6e*/ 	.short	(.L_1171 - .L_1170)
	.align		4
.L_1170:
        /*1b70*/ 	.word	index@(_ZN10layer_norm13ln_bwd_kernelINS_13Kernel_traitsI6__halffS2_fjLj24576ELj4ELj1ELj8ELj16ENS_18Kernel_traits_baseILj24576ES2_fS2_fjLj256EEEEEEEvNS_9BwdParamsE)
        /*1b74*/ 	.word	0x00000000


	//----- nvinfo : EIATTR_MIN_STACK_SIZE
	.align		4
.L_1171:
        /*1b78*/ 	.byte	0x04, 0x12
        /*1b7a*/ 	.short	(.L_1173 - .L_1172)
	.align		4
.L_1172:
        /*1b7c*/ 	.word	index@(_ZN10layer_norm22ln_bwd_finalize_kernelINS_22Kernel_traits_finalizeILj24576E6__halfS2_S2_fjLj1024ELj4ENS_18Kernel_traits_baseILj24576ES2_S2_S2_fjLj1024EEEEEEEvNS_9BwdParamsE)
        /*1b80*/ 	.word	0x00000000


	//----- nvinfo : EIATTR_MIN_STACK_SIZE
	.align		4
.L_1173:
        /*1b84*/ 	.byte	0x04, 0x12
        /*1b86*/ 	.short	(.L_1175 - .L_1174)
	.align		4
.L_1174:
        /*1b88*/ 	.word	index@(_ZN10layer_norm13ln_bwd_kernelINS_13Kernel_traitsI6__halfS2_S2_fjLj24576ELj4ELj1ELj8ELj16ENS_18Kernel_traits_baseILj24576ES2_S2_S2_fjLj256EEEEEEEvNS_9BwdParamsE)
        /*1b8c*/ 	.word	0x00000000


	//----- nvinfo : EIATTR_MIN_STACK_SIZE
	.align		4
.L_1175:
        /*1b90*/ 	.byte	0x04, 0x12
        /*1b92*/ 	.short	(.L_1177 - .L_1176)
	.align		4
.L_1176:
        /*1b94*/ 	.word	index@(_ZN10layer_norm22ln_bwd_finalize_kernelINS_22Kernel_traits_finalizeILj24576EffffjLj1024ELj4ENS_18Kernel_traits_baseILj24576EffffjLj1024EEEEEEEvNS_9BwdParamsE)
        /*1b98*/ 	.word	0x00000000


	//----- nvinfo : EIATTR_MIN_STACK_SIZE
	.align		4
.L_1177:
        /*1b9c*/ 	.byte	0x04, 0x12
        /*1b9e*/ 	.short	(.L_1179 - .L_1178)
	.align		4
.L_1178:
        /*1ba0*/ 	.word	index@(_ZN10layer_norm13ln_bwd_kernelINS_13Kernel_traitsIffffjLj24576ELj4ELj1ELj8ELj16ENS_18Kernel_traits_baseILj24576EffffjLj256EEEEEEEvNS_9BwdParamsE)
        /*1ba4*/ 	.word	0x00000000


	//----- nvinfo : EIATTR_MIN_STACK_SIZE
	.align		4
.L_1179:
        /*1ba8*/ 	.byte	0x04, 0x12
        /*1baa*/ 	.short	(.L_1181 - .L_1180)
	.align		4
.L_1180:
        /*1bac*/ 	.word	index@(_ZN10layer_norm22ln_bwd_finalize_kernelINS_22Kernel_traits_finalizeILj20480E13__nv_bfloat16fS2_fjLj1024ELj4ENS_18Kernel_traits_baseILj20480ES2_fS2_fjLj1024EEEEEEEvNS_9BwdParamsE)
        /*1bb0*/ 	.word	0x00000000


	//----- nvinfo : EIATTR_MIN_STACK_SIZE
	.align		4
.L_1181:
        /*1bb4*/ 	.byte	0x04, 0x12
        /*1bb6*/ 	.short	(.L_1183 - .L_1182)
	.align		4
.L_1182:
        /*1bb8*/ 	.word	index@(_ZN10layer_norm13ln_bwd_kernelINS_13Kernel_traitsI13__nv_bfloat16fS2_fjLj20480ELj4ELj1ELj4ELj16ENS_18Kernel_traits_baseILj20480ES2_fS2_fjLj128EEEEEEEvNS_9BwdParamsE)
        /*1bbc*/ 	.word	0x00000100


	//----- nvinfo : EIATTR_MIN_STACK_SIZE
	.align		4
.L_1183:
        /*1bc0*/ 	.byte	0x04, 0x12
        /*1bc2*/ 	.short	(.L_1185 - .L_1184)
	.align		4
.L_1184:
        /*1bc4*/ 	.word	index@(_ZN10layer_norm22ln_bwd_finalize_kernelINS_22Kernel_traits_finalizeILj20480E13__nv_bfloat16S2_S2_fjLj1024ELj4ENS_18Kernel_traits_baseILj20480ES2_S2_S2_fjLj1024EEEEEEEvNS_9BwdParamsE)
        /*1bc8*/ 	.word	0x00000000


	//----- nvinfo : EIATTR_MIN_STACK_SIZE
	.align		4
.L_1185:
        /*1bcc*/ 	.byte	0x04, 0x12
        /*1bce*/ 	.short	(.L_1187 - .L_1186)
	.align		4
.L_1186:
        /*1bd0*/ 	.word	index@(_ZN10layer_norm13ln_bwd_kernelINS_13Kernel_traitsI13__nv_bfloat16S2_S2_fjLj20480ELj4ELj1ELj4ELj16ENS_18Kernel_traits_baseILj20480ES2_S2_S2_fjLj128EEEEEEEvNS_9BwdParamsE)
        /*1bd4*/ 	.word	0x00000118


	//----- nvinfo : EIATTR_MIN_STACK_SIZE
	.align		4
.L_1187:
        /*1bd8*/ 	.byte	0x04, 0x12
        /*1bda*/ 	.short	(.L_1189 - .L_1188)
	.align		4
.L_1188:
        /*1bdc*/ 	.word	index@(_ZN10layer_norm22ln_bwd_finalize_kernelINS_22Kernel_traits_finalizeILj20480E6__halffS2_fjLj1024ELj4ENS_18Kernel_traits_baseILj20480ES2_fS2_fjLj1024EEEEEEEvNS_9BwdParamsE)
        /*1be0*/ 	.word	0x00000000


	//----- nvinfo : EIATTR_MIN_STACK_SIZE
	.align		4
.L_1189:
        /*1be4*/ 	.byte	0x04, 0x12
        /*1be6*/ 	.short	(.L_1191 - .L_1190)
	.align		4
.L_1190:
        /*1be8*/ 	.word	index@(_ZN10layer_norm13ln_bwd_kernelINS_13Kernel_traitsI6__halffS2_fjLj20480ELj4ELj1ELj4ELj16ENS_18Kernel_traits_baseILj20480ES2_fS2_fjLj128EEEEEEEvNS_9BwdParamsE)
        /*1bec*/ 	.word	0x000000b8


	//----- nvinfo : EIATTR_MIN_STACK_SIZE
	.align		4
.L_1191:
        /*1bf0*/ 	.byte	0x04, 0x12
        /*1bf2*/ 	.short	(.L_1193 - .L_1192)
	.align		4
.L_1192:
        /*1bf4*/ 	.word	index@(_ZN10layer_norm22ln_bwd_finalize_kernelINS_22Kernel_traits_finalizeILj20480E6__halfS2_S2_fjLj1024ELj4ENS_18Kernel_traits_baseILj20480ES2_S2_S2_fjLj1024EEEEEEEvNS_9BwdParamsE)
        /*1bf8*/ 	.word	0x00000000


	//----- nvinfo : EIATTR_MIN_STACK_SIZE
	.align		4
.L_1193:
        /*1bfc*/ 	.byte	0x04, 0x12
        /*1bfe*/ 	.short	(.L_1195 - .L_1194)
	.align		4
.L_1194:
        /*1c00*/ 	.word	index@(_ZN10layer_norm13ln_bwd_kernelINS_13Kernel_traitsI6__halfS2_S2_fjLj20480ELj4ELj1ELj4ELj16ENS_18Kernel_traits_baseILj20480ES2_S2_S2_fjLj128EEEEEEEvNS_9BwdParamsE)
        /*1c04*/ 	.word	0x00000090


	//----- nvinfo : EIATTR_MIN_STACK_SIZE
	.align		4
.L_1195:
        /*1c08*/ 	.byte	0x04, 0x12
        /*1c0a*/ 	.short	(.L_1197 - .L_1196)
	.align		4
.L_1196:
        /*1c0c*/ 	.word	index@(_ZN10layer_norm22ln_bwd_finalize_kernelINS_22Kernel_traits_finalizeILj20480EffffjLj1024ELj4ENS_18Kernel_traits_baseILj20480EffffjLj1024EEEEEEEvNS_9BwdParamsE)
        /*1c10*/ 	.word	0x00000000


	//----- nvinfo : EIATTR_MIN_STACK_SIZE
	.align		4
.L_1197:
        /*1c14*/ 	.byte	0x04, 0x12
        /*1c16*/ 	.short	(.L_1199 - .L_1198)
	.align		4
.L_1198:
        /*1c18*/ 	.word	index@(_ZN10layer_norm13ln_bwd_kernelINS_13Kernel_traitsIffffjLj20480ELj4ELj1ELj4ELj16ENS_18Kernel_traits_baseILj20480EffffjLj128EEEEEEEvNS_9BwdParamsE)
        /*1c1c*/ 	.word	0x000000a8


	//----- nvinfo : EIATTR_MIN_STACK_SIZE
	.align		4
.L_1199:
        /*1c20*/ 	.byte	0x04, 0x12
        /*1c22*/ 	.short	(.L_1201 - .L_1200)
	.align		4
.L_1200:
        /*1c24*/ 	.word	index@(_ZN10layer_norm22ln_bwd_finalize_kernelINS_22Kernel_traits_finalizeILj18432E13__nv_bfloat16fS2_fjLj1024ELj4ENS_18Kernel_traits_baseILj18432ES2_fS2_fjLj1024EEEEEEEvNS_9BwdParamsE)
        /*1c28*/ 	.word	0x00000000


	//----- nvinfo : EIATTR_MIN_STACK_SIZE
	.align		4
.L_1201:
        /*1c2c*/ 	.byte	0x04, 0x12
        /*1c2e*/ 	.short	(.L_1203 - .L_1202)
	.align		4
.L_1202:
        /*1c30*/ 	.word	index@(_ZN10layer_norm13ln_bwd_kernelINS_13Kernel_traitsI13__nv_bfloat16fS2_fjLj18432ELj4ELj1ELj4ELj16ENS_18Kernel_traits_baseILj18432ES2_fS2_fjLj128EEEEEEEvNS_9BwdParamsE)
        /*1c34*/ 	.word	0x00000058


	//----- nvinfo : EIATTR_MIN_STACK_SIZE
	.align		4
.L_1203:
        /*1c38*/ 	.byte	0x04, 0x12
        /*1c3a*/ 	.short	(.L_1205 - .L_1204)
	.align		4
.L_1204:
        /*1c3c*/ 	.word	index@(_ZN10layer_norm22ln_bwd_finalize_kernelINS_22Kernel_traits_finalizeILj18432E13__nv_bfloat16S2_S2_fjLj1024ELj4ENS_18Kernel_traits_baseILj18432ES2_S2_S2_fjLj1024EEEEEEEvNS_9BwdParamsE)
        /*1c40*/ 	.word	0x00000000


	//----- nvinfo : EIATTR_MIN_STACK_SIZE
	.align		4
.L_1205:
        /*1c44*/ 	.byte	0x04, 0x12
        /*1c46*/ 	.short	(.L_1207 - .L_1206)
	.align		4
.L_1206:
        /*1c48*/ 	.word	index@(_ZN10layer_norm13ln_bwd_kernelINS_13Kernel_traitsI13__nv_bfloat16S2_S2_fjLj18432ELj4ELj1ELj4ELj8ENS_18Kernel_traits_baseILj18432ES2_S2_S2_fjLj128EEEEEEEvNS_9BwdParamsE)
        /*1c4c*/ 	.word	0x00000068


	//----- nvinfo : EIATTR_MIN_STACK_SIZE
	.align		4
.L_1207:
        /*1c50*/ 	.byte	0x04, 0x12
        /*1c52*/ 	.short	(.L_1209 - .L_1208)
	.align		4
.L_1208:
        /*1c54*/ 	.word	index@(_ZN10layer_norm22ln_bwd_finalize_kernelINS_22Kernel_traits_finalizeILj18432E6__halffS2_fjLj1024ELj4ENS_18Kernel_traits_baseILj18432ES2_fS2_fjLj1024EEEEEEEvNS_9BwdParamsE)
        /*1c58*/ 	.word	0x00000000


	//----- nvinfo : EIATTR_MIN_STACK_SIZE
	.align		4
.L_1209:
        /*1c5c*/ 	.byte	0x04, 0x12
        /*1c5e*/ 	.short	(.L_1211 - .L_1210)
	.align		4
.L_1210:
        /*1c60*/ 	.word	index@(_ZN10layer_norm13ln_bwd_kernelINS_13Kernel_traitsI6__halffS2_fjLj18432ELj4ELj1ELj4ELj16ENS_18Kernel_traits_baseILj18432ES2_fS2_fjLj128EEEEEEEvNS_9BwdParamsE)
        /*1c64*/ 	.word	0x00000010


	//----- nvinfo : EIATTR_MIN_STACK_SIZE
	.align		4
.L_1211:
        /*1c68*/ 	.byte	0x04, 0x12
        /*1c6a*/ 	.short	(.L_1213 - .L_1212)
	.align		4
.L_1212:
        /*1c6c*/ 	.word	index@(_ZN10layer_norm22ln_bwd_finalize_kernelINS_22Kernel_traits_finalizeILj18432E6__halfS2_S2_fjLj1024ELj4ENS_18Kernel_traits_baseILj18432ES2_S2_S2_fjLj1024EEEEEEEvNS_9BwdParamsE)
        /*1c70*/ 	.word	0x00000000


	//----- nvinfo : EIATTR_MIN_STACK_SIZE
	.align		4
.L_1213:
        /*1c74*/ 	.byte	0x04, 0x12
        /*1c76*/ 	.short	(.L_1215 - .L_1214)
	.align		4
.L_1214:
        /*1c78*/ 	.word	index@(_ZN10layer_norm13ln_bwd_kernelINS_13Kernel_traitsI6__halfS2_S2_fjLj18432ELj4ELj1ELj4ELj8ENS_18Kernel_traits_baseILj18432ES2_S2_S2_fjLj128EEEEEEEvNS_9BwdParamsE)
        /*1c7c*/ 	.word	0x00000020


	//----- nvinfo : EIATTR_MIN_STACK_SIZE
	.align		4
.L_1215:
        /*1c80*/ 	.byte	0x04, 0x12
        /*1c82*/ 	.short	(.L_1217 - .L_1216)
	.align		4
.L_1216:
        /*1c84*/ 	.word	index@(_ZN10layer_norm22ln_bwd_finalize_kernelINS_22Kernel_traits_finalizeILj18432EffffjLj1024ELj4ENS_18Kernel_traits_baseILj18432EffffjLj1024EEEEEEEvNS_9BwdParamsE)
        /*1c88*/ 	.word	0x00000000


	//----- nvinfo : EIATTR_MIN_STACK_SIZE
	.align		4
.L_1217:
        /*1c8c*/ 	.byte	0x04, 0x12
        /*1c8e*/ 	.short	(.L_1219 - .L_1218)
	.align		4
.L_1218:
        /*1c90*/ 	.word	index@(_ZN10layer_norm13ln_bwd_kernelINS_13Kernel_traitsIffffjLj18432ELj4ELj1ELj4ELj16ENS_18Kernel_traits_baseILj18432EffffjLj128EEEEEEEvNS_9BwdParamsE)
        /*1c94*/ 	.word	0x00000018


	//----- nvinfo : EIATTR_MIN_STACK_SIZE
	.align		4
.L_1219:
        /*1c98*/ 	.byte	0x04, 0x12
        /*1c9a*/ 	.short	(.L_1221 - .L_1220)
	.align		4
.L_1220:
        /*1c9c*/ 	.word	index@(_ZN10layer_norm22ln_bwd_finalize_kernelINS_22Kernel_traits_finalizeILj16384E13__nv_bfloat16fS2_fjLj1024ELj4ENS_18Kernel_traits_baseILj16384ES2_fS2_fjLj1024EEEEEEEvNS_9BwdParamsE)
        /*1ca0*/ 	.word	0x00000000


	//----- nvinfo : EIATTR_MIN_STACK_SIZE
	.align		4
.L_1221:
        /*1ca4*/ 	.byte	0x04, 0x12
        /*1ca6*/ 	.short	(.L_1223 - .L_1222)
	.align		4
.L_1222:
        /*1ca8*/ 	.word	index@(_ZN10layer_norm13ln_bwd_kernelINS_13Kernel_traitsI13__nv_bfloat16fS2_fjLj16384ELj4ELj1ELj4ELj16ENS_18Kernel_traits_baseILj16384ES2_fS2_fjLj128EEEEEEEvNS_9BwdParamsE)
        /*1cac*/ 	.word	0x00000000


	//----- nvinfo : EIATTR_MIN_STACK_SIZE
	.align		4
.L_1223:
        /*1cb0*/ 	.byte	0x04, 0x12
        /*1cb2*/ 	.short	(.L_1225 - .L_1224)
	.align		4
.L_1224:
        /*1cb4*/ 	.word	index@(_ZN10layer_norm22ln_bwd_finalize_kernelINS_22Kernel_traits_finalizeILj16384E13__nv_bfloat16S2_S2_fjLj1024ELj4ENS_18Kernel_traits_baseILj16384ES2_S2_S2_fjLj1024EEEEEEEvNS_9BwdParamsE)
        /*1cb8*/ 	.word	0x00000000


	//----- nvinfo : EIATTR_MIN_STACK_SIZE
	.align		4
.L_1225:
        /*1cbc*/ 	.byte	0x04, 0x12
        /*1cbe*/ 	.short	(.L_1227 - .L_1226)
	.align		4
.L_1226:
        /*1cc0*/ 	.word	index@(_ZN10layer_norm13ln_bwd_kernelINS_13Kernel_traitsI13__nv_bfloat16S2_S2_fjLj16384ELj4ELj1ELj4ELj16ENS_18Kernel_traits_baseILj16384ES2_S2_S2_fjLj128EEEEEEEvNS_9BwdParamsE)
        /*1cc4*/ 	.word	0x00000000


	//----- nvinfo : EIATTR_MIN_STACK_SIZE
	.align		4
.L_1227:
        /*1cc8*/ 	.byte	0x04, 0x12
        /*1cca*/ 	.short	(.L_1229 - .L_1228)
	.align		4
.L_1228:
        /*1ccc*/ 	.word	index@(_ZN10layer_norm22ln_bwd_finalize_kernelINS_22Kernel_traits_finalizeILj16384E6__halffS2_fjLj1024ELj4ENS_18Kernel_traits_baseILj16384ES2_fS2_fjLj1024EEEEEEEvNS_9BwdParamsE)
        /*1cd0*/ 	.word	0x00000000


	//----- nvinfo : EIATTR_MIN_STACK_SIZE
	.align		4
.L_1229:
        /*1cd4*/ 	.byte	0x04, 0x12
        /*1cd6*/ 	.short	(.L_1231 - .L_1230)
	.align		4
.L_1230:
        /*1cd8*/ 	.word	index@(_ZN10layer_norm13ln_bwd_kernelINS_13Kernel_traitsI6__halffS2_fjLj16384ELj4ELj1ELj4ELj16ENS_18Kernel_traits_baseILj16384ES2_fS2_fjLj128EEEEEEEvNS_9BwdParamsE)
        /*1cdc*/ 	.word	0x00000000


	//----- nvinfo : EIATTR_MIN_STACK_SIZE
	.align		4
.L_1231:
        /*1ce0*/ 	.byte	0x04, 0x12
        /*1ce2*/ 	.short	(.L_1233 - .L_1232)
	.align		4
.L_1232:
        /*1ce4*/ 	.word	index@(_ZN10layer_norm22ln_bwd_finalize_kernelINS_22Kernel_traits_finalizeILj16384E6__halfS2_S2_fjLj1024ELj4ENS_18Kernel_traits_baseILj16384ES2_S2_S2_fjLj1024EEEEEEEvNS_9BwdParamsE)
        /*1ce8*/ 	.word	0x00000000


	//----- nvinfo : EIATTR_MIN_STACK_SIZE
	.align		4
.L_1233:
        /*1cec*/ 	.byte	0x04, 0x12
        /*1cee*/ 	.short	(.L_1235 - .L_1234)
	.align		4
.L_1234:
        /*1cf0*/ 	.word	index@(_ZN10layer_norm13ln_bwd_kernelINS_13Kernel_traitsI6__halfS2_S2_fjLj16384ELj4ELj1ELj4ELj16ENS_18Kernel_traits_baseILj16384ES2_S2_S2_fjLj128EEEEEEEvNS_9BwdParamsE)
        /*1cf4*/ 	.word	0x00000000


	//----- nvinfo : EIATTR_MIN_STACK_SIZE
	.align		4
.L_1235:
        /*1cf8*/ 	.byte	0x04, 0x12
        /*1cfa*/ 	.short	(.L_1237 - .L_1236)
	.align		4
.L_1236:
        /*1cfc*/ 	.word	index@(_ZN10layer_norm22ln_bwd_finalize_kernelINS_22Kernel_traits_finalizeILj16384EffffjLj1024ELj4ENS_18Kernel_traits_baseILj16384EffffjLj1024EEEEEEEvNS_9BwdParamsE)
        /*1d00*/ 	.word	0x00000000


	//----- nvinfo : EIATTR_MIN_STACK_SIZE
	.align		4
.L_1237:
        /*1d04*/ 	.byte	0x04, 0x12
        /*1d06*/ 	.short	(.L_1239 - .L_1238)
	.align		4
.L_1238:
        /*1d08*/ 	.word	index@(_ZN10layer_norm13ln_bwd_kernelINS_13Kernel_traitsIffffjLj16384ELj4ELj1ELj4ELj16ENS_18Kernel_traits_baseILj16384EffffjLj128EEEEEEEvNS_9BwdParamsE)
        /*1d0c*/ 	.word	0x00000000


	//----- nvinfo : EIATTR_MIN_STACK_SIZE
	.align		4
.L_1239:
        /*1d10*/ 	.byte	0x04, 0x12
        /*1d12*/ 	.short	(.L_1241 - .L_1240)
	.align		4
.L_1240:
        /*1d14*/ 	.word	index@(_ZN10layer_norm22ln_bwd_finalize_kernelINS_22Kernel_traits_finalizeILj15360E13__nv_bfloat16fS2_fjLj1024ELj4ENS_18Kernel_traits_baseILj15360ES2_fS2_fjLj1024EEEEEEEvNS_9BwdParamsE)
        /*1d18*/ 	.word	0x00000000


	//----- nvinfo : EIATTR_MIN_STACK_SIZE
	.align		4
.L_1241:
        /*1d1c*/ 	.byte	0x04, 0x12
        /*1d1e*/ 	.short	(.L_1243 - .L_1242)
	.align		4
.L_1242:
        /*1d20*/ 	.word	index@(_ZN10layer_norm13ln_bwd_kernelINS_13Kernel_traitsI13__nv_bfloat16fS2_fjLj15360ELj4ELj1ELj4ELj8ENS_18Kernel_traits_baseILj15360ES2_fS2_fjLj128EEEEEEEvNS_9BwdParamsE)
        /*1d24*/ 	.word	0x00000000


	//----- nvinfo : EIATTR_MIN_STACK_SIZE
	.align		4
.L_1243:
        /*1d28*/ 	.byte	0x04, 0x12
        /*1d2a*/ 	.short	(.L_1245 - .L_1244)
	.align		4
.L_1244:
        /*1d2c*/ 	.word	index@(_ZN10layer_norm22ln_bwd_finalize_kernelINS_22Kernel_traits_finalizeILj15360E13__nv_bfloat16S2_S2_fjLj1024ELj4ENS_18Kernel_traits_baseILj15360ES2_S2_S2_fjLj1024EEEEEEEvNS_9BwdParamsE)
        /*1d30*/ 	.word	0x00000000


	//----- nvinfo : EIATTR_MIN_STACK_SIZE
	.align		4
.L_1245:
        /*1d34*/ 	.byte	0x04, 0x12
        /*1d36*/ 	.short	(.L_1247 - .L_1246)
	.align		4
.L_1246:
        /*1d38*/ 	.word	index@(_ZN10layer_norm13ln_bwd_kernelINS_13Kernel_traitsI13__nv_bfloat16S2_S2_fjLj15360ELj4ELj1ELj4ELj4ENS_18Kernel_traits_baseILj15360ES2_S2_S2_fjLj128EEEEEEEvNS_9BwdParamsE)
        /*1d3c*/ 	.word	0x00000000


	//----- nvinfo : EIATTR_MIN_STACK_SIZE
	.align		4
.L_1247:
        /*1d40*/ 	.byte	0x04, 0x12
        /*1d42*/ 	.short	(.L_1249 - .L_1248)
	.align		4
.L_1248:
        /*1d44*/ 	.word	index@(_ZN10layer_norm22ln_bwd_finalize_kernelINS_22Kernel_traits_finalizeILj15360E6__halffS2_fjLj1024ELj4ENS_18Kernel_traits_baseILj15360ES2_fS2_fjLj1024EEEEEEEvNS_9BwdParamsE)
        /*1d48*/ 	.word	0x00000000


	//----- nvinfo : EIATTR_MIN_STACK_SIZE
	.align		4
.L_1249:
        /*1d4c*/ 	.byte	0x04, 0x12
        /*1d4e*/ 	.short	(.L_1251 - .L_1250)
	.align		4
.L_1250:
        /*1d50*/ 	.word	index@(_ZN10layer_norm13ln_bwd_kernelINS_13Kernel_traitsI6__halffS2_fjLj15360ELj4ELj1ELj4ELj8ENS_18Kernel_traits_baseILj15360ES2_fS2_fjLj128EEEEEEEvNS_9BwdParamsE)
        /*1d54*/ 	.word	0x00000000


	//----- nvinfo : EIATTR_MIN_STACK_SIZE
	.align		4
.L_1251:
        /*1d58*/ 	.byte	0x04, 0x12
        /*1d5a*/ 	.short	(.L_1253 - .L_1252)
	.align		4
.L_1252:
        /*1d5c*/ 	.word	index@(_ZN10layer_norm22ln_bwd_finalize_kernelINS_22Kernel_traits_finalizeILj15360E6__halfS2_S2_fjLj1024ELj4ENS_18Kernel_traits_baseILj15360ES2_S2_S2_fjLj1024EEEEEEEvNS_9BwdParamsE)
        /*1d60*/ 	.word	0x00000000


	//----- nvinfo : EIATTR_MIN_STACK_SIZE
	.align		4
.L_1253:
        /*1d64*/ 	.byte	0x04, 0x12
        /*1d66*/ 	.short	(.L_1255 - .L_1254)
	.align		4
.L_1254:
        /*1d68*/ 	.word	index@(_ZN10layer_norm13ln_bwd_kernelINS_13Kernel_traitsI6__halfS2_S2_fjLj15360ELj4ELj1ELj4ELj4ENS_18Kernel_traits_baseILj15360ES2_S2_S2_fjLj128EEEEEEEvNS_9BwdParamsE)
        /*1d6c*/ 	.word	0x00000000


	//----- nvinfo : EIATTR_MIN_STACK_SIZE
	.align		4
.L_1255:
        /*1d70*/ 	.byte	0x04, 0x12
        /*1d72*/ 	.short	(.L_1257 - .L_1256)
	.align		4
.L_1256:
        /*1d74*/ 	.word	index@(_ZN10layer_norm22ln_bwd_finalize_kernelINS_22Kernel_traits_finalizeILj15360EffffjLj1024ELj4ENS_18Kernel_traits_baseILj15360EffffjLj1024EEEEEEEvNS_9BwdParamsE)
        /*1d78*/ 	.word	0x00000000


	//----- nvinfo : EIATTR_MIN_STACK_SIZE
	.align		4
.L_1257:
        /*1d7c*/ 	.byte	0x04, 0x12
        /*1d7e*/ 	.short	(.L_1259 - .L_1258)
	.align		4
.L_1258:
        /*1d80*/ 	.word	index@(_ZN10layer_norm13ln_bwd_kernelINS_13Kernel_traitsIffffjLj15360ELj4ELj1ELj4ELj8ENS_18Kernel_traits_baseILj15360EffffjLj128EEEEEEEvNS_9BwdParamsE)
        /*1d84*/ 	.word	0x00000000


	//----- nvinfo : EIATTR_MIN_STACK_SIZE
	.align		4
.L_1259:
        /*1d88*/ 	.byte	0x04, 0x12
        /*1d8a*/ 	.short	(.L_1261 - .L_1260)
	.align		4
.L_1260:
        /*1d8c*/ 	.word	index@(_ZN10layer_norm22ln_bwd_finalize_kernelINS_22Kernel_traits_finalizeILj14336E13__nv_bfloat16fS2_fjLj1024ELj4ENS_18Kernel_traits_baseILj14336ES2_fS2_fjLj1024EEEEEEEvNS_9BwdParamsE)
        /*1d90*/ 	.word	0x00000000


	//----- nvinfo : EIATTR_MIN_STACK_SIZE
	.align		4
.L_1261:
        /*1d94*/ 	.byte	0x04, 0x12
        /*1d96*/ 	.short	(.L_1263 - .L_1262)
	.align		4
.L_1262:
        /*1d98*/ 	.word	index@(_ZN10layer_norm13ln_bwd_kernelINS_13Kernel_traitsI13__nv_bfloat16fS2_fjLj14336ELj4ELj1ELj4ELj8ENS_18Kernel_traits_baseILj14336ES2_fS2_fjLj128EEEEEEEvNS_9BwdParamsE)
        /*1d9c*/ 	.word	0x00000000


	//----- nvinfo : EIATTR_MIN_STACK_SIZE
	.align		4
.L_1263:
        /*1da0*/ 	.byte	0x04, 0x12
        /*1da2*/ 	.short	(.L_1265 - .L_1264)
	.align		4
.L_1264:
        /*1da4*/ 	.word	index@(_ZN10layer_norm22ln_bwd_finalize_kernelINS_22Kernel_traits_finalizeILj14336E13__nv_bfloat16S2_S2_fjLj1024ELj4ENS_18Kernel_traits_baseILj14336ES2_S2_S2_fjLj1024EEEEEEEvNS_9BwdParamsE)
        /*1da8*/ 	.word	0x00000000


	//----- nvinfo : EIATTR_MIN_STACK_SIZE
	.align		4
.L_1265:
        /*1dac*/ 	.byte	0x04, 0x12
        /*1dae*/ 	.short	(.L_1267 - .L_1266)
	.align		4
.L_1266:
        /*1db0*/ 	.word	index@(_ZN10layer_norm13ln_bwd_kernelINS_13Kernel_traitsI13__nv_bfloat16S2_S2_fjLj14336ELj4ELj1ELj4ELj8ENS_18Kernel_traits_baseILj14336ES2_S2_S2_fjLj128EEEEEEEvNS_9BwdParamsE)
        /*1db4*/ 	.word	0x00000000


	//----- nvinfo : EIATTR_MIN_STACK_SIZE
	.align		4
.L_1267:
        /*1db8*/ 	.byte	0x04, 0x12
        /*1dba*/ 	.short	(.L_1269 - .L_1268)
	.align		4
.L_1268:
        /*1dbc*/ 	.word	index@(_ZN10layer_norm22ln_bwd_finalize_kernelINS_22Kernel_traits_finalizeILj14336E6__halffS2_fjLj1024ELj4ENS_18Kernel_traits_baseILj14336ES2_fS2_fjLj1024EEEEEEEvNS_9BwdParamsE)
        /*1dc0*/ 	.word	0x00000000


	//----- nvinfo : EIATTR_MIN_STACK_SIZE
	.align		4
.L_1269:
        /*1dc4*/ 	.byte	0x04, 0x12
        /*1dc6*/ 	.short	(.L_1271 - .L_1270)
	.align		4
.L_1270:
        /*1dc8*/ 	.word	index@(_ZN10layer_norm13ln_bwd_kernelINS_13Kernel_traitsI6__halffS2_fjLj14336ELj4ELj1ELj4ELj8ENS_18Kernel_traits_baseILj14336ES2_fS2_fjLj128EEEEEEEvNS_9BwdParamsE)
        /*1dcc*/ 	.word	0x00000000


	//----- nvinfo : EIATTR_MIN_STACK_SIZE
	.align		4
.L_1271:
        /*1dd0*/ 	.byte	0x04, 0x12
        /*1dd2*/ 	.short	(.L_1273 - .L_1272)
	.align		4
.L_1272:
        /*1dd4*/ 	.word	index@(_ZN10layer_norm22ln_bwd_finalize_kernelINS_22Kernel_traits_finalizeILj14336E6__halfS2_S2_fjLj1024ELj4ENS_18Kernel_traits_baseILj14336ES2_S2_S2_fjLj1024EEEEEEEvNS_9BwdParamsE)
        /*1dd8*/ 	.word	0x00000000


	//----- nvinfo : EIATTR_MIN_STACK_SIZE
	.align		4
.L_1273:
        /*1ddc*/ 	.byte	0x04, 0x12
        /*1dde*/ 	.short	(.L_1275 - .L_1274)
	.align		4
.L_1274:
        /*1de0*/ 	.word	index@(_ZN10layer_norm13ln_bwd_kernelINS_13Kernel_traitsI6__halfS2_S2_fjLj14336ELj4ELj1ELj4ELj8ENS_18Kernel_traits_baseILj14336ES2_S2_S2_fjLj128EEEEEEEvNS_9BwdParamsE)
        /*1de4*/ 	.word	0x00000000


	//----- nvinfo : EIATTR_MIN_STACK_SIZE
	.align		4
.L_1275:
        /*1de8*/ 	.byte	0x04, 0x12
        /*1dea*/ 	.short	(.L_1277 - .L_1276)
	.align		4
.L_1276:
        /*1dec*/ 	.word	index@(_ZN10layer_norm22ln_bwd_finalize_kernelINS_22Kernel_traits_finalizeILj14336EffffjLj1024ELj4ENS_18Kernel_traits_baseILj14336EffffjLj1024EEEEEEEvNS_9BwdParamsE)
        /*1df0*/ 	.word	0x00000000


	//----- nvinfo : EIATTR_MIN_STACK_SIZE
	.align		4
.L_1277:
        /*1df4*/ 	.byte	0x04, 0x12
        /*1df6*/ 	.short	(.L_1279 - .L_1278)
	.align		4
.L_1278:
        /*1df8*/ 	.word	index@(_ZN10layer_norm13ln_bwd_kernelINS_13Kernel_traitsIffffjLj14336ELj4ELj1ELj4ELj8ENS_18Kernel_traits_baseILj14336EffffjLj128EEEEEEEvNS_9BwdParamsE)
        /*1dfc*/ 	.word	0x00000000


	//----- nvinfo : EIATTR_MIN_STACK_SIZE
	.align		4
.L_1279:
        /*1e00*/ 	.byte	0x04, 0x12
        /*1e02*/ 	.short	(.L_1281 - .L_1280)
	.align		4
.L_1280:
        /*1e04*/ 	.word	index@(_ZN10layer_norm22ln_bwd_finalize_kernelINS_22Kernel_traits_finalizeILj12800E13__nv_bfloat16fS2_fjLj1024ELj4ENS_18Kernel_traits_baseILj12800ES2_fS2_fjLj1024EEEEEEEvNS_9BwdParamsE)
        /*1e08*/ 	.word	0x00000000


	//----- nvinfo : EIATTR_MIN_STACK_SIZE
	.align		4
.L_1281:
        /*1e0c*/ 	.byte	0x04, 0x12
        /*1e0e*/ 	.short	(.L_1283 - .L_1282)
	.align		4
.L_1282:
        /*1e10*/ 	.word	index@(_ZN10layer_norm13ln_bwd_kernelINS_13Kernel_traitsI13__nv_bfloat16fS2_fjLj12800ELj5ELj1ELj4ELj16ENS_18Kernel_traits_baseILj12800ES2_fS2_fjLj128EEEEEEEvNS_9BwdParamsE)
        /*1e14*/ 	.word	0x00000000


	//----- nvinfo : EIATTR_MIN_STACK_SIZE
	.align		4
.L_1283:
        /*1e18*/ 	.byte	0x04, 0x12
        /*1e1a*/ 	.short	(.L_1285 - .L_1284)
	.align		4
.L_1284:
        /*1e1c*/ 	.word	index@(_ZN10layer_norm22ln_bwd_finalize_kernelINS_22Kernel_traits_finalizeILj12800E13__nv_bfloat16S2_S2_fjLj1024ELj4ENS_18Kernel_traits_baseILj12800ES2_S2_S2_fjLj1024EEEEEEEvNS_9BwdParamsE)
        /*1e20*/ 	.word	0x00000000


	//----- nvinfo : EIATTR_MIN_STACK_SIZE
	.align		4
.L_1285:
        /*1e24*/ 	.byte	0x04, 0x12
        /*1e26*/ 	.short	(.L_1287 - .L_1286)
	.align		4
.L_1286:
        /*1e28*/ 	.word	index@(_ZN10layer_norm13ln_bwd_kernelINS_13Kernel_traitsI13__nv_bfloat16S2_S2_fjLj12800ELj5ELj1ELj4ELj8ENS_18Kernel_traits_baseILj12800ES2_S2_S2_fjLj128EEEEEEEvNS_9BwdParamsE)
        /*1e2c*/ 	.word	0x00000000


	//----- nvinfo : EIATTR_MIN_STACK_SIZE
	.align		4
.L_1287:
        /*1e30*/ 	.byte	0x04, 0x12
        /*1e32*/ 	.short	(.L_1289 - .L_1288)
	.align		4
.L_1288:
        /*1e34*/ 	.word	index@(_ZN10layer_norm22ln_bwd_finalize_kernelINS_22Kernel_traits_finalizeILj12800E6__halffS2_fjLj1024ELj4ENS_18Kernel_traits_baseILj12800ES2_fS2_fjLj1024EEEEEEEvNS_9BwdParamsE)
        /*1e38*/ 	.word	0x00000000


	//----- nvinfo : EIATTR_MIN_STACK_SIZE
	.align		4
.L_1289:
        /*1e3c*/ 	.byte	0x04, 0x12
        /*1e3e*/ 	.short	(.L_1291 - .L_1290)
	.align		4
.L_1290:
        /*1e40*/ 	.word	index@(_ZN10layer_norm13ln_bwd_kernelINS_13Kernel_traitsI6__halffS2_fjLj12800ELj5ELj1ELj4ELj16ENS_18Kernel_traits_baseILj12800ES2_fS2_fjLj128EEEEEEEvNS_9BwdParamsE)
        /*1e44*/ 	.word	0x00000000


	//----- nvinfo : EIATTR_MIN_STACK_SIZE
	.align		4
.L_1291:
        /*1e48*/ 	.byte	0x04, 0x12
        /*1e4a*/ 	.short	(.L_1293 - .L_1292)
	.align		4
.L_1292:
        /*1e4c*/ 	.word	index@(_ZN10layer_norm22ln_bwd_finalize_kernelINS_22Kernel_traits_finalizeILj12800E6__halfS2_S2_fjLj1024ELj4ENS_18Kernel_traits_baseILj12800ES2_S2_S2_fjLj1024EEEEEEEvNS_9BwdParamsE)
        /*1e50*/ 	.word	0x00000000


	//----- nvinfo : EIATTR_MIN_STACK_SIZE
	.align		4
.L_1293:
        /*1e54*/ 	.byte	0x04, 0x12
        /*1e56*/ 	.short	(.L_1295 - .L_1294)
	.align		4
.L_1294:
        /*1e58*/ 	.word	index@(_ZN10layer_norm13ln_bwd_kernelINS_13Kernel_traitsI6__halfS2_S2_fjLj12800ELj5ELj1ELj4ELj8ENS_18Kernel_traits_baseILj12800ES2_S2_S2_fjLj128EEEEEEEvNS_9BwdParamsE)
        /*1e5c*/ 	.word	0x00000000


	//----- nvinfo : EIATTR_MIN_STACK_SIZE
	.align		4
.L_1295:
        /*1e60*/ 	.byte	0x04, 0x12
        /*1e62*/ 	.short	(.L_1297 - .L_1296)
	.align		4
.L_1296:
        /*1e64*/ 	.word	index@(_ZN10layer_norm22ln_bwd_finalize_kernelINS_22Kernel_traits_finalizeILj12800EffffjLj1024ELj4ENS_18Kernel_traits_baseILj12800EffffjLj1024EEEEEEEvNS_9BwdParamsE)
        /*1e68*/ 	.word	0x00000000


	//----- nvinfo : EIATTR_MIN_STACK_SIZE
	.align		4
.L_1297:
        /*1e6c*/ 	.byte	0x04, 0x12
        /*1e6e*/ 	.short	(.L_1299 - .L_1298)
	.align		4
.L_1298:
        /*1e70*/ 	.word	index@(_ZN10layer_norm13ln_bwd_kernelINS_13Kernel_traitsIffffjLj12800ELj5ELj1ELj4ELj16ENS_18Kernel_traits_baseILj12800EffffjLj128EEEEEEEvNS_9BwdParamsE)
        /*1e74*/ 	.word	0x00000000


	//----- nvinfo : EIATTR_MIN_STACK_SIZE
	.align		4
.L_1299:
        /*1e78*/ 	.byte	0x04, 0x12
        /*1e7a*/ 	.short	(.L_1301 - .L_1300)
	.align		4
.L_1300:
        /*1e7c*/ 	.word	index@(_ZN10layer_norm22ln_bwd_finalize_kernelINS_22Kernel_traits_finalizeILj12288E13__nv_bfloat16fS2_fjLj1024ELj4ENS_18Kernel_traits_baseILj12288ES2_fS2_fjLj1024EEEEEEEvNS_9BwdParamsE)
        /*1e80*/ 	.word	0x00000000


	//----- nvinfo : EIATTR_MIN_STACK_SIZE
	.align		4
.L_1301:
        /*1e84*/ 	.byte	0x04, 0x12
        /*1e86*/ 	.short	(.L_1303 - .L_1302)
	.align		4
.L_1302:
        /*1e88*/ 	.word	index@(_ZN10layer_norm13ln_bwd_kernelINS_13Kernel_traitsI13__nv_bfloat16fS2_fjLj12288ELj4ELj1ELj4ELj16ENS_18Kernel_traits_baseILj12288ES2_fS2_fjLj128EEEEEEEvNS_9BwdParamsE)
        /*1e8c*/ 	.word	0x00000000


	//----- nvinfo : EIATTR_MIN_STACK_SIZE
	.align		4
.L_1303:
        /*1e90*/ 	.byte	0x04, 0x12
        /*1e92*/ 	.short	(.L_1305 - .L_1304)
	.align		4
.L_1304:
        /*1e94*/ 	.word	index@(_ZN10layer_norm22ln_bwd_finalize_kernelINS_22Kernel_traits_finalizeILj12288E13__nv_bfloat16S2_S2_fjLj1024ELj4ENS_18Kernel_traits_baseILj12288ES2_S2_S2_fjLj1024EEEEEEEvNS_9BwdParamsE)
        /*1e98*/ 	.word	0x00000000


	//----- nvinfo : EIATTR_MIN_STACK_SIZE
	.align		4
.L_1305:
        /*1e9c*/ 	.byte	0x04, 0x12
        /*1e9e*/ 	.short	(.L_1307 - .L_1306)
	.align		4
.L_1306:
        /*1ea0*/ 	.word	index@(_ZN10layer_norm13ln_bwd_kernelINS_13Kernel_traitsI13__nv_bfloat16S2_S2_fjLj12288ELj4ELj1ELj4ELj16ENS_18Kernel_traits_baseILj12288ES2_S2_S2_fjLj128EEEEEEEvNS_9BwdParamsE)
        /*1ea4*/ 	.word	0x00000000


	//----- nvinfo : EIATTR_MIN_STACK_SIZE
	.align		4
.L_1307:
        /*1ea8*/ 	.byte	0x04, 0x12
        /*1eaa*/ 	.short	(.L_1309 - .L_1308)
	.align		4
.L_1308:
        /*1eac*/ 	.word	index@(_ZN10layer_norm22ln_bwd_finalize_kernelINS_22Kernel_traits_finalizeILj12288E6__halffS2_fjLj1024ELj4ENS_18Kernel_traits_baseILj12288ES2_fS2_fjLj1024EEEEEEEvNS_9BwdParamsE)
        /*1eb0*/ 	.word	0x00000000


	//----- nvinfo : EIATTR_MIN_STACK_SIZE
	.align		4
.L_1309:
        /*1eb4*/ 	.byte	0x04, 0x12
        /*1eb6*/ 	.short	(.L_1311 - .L_1310)
	.align		4
.L_1310:
        /*1eb8*/ 	.word	index@(_ZN10layer_norm13ln_bwd_kernelINS_13Kernel_traitsI6__halffS2_fjLj12288ELj4ELj1ELj4ELj16ENS_18Kernel_traits_baseILj12288ES2_fS2_fjLj128EEEEEEEvNS_9BwdParamsE)
        /*1ebc*/ 	.word	0x00000000


	//----- nvinfo : EIATTR_MIN_STACK_SIZE
	.align		4
.L_1311:
        /*1ec0*/ 	.byte	0x04, 0x12
        /*1ec2*/ 	.short	(.L_1313 - .L_1312)
	.align		4
.L_1312:
        /*1ec4*/ 	.word	index@(_ZN10layer_norm22ln_bwd_finalize_kernelINS_22Kernel_traits_finalizeILj12288E6__halfS2_S2_fjLj1024ELj4ENS_18Kernel_traits_baseILj12288ES2_S2_S2_fjLj1024EEEEEEEvNS_9BwdParamsE)
        /*1ec8*/ 	.word	0x00000000


	//----- nvinfo : EIATTR_MIN_STACK_SIZE
	.align		4
.L_1313:
        /*1ecc*/ 	.byte	0x04, 0x12
        /*1ece*/ 	.short	(.L_1315 - .L_1314)
	.align		4
.L_1314:
        /*1ed0*/ 	.word	index@(_ZN10layer_norm13ln_bwd_kernelINS_13Kernel_traitsI6__halfS2_S2_fjLj12288ELj4ELj1ELj4ELj16ENS_18Kernel_traits_baseILj12288ES2_S2_S2_fjLj128EEEEEEEvNS_9BwdParamsE)
        /*1ed4*/ 	.word	0x00000000


	//----- nvinfo : EIATTR_MIN_STACK_SIZE
	.align		4
.L_1315:
        /*1ed8*/ 	.byte	0x04, 0x12
        /*1eda*/ 	.short	(.L_1317 - .L_1316)
	.align		4
.L_1316:
        /*1edc*/ 	.word	index@(_ZN10layer_norm22ln_bwd_finalize_kernelINS_22Kernel_traits_finalizeILj12288EffffjLj1024ELj4ENS_18Kernel_traits_baseILj12288EffffjLj1024EEEEEEEvNS_9BwdParamsE)
        /*1ee0*/ 	.word	0x00000000


	//----- nvinfo : EIATTR_MIN_STACK_SIZE
	.align		4
.L_1317:
        /*1ee4*/ 	.byte	0x04, 0x12
        /*1ee6*/ 	.short	(.L_1319 - .L_1318)
	.align		4
.L_1318:
        /*1ee8*/ 	.word	index@(_ZN10layer_norm13ln_bwd_kernelINS_13Kernel_traitsIffffjLj12288ELj4ELj1ELj4ELj16ENS_18Kernel_traits_baseILj12288EffffjLj128EEEEEEEvNS_9BwdParamsE)
        /*1eec*/ 	.word	0x00000000


	//----- nvinfo : EIATTR_MIN_STACK_SIZE
	.align		4
.L_1319:
        /*1ef0*/ 	.byte	0x04, 0x12
        /*1ef2*/ 	.short	(.L_1321 - .L_1320)
	.align		4
.L_1320:
        /*1ef4*/ 	.word	index@(_ZN10layer_norm22ln_bwd_finalize_kernelINS_22Kernel_traits_finalizeILj10240E13__nv_bfloat16fS2_fjLj1024ELj4ENS_18Kernel_traits_baseILj10240ES2_fS2_fjLj1024EEEEEEEvNS_9BwdParamsE)
        /*1ef8*/ 	.word	0x00000000


	//----- nvinfo : EIATTR_MIN_STACK_SIZE
	.align		4
.L_1321:
        /*1efc*/ 	.byte	0x04, 0x12
        /*1efe*/ 	.short	(.L_1323 - .L_1322)
	.align		4
.L_1322:
        /*1f00*/ 	.word	index@(_ZN10layer_norm13ln_bwd_kernelINS_13Kernel_traitsI13__nv_bfloat16fS2_fjLj10240ELj2ELj1ELj4ELj16ENS_18Kernel_traits_baseILj10240ES2_fS2_fjLj128EEEEEEEvNS_9BwdParamsE)
        /*1f04*/ 	.word	0x00000100


	//----- nvinfo : EIATTR_MIN_STACK_SIZE
	.align		4
.L_1323:
        /*1f08*/ 	.byte	0x04, 0x12
        /*1f0a*/ 	.short	(.L_1325 - .L_1324)
	.align		4
.L_1324:
        /*1f0c*/ 	.word	index@(_ZN10layer_norm22ln_bwd_finalize_kernelINS_22Kernel_traits_finalizeILj10240E13__nv_bfloat16S2_S2_fjLj1024ELj4ENS_18Kernel_traits_baseILj10240ES2_S2_S2_fjLj1024EEEEEEEvNS_9BwdParamsE)
        /*1f10*/ 	.word	0x00000000


	//----- nvinfo : EIATTR_MIN_STACK_SIZE
	.align		4
.L_1325:
        /*1f14*/ 	.byte	0x04, 0x12
        /*1f16*/ 	.short	(.L_1327 - .L_1326)
	.align		4
.L_1326:
        /*1f18*/ 	.word	index@(_ZN10layer_norm13ln_bwd_kernelINS_13Kernel_traitsI13__nv_bfloat16S2_S2_fjLj10240ELj2ELj1ELj4ELj16ENS_18Kernel_traits_baseILj10240ES2_S2_S2_fjLj128EEEEEEEvNS_9BwdParamsE)
        /*1f1c*/ 	.word	0x00000118


	//----- nvinfo : EIATTR_MIN_STACK_SIZE
	.align		4
.L_1327:
        /*1f20*/ 	.byte	0x04, 0x12
        /*1f22*/ 	.short	(.L_1329 - .L_1328)
	.align		4
.L_1328:
        /*1f24*/ 	.word	index@(_ZN10layer_norm22ln_bwd_finalize_kernelINS_22Kernel_traits_finalizeILj10240E6__halffS2_fjLj1024ELj4ENS_18Kernel_traits_baseILj10240ES2_fS2_fjLj1024EEEEEEEvNS_9BwdParamsE)
        /*1f28*/ 	.word	0x00000000


	//----- nvinfo : EIATTR_MIN_STACK_SIZE
	.align		4
.L_1329:
        /*1f2c*/ 	.byte	0x04, 0x12
        /*1f2e*/ 	.short	(.L_1331 - .L_1330)
	.align		4
.L_1330:
        /*1f30*/ 	.word	index@(_ZN10layer_norm13ln_bwd_kernelINS_13Kernel_traitsI6__halffS2_fjLj10240ELj2ELj1ELj4ELj16ENS_18Kernel_traits_baseILj10240ES2_fS2_fjLj128EEEEEEEvNS_9BwdParamsE)
        /*1f34*/ 	.word	0x000000b8


	//----- nvinfo : EIATTR_MIN_STACK_SIZE
	.align		4
.L_1331:
        /*1f38*/ 	.byte	0x04, 0x12
        /*1f3a*/ 	.short	(.L_1333 - .L_1332)
	.align		4
.L_1332:
        /*1f3c*/ 	.word	index@(_ZN10layer_norm22ln_bwd_finalize_kernelINS_22Kernel_traits_finalizeILj10240E6__halfS2_S2_fjLj1024ELj4ENS_18Kernel_traits_baseILj10240ES2_S2_S2_fjLj1024EEEEEEEvNS_9BwdParamsE)
        /*1f40*/ 	.word	0x00000000


	//----- nvinfo : EIATTR_MIN_STACK_SIZE
	.align		4
.L_1333:
        /*1f44*/ 	.byte	0x04, 0x12
        /*1f46*/ 	.short	(.L_1335 - .L_1334)
	.align		4
.L_1334:
        /*1f48*/ 	.word	index@(_ZN10layer_norm13ln_bwd_kernelINS_13Kernel_traitsI6__halfS2_S2_fjLj10240ELj2ELj1ELj4ELj16ENS_18Kernel_traits_baseILj10240ES2_S2_S2_fjLj128EEEEEEEvNS_9BwdParamsE)
        /*1f4c*/ 	.word	0x00000090


	//----- nvinfo : EIATTR_MIN_STACK_SIZE
	.align		4
.L_1335:
        /*1f50*/ 	.byte	0x04, 0x12
        /*1f52*/ 	.short	(.L_1337 - .L_1336)
	.align		4
.L_1336:
        /*1f54*/ 	.word	index@(_ZN10layer_norm22ln_bwd_finalize_kernelINS_22Kernel_traits_finalizeILj10240EffffjLj1024ELj4ENS_18Kernel_traits_baseILj10240EffffjLj1024EEEEEEEvNS_9BwdParamsE)
        /*1f58*/ 	.word	0x00000000


	//----- nvinfo : EIATTR_MIN_STACK_SIZE
	.align		4
.L_1337:
        /*1f5c*/ 	.byte	0x04, 0x12
        /*1f5e*/ 	.short	(.L_1339 - .L_1338)
	.align		4
.L_1338:
        /*1f60*/ 	.word	index@(_ZN10layer_norm13ln_bwd_kernelINS_13Kernel_traitsIffffjLj10240ELj2ELj1ELj4ELj16ENS_18Kernel_traits_baseILj10240EffffjLj128EEEEEEEvNS_9BwdParamsE)
        /*1f64*/ 	.word	0x000000a8


	//----- nvinfo : EIATTR_MIN_STACK_SIZE
	.align		4
.L_1339:
        /*1f68*/ 	.byte	0x04, 0x12
        /*1f6a*/ 	.short	(.L_1341 - .L_1340)
	.align		4
.L_1340:
        /*1f6c*/ 	.word	index@(_ZN10layer_norm22ln_bwd_finalize_kernelINS_22Kernel_traits_finalizeILj8192E13__nv_bfloat16fS2_fjLj1024ELj4ENS_18Kernel_traits_baseILj8192ES2_fS2_fjLj1024EEEEEEEvNS_9BwdParamsE)
        /*1f70*/ 	.word	0x00000000


	//----- nvinfo : EIATTR_MIN_STACK_SIZE
	.align		4
.L_1341:
        /*1f74*/ 	.byte	0x04, 0x12
        /*1f76*/ 	.short	(.L_1343 - .L_1342)
	.align		4
.L_1342:
        /*1f78*/ 	.word	index@(_ZN10layer_norm13ln_bwd_kernelINS_13Kernel_traitsI13__nv_bfloat16fS2_fjLj8192ELj2ELj1ELj4ELj16ENS_18Kernel_traits_baseILj8192ES2_fS2_fjLj128EEEEEEEvNS_9BwdParamsE)
        /*1f7c*/ 	.word	0x00000000


	//----- nvinfo : EIATTR_MIN_STACK_SIZE
	.align		4
.L_1343:
        /*1f80*/ 	.byte	0x04, 0x12
        /*1f82*/ 	.short	(.L_1345 - .L_1344)
	.align		4
.L_1344:
        /*1f84*/ 	.word	index@(_ZN10layer_norm22ln_bwd_finalize_kernelINS_22Kernel_traits_finalizeILj8192E13__nv_bfloat16S2_S2_fjLj1024ELj4ENS_18Kernel_traits_baseILj8192ES2_S2_S2_fjLj1024EEEEEEEvNS_9BwdParamsE)
        /*1f88*/ 	.word	0x00000000


	//----- nvinfo : EIATTR_MIN_STACK_SIZE
	.align		4
.L_1345:
        /*1f8c*/ 	.byte	0x04, 0x12
        /*1f8e*/ 	.short	(.L_1347 - .L_1346)
	.align		4
.L_1346:
        /*1f90*/ 	.word	index@(_ZN10layer_norm13ln_bwd_kernelINS_13Kernel_traitsI13__nv_bfloat16S2_S2_fjLj8192ELj2ELj1ELj4ELj16ENS_18Kernel_traits_baseILj8192ES2_S2_S2_fjLj128EEEEEEEvNS_9BwdParamsE)
        /*1f94*/ 	.word	0x00000000


	//----- nvinfo : EIATTR_MIN_STACK_SIZE
	.align		4
.L_1347:
        /*1f98*/ 	.byte	0x04, 0x12
        /*1f9a*/ 	.short	(.L_1349 - .L_1348)
	.align		4
.L_1348:
        /*1f9c*/ 	.word	index@(_ZN10layer_norm22ln_bwd_finalize_kernelINS_22Kernel_traits_finalizeILj8192E6__halffS2_fjLj1024ELj4ENS_18Kernel_traits_baseILj8192ES2_fS2_fjLj1024EEEEEEEvNS_9BwdParamsE)
        /*1fa0*/ 	.word	0x00000000


	//----- nvinfo : EIATTR_MIN_STACK_SIZE
	.align		4
.L_1349:
        /*1fa4*/ 	.byte	0x04, 0x12
        /*1fa6*/ 	.short	(.L_1351 - .L_1350)
	.align		4
.L_1350:
        /*1fa8*/ 	.word	index@(_ZN10layer_norm13ln_bwd_kernelINS_13Kernel_traitsI6__halffS2_fjLj8192ELj2ELj1ELj4ELj16ENS_18Kernel_traits_baseILj8192ES2_fS2_fjLj128EEEEEEEvNS_9BwdParamsE)
        /*1fac*/ 	.word	0x00000000


	//----- nvinfo : EIATTR_MIN_STACK_SIZE
	.align		4
.L_1351:
        /*1fb0*/ 	.byte	0x04, 0x12
        /*1fb2*/ 	.short	(.L_1353 - .L_1352)
	.align		4
.L_1352:
        /*1fb4*/ 	.word	index@(_ZN10layer_norm22ln_bwd_finalize_kernelINS_22Kernel_traits_finalizeILj8192E6__halfS2_S2_fjLj1024ELj4ENS_18Kernel_traits_baseILj8192ES2_S2_S2_fjLj1024EEEEEEEvNS_9BwdParamsE)
        /*1fb8*/ 	.word	0x00000000


	//----- nvinfo : EIATTR_MIN_STACK_SIZE
	.align		4
.L_1353:
        /*1fbc*/ 	.byte	0x04, 0x12
        /*1fbe*/ 	.short	(.L_1355 - .L_1354)
	.align		4
.L_1354:
        /*1fc0*/ 	.word	index@(_ZN10layer_norm13ln_bwd_kernelINS_13Kernel_traitsI6__halfS2_S2_fjLj8192ELj2ELj1ELj4ELj16ENS_18Kernel_traits_baseILj8192ES2_S2_S2_fjLj128EEEEEEEvNS_9BwdParamsE)
        /*1fc4*/ 	.word	0x00000000


	//----- nvinfo : EIATTR_MIN_STACK_SIZE
	.align		4
.L_1355:
        /*1fc8*/ 	.byte	0x04, 0x12
        /*1fca*/ 	.short	(.L_1357 - .L_1356)
	.align		4
.L_1356:
        /*1fcc*/ 	.word	index@(_ZN10layer_norm22ln_bwd_finalize_kernelINS_22Kernel_traits_finalizeILj8192EffffjLj1024ELj4ENS_18Kernel_traits_baseILj8192EffffjLj1024EEEEEEEvNS_9BwdParamsE)
        /*1fd0*/ 	.word	0x00000000


	//----- nvinfo : EIATTR_MIN_STACK_SIZE
	.align		4
.L_1357:
        /*1fd4*/ 	.byte	0x04, 0x12
        /*1fd6*/ 	.short	(.L_1359 - .L_1358)
	.align		4
.L_1358:
        /*1fd8*/ 	.word	index@(_ZN10layer_norm13ln_bwd_kernelINS_13Kernel_traitsIffffjLj8192ELj2ELj1ELj4ELj16ENS_18Kernel_traits_baseILj8192EffffjLj128EEEEEEEvNS_9BwdParamsE)
        /*1fdc*/ 	.word	0x00000000


	//----- nvinfo : EIATTR_MIN_STACK_SIZE
	.align		4
.L_1359:
        /*1fe0*/ 	.byte	0x04, 0x12
        /*1fe2*/ 	.short	(.L_1361 - .L_1360)
	.align		4
.L_1360:
        /*1fe4*/ 	.word	index@(_ZN10layer_norm22ln_bwd_finalize_kernelINS_22Kernel_traits_finalizeILj6144E13__nv_bfloat16fS2_fjLj1024ELj4ENS_18Kernel_traits_baseILj6144ES2_fS2_fjLj1024EEEEEEEvNS_9BwdParamsE)
        /*1fe8*/ 	.word	0x00000000


	//----- nvinfo : EIATTR_MIN_STACK_SIZE
	.align		4
.L_1361:
        /*1fec*/ 	.byte	0x04, 0x12
        /*1fee*/ 	.short	(.L_1363 - .L_1362)
	.align		4
.L_1362:
        /*1ff0*/ 	.word	index@(_ZN10layer_norm13ln_bwd_kernelINS_13Kernel_traitsI13__nv_bfloat16fS2_fjLj6144ELj1ELj1ELj8ELj16ENS_18Kernel_traits_baseILj6144ES2_fS2_fjLj256EEEEEEEvNS_9BwdParamsE)
        /*1ff4*/ 	.word	0x00000000


	//----- nvinfo : EIATTR_MIN_STACK_SIZE
	.align		4
.L_1363:
        /*1ff8*/ 	.byte	0x04, 0x12
        /*1ffa*/ 	.short	(.L_1365 - .L_1364)
	.align		4
.L_1364:
        /*1ffc*/ 	.word	index@(_ZN10layer_norm22ln_bwd_finalize_kernelINS_22Kernel_traits_finalizeILj6144E13__nv_bfloat16S2_S2_fjLj1024ELj4ENS_18Kernel_traits_baseILj6144ES2_S2_S2_fjLj1024EEEEEEEvNS_9BwdParamsE)
        /*2000*/ 	.word	0x00000000


	//----- nvinfo : EIATTR_MIN_STACK_SIZE
	.align		4
.L_1365:
        /*2004*/ 	.byte	0x04, 0x12
        /*2006*/ 	.short	(.L_1367 - .L_1366)
	.align		4
.L_1366:
        /*2008*/ 	.word	index@(_ZN10layer_norm13ln_bwd_kernelINS_13Kernel_traitsI13__nv_bfloat16S2_S2_fjLj6144ELj1ELj1ELj8ELj16ENS_18Kernel_traits_baseILj6144ES2_S2_S2_fjLj256EEEEEEEvNS_9BwdParamsE)
        /*200c*/ 	.word	0x00000000


	//----- nvinfo : EIATTR_MIN_STACK_SIZE
	.align		4
.L_1367:
        /*2010*/ 	.byte	0x04, 0x12
        /*2012*/ 	.short	(.L_1369 - .L_1368)
	.align		4
.L_1368:
        /*2014*/ 	.word	index@(_ZN10layer_norm22ln_bwd_finalize_kernelINS_22Kernel_traits_finalizeILj6144E6__halffS2_fjLj1024ELj4ENS_18Kernel_traits_baseILj6144ES2_fS2_fjLj1024EEEEEEEvNS_9BwdParamsE)
        /*2018*/ 	.word	0x00000000


	//----- nvinfo : EIATTR_MIN_STACK_SIZE
	.align		4
.L_1369:
        /*201c*/ 	.byte	0x04, 0x12
        /*201e*/ 	.short	(.L_1371 - .L_1370)
	.align		4
.L_1370:
        /*2020*/ 	.word	index@(_ZN10layer_norm13ln_bwd_kernelINS_13Kernel_traitsI6__halffS2_fjLj6144ELj1ELj1ELj8ELj16ENS_18Kernel_traits_baseILj6144ES2_fS2_fjLj256EEEEEEEvNS_9BwdParamsE)
        /*2024*/ 	.word	0x00000000


	//----- nvinfo : EIATTR_MIN_STACK_SIZE
	.align		4
.L_1371:
        /*2028*/ 	.byte	0x04, 0x12
        /*202a*/ 	.short	(.L_1373 - .L_1372)
	.align		4
.L_1372:
        /*202c*/ 	.word	index@(_ZN10layer_norm22ln_bwd_finalize_kernelINS_22Kernel_traits_finalizeILj6144E6__halfS2_S2_fjLj1024ELj4ENS_18Kernel_traits_baseILj6144ES2_S2_S2_fjLj1024EEEEEEEvNS_9BwdParamsE)
        /*2030*/ 	.word	0x00000000


	//----- nvinfo : EIATTR_MIN_STACK_SIZE
	.align		4
.L_1373:
        /*2034*/ 	.byte	0x04, 0x12
        /*2036*/ 	.short	(.L_1375 - .L_1374)
	.align		4
.L_1374:
        /*2038*/ 	.word	index@(_ZN10layer_norm13ln_bwd_kernelINS_13Kernel_traitsI6__halfS2_S2_fjLj6144ELj1ELj1ELj8ELj16ENS_18Kernel_traits_baseILj6144ES2_S2_S2_fjLj256EEEEEEEvNS_9BwdParamsE)
        /*203c*/ 	.word	0x00000000


	//----- nvinfo : EIATTR_MIN_STACK_SIZE
	.align		4
.L_1375:
        /*2040*/ 	.byte	0x04, 0x12
        /*2042*/ 	.short	(.L_1377 - .L_1376)
	.align		4
.L_1376:
        /*2044*/ 	.word	index@(_ZN10layer_norm22ln_bwd_finalize_kernelINS_22Kernel_traits_finalizeILj6144EffffjLj1024ELj4ENS_18Kernel_traits_baseILj6144EffffjLj1024EEEEEEEvNS_9BwdParamsE)
        /*2048*/ 	.word	0x00000000


	//----- nvinfo : EIATTR_MIN_STACK_SIZE
	.align		4
.L_1377:
        /*204c*/ 	.byte	0x04, 0x12
        /*204e*/ 	.short	(.L_1379 - .L_1378)
	.align		4
.L_1378:
        /*2050*/ 	.word	index@(_ZN10layer_norm13ln_bwd_kernelINS_13Kernel_traitsIffffjLj6144ELj1ELj1ELj8ELj16ENS_18Kernel_traits_baseILj6144EffffjLj256EEEEEEEvNS_9BwdParamsE)
        /*2054*/ 	.word	0x00000000


	//----- nvinfo : EIATTR_MIN_STACK_SIZE
	.align		4
.L_1379:
        /*2058*/ 	.byte	0x04, 0x12
        /*205a*/ 	.short	(.L_1381 - .L_1380)
	.align		4
.L_1380:
        /*205c*/ 	.word	index@(_ZN10layer_norm22ln_bwd_finalize_kernelINS_22Kernel_traits_finalizeILj5120E13__nv_bfloat16fS2_fjLj1024ELj4ENS_18Kernel_traits_baseILj5120ES2_fS2_fjLj1024EEEEEEEvNS_9BwdParamsE)
        /*2060*/ 	.word	0x00000000


	//----- nvinfo : EIATTR_MIN_STACK_SIZE
	.align		4
.L_1381:
        /*2064*/ 	.byte	0x04, 0x12
        /*2066*/ 	.short	(.L_1383 - .L_1382)
	.align		4
.L_1382:
        /*2068*/ 	.word	index@(_ZN10layer_norm13ln_bwd_kernelINS_13Kernel_traitsI13__nv_bfloat16fS2_fjLj5120ELj1ELj1ELj4ELj16ENS_18Kernel_traits_baseILj5120ES2_fS2_fjLj128EEEEEEEvNS_9BwdParamsE)
        /*206c*/ 	.word	0x00000108


	//----- nvinfo : EIATTR_MIN_STACK_SIZE
	.align		4
.L_1383:
        /*2070*/ 	.byte	0x04, 0x12
        /*2072*/ 	.short	(.L_1385 - .L_1384)
	.align		4
.L_1384:
        /*2074*/ 	.word	index@(_ZN10layer_norm22ln_bwd_finalize_kernelINS_22Kernel_traits_finalizeILj5120E13__nv_bfloat16S2_S2_fjLj1024ELj4ENS_18Kernel_traits_baseILj5120ES2_S2_S2_fjLj1024EEEEEEEvNS_9BwdParamsE)
        /*2078*/ 	.word	0x00000000


	//----- nvinfo : EIATTR_MIN_STACK_SIZE
	.align		4
.L_1385:
        /*207c*/ 	.byte	0x04, 0x12
        /*207e*/ 	.short	(.L_1387 - .L_1386)
	.align		4
.L_1386:
        /*2080*/ 	.word	index@(_ZN10layer_norm13ln_bwd_kernelINS_13Kernel_traitsI13__nv_bfloat16S2_S2_fjLj5120ELj1ELj1ELj4ELj16ENS_18Kernel_traits_baseILj5120ES2_S2_S2_fjLj128EEEEEEEvNS_9BwdParamsE)
        /*2084*/ 	.word	0x000000f0


	//----- nvinfo : EIATTR_MIN_STACK_SIZE
	.align		4
.L_1387:
        /*2088*/ 	.byte	0x04, 0x12
        /*208a*/ 	.short	(.L_1389 - .L_1388)
	.align		4
.L_1388:
        /*208c*/ 	.word	index@(_ZN10layer_norm22ln_bwd_finalize_kernelINS_22Kernel_traits_finalizeILj5120E6__halffS2_fjLj1024ELj4ENS_18Kernel_traits_baseILj5120ES2_fS2_fjLj1024EEEEEEEvNS_9BwdParamsE)
        /*2090*/ 	.word	0x00000000


	//----- nvinfo : EIATTR_MIN_STACK_SIZE
	.align		4
.L_1389:
        /*2094*/ 	.byte	0x04, 0x12
        /*2096*/ 	.short	(.L_1391 - .L_1390)
	.align		4
.L_1390:
        /*2098*/ 	.word	index@(_ZN10layer_norm13ln_bwd_kernelINS_13Kernel_traitsI6__halffS2_fjLj5120ELj1ELj1ELj4ELj16ENS_18Kernel_traits_baseILj5120ES2_fS2_fjLj128EEEEEEEvNS_9BwdParamsE)
        /*209c*/ 	.word	0x000000b0


	//----- nvinfo : EIATTR_MIN_STACK_SIZE
	.align		4
.L_1391:
        /*20a0*/ 	.byte	0x04, 0x12
        /*20a2*/ 	.short	(.L_1393 - .L_1392)
	.align		4
.L_1392:
        /*20a4*/ 	.word	index@(_ZN10layer_norm22ln_bwd_finalize_kernelINS_22Kernel_traits_finalizeILj5120E6__halfS2_S2_fjLj1024ELj4ENS_18Kernel_traits_baseILj5120ES2_S2_S2_fjLj1024EEEEEEEvNS_9BwdParamsE)
        /*20a8*/ 	.word	0x00000000


	//----- nvinfo : EIATTR_MIN_STACK_SIZE
	.align		4
.L_1393:
        /*20ac*/ 	.byte	0x04, 0x12
        /*20ae*/ 	.short	(.L_1395 - .L_1394)
	.align		4
.L_1394:
        /*20b0*/ 	.word	index@(_ZN10layer_norm13ln_bwd_kernelINS_13Kernel_traitsI6__halfS2_S2_fjLj5120ELj1ELj1ELj4ELj16ENS_18Kernel_traits_baseILj5120ES2_S2_S2_fjLj128EEEEEEEvNS_9BwdParamsE)
        /*20b4*/ 	.word	0x00000088


	//----- nvinfo : EIATTR_MIN_STACK_SIZE
	.align		4
.L_1395:
        /*20b8*/ 	.byte	0x04, 0x12
        /*20ba*/ 	.short	(.L_1397 - .L_1396)
	.align		4
.L_1396:
        /*20bc*/ 	.word	index@(_ZN10layer_norm22ln_bwd_finalize_kernelINS_22Kernel_traits_finalizeILj5120EffffjLj1024ELj4ENS_18Kernel_traits_baseILj5120EffffjLj1024EEEEEEEvNS_9BwdParamsE)
        /*20c0*/ 	.word	0x00000000


	//----- nvinfo : EIATTR_MIN_STACK_SIZE
	.align		4
.L_1397:
        /*20c4*/ 	.byte	0x04, 0x12
        /*20c6*/ 	.short	(.L_1399 - .L_1398)
	.align		4
.L_1398:
        /*20c8*/ 	.word	index@(_ZN10layer_norm13ln_bwd_kernelINS_13Kernel_traitsIffffjLj5120ELj1ELj1ELj4ELj16ENS_18Kernel_traits_baseILj5120EffffjLj128EEEEEEEvNS_9BwdParamsE)
        /*20cc*/ 	.word	0x000000b8


	//----- nvinfo : EIATTR_MIN_STACK_SIZE
	.align		4
.L_1399:
        /*20d0*/ 	.byte	0x04, 0x12
        /*20d2*/ 	.short	(.L_1401 - .L_1400)
	.align		4
.L_1400:
        /*20d4*/ 	.word	index@(_ZN10layer_norm22ln_bwd_finalize_kernelINS_22Kernel_traits_finalizeILj4096E13__nv_bfloat16fS2_fjLj1024ELj4ENS_18Kernel_traits_baseILj4096ES2_fS2_fjLj1024EEEEEEEvNS_9BwdParamsE)
        /*20d8*/ 	.word	0x00000000


	//----- nvinfo : EIATTR_MIN_STACK_SIZE
	.align		4
.L_1401:
        /*20dc*/ 	.byte	0x04, 0x12
        /*20de*/ 	.short	(.L_1403 - .L_1402)
	.align		4
.L_1402:
        /*20e0*/ 	.word	index@(_ZN10layer_norm13ln_bwd_kernelINS_13Kernel_traitsI13__nv_bfloat16fS2_fjLj4096ELj1ELj1ELj4ELj16ENS_18Kernel_traits_baseILj4096ES2_fS2_fjLj128EEEEEEEvNS_9BwdParamsE)
        /*20e4*/ 	.word	0x00000000


	//----- nvinfo : EIATTR_MIN_STACK_SIZE
	.align		4
.L_1403:
        /*20e8*/ 	.byte	0x04, 0x12
        /*20ea*/ 	.short	(.L_1405 - .L_1404)
	.align		4
.L_1404:
        /*20ec*/ 	.word	index@(_ZN10layer_norm22ln_bwd_finalize_kernelINS_22Kernel_traits_finalizeILj4096E13__nv_bfloat16S2_S2_fjLj1024ELj4ENS_18Kernel_traits_baseILj4096ES2_S2_S2_fjLj1024EEEEEEEvNS_9BwdParamsE)
        /*20f0*/ 	.word	0x00000000


	//----- nvinfo : EIATTR_MIN_STACK_SIZE
	.align		4
.L_1405:
        /*20f4*/ 	.byte	0x04, 0x12
        /*20f6*/ 	.short	(.L_1407 - .L_1406)
	.align		4
.L_1406:
        /*20f8*/ 	.word	index@(_ZN10layer_norm13ln_bwd_kernelINS_13Kernel_traitsI13__nv_bfloat16S2_S2_fjLj4096ELj1ELj1ELj4ELj16ENS_18Kernel_traits_baseILj4096ES2_S2_S2_fjLj128EEEEEEEvNS_9BwdParamsE)
        /*20fc*/ 	.word	0x00000000


	//----- nvinfo : EIATTR_MIN_STACK_SIZE
	.align		4
.L_1407:
        /*2100*/ 	.byte	0x04, 0x12
        /*2102*/ 	.short	(.L_1409 - .L_1408)
	.align		4
.L_1408:
        /*2104*/ 	.word	index@(_ZN10layer_norm22ln_bwd_finalize_kernelINS_22Kernel_traits_finalizeILj4096E6__halffS2_fjLj1024ELj4ENS_18Kernel_traits_baseILj4096ES2_fS2_fjLj1024EEEEEEEvNS_9BwdParamsE)
        /*2108*/ 	.word	0x00000000


	//----- nvinfo : EIATTR_MIN_STACK_SIZE
	.align		4
.L_1409:
        /*210c*/ 	.byte	0x04, 0x12
        /*210e*/ 	.short	(.L_1411 - .L_1410)
	.align		4
.L_1410:
        /*2110*/ 	.word	index@(_ZN10layer_norm13ln_bwd_kernelINS_13Kernel_traitsI6__halffS2_fjLj4096ELj1ELj1ELj4ELj16ENS_18Kernel_traits_baseILj4096ES2_fS2_fjLj128EEEEEEEvNS_9BwdParamsE)
        /*2114*/ 	.word	0x00000000


	//----- nvinfo : EIATTR_MIN_STACK_SIZE
	.align		4
.L_1411:
        /*2118*/ 	.byte	0x04, 0x12
        /*211a*/ 	.short	(.L_1413 - .L_1412)
	.align		4
.L_1412:
        /*211c*/ 	.word	index@(_ZN10layer_norm22ln_bwd_finalize_kernelINS_22Kernel_traits_finalizeILj4096E6__halfS2_S2_fjLj1024ELj4ENS_18Kernel_traits_baseILj4096ES2_S2_S2_fjLj1024EEEEEEEvNS_9BwdParamsE)
        /*2120*/ 	.word	0x00000000


	//----- nvinfo : EIATTR_MIN_STACK_SIZE
	.align		4
.L_1413:
        /*2124*/ 	.byte	0x04, 0x12
        /*2126*/ 	.short	(.L_1415 - .L_1414)
	.align		4
.L_1414:
        /*2128*/ 	.word	index@(_ZN10layer_norm13ln_bwd_kernelINS_13Kernel_traitsI6__halfS2_S2_fjLj4096ELj1ELj1ELj4ELj16ENS_18Kernel_traits_baseILj4096ES2_S2_S2_fjLj128EEEEEEEvNS_9BwdParamsE)
        /*212c*/ 	.word	0x00000000


	//----- nvinfo : EIATTR_MIN_STACK_SIZE
	.align		4
.L_1415:
        /*2130*/ 	.byte	0x04, 0x12
        /*2132*/ 	.short	(.L_1417 - .L_1416)
	.align		4
.L_1416:
        /*2134*/ 	.word	index@(_ZN10layer_norm22ln_bwd_finalize_kernelINS_22Kernel_traits_finalizeILj4096EffffjLj1024ELj4ENS_18Kernel_traits_baseILj4096EffffjLj1024EEEEEEEvNS_9BwdParamsE)
        /*2138*/ 	.word	0x00000000


	//----- nvinfo : EIATTR_MIN_STACK_SIZE
	.align		4
.L_1417:
        /*213c*/ 	.byte	0x04, 0x12
        /*213e*/ 	.short	(.L_1419 - .L_1418)
	.align		4
.L_1418:
        /*2140*/ 	.word	index@(_ZN10layer_norm13ln_bwd_kernelINS_13Kernel_traitsIffffjLj4096ELj1ELj1ELj4ELj16ENS_18Kernel_traits_baseILj4096EffffjLj128EEEEEEEvNS_9BwdParamsE)
        /*2144*/ 	.word	0x00000000


	//----- nvinfo : EIATTR_MIN_STACK_SIZE
	.align		4
.L_1419:
        /*2148*/ 	.byte	0x04, 0x12
        /*214a*/ 	.short	(.L_1421 - .L_1420)
	.align		4
.L_1420:
        /*214c*/ 	.word	index@(_ZN10layer_norm22ln_bwd_finalize_kernelINS_22Kernel_traits_finalizeILj3840E13__nv_bfloat16fS2_fjLj1024ELj4ENS_18Kernel_traits_baseILj3840ES2_fS2_fjLj1024EEEEEEEvNS_9BwdParamsE)
        /*2150*/ 	.word	0x00000000


	//----- nvinfo : EIATTR_MIN_STACK_SIZE
	.align		4
.L_1421:
        /*2154*/ 	.byte	0x04, 0x12
        /*2156*/ 	.short	(.L_1423 - .L_1422)
	.align		4
.L_1422:
        /*2158*/ 	.word	index@(_ZN10layer_norm13ln_bwd_kernelINS_13Kernel_traitsI13__nv_bfloat16fS2_fjLj3840ELj1ELj1ELj4ELj8ENS_18Kernel_traits_baseILj3840ES2_fS2_fjLj128EEEEEEEvNS_9BwdParamsE)
        /*215c*/ 	.word	0x00000000


	//----- nvinfo : EIATTR_MIN_STACK_SIZE
	.align		4
.L_1423:
        /*2160*/ 	.byte	0x04, 0x12
        /*2162*/ 	.short	(.L_1425 - .L_1424)
	.align		4
.L_1424:
        /*2164*/ 	.word	index@(_ZN10layer_norm22ln_bwd_finalize_kernelINS_22Kernel_traits_finalizeILj3840E13__nv_bfloat16S2_S2_fjLj1024ELj4ENS_18Kernel_traits_baseILj3840ES2_S2_S2_fjLj1024EEEEEEEvNS_9BwdParamsE)
        /*2168*/ 	.word	0x00000000


	//----- nvinfo : EIATTR_MIN_STACK_SIZE
	.align		4
.L_1425:
        /*216c*/ 	.byte	0x04, 0x12
        /*216e*/ 	.short	(.L_1427 - .L_1426)
	.align		4
.L_1426:
        /*2170*/ 	.word	index@(_ZN10layer_norm13ln_bwd_kernelINS_13Kernel_traitsI13__nv_bfloat16S2_S2_fjLj3840ELj1ELj1ELj4ELj4ENS_18Kernel_traits_baseILj3840ES2_S2_S2_fjLj128EEEEEEEvNS_9BwdParamsE)
        /*2174*/ 	.word	0x00000000


	//----- nvinfo : EIATTR_MIN_STACK_SIZE
	.align		4
.L_1427:
        /*2178*/ 	.byte	0x04, 0x12
        /*217a*/ 	.short	(.L_1429 - .L_1428)
	.align		4
.L_1428:
        /*217c*/ 	.word	index@(_ZN10layer_norm22ln_bwd_finalize_kernelINS_22Kernel_traits_finalizeILj3840E6__halffS2_fjLj1024ELj4ENS_18Kernel_traits_baseILj3840ES2_fS2_fjLj1024EEEEEEEvNS_9BwdParamsE)
        /*2180*/ 	.word	0x00000000


	//----- nvinfo : EIATTR_MIN_STACK_SIZE
	.align		4
.L_1429:
        /*2184*/ 	.byte	0x04, 0x12
        /*2186*/ 	.short	(.L_1431 - .L_1430)
	.align		4
.L_1430:
        /*2188*/ 	.word	index@(_ZN10layer_norm13ln_bwd_kernelINS_13Kernel_traitsI6__halffS2_fjLj3840ELj1ELj1ELj4ELj8ENS_18Kernel_traits_baseILj3840ES2_fS2_fjLj128EEEEEEEvNS_9BwdParamsE)
        /*218c*/ 	.word	0x00000000


	//----- nvinfo : EIATTR_MIN_STACK_SIZE
	.align		4
.L_1431:
        /*2190*/ 	.byte	0x04, 0x12
        /*2192*/ 	.short	(.L_1433 - .L_1432)
	.align		4
.L_1432:
        /*2194*/ 	.word	index@(_ZN10layer_norm22ln_bwd_finalize_kernelINS_22Kernel_traits_finalizeILj3840E6__halfS2_S2_fjLj1024ELj4ENS_18Kernel_traits_baseILj3840ES2_S2_S2_fjLj1024EEEEEEEvNS_9BwdParamsE)
        /*2198*/ 	.word	0x00000000


	//----- nvinfo : EIATTR_MIN_STACK_SIZE
	.align		4
.L_1433:
        /*219c*/ 	.byte	0x04, 0x12
        /*219e*/ 	.short	(.L_1435 - .L_1434)
	.align		4
.L_1434:
        /*21a0*/ 	.word	index@(_ZN10layer_norm13ln_bwd_kernelINS_13Kernel_traitsI6__halfS2_S2_fjLj3840ELj1ELj1ELj4ELj4ENS_18Kernel_traits_baseILj3840ES2_S2_S2_fjLj128EEEEEEEvNS_9BwdParamsE)
        /*21a4*/ 	.word	0x00000000


	//----- nvinfo : EIATTR_MIN_STACK_SIZE
	.align		4
.L_1435:
        /*21a8*/ 	.byte	0x04, 0x12
        /*21aa*/ 	.short	(.L_1437 - .L_1436)
	.align		4
.L_1436:
        /*21ac*/ 	.word	index@(_ZN10layer_norm22ln_bwd_finalize_kernelINS_22Kernel_traits_finalizeILj3840EffffjLj1024ELj4ENS_18Kernel_traits_baseILj3840EffffjLj1024EEEEEEEvNS_9BwdParamsE)
        /*21b0*/ 	.word	0x00000000


	//----- nvinfo : EIATTR_MIN_STACK_SIZE
	.align		4
.L_1437:
        /*21b4*/ 	.byte	0x04, 0x12
        /*21b6*/ 	.short	(.L_1439 - .L_1438)
	.align		4
.L_1438:
        /*21b8*/ 	.word	index@(_ZN10layer_norm13ln_bwd_kernelINS_13Kernel_traitsIffffjLj3840ELj1ELj1ELj4ELj8ENS_18Kernel_traits_baseILj3840EffffjLj128EEEEEEEvNS_9BwdParamsE)
        /*21bc*/ 	.word	0x00000000


	//----- nvinfo : EIATTR_MIN_STACK_SIZE
	.align		4
.L_1439:
        /*21c0*/ 	.byte	0x04, 0x12
        /*21c2*/ 	.short	(.L_1441 - .L_1440)
	.align		4
.L_1440:
        /*21c4*/ 	.word	index@(_ZN10layer_norm22ln_bwd_finalize_kernelINS_22Kernel_traits_finalizeILj3072E13__nv_bfloat16fS2_fjLj1024ELj4ENS_18Kernel_traits_baseILj3072ES2_fS2_fjLj1024EEEEEEEvNS_9BwdParamsE)
        /*21c8*/ 	.word	0x00000000


	//----- nvinfo : EIATTR_MIN_STACK_SIZE
	.align		4
.L_1441:
        /*21cc*/ 	.byte	0x04, 0x12
        /*21ce*/ 	.short	(.L_1443 - .L_1442)
	.align		4
.L_1442:
        /*21d0*/ 	.word	index@(_ZN10layer_norm13ln_bwd_kernelINS_13Kernel_traitsI13__nv_bfloat16fS2_fjLj3072ELj1ELj1ELj4ELj16ENS_18Kernel_traits_baseILj3072ES2_fS2_fjLj128EEEEEEEvNS_9BwdParamsE)
        /*21d4*/ 	.word	0x00000000


	//----- nvinfo : EIATTR_MIN_STACK_SIZE
	.align		4
.L_1443:
        /*21d8*/ 	.byte	0x04, 0x12
        /*21da*/ 	.short	(.L_1445 - .L_1444)
	.align		4
.L_1444:
        /*21dc*/ 	.word	index@(_ZN10layer_norm22ln_bwd_finalize_kernelINS_22Kernel_traits_finalizeILj3072E13__nv_bfloat16S2_S2_fjLj1024ELj4ENS_18Kernel_traits_baseILj3072ES2_S2_S2_fjLj1024EEEEEEEvNS_9BwdParamsE)
        /*21e0*/ 	.word	0x00000000


	//----- nvinfo : EIATTR_MIN_STACK_SIZE
	.align		4
.L_1445:
        /*21e4*/ 	.byte	0x04, 0x12
        /*21e6*/ 	.short	(.L_1447 - .L_1446)
	.align		4
.L_1446:
        /*21e8*/ 	.word	index@(_ZN10layer_norm13ln_bwd_kernelINS_13Kernel_traitsI13__nv_bfloat16S2_S2_fjLj3072ELj1ELj1ELj4ELj16ENS_18Kernel_traits_baseILj3072ES2_S2_S2_fjLj128EEEEEEEvNS_9BwdParamsE)
        /*21ec*/ 	.word	0x00000000


	//----- nvinfo : EIATTR_MIN_STACK_SIZE
	.align		4
.L_1447:
        /*21f0*/ 	.byte	0x04, 0x12
        /*21f2*/ 	.short	(.L_1449 - .L_1448)
	.align		4
.L_1448:
        /*21f4*/ 	.word	index@(_ZN10layer_norm22ln_bwd_finalize_kernelINS_22Kernel_traits_finalizeILj3072E6__halffS2_fjLj1024ELj4ENS_18Kernel_traits_baseILj3072ES2_fS2_fjLj1024EEEEEEEvNS_9BwdParamsE)
        /*21f8*/ 	.word	0x00000000


	//----- nvinfo : EIATTR_MIN_STACK_SIZE
	.align		4
.L_1449:
        /*21fc*/ 	.byte	0x04, 0x12
        /*21fe*/ 	.short	(.L_1451 - .L_1450)
	.align		4
.L_1450:
        /*2200*/ 	.word	index@(_ZN10layer_norm13ln_bwd_kernelINS_13Kernel_traitsI6__halffS2_fjLj3072ELj1ELj1ELj4ELj16ENS_18Kernel_traits_baseILj3072ES2_fS2_fjLj128EEEEEEEvNS_9BwdParamsE)
        /*2204*/ 	.word	0x00000000


	//----- nvinfo : EIATTR_MIN_STACK_SIZE
	.align		4
.L_1451:
        /*2208*/ 	.byte	0x04, 0x12
        /*220a*/ 	.short	(.L_1453 - .L_1452)
	.align		4
.L_1452:
        /*220c*/ 	.word	index@(_ZN10layer_norm22ln_bwd_finalize_kernelINS_22Kernel_traits_finalizeILj3072E6__halfS2_S2_fjLj1024ELj4ENS_18Kernel_traits_baseILj3072ES2_S2_S2_fjLj1024EEEEEEEvNS_9BwdParamsE)
        /*2210*/ 	.word	0x00000000


	//----- nvinfo : EIATTR_MIN_STACK_SIZE
	.align		4
.L_1453:
        /*2214*/ 	.byte	0x04, 0x12
        /*2216*/ 	.short	(.L_1455 - .L_1454)
	.align		4
.L_1454:
        /*2218*/ 	.word	index@(_ZN10layer_norm13ln_bwd_kernelINS_13Kernel_traitsI6__halfS2_S2_fjLj3072ELj1ELj1ELj4ELj16ENS_18Kernel_traits_baseILj3072ES2_S2_S2_fjLj128EEEEEEEvNS_9BwdParamsE)
        /*221c*/ 	.word	0x00000000


	//----- nvinfo : EIATTR_MIN_STACK_SIZE
	.align		4
.L_1455:
        /*2220*/ 	.byte	0x04, 0x12
        /*2222*/ 	.short	(.L_1457 - .L_1456)
	.align		4
.L_1456:
        /*2224*/ 	.word	index@(_ZN10layer_norm22ln_bwd_finalize_kernelINS_22Kernel_traits_finalizeILj3072EffffjLj1024ELj4ENS_18Kernel_traits_baseILj3072EffffjLj1024EEEEEEEvNS_9BwdParamsE)
        /*2228*/ 	.word	0x00000000


	//----- nvinfo : EIATTR_MIN_STACK_SIZE
	.align		4
.L_1457:
        /*222c*/ 	.byte	0x04, 0x12
        /*222e*/ 	.short	(.L_1459 - .L_1458)
	.align		4
.L_1458:
        /*2230*/ 	.word	index@(_ZN10layer_norm13ln_bwd_kernelINS_13Kernel_traitsIffffjLj3072ELj1ELj1ELj4ELj16ENS_18Kernel_traits_baseILj3072EffffjLj128EEEEEEEvNS_9BwdParamsE)
        /*2234*/ 	.word	0x00000000


	//----- nvinfo : EIATTR_MIN_STACK_SIZE
	.align		4
.L_1459:
        /*2238*/ 	.byte	0x04, 0x12
        /*223a*/ 	.short	(.L_1461 - .L_1460)
	.align		4
.L_1460:
        /*223c*/ 	.word	index@(_ZN10layer_norm22ln_bwd_finalize_kernelINS_22Kernel_traits_finalizeILj2304E13__nv_bfloat16fS2_fjLj1024ELj4ENS_18Kernel_traits_baseILj2304ES2_fS2_fjLj1024EEEEEEEvNS_9BwdParamsE)
        /*2240*/ 	.word	0x00000000


	//----- nvinfo : EIATTR_MIN_STACK_SIZE
	.align		4
.L_1461:
        /*2244*/ 	.byte	0x04, 0x12
        /*2246*/ 	.short	(.L_1463 - .L_1462)
	.align		4
.L_1462:
        /*2248*/ 	.word	index@(_ZN10layer_norm13ln_bwd_kernelINS_13Kernel_traitsI13__nv_bfloat16fS2_fjLj2304ELj1ELj1ELj4ELj8ENS_18Kernel_traits_baseILj2304ES2_fS2_fjLj128EEEEEEEvNS_9BwdParamsE)
        /*224c*/ 	.word	0x00000000


	//----- nvinfo : EIATTR_MIN_STACK_SIZE
	.align		4
.L_1463:
        /*2250*/ 	.byte	0x04, 0x12
        /*2252*/ 	.short	(.L_1465 - .L_1464)
	.align		4
.L_1464:
        /*2254*/ 	.word	index@(_ZN10layer_norm22ln_bwd_finalize_kernelINS_22Kernel_traits_finalizeILj2304E13__nv_bfloat16S2_S2_fjLj1024ELj4ENS_18Kernel_traits_baseILj2304ES2_S2_S2_fjLj1024EEEEEEEvNS_9BwdParamsE)
        /*2258*/ 	.word	0x00000000


	//----- nvinfo : EIATTR_MIN_STACK_SIZE
	.align		4
.L_1465:
        /*225c*/ 	.byte	0x04, 0x12
        /*225e*/ 	.short	(.L_1467 - .L_1466)
	.align		4
.L_1466:
        /*2260*/ 	.word	index@(_ZN10layer_norm13ln_bwd_kernelINS_13Kernel_traitsI13__nv_bfloat16S2_S2_fjLj2304ELj1ELj1ELj4ELj4ENS_18Kernel_traits_baseILj2304ES2_S2_S2_fjLj128EEEEEEEvNS_9BwdParamsE)
        /*2264*/ 	.word	0x00000000


	//----- nvinfo : EIATTR_MIN_STACK_SIZE
	.align		4
.L_1467:
        /*2268*/ 	.byte	0x04, 0x12
        /*226a*/ 	.short	(.L_1469 - .L_1468)
	.align		4
.L_1468:
        /*226c*/ 	.word	index@(_ZN10layer_norm22ln_bwd_finalize_kernelINS_22Kernel_traits_finalizeILj2304E6__halffS2_fjLj1024ELj4ENS_18Kernel_traits_baseILj2304ES2_fS2_fjLj1024EEEEEEEvNS_9BwdParamsE)
        /*2270*/ 	.word	0x00000000


	//----- nvinfo : EIATTR_MIN_STACK_SIZE
	.align		4
.L_1469:
        /*2274*/ 	.byte	0x04, 0x12
        /*2276*/ 	.short	(.L_1471 - .L_1470)
	.align		4
.L_1470:
        /*2278*/ 	.word	index@(_ZN10layer_norm13ln_bwd_kernelINS_13Kernel_traitsI6__halffS2_fjLj2304ELj1ELj1ELj4ELj8ENS_18Kernel_traits_baseILj2304ES2_fS2_fjLj128EEEEEEEvNS_9BwdParamsE)
        /*227c*/ 	.word	0x00000000


	//----- nvinfo : EIATTR_MIN_STACK_SIZE
	.align		4
.L_1471:
        /*2280*/ 	.byte	0x04, 0x12
        /*2282*/ 	.short	(.L_1473 - .L_1472)
	.align		4
.L_1472:
        /*2284*/ 	.word	index@(_ZN10layer_norm22ln_bwd_finalize_kernelINS_22Kernel_traits_finalizeILj2304E6__halfS2_S2_fjLj1024ELj4ENS_18Kernel_traits_baseILj2304ES2_S2_S2_fjLj1024EEEEEEEvNS_9BwdParamsE)
        /*2288*/ 	.word	0x00000000


	//----- nvinfo : EIATTR_MIN_STACK_SIZE
	.align		4
.L_1473:
        /*228c*/ 	.byte	0x04, 0x12
        /*228e*/ 	.short	(.L_1475 - .L_1474)
	.align		4
.L_1474:
        /*2290*/ 	.word	index@(_ZN10layer_norm13ln_bwd_kernelINS_13Kernel_traitsI6__halfS2_S2_fjLj2304ELj1ELj1ELj4ELj4ENS_18Kernel_traits_baseILj2304ES2_S2_S2_fjLj128EEEEEEEvNS_9BwdParamsE)
        /*2294*/ 	.word	0x00000000


	//----- nvinfo : EIATTR_MIN_STACK_SIZE
	.align		4
.L_1475:
        /*2298*/ 	.byte	0x04, 0x12
        /*229a*/ 	.short	(.L_1477 - .L_1476)
	.align		4
.L_1476:
        /*229c*/ 	.word	index@(_ZN10layer_norm22ln_bwd_finalize_kernelINS_22Kernel_traits_finalizeILj2304EffffjLj1024ELj4ENS_18Kernel_traits_baseILj2304EffffjLj1024EEEEEEEvNS_9BwdParamsE)
        /*22a0*/ 	.word	0x00000000


	//----- nvinfo : EIATTR_MIN_STACK_SIZE
	.align		4
.L_1477:
        /*22a4*/ 	.byte	0x04, 0x12
        /*22a6*/ 	.short	(.L_1479 - .L_1478)
	.align		4
.L_1478:
        /*22a8*/ 	.word	index@(_ZN10layer_norm13ln_bwd_kernelINS_13Kernel_traitsIffffjLj2304ELj1ELj1ELj4ELj8ENS_18Kernel_traits_baseILj2304EffffjLj128EEEEEEEvNS_9BwdParamsE)
        /*22ac*/ 	.word	0x00000000


	//----- nvinfo : EIATTR_MIN_STACK_SIZE
	.align		4
.L_1479:
        /*22b0*/ 	.byte	0x04, 0x12
        /*22b2*/ 	.short	(.L_1481 - .L_1480)
	.align		4
.L_1480:
        /*22b4*/ 	.word	index@(_ZN10layer_norm22ln_bwd_finalize_kernelINS_22Kernel_traits_finalizeILj2048E13__nv_bfloat16fS2_fjLj1024ELj4ENS_18Kernel_traits_baseILj2048ES2_fS2_fjLj1024EEEEEEEvNS_9BwdParamsE)
        /*22b8*/ 	.word	0x00000000


	//----- nvinfo : EIATTR_MIN_STACK_SIZE
	.align		4
.L_1481:
        /*22bc*/ 	.byte	0x04, 0x12
        /*22be*/ 	.short	(.L_1483 - .L_1482)
	.align		4
.L_1482:
        /*22c0*/ 	.word	index@(_ZN10layer_norm13ln_bwd_kernelINS_13Kernel_traitsI13__nv_bfloat16fS2_fjLj2048ELj1ELj1ELj4ELj16ENS_18Kernel_traits_baseILj2048ES2_fS2_fjLj128EEEEEEEvNS_9BwdParamsE)
        /*22c4*/ 	.word	0x00000000


	//----- nvinfo : EIATTR_MIN_STACK_SIZE
	.align		4
.L_1483:
        /*22c8*/ 	.byte	0x04, 0x12
        /*22ca*/ 	.short	(.L_1485 - .L_1484)
	.align		4
.L_1484:
        /*22cc*/ 	.word	index@(_ZN10layer_norm22ln_bwd_finalize_kernelINS_22Kernel_traits_finalizeILj2048E13__nv_bfloat16S2_S2_fjLj1024ELj4ENS_18Kernel_traits_baseILj2048ES2_S2_S2_fjLj1024EEEEEEEvNS_9BwdParamsE)
        /*22d0*/ 	.word	0x00000000


	//----- nvinfo : EIATTR_MIN_STACK_SIZE
	.align		4
.L_1485:
        /*22d4*/ 	.byte	0x04, 0x12
        /*22d6*/ 	.short	(.L_1487 - .L_1486)
	.align		4
.L_1486:
        /*22d8*/ 	.word	index@(_ZN10layer_norm13ln_bwd_kernelINS_13Kernel_traitsI13__nv_bfloat16S2_S2_fjLj2048ELj1ELj1ELj4ELj16ENS_18Kernel_traits_baseILj2048ES2_S2_S2_fjLj128EEEEEEEvNS_9BwdParamsE)
        /*22dc*/ 	.word	0x00000000


	//----- nvinfo : EIATTR_MIN_STACK_SIZE
	.align		4
.L_1487:
        /*22e0*/ 	.byte	0x04, 0x12
        /*22e2*/ 	.short	(.L_1489 - .L_1488)
	.align		4
.L_1488:
        /*22e4*/ 	.word	index@(_ZN10layer_norm22ln_bwd_finalize_kernelINS_22Kernel_traits_finalizeILj2048E6__halffS2_fjLj1024ELj4ENS_18Kernel_traits_baseILj2048ES2_fS2_fjLj1024EEEEEEEvNS_9BwdParamsE)
        /*22e8*/ 	.word	0x00000000


	//----- nvinfo : EIATTR_MIN_STACK_SIZE
	.align		4
.L_1489:
        /*22ec*/ 	.byte	0x04, 0x12
        /*22ee*/ 	.short	(.L_1491 - .L_1490)
	.align		4
.L_1490:
        /*22f0*/ 	.word	index@(_ZN10layer_norm13ln_bwd_kernelINS_13Kernel_traitsI6__halffS2_fjLj2048ELj1ELj1ELj4ELj16ENS_18Kernel_traits_baseILj2048ES2_fS2_fjLj128EEEEEEEvNS_9BwdParamsE)
        /*22f4*/ 	.word	0x00000000


	//----- nvinfo : EIATTR_MIN_STACK_SIZE
	.align		4
.L_1491:
        /*22f8*/ 	.byte	0x04, 0x12
        /*22fa*/ 	.short	(.L_1493 - .L_1492)
	.align		4
.L_1492:
        /*22fc*/ 	.word	index@(_ZN10layer_norm22ln_bwd_finalize_kernelINS_22Kernel_traits_finalizeILj2048E6__halfS2_S2_fjLj1024ELj4ENS_18Kernel_traits_baseILj2048ES2_S2_S2_fjLj1024EEEEEEEvNS_9BwdParamsE)
        /*2300*/ 	.word	0x00000000


	//----- nvinfo : EIATTR_MIN_STACK_SIZE
	.align		4
.L_1493:
        /*2304*/ 	.byte	0x04, 0x12
        /*2306*/ 	.short	(.L_1495 - .L_1494)
	.align		4
.L_1494:
        /*2308*/ 	.word	index@(_ZN10layer_norm13ln_bwd_kernelINS_13Kernel_traitsI6__halfS2_S2_fjLj2048ELj1ELj1ELj4ELj16ENS_18Kernel_traits_baseILj2048ES2_S2_S2_fjLj128EEEEEEEvNS_9BwdParamsE)
        /*230c*/ 	.word	0x00000000


	//----- nvinfo : EIATTR_MIN_STACK_SIZE
	.align		4
.L_1495:
        /*2310*/ 	.byte	0x04, 0x12
        /*2312*/ 	.short	(.L_1497 - .L_1496)
	.align		4
.L_1496:
        /*2314*/ 	.word	index@(_ZN10layer_norm22ln_bwd_finalize_kernelINS_22Kernel_traits_finalizeILj2048EffffjLj1024ELj4ENS_18Kernel_traits_baseILj2048EffffjLj1024EEEEEEEvNS_9BwdParamsE)
        /*2318*/ 	.word	0x00000000


	//----- nvinfo : EIATTR_MIN_STACK_SIZE
	.align		4
.L_1497:
        /*231c*/ 	.byte	0x04, 0x12
        /*231e*/ 	.short	(.L_1499 - .L_1498)
	.align		4
.L_1498:
        /*2320*/ 	.word	index@(_ZN10layer_norm13ln_bwd_kernelINS_13Kernel_traitsIffffjLj2048ELj1ELj1ELj4ELj16ENS_18Kernel_traits_baseILj2048EffffjLj128EEEEEEEvNS_9BwdParamsE)
        /*2324*/ 	.word	0x00000000


	//----- nvinfo : EIATTR_MIN_STACK_SIZE
	.align		4
.L_1499:
        /*2328*/ 	.byte	0x04, 0x12
        /*232a*/ 	.short	(.L_1501 - .L_1500)
	.align		4
.L_1500:
        /*232c*/ 	.word	index@(_ZN10layer_norm22ln_bwd_finalize_kernelINS_22Kernel_traits_finalizeILj1536E13__nv_bfloat16fS2_fjLj1024ELj4ENS_18Kernel_traits_baseILj1536ES2_fS2_fjLj1024EEEEEEEvNS_9BwdParamsE)
        /*2330*/ 	.word	0x00000000


	//----- nvinfo : EIATTR_MIN_STACK_SIZE
	.align		4
.L_1501:
        /*2334*/ 	.byte	0x04, 0x12
        /*2336*/ 	.short	(.L_1503 - .L_1502)
	.align		4
.L_1502:
        /*2338*/ 	.word	index@(_ZN10layer_norm13ln_bwd_kernelINS_13Kernel_traitsI13__nv_bfloat16fS2_fjLj1536ELj1ELj1ELj4ELj16ENS_18Kernel_traits_baseILj1536ES2_fS2_fjLj128EEEEEEEvNS_9BwdParamsE)
        /*233c*/ 	.word	0x00000000


	//----- nvinfo : EIATTR_MIN_STACK_SIZE
	.align		4
.L_1503:
        /*2340*/ 	.byte	0x04, 0x12
        /*2342*/ 	.short	(.L_1505 - .L_1504)
	.align		4
.L_1504:
        /*2344*/ 	.word	index@(_ZN10layer_norm22ln_bwd_finalize_kernelINS_22Kernel_traits_finalizeILj1536E13__nv_bfloat16S2_S2_fjLj1024ELj4ENS_18Kernel_traits_baseILj1536ES2_S2_S2_fjLj1024EEEEEEEvNS_9BwdParamsE)
        /*2348*/ 	.word	0x00000000


	//----- nvinfo : EIATTR_MIN_STACK_SIZE
	.align		4
.L_1505:
        /*234c*/ 	.byte	0x04, 0x12
        /*234e*/ 	.short	(.L_1507 - .L_1506)
	.align		4
.L_1506:
        /*2350*/ 	.word	index@(_ZN10layer_norm13ln_bwd_kernelINS_13Kernel_traitsI13__nv_bfloat16S2_S2_fjLj1536ELj1ELj1ELj4ELj8ENS_18Kernel_traits_baseILj1536ES2_S2_S2_fjLj128EEEEEEEvNS_9BwdParamsE)
        /*2354*/ 	.word	0x00000000


	//----- nvinfo : EIATTR_MIN_STACK_SIZE
	.align		4
.L_1507:
        /*2358*/ 	.byte	0x04, 0x12
        /*235a*/ 	.short	(.L_1509 - .L_1508)
	.align		4
.L_1508:
        /*235c*/ 	.word	index@(_ZN10layer_norm22ln_bwd_finalize_kernelINS_22Kernel_traits_finalizeILj1536E6__halffS2_fjLj1024ELj4ENS_18Kernel_traits_baseILj1536ES2_fS2_fjLj1024EEEEEEEvNS_9BwdParamsE)
        /*2360*/ 	.word	0x00000000


	//----- nvinfo : EIATTR_MIN_STACK_SIZE
	.align		4
.L_1509:
        /*2364*/ 	.byte	0x04, 0x12
        /*2366*/ 	.short	(.L_1511 - .L_1510)
	.align		4
.L_1510:
        /*2368*/ 	.word	index@(_ZN10layer_norm13ln_bwd_kernelINS_13Kernel_traitsI6__halffS2_fjLj1536ELj1ELj1ELj4ELj16ENS_18Kernel_traits_baseILj1536ES2_fS2_fjLj128EEEEEEEvNS_9BwdParamsE)
        /*236c*/ 	.word	0x00000000


	//----- nvinfo : EIATTR_MIN_STACK_SIZE
	.align		4
.L_1511:
        /*2370*/ 	.byte	0x04, 0x12
        /*2372*/ 	.short	(.L_1513 - .L_1512)
	.align		4
.L_1512:
        /*2374*/ 	.word	index@(_ZN10layer_norm22ln_bwd_finalize_kernelINS_22Kernel_traits_finalizeILj1536E6__halfS2_S2_fjLj1024ELj4ENS_18Kernel_traits_baseILj1536ES2_S2_S2_fjLj1024EEEEEEEvNS_9BwdParamsE)
        /*2378*/ 	.word	0x00000000


	//----- nvinfo : EIATTR_MIN_STACK_SIZE
	.align		4
.L_1513:
        /*237c*/ 	.byte	0x04, 0x12
        /*237e*/ 	.short	(.L_1515 - .L_1514)
	.align		4
.L_1514:
        /*2380*/ 	.word	index@(_ZN10layer_norm13ln_bwd_kernelINS_13Kernel_traitsI6__halfS2_S2_fjLj1536ELj1ELj1ELj4ELj8ENS_18Kernel_traits_baseILj1536ES2_S2_S2_fjLj128EEEEEEEvNS_9BwdParamsE)
        /*2384*/ 	.word	0x00000000


	//----- nvinfo : EIATTR_MIN_STACK_SIZE
	.align		4
.L_1515:
        /*2388*/ 	.byte	0x04, 0x12
        /*238a*/ 	.short	(.L_1517 - .L_1516)
	.align		4
.L_1516:
        /*238c*/ 	.word	index@(_ZN10layer_norm22ln_bwd_finalize_kernelINS_22Kernel_traits_finalizeILj1536EffffjLj1024ELj4ENS_18Kernel_traits_baseILj1536EffffjLj1024EEEEEEEvNS_9BwdParamsE)
        /*2390*/ 	.word	0x00000000


	//----- nvinfo : EIATTR_MIN_STACK_SIZE
	.align		4
.L_1517:
        /*2394*/ 	.byte	0x04, 0x12
        /*2396*/ 	.short	(.L_1519 - .L_1518)
	.align		4
.L_1518:
        /*2398*/ 	.word	index@(_ZN10layer_norm13ln_bwd_kernelINS_13Kernel_traitsIffffjLj1536ELj1ELj1ELj4ELj16ENS_18Kernel_traits_baseILj1536EffffjLj128EEEEEEEvNS_9BwdParamsE)
        /*239c*/ 	.word	0x00000008


	//----- nvinfo : EIATTR_MIN_STACK_SIZE
	.align		4
.L_1519:
        /*23a0*/ 	.byte	0x04, 0x12
        /*23a2*/ 	.short	(.L_1521 - .L_1520)
	.align		4
.L_1520:
        /*23a4*/ 	.word	index@(_ZN10layer_norm22ln_bwd_finalize_kernelINS_22Kernel_traits_finalizeILj1024E13__nv_bfloat16fS2_fjLj1024ELj4ENS_18Kernel_traits_baseILj1024ES2_fS2_fjLj1024EEEEEEEvNS_9BwdParamsE)
        /*23a8*/ 	.word	0x00000000


	//----- nvinfo : EIATTR_MIN_STACK_SIZE
	.align		4
.L_1521:
        /*23ac*/ 	.byte	0x04, 0x12
        /*23ae*/ 	.short	(.L_1523 - .L_1522)
	.align		4
.L_1522:
        /*23b0*/ 	.word	index@(_ZN10layer_norm13ln_bwd_kernelINS_13Kernel_traitsI13__nv_bfloat16fS2_fjLj1024ELj1ELj4ELj1ELj16ENS_18Kernel_traits_baseILj1024ES2_fS2_fjLj128EEEEEEEvNS_9BwdParamsE)
        /*23b4*/ 	.word	0x00000000


	//----- nvinfo : EIATTR_MIN_STACK_SIZE
	.align		4
.L_1523:
        /*23b8*/ 	.byte	0x04, 0x12
        /*23ba*/ 	.short	(.L_1525 - .L_1524)
	.align		4
.L_1524:
        /*23bc*/ 	.word	index@(_ZN10layer_norm22ln_bwd_finalize_kernelINS_22Kernel_traits_finalizeILj1024E13__nv_bfloat16S2_S2_fjLj1024ELj4ENS_18Kernel_traits_baseILj1024ES2_S2_S2_fjLj1024EEEEEEEvNS_9BwdParamsE)
        /*23c0*/ 	.word	0x00000000


	//----- nvinfo : EIATTR_MIN_STACK_SIZE
	.align		4
.L_1525:
        /*23c4*/ 	.byte	0x04, 0x12
        /*23c6*/ 	.short	(.L_1527 - .L_1526)
	.align		4
.L_1526:
        /*23c8*/ 	.word	index@(_ZN10layer_norm13ln_bwd_kernelINS_13Kernel_traitsI13__nv_bfloat16S2_S2_fjLj1024ELj1ELj4ELj1ELj16ENS_18Kernel_traits_baseILj1024ES2_S2_S2_fjLj128EEEEEEEvNS_9BwdParamsE)
        /*23cc*/ 	.word	0x00000000


	//----- nvinfo : EIATTR_MIN_STACK_SIZE
	.align		4
.L_1527:
        /*23d0*/ 	.byte	0x04, 0x12
        /*23d2*/ 	.short	(.L_1529 - .L_1528)
	.align		4
.L_1528:
        /*23d4*/ 	.word	index@(_ZN10layer_norm22ln_bwd_finalize_kernelINS_22Kernel_traits_finalizeILj1024E6__halffS2_fjLj1024ELj4ENS_18Kernel_traits_baseILj1024ES2_fS2_fjLj1024EEEEEEEvNS_9BwdParamsE)
        /*23d8*/ 	.word	0x00000000


	//----- nvinfo : EIATTR_MIN_STACK_SIZE
	.align		4
.L_1529:
        /*23dc*/ 	.byte	0x04, 0x12
        /*23de*/ 	.short	(.L_1531 - .L_1530)
	.align		4
.L_1530:
        /*23e0*/ 	.word	index@(_ZN10layer_norm13ln_bwd_kernelINS_13Kernel_traitsI6__halffS2_fjLj1024ELj1ELj4ELj1ELj16ENS_18Kernel_traits_baseILj1024ES2_fS2_fjLj128EEEEEEEvNS_9BwdParamsE)
        /*23e4*/ 	.word	0x00000000


	//----- nvinfo : EIATTR_MIN_STACK_SIZE
	.align		4
.L_1531:
        /*23e8*/ 	.byte	0x04, 0x12
        /*23ea*/ 	.short	(.L_1533 - .L_1532)
	.align		4
.L_1532:
        /*23ec*/ 	.word	index@(_ZN10layer_norm22ln_bwd_finalize_kernelINS_22Kernel_traits_finalizeILj1024E6__halfS2_S2_fjLj1024ELj4ENS_18Kernel_traits_baseILj1024ES2_S2_S2_fjLj1024EEEEEEEvNS_9BwdParamsE)
        /*23f0*/ 	.word	0x00000000


	//----- nvinfo : EIATTR_MIN_STACK_SIZE
	.align		4
.L_1533:
        /*23f4*/ 	.byte	0x04, 0x12
        /*23f6*/ 	.short	(.L_1535 - .L_1534)
	.align		4
.L_1534:
        /*23f8*/ 	.word	index@(_ZN10layer_norm13ln_bwd_kernelINS_13Kernel_traitsI6__halfS2_S2_fjLj1024ELj1ELj4ELj1ELj16ENS_18Kernel_traits_baseILj1024ES2_S2_S2_fjLj128EEEEEEEvNS_9BwdParamsE)
        /*23fc*/ 	.word	0x00000000


	//----- nvinfo : EIATTR_MIN_STACK_SIZE
	.align		4
.L_1535:
        /*2400*/ 	.byte	0x04, 0x12
        /*2402*/ 	.short	(.L_1537 - .L_1536)
	.align		4
.L_1536:
        /*2404*/ 	.word	index@(_ZN10layer_norm22ln_bwd_finalize_kernelINS_22Kernel_traits_finalizeILj1024EffffjLj1024ELj4ENS_18Kernel_traits_baseILj1024EffffjLj1024EEEEEEEvNS_9BwdParamsE)
        /*2408*/ 	.word	0x00000000


	//----- nvinfo : EIATTR_MIN_STACK_SIZE
	.align		4
.L_1537:
        /*240c*/ 	.byte	0x04, 0x12
        /*240e*/ 	.short	(.L_1539 - .L_1538)
	.align		4
.L_1538:
        /*2410*/ 	.word	index@(_ZN10layer_norm13ln_bwd_kernelINS_13Kernel_traitsIffffjLj1024ELj1ELj4ELj1ELj16ENS_18Kernel_traits_baseILj1024EffffjLj128EEEEEEEvNS_9BwdParamsE)
        /*2414*/ 	.word	0x00000000


	//----- nvinfo : EIATTR_MIN_STACK_SIZE
	.align		4
.L_1539:
        /*2418*/ 	.byte	0x04, 0x12
        /*241a*/ 	.short	(.L_1541 - .L_1540)
	.align		4
.L_1540:
        /*241c*/ 	.word	index@(_ZN10layer_norm22ln_bwd_finalize_kernelINS_22Kernel_traits_finalizeILj768E13__nv_bfloat16fS2_fjLj1024ELj4ENS_18Kernel_traits_baseILj768ES2_fS2_fjLj1024EEEEEEEvNS_9BwdParamsE)
        /*2420*/ 	.word	0x00000000


	//----- nvinfo : EIATTR_MIN_STACK_SIZE
	.align		4
.L_1541:
        /*2424*/ 	.byte	0x04, 0x12
        /*2426*/ 	.short	(.L_1543 - .L_1542)
	.align		4
.L_1542:
        /*2428*/ 	.word	index@(_ZN10layer_norm13ln_bwd_kernelINS_13Kernel_traitsI13__nv_bfloat16fS2_fjLj768ELj1ELj4ELj1ELj16ENS_18Kernel_traits_baseILj768ES2_fS2_fjLj128EEEEEEEvNS_9BwdParamsE)
        /*242c*/ 	.word	0x00000000


	//----- nvinfo : EIATTR_MIN_STACK_SIZE
	.align		4
.L_1543:
        /*2430*/ 	.byte	0x04, 0x12
        /*2432*/ 	.short	(.L_1545 - .L_1544)
	.align		4
.L_1544:
        /*2434*/ 	.word	index@(_ZN10layer_norm22ln_bwd_finalize_kernelINS_22Kernel_traits_finalizeILj768E13__nv_bfloat16S2_S2_fjLj1024ELj4ENS_18Kernel_traits_baseILj768ES2_S2_S2_fjLj1024EEEEEEEvNS_9BwdParamsE)
        /*2438*/ 	.word	0x00000000


	//----- nvinfo : EIATTR_MIN_STACK_SIZE
	.align		4
.L_1545:
        /*243c*/ 	.byte	0x04, 0x12
        /*243e*/ 	.short	(.L_1547 - .L_1546)
	.align		4
.L_1546:
        /*2440*/ 	.word	index@(_ZN10layer_norm13ln_bwd_kernelINS_13Kernel_traitsI13__nv_bfloat16S2_S2_fjLj768ELj1ELj4ELj1ELj16ENS_18Kernel_traits_baseILj768ES2_S2_S2_fjLj128EEEEEEEvNS_9BwdParamsE)
        /*2444*/ 	.word	0x00000000


	//----- nvinfo : EIATTR_MIN_STACK_SIZE
	.align		4
.L_1547:
        /*2448*/ 	.byte	0x04, 0x12
        /*244a*/ 	.short	(.L_1549 - .L_1548)
	.align		4
.L_1548:
        /*244c*/ 	.word	index@(_ZN10layer_norm22ln_bwd_finalize_kernelINS_22Kernel_traits_finalizeILj768E6__halffS2_fjLj1024ELj4ENS_18Kernel_traits_baseILj768ES2_fS2_fjLj1024EEEEEEEvNS_9BwdParamsE)
        /*2450*/ 	.word	0x00000000


	//----- nvinfo : EIATTR_MIN_STACK_SIZE
	.align		4
.L_1549:
        /*2454*/ 	.byte	0x04, 0x12
        /*2456*/ 	.short	(.L_1551 - .L_1550)
	.align		4
.L_1550:
        /*2458*/ 	.word	index@(_ZN10layer_norm13ln_bwd_kernelINS_13Kernel_traitsI6__halffS2_fjLj768ELj1ELj4ELj1ELj16ENS_18Kernel_traits_baseILj768ES2_fS2_fjLj128EEEEEEEvNS_9BwdParamsE)
        /*245c*/ 	.word	0x00000000


	//----- nvinfo : EIATTR_MIN_STACK_SIZE
	.align		4
.L_1551:
        /*2460*/ 	.byte	0x04, 0x12
        /*2462*/ 	.short	(.L_1553 - .L_1552)
	.align		4
.L_1552:
        /*2464*/ 	.word	index@(_ZN10layer_norm22ln_bwd_finalize_kernelINS_22Kernel_traits_finalizeILj768E6__halfS2_S2_fjLj1024ELj4ENS_18Kernel_traits_baseILj768ES2_S2_S2_fjLj1024EEEEEEEvNS_9BwdParamsE)
        /*2468*/ 	.word	0x00000000


	//----- nvinfo : EIATTR_MIN_STACK_SIZE
	.align		4
.L_1553:
        /*246c*/ 	.byte	0x04, 0x12
        /*246e*/ 	.short	(.L_1555 - .L_1554)
	.align		4
.L_1554:
        /*2470*/ 	.word	index@(_ZN10layer_norm13ln_bwd_kernelINS_13Kernel_traitsI6__halfS2_S2_fjLj768ELj1ELj4ELj1ELj16ENS_18Kernel_traits_baseILj768ES2_S2_S2_fjLj128EEEEEEEvNS_9BwdParamsE)
        /*2474*/ 	.word	0x00000000


	//----- nvinfo : EIATTR_MIN_STACK_SIZE
	.align		4
.L_1555:
        /*2478*/ 	.byte	0x04, 0x12
        /*247a*/ 	.short	(.L_1557 - .L_1556)
	.align		4
.L_1556:
        /*247c*/ 	.word	index@(_ZN10layer_norm22ln_bwd_finalize_kernelINS_22Kernel_traits_finalizeILj768EffffjLj1024ELj4ENS_18Kernel_traits_baseILj768EffffjLj1024EEEEEEEvNS_9BwdParamsE)
        /*2480*/ 	.word	0x00000000


	//----- nvinfo : EIATTR_MIN_STACK_SIZE
	.align		4
.L_1557:
        /*2484*/ 	.byte	0x04, 0x12
        /*2486*/ 	.short	(.L_1559 - .L_1558)
	.align		4
.L_1558:
        /*2488*/ 	.word	index@(_ZN10layer_norm13ln_bwd_kernelINS_13Kernel_traitsIffffjLj768ELj1ELj4ELj1ELj16ENS_18Kernel_traits_baseILj768EffffjLj128EEEEEEEvNS_9BwdParamsE)
        /*248c*/ 	.word	0x00000000
.L_1559:


//--------------------- .nv.compat                --------------------------
	.section	.nv.compat,"",@"SHT_CUDA_COMPAT_INFO"
	.align	4
        /*0000*/ 	.byte	0x02, 0x09, 0x01, 0x00, 0x02, 0x02, 0x01, 0x00, 0x02, 0x05, 0x05, 0x00, 0x03, 0x07, 0x01, 0x01
        /*0010*/ 	.byte	0x02, 0x03, 0x00, 0x00, 0x02, 0x06, 0x01, 0x00, 0x04, 0x0b, 0x08, 0x00, 0x00, 0x00, 0x00, 0x00
        /*0020*/ 	.byte	0x00, 0x00, 0x00, 0x00


//--------------------- .nv.info._ZN10layer_norm22ln_bwd_finalize_kernelINS_22Kernel_traits_finalizeILj65536E13__nv_bfloat16fS2_fjLj1024ELj4ENS_18Kernel_traits_baseILj65536ES2_fS2_fjLj1024EEEEEEEvNS_9BwdParamsE --------------------------
	.section	.nv.info._ZN10layer_norm22ln_bwd_finalize_kernelINS_22Kernel_traits_finalizeILj65536E13__nv_bfloat16fS2_fjLj1024ELj4ENS_18Kernel_traits_baseILj65536ES2_fS2_fjLj1024EEEEEEEvNS_9BwdParamsE,"",@"SHT_CUDA_INFO"
	.sectionflags	@""
	.align	4


	//----- nvinfo : EIATTR_CUDA_API_VERSION
	.align		4
        /*0000*/ 	.byte	0x04, 0x37
        /*0002*/ 	.short	(.L_1561 - .L_1560)
.L_1560:
        /*0004*/ 	.word	0x00000082


	//----- nvinfo : EIATTR_KPARAM_INFO
	.align		4
.L_1561:
        /*0008*/ 	.byte	0x04, 0x17
        /*000a*/ 	.short	(.L_1563 - .L_1562)
.L_1562:
        /*000c*/ 	.word	0x00000000
        /*0010*/ 	.short	0x0000
        /*0012*/ 	.short	0x0000
        /*0014*/ 	.byte	0x00, 0xf0, 0x21, 0x02


	//----- nvinfo : EIATTR_SPARSE_MMA_MASK
	.align		4
.L_1563:
        /*0018*/ 	.byte	0x03, 0x50
        /*001a*/ 	.short	0x0000


	//----- nvinfo : EIATTR_MAXREG_COUNT
	.align		4
        /*001c*/ 	.byte	0x03, 0x1b
        /*001e*/ 	.short	0x0040


	//----- nvinfo : EIATTR_NUM_BARRIERS
	.align		4
        /*0020*/ 	.byte	0x02, 0x4c
        /*0022*/ 	.byte	0x01
	.zero		1


	//----- nvinfo : EIATTR_MERCURY_ISA_VERSION
	.align		4
        /*0024*/ 	.byte	0x03, 0x5f
        /*0026*/ 	.short	0x0101


	//----- nvinfo : EIATTR_COOP_GROUP_MASK_REGIDS
	.align		4
        /*0028*/ 	.byte	0x04, 0x29
        /*002a*/ 	.short	(.L_1565 - .L_1564)


	//   ....[0]....
.L_1564:
        /*002c*/ 	.word	0xffffffff


	//   ....[1]....
        /*0030*/ 	.word	0xffffffff


	//   ....[2]....
        /*0034*/ 	.word	0xffffffff


	//   ....[3]....
        /*0038*/ 	.word	0xffffffff


	//   ....[4]....
        /*003c*/ 	.word	0xffffffff


	//   ....[5]....
        /*0040*/ 	.word	0xffffffff


	//   ....[6]....
        /*0044*/ 	.word	0xffffffff


	//   ....[7]....
        /*0048*/ 	.word	0xffffffff


	//   ....[8]....
        /*004c*/ 	.word	0xffffffff


	//   ....[9]....
        /*0050*/ 	.word	0xffffffff


	//----- nvinfo : EIATTR_COOP_GROUP_INSTR_OFFSETS
	.align		4
.L_1565:
        /*0054*/ 	.byte	0x04, 0x28
        /*0056*/ 	.short	(.L_1567 - .L_1566)


	//   ....[0]....
.L_1566:
        /*0058*/ 	.word	0x00001270


	//   ....[1]....
        /*005c*/ 	.word	0x00001280


	//   ....[2]....
        /*0060*/ 	.word	0x000012b0


	//   ....[3]....
        /*0064*/ 	.word	0x000012c0


	//   ....[4]....
        /*0068*/ 	.word	0x000012f0


	//   ....[5]....
        /*006c*/ 	.word	0x00001300


	//   ....[6]....
        /*0070*/ 	.word	0x00001330


	//   ....[7]....
        /*0074*/ 	.word	0x00001340


	//   ....[8]....
        /*0078*/ 	.word	0x00001370


	//   ....[9]....
        /*007c*/ 	.word	0x00001380


	//----- nvinfo : EIATTR_VRC_CTA_INIT_COUNT
	.align		4
.L_1567:
        /*0080*/ 	.byte	0x02, 0x4a
	.zero		1
	.zero		1


	//----- nvinfo : EIATTR_EXIT_INSTR_OFFSETS
	.align		4
        /*0084*/ 	.byte	0x04, 0x1c
        /*0086*/ 	.short	(.L_1569 - .L_1568)


	//   ....[0]....
.L_1568:
        /*0088*/ 	.word	0x00000060


	//   ....[1]....
        /*008c*/ 	.word	0x000013e0


	//   ....[2]....
        /*0090*/ 	.word	0x000014b0


	//----- nvinfo : EIATTR_MAX_THREADS
	.align		4
.L_1569:
        /*0094*/ 	.byte	0x04, 0x05
        /*0096*/ 	.short	(.L_1571 - .L_1570)
.L_1570:
        /*0098*/ 	.word	0x00000400
        /*009c*/ 	.word	0x00000001
        /*00a0*/ 	.word	0x00000001


	//----- nvinfo : EIATTR_CRS_STACK_SIZE
	.align		4
.L_1571:
        /*00a4*/ 	.byte	0x04, 0x1e
        /*00a6*/ 	.short	(.L_1573 - .L_1572)
.L_1572:
        /*00a8*/ 	.word	0x00000000


	//----- nvinfo : EIATTR_CBANK_PARAM_SIZE
	.align		4
.L_1573:
        /*00ac*/ 	.byte	0x03, 0x19
        /*00ae*/ 	.short	0x0088


	//----- nvinfo : EIATTR_PARAM_CBANK
	.align		4
        /*00b0*/ 	.byte	0x04, 0x0a
        /*00b2*/ 	.short	(.L_1575 - .L_1574)
	.align		4
.L_1574:
        /*00b4*/ 	.word	index@(.nv.constant0._ZN10layer_norm22ln_bwd_finalize_kernelINS_22Kernel_traits_finalizeILj65536E13__nv_bfloat16fS2_fjLj1024ELj4ENS_18Kernel_traits_baseILj65536ES2_fS2_fjLj1024EEEEEEEvNS_9BwdParamsE)
        /*00b8*/ 	.short	0x0380
        /*00ba*/ 	.short	0x0088


	//----- nvinfo : EIATTR_SW_WAR
	.align		4
.L_1575:
        /*00bc*/ 	.byte	0x04, 0x36
        /*00be*/ 	.short	(.L_1577 - .L_1576)
.L_1576:
        /*00c0*/ 	.word	0x00000008
.L_1577:


//--------------------- .nv.info._ZN10layer_norm13ln_bwd_kernelINS_13Kernel_traitsI13__nv_bfloat16fS2_fjLj65536ELj8ELj1ELj8ELj16ENS_18Kernel_traits_baseILj65536ES2_fS2_fjLj256EEEEEEEvNS_9BwdParamsE --------------------------
	.section	.nv.info._ZN10layer_norm13ln_bwd_kernelINS_13Kernel_traitsI13__nv_bfloat16fS2_fjLj65536ELj8ELj1ELj8ELj16ENS_18Kernel_traits_baseILj65536ES2_fS2_fjLj256EEEEEEEvNS_9BwdParamsE,"",@"SHT_CUDA_INFO"
	.sectionflags	@""
	.align	4


	//----- nvinfo : EIATTR_CUDA_API_VERSION
	.align		4
        /*0000*/ 	.byte	0x04, 0x37
        /*0002*/ 	.short	(.L_1579 - .L_1578)
.L_1578:
        /*0004*/ 	.word	0x00000082


	//----- nvinfo : EIATTR_KPARAM_INFO
	.align		4
.L_1579:
        /*0008*/ 	.byte	0x04, 0x17
        /*000a*/ 	.short	(.L_1581 - .L_1580)
.L_1580:
        /*000c*/ 	.word	0x00000000
        /*0010*/ 	.short	0x0000
        /*0012*/ 	.short	0x0000
        /*0014*/ 	.byte	0x00, 0xf0, 0x21, 0x02


	//----- nvinfo : EIATTR_SPARSE_MMA_MASK
	.align		4
.L_1581:
        /*0018*/ 	.byte	0x03, 0x50
        /*001a*/ 	.short	0x0000


	//----- nvinfo : EIATTR_MAXREG_COUNT
	.align		4
        /*001c*/ 	.byte	0x03, 0x1b
        /*001e*/ 	.short	0x00ff


	//----- nvinfo : EIATTR_NUM_BARRIERS
	.align		4
        /*0020*/ 	.byte	0x02, 0x4c
        /*0022*/ 	.byte	0x01
	.zero		1


	//----- nvinfo : EIATTR_MERCURY_ISA_VERSION
	.align		4
        /*0024*/ 	.byte	0x03, 0x5f
        /*0026*/ 	.short	0x0101


	//----- nvinfo : EIATTR_COOP_GROUP_MASK_REGIDS
	.align		4
        /*0028*/ 	.byte	0x04, 0x29
        /*002a*/ 	.short	(.L_1583 - .L_1582)


	//   ....[0]....
.L_1582:
        /*002c*/ 	.word	0xffffffff


	//   ....[1]....
        /*0030*/ 	.word	0xffffffff


	//   ....[2]....
        /*0034*/ 	.word	0xffffffff


	//   ....[3]....
        /*0038*/ 	.word	0xffffffff


	//   ....[4]....
        /*003c*/ 	.word	0xffffffff


	//   ....[5]....
        /*0040*/ 	.word	0xffffffff


	//   ....[6]....
        /*0044*/ 	.word	0xffffffff


	//   ....[7]....
        /*0048*/ 	.word	0xffffffff


	//   ....[8]....
        /*004c*/ 	.word	0xffffffff


	//   ....[9]....
        /*0050*/ 	.word	0xffffffff


	//   ....[10]....
        /*0054*/ 	.word	0xffffffff


	//   ....[11]....
        /*0058*/ 	.word	0xffffffff


	//   ....[12]....
        /*005c*/ 	.word	0xffffffff


	//   ....[13]....
        /*0060*/ 	.word	0xffffffff


	//   ....[14]....
        /*0064*/ 	.word	0xffffffff


	//   ....[15]....
        /*0068*/ 	.word	0xffffffff


	//   ....[16]....
        /*006c*/ 	.word	0xffffffff


	//   ....[17]....
        /*0070*/ 	.word	0xffffffff


	//   ....[18]....
        /*0074*/ 	.word	0xffffffff


	//   ....[19]....
        /*0078*/ 	.word	0xffffffff


	//----- nvinfo : EIATTR_COOP_GROUP_INSTR_OFFSETS
	.align		4
.L_1583:
        /*007c*/ 	.byte	0x04, 0x28
        /*007e*/ 	.short	(.L_1585 - .L_1584)


	//   ....[0]....
.L_1584:
        /*0080*/ 	.word	0x00003620


	//   ....[1]....
        /*0084*/ 	.word	0x00003660


	//   ....[2]....
        /*0088*/ 	.word	0x00003800


	//   ....[3]....
        /*008c*/ 	.word	0x00003840


	//   ....[4]....
        /*0090*/ 	.word	0x000038c0


	//   ....[5]....
        /*0094*/ 	.word	0x000038e0


	//   ....[6]....
        /*0098*/ 	.word	0x00003910


	//   ....[7]....
        /*009c*/ 	.word	0x00003920


	//   ....[8]....
        /*00a0*/ 	.word	0x00003950


	//   ....[9]....
        /*00a4*/ 	.word	0x00003970


	//   ....[10]....
        /*00a8*/ 	.word	0x000041b0


	//   ....[11]....
        /*00ac*/ 	.word	0x000041c0


	//   ....[12]....
        /*00b0*/ 	.word	0x000041f0


	//   ....[13]....
        /*00b4*/ 	.word	0x00004200


	//   ....[14]....
        /*00b8*/ 	.word	0x00004230


	//   ....[15]....
        /*00bc*/ 	.word	0x00004250


	//   ....[16]....
        /*00c0*/ 	.word	0x000042b0


	//   ....[17]....
        /*00c4*/ 	.word	0x000042e0


	//   ....[18]....
        /*00c8*/ 	.word	0x00004310


	//   ....[19]....
        /*00cc*/ 	.word	0x00004320


	//----- nvinfo : EIATTR_VRC_CTA_INIT_COUNT
	.align		4
.L_1585:
        /*00d0*/ 	.byte	0x02, 0x4a
	.zero		1
	.zero		1


	//----- nvinfo : EIATTR_EXIT_INSTR_OFFSETS
	.align		4
        /*00d4*/ 	.byte	0x04, 0x1c
        /*00d6*/ 	.short	(.L_1587 - .L_1586)


	//   ....[0]....
.L_1586:
        /*00d8*/ 	.word	0x00004f90


	//----- nvinfo : EIATTR_MAX_THREADS
	.align		4
.L_1587:
        /*00dc*/ 	.byte	0x04, 0x05
        /*00de*/ 	.short	(.L_1589 - .L_1588)
.L_1588:
        /*00e0*/ 	.word	0x00000100
        /*00e4*/ 	.word	0x00000001
        /*00e8*/ 	.word	0x00000001


	//----- nvinfo : EIATTR_CRS_STACK_SIZE
	.align		4
.L_1589:
        /*00ec*/ 	.byte	0x04, 0x1e
        /*00ee*/ 	.short	(.L_1591 - .L_1590)
.L_1590:
        /*00f0*/ 	.word	0x00000000


	//----- nvinfo : EIATTR_CBANK_PARAM_SIZE
	.align		4
.L_1591:
        /*00f4*/ 	.byte	0x03, 0x19
        /*00f6*/ 	.short	0x0088


	//----- nvinfo : EIATTR_PARAM_CBANK
	.align		4
        /*00f8*/ 	.byte	0x04, 0x0a
        /*00fa*/ 	.short	(.L_1593 - .L_1592)
	.align		4
.L_1592:
        /*00fc*/ 	.word	index@(.nv.constant0._ZN10layer_norm13ln_bwd_kernelINS_13Kernel_traitsI13__nv_bfloat16fS2_fjLj65536ELj8ELj1ELj8ELj16ENS_18Kernel_traits_baseILj65536ES2_fS2_fjLj256EEEEEEEvNS_9BwdParamsE)
        /*0100*/ 	.short	0x0380
        /*0102*/ 	.short	0x0088


	//----- nvinfo : EIATTR_SW_WAR
	.align		4
.L_1593:
        /*0104*/ 	.byte	0x04, 0x36
        /*0106*/ 	.short	(.L_1595 - .L_1594)
.L_1594:
        /*0108*/ 	.word	0x00000008
.L_1595:


//--------------------- .nv.info._ZN10layer_norm22ln_bwd_finalize_kernelINS_22Kernel_traits_finalizeILj65536E13__nv_bfloat16S2_S2_fjLj1024ELj4ENS_18Kernel_traits_baseILj65536ES2_S2_S2_fjLj1024EEEEEEEvNS_9BwdParamsE --------------------------
	.section	.nv.info._ZN10layer_norm22ln_bwd_finalize_kernelINS_22Kernel_traits_finalizeILj65536E13__nv_bfloat16S2_S2_fjLj1024ELj4ENS_18Kernel_traits_baseILj65536ES2_S2_S2_fjLj1024EEEEEEEvNS_9BwdParamsE,"",@"SHT_CUDA_INFO"
	.sectionflags	@""
	.align	4


	//----- nvinfo : EIATTR_CUDA_API_VERSION
	.align		4
        /*0000*/ 	.byte	0x04, 0x37
        /*0002*/ 	.short	(.L_1597 - .L_1596)
.L_1596:
        /*0004*/ 	.word	0x00000082


	//----- nvinfo : EIATTR_KPARAM_INFO
	.align		4
.L_1597:
        /*0008*/ 	.byte	0x04, 0x17
        /*000a*/ 	.short	(.L_1599 - .L_1598)
.L_1598:
        /*000c*/ 	.word	0x00000000
        /*0010*/ 	.short	0x0000
        /*0012*/ 	.short	0x0000
        /*0014*/ 	.byte	0x00, 0xf0, 0x21, 0x02


	//----- nvinfo : EIATTR_SPARSE_MMA_MASK
	.align		4
.L_1599:
        /*0018*/ 	.byte	0x03, 0x50
        /*001a*/ 	.short	0x0000


	//----- nvinfo : EIATTR_MAXREG_COUNT
	.align		4
        /*001c*/ 	.byte	0x03, 0x1b
        /*001e*/ 	.short	0x0040


	//----- nvinfo : EIATTR_NUM_BARRIERS
	.align		4
        /*0020*/ 	.byte	0x02, 0x4c
        /*0022*/ 	.byte	0x01
	.zero		1


	//----- nvinfo : EIATTR_MERCURY_ISA_VERSION
	.align		4
        /*0024*/ 	.byte	0x03, 0x5f
        /*0026*/ 	.short	0x0101


	//----- nvinfo : EIATTR_COOP_GROUP_MASK_REGIDS
	.align		4
        /*0028*/ 	.byte	0x04, 0x29
        /*002a*/ 	.short	(.L_1601 - .L_1600)


	//   ....[0]....
.L_1600:
        /*002c*/ 	.word	0xffffffff


	//   ....[1]....
        /*0030*/ 	.word	0xffffffff


	//   ....[2]....
        /*0034*/ 	.word	0xffffffff


	//   ....[3]....
        /*0038*/ 	.word	0xffffffff


	//   ....[4]....
        /*003c*/ 	.word	0xffffffff


	//   ....[5]....
        /*0040*/ 	.word	0xffffffff


	//   ....[6]....
        /*0044*/ 	.word	0xffffffff


	//   ....[7]....
        /*0048*/ 	.word	0xffffffff


	//   ....[8]....
        /*004c*/ 	.word	0xffffffff


	//   ....[9]....
        /*0050*/ 	.word	0xffffffff


	//----- nvinfo : EIATTR_COOP_GROUP_INSTR_OFFSETS
	.align		4
.L_1601:
        /*0054*/ 	.byte	0x04, 0x28
        /*0056*/ 	.short	(.L_1603 - .L_1602)


	//   ....[0]....
.L_1602:
        /*0058*/ 	.word	0x00001270


	//   ....[1]....
        /*005c*/ 	.word	0x00001280


	//   ....[2]....
        /*0060*/ 	.word	0x000012b0


	//   ....[3]....
        /*0064*/ 	.word	0x000012c0


	//   ....[4]....
        /*0068*/ 	.word	0x000012f0


	//   ....[5]....
        /*006c*/ 	.word	0x00001300


	//   ....[6]....
        /*0070*/ 	.word	0x00001330


	//   ....[7]....
        /*0074*/ 	.word	0x00001340


	//   ....[8]....
        /*0078*/ 	.word	0x00001370


	//   ....[9]....
        /*007c*/ 	.word	0x00001380


	//----- nvinfo : EIATTR_VRC_CTA_INIT_COUNT
	.align		4
.L_1603:
        /*0080*/ 	.byte	0x02, 0x4a
	.zero		1
	.zero		1


	//----- nvinfo : EIATTR_EXIT_INSTR_OFFSETS
	.align		4
        /*0084*/ 	.byte	0x04, 0x1c
        /*0086*/ 	.short	(.L_1605 - .L_1604)


	//   ....[0]....
.L_1604:
        /*0088*/ 	.word	0x00000060


	//   ....[1]....
        /*008c*/ 	.word	0x000013e0


	//   ....[2]....
        /*0090*/ 	.word	0x000014b0


	//----- nvinfo : EIATTR_MAX_THREADS
	.align		4
.L_1605:
        /*0094*/ 	.byte	0x04, 0x05
        /*0096*/ 	.short	(.L_1607 - .L_1606)
.L_1606:
        /*0098*/ 	.word	0x00000400
        /*009c*/ 	.word	0x00000001
        /*00a0*/ 	.word	0x00000001


	//----- nvinfo : EIATTR_CRS_STACK_SIZE
	.align		4
.L_1607:
        /*00a4*/ 	.byte	0x04, 0x1e
        /*00a6*/ 	.short	(.L_1609 - .L_1608)
.L_1608:
        /*00a8*/ 	.word	0x00000000


	//----- nvinfo : EIATTR_CBANK_PARAM_SIZE
	.align		4
.L_1609:
        /*00ac*/ 	.byte	0x03, 0x19
        /*00ae*/ 	.short	0x0088


	//----- nvinfo : EIATTR_PARAM_CBANK
	.align		4
        /*00b0*/ 	.byte	0x04, 0x0a
        /*00b2*/ 	.short	(.L_1611 - .L_1610)
	.align		4
.L_1610:
        /*00b4*/ 	.word	index@(.nv.constant0._ZN10layer_norm22ln_bwd_finalize_kernelINS_22Kernel_traits_finalizeILj65536E13__nv_bfloat16S2_S2_fjLj1024ELj4ENS_18Kernel_traits_baseILj65536ES2_S2_S2_fjLj1024EEEEEEEvNS_9BwdParamsE)
        /*00b8*/ 	.short	0x0380
        /*00ba*/ 	.short	0x0088


	//----- nvinfo : EIATTR_SW_WAR
	.align		4
.L_1611:
        /*00bc*/ 	.byte	0x04, 0x36
        /*00be*/ 	.short	(.L_1613 - .L_1612)
.L_1612:
        /*00c0*/ 	.word	0x00000008
.L_1613:


//--------------------- .nv.info._ZN10layer_norm13ln_bwd_kernelINS_13Kernel_traitsI13__nv_bfloat16S2_S2_fjLj65536ELj8ELj1ELj8ELj16ENS_18Kernel_traits_baseILj65536ES2_S2_S2_fjLj256EEEEEEEvNS_9BwdParamsE --------------------------
	.section	.nv.info._ZN10layer_norm13ln_bwd_kernelINS_13Kernel_traitsI13__nv_bfloat16S2_S2_fjLj65536ELj8ELj1ELj8ELj16ENS_18Kernel_traits_baseILj65536ES2_S2_S2_fjLj256EEEEEEEvNS_9BwdParamsE,"",@"SHT_CUDA_INFO"
	.sectionflags	@""
	.align	4


	//----- nvinfo : EIATTR_CUDA_API_VERSION
	.align		4
        /*0000*/ 	.byte	0x04, 0x37
        /*0002*/ 	.short	(.L_1615 - .L_1614)
.L_1614:
        /*0004*/ 	.word	0x00000082


	//----- nvinfo : EIATTR_KPARAM_INFO
	.align		4
.L_1615:
        /*0008*/ 	.byte	0x04, 0x17
        /*000a*/ 	.short	(.L_1617 - .L_1616)
.L_1616:
        /*000c*/ 	.word	0x00000000
        /*0010*/ 	.short	0x0000
        /*0012*/ 	.short	0x0000
        /*0014*/ 	.byte	0x00, 0xf0, 0x21, 0x02


	//----- nvinfo : EIATTR_SPARSE_MMA_MASK
	.align		4
.L_1617:
        /*0018*/ 	.byte	0x03, 0x50
        /*001a*/ 	.short	0x0000


	//----- nvinfo : EIATTR_MAXREG_COUNT
	.align		4
        /*001c*/ 	.byte	0x03, 0x1b
        /*001e*/ 	.short	0x00ff


	//----- nvinfo : EIATTR_NUM_BARRIERS
	.align		4
        /*0020*/ 	.byte	0x02, 0x4c
        /*0022*/ 	.byte	0x01
	.zero		1


	//----- nvinfo : EIATTR_MERCURY_ISA_VERSION
	.align		4
        /*0024*/ 	.byte	0x03, 0x5f
        /*0026*/ 	.short	0x0101


	//----- nvinfo : EIATTR_COOP_GROUP_MASK_REGIDS
	.align		4
        /*0028*/ 	.byte	0x04, 0x29
        /*002a*/ 	.short	(.L_1619 - .L_1618)


	//   ....[0]....
.L_1618:
        /*002c*/ 	.word	0xffffffff


	//   ....[1]....
        /*0030*/ 	.word	0xffffffff


	//   ....[2]....
        /*0034*/ 	.word	0xffffffff


	//   ....[3]....
        /*0038*/ 	.word	0xffffffff


	//   ....[4]....
        /*003c*/ 	.word	0xffffffff


	//   ....[5]....
        /*0040*/ 	.word	0xffffffff


	//   ....[6]....
        /*0044*/ 	.word	0xffffffff


	//   ....[7]....
        /*0048*/ 	.word	0xffffffff


	//   ....[8]....
        /*004c*/ 	.word	0xffffffff


	//   ....[9]....
        /*0050*/ 	.word	0xffffffff


	//   ....[10]....
        /*0054*/ 	.word	0xffffffff


	//   ....[11]....
        /*0058*/ 	.word	0xffffffff


	//   ....[12]....
        /*005c*/ 	.word	0xffffffff


	//   ....[13]....
        /*0060*/ 	.word	0xffffffff


	//   ....[14]....
        /*0064*/ 	.word	0xffffffff


	//   ....[15]....
        /*0068*/ 	.word	0xffffffff


	//   ....[16]....
        /*006c*/ 	.word	0xffffffff


	//   ....[17]....
        /*0070*/ 	.word	0xffffffff


	//   ....[18]....
        /*0074*/ 	.word	0xffffffff


	//   ....[19]....
        /*0078*/ 	.word	0xffffffff


	//----- nvinfo : EIATTR_COOP_GROUP_INSTR_OFFSETS
	.align		4
.L_1619:
        /*007c*/ 	.byte	0x04, 0x28
        /*007e*/ 	.short	(.L_1621 - .L_1620)


	//   ....[0]....
.L_1620:
        /*0080*/ 	.word	0x00003700


	//   ....[1]....
        /*0084*/ 	.word	0x00003740


	//   ....[2]....
        /*0088*/ 	.word	0x000038d0


	//   ....[3]....
        /*008c*/ 	.word	0x00003910


	//   ....[4]....
        /*0090*/ 	.word	0x000039a0


	//   ....[5]....
        /*0094*/ 	.word	0x000039b0


	//   ....[6]....
        /*0098*/ 	.word	0x00003a10


	//   ....[7]....
        /*009c*/ 	.word	0x00003a30


	//   ....[8]....
        /*00a0*/ 	.word	0x00003a60


	//   ....[9]....
        /*00a4*/ 	.word	0x00003a70


	//   ....[10]....
        /*00a8*/ 	.word	0x00004290


	//   ....[11]....
        /*00ac*/ 	.word	0x000042a0


	//   ....[12]....
        /*00b0*/ 	.word	0x000042d0


	//   ....[13]....
        /*00b4*/ 	.word	0x000042e0


	//   ....[14]....
        /*00b8*/ 	.word	0x00004320


	//   ....[15]....
        /*00bc*/ 	.word	0x00004350


	//   ....[16]....
        /*00c0*/ 	.word	0x000043b0


	//   ....[17]....
        /*00c4*/ 	.word	0x000043c0


	//   ....[18]....
        /*00c8*/ 	.word	0x000043f0


	//   ....[19]....
        /*00cc*/ 	.word	0x00004400


	//----- nvinfo : EIATTR_VRC_CTA_INIT_COUNT
	.align		4
.L_1621:
        /*00d0*/ 	.byte	0x02, 0x4a
	.zero		1
	.zero		1


	//----- nvinfo : EIATTR_EXIT_INSTR_OFFSETS
	.align		4
        /*00d4*/ 	.byte	0x04, 0x1c
        /*00d6*/ 	.short	(.L_1623 - .L_1622)


	//   ....[0]....
.L_1622:
        /*00d8*/ 	.word	0x00005130


	//----- nvinfo : EIATTR_MAX_THREADS
	.align		4
.L_1623:
        /*00dc*/ 	.byte	0x04, 0x05
        /*00de*/ 	.short	(.L_1625 - .L_1624)
.L_1624:
        /*00e0*/ 	.word	0x00000100
        /*00e4*/ 	.word	0x00000001
        /*00e8*/ 	.word	0x00000001


	//----- nvinfo : EIATTR_CRS_STACK_SIZE
	.align		4
.L_1625:
        /*00ec*/ 	.byte	0x04, 0x1e
        /*00ee*/ 	.short	(.L_1627 - .L_1626)
.L_1626:
        /*00f0*/ 	.word	0x00000000


	//----- nvinfo : EIATTR_CBANK_PARAM_SIZE
	.align		4
.L_1627:
        /*00f4*/ 	.byte	0x03, 0x19
        /*00f6*/ 	.short	0x0088


	//----- nvinfo : EIATTR_PARAM_CBANK
	.align		4
        /*00f8*/ 	.byte	0x04, 0x0a
        /*00fa*/ 	.short	(.L_1629 - .L_1628)
	.align		4
.L_1628:
        /*00fc*/ 	.word	index@(.nv.constant0._ZN10layer_norm13ln_bwd_kernelINS_13Kernel_traitsI13__nv_bfloat16S2_S2_fjLj65536ELj8ELj1ELj8ELj16ENS_18Kernel_traits_baseILj65536ES2_S2_S2_fjLj256EEEEEEEvNS_9BwdParamsE)
        /*0100*/ 	.short	0x0380
        /*0102*/ 	.short	0x0088


	//----- nvinfo : EIATTR_SW_WAR
	.align		4
.L_1629:
        /*0104*/ 	.byte	0x04, 0x36
        /*0106*/ 	.short	(.L_1631 - .L_1630)
.L_1630:
        /*0108*/ 	.word	0x00000008
.L_1631:


//--------------------- .nv.info._ZN10layer_norm22ln_bwd_finalize_kernelINS_22Kernel_traits_finalizeILj65536E6__halffS2_fjLj1024ELj4ENS_18Kernel_traits_baseILj65536ES2_fS2_fjLj1024EEEEEEEvNS_9BwdParamsE --------------------------
	.section	.nv.info._ZN10layer_norm22ln_bwd_finalize_kernelINS_22Kernel_traits_finalizeILj65536E6__halffS2_fjLj1024ELj4ENS_18Kernel_traits_baseILj65536ES2_fS2_fjLj1024EEEEEEEvNS_9BwdParamsE,"",@"SHT_CUDA_INFO"
	.sectionflags	@""
	.align	4


	//----- nvinfo : EIATTR_CUDA_API_VERSION
	.align		4
        /*0000*/ 	.byte	0x04, 0x37
        /*0002*/ 	.short	(.L_1633 - .L_1632)
.L_1632:
        /*0004*/ 	.word	0x00000082


	//----- nvinfo : EIATTR_KPARAM_INFO
	.align		4
.L_1633:
        /*0008*/ 	.byte	0x04, 0x17
        /*000a*/ 	.short	(.L_1635 - .L_1634)
.L_1634:
        /*000c*/ 	.word	0x00000000
        /*0010*/ 	.short	0x0000
        /*0012*/ 	.short	0x0000
        /*0014*/ 	.byte	0x00, 0xf0, 0x21, 0x02


	//----- nvinfo : EIATTR_SPARSE_MMA_MASK
	.align		4
.L_1635:
        /*0018*/ 	.byte	0x03, 0x50
        /*001a*/ 	.short	0x0000


	//----- nvinfo : EIATTR_MAXREG_COUNT
	.align		4
        /*001c*/ 	.byte	0x03, 0x1b
        /*001e*/ 	.short	0x0040


	//----- nvinfo : EIATTR_NUM_BARRIERS
	.align		4
        /*0020*/ 	.byte	0x02, 0x4c
        /*0022*/ 	.byte	0x01
	.zero		1


	//----- nvinfo : EIATTR_MERCURY_ISA_VERSION
	.align		4
        /*0024*/ 	.byte	0x03, 0x5f
        /*0026*/ 	.short	0x0101


	//----- nvinfo : EIATTR_COOP_GROUP_MASK_REGIDS
	.align		4
        /*0028*/ 	.byte	0x04, 0x29
        /*002a*/ 	.short	(.L_1637 - .L_1636)


	//   ....[0]....
.L_1636:
        /*002c*/ 	.word	0xffffffff


	//   ....[1]....
        /*0030*/ 	.word	0xffffffff


	//   ....[2]....
        /*0034*/ 	.word	0xffffffff


	//   ....[3]....
        /*0038*/ 	.word	0xffffffff


	//   ....[4]....
        /*003c*/ 	.word	0xffffffff


	//   ....[5]....
        /*0040*/ 	.word	0xffffffff


	//   ....[6]....
        /*0044*/ 	.word	0xffffffff


	//   ....[7]....
        /*0048*/ 	.word	0xffffffff


	//   ....[8]....
        /*004c*/ 	.word	0xffffffff


	//   ....[9]....
        /*0050*/ 	.word	0xffffffff


	//----- nvinfo : EIATTR_COOP_GROUP_INSTR_OFFSETS
	.align		4
.L_1637:
        /*0054*/ 	.byte	0x04, 0x28
        /*0056*/ 	.short	(.L_1639 - .L_1638)


	//   ....[0]....
.L_1638:
        /*0058*/ 	.word	0x00001270


	//   ....[1]....
        /*005c*/ 	.word	0x00001280


	//   ....[2]....
        /*0060*/ 	.word	0x000012b0


	//   ....[3]....
        /*0064*/ 	.word	0x000012c0


	//   ....[4]....
        /*0068*/ 	.word	0x000012f0


	//   ....[5]....
        /*006c*/ 	.word	0x00001300


	//   ....[6]....
        /*0070*/ 	.word	0x00001330


	//   ....[7]....
        /*0074*/ 	.word	0x00001340


	//   ....[8]....
        /*0078*/ 	.word	0x00001370


	//   ....[9]....
        /*007c*/ 	.word	0x00001380


	//----- nvinfo : EIATTR_VRC_CTA_INIT_COUNT
	.align		4
.L_1639:
        /*0080*/ 	.byte	0x02, 0x4a
	.zero		1
	.zero		1


	//----- nvinfo : EIATTR_EXIT_INSTR_OFFSETS
	.align		4
        /*0084*/ 	.byte	0x04, 0x1c
        /*0086*/ 	.short	(.L_1641 - .L_1640)


	//   ....[0]....
.L_1640:
        /*0088*/ 	.word	0x00000060


	//   ....[1]....
        /*008c*/ 	.word	0x000013e0


	//   ....[2]....
        /*0090*/ 	.word	0x000014b0


	//----- nvinfo : EIATTR_MAX_THREADS
	.align		4
.L_1641:
        /*0094*/ 	.byte	0x04, 0x05
        /*0096*/ 	.short	(.L_1643 - .L_1642)
.L_1642:
        /*0098*/ 	.word	0x00000400
        /*009c*/ 	.word	0x00000001
        /*00a0*/ 	.word	0x00000001


	//----- nvinfo : EIATTR_CRS_STACK_SIZE
	.align		4
.L_1643:
        /*00a4*/ 	.byte	0x04, 0x1e
        /*00a6*/ 	.short	(.L_1645 - .L_1644)
.L_1644:
        /*00a8*/ 	.word	0x00000000


	//----- nvinfo : EIATTR_CBANK_PARAM_SIZE
	.align		4
.L_1645:
        /*00ac*/ 	.byte	0x03, 0x19
        /*00ae*/ 	.short	0x0088


	//----- nvinfo : EIATTR_PARAM_CBANK
	.align		4
        /*00b0*/ 	.byte	0x04, 0x0a
        /*00b2*/ 	.short	(.L_1647 - .L_1646)
	.align		4
.L_1646:
        /*00b4*/ 	.word	index@(.nv.constant0._ZN10layer_norm22ln_bwd_finalize_kernelINS_22Kernel_traits_finalizeILj65536E6__halffS2_fjLj1024ELj4ENS_18Kernel_traits_baseILj65536ES2_fS2_fjLj1024EEEEEEEvNS_9BwdParamsE)
        /*00b8*/ 	.short	0x0380
        /*00ba*/ 	.short	0x0088


	//----- nvinfo : EIATTR_SW_WAR
	.align		4
.L_1647:
        /*00bc*/ 	.byte	0x04, 0x36
        /*00be*/ 	.short	(.L_1649 - .L_1648)
.L_1648:
        /*00c0*/ 	.word	0x00000008
.L_1649:


//--------------------- .nv.info._ZN10layer_norm13ln_bwd_kernelINS_13Kernel_traitsI6__halffS2_fjLj65536ELj8ELj1ELj8ELj16ENS_18Kernel_traits_baseILj65536ES2_fS2_fjLj256EEEEEEEvNS_9BwdParamsE --------------------------
	.section	.nv.info._ZN10layer_norm13ln_bwd_kernelINS_13Kernel_traitsI6__halffS2_fjLj65536ELj8ELj1ELj8ELj16ENS_18Kernel_traits_baseILj65536ES2_fS2_fjLj256EEEEEEEvNS_9BwdParamsE,"",@"SHT_CUDA_INFO"
	.sectionflags	@""
	.align	4


	//----- nvinfo : EIATTR_CUDA_API_VERSION
	.align		4
        /*0000*/ 	.byte	0x04, 0x37
        /*0002*/ 	.short	(.L_1651 - .L_1650)
.L_1650:
        /*0004*/ 	.word	0x00000082


	//----- nvinfo : EIATTR_KPARAM_INFO
	.align		4
.L_1651:
        /*0008*/ 	.byte	0x04, 0x17
        /*000a*/ 	.short	(.L_1653 - .L_1652)
.L_1652:
        /*000c*/ 	.word	0x00000000
        /*0010*/ 	.short	0x0000
        /*0012*/ 	.short	0x0000
        /*0014*/ 	.byte	0x00, 0xf0, 0x21, 0x02


	//----- nvinfo : EIATTR_SPARSE_MMA_MASK
	.align		4
.L_1653:
        /*0018*/ 	.byte	0x03, 0x50
        /*001a*/ 	.short	0x0000


	//----- nvinfo : EIATTR_MAXREG_COUNT
	.align		4
        /*001c*/ 	.byte	0x03, 0x1b
        /*001e*/ 	.short	0x00ff


	//----- nvinfo : EIATTR_NUM_BARRIERS
	.align		4
        /*0020*/ 	.byte	0x02, 0x4c
        /*0022*/ 	.byte	0x01
	.zero		1


	//----- nvinfo : EIATTR_MERCURY_ISA_VERSION
	.align		4
        /*0024*/ 	.byte	0x03, 0x5f
        /*0026*/ 	.short	0x0101


	//----- nvinfo : EIATTR_COOP_GROUP_MASK_REGIDS
	.align		4
        /*0028*/ 	.byte	0x04, 0x29
        /*002a*/ 	.short	(.L_1655 - .L_1654)


	//   ....[0]....
.L_1654:
        /*002c*/ 	.word	0xffffffff


	//   ....[1]....
        /*0030*/ 	.word	0xffffffff


	//   ....[2]....
        /*0034*/ 	.word	0xffffffff


	//   ....[3]....
        /*0038*/ 	.word	0xffffffff


	//   ....[4]....
        /*003c*/ 	.word	0xffffffff


	//   ....[5]....
        /*0040*/ 	.word	0xffffffff


	//   ....[6]....
        /*0044*/ 	.word	0xffffffff


	//   ....[7]....
        /*0048*/ 	.word	0xffffffff


	//   ....[8]....
        /*004c*/ 	.word	0xffffffff


	//   ....[9]....
        /*0050*/ 	.word	0xffffffff


	//   ....[10]....
        /*0054*/ 	.word	0xffffffff


	//   ....[11]....
        /*0058*/ 	.word	0xffffffff


	//   ....[12]....
        /*005c*/ 	.word	0xffffffff


	//   ....[13]....
        /*0060*/ 	.word	0xffffffff


	//   ....[14]....
        /*0064*/ 	.word	0xffffffff


	//   ....[15]....
        /*0068*/ 	.word	0xffffffff


	//   ....[16]....
        /*006c*/ 	.word	0xffffffff


	//   ....[17]....
        /*0070*/ 	.word	0xffffffff


	//   ....[18]....
        /*0074*/ 	.word	0xffffffff


	//   ....[19]....
        /*0078*/ 	.word	0xffffffff


	//----- nvinfo : EIATTR_COOP_GROUP_INSTR_OFFSETS
	.align		4
.L_1655:
        /*007c*/ 	.byte	0x04, 0x28
        /*007e*/ 	.short	(.L_1657 - .L_1656)


	//   ....[0]....
.L_1656:
        /*0080*/ 	.word	0x00003700


	//   ....[1]....
        /*0084*/ 	.word	0x00003740


	//   ....[2]....
        /*0088*/ 	.word	0x000038d0


	//   ....[3]....
        /*008c*/ 	.word	0x00003910


	//   ....[4]....
        /*0090*/ 	.word	0x000039a0


	//   ....[5]....
        /*0094*/ 	.word	0x000039b0


	//   ....[6]....
        /*0098*/ 	.word	0x000039f0


	//   ....[7]....
        /*009c*/ 	.word	0x00003a00


	//   ....[8]....
        /*00a0*/ 	.word	0x00003a40


	//   ....[9]....
        /*00a4*/ 	.word	0x00003a50


	//   ....[10]....
        /*00a8*/ 	.word	0x00004290


	//   ....[11]....
        /*00ac*/ 	.word	0x000042a0


	//   ....[12]....
        /*00b0*/ 	.word	0x000042d0


	//   ....[13]....
        /*00b4*/ 	.word	0x000042e0


	//   ....[14]....
        /*00b8*/ 	.word	0x00004310


	//   ....[15]....
        /*00bc*/ 	.word	0x00004330


	//   ....[16]....
        /*00c0*/ 	.word	0x000043b0


	//   ....[17]....
        /*00c4*/ 	.word	0x000043c0


	//   ....[18]....
        /*00c8*/ 	.word	0x000043f0


	//   ....[19]....
        /*00cc*/ 	.word	0x00004400


	//----- nvinfo : EIATTR_VRC_CTA_INIT_COUNT
	.align		4
.L_1657:
        /*00d0*/ 	.byte	0x02, 0x4a
	.zero		1
	.zero		1


	//----- nvinfo : EIATTR_EXIT_INSTR_OFFSETS
	.align		4
        /*00d4*/ 	.byte	0x04, 0x1c
        /*00d6*/ 	.short	(.L_1659 - .L_1658)


	//   ....[0]....
.L_1658:
        /*00d8*/ 	.word	0x00005070


	//----- nvinfo : EIATTR_MAX_THREADS
	.align		4
.L_1659:
        /*00dc*/ 	.byte	0x04, 0x05
        /*00de*/ 	.short	(.L_1661 - .L_1660)
.L_1660:
        /*00e0*/ 	.word	0x00000100
        /*00e4*/ 	.word	0x00000001
        /*00e8*/ 	.word	0x00000001


	//----- nvinfo : EIATTR_CRS_STACK_SIZE
	.align		4
.L_1661:
        /*00ec*/ 	.byte	0x04, 0x1e
        /*00ee*/ 	.short	(.L_1663 - .L_1662)
.L_1662:
        /*00f0*/ 	.word	0x00000000


	//----- nvinfo : EIATTR_CBANK_PARAM_SIZE
	.align		4
.L_1663:
        /*00f4*/ 	.byte	0x03, 0x19
        /*00f6*/ 	.short	0x0088


	//----- nvinfo : EIATTR_PARAM_CBANK
	.align		4
        /*00f8*/ 	.byte	0x04, 0x0a
        /*00fa*/ 	.short	(.L_1665 - .L_1664)
	.align		4
.L_1664:
        /*00fc*/ 	.word	index@(.nv.constant0._ZN10layer_norm13ln_bwd_kernelINS_13Kernel_traitsI6__halffS2_fjLj65536ELj8ELj1ELj8ELj16ENS_18Kernel_traits_baseILj65536ES2_fS2_fjLj256EEEEEEEvNS_9BwdParamsE)
        /*0100*/ 	.short	0x0380
        /*0102*/ 	.short	0x0088


	//----- nvinfo : EIATTR_SW_WAR
	.align		4
.L_1665:
        /*0104*/ 	.byte	0x04, 0x36
        /*0106*/ 	.short	(.L_1667 - .L_1666)
.L_1666:
        /*0108*/ 	.word	0x00000008
.L_1667:


//--------------------- .nv.info._ZN10layer_norm22ln_bwd_finalize_kernelINS_22Kernel_traits_finalizeILj65536E6__halfS2_S2_fjLj1024ELj4ENS_18Kernel_traits_baseILj65536ES2_S2_S2_fjLj1024EEEEEEEvNS_9BwdParamsE --------------------------
	.section	.nv.info._ZN10layer_norm22ln_bwd_finalize_kernelINS_22Kernel_traits_finalizeILj65536E6__halfS2_S2_fjLj1024ELj4ENS_18Kernel_traits_baseILj65536ES2_S2_S2_fjLj1024EEEEEEEvNS_9BwdParamsE,"",@"SHT_CUDA_INFO"
	.sectionflags	@""
	.align	4


	//----- nvinfo : EIATTR_CUDA_API_VERSION
	.align		4
        /*0000*/ 	.byte	0x04, 0x37
        /*0002*/ 	.short	(.L_1669 - .L_1668)
.L_1668:
        /*0004*/ 	.word	0x00000082


	//----- nvinfo : EIATTR_KPARAM_INFO
	.align		4
.L_1669:
        /*0008*/ 	.byte	0x04, 0x17
        /*000a*/ 	.short	(.L_1671 - .L_1670)
.L_1670:
        /*000c*/ 	.word	0x00000000
        /*0010*/ 	.short	0x0000
        /*0012*/ 	.short	0x0000
        /*0014*/ 	.byte	0x00, 0xf0, 0x21, 0x02


	//----- nvinfo : EIATTR_SPARSE_MMA_MASK
	.align		4
.L_1671:
        /*0018*/ 	.byte	0x03, 0x50
        /*001a*/ 	.short	0x0000


	//----- nvinfo : EIATTR_MAXREG_COUNT
	.align		4
        /*001c*/ 	.byte	0x03, 0x1b
        /*001e*/ 	.short	0x0040


	//----- nvinfo : EIATTR_NUM_BARRIERS
	.align		4
        /*0020*/ 	.byte	0x02, 0x4c
        /*0022*/ 	.byte	0x01
	.zero		1


	//----- nvinfo : EIATTR_MERCURY_ISA_VERSION
	.align		4
        /*0024*/ 	.byte	0x03, 0x5f
        /*0026*/ 	.short	0x0101


	//----- nvinfo : EIATTR_COOP_GROUP_MASK_REGIDS
	.align		4
        /*0028*/ 	.byte	0x04, 0x29
        /*002a*/ 	.short	(.L_1673 - .L_1672)


	//   ....[0]....
.L_1672:
        /*002c*/ 	.word	0xffffffff


	//   ....[1]....
        /*0030*/ 	.word	0xffffffff


	//   ....[2]....
        /*0034*/ 	.word	0xffffffff


	//   ....[3]....
        /*0038*/ 	.word	0xffffffff


	//   ....[4]....
        /*003c*/ 	.word	0xffffffff


	//   ....[5]....
        /*0040*/ 	.word	0xffffffff


	//   ....[6]....
        /*0044*/ 	.word	0xffffffff


	//   ....[7]....
        /*0048*/ 	.word	0xffffffff


	//   ....[8]....
        /*004c*/ 	.word	0xffffffff


	//   ....[9]....
        /*0050*/ 	.word	0xffffffff


	//----- nvinfo : EIATTR_COOP_GROUP_INSTR_OFFSETS
	.align		4
.L_1673:
        /*0054*/ 	.byte	0x04, 0x28
        /*0056*/ 	.short	(.L_1675 - .L_1674)


	//   ....[0]....
.L_1674:
        /*0058*/ 	.word	0x00001270


	//   ....[1]....
        /*005c*/ 	.word	0x00001280


	//   ....[2]....
        /*0060*/ 	.word	0x000012b0


	//   ....[3]....
        /*0064*/ 	.word	0x000012c0


	//   ....[4]....
        /*0068*/ 	.word	0x000012f0


	//   ....[5]....
        /*006c*/ 	.word	0x00001300


	//   ....[6]....
        /*0070*/ 	.word	0x00001330


	//   ....[7]....
        /*0074*/ 	.word	0x00001340


	//   ....[8]....
        /*0078*/ 	.word	0x00001370


	//   ....[9]....
        /*007c*/ 	.word	0x00001380


	//----- nvinfo : EIATTR_VRC_CTA_INIT_COUNT
	.align		4
.L_1675:
        /*0080*/ 	.byte	0x02, 0x4a
	.zero		1
	.zero		1


	//----- nvinfo : EIATTR_EXIT_INSTR_OFFSETS
	.align		4
        /*0084*/ 	.byte	0x04, 0x1c
        /*0086*/ 	.short	(.L_1677 - .L_1676)


	//   ....[0]....
.L_1676:
        /*0088*/ 	.word	0x00000060


	//   ....[1]....
        /*008c*/ 	.word	0x000013e0


	//   ....[2]....
        /*0090*/ 	.word	0x000014b0


	//----- nvinfo : EIATTR_MAX_THREADS
	.align		4
.L_1677:
        /*0094*/ 	.byte	0x04, 0x05
        /*0096*/ 	.short	(.L_1679 - .L_1678)
.L_1678:
        /*0098*/ 	.word	0x00000400
        /*009c*/ 	.word	0x00000001
        /*00a0*/ 	.word	0x00000001


	//----- nvinfo : EIATTR_CRS_STACK_SIZE
	.align		4
.L_1679:
        /*00a4*/ 	.byte	0x04, 0x1e
        /*00a6*/ 	.short	(.L_1681 - .L_1680)
.L_1680:
        /*00a8*/ 	.word	0x00000000


	//----- nvinfo : EIATTR_CBANK_PARAM_SIZE
	.align		4
.L_1681:
        /*00ac*/ 	.byte	0x03, 0x19
        /*00ae*/ 	.short	0x0088


	//----- nvinfo : EIATTR_PARAM_CBANK
	.align		4
        /*00b0*/ 	.byte	0x04, 0x0a
        /*00b2*/ 	.short	(.L_1683 - .L_1682)
	.align		4
.L_1682:
        /*00b4*/ 	.word	index@(.nv.constant0._ZN10layer_norm22ln_bwd_finalize_kernelINS_22Kernel_traits_finalizeILj65536E6__halfS2_S2_fjLj1024ELj4ENS_18Kernel_traits_baseILj65536ES2_S2_S2_fjLj1024EEEEEEEvNS_9BwdParamsE)
        /*00b8*/ 	.short	0x0380
        /*00ba*/ 	.short	0x0088


	//----- nvinfo : EIATTR_SW_WAR
	.align		4
.L_1683:
        /*00bc*/ 	.byte	0x04, 0x36
        /*00be*/ 	.short	(.L_1685 - .L_1684)
.L_1684:
        /*00c0*/ 	.word	0x00000008
.L_1685:


//--------------------- .nv.info._ZN10layer_norm13ln_bwd_kernelINS_13Kernel_traitsI6__halfS2_S2_fjLj65536ELj8ELj1ELj8ELj16ENS_18Kernel_traits_baseILj65536ES2_S2_S2_fjLj256EEEEEEEvNS_9BwdParamsE --------------------------
	.section	.nv.info._ZN10layer_norm13ln_bwd_kernelINS_13Kernel_traitsI6__halfS2_S2_fjLj65536ELj8ELj1ELj8ELj16ENS_18Kernel_traits_baseILj65536ES2_S2_S2_fjLj256EEEEEEEvNS_9BwdParamsE,"",@"SHT_CUDA_INFO"
	.sectionflags	@""
	.align	4


	//----- nvinfo : EIATTR_CUDA_API_VERSION
	.align		4
        /*0000*/ 	.byte	0x04, 0x37
        /*0002*/ 	.short	(.L_1687 - .L_1686)
.L_1686:
        /*0004*/ 	.word	0x00000082


	//----- nvinfo : EIATTR_KPARAM_INFO
	.align		4
.L_1687:
        /*0008*/ 	.byte	0x04, 0x17
        /*000a*/ 	.short	(.L_1689 - .L_1688)
.L_1688:
        /*000c*/ 	.word	0x00000000
        /*0010*/ 	.short	0x0000
        /*0012*/ 	.short	0x0000
        /*0014*/ 	.byte	0x00, 0xf0, 0x21, 0x02


	//----- nvinfo : EIATTR_SPARSE_MMA_MASK
	.align		4
.L_1689:
        /*0018*/ 	.byte	0x03, 0x50
        /*001a*/ 	.short	0x0000


	//----- nvinfo : EIATTR_MAXREG_COUNT
	.align		4
        /*001c*/ 	.byte	0x03, 0x1b
        /*001e*/ 	.short	0x00ff


	//----- nvinfo : EIATTR_NUM_BARRIERS
	.align		4
        /*0020*/ 	.byte	0x02, 0x4c
        /*0022*/ 	.byte	0x01
	.zero		1


	//----- nvinfo : EIATTR_MERCURY_ISA_VERSION
	.align		4
        /*0024*/ 	.byte	0x03, 0x5f
        /*0026*/ 	.short	0x0101


	//----- nvinfo : EIATTR_COOP_GROUP_MASK_REGIDS
	.align		4
        /*0028*/ 	.byte	0x04, 0x29
        /*002a*/ 	.short	(.L_1691 - .L_1690)


	//   ....[0]....
.L_1690:
        /*002c*/ 	.word	0xffffffff


	//   ....[1]....
        /*0030*/ 	.word	0xffffffff


	//   ....[2]....
        /*0034*/ 	.word	0xffffffff


	//   ....[3]....
        /*0038*/ 	.word	0xffffffff


	//   ....[4]....
        /*003c*/ 	.word	0xffffffff


	//   ....[5]....
        /*0040*/ 	.word	0xffffffff


	//   ....[6]....
        /*0044*/ 	.word	0xffffffff


	//   ....[7]....
        /*0048*/ 	.word	0xffffffff


	//   ....[8]....
        /*004c*/ 	.word	0xffffffff


	//   ....[9]....
        /*0050*/ 	.word	0xffffffff


	//   ....[10]....
        /*0054*/ 	.word	0xffffffff


	//   ....[11]....
        /*0058*/ 	.word	0xffffffff


	//   ....[12]....
        /*005c*/ 	.word	0xffffffff


	//   ....[13]....
        /*0060*/ 	.word	0xffffffff


	//   ....[14]....
        /*0064*/ 	.word	0xffffffff


	//   ....[15]....
        /*0068*/ 	.word	0xffffffff


	//   ....[16]....
        /*006c*/ 	.word	0xffffffff


	//   ....[17]....
        /*0070*/ 	.word	0xffffffff


	//   ....[18]....
        /*0074*/ 	.word	0xffffffff


	//   ....[19]....
        /*0078*/ 	.word	0xffffffff


	//----- nvinfo : EIATTR_COOP_GROUP_INSTR_OFFSETS
	.align		4
.L_1691:
        /*007c*/ 	.byte	0x04, 0x28
        /*007e*/ 	.short	(.L_1693 - .L_1692)


	//   ....[0]....
.L_1692:
        /*0080*/ 	.word	0x00003240


	//   ....[1]....
        /*0084*/ 	.word	0x00003280


	//   ....[2]....
        /*0088*/ 	.word	0x00003410


	//   ....[3]....
        /*008c*/ 	.word	0x00003450


	//   ....[4]....
        /*0090*/ 	.word	0x000035e0


	//   ....[5]....
        /*0094*/ 	.word	0x00003620


	//   ....[6]....
        /*0098*/ 	.word	0x000037b0


	//   ....[7]....
        /*009c*/ 	.word	0x000037f0


	//   ....[8]....
        /*00a0*/ 	.word	0x00003820


	//   ....[9]....
        /*00a4*/ 	.word	0x00003830


	//   ....[10]....
        /*00a8*/ 	.word	0x00003d60


	//   ....[11]....
        /*00ac*/ 	.word	0x00003d70


	//   ....[12]....
        /*00b0*/ 	.word	0x00003da0


	//   ....[13]....
        /*00b4*/ 	.word	0x00003db0


	//   ....[14]....
        /*00b8*/ 	.word	0x00003de0


	//   ....[15]....
        /*00bc*/ 	.word	0x00003df0


	//   ....[16]....
        /*00c0*/ 	.word	0x00003e20


	//   ....[17]....
        /*00c4*/ 	.word	0x00003e30


	//   ....[18]....
        /*00c8*/ 	.word	0x00003e60


	//   ....[19]....
        /*00cc*/ 	.word	0x00003e70


	//----- nvinfo : EIATTR_VRC_CTA_INIT_COUNT
	.align		4
.L_1693:
        /*00d0*/ 	.byte	0x02, 0x4a
	.zero		1
	.zero		1


	//----- nvinfo : EIATTR_EXIT_INSTR_OFFSETS
	.align		4
        /*00d4*/ 	.byte	0x04, 0x1c
        /*00d6*/ 	.short	(.L_1695 - .L_1694)


	//   ....[0]....
.L_1694:
        /*00d8*/ 	.word	0x00004b90


	//----- nvinfo : EIATTR_MAX_THREADS
	.align		4
.L_1695:
        /*00dc*/ 	.byte	0x04, 0x05
        /*00de*/ 	.short	(.L_1697 - .L_1696)
.L_1696:
        /*00e0*/ 	.word	0x00000100
        /*00e4*/ 	.word	0x00000001
        /*00e8*/ 	.word	0x00000001


	//----- nvinfo : EIATTR_CRS_STACK_SIZE
	.align		4
.L_1697:
        /*00ec*/ 	.byte	0x04, 0x1e
        /*00ee*/ 	.short	(.L_1699 - .L_1698)
.L_1698:
        /*00f0*/ 	.word	0x00000000


	//----- nvinfo : EIATTR_CBANK_PARAM_SIZE
	.align		4
.L_1699:
        /*00f4*/ 	.byte	0x03, 0x19
        /*00f6*/ 	.short	0x0088


	//----- nvinfo : EIATTR_PARAM_CBANK
	.align		4
        /*00f8*/ 	.byte	0x04, 0x0a
        /*00fa*/ 	.short	(.L_1701 - .L_1700)
	.align		4
.L_1700:
        /*00fc*/ 	.word	index@(.nv.constant0._ZN10layer_norm13ln_bwd_kernelINS_13Kernel_traitsI6__halfS2_S2_fjLj65536ELj8ELj1ELj8ELj16ENS_18Kernel_traits_baseILj65536ES2_S2_S2_fjLj256EEEEEEEvNS_9BwdParamsE)
        /*0100*/ 	.short	0x0380
        /*0102*/ 	.short	0x0088


	//----- nvinfo : EIATTR_SW_WAR
	.align		4
.L_1701:
        /*0104*/ 	.byte	0x04, 0x36
        /*0106*/ 	.short	(.L_1703 - .L_1702)
.L_1702:
        /*0108*/ 	.word	0x00000008
.L_1703:


//--------------------- .nv.info._ZN10layer_norm22ln_bwd_finalize_kernelINS_22Kernel_traits_finalizeILj65536EffffjLj1024ELj4ENS_18Kernel_traits_baseILj65536EffffjLj1024EEEEEEEvNS_9BwdParamsE --------------------------
	.section	.nv.info._ZN10layer_norm22ln_bwd_finalize_kernelINS_22Kernel_traits_finalizeILj65536EffffjLj1024ELj4ENS_18Kernel_traits_baseILj65536EffffjLj1024EEEEEEEvNS_9BwdParamsE,"",@"SHT_CUDA_INFO"
	.sectionflags	@""
	.align	4


	//----- nvinfo : EIATTR_CUDA_API_VERSION
	.align		4
        /*0000*/ 	.byte	0x04, 0x37
        /*0002*/ 	.short	(.L_1705 - .L_1704)
.L_1704:
        /*0004*/ 	.word	0x00000082


	//----- nvinfo : EIATTR_KPARAM_INFO
	.align		4
.L_1705:
        /*0008*/ 	.byte	0x04, 0x17
        /*000a*/ 	.short	(.L_1707 - .L_1706)
.L_1706:
        /*000c*/ 	.word	0x00000000
        /*0010*/ 	.short	0x0000
        /*0012*/ 	.short	0x0000
        /*0014*/ 	.byte	0x00, 0xf0, 0x21, 0x02


	//----- nvinfo : EIATTR_SPARSE_MMA_MASK
	.align		4
.L_1707:
        /*0018*/ 	.byte	0x03, 0x50
        /*001a*/ 	.short	0x0000


	//----- nvinfo : EIATTR_MAXREG_COUNT
	.align		4
        /*001c*/ 	.byte	0x03, 0x1b
        /*001e*/ 	.short	0x0040


	//----- nvinfo : EIATTR_NUM_BARRIERS
	.align		4
        /*0020*/ 	.byte	0x02, 0x4c
        /*0022*/ 	.byte	0x01
	.zero		1


	//----- nvinfo : EIATTR_MERCURY_ISA_VERSION
	.align		4
        /*0024*/ 	.byte	0x03, 0x5f
        /*0026*/ 	.short	0x0101


	//----- nvinfo : EIATTR_COOP_GROUP_MASK_REGIDS
	.align		4
        /*0028*/ 	.byte	0x04, 0x29
        /*002a*/ 	.short	(.L_1709 - .L_1708)


	//   ....[0]....
.L_1708:
        /*002c*/ 	.word	0xffffffff


	//   ....[1]....
        /*0030*/ 	.word	0xffffffff


	//   ....[2]....
        /*0034*/ 	.word	0xffffffff


	//   ....[3]....
        /*0038*/ 	.word	0xffffffff


	//   ....[4]....
        /*003c*/ 	.word	0xffffffff


	//   ....[5]....
        /*0040*/ 	.word	0xffffffff


	//   ....[6]....
        /*0044*/ 	.word	0xffffffff


	//   ....[7]....
        /*0048*/ 	.word	0xffffffff


	//   ....[8]....
        /*004c*/ 	.word	0xffffffff


	//   ....[9]....
        /*0050*/ 	.word	0xffffffff


	//----- nvinfo : EIATTR_COOP_GROUP_INSTR_OFFSETS
	.align		4
.L_1709:
        /*0054*/ 	.byte	0x04, 0x28
        /*0056*/ 	.short	(.L_1711 - .L_1710)


	//   ....[0]....
.L_1710:
        /*0058*/ 	.word	0x00001270


	//   ....[1]....
        /*005c*/ 	.word	0x00001280


	//   ....[2]....
        /*0060*/ 	.word	0x000012b0


	//   ....[3]....
        /*0064*/ 	.word	0x000012c0


	//   ....[4]....
        /*0068*/ 	.word	0x000012f0


	//   ....[5]....
        /*006c*/ 	.word	0x00001300


	//   ....[6]....
        /*0070*/ 	.word	0x00001330


	//   ....[7]....
        /*0074*/ 	.word	0x00001340


	//   ....[8]....
        /*0078*/ 	.word	0x00001370


	//   ....[9]....
        /*007c*/ 	.word	0x00001380


	//----- nvinfo : EIATTR_VRC_CTA_INIT_COUNT
	.align		4
.L_1711:
        /*0080*/ 	.byte	0x02, 0x4a
	.zero		1
	.zero		1


	//----- nvinfo : EIATTR_EXIT_INSTR_OFFSETS
	.align		4
        /*0084*/ 	.byte	0x04, 0x1c
        /*0086*/ 	.short	(.L_1713 - .L_1712)


	//   ....[0]....
.L_1712:
        /*0088*/ 	.word	0x00000060


	//   ....[1]....
        /*008c*/ 	.word	0x000013e0


	//   ....[2]....
        /*0090*/ 	.word	0x00001490


	//----- nvinfo : EIATTR_MAX_THREADS
	.align		4
.L_1713:
        /*0094*/ 	.byte	0x04, 0x05
        /*0096*/ 	.short	(.L_1715 - .L_1714)
.L_1714:
        /*0098*/ 	.word	0x00000400
        /*009c*/ 	.word	0x00000001
        /*00a0*/ 	.word	0x00000001


	//----- nvinfo : EIATTR_CRS_STACK_SIZE
	.align		4
.L_1715:
        /*00a4*/ 	.byte	0x04, 0x1e
        /*00a6*/ 	.short	(.L_1717 - .L_1716)
.L_1716:
        /*00a8*/ 	.word	0x00000000


	//----- nvinfo : EIATTR_CBANK_PARAM_SIZE
	.align		4
.L_1717:
        /*00ac*/ 	.byte	0x03, 0x19
        /*00ae*/ 	.short	0x0088


	//----- nvinfo : EIATTR_PARAM_CBANK
	.align		4
        /*00b0*/ 	.byte	0x04, 0x0a
        /*00b2*/ 	.short	(.L_1719 - .L_1718)
	.align		4
.L_1718:
        /*00b4*/ 	.word	index@(.nv.constant0._ZN10layer_norm22ln_bwd_finalize_kernelINS_22Kernel_traits_finalizeILj65536EffffjLj1024ELj4ENS_18Kernel_traits_baseILj65536EffffjLj1024EEEEEEEvNS_9BwdParamsE)
        /*00b8*/ 	.short	0x0380
        /*00ba*/ 	.short	0x0088


	//----- nvinfo : EIATTR_SW_WAR
	.align		4
.L_1719:
        /*00bc*/ 	.byte	0x04, 0x36
        /*00be*/ 	.short	(.L_1721 - .L_1720)
.L_1720:
        /*00c0*/ 	.word	0x00000008
.L_1721:


//--------------------- .nv.info._ZN10layer_norm13ln_bwd_kernelINS_13Kernel_traitsIffffjLj65536ELj8ELj1ELj8ELj16ENS_18Kernel_traits_baseILj65536EffffjLj256EEEEEEEvNS_9BwdParamsE --------------------------
	.section	.nv.info._ZN10layer_norm13ln_bwd_kernelINS_13Kernel_traitsIffffjLj65536ELj8ELj1ELj8ELj16ENS_18Kernel_traits_baseILj65536EffffjLj256EEEEEEEvNS_9BwdParamsE,"",@"SHT_CUDA_INFO"
	.sectionflags	@""
	.align	4


	//----- nvinfo : EIATTR_CUDA_API_VERSION
	.align		4
        /*0000*/ 	.byte	0x04, 0x37
        /*0002*/ 	.short	(.L_1723 - .L_1722)
.L_1722:
        /*0004*/ 	.word	0x00000082


	//----- nvinfo : EIATTR_KPARAM_INFO
	.align		4
.L_1723:
        /*0008*/ 	.byte	0x04, 0x17
        /*000a*/ 	.short	(.L_1725 - .L_1724)
.L_1724:
        /*000c*/ 	.word	0x00000000
        /*0010*/ 	.short	0x0000
        /*0012*/ 	.short	0x0000
        /*0014*/ 	.byte	0x00, 0xf0, 0x21, 0x02


	//----- nvinfo : EIATTR_SPARSE_MMA_MASK
	.align		4
.L_1725:
        /*0018*/ 	.byte	0x03, 0x50
        /*001a*/ 	.short	0x0000


	//----- nvinfo : EIATTR_MAXREG_COUNT
	.align		4
        /*001c*/ 	.byte	0x03, 0x1b
        /*001e*/ 	.short	0x00ff


	//----- nvinfo : EIATTR_NUM_BARRIERS
	.align		4
        /*0020*/ 	.byte	0x02, 0x4c
        /*0022*/ 	.byte	0x01
	.zero		1


	//----- nvinfo : EIATTR_MERCURY_ISA_VERSION
	.align		4
        /*0024*/ 	.byte	0x03, 0x5f
        /*0026*/ 	.short	0x0101


	//----- nvinfo : EIATTR_COOP_GROUP_MASK_REGIDS
	.align		4
        /*0028*/ 	.byte	0x04, 0x29
        /*002a*/ 	.short	(.L_1727 - .L_1726)


	//   ....[0]....
.L_1726:
        /*002c*/ 	.word	0xffffffff


	//   ....[1]....
        /*0030*/ 	.word	0xffffffff


	//   ....[2]....
        /*0034*/ 	.word	0xffffffff


	//   ....[3]....
        /*0038*/ 	.word	0xffffffff


	//   ....[4]....
        /*003c*/ 	.word	0xffffffff


	//   ....[5]....
        /*0040*/ 	.word	0xffffffff


	//   ....[6]....
        /*0044*/ 	.word	0xffffffff


	//   ....[7]....
        /*0048*/ 	.word	0xffffffff


	//   ....[8]....
        /*004c*/ 	.word	0xffffffff


	//   ....[9]....
        /*0050*/ 	.word	0xffffffff


	//   ....[10]....
        /*0054*/ 	.word	0xffffffff


	//   ....[11]....
        /*0058*/ 	.word	0xffffffff


	//   ....[12]....
        /*005c*/ 	.word	0xffffffff


	//   ....[13]....
        /*0060*/ 	.word	0xffffffff


	//   ....[14]....
        /*0064*/ 	.word	0xffffffff


	//   ....[15]....
        /*0068*/ 	.word	0xffffffff


	//   ....[16]....
        /*006c*/ 	.word	0xffffffff


	//   ....[17]....
        /*0070*/ 	.word	0xffffffff


	//   ....[18]....
        /*0074*/ 	.word	0xffffffff


	//   ....[19]....
        /*0078*/ 	.word	0xffffffff


	//----- nvinfo : EIATTR_COOP_GROUP_INSTR_OFFSETS
	.align		4
.L_1727:
        /*007c*/ 	.byte	0x04, 0x28
        /*007e*/ 	.short	(.L_1729 - .L_1728)


	//   ....[0]....
.L_1728:
        /*0080*/ 	.word	0x000020a0


	//   ....[1]....
        /*0084*/ 	.word	0x000020e0


	//   ....[2]....
        /*0088*/ 	.word	0x00002270


	//   ....[3]....
        /*008c*/ 	.word	0x000022b0


	//   ....[4]....
        /*0090*/ 	.word	0x00002440


	//   ....[5]....
        /*0094*/ 	.word	0x00002480


	//   ....[6]....
        /*0098*/ 	.word	0x000025b0


	//   ....[7]....
        /*009c*/ 	.word	0x000025d0


	//   ....[8]....
        /*00a0*/ 	.word	0x00002620


	//   ....[9]....
        /*00a4*/ 	.word	0x00002640


	//   ....[10]....
        /*00a8*/ 	.word	0x00002b60


	//   ....[11]....
        /*00ac*/ 	.word	0x00002b70


	//   ....[12]....
        /*00b0*/ 	.word	0x00002ba0


	//   ....[13]....
        /*00b4*/ 	.word	0x00002bb0


	//   ....[14]....
        /*00b8*/ 	.word	0x00002be0


	//   ....[15]....
        /*00bc*/ 	.word	0x00002bf0


	//   ....[16]....
        /*00c0*/ 	.word	0x00002c20


	//   ....[17]....
        /*00c4*/ 	.word	0x00002c30


	//   ....[18]....
        /*00c8*/ 	.word	0x00002c60


	//   ....[19]....
        /*00cc*/ 	.word	0x00002c70


	//----- nvinfo : EIATTR_VRC_CTA_INIT_COUNT
	.align		4
.L_1729:
        /*00d0*/ 	.byte	0x02, 0x4a
	.zero		1
	.zero		1


	//----- nvinfo : EIATTR_EXIT_INSTR_OFFSETS
	.align		4
        /*00d4*/ 	.byte	0x04, 0x1c
        /*00d6*/ 	.short	(.L_1731 - .L_1730)


	//   ....[0]....
.L_1730:
        /*00d8*/ 	.word	0x000038c0


	//----- nvinfo : EIATTR_MAX_THREADS
	.align		4
.L_1731:
        /*00dc*/ 	.byte	0x04, 0x05
        /*00de*/ 	.short	(.L_1733 - .L_1732)
.L_1732:
        /*00e0*/ 	.word	0x00000100
        /*00e4*/ 	.word	0x00000001
        /*00e8*/ 	.word	0x00000001


	//----- nvinfo : EIATTR_CRS_STACK_SIZE
	.align		4
.L_1733:
        /*00ec*/ 	.byte	0x04, 0x1e
        /*00ee*/ 	.short	(.L_1735 - .L_1734)
.L_1734:
        /*00f0*/ 	.word	0x00000000


	//----- nvinfo : EIATTR_CBANK_PARAM_SIZE
	.align		4
.L_1735:
        /*00f4*/ 	.byte	0x03, 0x19
        /*00f6*/ 	.short	0x0088


	//----- nvinfo : EIATTR_PARAM_CBANK
	.align		4
        /*00f8*/ 	.byte	0x04, 0x0a
        /*00fa*/ 	.short	(.L_1737 - .L_1736)
	.align		4
.L_1736:
        /*00fc*/ 	.word	index@(.nv.constant0._ZN10layer_norm13ln_bwd_kernelINS_13Kernel_traitsIffffjLj65536ELj8ELj1ELj8ELj16ENS_18Kernel_traits_baseILj65536EffffjLj256EEEEEEEvNS_9BwdParamsE)
        /*0100*/ 	.short	0x0380
        /*0102*/ 	.short	0x0088


	//----- nvinfo : EIATTR_SW_WAR
	.align		4
.L_1737:
        /*0104*/ 	.byte	0x04, 0x36
        /*0106*/ 	.short	(.L_1739 - .L_1738)
.L_1738:
        /*0108*/ 	.word	0x00000008
.L_1739:


//--------------------- .nv.info._ZN10layer_norm22ln_bwd_finalize_kernelINS_22Kernel_traits_finalizeILj49152E13__nv_bfloat16fS2_fjLj1024ELj4ENS_18Kernel_traits_baseILj49152ES2_fS2_fjLj1024EEEEEEEvNS_9BwdParamsE --------------------------
	.section	.nv.info._ZN10layer_norm22ln_bwd_finalize_kernelINS_22Kernel_traits_finalizeILj49152E13__nv_bfloat16fS2_fjLj1024ELj4ENS_18Kernel_traits_baseILj49152ES2_fS2_fjLj1024EEEEEEEvNS_9BwdParamsE,"",@"SHT_CUDA_INFO"
	.sectionflags	@""
	.align	4


	//----- nvinfo : EIATTR_CUDA_API_VERSION
	.align		4
        /*0000*/ 	.byte	0x04, 0x37
        /*0002*/ 	.short	(.L_1741 - .L_1740)
.L_1740:
        /*0004*/ 	.word	0x00000082


	//----- nvinfo : EIATTR_KPARAM_INFO
	.align		4
.L_1741:
        /*0008*/ 	.byte	0x04, 0x17
        /*000a*/ 	.short	(.L_1743 - .L_1742)
.L_1742:
        /*000c*/ 	.word	0x00000000
        /*0010*/ 	.short	0x0000
        /*0012*/ 	.short	0x0000
        /*0014*/ 	.byte	0x00, 0xf0, 0x21, 0x02


	//----- nvinfo : EIATTR_SPARSE_MMA_MASK
	.align		4
.L_1743:
        /*0018*/ 	.byte	0x03, 0x50
        /*001a*/ 	.short	0x0000


	//----- nvinfo : EIATTR_MAXREG_COUNT
	.align		4
        /*001c*/ 	.byte	0x03, 0x1b
        /*001e*/ 	.short	0x0040


	//----- nvinfo : EIATTR_NUM_BARRIERS
	.align		4
        /*0020*/ 	.byte	0x02, 0x4c
        /*0022*/ 	.byte	0x01
	.zero		1


	//----- nvinfo : EIATTR_MERCURY_ISA_VERSION
	.align		4
        /*0024*/ 	.byte	0x03, 0x5f
        /*0026*/ 	.short	0x0101


	//----- nvinfo : EIATTR_COOP_GROUP_MASK_REGIDS
	.align		4
        /*0028*/ 	.byte	0x04, 0x29
        /*002a*/ 	.short	(.L_1745 - .L_1744)


	//   ....[0]....
.L_1744:
        /*002c*/ 	.word	0xffffffff


	//   ....[1]....
        /*0030*/ 	.word	0xffffffff


	//   ....[2]....
        /*0034*/ 	.word	0xffffffff


	//   ....[3]....
        /*0038*/ 	.word	0xffffffff


	//   ....[4]....
        /*003c*/ 	.word	0xffffffff


	//   ....[5]....
        /*0040*/ 	.word	0xffffffff


	//   ....[6]....
        /*0044*/ 	.word	0xffffffff


	//   ....[7]....
        /*0048*/ 	.word	0xffffffff


	//   ....[8]....
        /*004c*/ 	.word	0xffffffff


	//   ....[9]....
        /*0050*/ 	.word	0xffffffff


	//----- nvinfo : EIATTR_COOP_GROUP_INSTR_OFFSETS
	.align		4
.L_1745:
        /*0054*/ 	.byte	0x04, 0x28
        /*0056*/ 	.short	(.L_1747 - .L_1746)


	//   ....[0]....
.L_1746:
        /*0058*/ 	.word	0x00001270


	//   ....[1]....
        /*005c*/ 	.word	0x00001280


	//   ....[2]....
        /*0060*/ 	.word	0x000012b0


	//   ....[3]....
        /*0064*/ 	.word	0x000012c0


	//   ....[4]....
        /*0068*/ 	.word	0x000012f0


	//   ....[5]....
        /*006c*/ 	.word	0x00001300


	//   ....[6]....
        /*0070*/ 	.word	0x00001330


	//   ....[7]....
        /*0074*/ 	.word	0x00001340


	//   ....[8]....
        /*0078*/ 	.word	0x00001370


	//   ....[9]....
        /*007c*/ 	.word	0x00001380


	//----- nvinfo : EIATTR_VRC_CTA_INIT_COUNT
	.align		4
.L_1747:
        /*0080*/ 	.byte	0x02, 0x4a
	.zero		1
	.zero		1


	//----- nvinfo : EIATTR_EXIT_INSTR_OFFSETS
	.align		4
        /*0084*/ 	.byte	0x04, 0x1c
        /*0086*/ 	.short	(.L_1749 - .L_1748)


	//   ....[0]....
.L_1748:
        /*0088*/ 	.word	0x00000060


	//   ....[1]....
        /*008c*/ 	.word	0x000013e0


	//   ....[2]....
        /*0090*/ 	.word	0x000014b0


	//----- nvinfo : EIATTR_MAX_THREADS
	.align		4
.L_1749:
        /*0094*/ 	.byte	0x04, 0x05
        /*0096*/ 	.short	(.L_1751 - .L_1750)
.L_1750:
        /*0098*/ 	.word	0x00000400
        /*009c*/ 	.word	0x00000001
        /*00a0*/ 	.word	0x00000001


	//----- nvinfo : EIATTR_CRS_STACK_SIZE
	.align		4
.L_1751:
        /*00a4*/ 	.byte	0x04, 0x1e
        /*00a6*/ 	.short	(.L_1753 - .L_1752)
.L_1752:
        /*00a8*/ 	.word	0x00000000


	//----- nvinfo : EIATTR_CBANK_PARAM_SIZE
	.align		4
.L_1753:
        /*00ac*/ 	.byte	0x03, 0x19
        /*00ae*/ 	.short	0x0088


	//----- nvinfo : EIATTR_PARAM_CBANK
	.align		4
        /*00b0*/ 	.byte	0x04, 0x0a
        /*00b2*/ 	.short	(.L_1755 - .L_1754)
	.align		4
.L_1754:
        /*00b4*/ 	.word	index@(.nv.constant0._ZN10layer_norm22ln_bwd_finalize_kernelINS_22Kernel_traits_finalizeILj49152E13__nv_bfloat16fS2_fjLj1024ELj4ENS_18Kernel_traits_baseILj49152ES2_fS2_fjLj1024EEEEEEEvNS_9BwdParamsE)
        /*00b8*/ 	.short	0x0380
        /*00ba*/ 	.short	0x0088


	//----- nvinfo : EIATTR_SW_WAR
	.align		4
.L_1755:
        /*00bc*/ 	.byte	0x04, 0x36
        /*00be*/ 	.short	(.L_1757 - .L_1756)
.L_1756:
        /*00c0*/ 	.word	0x00000008
.L_1757:


//--------------------- .nv.info._ZN10layer_norm13ln_bwd_kernelINS_13Kernel_traitsI13__nv_bfloat16fS2_fjLj49152ELj8ELj1ELj8ELj16ENS_18Kernel_traits_baseILj49152ES2_fS2_fjLj256EEEEEEEvNS_9BwdParamsE --------------------------
	.section	.nv.info._ZN10layer_norm13ln_bwd_kernelINS_13Kernel_traitsI13__nv_bfloat16fS2_fjLj49152ELj8ELj1ELj8ELj16ENS_18Kernel_traits_baseILj49152ES2_fS2_fjLj256EEEEEEEvNS_9BwdParamsE,"",@"SHT_CUDA_INFO"
	.sectionflags	@""
	.align	4


	//----- nvinfo : EIATTR_CUDA_API_VERSION
	.align		4
        /*0000*/ 	.byte	0x04, 0x37
        /*0002*/ 	.short	(.L_1759 - .L_1758)
.L_1758:
        /*0004*/ 	.word	0x00000082


	//----- nvinfo : EIATTR_KPARAM_INFO
	.align		4
.L_1759:
        /*0008*/ 	.byte	0x04, 0x17
        /*000a*/ 	.short	(.L_1761 - .L_1760)
.L_1760:
        /*000c*/ 	.word	0x00000000
        /*0010*/ 	.short	0x0000
        /*0012*/ 	.short	0x0000
        /*0014*/ 	.byte	0x00, 0xf0, 0x21, 0x02


	//----- nvinfo : EIATTR_SPARSE_MMA_MASK
	.align		4
.L_1761:
        /*0018*/ 	.byte	0x03, 0x50
        /*001a*/ 	.short	0x0000


	//----- nvinfo : EIATTR_MAXREG_COUNT
	.align		4
        /*001c*/ 	.byte	0x03, 0x1b
        /*001e*/ 	.short	0x00ff


	//----- nvinfo : EIATTR_NUM_BARRIERS
	.align		4
        /*0020*/ 	.byte	0x02, 0x4c
        /*0022*/ 	.byte	0x01
	.zero		1


	//----- nvinfo : EIATTR_MERCURY_ISA_VERSION
	.align		4
        /*0024*/ 	.byte	0x03, 0x5f
        /*0026*/ 	.short	0x0101


	//----- nvinfo : EIATTR_COOP_GROUP_MASK_REGIDS
	.align		4
        /*0028*/ 	.byte	0x04, 0x29
        /*002a*/ 	.short	(.L_1763 - .L_1762)


	//   ....[0]....
.L_1762:
        /*002c*/ 	.word	0xffffffff


	//   ....[1]....
        /*0030*/ 	.word	0xffffffff


	//   ....[2]....
        /*0034*/ 	.word	0xffffffff


	//   ....[3]....
        /*0038*/ 	.word	0xffffffff


	//   ....[4]....
        /*003c*/ 	.word	0xffffffff


	//   ....[5]....
        /*0040*/ 	.word	0xffffffff


	//   ....[6]....
        /*0044*/ 	.word	0xffffffff


	//   ....[7]....
        /*0048*/ 	.word	0xffffffff


	//   ....[8]....
        /*004c*/ 	.word	0xffffffff


	//   ....[9]....
        /*0050*/ 	.word	0xffffffff


	//   ....[10]....
        /*0054*/ 	.word	0xffffffff


	//   ....[11]....
        /*0058*/ 	.word	0xffffffff


	//   ....[12]....
        /*005c*/ 	.word	0xffffffff


	//   ....[13]....
        /*0060*/ 	.word	0xffffffff


	//   ....[14]....
        /*0064*/ 	.word	0xffffffff


	//   ....[15]....
        /*0068*/ 	.word	0xffffffff


	//   ....[16]....
        /*006c*/ 	.word	0xffffffff


	//   ....[17]....
        /*0070*/ 	.word	0xffffffff


	//   ....[18]....
        /*0074*/ 	.word	0xffffffff


	//   ....[19]....
        /*0078*/ 	.word	0xffffffff


	//----- nvinfo : EIATTR_COOP_GROUP_INSTR_OFFSETS
	.align		4
.L_1763:
        /*007c*/ 	.byte	0x04, 0x28
        /*007e*/ 	.short	(.L_1765 - .L_1764)


	//   ....[0]....
.L_1764:
        /*0080*/ 	.word	0x00002ad0


	//   ....[1]....
        /*0084*/ 	.word	0x00002b10


	//   ....[2]....
        /*0088*/ 	.word	0x00002ca0


	//   ....[3]....
        /*008c*/ 	.word	0x00002ce0


	//   ....[4]....
        /*0090*/ 	.word	0x00002e70


	//   ....[5]....
        /*0094*/ 	.word	0x00002eb0


	//   ....[6]....
        /*0098*/ 	.word	0x00002f00


	//   ....[7]....
        /*009c*/ 	.word	0x00002f10


	//   ....[8]....
        /*00a0*/ 	.word	0x00002f40


	//   ....[9]....
        /*00a4*/ 	.word	0x00002f50


	//   ....[10]....
        /*00a8*/ 	.word	0x00003640


	//   ....[11]....
        /*00ac*/ 	.word	0x00003650


	//   ....[12]....
        /*00b0*/ 	.word	0x00003680


	//   ....[13]....
        /*00b4*/ 	.word	0x00003690


	//   ....[14]....
        /*00b8*/ 	.word	0x000036c0


	//   ....[15]....
        /*00bc*/ 	.word	0x000036d0


	//   ....[16]....
        /*00c0*/ 	.word	0x00003700


	//   ....[17]....
        /*00c4*/ 	.word	0x00003710


	//   ....[18]....
        /*00c8*/ 	.word	0x00003740


	//   ....[19]....
        /*00cc*/ 	.word	0x00003750


	//----- nvinfo : EIATTR_VRC_CTA_INIT_COUNT
	.align		4
.L_1765:
        /*00d0*/ 	.byte	0x02, 0x4a
	.zero		1
	.zero		1


	//----- nvinfo : EIATTR_EXIT_INSTR_OFFSETS
	.align		4
        /*00d4*/ 	.byte	0x04, 0x1c
        /*00d6*/ 	.short	(.L_1767 - .L_1766)


	//   ....[0]....
.L_1766:
        /*00d8*/ 	.word	0x000041c0


	//----- nvinfo : EIATTR_MAX_THREADS
	.align		4
.L_1767:
        /*00dc*/ 	.byte	0x04, 0x05
        /*00de*/ 	.short	(.L_1769 - .L_1768)
.L_1768:
        /*00e0*/ 	.word	0x00000100
        /*00e4*/ 	.word	0x00000001
        /*00e8*/ 	.word	0x00000001


	//----- nvinfo : EIATTR_CRS_STACK_SIZE
	.align		4
.L_1769:
        /*00ec*/ 	.byte	0x04, 0x1e
        /*00ee*/ 	.short	(.L_1771 - .L_1770)
.L_1770:
        /*00f0*/ 	.word	0x00000000


	//----- nvinfo : EIATTR_CBANK_PARAM_SIZE
	.align		4
.L_1771:
        /*00f4*/ 	.byte	0x03, 0x19
        /*00f6*/ 	.short	0x0088


	//----- nvinfo : EIATTR_PARAM_CBANK
	.align		4
        /*00f8*/ 	.byte	0x04, 0x0a
        /*00fa*/ 	.short	(.L_1773 - .L_1772)
	.align		4
.L_1772:
        /*00fc*/ 	.word	index@(.nv.constant0._ZN10layer_norm13ln_bwd_kernelINS_13Kernel_traitsI13__nv_bfloat16fS2_fjLj49152ELj8ELj1ELj8ELj16ENS_18Kernel_traits_baseILj49152ES2_fS2_fjLj256EEEEEEEvNS_9BwdParamsE)
        /*0100*/ 	.short	0x0380
        /*0102*/ 	.short	0x0088


	//----- nvinfo : EIATTR_SW_WAR
	.align		4
.L_1773:
        /*0104*/ 	.byte	0x04, 0x36
        /*0106*/ 	.short	(.L_1775 - .L_1774)
.L_1774:
        /*0108*/ 	.word	0x00000008
.L_1775:


//--------------------- .nv.info._ZN10layer_norm22ln_bwd_finalize_kernelINS_22Kernel_traits_finalizeILj49152E13__nv_bfloat16S2_S2_fjLj1024ELj4ENS_18Kernel_traits_baseILj49152ES2_S2_S2_fjLj1024EEEEEEEvNS_9BwdParamsE --------------------------
	.section	.nv.info._ZN10layer_norm22ln_bwd_finalize_kernelINS_22Kernel_traits_finalizeILj49152E13__nv_bfloat16S2_S2_fjLj1024ELj4ENS_18Kernel_traits_baseILj49152ES2_S2_S2_fjLj1024EEEEEEEvNS_9BwdParamsE,"",@"SHT_CUDA_INFO"
	.sectionflags	@""
	.align	4


	//----- nvinfo : EIATTR_CUDA_API_VERSION
	.align		4
        /*0000*/ 	.byte	0x04, 0x37
        /*0002*/ 	.short	(.L_1777 - .L_1776)
.L_1776:
        /*0004*/ 	.word	0x00000082


	//----- nvinfo : EIATTR_KPARAM_INFO
	.align		4
.L_1777:
        /*0008*/ 	.byte	0x04, 0x17
        /*000a*/ 	.short	(.L_1779 - .L_1778)
.L_1778:
        /*000c*/ 	.word	0x00000000
        /*0010*/ 	.short	0x0000
        /*0012*/ 	.short	0x0000
        /*0014*/ 	.byte	0x00, 0xf0, 0x21, 0x02


	//----- nvinfo : EIATTR_SPARSE_MMA_MASK
	.align		4
.L_1779:
        /*0018*/ 	.byte	0x03, 0x50
        /*001a*/ 	.short	0x0000


	//----- nvinfo : EIATTR_MAXREG_COUNT
	.align		4
        /*001c*/ 	.byte	0x03, 0x1b
        /*001e*/ 	.short	0x0040


	//----- nvinfo : EIATTR_NUM_BARRIERS
	.align		4
        /*0020*/ 	.byte	0x02, 0x4c
        /*0022*/ 	.byte	0x01
	.zero		1


	//----- nvinfo : EIATTR_MERCURY_ISA_VERSION
	.align		4
        /*0024*/ 	.byte	0x03, 0x5f
        /*0026*/ 	.short	0x0101


	//----- nvinfo : EIATTR_COOP_GROUP_MASK_REGIDS
	.align		4
        /*0028*/ 	.byte	0x04, 0x29
        /*002a*/ 	.short	(.L_1781 - .L_1780)


	//   ....[0]....
.L_1780:
        /*002c*/ 	.word	0xffffffff


	//   ....[1]....
        /*0030*/ 	.word	0xffffffff


	//   ....[2]....
        /*0034*/ 	.word	0xffffffff


	//   ....[3]....
        /*0038*/ 	.word	0xffffffff


	//   ....[4]....
        /*003c*/ 	.word	0xffffffff


	//   ....[5]....
        /*0040*/ 	.word	0xffffffff


	//   ....[6]....
        /*0044*/ 	.word	0xffffffff


	//   ....[7]....
        /*0048*/ 	.word	0xffffffff


	//   ....[8]....
        /*004c*/ 	.word	0xffffffff


	//   ....[9]....
        /*0050*/ 	.word	0xffffffff


	//----- nvinfo : EIATTR_COOP_GROUP_INSTR_OFFSETS
	.align		4
.L_1781:
        /*0054*/ 	.byte	0x04, 0x28
        /*0056*/ 	.short	(.L_1783 - .L_1782)


	//   ....[0]....
.L_1782:
        /*0058*/ 	.word	0x00001270


	//   ....[1]....
        /*005c*/ 	.word	0x00001280


	//   ....[2]....
        /*0060*/ 	.word	0x000012b0


	//   ....[3]....
        /*0064*/ 	.word	0x000012c0


	//   ....[4]....
        /*0068*/ 	.word	0x000012f0


	//   ....[5]....
        /*006c*/ 	.word	0x00001300


	//   ....[6]....
        /*0070*/ 	.word	0x00001330


	//   ....[7]....
        /*0074*/ 	.word	0x00001340


	//   ....[8]....
        /*0078*/ 	.word	0x00001370


	//   ....[9]....
        /*007c*/ 	.word	0x00001380


	//----- nvinfo : EIATTR_VRC_CTA_INIT_COUNT
	.align		4
.L_1783:
        /*0080*/ 	.byte	0x02, 0x4a
	.zero		1
	.zero		1


	//----- nvinfo : EIATTR_EXIT_INSTR_OFFSETS
	.align		4
        /*0084*/ 	.byte	0x04, 0x1c
        /*0086*/ 	.short	(.L_1785 - .L_1784)


	//   ....[0]....
.L_1784:
        /*0088*/ 	.word	0x00000060


	//   ....[1]....
        /*008c*/ 	.word	0x000013e0


	//   ....[2]....
        /*0090*/ 	.word	0x000014b0


	//----- nvinfo : EIATTR_MAX_THREADS
	.align		4
.L_1785:
        /*0094*/ 	.byte	0x04, 0x05
        /*0096*/ 	.short	(.L_1787 - .L_1786)
.L_1786:
        /*0098*/ 	.word	0x00000400
        /*009c*/ 	.word	0x00000001
        /*00a0*/ 	.word	0x00000001


	//----- nvinfo : EIATTR_CRS_STACK_SIZE
	.align		4
.L_1787:
        /*00a4*/ 	.byte	0x04, 0x1e
        /*00a6*/ 	.short	(.L_1789 - .L_1788)
.L_1788:
        /*00a8*/ 	.word	0x00000000


	//----- nvinfo : EIATTR_CBANK_PARAM_SIZE
	.align		4
.L_1789:
        /*00ac*/ 	.byte	0x03, 0x19
        /*00ae*/ 	.short	0x0088


	//----- nvinfo : EIATTR_PARAM_CBANK
	.align		4
        /*00b0*/ 	.byte	0x04, 0x0a
        /*00b2*/ 	.short	(.L_1791 - .L_1790)
	.align		4
.L_1790:
        /*00b4*/ 	.word	index@(.nv.constant0._ZN10layer_norm22ln_bwd_finalize_kernelINS_22Kernel_traits_finalizeILj49152E13__nv_bfloat16S2_S2_fjLj1024ELj4ENS_18Kernel_traits_baseILj49152ES2_S2_S2_fjLj1024EEEEEEEvNS_9BwdParamsE)
        /*00b8*/ 	.short	0x0380
        /*00ba*/ 	.short	0x0088


	//----- nvinfo : EIATTR_SW_WAR
	.align		4
.L_1791:
        /*00bc*/ 	.byte	0x04, 0x36
        /*00be*/ 	.short	(.L_1793 - .L_1792)
.L_1792:
        /*00c0*/ 	.word	0x00000008
.L_1793:


//--------------------- .nv.info._ZN10layer_norm13ln_bwd_kernelINS_13Kernel_traitsI13__nv_bfloat16S2_S2_fjLj49152ELj8ELj1ELj8ELj16ENS_18Kernel_traits_baseILj49152ES2_S2_S2_fjLj256EEEEEEEvNS_9BwdParamsE --------------------------
	.section	.nv.info._ZN10layer_norm13ln_bwd_kernelINS_13Kernel_traitsI13__nv_bfloat16S2_S2_fjLj49152ELj8ELj1ELj8ELj16ENS_18Kernel_traits_baseILj49152ES2_S2_S2_fjLj256EEEEEEEvNS_9BwdParamsE,"",@"SHT_CUDA_INFO"
	.sectionflags	@""
	.align	4


	//----- nvinfo : EIATTR_CUDA_API_VERSION
	.align		4
        /*0000*/ 	.byte	0x04, 0x37
        /*0002*/ 	.short	(.L_1795 - .L_1794)
.L_1794:
        /*0004*/ 	.word	0x00000082


	//----- nvinfo : EIATTR_KPARAM_INFO
	.align		4
.L_1795:
        /*0008*/ 	.byte	0x04, 0x17
        /*000a*/ 	.short	(.L_1797 - .L_1796)
.L_1796:
        /*000c*/ 	.word	0x00000000
        /*0010*/ 	.short	0x0000
        /*0012*/ 	.short	0x0000
        /*0014*/ 	.byte	0x00, 0xf0, 0x21, 0x02


	//----- nvinfo : EIATTR_SPARSE_MMA_MASK
	.align		4
.L_1797:
        /*0018*/ 	.byte	0x03, 0x50
        /*001a*/ 	.short	0x0000


	//----- nvinfo : EIATTR_MAXREG_COUNT
	.align		4
        /*001c*/ 	.byte	0x03, 0x1b
        /*001e*/ 	.short	0x00ff


	//----- nvinfo : EIATTR_NUM_BARRIERS
	.align		4
        /*0020*/ 	.byte	0x02, 0x4c
        /*0022*/ 	.byte	0x01
	.zero		1


	//----- nvinfo : EIATTR_MERCURY_ISA_VERSION
	.align		4
        /*0024*/ 	.byte	0x03, 0x5f
        /*0026*/ 	.short	0x0101


	//----- nvinfo : EIATTR_COOP_GROUP_MASK_REGIDS
	.align		4
        /*0028*/ 	.byte	0x04, 0x29
        /*002a*/ 	.short	(.L_1799 - .L_1798)


	//   ....[0]....
.L_1798:
        /*002c*/ 	.word	0xffffffff


	//   ....[1]....
        /*0030*/ 	.word	0xffffffff


	//   ....[2]....
        /*0034*/ 	.word	0xffffffff


	//   ....[3]....
        /*0038*/ 	.word	0xffffffff


	//   ....[4]....
        /*003c*/ 	.word	0xffffffff


	//   ....[5]....
        /*0040*/ 	.word	0xffffffff


	//   ....[6]....
        /*0044*/ 	.word	0xffffffff


	//   ....[7]....
        /*0048*/ 	.word	0xffffffff


	//   ....[8]....
        /*004c*/ 	.word	0xffffffff


	//   ....[9]....
        /*0050*/ 	.word	0xffffffff


	//   ....[10]....
        /*0054*/ 	.word	0xffffffff


	//   ....[11]....
        /*0058*/ 	.word	0xffffffff


	//   ....[12]....
        /*005c*/ 	.word	0xffffffff


	//   ....[13]....
        /*0060*/ 	.word	0xffffffff


	//   ....[14]....
        /*0064*/ 	.word	0xffffffff


	//   ....[15]....
        /*0068*/ 	.word	0xffffffff


	//   ....[16]....
        /*006c*/ 	.word	0xffffffff


	//   ....[17]....
        /*0070*/ 	.word	0xffffffff


	//   ....[18]....
        /*0074*/ 	.word	0xffffffff


	//   ....[19]....
        /*0078*/ 	.word	0xffffffff


	//----- nvinfo : EIATTR_COOP_GROUP_INSTR_OFFSETS
	.align		4
.L_1799:
        /*007c*/ 	.byte	0x04, 0x28
        /*007e*/ 	.short	(.L_1801 - .L_1800)


	//   ....[0]....
.L_1800:
        /*0080*/ 	.word	0x00002990


	//   ....[1]....
        /*0084*/ 	.word	0x000029d0


	//   ....[2]....
        /*0088*/ 	.word	0x00002b60


	//   ....[3]....
        /*008c*/ 	.word	0x00002ba0


	//   ....[4]....
        /*0090*/ 	.word	0x00002d30


	//   ....[5]....
        /*0094*/ 	.word	0x00002d70


	//   ....[6]....
        /*0098*/ 	.word	0x00002dc0


	//   ....[7]....
        /*009c*/ 	.word	0x00002dd0


	//   ....[8]....
        /*00a0*/ 	.word	0x00002e00


	//   ....[9]....
        /*00a4*/ 	.word	0x00002e10


	//   ....[10]....
        /*00a8*/ 	.word	0x00003500


	//   ....[11]....
        /*00ac*/ 	.word	0x00003510


	//   ....[12]....
        /*00b0*/ 	.word	0x00003540


	//   ....[13]....
        /*00b4*/ 	.word	0x00003550


	//   ....[14]....
        /*00b8*/ 	.word	0x00003580


	//   ....[15]....
        /*00bc*/ 	.word	0x00003590


	//   ....[16]....
        /*00c0*/ 	.word	0x000035c0


	//   ....[17]....
        /*00c4*/ 	.word	0x000035d0


	//   ....[18]....
        /*00c8*/ 	.word	0x00003600


	//   ....[19]....
        /*00cc*/ 	.word	0x00003610


	//----- nvinfo : EIATTR_VRC_CTA_INIT_COUNT
	.align		4
.L_1801:
        /*00d0*/ 	.byte	0x02, 0x4a
	.zero		1
	.zero		1


	//----- nvinfo : EIATTR_EXIT_INSTR_OFFSETS
	.align		4
        /*00d4*/ 	.byte	0x04, 0x1c
        /*00d6*/ 	.short	(.L_1803 - .L_1802)


	//   ....[0]....
.L_1802:
        /*00d8*/ 	.word	0x000040a0


	//----- nvinfo : EIATTR_MAX_THREADS
	.align		4
.L_1803:
        /*00dc*/ 	.byte	0x04, 0x05
        /*00de*/ 	.short	(.L_1805 - .L_1804)
.L_1804:
        /*00e0*/ 	.word	0x00000100
        /*00e4*/ 	.word	0x00000001
        /*00e8*/ 	.word	0x00000001


	//----- nvinfo : EIATTR_CRS_STACK_SIZE
	.align		4
.L_1805:
        /*00ec*/ 	.byte	0x04, 0x1e
        /*00ee*/ 	.short	(.L_1807 - .L_1806)
.L_1806:
        /*00f0*/ 	.word	0x00000000


	//----- nvinfo : EIATTR_CBANK_PARAM_SIZE
	.align		4
.L_1807:
        /*00f4*/ 	.byte	0x03, 0x19
        /*00f6*/ 	.short	0x0088


	//----- nvinfo : EIATTR_PARAM_CBANK
	.align		4
        /*00f8*/ 	.byte	0x04, 0x0a
        /*00fa*/ 	.short	(.L_1809 - .L_1808)
	.align		4
.L_1808:
        /*00fc*/ 	.word	index@(.nv.constant0._ZN10layer_norm13ln_bwd_kernelINS_13Kernel_traitsI13__nv_bfloat16S2_S2_fjLj49152ELj8ELj1ELj8ELj16ENS_18Kernel_traits_baseILj49152ES2_S2_S2_fjLj256EEEEEEEvNS_9BwdParamsE)
        /*0100*/ 	.short	0x0380
        /*0102*/ 	.short	0x0088


	//----- nvinfo : EIATTR_SW_WAR
	.align		4
.L_1809:
        /*0104*/ 	.byte	0x04, 0x36
        /*0106*/ 	.short	(.L_1811 - .L_1810)
.L_1810:
        /*0108*/ 	.word	0x00000008
.L_1811:


//--------------------- .nv.info._ZN10layer_norm22ln_bwd_finalize_kernelINS_22Kernel_traits_finalizeILj49152E6__halffS2_fjLj1024ELj4ENS_18Kernel_traits_baseILj49152ES2_fS2_fjLj1024EEEEEEEvNS_9BwdParamsE --------------------------
	.section	.nv.info._ZN10layer_norm22ln_bwd_finalize_kernelINS_22Kernel_traits_finalizeILj49152E6__halffS2_fjLj1024ELj4ENS_18Kernel_traits_baseILj49152ES2_fS2_fjLj1024EEEEEEEvNS_9BwdParamsE,"",@"SHT_CUDA_INFO"
	.sectionflags	@""
	.align	4


	//----- nvinfo : EIATTR_CUDA_API_VERSION
	.align		4
        /*0000*/ 	.byte	0x04, 0x37
        /*0002*/ 	.short	(.L_1813 - .L_1812)
.L_1812:
        /*0004*/ 	.word	0x00000082


	//----- nvinfo : EIATTR_KPARAM_INFO
	.align		4
.L_1813:
        /*0008*/ 	.byte	0x04, 0x17
        /*000a*/ 	.short	(.L_1815 - .L_1814)
.L_1814:
        /*000c*/ 	.word	0x00000000
        /*0010*/ 	.short	0x0000
        /*0012*/ 	.short	0x0000
        /*0014*/ 	.byte	0x00, 0xf0, 0x21, 0x02


	//----- nvinfo : EIATTR_SPARSE_MMA_MASK
	.align		4
.L_1815:
        /*0018*/ 	.byte	0x03, 0x50
        /*001a*/ 	.short	0x0000


	//----- nvinfo : EIATTR_MAXREG_COUNT
	.align		4
        /*001c*/ 	.byte	0x03, 0x1b
        /*001e*/ 	.short	0x0040


	//----- nvinfo : EIATTR_NUM_BARRIERS
	.align		4
        /*0020*/ 	.byte	0x02, 0x4c
        /*0022*/ 	.byte	0x01
	.zero		1


	//----- nvinfo : EIATTR_MERCURY_ISA_VERSION
	.align		4
        /*0024*/ 	.byte	0x03, 0x5f
        /*0026*/ 	.short	0x0101


	//----- nvinfo : EIATTR_COOP_GROUP_MASK_REGIDS
	.align		4
        /*0028*/ 	.byte	0x04, 0x29
        /*002a*/ 	.short	(.L_1817 - .L_1816)


	//   ....[0]....
.L_1816:
        /*002c*/ 	.word	0xffffffff


	//   ....[1]....
        /*0030*/ 	.word	0xffffffff


	//   ....[2]....
        /*0034*/ 	.word	0xffffffff


	//   ....[3]....
        /*0038*/ 	.word	0xffffffff


	//   ....[4]....
        /*003c*/ 	.word	0xffffffff


	//   ....[5]....
        /*0040*/ 	.word	0xffffffff


	//   ....[6]....
        /*0044*/ 	.word	0xffffffff


	//   ....[7]....
        /*0048*/ 	.word	0xffffffff


	//   ....[8]....
        /*004c*/ 	.word	0xffffffff


	//   ....[9]....
        /*0050*/ 	.word	0xffffffff


	//----- nvinfo : EIATTR_COOP_GROUP_INSTR_OFFSETS
	.align		4
.L_1817:
        /*0054*/ 	.byte	0x04, 0x28
        /*0056*/ 	.short	(.L_1819 - .L_1818)


	//   ....[0]....
.L_1818:
        /*0058*/ 	.word	0x00001270


	//   ....[1]....
        /*005c*/ 	.word	0x00001280


	//   ....[2]....
        /*0060*/ 	.word	0x000012b0


	//   ....[3]....
        /*0064*/ 	.word	0x000012c0


	//   ....[4]....
        /*0068*/ 	.word	0x000012f0


	//   ....[5]....
        /*006c*/ 	.word	0x00001300


	//   ....[6]....
        /*0070*/ 	.word	0x00001330


	//   ....[7]....
        /*0074*/ 	.word	0x00001340


	//   ....[8]....
        /*0078*/ 	.word	0x00001370


	//   ....[9]....
        /*007c*/ 	.word	0x00001380


	//----- nvinfo : EIATTR_VRC_CTA_INIT_COUNT
	.align		4
.L_1819:
        /*0080*/ 	.byte	0x02, 0x4a
	.zero		1
	.zero		1


	//----- nvinfo : EIATTR_EXIT_INSTR_OFFSETS
	.align		4
        /*0084*/ 	.byte	0x04, 0x1c
        /*0086*/ 	.short	(.L_1821 - .L_1820)


	//   ....[0]....
.L_1820:
        /*0088*/ 	.word	0x00000060


	//   ....[1]....
        /*008c*/ 	.word	0x000013e0


	//   ....[2]....
        /*0090*/ 	.word	0x000014b0


	//----- nvinfo : EIATTR_MAX_THREADS
	.align		4
.L_1821:
        /*0094*/ 	.byte	0x04, 0x05
        /*0096*/ 	.short	(.L_1823 - .L_1822)
.L_1822:
        /*0098*/ 	.word	0x00000400
        /*009c*/ 	.word	0x00000001
        /*00a0*/ 	.word	0x00000001


	//----- nvinfo : EIATTR_CRS_STACK_SIZE
	.align		4
.L_1823:
        /*00a4*/ 	.byte	0x04, 0x1e
        /*00a6*/ 	.short	(.L_1825 - .L_1824)
.L_1824:
        /*00a8*/ 	.word	0x00000000


	//----- nvinfo : EIATTR_CBANK_PARAM_SIZE
	.align		4
.L_1825:
        /*00ac*/ 	.byte	0x03, 0x19
        /*00ae*/ 	.short	0x0088


	//----- nvinfo : EIATTR_PARAM_CBANK
	.align		4
        /*00b0*/ 	.byte	0x04, 0x0a
        /*00b2*/ 	.short	(.L_1827 - .L_1826)
	.align		4
.L_1826:
        /*00b4*/ 	.word	index@(.nv.constant0._ZN10layer_norm22ln_bwd_finalize_kernelINS_22Kernel_traits_finalizeILj49152E6__halffS2_fjLj1024ELj4ENS_18Kernel_traits_baseILj49152ES2_fS2_fjLj1024EEEEEEEvNS_9BwdParamsE)
        /*00b8*/ 	.short	0x0380
        /*00ba*/ 	.short	0x0088


	//----- nvinfo : EIATTR_SW_WAR
	.align		4
.L_1827:
        /*00bc*/ 	.byte	0x04, 0x36
        /*00be*/ 	.short	(.L_1829 - .L_1828)
.L_1828:
        /*00c0*/ 	.word	0x00000008
.L_1829:


//--------------------- .nv.info._ZN10layer_norm13ln_bwd_kernelINS_13Kernel_traitsI6__halffS2_fjLj49152ELj8ELj1ELj8ELj16ENS_18Kernel_traits_baseILj49152ES2_fS2_fjLj256EEEEEEEvNS_9BwdParamsE --------------------------
	.section	.nv.info._ZN10layer_norm13ln_bwd_kernelINS_13Kernel_traitsI6__halffS2_fjLj49152ELj8ELj1ELj8ELj16ENS_18Kernel_traits_baseILj49152ES2_fS2_fjLj256EEEEEEEvNS_9BwdParamsE,"",@"SHT_CUDA_INFO"
	.sectionflags	@""
	.align	4


	//----- nvinfo : EIATTR_CUDA_API_VERSION
	.align		4
        /*0000*/ 	.byte	0x04, 0x37
        /*0002*/ 	.short	(.L_1831 - .L_1830)
.L_1830:
        /*0004*/ 	.word	0x00000082


	//----- nvinfo : EIATTR_KPARAM_INFO
	.align		4
.L_1831:
        /*0008*/ 	.byte	0x04, 0x17
        /*000a*/ 	.short	(.L_1833 - .L_1832)
.L_1832:
        /*000c*/ 	.word	0x00000000
        /*0010*/ 	.short	0x0000
        /*0012*/ 	.short	0x0000
        /*0014*/ 	.byte	0x00, 0xf0, 0x21, 0x02


	//----- nvinfo : EIATTR_SPARSE_MMA_MASK
	.align		4
.L_1833:
        /*0018*/ 	.byte	0x03, 0x50
        /*001a*/ 	.short	0x0000


	//----- nvinfo : EIATTR_MAXREG_COUNT
	.align		4
        /*001c*/ 	.byte	0x03, 0x1b
        /*001e*/ 	.short	0x00ff


	//----- nvinfo : EIATTR_NUM_BARRIERS
	.align		4
        /*0020*/ 	.byte	0x02, 0x4c
        /*0022*/ 	.byte	0x01
	.zero		1


	//----- nvinfo : EIATTR_MERCURY_ISA_VERSION
	.align		4
        /*0024*/ 	.byte	0x03, 0x5f
        /*0026*/ 	.short	0x0101


	//----- nvinfo : EIATTR_COOP_GROUP_MASK_REGIDS
	.align		4
        /*0028*/ 	.byte	0x04, 0x29
        /*002a*/ 	.short	(.L_1835 - .L_1834)


	//   ....[0]....
.L_1834:
        /*002c*/ 	.word	0xffffffff


	//   ....[1]....
        /*0030*/ 	.word	0xffffffff


	//   ....[2]....
        /*0034*/ 	.word	0xffffffff


	//   ....[3]....
        /*0038*/ 	.word	0xffffffff


	//   ....[4]....
        /*003c*/ 	.word	0xffffffff


	//   ....[5]....
        /*0040*/ 	.word	0xffffffff


	//   ....[6]....
        /*0044*/ 	.word	0xffffffff


	//   ....[7]....
        /*0048*/ 	.word	0xffffffff


	//   ....[8]....
        /*004c*/ 	.word	0xffffffff


	//   ....[9]....
        /*0050*/ 	.word	0xffffffff


	//   ....[10]....
        /*0054*/ 	.word	0xffffffff


	//   ....[11]....
        /*0058*/ 	.word	0xffffffff


	//   ....[12]....
        /*005c*/ 	.word	0xffffffff


	//   ....[13]....
        /*0060*/ 	.word	0xffffffff


	//   ....[14]....
        /*0064*/ 	.word	0xffffffff


	//   ....[15]....
        /*0068*/ 	.word	0xffffffff


	//   ....[16]....
        /*006c*/ 	.word	0xffffffff


	//   ....[17]....
        /*0070*/ 	.word	0xffffffff


	//   ....[18]....
        /*0074*/ 	.word	0xffffffff


	//   ....[19]....
        /*0078*/ 	.word	0xffffffff


	//----- nvinfo : EIATTR_COOP_GROUP_INSTR_OFFSETS
	.align		4
.L_1835:
        /*007c*/ 	.byte	0x04, 0x28
        /*007e*/ 	.short	(.L_1837 - .L_1836)


	//   ....[0]....
.L_1836:
        /*0080*/ 	.word	0x00002bd0


	//   ....[1]....
        /*0084*/ 	.word	0x00002c10


	//   ....[2]....
        /*0088*/ 	.word	0x00002da0


	//   ....[3]....
        /*008c*/ 	.word	0x00002de0


	//   ....[4]....
        /*0090*/ 	.word	0x00002f70


	//   ....[5]....
        /*0094*/ 	.word	0x00002fb0


	//   ....[6]....
        /*0098*/ 	.word	0x00003000


	//   ....[7]....
        /*009c*/ 	.word	0x00003010


	//   ....[8]....
        /*00a0*/ 	.word	0x00003040


	//   ....[9]....
        /*00a4*/ 	.word	0x00003050


	//   ....[10]....
        /*00a8*/ 	.word	0x00003740


	//   ....[11]....
        /*00ac*/ 	.word	0x00003750


	//   ....[12]....
        /*00b0*/ 	.word	0x00003780


	//   ....[13]....
        /*00b4*/ 	.word	0x00003790


	//   ....[14]....
        /*00b8*/ 	.word	0x000037c0


	//   ....[15]....
        /*00bc*/ 	.word	0x000037d0


	//   ....[16]....
        /*00c0*/ 	.word	0x00003800


	//   ....[17]....
        /*00c4*/ 	.word	0x00003810


	//   ....[18]....
        /*00c8*/ 	.word	0x00003840


	//   ....[19]....
        /*00cc*/ 	.word	0x00003850


	//----- nvinfo : EIATTR_VRC_CTA_INIT_COUNT
	.align		4
.L_1837:
        /*00d0*/ 	.byte	0x02, 0x4a
	.zero		1
	.zero		1


	//----- nvinfo : EIATTR_EXIT_INSTR_OFFSETS
	.align		4
        /*00d4*/ 	.byte	0x04, 0x1c
        /*00d6*/ 	.short	(.L_1839 - .L_1838)


	//   ....[0]....
.L_1838:
        /*00d8*/ 	.word	0x000042b0


	//----- nvinfo : EIATTR_MAX_THREADS
	.align		4
.L_1839:
        /*00dc*/ 	.byte	0x04, 0x05
        /*00de*/ 	.short	(.L_1841 - .L_1840)
.L_1840:
        /*00e0*/ 	.word	0x00000100
        /*00e4*/ 	.word	0x00000001
        /*00e8*/ 	.word	0x00000001


	//----- nvinfo : EIATTR_CRS_STACK_SIZE
	.align		4
.L_1841:
        /*00ec*/ 	.byte	0x04, 0x1e
        /*00ee*/ 	.short	(.L_1843 - .L_1842)
.L_1842:
        /*00f0*/ 	.word	0x00000000


	//----- nvinfo : EIATTR_CBANK_PARAM_SIZE
	.align		4
.L_1843:
        /*00f4*/ 	.byte	0x03, 0x19
        /*00f6*/ 	.short	0x0088


	//----- nvinfo : EIATTR_PARAM_CBANK
	.align		4
        /*00f8*/ 	.byte	0x04, 0x0a
        /*00fa*/ 	.short	(.L_1845 - .L_1844)
	.align		4
.L_1844:
        /*00fc*/ 	.word	index@(.nv.constant0._ZN10layer_norm13ln_bwd_kernelINS_13Kernel_traitsI6__halffS2_fjLj49152ELj8ELj1ELj8ELj16ENS_18Kernel_traits_baseILj49152ES2_fS2_fjLj256EEEEEEEvNS_9BwdParamsE)
        /*0100*/ 	.short	0x0380
        /*0102*/ 	.short	0x0088


	//----- nvinfo : EIATTR_SW_WAR
	.align		4
.L_1845:
        /*0104*/ 	.byte	0x04, 0x36
        /*0106*/ 	.short	(.L_1847 - .L_1846)
.L_1846:
        /*0108*/ 	.word	0x00000008
.L_1847:


//--------------------- .nv.info._ZN10layer_norm22ln_bwd_finalize_kernelINS_22Kernel_traits_finalizeILj49152E6__halfS2_S2_fjLj1024ELj4ENS_18Kernel_traits_baseILj49152ES2_S2_S2_fjLj1024EEEEEEEvNS_9BwdParamsE --------------------------
	.section	.nv.info._ZN10layer_norm22ln_bwd_finalize_kernelINS_22Kernel_traits_finalizeILj49152E6__halfS2_S2_fjLj1024ELj4ENS_18Kernel_traits_baseILj49152ES2_S2_S2_fjLj1024EEEEEEEvNS_9BwdParamsE,"",@"SHT_CUDA_INFO"
	.sectionflags	@""
	.align	4


	//----- nvinfo : EIATTR_CUDA_API_VERSION
	.align		4
        /*0000*/ 	.byte	0x04, 0x37
        /*0002*/ 	.short	(.L_1849 - .L_1848)
.L_1848:
        /*0004*/ 	.word	0x00000082


	//----- nvinfo : EIATTR_KPARAM_INFO
	.align		4
.L_1849:
        /*0008*/ 	.byte	0x04, 0x17
        /*000a*/ 	.short	(.L_1851 - .L_1850)
.L_1850:
        /*000c*/ 	.word	0x00000000
        /*0010*/ 	.short	0x0000
        /*0012*/ 	.short	0x0000
        /*0014*/ 	.byte	0x00, 0xf0, 0x21, 0x02


	//----- nvinfo : EIATTR_SPARSE_MMA_MASK
	.align		4
.L_1851:
        /*0018*/ 	.byte	0x03, 0x50
        /*001a*/ 	.short	0x0000


	//----- nvinfo : EIATTR_MAXREG_COUNT
	.align		4
        /*001c*/ 	.byte	0x03, 0x1b
        /*001e*/ 	.short	0x0040


	//----- nvinfo : EIATTR_NUM_BARRIERS
	.align		4
        /*0020*/ 	.byte	0x02, 0x4c
        /*0022*/ 	.byte	0x01
	.zero		1


	//----- nvinfo : EIATTR_MERCURY_ISA_VERSION
	.align		4
        /*0024*/ 	.byte	0x03, 0x5f
        /*0026*/ 	.short	0x0101


	//----- nvinfo : EIATTR_COOP_GROUP_MASK_REGIDS
	.align		4
        /*0028*/ 	.byte	0x04, 0x29
        /*002a*/ 	.short	(.L_1853 - .L_1852)


	//   ....[0]....
.L_1852:
        /*002c*/ 	.word	0xffffffff


	//   ....[1]....
        /*0030*/ 	.word	0xffffffff


	//   ....[2]....
        /*0034*/ 	.word	0xffffffff


	//   ....[3]....
        /*0038*/ 	.word	0xffffffff


	//   ....[4]....
        /*003c*/ 	.word	0xffffffff


	//   ....[5]....
        /*0040*/ 	.word	0xffffffff


	//   ....[6]....
        /*0044*/ 	.word	0xffffffff


	//   ....[7]....
        /*0048*/ 	.word	0xffffffff


	//   ....[8]....
        /*004c*/ 	.word	0xffffffff


	//   ....[9]....
        /*0050*/ 	.word	0xffffffff


	//----- nvinfo : EIATTR_COOP_GROUP_INSTR_OFFSETS
	.align		4
.L_1853:
        /*0054*/ 	.byte	0x04, 0x28
        /*0056*/ 	.short	(.L_1855 - .L_1854)


	//   ....[0]....
.L_1854:
        /*0058*/ 	.word	0x00001270


	//   ....[1]....
        /*005c*/ 	.word	0x00001280


	//   ....[2]....
        /*0060*/ 	.word	0x000012b0


	//   ....[3]....
        /*0064*/ 	.word	0x000012c0


	//   ....[4]....
        /*0068*/ 	.word	0x000012f0


	//   ....[5]....
        /*006c*/ 	.word	0x00001300


	//   ....[6]....
        /*0070*/ 	.word	0x00001330


	//   ....[7]....
        /*0074*/ 	.word	0x00001340


	//   ....[8]....
        /*0078*/ 	.word	0x00001370


	//   ....[9]....
        /*007c*/ 	.word	0x00001380


	//----- nvinfo : EIATTR_VRC_CTA_INIT_COUNT
	.align		4
.L_1855:
        /*0080*/ 	.byte	0x02, 0x4a
	.zero		1
	.zero		1


	//----- nvinfo : EIATTR_EXIT_INSTR_OFFSETS
	.align		4
        /*0084*/ 	.byte	0x04, 0x1c
        /*0086*/ 	.short	(.L_1857 - .L_1856)


	//   ....[0]....
.L_1856:
        /*0088*/ 	.word	0x00000060


	//   ....[1]....
        /*008c*/ 	.word	0x000013e0


	//   ....[2]....
        /*0090*/ 	.word	0x000014b0


	//----- nvinfo : EIATTR_MAX_THREADS
	.align		4
.L_1857:
        /*0094*/ 	.byte	0x04, 0x05
        /*0096*/ 	.short	(.L_1859 - .L_1858)
.L_1858:
        /*0098*/ 	.word	0x00000400
        /*009c*/ 	.word	0x00000001
        /*00a0*/ 	.word	0x00000001


	//----- nvinfo : EIATTR_CRS_STACK_SIZE
	.align		4
.L_1859:
        /*00a4*/ 	.byte	0x04, 0x1e
        /*00a6*/ 	.short	(.L_1861 - .L_1860)
.L_1860:
        /*00a8*/ 	.word	0x00000000


	//----- nvinfo : EIATTR_CBANK_PARAM_SIZE
	.align		4
.L_1861:
        /*00ac*/ 	.byte	0x03, 0x19
        /*00ae*/ 	.short	0x0088


	//----- nvinfo : EIATTR_PARAM_CBANK
	.align		4
        /*00b0*/ 	.byte	0x04, 0x0a
        /*00b2*/ 	.short	(.L_1863 - .L_1862)
	.align		4
.L_1862:
        /*00b4*/ 	.word	index@(.nv.constant0._ZN10layer_norm22ln_bwd_finalize_kernelINS_22Kernel_traits_finalizeILj49152E6__halfS2_S2_fjLj1024ELj4ENS_18Kernel_traits_baseILj49152ES2_S2_S2_fjLj1024EEEEEEEvNS_9BwdParamsE)
        /*00b8*/ 	.short	0x0380
        /*00ba*/ 	.short	0x0088


	//----- nvinfo : EIATTR_SW_WAR
	.align		4
.L_1863:
        /*00bc*/ 	.byte	0x04, 0x36
        /*00be*/ 	.short	(.L_1865 - .L_1864)
.L_1864:
        /*00c0*/ 	.word	0x00000008
.L_1865:


//--------------------- .nv.info._ZN10layer_norm13ln_bwd_kernelINS_13Kernel_traitsI6__halfS2_S2_fjLj49152ELj8ELj1ELj8ELj16ENS_18Kernel_traits_baseILj49152ES2_S2_S2_fjLj256EEEEEEEvNS_9BwdParamsE --------------------------
	.section	.nv.info._ZN10layer_norm13ln_bwd_kernelINS_13Kernel_traitsI6__halfS2_S2_fjLj49152ELj8ELj1ELj8ELj16ENS_18Kernel_traits_baseILj49152ES2_S2_S2_fjLj256EEEEEEEvNS_9BwdParamsE,"",@"SHT_CUDA_INFO"
	.sectionflags	@""
	.align	4


	//----- nvinfo : EIATTR_CUDA_API_VERSION
	.align		4
        /*0000*/ 	.byte	0x04, 0x37
        /*0002*/ 	.short	(.L_1867 - .L_1866)
.L_1866:
        /*0004*/ 	.word	0x00000082


	//----- nvinfo : EIATTR_KPARAM_INFO
	.align		4
.L_1867:
        /*0008*/ 	.byte	0x04, 0x17
        /*000a*/ 	.short	(.L_1869 - .L_1868)
.L_1868:
        /*000c*/ 	.word	0x00000000
        /*0010*/ 	.short	0x0000
        /*0012*/ 	.short	0x0000
        /*0014*/ 	.byte	0x00, 0xf0, 0x21, 0x02


	//----- nvinfo : EIATTR_SPARSE_MMA_MASK
	.align		4
.L_1869:
        /*0018*/ 	.byte	0x03, 0x50
        /*001a*/ 	.short	0x0000


	//----- nvinfo : EIATTR_MAXREG_COUNT
	.align		4
        /*001c*/ 	.byte	0x03, 0x1b
        /*001e*/ 	.short	0x00ff


	//----- nvinfo : EIATTR_NUM_BARRIERS
	.align		4
        /*0020*/ 	.byte	0x02, 0x4c
        /*0022*/ 	.byte	0x01
	.zero		1


	//----- nvinfo : EIATTR_MERCURY_ISA_VERSION
	.align		4
        /*0024*/ 	.byte	0x03, 0x5f
        /*0026*/ 	.short	0x0101


	//----- nvinfo : EIATTR_COOP_GROUP_MASK_REGIDS
	.align		4
        /*0028*/ 	.byte	0x04, 0x29
        /*002a*/ 	.short	(.L_1871 - .L_1870)


	//   ....[0]....
.L_1870:
        /*002c*/ 	.word	0xffffffff


	//   ....[1]....
        /*0030*/ 	.word	0xffffffff


	//   ....[2]....
        /*0034*/ 	.word	0xffffffff


	//   ....[3]....
        /*0038*/ 	.word	0xffffffff


	//   ....[4]....
        /*003c*/ 	.word	0xffffffff


	//   ....[5]....
        /*0040*/ 	.word	0xffffffff


	//   ....[6]....
        /*0044*/ 	.word	0xffffffff


	//   ....[7]....
        /*0048*/ 	.word	0xffffffff


	//   ....[8]....
        /*004c*/ 	.word	0xffffffff


	//   ....[9]....
        /*0050*/ 	.word	0xffffffff


	//   ....[10]....
        /*0054*/ 	.word	0xffffffff


	//   ....[11]....
        /*0058*/ 	.word	0xffffffff


	//   ....[12]....
        /*005c*/ 	.word	0xffffffff


	//   ....[13]....
        /*0060*/ 	.word	0xffffffff


	//   ....[14]....
        /*0064*/ 	.word	0xffffffff


	//   ....[15]....
        /*0068*/ 	.word	0xffffffff


	//   ....[16]....
        /*006c*/ 	.word	0xffffffff


	//   ....[17]....
        /*0070*/ 	.word	0xffffffff


	//   ....[18]....
        /*0074*/ 	.word	0xffffffff


	//   ....[19]....
        /*0078*/ 	.word	0xffffffff


	//----- nvinfo : EIATTR_COOP_GROUP_INSTR_OFFSETS
	.align		4
.L_1871:
        /*007c*/ 	.byte	0x04, 0x28
        /*007e*/ 	.short	(.L_1873 - .L_1872)


	//   ....[0]....
.L_1872:
        /*0080*/ 	.word	0x00002680


	//   ....[1]....
        /*0084*/ 	.word	0x000026c0


	//   ....[2]....
        /*0088*/ 	.word	0x00002850


	//   ....[3]....
        /*008c*/ 	.word	0x00002890


	//   ....[4]....
        /*0090*/ 	.word	0x00002a20


	//   ....[5]....
        /*0094*/ 	.word	0x00002a60


	//   ....[6]....
        /*0098*/ 	.word	0x00002ab0


	//   ....[7]....
        /*009c*/ 	.word	0x00002ac0


	//   ....[8]....
        /*00a0*/ 	.word	0x00002af0


	//   ....[9]....
        /*00a4*/ 	.word	0x00002b00


	//   ....[10]....
        /*00a8*/ 	.word	0x000031e0


	//   ....[11]....
        /*00ac*/ 	.word	0x000031f0


	//   ....[12]....
        /*00b0*/ 	.word	0x00003220


	//   ....[13]....
        /*00b4*/ 	.word	0x00003230


	//   ....[14]....
        /*00b8*/ 	.word	0x00003260


	//   ....[15]....
        /*00bc*/ 	.word	0x00003270


	//   ....[16]....
        /*00c0*/ 	.word	0x000032a0


	//   ....[17]....
        /*00c4*/ 	.word	0x000032b0


	//   ....[18]....
        /*00c8*/ 	.word	0x000032e0


	//   ....[19]....
        /*00cc*/ 	.word	0x000032f0


	//----- nvinfo : EIATTR_VRC_CTA_INIT_COUNT
	.align		4
.L_1873:
        /*00d0*/ 	.byte	0x02, 0x4a
	.zero		1
	.zero		1


	//----- nvinfo : EIATTR_EXIT_INSTR_OFFSETS
	.align		4
        /*00d4*/ 	.byte	0x04, 0x1c
        /*00d6*/ 	.short	(.L_1875 - .L_1874)


	//   ....[0]....
.L_1874:
        /*00d8*/ 	.word	0x00003d90


	//----- nvinfo : EIATTR_MAX_THREADS
	.align		4
.L_1875:
        /*00dc*/ 	.byte	0x04, 0x05
        /*00de*/ 	.short	(.L_1877 - .L_1876)
.L_1876:
        /*00e0*/ 	.word	0x00000100
        /*00e4*/ 	.word	0x00000001
        /*00e8*/ 	.word	0x00000001


	//----- nvinfo : EIATTR_CRS_STACK_SIZE
	.align		4
.L_1877:
        /*00ec*/ 	.byte	0x04, 0x1e
        /*00ee*/ 	.short	(.L_1879 - .L_1878)
.L_1878:
        /*00f0*/ 	.word	0x00000000


	//----- nvinfo : EIATTR_CBANK_PARAM_SIZE
	.align		4
.L_1879:
        /*00f4*/ 	.byte	0x03, 0x19
        /*00f6*/ 	.short	0x0088


	//----- nvinfo : EIATTR_PARAM_CBANK
	.align		4
        /*00f8*/ 	.byte	0x04, 0x0a
        /*00fa*/ 	.short	(.L_1881 - .L_1880)
	.align		4
.L_1880:
        /*00fc*/ 	.word	index@(.nv.constant0._ZN10layer_norm13ln_bwd_kernelINS_13Kernel_traitsI6__halfS2_S2_fjLj49152ELj8ELj1ELj8ELj16ENS_18Kernel_traits_baseILj49152ES2_S2_S2_fjLj256EEEEEEEvNS_9BwdParamsE)
        /*0100*/ 	.short	0x0380
        /*0102*/ 	.short	0x0088


	//----- nvinfo : EIATTR_SW_WAR
	.align		4
.L_1881:
        /*0104*/ 	.byte	0x04, 0x36
        /*0106*/ 	.short	(.L_1883 - .L_1882)
.L_1882:
        /*0108*/ 	.word	0x00000008
.L_1883:


//--------------------- .nv.info._ZN10layer_norm22ln_bwd_finalize_kernelINS_22Kernel_traits_finalizeILj49152EffffjLj1024ELj4ENS_18Kernel_traits_baseILj49152EffffjLj1024EEEEEEEvNS_9BwdParamsE --------------------------
	.section	.nv.info._ZN10layer_norm22ln_bwd_finalize_kernelINS_22Kernel_traits_finalizeILj49152EffffjLj1024ELj4ENS_18Kernel_traits_baseILj49152EffffjLj1024EEEEEEEvNS_9BwdParamsE,"",@"SHT_CUDA_INFO"
	.sectionflags	@""
	.align	4


	//----- nvinfo : EIATTR_CUDA_API_VERSION
	.align		4
        /*0000*/ 	.byte	0x04, 0x37
        /*0002*/ 	.short	(.L_1885 - .L_1884)
.L_1884:
        /*0004*/ 	.word	0x00000082


	//----- nvinfo : EIATTR_KPARAM_INFO
	.align		4
.L_1885:
        /*0008*/ 	.byte	0x04, 0x17
        /*000a*/ 	.short	(.L_1887 - .L_1886)
.L_1886:
        /*000c*/ 	.word	0x00000000
        /*0010*/ 	.short	0x0000
        /*0012*/ 	.short	0x0000
        /*0014*/ 	.byte	0x00, 0xf0, 0x21, 0x02


	//----- nvinfo : EIATTR_SPARSE_MMA_MASK
	.align		4
.L_1887:
        /*0018*/ 	.byte	0x03, 0x50
        /*001a*/ 	.short	0x0000


	//----- nvinfo : EIATTR_MAXREG_COUNT
	.align		4
        /*001c*/ 	.byte	0x03, 0x1b
        /*001e*/ 	.short	0x0040


	//----- nvinfo : EIATTR_NUM_BARRIERS
	.align		4
        /*0020*/ 	.byte	0x02, 0x4c
        /*0022*/ 	.byte	0x01
	.zero		1


	//----- nvinfo : EIATTR_MERCURY_ISA_VERSION
	.align		4
        /*0024*/ 	.byte	0x03, 0x5f
        /*0026*/ 	.short	0x0101


	//----- nvinfo : EIATTR_COOP_GROUP_MASK_REGIDS
	.align		4
        /*0028*/ 	.byte	0x04, 0x29
        /*002a*/ 	.short	(.L_1889 - .L_1888)


	//   ....[0]....
.L_1888:
        /*002c*/ 	.word	0xffffffff


	//   ....[1]....
        /*0030*/ 	.word	0xffffffff


	//   ....[2]....
        /*0034*/ 	.word	0xffffffff


	//   ....[3]....
        /*0038*/ 	.word	0xffffffff


	//   ....[4]....
        /*003c*/ 	.word	0xffffffff


	//   ....[5]....
        /*0040*/ 	.word	0xffffffff


	//   ....[6]....
        /*0044*/ 	.word	0xffffffff


	//   ....[7]....
        /*0048*/ 	.word	0xffffffff


	//   ....[8]....
        /*004c*/ 	.word	0xffffffff


	//   ....[9]....
        /*0050*/ 	.word	0xffffffff


	//----- nvinfo : EIATTR_COOP_GROUP_INSTR_OFFSETS
	.align		4
.L_1889:
        /*0054*/ 	.byte	0x04, 0x28
        /*0056*/ 	.short	(.L_1891 - .L_1890)


	//   ....[0]....
.L_1890:
        /*0058*/ 	.word	0x00001270


	//   ....[1]....
        /*005c*/ 	.word	0x00001280


	//   ....[2]....
        /*0060*/ 	.word	0x000012b0


	//   ....[3]....
        /*0064*/ 	.word	0x000012c0


	//   ....[4]....
        /*0068*/ 	.word	0x000012f0


	//   ....[5]....
        /*006c*/ 	.word	0x00001300


	//   ....[6]....
        /*0070*/ 	.word	0x00001330


	//   ....[7]....
        /*0074*/ 	.word	0x00001340


	//   ....[8]....
        /*0078*/ 	.word	0x00001370


	//   ....[9]....
        /*007c*/ 	.word	0x00001380


	//----- nvinfo : EIATTR_VRC_CTA_INIT_COUNT
	.align		4
.L_1891:
        /*0080*/ 	.byte	0x02, 0x4a
	.zero		1
	.zero		1


	//----- nvinfo : EIATTR_EXIT_INSTR_OFFSETS
	.align		4
        /*0084*/ 	.byte	0x04, 0x1c
        /*0086*/ 	.short	(.L_1893 - .L_1892)


	//   ....[0]....
.L_1892:
        /*0088*/ 	.word	0x00000060


	//   ....[1]....
        /*008c*/ 	.word	0x000013e0


	//   ....[2]....
        /*0090*/ 	.word	0x00001490


	//----- nvinfo : EIATTR_MAX_THREADS
	.align		4
.L_1893:
        /*0094*/ 	.byte	0x04, 0x05
        /*0096*/ 	.short	(.L_1895 - .L_1894)
.L_1894:
        /*0098*/ 	.word	0x00000400
        /*009c*/ 	.word	0x00000001
        /*00a0*/ 	.word	0x00000001


	//----- nvinfo : EIATTR_CRS_STACK_SIZE
	.align		4
.L_1895:
        /*00a4*/ 	.byte	0x04, 0x1e
        /*00a6*/ 	.short	(.L_1897 - .L_1896)
.L_1896:
        /*00a8*/ 	.word	0x00000000


	//----- nvinfo : EIATTR_CBANK_PARAM_SIZE
	.align		4
.L_1897:
        /*00ac*/ 	.byte	0x03, 0x19
        /*00ae*/ 	.short	0x0088


	//----- nvinfo : EIATTR_PARAM_CBANK
	.align		4
        /*00b0*/ 	.byte	0x04, 0x0a
        /*00b2*/ 	.short	(.L_1899 - .L_1898)
	.align		4
.L_1898:
        /*00b4*/ 	.word	index@(.nv.constant0._ZN10layer_norm22ln_bwd_finalize_kernelINS_22Kernel_traits_finalizeILj49152EffffjLj1024ELj4ENS_18Kernel_traits_baseILj49152EffffjLj1024EEEEEEEvNS_9BwdParamsE)
        /*00b8*/ 	.short	0x0380
        /*00ba*/ 	.short	0x0088


	//----- nvinfo : EIATTR_SW_WAR
	.align		4
.L_1899:
        /*00bc*/ 	.byte	0x04, 0x36
        /*00be*/ 	.short	(.L_1901 - .L_1900)
.L_1900:
        /*00c0*/ 	.word	0x00000008
.L_1901:


//--------------------- .nv.info._ZN10layer_norm13ln_bwd_kernelINS_13Kernel_traitsIffffjLj49152ELj8ELj1ELj8ELj16ENS_18Kernel_traits_baseILj49152EffffjLj256EEEEEEEvNS_9BwdParamsE --------------------------
	.section	.nv.info._ZN10layer_norm13ln_bwd_kernelINS_13Kernel_traitsIffffjLj49152ELj8ELj1ELj8ELj16ENS_18Kernel_traits_baseILj49152EffffjLj256EEEEEEEvNS_9BwdParamsE,"",@"SHT_CUDA_INFO"
	.sectionflags	@""
	.align	4


	//----- nvinfo : EIATTR_CUDA_API_VERSION
	.align		4
        /*0000*/ 	.byte	0x04, 0x37
        /*0002*/ 	.short	(.L_1903 - .L_1902)
.L_1902:
        /*0004*/ 	.word	0x00000082


	//----- nvinfo : EIATTR_KPARAM_INFO
	.align		4
.L_1903:
        /*0008*/ 	.byte	0x04, 0x17
        /*000a*/ 	.short	(.L_1905 - .L_1904)
.L_1904:
        /*000c*/ 	.word	0x00000000
        /*0010*/ 	.short	0x0000
        /*0012*/ 	.short	0x0000
        /*0014*/ 	.byte	0x00, 0xf0, 0x21, 0x02


	//----- nvinfo : EIATTR_SPARSE_MMA_MASK
	.align		4
.L_1905:
        /*0018*/ 	.byte	0x03, 0x50
        /*001a*/ 	.short	0x0000


	//----- nvinfo : EIATTR_MAXREG_COUNT
	.align		4
        /*001c*/ 	.byte	0x03, 0x1b
        /*001e*/ 	.short	0x00ff


	//----- nvinfo : EIATTR_NUM_BARRIERS
	.align		4
        /*0020*/ 	.byte	0x02, 0x4c
        /*0022*/ 	.byte	0x01
	.zero		1


	//----- nvinfo : EIATTR_MERCURY_ISA_VERSION
	.align		4
        /*0024*/ 	.byte	0x03, 0x5f
        /*0026*/ 	.short	0x0101


	//----- nvinfo : EIATTR_COOP_GROUP_MASK_REGIDS
	.align		4
        /*0028*/ 	.byte	0x04, 0x29
        /*002a*/ 	.short	(.L_1907 - .L_1906)


	//   ....[0]....
.L_1906:
        /*002c*/ 	.word	0xffffffff


	//   ....[1]....
        /*0030*/ 	.word	0xffffffff


	//   ....[2]....
        /*0034*/ 	.word	0xffffffff


	//   ....[3]....
        /*0038*/ 	.word	0xffffffff


	//   ....[4]....
        /*003c*/ 	.word	0xffffffff


	//   ....[5]....
        /*0040*/ 	.word	0xffffffff


	//   ....[6]....
        /*0044*/ 	.word	0xffffffff


	//   ....[7]....
        /*0048*/ 	.word	0xffffffff


	//   ....[8]....
        /*004c*/ 	.word	0xffffffff


	//   ....[9]....
        /*0050*/ 	.word	0xffffffff


	//   ....[10]....
        /*0054*/ 	.word	0xffffffff


	//   ....[11]....
        /*0058*/ 	.word	0xffffffff


	//   ....[12]....
        /*005c*/ 	.word	0xffffffff


	//   ....[13]....
        /*0060*/ 	.word	0xffffffff


	//   ....[14]....
        /*0064*/ 	.word	0xffffffff


	//   ....[15]....
        /*0068*/ 	.word	0xffffffff


	//   ....[16]....
        /*006c*/ 	.word	0xffffffff


	//   ....[17]....
        /*0070*/ 	.word	0xffffffff


	//   ....[18]....
        /*0074*/ 	.word	0xffffffff


	//   ....[19]....
        /*0078*/ 	.word	0xffffffff


	//----- nvinfo : EIATTR_COOP_GROUP_INSTR_OFFSETS
	.align		4
.L_1907:
        /*007c*/ 	.byte	0x04, 0x28
        /*007e*/ 	.short	(.L_1909 - .L_1908)


	//   ....[0]....
.L_1908:
        /*0080*/ 	.word	0x00001b20


	//   ....[1]....
        /*0084*/ 	.word	0x00001b60


	//   ....[2]....
        /*0088*/ 	.word	0x00001cf0


	//   ....[3]....
        /*008c*/ 	.word	0x00001d30


	//   ....[4]....
        /*0090*/ 	.word	0x00001ec0


	//   ....[5]....
        /*0094*/ 	.word	0x00001f00


	//   ....[6]....
        /*0098*/ 	.word	0x00001f40


	//   ....[7]....
        /*009c*/ 	.word	0x00001f50


	//   ....[8]....
        /*00a0*/ 	.word	0x00001f90


	//   ....[9]....
        /*00a4*/ 	.word	0x00001fa0


	//   ....[10]....
        /*00a8*/ 	.word	0x00002680


	//   ....[11]....
        /*00ac*/ 	.word	0x00002690


	//   ....[12]....
        /*00b0*/ 	.word	0x000026c0


	//   ....[13]....
        /*00b4*/ 	.word	0x000026d0


	//   ....[14]....
        /*00b8*/ 	.word	0x00002700


	//   ....[15]....
        /*00bc*/ 	.word	0x00002710


	//   ....[16]....
        /*00c0*/ 	.word	0x00002740


	//   ....[17]....
        /*00c4*/ 	.word	0x00002750


	//   ....[18]....
        /*00c8*/ 	.word	0x00002780


	//   ....[19]....
        /*00cc*/ 	.word	0x00002790


	//----- nvinfo : EIATTR_VRC_CTA_INIT_COUNT
	.align		4
.L_1909:
        /*00d0*/ 	.byte	0x02, 0x4a
	.zero		1
	.zero		1


	//----- nvinfo : EIATTR_EXIT_INSTR_OFFSETS
	.align		4
        /*00d4*/ 	.byte	0x04, 0x1c
        /*00d6*/ 	.short	(.L_1911 - .L_1910)


	//   ....[0]....
.L_1910:
        /*00d8*/ 	.word	0x00003220


	//----- nvinfo : EIATTR_MAX_THREADS
	.align		4
.L_1911:
        /*00dc*/ 	.byte	0x04, 0x05
        /*00de*/ 	.short	(.L_1913 - .L_1912)
.L_1912:
        /*00e0*/ 	.word	0x00000100
        /*00e4*/ 	.word	0x00000001
        /*00e8*/ 	.word	0x00000001


	//----- nvinfo : EIATTR_CRS_STACK_SIZE
	.align		4
.L_1913:
        /*00ec*/ 	.byte	0x04, 0x1e
        /*00ee*/ 	.short	(.L_1915 - .L_1914)
.L_1914:
        /*00f0*/ 	.word	0x00000000


	//----- nvinfo : EIATTR_CBANK_PARAM_SIZE
	.align		4
.L_1915:
        /*00f4*/ 	.byte	0x03, 0x19
        /*00f6*/ 	.short	0x0088


	//----- nvinfo : EIATTR_PARAM_CBANK
	.align		4
        /*00f8*/ 	.byte	0x04, 0x0a
        /*00fa*/ 	.short	(.L_1917 - .L_1916)
	.align		4
.L_1916:
        /*00fc*/ 	.word	index@(.nv.constant0._ZN10layer_norm13ln_bwd_kernelINS_13Kernel_traitsIffffjLj49152ELj8ELj1ELj8ELj16ENS_18Kernel_traits_baseILj49152EffffjLj256EEEEEEEvNS_9BwdParamsE)
        /*0100*/ 	.short	0x0380
        /*0102*/ 	.short	0x0088


	//----- nvinfo : EIATTR_SW_WAR
	.align		4
.L_1917:
        /*0104*/ 	.byte	0x04, 0x36
        /*0106*/ 	.short	(.L_1919 - .L_1918)
.L_1918:
        /*0108*/ 	.word	0x00000008
.L_1919:


//--------------------- .nv.info._ZN10layer_norm22ln_bwd_finalize_kernelINS_22Kernel_traits_finalizeILj40960E13__nv_bfloat16fS2_fjLj1024ELj4ENS_18Kernel_traits_baseILj40960ES2_fS2_fjLj1024EEEEEEEvNS_9BwdParamsE --------------------------
	.section	.nv.info._ZN10layer_norm22ln_bwd_finalize_kernelINS_22Kernel_traits_finalizeILj40960E13__nv_bfloat16fS2_fjLj1024ELj4ENS_18Kernel_traits_baseILj40960ES2_fS2_fjLj1024EEEEEEEvNS_9BwdParamsE,"",@"SHT_CUDA_INFO"
	.sectionflags	@""
	.align	4


	//----- nvinfo : EIATTR_CUDA_API_VERSION
	.align		4
        /*0000*/ 	.byte	0x04, 0x37
        /*0002*/ 	.short	(.L_1921 - .L_1920)
.L_1920:
        /*0004*/ 	.word	0x00000082


	//----- nvinfo : EIATTR_KPARAM_INFO
	.align		4
.L_1921:
        /*0008*/ 	.byte	0x04, 0x17
        /*000a*/ 	.short	(.L_1923 - .L_1922)
.L_1922:
        /*000c*/ 	.word	0x00000000
        /*0010*/ 	.short	0x0000
        /*0012*/ 	.short	0x0000
        /*0014*/ 	.byte	0x00, 0xf0, 0x21, 0x02


	//----- nvinfo : EIATTR_SPARSE_MMA_MASK
	.align		4
.L_1923:
        /*0018*/ 	.byte	0x03, 0x50
        /*001a*/ 	.short	0x0000


	//----- nvinfo : EIATTR_MAXREG_COUNT
	.align		4
        /*001c*/ 	.byte	0x03, 0x1b
        /*001e*/ 	.short	0x0040


	//----- nvinfo : EIATTR_NUM_BARRIERS
	.align		4
        /*0020*/ 	.byte	0x02, 0x4c
        /*0022*/ 	.byte	0x01
	.zero		1


	//----- nvinfo : EIATTR_MERCURY_ISA_VERSION
	.align		4
        /*0024*/ 	.byte	0x03, 0x5f
        /*0026*/ 	.short	0x0101


	//----- nvinfo : EIATTR_COOP_GROUP_MASK_REGIDS
	.align		4
        /*0028*/ 	.byte	0x04, 0x29
        /*002a*/ 	.short	(.L_1925 - .L_1924)


	//   ....[0]....
.L_1924:
        /*002c*/ 	.word	0xffffffff


	//   ....[1]....
        /*0030*/ 	.word	0xffffffff


	//   ....[2]....
        /*0034*/ 	.word	0xffffffff


	//   ....[3]....
        /*0038*/ 	.word	0xffffffff


	//   ....[4]....
        /*003c*/ 	.word	0xffffffff


	//   ....[5]....
        /*0040*/ 	.word	0xffffffff


	//   ....[6]....
        /*0044*/ 	.word	0xffffffff


	//   ....[7]....
        /*0048*/ 	.word	0xffffffff


	//   ....[8]....
        /*004c*/ 	.word	0xffffffff


	//   ....[9]....
        /*0050*/ 	.word	0xffffffff


	//----- nvinfo : EIATTR_COOP_GROUP_INSTR_OFFSETS
	.align		4
.L_1925:
        /*0054*/ 	.byte	0x04, 0x28
        /*0056*/ 	.short	(.L_1927 - .L_1926)


	//   ....[0]....
.L_1926:
        /*0058*/ 	.word	0x00001270


	//   ....[1]....
        /*005c*/ 	.word	0x00001280


	//   ....[2]....
        /*0060*/ 	.word	0x000012b0


	//   ....[3]....
        /*0064*/ 	.word	0x000012c0


	//   ....[4]....
        /*0068*/ 	.word	0x000012f0


	//   ....[5]....
        /*006c*/ 	.word	0x00001300


	//   ....[6]....
        /*0070*/ 	.word	0x00001330


	//   ....[7]....
        /*0074*/ 	.word	0x00001340


	//   ....[8]....
        /*0078*/ 	.word	0x00001370


	//   ....[9]....
        /*007c*/ 	.word	0x00001380


	//----- nvinfo : EIATTR_VRC_CTA_INIT_COUNT
	.align		4
.L_1927:
        /*0080*/ 	.byte	0x02, 0x4a
	.zero		1
	.zero		1


	//----- nvinfo : EIATTR_EXIT_INSTR_OFFSETS
	.align		4
        /*0084*/ 	.byte	0x04, 0x1c
        /*0086*/ 	.short	(.L_1929 - .L_1928)


	//   ....[0]....
.L_1928:
        /*0088*/ 	.word	0x00000060


	//   ....[1]....
        /*008c*/ 	.word	0x000013e0


	//   ....[2]....
        /*0090*/ 	.word	0x000014b0


	//----- nvinfo : EIATTR_MAX_THREADS
	.align		4
.L_1929:
        /*0094*/ 	.byte	0x04, 0x05
        /*0096*/ 	.short	(.L_1931 - .L_1930)
.L_1930:
        /*0098*/ 	.word	0x00000400
        /*009c*/ 	.word	0x00000001
        /*00a0*/ 	.word	0x00000001


	//----- nvinfo : EIATTR_CRS_STACK_SIZE
	.align		4
.L_1931:
        /*00a4*/ 	.byte	0x04, 0x1e
        /*00a6*/ 	.short	(.L_1933 - .L_1932)
.L_1932:
        /*00a8*/ 	.word	0x00000000


	//----- nvinfo : EIATTR_CBANK_PARAM_SIZE
	.align		4
.L_1933:
        /*00ac*/ 	.byte	0x03, 0x19
        /*00ae*/ 	.short	0x0088


	//----- nvinfo : EIATTR_PARAM_CBANK
	.align		4
        /*00b0*/ 	.byte	0x04, 0x0a
        /*00b2*/ 	.short	(.L_1935 - .L_1934)
	.align		4
.L_1934:
        /*00b4*/ 	.word	index@(.nv.constant0._ZN10layer_norm22ln_bwd_finalize_kernelINS_22Kernel_traits_finalizeILj40960E13__nv_bfloat16fS2_fjLj1024ELj4ENS_18Kernel_traits_baseILj40960ES2_fS2_fjLj1024EEEEEEEvNS_9BwdParamsE)
        /*00b8*/ 	.short	0x0380
        /*00ba*/ 	.short	0x0088


	//----- nvinfo : EIATTR_SW_WAR
	.align		4
.L_1935:
        /*00bc*/ 	.byte	0x04, 0x36
        /*00be*/ 	.short	(.L_1937 - .L_1936)
.L_1936:
        /*00c0*/ 	.word	0x00000008
.L_1937:


//--------------------- .nv.info._ZN10layer_norm13ln_bwd_kernelINS_13Kernel_traitsI13__nv_bfloat16fS2_fjLj40960ELj4ELj1ELj8ELj16ENS_18Kernel_traits_baseILj40960ES2_fS2_fjLj256EEEEEEEvNS_9BwdParamsE --------------------------
	.section	.nv.info._ZN10layer_norm13ln_bwd_kernelINS_13Kernel_traitsI13__nv_bfloat16fS2_fjLj40960ELj4ELj1ELj8ELj16ENS_18Kernel_traits_baseILj40960ES2_fS2_fjLj256EEEEEEEvNS_9BwdParamsE,"",@"SHT_CUDA_INFO"
	.sectionflags	@""
	.align	4


	//----- nvinfo : EIATTR_CUDA_API_VERSION
	.align		4
        /*0000*/ 	.byte	0x04, 0x37
        /*0002*/ 	.short	(.L_1939 - .L_1938)
.L_1938:
        /*0004*/ 	.word	0x00000082


	//----- nvinfo : EIATTR_KPARAM_INFO
	.align		4
.L_1939:
        /*0008*/ 	.byte	0x04, 0x17
        /*000a*/ 	.short	(.L_1941 - .L_1940)
.L_1940:
        /*000c*/ 	.word	0x00000000
        /*0010*/ 	.short	0x0000
        /*0012*/ 	.short	0x0000
        /*0014*/ 	.byte	0x00, 0xf0, 0x21, 0x02


	//----- nvinfo : EIATTR_SPARSE_MMA_MASK
	.align		4
.L_1941:
        /*0018*/ 	.byte	0x03, 0x50
        /*001a*/ 	.short	0x0000


	//----- nvinfo : EIATTR_MAXREG_COUNT
	.align		4
        /*001c*/ 	.byte	0x03, 0x1b
        /*001e*/ 	.short	0x00ff


	//----- nvinfo : EIATTR_NUM_BARRIERS
	.align		4
        /*0020*/ 	.byte	0x02, 0x4c
        /*0022*/ 	.byte	0x01
	.zero		1


	//----- nvinfo : EIATTR_ANNOTATIONS
	.align		4
        /*0024*/ 	.byte	0x04, 0x55
        /*0026*/ 	.short	(.L_1943 - .L_1942)


	//   ....[0]....
.L_1942:
        /*0028*/ 	.word	0x00000001
        /*002c*/ 	.byte	0xe0, 0x05, 0x00, 0x00, 0x01, 0x00, 0x00, 0x00, 0x20, 0x06, 0x00, 0x00, 0x01, 0x00, 0x00, 0x00
        /* <DEDUP_REMOVED lines=126> */
        /*081c*/ 	.byte	0x30, 0x6b, 0x00, 0x00, 0x01, 0x00, 0x00, 0x00, 0x40, 0x6b, 0x00, 0x00


	//----- nvinfo : EIATTR_MERCURY_ISA_VERSION
	.align		4
.L_1943:
        /*0828*/ 	.byte	0x03, 0x5f
        /*082a*/ 	.short	0x0101


	//----- nvinfo : EIATTR_COOP_GROUP_MASK_REGIDS
	.align		4
        /*082c*/ 	.byte	0x04, 0x29
        /*082e*/ 	.short	(.L_1945 - .L_1944)


	//   ....[0]....
.L_1944:
        /*0830*/ 	.word	0xffffffff


	//   ....[1]....
        /*0834*/ 	.word	0xffffffff


	//   ....[2]....
        /*0838*/ 	.word	0xffffffff


	//   ....[3]....
        /*083c*/ 	.word	0xffffffff


	//   ....[4]....
        /*0840*/ 	.word	0xffffffff


	//   ....[5]....
        /*0844*/ 	.word	0xffffffff


	//   ....[6]....
        /*0848*/ 	.word	0xffffffff


	//   ....[7]....
        /*084c*/ 	.word	0xffffffff


	//   ....[8]....
        /*0850*/ 	.word	0xffffffff


	//   ....[9]....
        /*0854*/ 	.word	0xffffffff


	//   ....[10]....
        /*0858*/ 	.word	0xffffffff


	//   ....[11]....
        /*085c*/ 	.word	0xffffffff


	//   ....[12]....
        /*0860*/ 	.word	0xffffffff


	//   ....[13]....
        /*0864*/ 	.word	0xffffffff


	//   ....[14]....
        /*0868*/ 	.word	0xffffffff


	//   ....[15]....
        /*086c*/ 	.word	0xffffffff


	//   ....[16]....
        /*0870*/ 	.word	0xffffffff


	//   ....[17]....
        /*0874*/ 	.word	0xffffffff


	//   ....[18]....
        /*0878*/ 	.word	0xffffffff


	//   ....[19]....
        /*087c*/ 	.word	0xffffffff


	//----- nvinfo : EIATTR_COOP_GROUP_INSTR_OFFSETS
	.align		4
.L_1945:
        /*0880*/ 	.byte	0x04, 0x28
        /*0882*/ 	.short	(.L_1947 - .L_1946)


	//   ....[0]....
.L_1946:
        /*0884*/ 	.word	0x000047d0


	//   ....[1]....
        /*0888*/ 	.word	0x00004810


	//   ....[2]....
        /*088c*/ 	.word	0x00004980


	//   ....[3]....
        /*0890*/ 	.word	0x00004990


	//   ....[4]....
        /*0894*/ 	.word	0x00005270


	//   ....[5]....
        /*0898*/ 	.word	0x00005280


	//   ....[6]....
        /*089c*/ 	.word	0x000052f0


	//   ....[7]....
        /*08a0*/ 	.word	0x00005300


	//   ....[8]....
        /*08a4*/ 	.word	0x000053e0


	//   ....[9]....
        /*08a8*/ 	.word	0x000053f0


	//   ....[10]....
        /*08ac*/ 	.word	0x00005d20


	//   ....[11]....
        /*08b0*/ 	.word	0x00005d30


	//   ....[12]....
        /*08b4*/ 	.word	0x00005d60


	//   ....[13]....
        /*08b8*/ 	.word	0x00005d70


	//   ....[14]....
        /*08bc*/ 	.word	0x00005da0


	//   ....[15]....
        /*08c0*/ 	.word	0x00005db0


	//   ....[16]....
        /*08c4*/ 	.word	0x00005de0


	//   ....[17]....
        /*08c8*/ 	.word	0x00005df0


	//   ....[18]....
        /*08cc*/ 	.word	0x00005e20


	//   ....[19]....
        /*08d0*/ 	.word	0x00005e30


	//----- nvinfo : EIATTR_VRC_CTA_INIT_COUNT
	.align		4
.L_1947:
        /*08d4*/ 	.byte	0x02, 0x4a
	.zero		1
	.zero		1


	//----- nvinfo : EIATTR_EXIT_INSTR_OFFSETS
	.align		4
        /*08d8*/ 	.byte	0x04, 0x1c
        /*08da*/ 	.short	(.L_1949 - .L_1948)


	//   ....[0]....
.L_1948:
        /*08dc*/ 	.word	0x00006f50


	//----- nvinfo : EIATTR_MAX_THREADS
	.align		4
.L_1949:
        /*08e0*/ 	.byte	0x04, 0x05
        /*08e2*/ 	.short	(.L_1951 - .L_1950)
.L_1950:
        /*08e4*/ 	.word	0x00000100
        /*08e8*/ 	.word	0x00000001
        /*08ec*/ 	.word	0x00000001


	//----- nvinfo : EIATTR_CRS_STACK_SIZE
	.align		4
.L_1951:
        /*08f0*/ 	.byte	0x04, 0x1e
        /*08f2*/ 	.short	(.L_1953 - .L_1952)
.L_1952:
        /*08f4*/ 	.word	0x00000000


	//----- nvinfo : EIATTR_CBANK_PARAM_SIZE
	.align		4
.L_1953:
        /*08f8*/ 	.byte	0x03, 0x19
        /*08fa*/ 	.short	0x0088


	//----- nvinfo : EIATTR_PARAM_CBANK
	.align		4
        /*08fc*/ 	.byte	0x04, 0x0a
        /*08fe*/ 	.short	(.L_1955 - .L_1954)
	.align		4
.L_1954:
        /*0900*/ 	.word	index@(.nv.constant0._ZN10layer_norm13ln_bwd_kernelINS_13Kernel_traitsI13__nv_bfloat16fS2_fjLj40960ELj4ELj1ELj8ELj16ENS_18Kernel_traits_baseILj40960ES2_fS2_fjLj256EEEEEEEvNS_9BwdParamsE)
        /*0904*/ 	.short	0x0380
        /*0906*/ 	.short	0x0088


	//----- nvinfo : EIATTR_SW_WAR
	.align		4
.L_1955:
        /*0908*/ 	.byte	0x04, 0x36
        /*090a*/ 	.short	(.L_1957 - .L_1956)
.L_1956:
        /*090c*/ 	.word	0x00000008
.L_1957:


//--------------------- .nv.info._ZN10layer_norm22ln_bwd_finalize_kernelINS_22Kernel_traits_finalizeILj40960E13__nv_bfloat16S2_S2_fjLj1024ELj4ENS_18Kernel_traits_baseILj40960ES2_S2_S2_fjLj1024EEEEEEEvNS_9BwdParamsE --------------------------
	.section	.nv.info._ZN10layer_norm22ln_bwd_finalize_kernelINS_22Kernel_traits_finalizeILj40960E13__nv_bfloat16S2_S2_fjLj1024ELj4ENS_18Kernel_traits_baseILj40960ES2_S2_S2_fjLj1024EEEEEEEvNS_9BwdParamsE,"",@"SHT_CUDA_INFO"
	.sectionflags	@""
	.align	4


	//----- nvinfo : EIATTR_CUDA_API_VERSION
	.align		4
        /*0000*/ 	.byte	0x04, 0x37
        /*0002*/ 	.short	(.L_1959 - .L_1958)
.L_1958:
        /*0004*/ 	.word	0x00000082


	//----- nvinfo : EIATTR_KPARAM_INFO
	.align		4
.L_1959:
        /*0008*/ 	.byte	0x04, 0x17
        /*000a*/ 	.short	(.L_1961 - .L_1960)
.L_1960:
        /*000c*/ 	.word	0x00000000
        /*0010*/ 	.short	0x0000
        /*0012*/ 	.short	0x0000
        /*0014*/ 	.byte	0x00, 0xf0, 0x21, 0x02


	//----- nvinfo : EIATTR_SPARSE_MMA_MASK
	.align		4
.L_1961:
        /*0018*/ 	.byte	0x03, 0x50
        /*001a*/ 	.short	0x0000


	//----- nvinfo : EIATTR_MAXREG_COUNT
	.align		4
        /*001c*/ 	.byte	0x03, 0x1b
        /*001e*/ 	.short	0x0040


	//----- nvinfo : EIATTR_NUM_BARRIERS
	.align		4
        /*0020*/ 	.byte	0x02, 0x4c
        /*0022*/ 	.byte	0x01
	.zero		1


	//----- nvinfo : EIATTR_MERCURY_ISA_VERSION
	.align		4
        /*0024*/ 	.byte	0x03, 0x5f
        /*0026*/ 	.short	0x0101


	//----- nvinfo : EIATTR_COOP_GROUP_MASK_REGIDS
	.align		4
        /*0028*/ 	.byte	0x04, 0x29
        /*002a*/ 	.short	(.L_1963 - .L_1962)


	//   ....[0]....
.L_1962:
        /*002c*/ 	.word	0xffffffff


	//   ....[1]....
        /*0030*/ 	.word	0xffffffff


	//   ....[2]....
        /*0034*/ 	.word	0xffffffff


	//   ....[3]....
        /*0038*/ 	.word	0xffffffff


	//   ....[4]....
        /*003c*/ 	.word	0xffffffff


	//   ....[5]....
        /*0040*/ 	.word	0xffffffff


	//   ....[6]....
        /*0044*/ 	.word	0xffffffff


	//   ....[7]....
        /*0048*/ 	.word	0xffffffff


	//   ....[8]....
        /*004c*/ 	.word	0xffffffff


	//   ....[9]....
        /*0050*/ 	.word	0xffffffff


	//----- nvinfo : EIATTR_COOP_GROUP_INSTR_OFFSETS
	.align		4
.L_1963:
        /*0054*/ 	.byte	0x04, 0x28
        /*0056*/ 	.short	(.L_1965 - .L_1964)


	//   ....[0]....
.L_1964:
        /*0058*/ 	.word	0x00001270


	//   ....[1]....
        /*005c*/ 	.word	0x00001280


	//   ....[2]....
        /*0060*/ 	.word	0x000012b0


	//   ....[3]....
        /*0064*/ 	.word	0x000012c0


	//   ....[4]....
        /*0068*/ 	.word	0x000012f0


	//   ....[5]....
        /*006c*/ 	.word	0x00001300


	//   ....[6]....
        /*0070*/ 	.word	0x00001330


	//   ....[7]....
        /*0074*/ 	.word	0x00001340


	//   ....[8]....
        /*0078*/ 	.word	0x00001370


	//   ....[9]....
        /*007c*/ 	.word	0x00001380


	//----- nvinfo : EIATTR_VRC_CTA_INIT_COUNT
	.align		4
.L_1965:
        /*0080*/ 	.byte	0x02, 0x4a
	.zero		1
	.zero		1


	//----- nvinfo : EIATTR_EXIT_INSTR_OFFSETS
	.align		4
        /*0084*/ 	.byte	0x04, 0x1c
        /*0086*/ 	.short	(.L_1967 - .L_1966)


	//   ....[0]....
.L_1966:
        /*0088*/ 	.word	0x00000060


	//   ....[1]....
        /*008c*/ 	.word	0x000013e0


	//   ....[2]....
        /*0090*/ 	.word	0x000014b0


	//----- nvinfo : EIATTR_MAX_THREADS
	.align		4
.L_1967:
        /*0094*/ 	.byte	0x04, 0x05
        /*0096*/ 	.short	(.L_1969 - .L_1968)
.L_1968:
        /*0098*/ 	.word	0x00000400
        /*009c*/ 	.word	0x00000001
        /*00a0*/ 	.word	0x00000001


	//----- nvinfo : EIATTR_CRS_STACK_SIZE
	.align		4
.L_1969:
        /*00a4*/ 	.byte	0x04, 0x1e
        /*00a6*/ 	.short	(.L_1971 - .L_1970)
.L_1970:
        /*00a8*/ 	.word	0x00000000


	//----- nvinfo : EIATTR_CBANK_PARAM_SIZE
	.align		4
.L_1971:
        /*00ac*/ 	.byte	0x03, 0x19
        /*00ae*/ 	.short	0x0088


	//----- nvinfo : EIATTR_PARAM_CBANK
	.align		4
        /*00b0*/ 	.byte	0x04, 0x0a
        /*00b2*/ 	.short	(.L_1973 - .L_1972)
	.align		4
.L_1972:
        /*00b4*/ 	.word	index@(.nv.constant0._ZN10layer_norm22ln_bwd_finalize_kernelINS_22Kernel_traits_finalizeILj40960E13__nv_bfloat16S2_S2_fjLj1024ELj4ENS_18Kernel_traits_baseILj40960ES2_S2_S2_fjLj1024EEEEEEEvNS_9BwdParamsE)
        /*00b8*/ 	.short	0x0380
        /*00ba*/ 	.short	0x0088


	//----- nvinfo : EIATTR_SW_WAR
	.align		4
.L_1973:
        /*00bc*/ 	.byte	0x04, 0x36
        /*00be*/ 	.short	(.L_1975 - .L_1974)
.L_1974:
        /*00c0*/ 	.word	0x00000008
.L_1975:


//--------------------- .nv.info._ZN10layer_norm13ln_bwd_kernelINS_13Kernel_traitsI13__nv_bfloat16S2_S2_fjLj40960ELj4ELj1ELj8ELj16ENS_18Kernel_traits_baseILj40960ES2_S2_S2_fjLj256EEEEEEEvNS_9BwdParamsE --------------------------
	.section	.nv.info._ZN10layer_norm13ln_bwd_kernelINS_13Kernel_traitsI13__nv_bfloat16S2_S2_fjLj40960ELj4ELj1ELj8ELj16ENS_18Kernel_traits_baseILj40960ES2_S2_S2_fjLj256EEEEEEEvNS_9BwdParamsE,"",@"SHT_CUDA_INFO"
	.sectionflags	@""
	.align	4


	//----- nvinfo : EIATTR_CUDA_API_VERSION
	.align		4
        /*0000*/ 	.byte	0x04, 0x37
        /*0002*/ 	.short	(.L_1977 - .L_1976)
.L_1976:
        /*0004*/ 	.word	0x00000082


	//----- nvinfo : EIATTR_KPARAM_INFO
	.align		4
.L_1977:
        /*0008*/ 	.byte	0x04, 0x17
        /*000a*/ 	.short	(.L_1979 - .L_1978)
.L_1978:
        /*000c*/ 	.word	0x00000000
        /*0010*/ 	.short	0x0000
        /*0012*/ 	.short	0x0000
        /*0014*/ 	.byte	0x00, 0xf0, 0x21, 0x02


	//----- nvinfo : EIATTR_SPARSE_MMA_MASK
	.align		4
.L_1979:
        /*0018*/ 	.byte	0x03, 0x50
        /*001a*/ 	.short	0x0000


	//----- nvinfo : EIATTR_MAXREG_COUNT
	.align		4
        /*001c*/ 	.byte	0x03, 0x1b
        /*001e*/ 	.short	0x00ff


	//----- nvinfo : EIATTR_NUM_BARRIERS
	.align		4
        /*0020*/ 	.byte	0x02, 0x4c
        /*0022*/ 	.byte	0x01
	.zero		1


	//----- nvinfo : EIATTR_ANNOTATIONS
	.align		4
        /*0024*/ 	.byte	0x04, 0x55
        /*0026*/ 	.short	(.L_1981 - .L_1980)


	//   ....[0]....
.L_1980:
        /* <DEDUP_REMOVED lines=122> */


	//----- nvinfo : EIATTR_MERCURY_ISA_VERSION
	.align		4
.L_1981:
        /*07b8*/ 	.byte	0x03, 0x5f
        /*07ba*/ 	.short	0x0101


	//----- nvinfo : EIATTR_COOP_GROUP_MASK_REGIDS
	.align		4
        /*07bc*/ 	.byte	0x04, 0x29
        /*07be*/ 	.short	(.L_1983 - .L_1982)


	//   ....[0]....
.L_1982:
        /*07c0*/ 	.word	0xffffffff


	//   ....[1]....
        /*07c4*/ 	.word	0xffffffff


	//   ....[2]....
        /*07c8*/ 	.word	0xffffffff


	//   ....[3]....
        /*07cc*/ 	.word	0xffffffff


	//   ....[4]....
        /*07d0*/ 	.word	0xffffffff


	//   ....[5]....
        /*07d4*/ 	.word	0xffffffff


	//   ....[6]....
        /*07d8*/ 	.word	0xffffffff


	//   ....[7]....
        /*07dc*/ 	.word	0xffffffff


	//   ....[8]....
        /*07e0*/ 	.word	0xffffffff


	//   ....[9]....
        /*07e4*/ 	.word	0xffffffff


	//   ....[10]....
        /*07e8*/ 	.word	0xffffffff


	//   ....[11]....
        /*07ec*/ 	.word	0xffffffff


	//   ....[12]....
        /*07f0*/ 	.word	0xffffffff


	//   ....[13]....
        /*07f4*/ 	.word	0xffffffff


	//   ....[14]....
        /*07f8*/ 	.word	0xffffffff


	//   ....[15]....
        /*07fc*/ 	.word	0xffffffff


	//   ....[16]....
        /*0800*/ 	.word	0xffffffff


	//   ....[17]....
        /*0804*/ 	.word	0xffffffff


	//   ....[18]....
        /*0808*/ 	.word	0xffffffff


	//   ....[19]....
        /*080c*/ 	.word	0xffffffff


	//----- nvinfo : EIATTR_COOP_GROUP_INSTR_OFFSETS
	.align		4
.L_1983:
        /*0810*/ 	.byte	0x04, 0x28
        /*0812*/ 	.short	(.L_1985 - .L_1984)


	//   ....[0]....
.L_1984:
        /*0814*/ 	.word	0x00004790


	//   ....[1]....
        /*0818*/ 	.word	0x000047b0


	//   ....[2]....
        /*081c*/ 	.word	0x00004940


	//   ....[3]....
        /*0820*/ 	.word	0x00004960


	//   ....[4]....
        /*0824*/ 	.word	0x000049d0


	//   ....[5]....
        /*0828*/ 	.word	0x00004a60


	//   ....[6]....
        /*082c*/ 	.word	0x00004d90


	//   ....[7]....
        /*0830*/ 	.word	0x00004da0


	//   ....[8]....
        /*0834*/ 	.word	0x00004de0


	//   ....[9]....
        /*0838*/ 	.word	0x000050c0


	//   ....[10]....
        /*083c*/ 	.word	0x00005bb0


	//   ....[11]....
        /*0840*/ 	.word	0x00005bc0


	//   ....[12]....
        /*0844*/ 	.word	0x00005bf0


	//   ....[13]....
        /*0848*/ 	.word	0x00005c00


	//   ....[14]....
        /*084c*/ 	.word	0x00005c30


	//   ....[15]....
        /*0850*/ 	.word	0x00005c40


	//   ....[16]....
        /*0854*/ 	.word	0x00005c70


	//   ....[17]....
        /*0858*/ 	.word	0x00005c80


	//   ....[18]....
        /*085c*/ 	.word	0x00005cb0


	//   ....[19]....
        /*0860*/ 	.word	0x00005cc0


	//----- nvinfo : EIATTR_VRC_CTA_INIT_COUNT
	.align		4
.L_1985:
        /*0864*/ 	.byte	0x02, 0x4a
	.zero		1
	.zero		1


	//----- nvinfo : EIATTR_EXIT_INSTR_OFFSETS
	.align		4
        /*0868*/ 	.byte	0x04, 0x1c
        /*086a*/ 	.short	(.L_1987 - .L_1986)


	//   ....[0]....
.L_1986:
        /*086c*/ 	.word	0x00006e40


	//----- nvinfo : EIATTR_MAX_THREADS
	.align		4
.L_1987:
        /*0870*/ 	.byte	0x04, 0x05
        /*0872*/ 	.short	(.L_1989 - .L_1988)
.L_1988:
        /*0874*/ 	.word	0x00000100
        /*0878*/ 	.word	0x00000001
        /*087c*/ 	.word	0x00000001


	//----- nvinfo : EIATTR_CRS_STACK_SIZE
	.align		4
.L_1989:
        /*0880*/ 	.byte	0x04, 0x1e
        /*0882*/ 	.short	(.L_1991 - .L_1990)
.L_1990:
        /*0884*/ 	.word	0x00000000


	//----- nvinfo : EIATTR_CBANK_PARAM_SIZE
	.align		4
.L_1991:
        /*0888*/ 	.byte	0x03, 0x19
        /*088a*/ 	.short	0x0088


	//----- nvinfo : EIATTR_PARAM_CBANK
	.align		4
        /*088c*/ 	.byte	0x04, 0x0a
        /*088e*/ 	.short	(.L_1993 - .L_1992)
	.align		4
.L_1992:
        /*0890*/ 	.word	index@(.nv.constant0._ZN10layer_norm13ln_bwd_kernelINS_13Kernel_traitsI13__nv_bfloat16S2_S2_fjLj40960ELj4ELj1ELj8ELj16ENS_18Kernel_traits_baseILj40960ES2_S2_S2_fjLj256EEEEEEEvNS_9BwdParamsE)
        /*0894*/ 	.short	0x0380
        /*0896*/ 	.short	0x0088


	//----- nvinfo : EIATTR_SW_WAR
	.align		4
.L_1993:
        /*0898*/ 	.byte	0x04, 0x36
        /*089a*/ 	.short	(.L_1995 - .L_1994)
.L_1994:
        /*089c*/ 	.word	0x00000008
.L_1995:


//--------------------- .nv.info._ZN10layer_norm22ln_bwd_finalize_kernelINS_22Kernel_traits_finalizeILj40960E6__halffS2_fjLj1024ELj4ENS_18Kernel_traits_baseILj40960ES2_fS2_fjLj1024EEEEEEEvNS_9BwdParamsE --------------------------
	.section	.nv.info._ZN10layer_norm22ln_bwd_finalize_kernelINS_22Kernel_traits_finalizeILj40960E6__halffS2_fjLj1024ELj4ENS_18Kernel_traits_baseILj40960ES2_fS2_fjLj1024EEEEEEEvNS_9BwdParamsE,"",@"SHT_CUDA_INFO"
	.sectionflags	@""
	.align	4


	//----- nvinfo : EIATTR_CUDA_API_VERSION
	.align		4
        /*0000*/ 	.byte	0x04, 0x37
        /*0002*/ 	.short	(.L_1997 - .L_1996)
.L_1996:
        /*0004*/ 	.word	0x00000082


	//----- nvinfo : EIATTR_KPARAM_INFO
	.align		4
.L_1997:
        /*0008*/ 	.byte	0x04, 0x17
        /*000a*/ 	.short	(.L_1999 - .L_1998)
.L_1998:
        /*000c*/ 	.word	0x00000000
        /*0010*/ 	.short	0x0000
        /*0012*/ 	.short	0x0000
        /*0014*/ 	.byte	0x00, 0xf0, 0x21, 0x02


	//----- nvinfo : EIATTR_SPARSE_MMA_MASK
	.align		4
.L_1999:
        /*0018*/ 	.byte	0x03, 0x50
        /*001a*/ 	.short	0x0000


	//----- nvinfo : EIATTR_MAXREG_COUNT
	.align		4
        /*001c*/ 	.byte	0x03, 0x1b
        /*001e*/ 	.short	0x0040


	//----- nvinfo : EIATTR_NUM_BARRIERS
	.align		4
        /*0020*/ 	.byte	0x02, 0x4c
        /*0022*/ 	.byte	0x01
	.zero		1


	//----- nvinfo : EIATTR_MERCURY_ISA_VERSION
	.align		4
        /*0024*/ 	.byte	0x03, 0x5f
        /*0026*/ 	.short	0x0101


	//----- nvinfo : EIATTR_COOP_GROUP_MASK_REGIDS
	.align		4
        /*0028*/ 	.byte	0x04, 0x29
        /*002a*/ 	.short	(.L_2001 - .L_2000)


	//   ....[0]....
.L_2000:
        /*002c*/ 	.word	0xffffffff


	//   ....[1]....
        /*0030*/ 	.word	0xffffffff


	//   ....[2]....
        /*0034*/ 	.word	0xffffffff


	//   ....[3]....
        /*0038*/ 	.word	0xffffffff


	//   ....[4]....
        /*003c*/ 	.word	0xffffffff


	//   ....[5]....
        /*0040*/ 	.word	0xffffffff


	//   ....[6]....
        /*0044*/ 	.word	0xffffffff


	//   ....[7]....
        /*0048*/ 	.word	0xffffffff


	//   ....[8]....
        /*004c*/ 	.word	0xffffffff


	//   ....[9]....
        /*0050*/ 	.word	0xffffffff


	//----- nvinfo : EIATTR_COOP_GROUP_INSTR_OFFSETS
	.align		4
.L_2001:
        /*0054*/ 	.byte	0x04, 0x28
        /*0056*/ 	.short	(.L_2003 - .L_2002)


	//   ....[0]....
.L_2002:
        /*0058*/ 	.word	0x00001270


	//   ....[1]....
        /*005c*/ 	.word	0x00001280


	//   ....[2]....
        /*0060*/ 	.word	0x000012b0


	//   ....[3]....
        /*0064*/ 	.word	0x000012c0


	//   ....[4]....
        /*0068*/ 	.word	0x000012f0


	//   ....[5]....
        /*006c*/ 	.word	0x00001300


	//   ....[6]....
        /*0070*/ 	.word	0x00001330


	//   ....[7]....
        /*0074*/ 	.word	0x00001340


	//   ....[8]....
        /*0078*/ 	.word	0x00001370


	//   ....[9]....
        /*007c*/ 	.word	0x00001380


	//----- nvinfo : EIATTR_VRC_CTA_INIT_COUNT
	.align		4
.L_2003:
        /*0080*/ 	.byte	0x02, 0x4a
	.zero		1
	.zero		1


	//----- nvinfo : EIATTR_EXIT_INSTR_OFFSETS
	.align		4
        /*0084*/ 	.byte	0x04, 0x1c
        /*0086*/ 	.short	(.L_2005 - .L_2004)


	//   ....[0]....
.L_2004:
        /*0088*/ 	.word	0x00000060


	//   ....[1]....
        /*008c*/ 	.word	0x000013e0


	//   ....[2]....
        /*0090*/ 	.word	0x000014b0


	//----- nvinfo : EIATTR_MAX_THREADS
	.align		4
.L_2005:
        /*0094*/ 	.byte	0x04, 0x05
        /*0096*/ 	.short	(.L_2007 - .L_2006)
.L_2006:
        /*0098*/ 	.word	0x00000400
        /*009c*/ 	.word	0x00000001
        /*00a0*/ 	.word	0x00000001


	//----- nvinfo : EIATTR_CRS_STACK_SIZE
	.align		4
.L_2007:
        /*00a4*/ 	.byte	0x04, 0x1e
        /*00a6*/ 	.short	(.L_2009 - .L_2008)
.L_2008:
        /*00a8*/ 	.word	0x00000000


	//----- nvinfo : EIATTR_CBANK_PARAM_SIZE
	.align		4
.L_2009:
        /*00ac*/ 	.byte	0x03, 0x19
        /*00ae*/ 	.short	0x0088


	//----- nvinfo : EIATTR_PARAM_CBANK
	.align		4
        /*00b0*/ 	.byte	0x04, 0x0a
        /*00b2*/ 	.short	(.L_2011 - .L_2010)
	.align		4
.L_2010:
        /*00b4*/ 	.word	index@(.nv.constant0._ZN10layer_norm22ln_bwd_finalize_kernelINS_22Kernel_traits_finalizeILj40960E6__halffS2_fjLj1024ELj4ENS_18Kernel_traits_baseILj40960ES2_fS2_fjLj1024EEEEEEEvNS_9BwdParamsE)
        /*00b8*/ 	.short	0x0380
        /*00ba*/ 	.short	0x0088


	//----- nvinfo : EIATTR_SW_WAR
	.align		4
.L_2011:
        /*00bc*/ 	.byte	0x04, 0x36
        /*00be*/ 	.short	(.L_2013 - .L_2012)
.L_2012:
        /*00c0*/ 	.word	0x00000008
.L_2013:


//--------------------- .nv.info._ZN10layer_norm13ln_bwd_kernelINS_13Kernel_traitsI6__halffS2_fjLj40960ELj4ELj1ELj8ELj16ENS_18Kernel_traits_baseILj40960ES2_fS2_fjLj256EEEEEEEvNS_9BwdParamsE --------------------------
	.section	.nv.info._ZN10layer_norm13ln_bwd_kernelINS_13Kernel_traitsI6__halffS2_fjLj40960ELj4ELj1ELj8ELj16ENS_18Kernel_traits_baseILj40960ES2_fS2_fjLj256EEEEEEEvNS_9BwdParamsE,"",@"SHT_CUDA_INFO"
	.sectionflags	@""
	.align	4


	//----- nvinfo : EIATTR_CUDA_API_VERSION
	.align		4
        /*0000*/ 	.byte	0x04, 0x37
        /*0002*/ 	.short	(.L_2015 - .L_2014)
.L_2014:
        /*0004*/ 	.word	0x00000082


	//----- nvinfo : EIATTR_KPARAM_INFO
	.align		4
.L_2015:
        /*0008*/ 	.byte	0x04, 0x17
        /*000a*/ 	.short	(.L_2017 - .L_2016)
.L_2016:
        /*000c*/ 	.word	0x00000000
        /*0010*/ 	.short	0x0000
        /*0012*/ 	.short	0x0000
        /*0014*/ 	.byte	0x00, 0xf0, 0x21, 0x02


	//----- nvinfo : EIATTR_SPARSE_MMA_MASK
	.align		4
.L_2017:
        /*0018*/ 	.byte	0x03, 0x50
        /*001a*/ 	.short	0x0000


	//----- nvinfo : EIATTR_MAXREG_COUNT
	.align		4
        /*001c*/ 	.byte	0x03, 0x1b
        /*001e*/ 	.short	0x00ff


	//----- nvinfo : EIATTR_NUM_BARRIERS
	.align		4
        /*0020*/ 	.byte	0x02, 0x4c
        /*0022*/ 	.byte	0x01
	.zero		1


	//----- nvinfo : EIATTR_ANNOTATIONS
	.align		4
        /*0024*/ 	.byte	0x04, 0x55
        /*0026*/ 	.short	(.L_2019 - .L_2018)


	//   ....[0]....
.L_2018:
        /* <DEDUP_REMOVED lines=91> */


	//----- nvinfo : EIATTR_MERCURY_ISA_VERSION
	.align		4
.L_2019:
        /*05c8*/ 	.byte	0x03, 0x5f
        /*05ca*/ 	.short	0x0101


	//----- nvinfo : EIATTR_COOP_GROUP_MASK_REGIDS
	.align		4
        /*05cc*/ 	.byte	0x04, 0x29
        /*05ce*/ 	.short	(.L_2021 - .L_2020)


	//   ....[0]....
.L_2020:
        /*05d0*/ 	.word	0xffffffff


	//   ....[1]....
        /*05d4*/ 	.word	0xffffffff


	//   ....[2]....
        /*05d8*/ 	.word	0xffffffff


	//   ....[3]....
        /*05dc*/ 	.word	0xffffffff


	//   ....[4]....
        /*05e0*/ 	.word	0xffffffff


	//   ....[5]....
        /*05e4*/ 	.word	0xffffffff


	//   ....[6]....
        /*05e8*/ 	.word	0xffffffff


	//   ....[7]....
        /*05ec*/ 	.word	0xffffffff


	//   ....[8]....
        /*05f0*/ 	.word	0xffffffff


	//   ....[9]....
        /*05f4*/ 	.word	0xffffffff


	//   ....[10]....
        /*05f8*/ 	.word	0xffffffff


	//   ....[11]....
        /*05fc*/ 	.word	0xffffffff


	//   ....[12]....
        /*0600*/ 	.word	0xffffffff


	//   ....[13]....
        /*0604*/ 	.word	0xffffffff


	//   ....[14]....
        /*0608*/ 	.word	0xffffffff


	//   ....[15]....
        /*060c*/ 	.word	0xffffffff


	//   ....[16]....
        /*0610*/ 	.word	0xffffffff


	//   ....[17]....
        /*0614*/ 	.word	0xffffffff


	//   ....[18]....
        /*0618*/ 	.word	0xffffffff


	//   ....[19]....
        /*061c*/ 	.word	0xffffffff


	//----- nvinfo : EIATTR_COOP_GROUP_INSTR_OFFSETS
	.align		4
.L_2021:
        /*0620*/ 	.byte	0x04, 0x28
        /*0622*/ 	.short	(.L_2023 - .L_2022)


	//   ....[0]....
.L_2022:
        /*0624*/ 	.word	0x000047b0


	//   ....[1]....
        /*0628*/ 	.word	0x000047f0


	//   ....[2]....
        /*062c*/ 	.word	0x000049f0


	//   ....[3]....
        /*0630*/ 	.word	0x00004a00


	//   ....[4]....
        /*0634*/ 	.word	0x00004ee0


	//   ....[5]....
        /*0638*/ 	.word	0x00004ef0


	//   ....[6]....
        /*063c*/ 	.word	0x00004f60


	//   ....[7]....
        /*0640*/ 	.word	0x00004f70


	//   ....[8]....
        /*0644*/ 	.word	0x00005040


	//   ....[9]....
        /*0648*/ 	.word	0x00005050


	//   ....[10]....
        /*064c*/ 	.word	0x00005aa0


	//   ....[11]....
        /*0650*/ 	.word	0x00005ab0


	//   ....[12]....
        /*0654*/ 	.word	0x00005ae0


	//   ....[13]....
        /*0658*/ 	.word	0x00005af0


	//   ....[14]....
        /*065c*/ 	.word	0x00005b20


	//   ....[15]....
        /*0660*/ 	.word	0x00005b30


	//   ....[16]....
        /*0664*/ 	.word	0x00005b60


	//   ....[17]....
        /*0668*/ 	.word	0x00005b70


	//   ....[18]....
        /*066c*/ 	.word	0x00005ba0


	//   ....[19]....
        /*0670*/ 	.word	0x00005bb0


	//----- nvinfo : EIATTR_VRC_CTA_INIT_COUNT
	.align		4
.L_2023:
        /*0674*/ 	.byte	0x02, 0x4a
	.zero		1
	.zero		1


	//----- nvinfo : EIATTR_EXIT_INSTR_OFFSETS
	.align		4
        /*0678*/ 	.byte	0x04, 0x1c
        /*067a*/ 	.short	(.L_2025 - .L_2024)


	//   ....[0]....
.L_2024:
        /*067c*/ 	.word	0x00006cc0


	//----- nvinfo : EIATTR_MAX_THREADS
	.align		4
.L_2025:
        /*0680*/ 	.byte	0x04, 0x05
        /*0682*/ 	.short	(.L_2027 - .L_2026)
.L_2026:
        /*0684*/ 	.word	0x00000100
        /*0688*/ 	.word	0x00000001
        /*068c*/ 	.word	0x00000001


	//----- nvinfo : EIATTR_CRS_STACK_SIZE
	.align		4
.L_2027:
        /*0690*/ 	.byte	0x04, 0x1e
        /*0692*/ 	.short	(.L_2029 - .L_2028)
.L_2028:
        /*0694*/ 	.word	0x00000000


	//----- nvinfo : EIATTR_CBANK_PARAM_SIZE
	.align		4
.L_2029:
        /*0698*/ 	.byte	0x03, 0x19
        /*069a*/ 	.short	0x0088


	//----- nvinfo : EIATTR_PARAM_CBANK
	.align		4
        /*069c*/ 	.byte	0x04, 0x0a
        /*069e*/ 	.short	(.L_2031 - .L_2030)
	.align		4
.L_2030:
        /*06a0*/ 	.word	index@(.nv.constant0._ZN10layer_norm13ln_bwd_kernelINS_13Kernel_traitsI6__halffS2_fjLj40960ELj4ELj1ELj8ELj16ENS_18Kernel_traits_baseILj40960ES2_fS2_fjLj256EEEEEEEvNS_9BwdParamsE)
        /*06a4*/ 	.short	0x0380
        /*06a6*/ 	.short	0x0088


	//----- nvinfo : EIATTR_SW_WAR
	.align		4
.L_2031:
        /*06a8*/ 	.byte	0x04, 0x36
        /*06aa*/ 	.short	(.L_2033 - .L_2032)
.L_2032:
        /*06ac*/ 	.word	0x00000008
.L_2033:


//--------------------- .nv.info._ZN10layer_norm22ln_bwd_finalize_kernelINS_22Kernel_traits_finalizeILj40960E6__halfS2_S2_fjLj1024ELj4ENS_18Kernel_traits_baseILj40960ES2_S2_S2_fjLj1024EEEEEEEvNS_9BwdParamsE --------------------------
	.section	.nv.info._ZN10layer_norm22ln_bwd_finalize_kernelINS_22Kernel_traits_finalizeILj40960E6__halfS2_S2_fjLj1024ELj4ENS_18Kernel_traits_baseILj40960ES2_S2_S2_fjLj1024EEEEEEEvNS_9BwdParamsE,"",@"SHT_CUDA_INFO"
	.sectionflags	@""
	.align	4


	//----- nvinfo : EIATTR_CUDA_API_VERSION
	.align		4
        /*0000*/ 	.byte	0x04, 0x37
        /*0002*/ 	.short	(.L_2035 - .L_2034)
.L_2034:
        /*0004*/ 	.word	0x00000082


	//----- nvinfo : EIATTR_KPARAM_INFO
	.align		4
.L_2035:
        /*0008*/ 	.byte	0x04, 0x17
        /*000a*/ 	.short	(.L_2037 - .L_2036)
.L_2036:
        /*000c*/ 	.word	0x00000000
        /*0010*/ 	.short	0x0000
        /*0012*/ 	.short	0x0000
        /*0014*/ 	.byte	0x00, 0xf0, 0x21, 0x02


	//----- nvinfo : EIATTR_SPARSE_MMA_MASK
	.align		4
.L_2037:
        /*0018*/ 	.byte	0x03, 0x50
        /*001a*/ 	.short	0x0000


	//----- nvinfo : EIATTR_MAXREG_COUNT
	.align		4
        /*001c*/ 	.byte	0x03, 0x1b
        /*001e*/ 	.short	0x0040


	//----- nvinfo : EIATTR_NUM_BARRIERS
	.align		4
        /*0020*/ 	.byte	0x02, 0x4c
        /*0022*/ 	.byte	0x01
	.zero		1


	//----- nvinfo : EIATTR_MERCURY_ISA_VERSION
	.align		4
        /*0024*/ 	.byte	0x03, 0x5f
        /*0026*/ 	.short	0x0101


	//----- nvinfo : EIATTR_COOP_GROUP_MASK_REGIDS
	.align		4
        /*0028*/ 	.byte	0x04, 0x29
        /*002a*/ 	.short	(.L_2039 - .L_2038)


	//   ....[0]....
.L_2038:
        /*002c*/ 	.word	0xffffffff


	//   ....[1]....
        /*0030*/ 	.word	0xffffffff


	//   ....[2]....
        /*0034*/ 	.word	0xffffffff


	//   ....[3]....
        /*0038*/ 	.word	0xffffffff


	//   ....[4]....
        /*003c*/ 	.word	0xffffffff


	//   ....[5]....
        /*0040*/ 	.word	0xffffffff


	//   ....[6]....
        /*0044*/ 	.word	0xffffffff


	//   ....[7]....
        /*0048*/ 	.word	0xffffffff


	//   ....[8]....
        /*004c*/ 	.word	0xffffffff


	//   ....[9]....
        /*0050*/ 	.word	0xffffffff


	//----- nvinfo : EIATTR_COOP_GROUP_INSTR_OFFSETS
	.align		4
.L_2039:
        /*0054*/ 	.byte	0x04, 0x28
        /*0056*/ 	.short	(.L_2041 - .L_2040)


	//   ....[0]....
.L_2040:
        /*0058*/ 	.word	0x00001270


	//   ....[1]....
        /*005c*/ 	.word	0x00001280


	//   ....[2]....
        /*0060*/ 	.word	0x000012b0


	//   ....[3]....
        /*0064*/ 	.word	0x000012c0


	//   ....[4]....
        /*0068*/ 	.word	0x000012f0


	//   ....[5]....
        /*006c*/ 	.word	0x00001300


	//   ....[6]....
        /*0070*/ 	.word	0x00001330


	//   ....[7]....
        /*0074*/ 	.word	0x00001340


	//   ....[8]....
        /*0078*/ 	.word	0x00001370


	//   ....[9]....
        /*007c*/ 	.word	0x00001380


	//----- nvinfo : EIATTR_VRC_CTA_INIT_COUNT
	.align		4
.L_2041:
        /*0080*/ 	.byte	0x02, 0x4a
	.zero		1
	.zero		1


	//----- nvinfo : EIATTR_EXIT_INSTR_OFFSETS
	.align		4
        /*0084*/ 	.byte	0x04, 0x1c
        /*0086*/ 	.short	(.L_2043 - .L_2042)


	//   ....[0]....
.L_2042:
        /*0088*/ 	.word	0x00000060


	//   ....[1]....
        /*008c*/ 	.word	0x000013e0


	//   ....[2]....
        /*0090*/ 	.word	0x000014b0


	//----- nvinfo : EIATTR_MAX_THREADS
	.align		4
.L_2043:
        /*0094*/ 	.byte	0x04, 0x05
        /*0096*/ 	.short	(.L_2045 - .L_2044)
.L_2044:
        /*0098*/ 	.word	0x00000400
        /*009c*/ 	.word	0x00000001
        /*00a0*/ 	.word	0x00000001


	//----- nvinfo : EIATTR_CRS_STACK_SIZE
	.align		4
.L_2045:
        /*00a4*/ 	.byte	0x04, 0x1e
        /*00a6*/ 	.short	(.L_2047 - .L_2046)
.L_2046:
        /*00a8*/ 	.word	0x00000000


	//----- nvinfo : EIATTR_CBANK_PARAM_SIZE
	.align		4
.L_2047:
        /*00ac*/ 	.byte	0x03, 0x19
        /*00ae*/ 	.short	0x0088


	//----- nvinfo : EIATTR_PARAM_CBANK
	.align		4
        /*00b0*/ 	.byte	0x04, 0x0a
        /*00b2*/ 	.short	(.L_2049 - .L_2048)
	.align		4
.L_2048:
        /*00b4*/ 	.word	index@(.nv.constant0._ZN10layer_norm22ln_bwd_finalize_kernelINS_22Kernel_traits_finalizeILj40960E6__halfS2_S2_fjLj1024ELj4ENS_18Kernel_traits_baseILj40960ES2_S2_S2_fjLj1024EEEEEEEvNS_9BwdParamsE)
        /*00b8*/ 	.short	0x0380
        /*00ba*/ 	.short	0x0088


	//----- nvinfo : EIATTR_SW_WAR
	.align		4
.L_2049:
        /*00bc*/ 	.byte	0x04, 0x36
        /*00be*/ 	.short	(.L_2051 - .L_2050)
.L_2050:
        /*00c0*/ 	.word	0x00000008
.L_2051:


//--------------------- .nv.info._ZN10layer_norm13ln_bwd_kernelINS_13Kernel_traitsI6__halfS2_S2_fjLj40960ELj4ELj1ELj8ELj16ENS_18Kernel_traits_baseILj40960ES2_S2_S2_fjLj256EEEEEEEvNS_9BwdParamsE --------------------------
	.section	.nv.info._ZN10layer_norm13ln_bwd_kernelINS_13Kernel_traitsI6__halfS2_S2_fjLj40960ELj4ELj1ELj8ELj16ENS_18Kernel_traits_baseILj40960ES2_S2_S2_fjLj256EEEEEEEvNS_9BwdParamsE,"",@"SHT_CUDA_INFO"
	.sectionflags	@""
	.align	4


	//----- nvinfo : EIATTR_CUDA_API_VERSION
	.align		4
        /*0000*/ 	.byte	0x04, 0x37
        /*0002*/ 	.short	(.L_2053 - .L_2052)
.L_2052:
        /*0004*/ 	.word	0x00000082


	//----- nvinfo : EIATTR_KPARAM_INFO
	.align		4
.L_2053:
        /*0008*/ 	.byte	0x04, 0x17
        /*000a*/ 	.short	(.L_2055 - .L_2054)
.L_2054:
        /*000c*/ 	.word	0x00000000
        /*0010*/ 	.short	0x0000
        /*0012*/ 	.short	0x0000
        /*0014*/ 	.byte	0x00, 0xf0, 0x21, 0x02


	//----- nvinfo : EIATTR_SPARSE_MMA_MASK
	.align		4
.L_2055:
        /*0018*/ 	.byte	0x03, 0x50
        /*001a*/ 	.short	0x0000


	//----- nvinfo : EIATTR_MAXREG_COUNT
	.align		4
        /*001c*/ 	.byte	0x03, 0x1b
        /*001e*/ 	.short	0x00ff


	//----- nvinfo : EIATTR_NUM_BARRIERS
	.align		4
        /*0020*/ 	.byte	0x02, 0x4c
        /*0022*/ 	.byte	0x01
	.zero		1


	//----- nvinfo : EIATTR_ANNOTATIONS
	.align		4
        /*0024*/ 	.byte	0x04, 0x55
        /*0026*/ 	.short	(.L_2057 - .L_2056)


	//   ....[0]....
.L_2056:
        /* <DEDUP_REMOVED lines=73> */


	//----- nvinfo : EIATTR_MERCURY_ISA_VERSION
	.align		4
.L_2057:
        /*04a8*/ 	.byte	0x03, 0x5f
        /*04aa*/ 	.short	0x0101


	//----- nvinfo : EIATTR_COOP_GROUP_MASK_REGIDS
	.align		4
        /*04ac*/ 	.byte	0x04, 0x29
        /*04ae*/ 	.short	(.L_2059 - .L_2058)


	//   ....[0]....
.L_2058:
        /*04b0*/ 	.word	0xffffffff


	//   ....[1]....
        /*04b4*/ 	.word	0xffffffff


	//   ....[2]....
        /*04b8*/ 	.word	0xffffffff


	//   ....[3]....
        /*04bc*/ 	.word	0xffffffff


	//   ....[4]....
        /*04c0*/ 	.word	0xffffffff


	//   ....[5]....
        /*04c4*/ 	.word	0xffffffff


	//   ....[6]....
        /*04c8*/ 	.word	0xffffffff


	//   ....[7]....
        /*04cc*/ 	.word	0xffffffff


	//   ....[8]....
        /*04d0*/ 	.word	0xffffffff


	//   ....[9]....
        /*04d4*/ 	.word	0xffffffff


	//   ....[10]....
        /*04d8*/ 	.word	0xffffffff


	//   ....[11]....
        /*04dc*/ 	.word	0xffffffff


	//   ....[12]....
        /*04e0*/ 	.word	0xffffffff


	//   ....[13]....
        /*04e4*/ 	.word	0xffffffff


	//   ....[14]....
        /*04e8*/ 	.word	0xffffffff


	//   ....[15]....
        /*04ec*/ 	.word	0xffffffff


	//   ....[16]....
        /*04f0*/ 	.word	0xffffffff


	//   ....[17]....
        /*04f4*/ 	.word	0xffffffff


	//   ....[18]....
        /*04f8*/ 	.word	0xffffffff


	//   ....[19]....
        /*04fc*/ 	.word	0xffffffff


	//----- nvinfo : EIATTR_COOP_GROUP_INSTR_OFFSETS
	.align		4
.L_2059:
        /*0500*/ 	.byte	0x04, 0x28
        /*0502*/ 	.short	(.L_2061 - .L_2060)


	//   ....[0]....
.L_2060:
        /*0504*/ 	.word	0x00003f10


	//   ....[1]....
        /*0508*/ 	.word	0x00003f30


	//   ....[2]....
        /*050c*/ 	.word	0x000041e0


	//   ....[3]....
        /*0510*/ 	.word	0x000041f0


	//   ....[4]....
        /*0514*/ 	.word	0x000045c0


	//   ....[5]....
        /*0518*/ 	.word	0x000045d0


	//   ....[6]....
        /*051c*/ 	.word	0x00004610


	//   ....[7]....
        /*0520*/ 	.word	0x00004620


	//   ....[8]....
        /*0524*/ 	.word	0x00004810


	//   ....[9]....
        /*0528*/ 	.word	0x00004830


	//   ....[10]....
        /*052c*/ 	.word	0x000050d0


	//   ....[11]....
        /*0530*/ 	.word	0x000050e0


	//   ....[12]....
        /*0534*/ 	.word	0x00005110


	//   ....[13]....
        /*0538*/ 	.word	0x00005120


	//   ....[14]....
        /*053c*/ 	.word	0x00005150


	//   ....[15]....
        /*0540*/ 	.word	0x00005160


	//   ....[16]....
        /*0544*/ 	.word	0x00005190


	//   ....[17]....
        /*0548*/ 	.word	0x000051a0


	//   ....[18]....
        /*054c*/ 	.word	0x000051d0


	//   ....[19]....
        /*0550*/ 	.word	0x000051e0


	//----- nvinfo : EIATTR_VRC_CTA_INIT_COUNT
	.align		4
.L_2061:
        /*0554*/ 	.byte	0x02, 0x4a
	.zero		1
	.zero		1


	//----- nvinfo : EIATTR_EXIT_INSTR_OFFSETS
	.align		4
        /*0558*/ 	.byte	0x04, 0x1c
        /*055a*/ 	.short	(.L_2063 - .L_2062)


	//   ....[0]....
.L_2062:
        /*055c*/ 	.word	0x00006360


	//----- nvinfo : EIATTR_MAX_THREADS
	.align		4
.L_2063:
        /*0560*/ 	.byte	0x04, 0x05
        /*0562*/ 	.short	(.L_2065 - .L_2064)
.L_2064:
        /*0564*/ 	.word	0x00000100
        /*0568*/ 	.word	0x00000001
        /*056c*/ 	.word	0x00000001


	//----- nvinfo : EIATTR_CRS_STACK_SIZE
	.align		4
.L_2065:
        /*0570*/ 	.byte	0x04, 0x1e
        /*0572*/ 	.short	(.L_2067 - .L_2066)
.L_2066:
        /*0574*/ 	.word	0x00000000


	//----- nvinfo : EIATTR_CBANK_PARAM_SIZE
	.align		4
.L_2067:
        /*0578*/ 	.byte	0x03, 0x19
        /*057a*/ 	.short	0x0088


	//----- nvinfo : EIATTR_PARAM_CBANK
	.align		4
        /*057c*/ 	.byte	0x04, 0x0a
        /*057e*/ 	.short	(.L_2069 - .L_2068)
	.align		4
.L_2068:
        /*0580*/ 	.word	index@(.nv.constant0._ZN10layer_norm13ln_bwd_kernelINS_13Kernel_traitsI6__halfS2_S2_fjLj40960ELj4ELj1ELj8ELj16ENS_18Kernel_traits_baseILj40960ES2_S2_S2_fjLj256EEEEEEEvNS_9BwdParamsE)
        /*0584*/ 	.short	0x0380
        /*0586*/ 	.short	0x0088


	//----- nvinfo : EIATTR_SW_WAR
	.align		4
.L_2069:
        /*0588*/ 	.byte	0x04, 0x36
        /*058a*/ 	.short	(.L_2071 - .L_2070)
.L_2070:
        /*058c*/ 	.word	0x00000008
.L_2071:


//--------------------- .nv.info._ZN10layer_norm22ln_bwd_finalize_kernelINS_22Kernel_traits_finalizeILj40960EffffjLj1024ELj4ENS_18Kernel_traits_baseILj40960EffffjLj1024EEEEEEEvNS_9BwdParamsE --------------------------
	.section	.nv.info._ZN10layer_norm22ln_bwd_finalize_kernelINS_22Kernel_traits_finalizeILj40960EffffjLj1024ELj4ENS_18Kernel_traits_baseILj40960EffffjLj1024EEEEEEEvNS_9BwdParamsE,"",@"SHT_CUDA_INFO"
	.sectionflags	@""
	.align	4


	//----- nvinfo : EIATTR_CUDA_API_VERSION
	.align		4
        /*0000*/ 	.byte	0x04, 0x37
        /*0002*/ 	.short	(.L_2073 - .L_2072)
.L_2072:
        /*0004*/ 	.word	0x00000082


	//----- nvinfo : EIATTR_KPARAM_INFO
	.align		4
.L_2073:
        /*0008*/ 	.byte	0x04, 0x17
        /*000a*/ 	.short	(.L_2075 - .L_2074)
.L_2074:
        /*000c*/ 	.word	0x00000000
        /*0010*/ 	.short	0x0000
        /*0012*/ 	.short	0x0000
        /*0014*/ 	.byte	0x00, 0xf0, 0x21, 0x02


	//----- nvinfo : EIATTR_SPARSE_MMA_MASK
	.align		4
.L_2075:
        /*0018*/ 	.byte	0x03, 0x50
        /*001a*/ 	.short	0x0000


	//----- nvinfo : EIATTR_MAXREG_COUNT
	.align		4
        /*001c*/ 	.byte	0x03, 0x1b
        /*001e*/ 	.short	0x0040


	//----- nvinfo : EIATTR_NUM_BARRIERS
	.align		4
        /*0020*/ 	.byte	0x02, 0x4c
        /*0022*/ 	.byte	0x01
	.zero		1


	//----- nvinfo : EIATTR_MERCURY_ISA_VERSION
	.align		4
        /*0024*/ 	.byte	0x03, 0x5f
        /*0026*/ 	.short	0x0101


	//----- nvinfo : EIATTR_COOP_GROUP_MASK_REGIDS
	.align		4
        /*0028*/ 	.byte	0x04, 0x29
        /*002a*/ 	.short	(.L_2077 - .L_2076)


	//   ....[0]....
.L_2076:
        /*002c*/ 	.word	0xffffffff


	//   ....[1]....
        /*0030*/ 	.word	0xffffffff


	//   ....[2]....
        /*0034*/ 	.word	0xffffffff


	//   ....[3]....
        /*0038*/ 	.word	0xffffffff


	//   ....[4]....
        /*003c*/ 	.word	0xffffffff


	//   ....[5]....
        /*0040*/ 	.word	0xffffffff


	//   ....[6]....
        /*0044*/ 	.word	0xffffffff


	//   ....[7]....
        /*0048*/ 	.word	0xffffffff


	//   ....[8]....
        /*004c*/ 	.word	0xffffffff


	//   ....[9]....
        /*0050*/ 	.word	0xffffffff


	//----- nvinfo : EIATTR_COOP_GROUP_INSTR_OFFSETS
	.align		4
.L_2077:
        /*0054*/ 	.byte	0x04, 0x28
        /*0056*/ 	.short	(.L_2079 - .L_2078)


	//   ....[0]....
.L_2078:
        /*0058*/ 	.word	0x00001270


	//   ....[1]....
        /*005c*/ 	.word	0x00001280


	//   ....[2]....
        /*0060*/ 	.word	0x000012b0


	//   ....[3]....
        /*0064*/ 	.word	0x000012c0


	//   ....[4]....
        /*0068*/ 	.word	0x000012f0


	//   ....[5]....
        /*006c*/ 	.word	0x00001300


	//   ....[6]....
        /*0070*/ 	.word	0x00001330


	//   ....[7]....
        /*0074*/ 	.word	0x00001340


	//   ....[8]....
        /*0078*/ 	.word	0x00001370


	//   ....[9]....
        /*007c*/ 	.word	0x00001380


	//----- nvinfo : EIATTR_VRC_CTA_INIT_COUNT
	.align		4
.L_2079:
        /*0080*/ 	.byte	0x02, 0x4a
	.zero		1
	.zero		1


	//----- nvinfo : EIATTR_EXIT_INSTR_OFFSETS
	.align		4
        /*0084*/ 	.byte	0x04, 0x1c
        /*0086*/ 	.short	(.L_2081 - .L_2080)


	//   ....[0]....
.L_2080:
        /*0088*/ 	.word	0x00000060


	//   ....[1]....
        /*008c*/ 	.word	0x000013e0


	//   ....[2]....
        /*0090*/ 	.word	0x00001490


	//----- nvinfo : EIATTR_MAX_THREADS
	.align		4
.L_2081:
        /*0094*/ 	.byte	0x04, 0x05
        /*0096*/ 	.short	(.L_2083 - .L_2082)
.L_2082:
        /*0098*/ 	.word	0x00000400
        /*009c*/ 	.word	0x00000001
        /*00a0*/ 	.word	0x00000001


	//----- nvinfo : EIATTR_CRS_STACK_SIZE
	.align		4
.L_2083:
        /*00a4*/ 	.byte	0x04, 0x1e
        /*00a6*/ 	.short	(.L_2085 - .L_2084)
.L_2084:
        /*00a8*/ 	.word	0x00000000


	//----- nvinfo : EIATTR_CBANK_PARAM_SIZE
	.align		4
.L_2085:
        /*00ac*/ 	.byte	0x03, 0x19
        /*00ae*/ 	.short	0x0088


	//----- nvinfo : EIATTR_PARAM_CBANK
	.align		4
        /*00b0*/ 	.byte	0x04, 0x0a
        /*00b2*/ 	.short	(.L_2087 - .L_2086)
	.align		4
.L_2086:
        /*00b4*/ 	.word	index@(.nv.constant0._ZN10layer_norm22ln_bwd_finalize_kernelINS_22Kernel_traits_finalizeILj40960EffffjLj1024ELj4ENS_18Kernel_traits_baseILj40960EffffjLj1024EEEEEEEvNS_9BwdParamsE)
        /*00b8*/ 	.short	0x0380
        /*00ba*/ 	.short	0x0088


	//----- nvinfo : EIATTR_SW_WAR
	.align		4
.L_2087:
        /*00bc*/ 	.byte	0x04, 0x36
        /*00be*/ 	.short	(.L_2089 - .L_2088)
.L_2088:
        /*00c0*/ 	.word	0x00000008
.L_2089:


//--------------------- .nv.info._ZN10layer_norm13ln_bwd_kernelINS_13Kernel_traitsIffffjLj40960ELj4ELj1ELj8ELj16ENS_18Kernel_traits_baseILj40960EffffjLj256EEEEEEEvNS_9BwdParamsE --------------------------
	.section	.nv.info._ZN10layer_norm13ln_bwd_kernelINS_13Kernel_traitsIffffjLj40960ELj4ELj1ELj8ELj16ENS_18Kernel_traits_baseILj40960EffffjLj256EEEEEEEvNS_9BwdParamsE,"",@"SHT_CUDA_INFO"
	.sectionflags	@""
	.align	4


	//----- nvinfo : EIATTR_CUDA_API_VERSION
	.align		4
        /*0000*/ 	.byte	0x04, 0x37
        /*0002*/ 	.short	(.L_2091 - .L_2090)
.L_2090:
        /*0004*/ 	.word	0x00000082


	//----- nvinfo : EIATTR_KPARAM_INFO
	.align		4
.L_2091:
        /*0008*/ 	.byte	0x04, 0x17
        /*000a*/ 	.short	(.L_2093 - .L_2092)
.L_2092:
        /*000c*/ 	.word	0x00000000
        /*0010*/ 	.short	0x0000
        /*0012*/ 	.short	0x0000
        /*0014*/ 	.byte	0x00, 0xf0, 0x21, 0x02


	//----- nvinfo : EIATTR_SPARSE_MMA_MASK
	.align		4
.L_2093:
        /*0018*/ 	.byte	0x03, 0x50
        /*001a*/ 	.short	0x0000


	//----- nvinfo : EIATTR_MAXREG_COUNT
	.align		4
        /*001c*/ 	.byte	0x03, 0x1b
        /*001e*/ 	.short	0x00ff


	//----- nvinfo : EIATTR_NUM_BARRIERS
	.align		4
        /*0020*/ 	.byte	0x02, 0x4c
        /*0022*/ 	.byte	0x01
	.zero		1


	//----- nvinfo : EIATTR_ANNOTATIONS
	.align		4
        /*0024*/ 	.byte	0x04, 0x55
        /*0026*/ 	.short	(.L_2095 - .L_2094)


	//   ....[0]....
.L_2094:
        /* <DEDUP_REMOVED lines=83> */


	//----- nvinfo : EIATTR_MERCURY_ISA_VERSION
	.align		4
.L_2095:
        /*0548*/ 	.byte	0x03, 0x5f
        /*054a*/ 	.short	0x0101


	//----- nvinfo : EIATTR_COOP_GROUP_MASK_REGIDS
	.align		4
        /*054c*/ 	.byte	0x04, 0x29
        /*054e*/ 	.short	(.L_2097 - .L_2096)


	//   ....[0]....
.L_2096:
        /*0550*/ 	.word	0xffffffff


	//   ....[1]....
        /*0554*/ 	.word	0xffffffff


	//   ....[2]....
        /*0558*/ 	.word	0xffffffff


	//   ....[3]....
        /*055c*/ 	.word	0xffffffff


	//   ....[4]....
        /*0560*/ 	.word	0xffffffff


	//   ....[5]....
        /*0564*/ 	.word	0xffffffff


	//   ....[6]....
        /*0568*/ 	.word	0xffffffff


	//   ....[7]....
        /*056c*/ 	.word	0xffffffff


	//   ....[8]....
        /*0570*/ 	.word	0xffffffff


	//   ....[9]....
        /*0574*/ 	.word	0xffffffff


	//   ....[10]....
        /*0578*/ 	.word	0xffffffff


	//   ....[11]....
        /*057c*/ 	.word	0xffffffff


	//   ....[12]....
        /*0580*/ 	.word	0xffffffff


	//   ....[13]....
        /*0584*/ 	.word	0xffffffff


	//   ....[14]....
        /*0588*/ 	.word	0xffffffff


	//   ....[15]....
        /*058c*/ 	.word	0xffffffff


	//   ....[16]....
        /*0590*/ 	.word	0xffffffff


	//   ....[17]....
        /*0594*/ 	.word	0xffffffff


	//   ....[18]....
        /*0598*/ 	.word	0xffffffff


	//   ....[19]....
        /*059c*/ 	.word	0xffffffff


	//----- nvinfo : EIATTR_COOP_GROUP_INSTR_OFFSETS
	.align		4
.L_2097:
        /*05a0*/ 	.byte	0x04, 0x28
        /*05a2*/ 	.short	(.L_2099 - .L_2098)


	//   ....[0]....
.L_2098:
        /*05a4*/ 	.word	0x00002e60


	//   ....[1]....
        /*05a8*/ 	.word	0x00002eb0


	//   ....[2]....
        /*05ac*/ 	.word	0x00002ee0


	//   ....[3]....
        /*05b0*/ 	.word	0x00002f40


	//   ....[4]....
        /*05b4*/ 	.word	0x00003020


	//   ....[5]....
        /*05b8*/ 	.word	0x00003080


	//   ....[6]....
        /*05bc*/ 	.word	0x000033e0


	//   ....[7]....
        /*05c0*/ 	.word	0x000033f0


	//   ....[8]....
        /*05c4*/ 	.word	0x00003690


	//   ....[9]....
        /*05c8*/ 	.word	0x000036b0


	//   ....[10]....
        /*05cc*/ 	.word	0x00004120


	//   ....[11]....
        /*05d0*/ 	.word	0x00004130


	//   ....[12]....
        /*05d4*/ 	.word	0x00004160


	//   ....[13]....
        /*05d8*/ 	.word	0x00004180


	//   ....[14]....
        /*05dc*/ 	.word	0x000041a0


	//   ....[15]....
        /*05e0*/ 	.word	0x000041c0


	//   ....[16]....
        /*05e4*/ 	.word	0x000041e0


	//   ....[17]....
        /*05e8*/ 	.word	0x00004200


	//   ....[18]....
        /*05ec*/ 	.word	0x00004220


	//   ....[19]....
        /*05f0*/ 	.word	0x00004240


	//----- nvinfo : EIATTR_VRC_CTA_INIT_COUNT
	.align		4
.L_2099:
        /*05f4*/ 	.byte	0x02, 0x4a
	.zero		1
	.zero		1


	//----- nvinfo : EIATTR_EXIT_INSTR_OFFSETS
	.align		4
        /*05f8*/ 	.byte	0x04, 0x1c
        /*05fa*/ 	.short	(.L_2101 - .L_2100)


	//   ....[0]....
.L_2100:
        /*05fc*/ 	.word	0x000052e0


	//----- nvinfo : EIATTR_MAX_THREADS
	.align		4
.L_2101:
        /*0600*/ 	.byte	0x04, 0x05
        /*0602*/ 	.short	(.L_2103 - .L_2102)
.L_2102:
        /*0604*/ 	.word	0x00000100
        /*0608*/ 	.word	0x00000001
        /*060c*/ 	.word	0x00000001


	//----- nvinfo : EIATTR_CRS_STACK_SIZE
	.align		4
.L_2103:
        /*0610*/ 	.byte	0x04, 0x1e
        /*0612*/ 	.short	(.L_2105 - .L_2104)
.L_2104:
        /*0614*/ 	.word	0x00000000


	//----- nvinfo : EIATTR_CBANK_PARAM_SIZE
	.align		4
.L_2105:
        /*0618*/ 	.byte	0x03, 0x19
        /*061a*/ 	.short	0x0088


	//----- nvinfo : EIATTR_PARAM_CBANK
	.align		4
        /*061c*/ 	.byte	0x04, 0x0a
        /*061e*/ 	.short	(.L_2107 - .L_2106)
	.align		4
.L_2106:
        /*0620*/ 	.word	index@(.nv.constant0._ZN10layer_norm13ln_bwd_kernelINS_13Kernel_traitsIffffjLj40960ELj4ELj1ELj8ELj16ENS_18Kernel_traits_baseILj40960EffffjLj256EEEEEEEvNS_9BwdParamsE)
        /*0624*/ 	.short	0x0380
        /*0626*/ 	.short	0x0088


	//----- nvinfo : EIATTR_SW_WAR
	.align		4
.L_2107:
        /*0628*/ 	.byte	0x04, 0x36
        /*062a*/ 	.short	(.L_2109 - .L_2108)
.L_2108:
        /*062c*/ 	.word	0x00000008
.L_2109:


//--------------------- .nv.info._ZN10layer_norm22ln_bwd_finalize_kernelINS_22Kernel_traits_finalizeILj32768E13__nv_bfloat16fS2_fjLj1024ELj4ENS_18Kernel_traits_baseILj32768ES2_fS2_fjLj1024EEEEEEEvNS_9BwdParamsE --------------------------
	.section	.nv.info._ZN10layer_norm22ln_bwd_finalize_kernelINS_22Kernel_traits_finalizeILj32768E13__nv_bfloat16fS2_fjLj1024ELj4ENS_18Kernel_traits_baseILj32768ES2_fS2_fjLj1024EEEEEEEvNS_9BwdParamsE,"",@"SHT_CUDA_INFO"
	.sectionflags	@""
	.align	4


	//----- nvinfo : EIATTR_CUDA_API_VERSION
	.align		4
        /*0000*/ 	.byte	0x04, 0x37
        /*0002*/ 	.short	(.L_2111 - .L_2110)
.L_2110:
        /*0004*/ 	.word	0x00000082


	//----- nvinfo : EIATTR_KPARAM_INFO
	.align		4
.L_2111:
        /*0008*/ 	.byte	0x04, 0x17
        /*000a*/ 	.short	(.L_2113 - .L_2112)
.L_2112:
        /*000c*/ 	.word	0x00000000
        /*0010*/ 	.short	0x0000
        /*0012*/ 	.short	0x0000
        /*0014*/ 	.byte	0x00, 0xf0, 0x21, 0x02


	//----- nvinfo : EIATTR_SPARSE_MMA_MASK
	.align		4
.L_2113:
        /*0018*/ 	.byte	0x03, 0x50
        /*001a*/ 	.short	0x0000


	//----- nvinfo : EIATTR_MAXREG_COUNT
	.align		4
        /*001c*/ 	.byte	0x03, 0x1b
        /*001e*/ 	.short	0x0040


	//----- nvinfo : EIATTR_NUM_BARRIERS
	.align		4
        /*0020*/ 	.byte	0x02, 0x4c
        /*0022*/ 	.byte	0x01
	.zero		1


	//----- nvinfo : EIATTR_MERCURY_ISA_VERSION
	.align		4
        /*0024*/ 	.byte	0x03, 0x5f
        /*0026*/ 	.short	0x0101


	//----- nvinfo : EIATTR_COOP_GROUP_MASK_REGIDS
	.align		4
        /*0028*/ 	.byte	0x04, 0x29
        /*002a*/ 	.short	(.L_2115 - .L_2114)


	//   ....[0]....
.L_2114:
        /*002c*/ 	.word	0xffffffff


	//   ....[1]....
        /*0030*/ 	.word	0xffffffff


	//   ....[2]....
        /*0034*/ 	.word	0xffffffff


	//   ....[3]....
        /*0038*/ 	.word	0xffffffff


	//   ....[4]....
        /*003c*/ 	.word	0xffffffff


	//   ....[5]....
        /*0040*/ 	.word	0xffffffff


	//   ....[6]....
        /*0044*/ 	.word	0xffffffff


	//   ....[7]....
        /*0048*/ 	.word	0xffffffff


	//   ....[8]....
        /*004c*/ 	.word	0xffffffff


	//   ....[9]....
        /*0050*/ 	.word	0xffffffff


	//----- nvinfo : EIATTR_COOP_GROUP_INSTR_OFFSETS
	.align		4
.L_2115:
        /*0054*/ 	.byte	0x04, 0x28
        /*0056*/ 	.short	(.L_2117 - .L_2116)


	//   ....[0]....
.L_2116:
        /*0058*/ 	.word	0x00001270


	//   ....[1]....
        /*005c*/ 	.word	0x00001280


	//   ....[2]....
        /*0060*/ 	.word	0x000012b0


	//   ....[3]....
        /*0064*/ 	.word	0x000012c0


	//   ....[4]....
        /*0068*/ 	.word	0x000012f0


	//   ....[5]....
        /*006c*/ 	.word	0x00001300


	//   ....[6]....
        /*0070*/ 	.word	0x00001330


	//   ....[7]....
        /*0074*/ 	.word	0x00001340


	//   ....[8]....
        /*0078*/ 	.word	0x00001370


	//   ....[9]....
        /*007c*/ 	.word	0x00001380


	//----- nvinfo : EIATTR_VRC_CTA_INIT_COUNT
	.align		4
.L_2117:
        /*0080*/ 	.byte	0x02, 0x4a
	.zero		1
	.zero		1


	//----- nvinfo : EIATTR_EXIT_INSTR_OFFSETS
	.align		4
        /*0084*/ 	.byte	0x04, 0x1c
        /*0086*/ 	.short	(.L_2119 - .L_2118)


	//   ....[0]....
.L_2118:
        /*0088*/ 	.word	0x00000060


	//   ....[1]....
        /*008c*/ 	.word	0x000013e0


	//   ....[2]....
        /*0090*/ 	.word	0x000014b0


	//----- nvinfo : EIATTR_MAX_THREADS
	.align		4
.L_2119:
        /*0094*/ 	.byte	0x04, 0x05
        /*0096*/ 	.short	(.L_2121 - .L_2120)
.L_2120:
        /*0098*/ 	.word	0x00000400
        /*009c*/ 	.word	0x00000001
        /*00a0*/ 	.word	0x00000001


	//----- nvinfo : EIATTR_CRS_STACK_SIZE
	.align		4
.L_2121:
        /*00a4*/ 	.byte	0x04, 0x1e
        /*00a6*/ 	.short	(.L_2123 - .L_2122)
.L_2122:
        /*00a8*/ 	.word	0x00000000


	//----- nvinfo : EIATTR_CBANK_PARAM_SIZE
	.align		4
.L_2123:
        /*00ac*/ 	.byte	0x03, 0x19
        /*00ae*/ 	.short	0x0088


	//----- nvinfo : EIATTR_PARAM_CBANK
	.align		4
        /*00b0*/ 	.byte	0x04, 0x0a
        /*00b2*/ 	.short	(.L_2125 - .L_2124)
	.align		4
.L_2124:
        /*00b4*/ 	.word	index@(.nv.constant0._ZN10layer_norm22ln_bwd_finalize_kernelINS_22Kernel_traits_finalizeILj32768E13__nv_bfloat16fS2_fjLj1024ELj4ENS_18Kernel_traits_baseILj32768ES2_fS2_fjLj1024EEEEEEEvNS_9BwdParamsE)
        /*00b8*/ 	.short	0x0380
        /*00ba*/ 	.short	0x0088


	//----- nvinfo : EIATTR_SW_WAR
	.align		4
.L_2125:
        /*00bc*/ 	.byte	0x04, 0x36
        /*00be*/ 	.short	(.L_2127 - .L_2126)
.L_2126:
        /*00c0*/ 	.word	0x00000008
.L_2127:


//--------------------- .nv.info._ZN10layer_norm13ln_bwd_kernelINS_13Kernel_traitsI13__nv_bfloat16fS2_fjLj32768ELj4ELj1ELj8ELj16ENS_18Kernel_traits_baseILj32768ES2_fS2_fjLj256EEEEEEEvNS_9BwdParamsE --------------------------
	.section	.nv.info._ZN10layer_norm13ln_bwd_kernelINS_13Kernel_traitsI13__nv_bfloat16fS2_fjLj32768ELj4ELj1ELj8ELj16ENS_18Kernel_traits_baseILj32768ES2_fS2_fjLj256EEEEEEEvNS_9BwdParamsE,"",@"SHT_CUDA_INFO"
	.sectionflags	@""
	.align	4


	//----- nvinfo : EIATTR_CUDA_API_VERSION
	.align		4
        /*0000*/ 	.byte	0x04, 0x37
        /*0002*/ 	.short	(.L_2129 - .L_2128)
.L_2128:
        /*0004*/ 	.word	0x00000082


	//----- nvinfo : EIATTR_KPARAM_INFO
	.align		4
.L_2129:
        /*0008*/ 	.byte	0x04, 0x17
        /*000a*/ 	.short	(.L_2131 - .L_2130)
.L_2130:
        /*000c*/ 	.word	0x00000000
        /*0010*/ 	.short	0x0000
        /*0012*/ 	.short	0x0000
        /*0014*/ 	.byte	0x00, 0xf0, 0x21, 0x02


	//----- nvinfo : EIATTR_SPARSE_MMA_MASK
	.align		4
.L_2131:
        /*0018*/ 	.byte	0x03, 0x50
        /*001a*/ 	.short	0x0000


	//----- nvinfo : EIATTR_MAXREG_COUNT
	.align		4
        /*001c*/ 	.byte	0x03, 0x1b
        /*001e*/ 	.short	0x00ff


	//----- nvinfo : EIATTR_NUM_BARRIERS
	.align		4
        /*0020*/ 	.byte	0x02, 0x4c
        /*0022*/ 	.byte	0x01
	.zero		1


	//----- nvinfo : EIATTR_MERCURY_ISA_VERSION
	.align		4
        /*0024*/ 	.byte	0x03, 0x5f
        /*0026*/ 	.short	0x0101


	//----- nvinfo : EIATTR_COOP_GROUP_MASK_REGIDS
	.align		4
        /*0028*/ 	.byte	0x04, 0x29
        /*002a*/ 	.short	(.L_2133 - .L_2132)


	//   ....[0]....
.L_2132:
        /*002c*/ 	.word	0xffffffff


	//   ....[1]....
        /*0030*/ 	.word	0xffffffff


	//   ....[2]....
        /*0034*/ 	.word	0xffffffff


	//   ....[3]....
        /*0038*/ 	.word	0xffffffff


	//   ....[4]....
        /*003c*/ 	.word	0xffffffff


	//   ....[5]....
        /*0040*/ 	.word	0xffffffff


	//   ....[6]....
        /*0044*/ 	.word	0xffffffff


	//   ....[7]....
        /*0048*/ 	.word	0xffffffff


	//   ....[8]....
        /*004c*/ 	.word	0xffffffff


	//   ....[9]....
        /*0050*/ 	.word	0xffffffff


	//   ....[10]....
        /*0054*/ 	.word	0xffffffff


	//   ....[11]....
        /*0058*/ 	.word	0xffffffff


	//   ....[12]....
        /*005c*/ 	.word	0xffffffff


	//   ....[13]....
        /*0060*/ 	.word	0xffffffff


	//   ....[14]....
        /*0064*/ 	.word	0xffffffff


	//   ....[15]....
        /*0068*/ 	.word	0xffffffff


	//   ....[16]....
        /*006c*/ 	.word	0xffffffff


	//   ....[17]....
        /*0070*/ 	.word	0xffffffff


	//   ....[18]....
        /*0074*/ 	.word	0xffffffff


	//   ....[19]....
        /*0078*/ 	.word	0xffffffff


	//----- nvinfo : EIATTR_COOP_GROUP_INSTR_OFFSETS
	.align		4
.L_2133:
        /*007c*/ 	.byte	0x04, 0x28
        /*007e*/ 	.short	(.L_2135 - .L_2134)


	//   ....[0]....
.L_2134:
        /*0080*/ 	.word	0x00003620


	//   ....[1]....
        /*0084*/ 	.word	0x00003660


	//   ....[2]....
        /*0088*/ 	.word	0x00003800


	//   ....[3]....
        /*008c*/ 	.word	0x00003840


	//   ....[4]....
        /*0090*/ 	.word	0x000038c0


	//   ....[5]....
        /*0094*/ 	.word	0x000038e0


	//   ....[6]....
        /*0098*/ 	.word	0x00003910


	//   ....[7]....
        /*009c*/ 	.word	0x00003920


	//   ....[8]....
        /*00a0*/ 	.word	0x00003950


	//   ....[9]....
        /*00a4*/ 	.word	0x00003970


	//   ....[10]....
        /*00a8*/ 	.word	0x000041b0


	//   ....[11]....
        /*00ac*/ 	.word	0x000041c0


	//   ....[12]....
        /*00b0*/ 	.word	0x000041f0


	//   ....[13]....
        /*00b4*/ 	.word	0x00004200


	//   ....[14]....
        /*00b8*/ 	.word	0x00004230


	//   ....[15]....
        /*00bc*/ 	.word	0x00004250


	//   ....[16]....
        /*00c0*/ 	.word	0x000042b0


	//   ....[17]....
        /*00c4*/ 	.word	0x000042e0


	//   ....[18]....
        /*00c8*/ 	.word	0x00004310


	//   ....[19]....
        /*00cc*/ 	.word	0x00004320


	//----- nvinfo : EIATTR_VRC_CTA_INIT_COUNT
	.align		4
.L_2135:
        /*00d0*/ 	.byte	0x02, 0x4a
	.zero		1
	.zero		1


	//----- nvinfo : EIATTR_EXIT_INSTR_OFFSETS
	.align		4
        /*00d4*/ 	.byte	0x04, 0x1c
        /*00d6*/ 	.short	(.L_2137 - .L_2136)


	//   ....[0]....
.L_2136:
        /*00d8*/ 	.word	0x00004f90


	//----- nvinfo : EIATTR_MAX_THREADS
	.align		4
.L_2137:
        /*00dc*/ 	.byte	0x04, 0x05
        /*00de*/ 	.short	(.L_2139 - .L_2138)
.L_2138:
        /*00e0*/ 	.word	0x00000100
        /*00e4*/ 	.word	0x00000001
        /*00e8*/ 	.word	0x00000001


	//----- nvinfo : EIATTR_CRS_STACK_SIZE
	.align		4
.L_2139:
        /*00ec*/ 	.byte	0x04, 0x1e
        /*00ee*/ 	.short	(.L_2141 - .L_2140)
.L_2140:
        /*00f0*/ 	.word	0x00000000


	//----- nvinfo : EIATTR_CBANK_PARAM_SIZE
	.align		4
.L_2141:
        /*00f4*/ 	.byte	0x03, 0x19
        /*00f6*/ 	.short	0x0088


	//----- nvinfo : EIATTR_PARAM_CBANK
	.align		4
        /*00f8*/ 	.byte	0x04, 0x0a
        /*00fa*/ 	.short	(.L_2143 - .L_2142)
	.align		4
.L_2142:
        /*00fc*/ 	.word	index@(.nv.constant0._ZN10layer_norm13ln_bwd_kernelINS_13Kernel_traitsI13__nv_bfloat16fS2_fjLj32768ELj4ELj1ELj8ELj16ENS_18Kernel_traits_baseILj32768ES2_fS2_fjLj256EEEEEEEvNS_9BwdParamsE)
        /*0100*/ 	.short	0x0380
        /*0102*/ 	.short	0x0088


	//----- nvinfo : EIATTR_SW_WAR
	.align		4
.L_2143:
        /*0104*/ 	.byte	0x04, 0x36
        /*0106*/ 	.short	(.L_2145 - .L_2144)
.L_2144:
        /*0108*/ 	.word	0x00000008
.L_2145:


//--------------------- .nv.info._ZN10layer_norm22ln_bwd_finalize_kernelINS_22Kernel_traits_finalizeILj32768E13__nv_bfloat16S2_S2_fjLj1024ELj4ENS_18Kernel_traits_baseILj32768ES2_S2_S2_fjLj1024EEEEEEEvNS_9BwdParamsE --------------------------
	.section	.nv.info._ZN10layer_norm22ln_bwd_finalize_kernelINS_22Kernel_traits_finalizeILj32768E13__nv_bfloat16S2_S2_fjLj1024ELj4ENS_18Kernel_traits_baseILj32768ES2_S2_S2_fjLj1024EEEEEEEvNS_9BwdParamsE,"",@"SHT_CUDA_INFO"
	.sectionflags	@""
	.align	4


	//----- nvinfo : EIATTR_CUDA_API_VERSION
	.align		4
        /*0000*/ 	.byte	0x04, 0x37
        /*0002*/ 	.short	(.L_2147 - .L_2146)
.L_2146:
        /*0004*/ 	.word	0x00000082


	//----- nvinfo : EIATTR_KPARAM_INFO
	.align		4
.L_2147:
        /*0008*/ 	.byte	0x04, 0x17
        /*000a*/ 	.short	(.L_2149 - .L_2148)
.L_2148:
        /*000c*/ 	.word	0x00000000
        /*0010*/ 	.short	0x0000
        /*0012*/ 	.short	0x0000
        /*0014*/ 	.byte	0x00, 0xf0, 0x21, 0x02


	//----- nvinfo : EIATTR_SPARSE_MMA_MASK
	.align		4
.L_2149:
        /*0018*/ 	.byte	0x03, 0x50
        /*001a*/ 	.short	0x0000


	//----- nvinfo : EIATTR_MAXREG_COUNT
	.align		4
        /*001c*/ 	.byte	0x03, 0x1b
        /*001e*/ 	.short	0x0040


	//----- nvinfo : EIATTR_NUM_BARRIERS
	.align		4
        /*0020*/ 	.byte	0x02, 0x4c
        /*0022*/ 	.byte	0x01
	.zero		1


	//----- nvinfo : EIATTR_MERCURY_ISA_VERSION
	.align		4
        /*0024*/ 	.byte	0x03, 0x5f
        /*0026*/ 	.short	0x0101


	//----- nvinfo : EIATTR_COOP_GROUP_MASK_REGIDS
	.align		4
        /*0028*/ 	.byte	0x04, 0x29
        /*002a*/ 	.short	(.L_2151 - .L_2150)


	//   ....[0]....
.L_2150:
        /*002c*/ 	.word	0xffffffff


	//   ....[1]....
        /*0030*/ 	.word	0xffffffff


	//   ....[2]....
        /*0034*/ 	.word	0xffffffff


	//   ....[3]....
        /*0038*/ 	.word	0xffffffff


	//   ....[4]....
        /*003c*/ 	.word	0xffffffff


	//   ....[5]....
        /*0040*/ 	.word	0xffffffff


	//   ....[6]....
        /*0044*/ 	.word	0xffffffff


	//   ....[7]....
        /*0048*/ 	.word	0xffffffff


	//   ....[8]....
        /*004c*/ 	.word	0xffffffff


	//   ....[9]....
        /*0050*/ 	.word	0xffffffff


	//----- nvinfo : EIATTR_COOP_GROUP_INSTR_OFFSETS
	.align		4
.L_2151:
        /*0054*/ 	.byte	0x04, 0x28
        /*0056*/ 	.short	(.L_2153 - .L_2152)


	//   ....[0]....
.L_2152:
        /*0058*/ 	.word	0x00001270


	//   ....[1]....
        /*005c*/ 	.word	0x00001280


	//   ....[2]....
        /*0060*/ 	.word	0x000012b0


	//   ....[3]....
        /*0064*/ 	.word	0x000012c0


	//   ....[4]....
        /*0068*/ 	.word	0x000012f0


	//   ....[5]....
        /*006c*/ 	.word	0x00001300


	//   ....[6]....
        /*0070*/ 	.word	0x00001330


	//   ....[7]....
        /*0074*/ 	.word	0x00001340


	//   ....[8]....
        /*0078*/ 	.word	0x00001370


	//   ....[9]....
        /*007c*/ 	.word	0x00001380


	//----- nvinfo : EIATTR_VRC_CTA_INIT_COUNT
	.align		4
.L_2153:
        /*0080*/ 	.byte	0x02, 0x4a
	.zero		1
	.zero		1


	//----- nvinfo : EIATTR_EXIT_INSTR_OFFSETS
	.align		4
        /*0084*/ 	.byte	0x04, 0x1c
        /*0086*/ 	.short	(.L_2155 - .L_2154)


	//   ....[0]....
.L_2154:
        /*0088*/ 	.word	0x00000060


	//   ....[1]....
        /*008c*/ 	.word	0x000013e0


	//   ....[2]....
        /*0090*/ 	.word	0x000014b0


	//----- nvinfo : EIATTR_MAX_THREADS
	.align		4
.L_2155:
        /*0094*/ 	.byte	0x04, 0x05
        /*0096*/ 	.short	(.L_2157 - .L_2156)
.L_2156:
        /*0098*/ 	.word	0x00000400
        /*009c*/ 	.word	0x00000001
        /*00a0*/ 	.word	0x00000001


	//----- nvinfo : EIATTR_CRS_STACK_SIZE
	.align		4
.L_2157:
        /*00a4*/ 	.byte	0x04, 0x1e
        /*00a6*/ 	.short	(.L_2159 - .L_2158)
.L_2158:
        /*00a8*/ 	.word	0x00000000


	//----- nvinfo : EIATTR_CBANK_PARAM_SIZE
	.align		4
.L_2159:
        /*00ac*/ 	.byte	0x03, 0x19
        /*00ae*/ 	.short	0x0088


	//----- nvinfo : EIATTR_PARAM_CBANK
	.align		4
        /*00b0*/ 	.byte	0x04, 0x0a
        /*00b2*/ 	.short	(.L_2161 - .L_2160)
	.align		4
.L_2160:
        /*00b4*/ 	.word	index@(.nv.constant0._ZN10layer_norm22ln_bwd_finalize_kernelINS_22Kernel_traits_finalizeILj32768E13__nv_bfloat16S2_S2_fjLj1024ELj4ENS_18Kernel_traits_baseILj32768ES2_S2_S2_fjLj1024EEEEEEEvNS_9BwdParamsE)
        /*00b8*/ 	.short	0x0380
        /*00ba*/ 	.short	0x0088


	//----- nvinfo : EIATTR_SW_WAR
	.align		4
.L_2161:
        /*00bc*/ 	.byte	0x04, 0x36
        /*00be*/ 	.short	(.L_2163 - .L_2162)
.L_2162:
        /*00c0*/ 	.word	0x00000008
.L_2163:


//--------------------- .nv.info._ZN10layer_norm13ln_bwd_kernelINS_13Kernel_traitsI13__nv_bfloat16S2_S2_fjLj32768ELj4ELj1ELj8ELj16ENS_18Kernel_traits_baseILj32768ES2_S2_S2_fjLj256EEEEEEEvNS_9BwdParamsE --------------------------
	.section	.nv.info._ZN10layer_norm13ln_bwd_kernelINS_13Kernel_traitsI13__nv_bfloat16S2_S2_fjLj32768ELj4ELj1ELj8ELj16ENS_18Kernel_traits_baseILj32768ES2_S2_S2_fjLj256EEEEEEEvNS_9BwdParamsE,"",@"SHT_CUDA_INFO"
	.sectionflags	@""
	.align	4


	//----- nvinfo : EIATTR_CUDA_API_VERSION
	.align		4
        /*0000*/ 	.byte	0x04, 0x37
        /*0002*/ 	.short	(.L_2165 - .L_2164)
.L_2164:
        /*0004*/ 	.word	0x00000082


	//----- nvinfo : EIATTR_KPARAM_INFO
	.align		4
.L_2165:
        /*0008*/ 	.byte	0x04, 0x17
        /*000a*/ 	.short	(.L_2167 - .L_2166)
.L_2166:
        /*000c*/ 	.word	0x00000000
        /*0010*/ 	.short	0x0000
        /*0012*/ 	.short	0x0000
        /*0014*/ 	.byte	0x00, 0xf0, 0x21, 0x02


	//----- nvinfo : EIATTR_SPARSE_MMA_MASK
	.align		4
.L_2167:
        /*0018*/ 	.byte	0x03, 0x50
        /*001a*/ 	.short	0x0000


	//----- nvinfo : EIATTR_MAXREG_COUNT
	.align		4
        /*001c*/ 	.byte	0x03, 0x1b
        /*001e*/ 	.short	0x00ff


	//----- nvinfo : EIATTR_NUM_BARRIERS
	.align		4
        /*0020*/ 	.byte	0x02, 0x4c
        /*0022*/ 	.byte	0x01
	.zero		1


	//----- nvinfo : EIATTR_MERCURY_ISA_VERSION
	.align		4
        /*0024*/ 	.byte	0x03, 0x5f
        /*0026*/ 	.short	0x0101


	//----- nvinfo : EIATTR_COOP_GROUP_MASK_REGIDS
	.align		4
        /*0028*/ 	.byte	0x04, 0x29
        /*002a*/ 	.short	(.L_2169 - .L_2168)


	//   ....[0]....
.L_2168:
        /*002c*/ 	.word	0xffffffff


	//   ....[1]....
        /*0030*/ 	.word	0xffffffff


	//   ....[2]....
        /*0034*/ 	.word	0xffffffff


	//   ....[3]....
        /*0038*/ 	.word	0xffffffff


	//   ....[4]....
        /*003c*/ 	.word	0xffffffff


	//   ....[5]....
        /*0040*/ 	.word	0xffffffff


	//   ....[6]....
        /*0044*/ 	.word	0xffffffff


	//   ....[7]....
        /*0048*/ 	.word	0xffffffff


	//   ....[8]....
        /*004c*/ 	.word	0xffffffff


	//   ....[9]....
        /*0050*/ 	.word	0xffffffff


	//   ....[10]....
        /*0054*/ 	.word	0xffffffff


	//   ....[11]....
        /*0058*/ 	.word	0xffffffff


	//   ....[12]....
        /*005c*/ 	.word	0xffffffff


	//   ....[13]....
        /*0060*/ 	.word	0xffffffff


	//   ....[14]....
        /*0064*/ 	.word	0xffffffff


	//   ....[15]....
        /*0068*/ 	.word	0xffffffff


	//   ....[16]....
        /*006c*/ 	.word	0xffffffff


	//   ....[17]....
        /*0070*/ 	.word	0xffffffff


	//   ....[18]....
        /*0074*/ 	.word	0xffffffff


	//   ....[19]....
        /*0078*/ 	.word	0xffffffff


	//----- nvinfo : EIATTR_COOP_GROUP_INSTR_OFFSETS
	.align		4
.L_2169:
        /*007c*/ 	.byte	0x04, 0x28
        /*007e*/ 	.short	(.L_2171 - .L_2170)


	//   ....[0]....
.L_2170:
        /*0080*/ 	.word	0x00003700


	//   ....[1]....
        /*0084*/ 	.word	0x00003740


	//   ....[2]....
        /*0088*/ 	.word	0x000038d0


	//   ....[3]....
        /*008c*/ 	.word	0x00003910


	//   ....[4]....
        /*0090*/ 	.word	0x000039a0


	//   ....[5]....
        /*0094*/ 	.word	0x000039b0


	//   ....[6]....
        /*0098*/ 	.word	0x00003a10


	//   ....[7]....
        /*009c*/ 	.word	0x00003a30


	//   ....[8]....
        /*00a0*/ 	.word	0x00003a60


	//   ....[9]....
        /*00a4*/ 	.word	0x00003a70


	//   ....[10]....
        /*00a8*/ 	.word	0x00004290


	//   ....[11]....
        /*00ac*/ 	.word	0x000042a0


	//   ....[12]....
        /*00b0*/ 	.word	0x000042d0


	//   ....[13]....
        /*00b4*/ 	.word	0x000042e0


	//   ....[14]....
        /*00b8*/ 	.word	0x00004320


	//   ....[15]....
        /*00bc*/ 	.word	0x00004350


	//   ....[16]....
        /*00c0*/ 	.word	0x000043b0


	//   ....[17]....
        /*00c4*/ 	.word	0x000043c0


	//   ....[18]....
        /*00c8*/ 	.word	0x000043f0


	//   ....[19]....
        /*00cc*/ 	.word	0x00004400


	//----- nvinfo : EIATTR_VRC_CTA_INIT_COUNT
	.align		4
.L_2171:
        /*00d0*/ 	.byte	0x02, 0x4a
	.zero		1
	.zero		1


	//----- nvinfo : EIATTR_EXIT_INSTR_OFFSETS
	.align		4
        /*00d4*/ 	.byte	0x04, 0x1c
        /*00d6*/ 	.short	(.L_2173 - .L_2172)


	//   ....[0]....
.L_2172:
        /*00d8*/ 	.word	0x00005130


	//----- nvinfo : EIATTR_MAX_THREADS
	.align		4
.L_2173:
        /*00dc*/ 	.byte	0x04, 0x05
        /*00de*/ 	.short	(.L_2175 - .L_2174)
.L_2174:
        /*00e0*/ 	.word	0x00000100
        /*00e4*/ 	.word	0x00000001
        /*00e8*/ 	.word	0x00000001


	//----- nvinfo : EIATTR_CRS_STACK_SIZE
	.align		4
.L_2175:
        /*00ec*/ 	.byte	0x04, 0x1e
        /*00ee*/ 	.short	(.L_2177 - .L_2176)
.L_2176:
        /*00f0*/ 	.word	0x00000000


	//----- nvinfo : EIATTR_CBANK_PARAM_SIZE
	.align		4
.L_2177:
        /*00f4*/ 	.byte	0x03, 0x19
        /*00f6*/ 	.short	0x0088


	//----- nvinfo : EIATTR_PARAM_CBANK
	.align		4
        /*00f8*/ 	.byte	0x04, 0x0a
        /*00fa*/ 	.short	(.L_2179 - .L_2178)
	.align		4
.L_2178:
        /*00fc*/ 	.word	index@(.nv.constant0._ZN10layer_norm13ln_bwd_kernelINS_13Kernel_traitsI13__nv_bfloat16S2_S2_fjLj32768ELj4ELj1ELj8ELj16ENS_18Kernel_traits_baseILj32768ES2_S2_S2_fjLj256EEEEEEEvNS_9BwdParamsE)
        /*0100*/ 	.short	0x0380
        /*0102*/ 	.short	0x0088


	//----- nvinfo : EIATTR_SW_WAR
	.align		4
.L_2179:
        /*0104*/ 	.byte	0x04, 0x36
        /*0106*/ 	.short	(.L_2181 - .L_2180)
.L_2180:
        /*0108*/ 	.word	0x00000008
.L_2181:


//--------------------- .nv.info._ZN10layer_norm22ln_bwd_finalize_kernelINS_22Kernel_traits_finalizeILj32768E6__halffS2_fjLj1024ELj4ENS_18Kernel_traits_baseILj32768ES2_fS2_fjLj1024EEEEEEEvNS_9BwdParamsE --------------------------
	.section	.nv.info._ZN10layer_norm22ln_bwd_finalize_kernelINS_22Kernel_traits_finalizeILj32768E6__halffS2_fjLj1024ELj4ENS_18Kernel_traits_baseILj32768ES2_fS2_fjLj1024EEEEEEEvNS_9BwdParamsE,"",@"SHT_CUDA_INFO"
	.sectionflags	@""
	.align	4


	//----- nvinfo : EIATTR_CUDA_API_VERSION
	.align		4
        /*0000*/ 	.byte	0x04, 0x37
        /*0002*/ 	.short	(.L_2183 - .L_2182)
.L_2182:
        /*0004*/ 	.word	0x00000082


	//----- nvinfo : EIATTR_KPARAM_INFO
	.align		4
.L_2183:
        /*0008*/ 	.byte	0x04, 0x17
        /*000a*/ 	.short	(.L_2185 - .L_2184)
.L_2184:
        /*000c*/ 	.word	0x00000000
        /*0010*/ 	.short	0x0000
        /*0012*/ 	.short	0x0000
        /*0014*/ 	.byte	0x00, 0xf0, 0x21, 0x02


	//----- nvinfo : EIATTR_SPARSE_MMA_MASK
	.align		4
.L_2185:
        /*0018*/ 	.byte	0x03, 0x50
        /*001a*/ 	.short	0x0000


	//----- nvinfo : EIATTR_MAXREG_COUNT
	.align		4
        /*001c*/ 	.byte	0x03, 0x1b
        /*001e*/ 	.short	0x0040


	//----- nvinfo : EIATTR_NUM_BARRIERS
	.align		4
        /*0020*/ 	.byte	0x02, 0x4c
        /*0022*/ 	.byte	0x01
	.zero		1


	//----- nvinfo : EIATTR_MERCURY_ISA_VERSION
	.align		4
        /*0024*/ 	.byte	0x03, 0x5f
        /*0026*/ 	.short	0x0101


	//----- nvinfo : EIATTR_COOP_GROUP_MASK_REGIDS
	.align		4
        /*0028*/ 	.byte	0x04, 0x29
        /*002a*/ 	.short	(.L_2187 - .L_2186)


	//   ....[0]....
.L_2186:
        /*002c*/ 	.word	0xffffffff


	//   ....[1]....
        /*0030*/ 	.word	0xffffffff


	//   ....[2]....
        /*0034*/ 	.word	0xffffffff


	//   ....[3]....
        /*0038*/ 	.word	0xffffffff


	//   ....[4]....
        /*003c*/ 	.word	0xffffffff


	//   ....[5]....
        /*0040*/ 	.word	0xffffffff


	//   ....[6]....
        /*0044*/ 	.word	0xffffffff


	//   ....[7]....
        /*0048*/ 	.word	0xffffffff


	//   ....[8]....
        /*004c*/ 	.word	0xffffffff


	//   ....[9]....
        /*0050*/ 	.word	0xffffffff


	//----- nvinfo : EIATTR_COOP_GROUP_INSTR_OFFSETS
	.align		4
.L_2187:
        /*0054*/ 	.byte	0x04, 0x28
        /*0056*/ 	.short	(.L_2189 - .L_2188)


	//   ....[0]....
.L_2188:
        /*0058*/ 	.word	0x00001270


	//   ....[1]....
        /*005c*/ 	.word	0x00001280


	//   ....[2]....
        /*0060*/ 	.word	0x000012b0


	//   ....[3]....
        /*0064*/ 	.word	0x000012c0


	//   ....[4]....
        /*0068*/ 	.word	0x000012f0


	//   ....[5]....
        /*006c*/ 	.word	0x00001300


	//   ....[6]....
        /*0070*/ 	.word	0x00001330


	//   ....[7]....
        /*0074*/ 	.word	0x00001340


	//   ....[8]....
        /*0078*/ 	.word	0x00001370


	//   ....[9]....
        /*007c*/ 	.word	0x00001380


	//----- nvinfo : EIATTR_VRC_CTA_INIT_COUNT
	.align		4
.L_2189:
        /*0080*/ 	.byte	0x02, 0x4a
	.zero		1
	.zero		1


	//----- nvinfo : EIATTR_EXIT_INSTR_OFFSETS
	.align		4
        /*0084*/ 	.byte	0x04, 0x1c
        /*0086*/ 	.short	(.L_2191 - .L_2190)


	//   ....[0]....
.L_2190:
        /*0088*/ 	.word	0x00000060


	//   ....[1]....
        /*008c*/ 	.word	0x000013e0


	//   ....[2]....
        /*0090*/ 	.word	0x000014b0


	//----- nvinfo : EIATTR_MAX_THREADS
	.align		4
.L_2191:
        /*0094*/ 	.byte	0x04, 0x05
        /*0096*/ 	.short	(.L_2193 - .L_2192)
.L_2192:
        /*0098*/ 	.word	0x00000400
        /*009c*/ 	.word	0x00000001
        /*00a0*/ 	.word	0x00000001


	//----- nvinfo : EIATTR_CRS_STACK_SIZE
	.align		4
.L_2193:
        /*00a4*/ 	.byte	0x04, 0x1e
        /*00a6*/ 	.short	(.L_2195 - .L_2194)
.L_2194:
        /*00a8*/ 	.word	0x00000000


	//----- nvinfo : EIATTR_CBANK_PARAM_SIZE
	.align		4
.L_2195:
        /*00ac*/ 	.byte	0x03, 0x19
        /*00ae*/ 	.short	0x0088


	//----- nvinfo : EIATTR_PARAM_CBANK
	.align		4
        /*00b0*/ 	.byte	0x04, 0x0a
        /*00b2*/ 	.short	(.L_2197 - .L_2196)
	.align		4
.L_2196:
        /*00b4*/ 	.word	index@(.nv.constant0._ZN10layer_norm22ln_bwd_finalize_kernelINS_22Kernel_traits_finalizeILj32768E6__halffS2_fjLj1024ELj4ENS_18Kernel_traits_baseILj32768ES2_fS2_fjLj1024EEEEEEEvNS_9BwdParamsE)
        /*00b8*/ 	.short	0x0380
        /*00ba*/ 	.short	0x0088


	//----- nvinfo : EIATTR_SW_WAR
	.align		4
.L_2197:
        /*00bc*/ 	.byte	0x04, 0x36
        /*00be*/ 	.short	(.L_2199 - .L_2198)
.L_2198:
        /*00c0*/ 	.word	0x00000008
.L_2199:


//--------------------- .nv.info._ZN10layer_norm13ln_bwd_kernelINS_13Kernel_traitsI6__halffS2_fjLj32768ELj4ELj1ELj8ELj16ENS_18Kernel_traits_baseILj32768ES2_fS2_fjLj256EEEEEEEvNS_9BwdParamsE --------------------------
	.section	.nv.info._ZN10layer_norm13ln_bwd_kernelINS_13Kernel_traitsI6__halffS2_fjLj32768ELj4ELj1ELj8ELj16ENS_18Kernel_traits_baseILj32768ES2_fS2_fjLj256EEEEEEEvNS_9BwdParamsE,"",@"SHT_CUDA_INFO"
	.sectionflags	@""
	.align	4


	//----- nvinfo : EIATTR_CUDA_API_VERSION
	.align		4
        /*0000*/ 	.byte	0x04, 0x37
        /*0002*/ 	.short	(.L_2201 - .L_2200)
.L_2200:
        /*0004*/ 	.word	0x00000082


	//----- nvinfo : EIATTR_KPARAM_INFO
	.align		4
.L_2201:
        /*0008*/ 	.byte	0x04, 0x17
        /*000a*/ 	.short	(.L_2203 - .L_2202)
.L_2202:
        /*000c*/ 	.word	0x00000000
        /*0010*/ 	.short	0x0000
        /*0012*/ 	.short	0x0000
        /*0014*/ 	.byte	0x00, 0xf0, 0x21, 0x02


	//----- nvinfo : EIATTR_SPARSE_MMA_MASK
	.align		4
.L_2203:
        /*0018*/ 	.byte	0x03, 0x50
        /*001a*/ 	.short	0x0000


	//----- nvinfo : EIATTR_MAXREG_COUNT
	.align		4
        /*001c*/ 	.byte	0x03, 0x1b
        /*001e*/ 	.short	0x00ff


	//----- nvinfo : EIATTR_NUM_BARRIERS
	.align		4
        /*0020*/ 	.byte	0x02, 0x4c
        /*0022*/ 	.byte	0x01
	.zero		1


	//----- nvinfo : EIATTR_MERCURY_ISA_VERSION
	.align		4
        /*0024*/ 	.byte	0x03, 0x5f
        /*0026*/ 	.short	0x0101


	//----- nvinfo : EIATTR_COOP_GROUP_MASK_REGIDS
	.align		4
        /*0028*/ 	.byte	0x04, 0x29
        /*002a*/ 	.short	(.L_2205 - .L_2204)


	//   ....[0]....
.L_2204:
        /*002c*/ 	.word	0xffffffff


	//   ....[1]....
        /*0030*/ 	.word	0xffffffff


	//   ....[2]....
        /*0034*/ 	.word	0xffffffff


	//   ....[3]....
        /*0038*/ 	.word	0xffffffff


	//   ....[4]....
        /*003c*/ 	.word	0xffffffff


	//   ....[5]....
        /*0040*/ 	.word	0xffffffff


	//   ....[6]....
        /*0044*/ 	.word	0xffffffff


	//   ....[7]....
        /*0048*/ 	.word	0xffffffff


	//   ....[8]....
        /*004c*/ 	.word	0xffffffff


	//   ....[9]....
        /*0050*/ 	.word	0xffffffff


	//   ....[10]....
        /*0054*/ 	.word	0xffffffff


	//   ....[11]....
        /*0058*/ 	.word	0xffffffff


	//   ....[12]....
        /*005c*/ 	.word	0xffffffff


	//   ....[13]....
        /*0060*/ 	.word	0xffffffff


	//   ....[14]....
        /*0064*/ 	.word	0xffffffff


	//   ....[15]....
        /*0068*/ 	.word	0xffffffff


	//   ....[16]....
        /*006c*/ 	.word	0xffffffff


	//   ....[17]....
        /*0070*/ 	.word	0xffffffff


	//   ....[18]....
        /*0074*/ 	.word	0xffffffff


	//   ....[19]....
        /*0078*/ 	.word	0xffffffff


	//----- nvinfo : EIATTR_COOP_GROUP_INSTR_OFFSETS
	.align		4
.L_2205:
        /*007c*/ 	.byte	0x04, 0x28
        /*007e*/ 	.short	(.L_2207 - .L_2206)


	//   ....[0]....
.L_2206:
        /*0080*/ 	.word	0x00003700


	//   ....[1]....
        /*0084*/ 	.word	0x00003740


	//   ....[2]....
        /*0088*/ 	.word	0x000038d0


	//   ....[3]....
        /*008c*/ 	.word	0x00003910


	//   ....[4]....
        /*0090*/ 	.word	0x000039a0


	//   ....[5]....
        /*0094*/ 	.word	0x000039b0


	//   ....[6]....
        /*0098*/ 	.word	0x000039f0


	//   ....[7]....
        /*009c*/ 	.word	0x00003a00


	//   ....[8]....
        /*00a0*/ 	.word	0x00003a40


	//   ....[9]....
        /*00a4*/ 	.word	0x00003a50


	//   ....[10]....
        /*00a8*/ 	.word	0x00004290


	//   ....[11]....
        /*00ac*/ 	.word	0x000042a0


	//   ....[12]....
        /*00b0*/ 	.word	0x000042d0


	//   ....[13]....
        /*00b4*/ 	.word	0x000042e0


	//   ....[14]....
        /*00b8*/ 	.word	0x00004310


	//   ....[15]....
        /*00bc*/ 	.word	0x00004330


	//   ....[16]....
        /*00c0*/ 	.word	0x000043b0


	//   ....[17]....
        /*00c4*/ 	.word	0x000043c0


	//   ....[18]....
        /*00c8*/ 	.word	0x000043f0


	//   ....[19]....
        /*00cc*/ 	.word	0x00004400


	//----- nvinfo : EIATTR_VRC_CTA_INIT_COUNT
	.align		4
.L_2207:
        /*00d0*/ 	.byte	0x02, 0x4a
	.zero		1
	.zero		1


	//----- nvinfo : EIATTR_EXIT_INSTR_OFFSETS
	.align		4
        /*00d4*/ 	.byte	0x04, 0x1c
        /*00d6*/ 	.short	(.L_2209 - .L_2208)


	//   ....[0]....
.L_2208:
        /*00d8*/ 	.word	0x00005070


	//----- nvinfo : EIATTR_MAX_THREADS
	.align		4
.L_2209:
        /*00dc*/ 	.byte	0x04, 0x05
        /*00de*/ 	.short	(.L_2211 - .L_2210)
.L_2210:
        /*00e0*/ 	.word	0x00000100
        /*00e4*/ 	.word	0x00000001
        /*00e8*/ 	.word	0x00000001


	//----- nvinfo : EIATTR_CRS_STACK_SIZE
	.align		4
.L_2211:
        /*00ec*/ 	.byte	0x04, 0x1e
        /*00ee*/ 	.short	(.L_2213 - .L_2212)
.L_2212:
        /*00f0*/ 	.word	0x00000000


	//----- nvinfo : EIATTR_CBANK_PARAM_SIZE
	.align		4
.L_2213:
        /*00f4*/ 	.byte	0x03, 0x19
        /*00f6*/ 	.short	0x0088


	//----- nvinfo : EIATTR_PARAM_CBANK
	.align		4
        /*00f8*/ 	.byte	0x04, 0x0a
        /*00fa*/ 	.short	(.L_2215 - .L_2214)
	.align		4
.L_2214:
        /*00fc*/ 	.word	index@(.nv.constant0._ZN10layer_norm13ln_bwd_kernelINS_13Kernel_traitsI6__halffS2_fjLj32768ELj4ELj1ELj8ELj16ENS_18Kernel_traits_baseILj32768ES2_fS2_fjLj256EEEEEEEvNS_9BwdParamsE)
        /*0100*/ 	.short	0x0380
        /*0102*/ 	.short	0x0088


	//----- nvinfo : EIATTR_SW_WAR
	.align		4
.L_2215:
        /*0104*/ 	.byte	0x04, 0x36
        /*0106*/ 	.short	(.L_2217 - .L_2216)
.L_2216:
        /*0108*/ 	.word	0x00000008
.L_2217:


//--------------------- .nv.info._ZN10layer_norm22ln_bwd_finalize_kernelINS_22Kernel_traits_finalizeILj32768E6__halfS2_S2_fjLj1024ELj4ENS_18Kernel_traits_baseILj32768ES2_S2_S2_fjLj1024EEEEEEEvNS_9BwdParamsE --------------------------
	.section	.nv.info._ZN10layer_norm22ln_bwd_finalize_kernelINS_22Kernel_traits_finalizeILj32768E6__halfS2_S2_fjLj1024ELj4ENS_18Kernel_traits_baseILj32768ES2_S2_S2_fjLj1024EEEEEEEvNS_9BwdParamsE,"",@"SHT_CUDA_INFO"
	.sectionflags	@""
	.align	4


	//----- nvinfo : EIATTR_CUDA_API_VERSION
	.align		4
        /*0000*/ 	.byte	0x04, 0x37
        /*0002*/ 	.short	(.L_2219 - .L_2218)
.L_2218:
        /*0004*/ 	.word	0x00000082


	//----- nvinfo : EIATTR_KPARAM_INFO
	.align		4
.L_2219:
        /*0008*/ 	.byte	0x04, 0x17
        /*000a*/ 	.short	(.L_2221 - .L_2220)
.L_2220:
        /*000c*/ 	.word	0x00000000
        /*0010*/ 	.short	0x0000
        /*0012*/ 	.short	0x0000
        /*0014*/ 	.byte	0x00, 0xf0, 0x21, 0x02


	//----- nvinfo : EIATTR_SPARSE_MMA_MASK
	.align		4
.L_2221:
        /*0018*/ 	.byte	0x03, 0x50
        /*001a*/ 	.short	0x0000


	//----- nvinfo : EIATTR_MAXREG_COUNT
	.align		4
        /*001c*/ 	.byte	0x03, 0x1b
        /*001e*/ 	.short	0x0040


	//----- nvinfo : EIATTR_NUM_BARRIERS
	.align		4
        /*0020*/ 	.byte	0x02, 0x4c
        /*0022*/ 	.byte	0x01
	.zero		1


	//----- nvinfo : EIATTR_MERCURY_ISA_VERSION
	.align		4
        /*0024*/ 	.byte	0x03, 0x5f
        /*0026*/ 	.short	0x0101


	//----- nvinfo : EIATTR_COOP_GROUP_MASK_REGIDS
	.align		4
        /*0028*/ 	.byte	0x04, 0x29
        /*002a*/ 	.short	(.L_2223 - .L_2222)


	//   ....[0]....
.L_2222:
        /*002c*/ 	.word	0xffffffff


	//   ....[1]....
        /*0030*/ 	.word	0xffffffff


	//   ....[2]....
        /*0034*/ 	.word	0xffffffff


	//   ....[3]....
        /*0038*/ 	.word	0xffffffff


	//   ....[4]....
        /*003c*/ 	.word	0xffffffff


	//   ....[5]....
        /*0040*/ 	.word	0xffffffff


	//   ....[6]....
        /*0044*/ 	.word	0xffffffff


	//   ....[7]....
        /*0048*/ 	.word	0xffffffff


	//   ....[8]....
        /*004c*/ 	.word	0xffffffff


	//   ....[9]....
        /*0050*/ 	.word	0xffffffff


	//----- nvinfo : EIATTR_COOP_GROUP_INSTR_OFFSETS
	.align		4
.L_2223:
        /*0054*/ 	.byte	0x04, 0x28
        /*0056*/ 	.short	(.L_2225 - .L_2224)


	//   ....[0]....
.L_2224:
        /*0058*/ 	.word	0x00001270


	//   ....[1]....
        /*005c*/ 	.word	0x00001280


	//   ....[2]....
        /*0060*/ 	.word	0x000012b0


	//   ....[3]....
        /*0064*/ 	.word	0x000012c0


	//   ....[4]....
        /*0068*/ 	.word	0x000012f0


	//   ....[5]....
        /*006c*/ 	.word	0x00001300


	//   ....[6]....
        /*0070*/ 	.word	0x00001330


	//   ....[7]....
        /*0074*/ 	.word	0x00001340


	//   ....[8]....
        /*0078*/ 	.word	0x00001370


	//   ....[9]....
        /*007c*/ 	.word	0x00001380


	//----- nvinfo : EIATTR_VRC_CTA_INIT_COUNT
	.align		4
.L_2225:
        /*0080*/ 	.byte	0x02, 0x4a
	.zero		1
	.zero		1


	//----- nvinfo : EIATTR_EXIT_INSTR_OFFSETS
	.align		4
        /*0084*/ 	.byte	0x04, 0x1c
        /*0086*/ 	.short	(.L_2227 - .L_2226)


	//   ....[0]....
.L_2226:
        /*0088*/ 	.word	0x00000060


	//   ....[1]....
        /*008c*/ 	.word	0x000013e0


	//   ....[2]....
        /*0090*/ 	.word	0x000014b0


	//----- nvinfo : EIATTR_MAX_THREADS
	.align		4
.L_2227:
        /*0094*/ 	.byte	0x04, 0x05
        /*0096*/ 	.short	(.L_2229 - .L_2228)
.L_2228:
        /*0098*/ 	.word	0x00000400
        /*009c*/ 	.word	0x00000001
        /*00a0*/ 	.word	0x00000001


	//----- nvinfo : EIATTR_CRS_STACK_SIZE
	.align		4
.L_2229:
        /*00a4*/ 	.byte	0x04, 0x1e
        /*00a6*/ 	.short	(.L_2231 - .L_2230)
.L_2230:
        /*00a8*/ 	.word	0x00000000


	//----- nvinfo : EIATTR_CBANK_PARAM_SIZE
	.align		4
.L_2231:
        /*00ac*/ 	.byte	0x03, 0x19
        /*00ae*/ 	.short	0x0088


	//----- nvinfo : EIATTR_PARAM_CBANK
	.align		4
        /*00b0*/ 	.byte	0x04, 0x0a
        /*00b2*/ 	.short	(.L_2233 - .L_2232)
	.align		4
.L_2232:
        /*00b4*/ 	.word	index@(.nv.constant0._ZN10layer_norm22ln_bwd_finalize_kernelINS_22Kernel_traits_finalizeILj32768E6__halfS2_S2_fjLj1024ELj4ENS_18Kernel_traits_baseILj32768ES2_S2_S2_fjLj1024EEEEEEEvNS_9BwdParamsE)
        /*00b8*/ 	.short	0x0380
        /*00ba*/ 	.short	0x0088


	//----- nvinfo : EIATTR_SW_WAR
	.align		4
.L_2233:
        /*00bc*/ 	.byte	0x04, 0x36
        /*00be*/ 	.short	(.L_2235 - .L_2234)
.L_2234:
        /*00c0*/ 	.word	0x00000008
.L_2235:


//--------------------- .nv.info._ZN10layer_norm13ln_bwd_kernelINS_13Kernel_traitsI6__halfS2_S2_fjLj32768ELj4ELj1ELj8ELj16ENS_18Kernel_traits_baseILj32768ES2_S2_S2_fjLj256EEEEEEEvNS_9BwdParamsE --------------------------
	.section	.nv.info._ZN10layer_norm13ln_bwd_kernelINS_13Kernel_traitsI6__halfS2_S2_fjLj32768ELj4ELj1ELj8ELj16ENS_18Kernel_traits_baseILj32768ES2_S2_S2_fjLj256EEEEEEEvNS_9BwdParamsE,"",@"SHT_CUDA_INFO"
	.sectionflags	@""
	.align	4


	//----- nvinfo : EIATTR_CUDA_API_VERSION
	.align		4
        /*0000*/ 	.byte	0x04, 0x37
        /*0002*/ 	.short	(.L_2237 - .L_2236)
.L_2236:
        /*0004*/ 	.word	0x00000082


	//----- nvinfo : EIATTR_KPARAM_INFO
	.align		4
.L_2237:
        /*0008*/ 	.byte	0x04, 0x17
        /*000a*/ 	.short	(.L_2239 - .L_2238)
.L_2238:
        /*000c*/ 	.word	0x00000000
        /*0010*/ 	.short	0x0000
        /*0012*/ 	.short	0x0000
        /*0014*/ 	.byte	0x00, 0xf0, 0x21, 0x02


	//----- nvinfo : EIATTR_SPARSE_MMA_MASK
	.align		4
.L_2239:
        /*0018*/ 	.byte	0x03, 0x50
        /*001a*/ 	.short	0x0000


	//----- nvinfo : EIATTR_MAXREG_COUNT
	.align		4
        /*001c*/ 	.byte	0x03, 0x1b
        /*001e*/ 	.short	0x00ff


	//----- nvinfo : EIATTR_NUM_BARRIERS
	.align		4
        /*0020*/ 	.byte	0x02, 0x4c
        /*0022*/ 	.byte	0x01
	.zero		1


	//----- nvinfo : EIATTR_MERCURY_ISA_VERSION
	.align		4
        /*0024*/ 	.byte	0x03, 0x5f
        /*0026*/ 	.short	0x0101


	//----- nvinfo : EIATTR_COOP_GROUP_MASK_REGIDS
	.align		4
        /*0028*/ 	.byte	0x04, 0x29
        /*002a*/ 	.short	(.L_2241 - .L_2240)


	//   ....[0]....
.L_2240:
        /*002c*/ 	.word	0xffffffff


	//   ....[1]....
        /*0030*/ 	.word	0xffffffff


	//   ....[2]....
        /*0034*/ 	.word	0xffffffff


	//   ....[3]....
        /*0038*/ 	.word	0xffffffff


	//   ....[4]....
        /*003c*/ 	.word	0xffffffff


	//   ....[5]....
        /*0040*/ 	.word	0xffffffff


	//   ....[6]....
        /*0044*/ 	.word	0xffffffff


	//   ....[7]....
        /*0048*/ 	.word	0xffffffff


	//   ....[8]....
        /*004c*/ 	.word	0xffffffff


	//   ....[9]....
        /*0050*/ 	.word	0xffffffff


	//   ....[10]....
        /*0054*/ 	.word	0xffffffff


	//   ....[11]....
        /*0058*/ 	.word	0xffffffff


	//   ....[12]....
        /*005c*/ 	.word	0xffffffff


	//   ....[13]....
        /*0060*/ 	.word	0xffffffff


	//   ....[14]....
        /*0064*/ 	.word	0xffffffff


	//   ....[15]....
        /*0068*/ 	.word	0xffffffff


	//   ....[16]....
        /*006c*/ 	.word	0xffffffff


	//   ....[17]....
        /*0070*/ 	.word	0xffffffff


	//   ....[18]....
        /*0074*/ 	.word	0xffffffff


	//   ....[19]....
        /*0078*/ 	.word	0xffffffff


	//----- nvinfo : EIATTR_COOP_GROUP_INSTR_OFFSETS
	.align		4
.L_2241:
        /*007c*/ 	.byte	0x04, 0x28
        /*007e*/ 	.short	(.L_2243 - .L_2242)


	//   ....[0]....
.L_2242:
        /*0080*/ 	.word	0x00003240


	//   ....[1]....
        /*0084*/ 	.word	0x00003280


	//   ....[2]....
        /*0088*/ 	.word	0x00003410


	//   ....[3]....
        /*008c*/ 	.word	0x00003450


	//   ....[4]....
        /*0090*/ 	.word	0x000035e0


	//   ....[5]....
        /*0094*/ 	.word	0x00003620


	//   ....[6]....
        /*0098*/ 	.word	0x000037b0


	//   ....[7]....
        /*009c*/ 	.word	0x000037f0


	//   ....[8]....
        /*00a0*/ 	.word	0x00003820


	//   ....[9]....
        /*00a4*/ 	.word	0x00003830


	//   ....[10]....
        /*00a8*/ 	.word	0x00003d60


	//   ....[11]....
        /*00ac*/ 	.word	0x00003d70


	//   ....[12]....
        /*00b0*/ 	.word	0x00003da0


	//   ....[13]....
        /*00b4*/ 	.word	0x00003db0


	//   ....[14]....
        /*00b8*/ 	.word	0x00003de0


	//   ....[15]....
        /*00bc*/ 	.word	0x00003df0


	//   ....[16]....
        /*00c0*/ 	.word	0x00003e20


	//   ....[17]....
        /*00c4*/ 	.word	0x00003e30


	//   ....[18]....
        /*00c8*/ 	.word	0x00003e60


	//   ....[19]....
        /*00cc*/ 	.word	0x00003e70


	//----- nvinfo : EIATTR_VRC_CTA_INIT_COUNT
	.align		4
.L_2243:
        /*00d0*/ 	.byte	0x02, 0x4a
	.zero		1
	.zero		1


	//----- nvinfo : EIATTR_EXIT_INSTR_OFFSETS
	.align		4
        /*00d4*/ 	.byte	0x04, 0x1c
        /*00d6*/ 	.short	(.L_2245 - .L_2244)


	//   ....[0]....
.L_2244:
        /*00d8*/ 	.word	0x00004b90


	//----- nvinfo : EIATTR_MAX_THREADS
	.align		4
.L_2245:
        /*00dc*/ 	.byte	0x04, 0x05
        /*00de*/ 	.short	(.L_2247 - .L_2246)
.L_2246:
        /*00e0*/ 	.word	0x00000100
        /*00e4*/ 	.word	0x00000001
        /*00e8*/ 	.word	0x00000001


	//----- nvinfo : EIATTR_CRS_STACK_SIZE
	.align		4
.L_2247:
        /*00ec*/ 	.byte	0x04, 0x1e
        /*00ee*/ 	.short	(.L_2249 - .L_2248)
.L_2248:
        /*00f0*/ 	.word	0x00000000


	//----- nvinfo : EIATTR_CBANK_PARAM_SIZE
	.align		4
.L_2249:
        /*00f4*/ 	.byte	0x03, 0x19
        /*00f6*/ 	.short	0x0088


	//----- nvinfo : EIATTR_PARAM_CBANK
	.align		4
        /*00f8*/ 	.byte	0x04, 0x0a
        /*00fa*/ 	.short	(.L_2251 - .L_2250)
	.align		4
.L_2250:
        /*00fc*/ 	.word	index@(.nv.constant0._ZN10layer_norm13ln_bwd_kernelINS_13Kernel_traitsI6__halfS2_S2_fjLj32768ELj4ELj1ELj8ELj16ENS_18Kernel_traits_baseILj32768ES2_S2_S2_fjLj256EEEEEEEvNS_9BwdParamsE)
        /*0100*/ 	.short	0x0380
        /*0102*/ 	.short	0x0088


	//----- nvinfo : EIATTR_SW_WAR
	.align		4
.L_2251:
        /*0104*/ 	.byte	0x04, 0x36
        /*0106*/ 	.short	(.L_2253 - .L_2252)
.L_2252:
        /*0108*/ 	.word	0x00000008
.L_2253:


//--------------------- .nv.info._ZN10layer_norm22ln_bwd_finalize_kernelINS_22Kernel_traits_finalizeILj32768EffffjLj1024ELj4ENS_18Kernel_traits_baseILj32768EffffjLj1024EEEEEEEvNS_9BwdParamsE --------------------------
	.section	.nv.info._ZN10layer_norm22ln_bwd_finalize_kernelINS_22Kernel_traits_finalizeILj32768EffffjLj1024ELj4ENS_18Kernel_traits_baseILj32768EffffjLj1024EEEEEEEvNS_9BwdParamsE,"",@"SHT_CUDA_INFO"
	.sectionflags	@""
	.align	4


	//----- nvinfo : EIATTR_CUDA_API_VERSION
	.align		4
        /*0000*/ 	.byte	0x04, 0x37
        /*0002*/ 	.short	(.L_2255 - .L_2254)
.L_2254:
        /*0004*/ 	.word	0x00000082


	//----- nvinfo : EIATTR_KPARAM_INFO
	.align		4
.L_2255:
        /*0008*/ 	.byte	0x04, 0x17
        /*000a*/ 	.short	(.L_2257 - .L_2256)
.L_2256:
        /*000c*/ 	.word	0x00000000
        /*0010*/ 	.short	0x0000
        /*0012*/ 	.short	0x0000
        /*0014*/ 	.byte	0x00, 0xf0, 0x21, 0x02


	//----- nvinfo : EIATTR_SPARSE_MMA_MASK
	.align		4
.L_2257:
        /*0018*/ 	.byte	0x03, 0x50
        /*001a*/ 	.short	0x0000


	//----- nvinfo : EIATTR_MAXREG_COUNT
	.align		4
        /*001c*/ 	.byte	0x03, 0x1b
        /*001e*/ 	.short	0x0040


	//----- nvinfo : EIATTR_NUM_BARRIERS
	.align		4
        /*0020*/ 	.byte	0x02, 0x4c
        /*0022*/ 	.byte	0x01
	.zero		1


	//----- nvinfo : EIATTR_MERCURY_ISA_VERSION
	.align		4
        /*0024*/ 	.byte	0x03, 0x5f
        /*0026*/ 	.short	0x0101


	//----- nvinfo : EIATTR_COOP_GROUP_MASK_REGIDS
	.align		4
        /*0028*/ 	.byte	0x04, 0x29
        /*002a*/ 	.short	(.L_2259 - .L_2258)


	//   ....[0]....
.L_2258:
        /*002c*/ 	.word	0xffffffff


	//   ....[1]....
        /*0030*/ 	.word	0xffffffff


	//   ....[2]....
        /*0034*/ 	.word	0xffffffff


	//   ....[3]....
        /*0038*/ 	.word	0xffffffff


	//   ....[4]....
        /*003c*/ 	.word	0xffffffff


	//   ....[5]....
        /*0040*/ 	.word	0xffffffff


	//   ....[6]....
        /*0044*/ 	.word	0xffffffff


	//   ....[7]....
        /*0048*/ 	.word	0xffffffff


	//   ....[8]....
        /*004c*/ 	.word	0xffffffff


	//   ....[9]....
        /*0050*/ 	.word	0xffffffff


	//----- nvinfo : EIATTR_COOP_GROUP_INSTR_OFFSETS
	.align		4
.L_2259:
        /*0054*/ 	.byte	0x04, 0x28
        /*0056*/ 	.short	(.L_2261 - .L_2260)


	//   ....[0]....
.L_2260:
        /*0058*/ 	.word	0x00001270


	//   ....[1]....
        /*005c*/ 	.word	0x00001280


	//   ....[2]....
        /*0060*/ 	.word	0x000012b0


	//   ....[3]....
        /*0064*/ 	.word	0x000012c0


	//   ....[4]....
        /*0068*/ 	.word	0x000012f0


	//   ....[5]....
        /*006c*/ 	.word	0x00001300


	//   ....[6]....
        /*0070*/ 	.word	0x00001330


	//   ....[7]....
        /*0074*/ 	.word	0x00001340


	//   ....[8]....
        /*0078*/ 	.word	0x00001370


	//   ....[9]....
        /*007c*/ 	.word	0x00001380


	//----- nvinfo : EIATTR_VRC_CTA_INIT_COUNT
	.align		4
.L_2261:
        /*0080*/ 	.byte	0x02, 0x4a
	.zero		1
	.zero		1


	//----- nvinfo : EIATTR_EXIT_INSTR_OFFSETS
	.align		4
        /*0084*/ 	.byte	0x04, 0x1c
        /*0086*/ 	.short	(.L_2263 - .L_2262)


	//   ....[0]....
.L_2262:
        /*0088*/ 	.word	0x00000060


	//   ....[1]....
        /*008c*/ 	.word	0x000013e0


	//   ....[2]....
        /*0090*/ 	.word	0x00001490


	//----- nvinfo : EIATTR_MAX_THREADS
	.align		4
.L_2263:
        /*0094*/ 	.byte	0x04, 0x05
        /*0096*/ 	.short	(.L_2265 - .L_2264)
.L_2264:
        /*0098*/ 	.word	0x00000400
        /*009c*/ 	.word	0x00000001
        /*00a0*/ 	.word	0x00000001


	//----- nvinfo : EIATTR_CRS_STACK_SIZE
	.align		4
.L_2265:
        /*00a4*/ 	.byte	0x04, 0x1e
        /*00a6*/ 	.short	(.L_2267 - .L_2266)
.L_2266:
        /*00a8*/ 	.word	0x00000000


	//----- nvinfo : EIATTR_CBANK_PARAM_SIZE
	.align		4
.L_2267:
        /*00ac*/ 	.byte	0x03, 0x19
        /*00ae*/ 	.short	0x0088


	//----- nvinfo : EIATTR_PARAM_CBANK
	.align		4
        /*00b0*/ 	.byte	0x04, 0x0a
        /*00b2*/ 	.short	(.L_2269 - .L_2268)
	.align		4
.L_2268:
        /*00b4*/ 	.word	index@(.nv.constant0._ZN10layer_norm22ln_bwd_finalize_kernelINS_22Kernel_traits_finalizeILj32768EffffjLj1024ELj4ENS_18Kernel_traits_baseILj32768EffffjLj1024EEEEEEEvNS_9BwdParamsE)
        /*00b8*/ 	.short	0x0380
        /*00ba*/ 	.short	0x0088


	//----- nvinfo : EIATTR_SW_WAR
	.align		4
.L_2269:
        /*00bc*/ 	.byte	0x04, 0x36
        /*00be*/ 	.short	(.L_2271 - .L_2270)
.L_2270:
        /*00c0*/ 	.word	0x00000008
.L_2271:


//--------------------- .nv.info._ZN10layer_norm13ln_bwd_kernelINS_13Kernel_traitsIffffjLj32768ELj4ELj1ELj8ELj16ENS_18Kernel_traits_baseILj32768EffffjLj256EEEEEEEvNS_9BwdParamsE --------------------------
	.section	.nv.info._ZN10layer_norm13ln_bwd_kernelINS_13Kernel_traitsIffffjLj32768ELj4ELj1ELj8ELj16ENS_18Kernel_traits_baseILj32768EffffjLj256EEEEEEEvNS_9BwdParamsE,"",@"SHT_CUDA_INFO"
	.sectionflags	@""
	.align	4


	//----- nvinfo : EIATTR_CUDA_API_VERSION
	.align		4
        /*0000*/ 	.byte	0x04, 0x37
        /*0002*/ 	.short	(.L_2273 - .L_2272)
.L_2272:
        /*0004*/ 	.word	0x00000082


	//----- nvinfo : EIATTR_KPARAM_INFO
	.align		4
.L_2273:
        /*0008*/ 	.byte	0x04, 0x17
        /*000a*/ 	.short	(.L_2275 - .L_2274)
.L_2274:
        /*000c*/ 	.word	0x00000000
        /*0010*/ 	.short	0x0000
        /*0012*/ 	.short	0x0000
        /*0014*/ 	.byte	0x00, 0xf0, 0x21, 0x02


	//----- nvinfo : EIATTR_SPARSE_MMA_MASK
	.align		4
.L_2275:
        /*0018*/ 	.byte	0x03, 0x50
        /*001a*/ 	.short	0x0000


	//----- nvinfo : EIATTR_MAXREG_COUNT
	.align		4
        /*001c*/ 	.byte	0x03, 0x1b
        /*001e*/ 	.short	0x00ff


	//----- nvinfo : EIATTR_NUM_BARRIERS
	.align		4
        /*0020*/ 	.byte	0x02, 0x4c
        /*0022*/ 	.byte	0x01
	.zero		1


	//----- nvinfo : EIATTR_MERCURY_ISA_VERSION
	.align		4
        /*0024*/ 	.byte	0x03, 0x5f
        /*0026*/ 	.short	0x0101


	//----- nvinfo : EIATTR_COOP_GROUP_MASK_REGIDS
	.align		4
        /*0028*/ 	.byte	0x04, 0x29
        /*002a*/ 	.short	(.L_2277 - .L_2276)


	//   ....[0]....
.L_2276:
        /*002c*/ 	.word	0xffffffff


	//   ....[1]....
        /*0030*/ 	.word	0xffffffff


	//   ....[2]....
        /*0034*/ 	.word	0xffffffff


	//   ....[3]....
        /*0038*/ 	.word	0xffffffff


	//   ....[4]....
        /*003c*/ 	.word	0xffffffff


	//   ....[5]....
        /*0040*/ 	.word	0xffffffff


	//   ....[6]....
        /*0044*/ 	.word	0xffffffff


	//   ....[7]....
        /*0048*/ 	.word	0xffffffff


	//   ....[8]....
        /*004c*/ 	.word	0xffffffff


	//   ....[9]....
        /*0050*/ 	.word	0xffffffff


	//   ....[10]....
        /*0054*/ 	.word	0xffffffff


	//   ....[11]....
        /*0058*/ 	.word	0xffffffff


	//   ....[12]....
        /*005c*/ 	.word	0xffffffff


	//   ....[13]....
        /*0060*/ 	.word	0xffffffff


	//   ....[14]....
        /*0064*/ 	.word	0xffffffff


	//   ....[15]....
        /*0068*/ 	.word	0xffffffff


	//   ....[16]....
        /*006c*/ 	.word	0xffffffff


	//   ....[17]....
        /*0070*/ 	.word	0xffffffff


	//   ....[18]....
        /*0074*/ 	.word	0xffffffff


	//   ....[19]....
        /*0078*/ 	.word	0xffffffff


	//----- nvinfo : EIATTR_COOP_GROUP_INSTR_OFFSETS
	.align		4
.L_2277:
        /*007c*/ 	.byte	0x04, 0x28
        /*007e*/ 	.short	(.L_2279 - .L_2278)


	//   ....[0]....
.L_2278:
        /*0080*/ 	.word	0x000020a0


	//   ....[1]....
        /*0084*/ 	.word	0x000020e0


	//   ....[2]....
        /*0088*/ 	.word	0x00002270


	//   ....[3]....
        /*008c*/ 	.word	0x000022b0


	//   ....[4]....
        /*0090*/ 	.word	0x00002440


	//   ....[5]....
        /*0094*/ 	.word	0x00002480


	//   ....[6]....
        /*0098*/ 	.word	0x000025b0


	//   ....[7]....
        /*009c*/ 	.word	0x000025d0


	//   ....[8]....
        /*00a0*/ 	.word	0x00002620


	//   ....[9]....
        /*00a4*/ 	.word	0x00002640


	//   ....[10]....
        /*00a8*/ 	.word	0x00002b60


	//   ....[11]....
        /*00ac*/ 	.word	0x00002b70


	//   ....[12]....
        /*00b0*/ 	.word	0x00002ba0


	//   ....[13]....
        /*00b4*/ 	.word	0x00002bb0


	//   ....[14]....
        /*00b8*/ 	.word	0x00002be0


	//   ....[15]....
        /*00bc*/ 	.word	0x00002bf0


	//   ....[16]....
        /*00c0*/ 	.word	0x00002c20


	//   ....[17]....
        /*00c4*/ 	.word	0x00002c30


	//   ....[18]....
        /*00c8*/ 	.word	0x00002c60


	//   ....[19]....
        /*00cc*/ 	.word	0x00002c70


	//----- nvinfo : EIATTR_VRC_CTA_INIT_COUNT
	.align		4
.L_2279:
        /*00d0*/ 	.byte	0x02, 0x4a
	.zero		1
	.zero		1


	//----- nvinfo : EIATTR_EXIT_INSTR_OFFSETS
	.align		4
        /*00d4*/ 	.byte	0x04, 0x1c
        /*00d6*/ 	.short	(.L_2281 - .L_2280)


	//   ....[0]....
.L_2280:
        /*00d8*/ 	.word	0x000038c0


	//----- nvinfo : EIATTR_MAX_THREADS
	.align		4
.L_2281:
        /*00dc*/ 	.byte	0x04, 0x05
        /*00de*/ 	.short	(.L_2283 - .L_2282)
.L_2282:
        /*00e0*/ 	.word	0x00000100
        /*00e4*/ 	.word	0x00000001
        /*00e8*/ 	.word	0x00000001


	//----- nvinfo : EIATTR_CRS_STACK_SIZE
	.align		4
.L_2283:
        /*00ec*/ 	.byte	0x04, 0x1e
        /*00ee*/ 	.short	(.L_2285 - .L_2284)
.L_2284:
        /*00f0*/ 	.word	0x00000000


	//----- nvinfo : EIATTR_CBANK_PARAM_SIZE
	.align		4
.L_2285:
        /*00f4*/ 	.byte	0x03, 0x19
        /*00f6*/ 	.short	0x0088


	//----- nvinfo : EIATTR_PARAM_CBANK
	.align		4
        /*00f8*/ 	.byte	0x04, 0x0a
        /*00fa*/ 	.short	(.L_2287 - .L_2286)
	.align		4
.L_2286:
        /*00fc*/ 	.word	index@(.nv.constant0._ZN10layer_norm13ln_bwd_kernelINS_13Kernel_traitsIffffjLj32768ELj4ELj1ELj8ELj16ENS_18Kernel_traits_baseILj32768EffffjLj256EEEEEEEvNS_9BwdParamsE)
        /*0100*/ 	.short	0x0380
        /*0102*/ 	.short	0x0088


	//----- nvinfo : EIATTR_SW_WAR
	.align		4
.L_2287:
        /*0104*/ 	.byte	0x04, 0x36
        /*0106*/ 	.short	(.L_2289 - .L_2288)
.L_2288:
        /*0108*/ 	.word	0x00000008
.L_2289:


//--------------------- .nv.info._ZN10layer_norm22ln_bwd_finalize_kernelINS_22Kernel_traits_finalizeILj30720E13__nv_bfloat16fS2_fjLj1024ELj4ENS_18Kernel_traits_baseILj30720ES2_fS2_fjLj1024EEEEEEEvNS_9BwdParamsE --------------------------
	.section	.nv.info._ZN10layer_norm22ln_bwd_finalize_kernelINS_22Kernel_traits_finalizeILj30720E13__nv_bfloat16fS2_fjLj1024ELj4ENS_18Kernel_traits_baseILj30720ES2_fS2_fjLj1024EEEEEEEvNS_9BwdParamsE,"",@"SHT_CUDA_INFO"
	.sectionflags	@""
	.align	4


	//----- nvinfo : EIATTR_CUDA_API_VERSION
	.align		4
        /*0000*/ 	.byte	0x04, 0x37
        /*0002*/ 	.short	(.L_2291 - .L_2290)
.L_2290:
        /*0004*/ 	.word	0x00000082


	//----- nvinfo : EIATTR_KPARAM_INFO
	.align		4
.L_2291:
        /*0008*/ 	.byte	0x04, 0x17
        /*000a*/ 	.short	(.L_2293 - .L_2292)
.L_2292:
        /*000c*/ 	.word	0x00000000
        /*0010*/ 	.short	0x0000
        /*0012*/ 	.short	0x0000
        /*0014*/ 	.byte	0x00, 0xf0, 0x21, 0x02


	//----- nvinfo : EIATTR_SPARSE_MMA_MASK
	.align		4
.L_2293:
        /*0018*/ 	.byte	0x03, 0x50
        /*001a*/ 	.short	0x0000


	//----- nvinfo : EIATTR_MAXREG_COUNT
	.align		4
        /*001c*/ 	.byte	0x03, 0x1b
        /*001e*/ 	.short	0x0040


	//----- nvinfo : EIATTR_NUM_BARRIERS
	.align		4
        /*0020*/ 	.byte	0x02, 0x4c
        /*0022*/ 	.byte	0x01
	.zero		1


	//----- nvinfo : EIATTR_MERCURY_ISA_VERSION
	.align		4
        /*0024*/ 	.byte	0x03, 0x5f
        /*0026*/ 	.short	0x0101


	//----- nvinfo : EIATTR_COOP_GROUP_MASK_REGIDS
	.align		4
        /*0028*/ 	.byte	0x04, 0x29
        /*002a*/ 	.short	(.L_2295 - .L_2294)


	//   ....[0]....
.L_2294:
        /*002c*/ 	.word	0xffffffff


	//   ....[1]....
        /*0030*/ 	.word	0xffffffff


	//   ....[2]....
        /*0034*/ 	.word	0xffffffff


	//   ....[3]....
        /*0038*/ 	.word	0xffffffff


	//   ....[4]....
        /*003c*/ 	.word	0xffffffff


	//   ....[5]....
        /*0040*/ 	.word	0xffffffff


	//   ....[6]....
        /*0044*/ 	.word	0xffffffff


	//   ....[7]....
        /*0048*/ 	.word	0xffffffff


	//   ....[8]....
        /*004c*/ 	.word	0xffffffff


	//   ....[9]....
        /*0050*/ 	.word	0xffffffff


	//----- nvinfo : EIATTR_COOP_GROUP_INSTR_OFFSETS
	.align		4
.L_2295:
        /*0054*/ 	.byte	0x04, 0x28
        /*0056*/ 	.short	(.L_2297 - .L_2296)


	//   ....[0]....
.L_2296:
        /*0058*/ 	.word	0x00001270


	//   ....[1]....
        /*005c*/ 	.word	0x00001280


	//   ....[2]....
        /*0060*/ 	.word	0x000012b0


	//   ....[3]....
        /*0064*/ 	.word	0x000012c0


	//   ....[4]....
        /*0068*/ 	.word	0x000012f0


	//   ....[5]....
        /*006c*/ 	.word	0x00001300


	//   ....[6]....
        /*0070*/ 	.word	0x00001330


	//   ....[7]....
        /*0074*/ 	.word	0x00001340


	//   ....[8]....
        /*0078*/ 	.word	0x00001370


	//   ....[9]....
        /*007c*/ 	.word	0x00001380


	//----- nvinfo : EIATTR_VRC_CTA_INIT_COUNT
	.align		4
.L_2297:
        /*0080*/ 	.byte	0x02, 0x4a
	.zero		1
	.zero		1


	//----- nvinfo : EIATTR_EXIT_INSTR_OFFSETS
	.align		4
        /*0084*/ 	.byte	0x04, 0x1c
        /*0086*/ 	.short	(.L_2299 - .L_2298)


	//   ....[0]....
.L_2298:
        /*0088*/ 	.word	0x00000060


	//   ....[1]....
        /*008c*/ 	.word	0x000013e0


	//   ....[2]....
        /*0090*/ 	.word	0x000014b0


	//----- nvinfo : EIATTR_MAX_THREADS
	.align		4
.L_2299:
        /*0094*/ 	.byte	0x04, 0x05
        /*0096*/ 	.short	(.L_2301 - .L_2300)
.L_2300:
        /*0098*/ 	.word	0x00000400
        /*009c*/ 	.word	0x00000001
        /*00a0*/ 	.word	0x00000001


	//----- nvinfo : EIATTR_CRS_STACK_SIZE
	.align		4
.L_2301:
        /*00a4*/ 	.byte	0x04, 0x1e
        /*00a6*/ 	.short	(.L_2303 - .L_2302)
.L_2302:
        /*00a8*/ 	.word	0x00000000


	//----- nvinfo : EIATTR_CBANK_PARAM_SIZE
	.align		4
.L_2303:
        /*00ac*/ 	.byte	0x03, 0x19
        /*00ae*/ 	.short	0x0088


	//----- nvinfo : EIATTR_PARAM_CBANK
	.align		4
        /*00b0*/ 	.byte	0x04, 0x0a
        /*00b2*/ 	.short	(.L_2305 - .L_2304)
	.align		4
.L_2304:
        /*00b4*/ 	.word	index@(.nv.constant0._ZN10layer_norm22ln_bwd_finalize_kernelINS_22Kernel_traits_finalizeILj30720E13__nv_bfloat16fS2_fjLj1024ELj4ENS_18Kernel_traits_baseILj30720ES2_fS2_fjLj1024EEEEEEEvNS_9BwdParamsE)
        /*00b8*/ 	.short	0x0380
        /*00ba*/ 	.short	0x0088


	//----- nvinfo : EIATTR_SW_WAR
	.align		4
.L_2305:
        /*00bc*/ 	.byte	0x04, 0x36
        /*00be*/ 	.short	(.L_2307 - .L_2306)
.L_2306:
        /*00c0*/ 	.word	0x00000008
.L_2307:


//--------------------- .nv.info._ZN10layer_norm13ln_bwd_kernelINS_13Kernel_traitsI13__nv_bfloat16fS2_fjLj30720ELj4ELj1ELj8ELj8ENS_18Kernel_traits_baseILj30720ES2_fS2_fjLj256EEEEEEEvNS_9BwdParamsE --------------------------
	.section	.nv.info._ZN10layer_norm13ln_bwd_kernelINS_13Kernel_traitsI13__nv_bfloat16fS2_fjLj30720ELj4ELj1ELj8ELj8ENS_18Kernel_traits_baseILj30720ES2_fS2_fjLj256EEEEEEEvNS_9BwdParamsE,"",@"SHT_CUDA_INFO"
	.sectionflags	@""
	.align	4


	//----- nvinfo : EIATTR_CUDA_API_VERSION
	.align		4
        /*0000*/ 	.byte	0x04, 0x37
        /*0002*/ 	.short	(.L_2309 - .L_2308)
.L_2308:
        /*0004*/ 	.word	0x00000082


	//----- nvinfo : EIATTR_KPARAM_INFO
	.align		4
.L_2309:
        /*0008*/ 	.byte	0x04, 0x17
        /*000a*/ 	.short	(.L_2311 - .L_2310)
.L_2310:
        /*000c*/ 	.word	0x00000000
        /*0010*/ 	.short	0x0000
        /*0012*/ 	.short	0x0000
        /*0014*/ 	.byte	0x00, 0xf0, 0x21, 0x02


	//----- nvinfo : EIATTR_SPARSE_MMA_MASK
	.align		4
.L_2311:
        /*0018*/ 	.byte	0x03, 0x50
        /*001a*/ 	.short	0x0000


	//----- nvinfo : EIATTR_MAXREG_COUNT
	.align		4
        /*001c*/ 	.byte	0x03, 0x1b
        /*001e*/ 	.short	0x00ff


	//----- nvinfo : EIATTR_NUM_BARRIERS
	.align		4
        /*0020*/ 	.byte	0x02, 0x4c
        /*0022*/ 	.byte	0x01
	.zero		1


	//----- nvinfo : EIATTR_MERCURY_ISA_VERSION
	.align		4
        /*0024*/ 	.byte	0x03, 0x5f
        /*0026*/ 	.short	0x0101


	//----- nvinfo : EIATTR_COOP_GROUP_MASK_REGIDS
	.align		4
        /*0028*/ 	.byte	0x04, 0x29
        /*002a*/ 	.short	(.L_2313 - .L_2312)


	//   ....[0]....
.L_2312:
        /*002c*/ 	.word	0xffffffff


	//   ....[1]....
        /*0030*/ 	.word	0xffffffff


	//   ....[2]....
        /*0034*/ 	.word	0xffffffff


	//   ....[3]....
        /*0038*/ 	.word	0xffffffff


	//   ....[4]....
        /*003c*/ 	.word	0xffffffff


	//   ....[5]....
        /*0040*/ 	.word	0xffffffff


	//   ....[6]....
        /*0044*/ 	.word	0xffffffff


	//   ....[7]....
        /*0048*/ 	.word	0xffffffff


	//   ....[8]....
        /*004c*/ 	.word	0xffffffff


	//   ....[9]....
        /*0050*/ 	.word	0xffffffff


	//   ....[10]....
        /*0054*/ 	.word	0xffffffff


	//   ....[11]....
        /*0058*/ 	.word	0xffffffff


	//   ....[12]....
        /*005c*/ 	.word	0xffffffff


	//   ....[13]....
        /*0060*/ 	.word	0xffffffff


	//   ....[14]....
        /*0064*/ 	.word	0xffffffff


	//   ....[15]....
        /*0068*/ 	.word	0xffffffff


	//   ....[16]....
        /*006c*/ 	.word	0xffffffff


	//   ....[17]....
        /*0070*/ 	.word	0xffffffff


	//   ....[18]....
        /*0074*/ 	.word	0xffffffff


	//   ....[19]....
        /*0078*/ 	.word	0xffffffff


	//----- nvinfo : EIATTR_COOP_GROUP_INSTR_OFFSETS
	.align		4
.L_2313:
        /*007c*/ 	.byte	0x04, 0x28
        /*007e*/ 	.short	(.L_2315 - .L_2314)


	//   ....[0]....
.L_2314:
        /*0080*/ 	.word	0x00003770


	//   ....[1]....
        /*0084*/ 	.word	0x00003910


	//   ....[2]....
        /*0088*/ 	.word	0x00003950


	//   ....[3]....
        /*008c*/ 	.word	0x00003af0


	//   ....[4]....
        /*0090*/ 	.word	0x00003b30


	//   ....[5]....
        /*0094*/ 	.word	0x00003c10


	//   ....[6]....
        /*0098*/ 	.word	0x00003c20


	//   ....[7]....
        /*009c*/ 	.word	0x00003c50


	//   ....[8]....
        /*00a0*/ 	.word	0x00003c70


	//   ....[9]....
        /*00a4*/ 	.word	0x00003d30


	//   ....[10]....
        /*00a8*/ 	.word	0x00004210


	//   ....[11]....
        /*00ac*/ 	.word	0x00004220


	//   ....[12]....
        /*00b0*/ 	.word	0x00004250


	//   ....[13]....
        /*00b4*/ 	.word	0x00004260


	//   ....[14]....
        /*00b8*/ 	.word	0x00004290


	//   ....[15]....
        /*00bc*/ 	.word	0x000042a0


	//   ....[16]....
        /*00c0*/ 	.word	0x000042d0


	//   ....[17]....
        /*00c4*/ 	.word	0x000042e0


	//   ....[18]....
        /*00c8*/ 	.word	0x00004310


	//   ....[19]....
        /*00cc*/ 	.word	0x00004320


	//----- nvinfo : EIATTR_VRC_CTA_INIT_COUNT
	.align		4
.L_2315:
        /*00d0*/ 	.byte	0x02, 0x4a
	.zero		1
	.zero		1


	//----- nvinfo : EIATTR_EXIT_INSTR_OFFSETS
	.align		4
        /*00d4*/ 	.byte	0x04, 0x1c
        /*00d6*/ 	.short	(.L_2317 - .L_2316)


	//   ....[0]....
.L_2316:
        /*00d8*/ 	.word	0x000052b0


	//----- nvinfo : EIATTR_MAX_THREADS
	.align		4
.L_2317:
        /*00dc*/ 	.byte	0x04, 0x05
        /*00de*/ 	.short	(.L_2319 - .L_2318)
.L_2318:
        /*00e0*/ 	.word	0x00000100
        /*00e4*/ 	.word	0x00000001
        /*00e8*/ 	.word	0x00000001


	//----- nvinfo : EIATTR_CRS_STACK_SIZE
	.align		4
.L_2319:
        /*00ec*/ 	.byte	0x04, 0x1e
        /*00ee*/ 	.short	(.L_2321 - .L_2320)
.L_2320:
        /*00f0*/ 	.word	0x00000000


	//----- nvinfo : EIATTR_CBANK_PARAM_SIZE
	.align		4
.L_2321:
        /*00f4*/ 	.byte	0x03, 0x19
        /*00f6*/ 	.short	0x0088


	//----- nvinfo : EIATTR_PARAM_CBANK
	.align		4
        /*00f8*/ 	.byte	0x04, 0x0a
        /*00fa*/ 	.short	(.L_2323 - .L_2322)
	.align		4
.L_2322:
        /*00fc*/ 	.word	index@(.nv.constant0._ZN10layer_norm13ln_bwd_kernelINS_13Kernel_traitsI13__nv_bfloat16fS2_fjLj30720ELj4ELj1ELj8ELj8ENS_18Kernel_traits_baseILj30720ES2_fS2_fjLj256EEEEEEEvNS_9BwdParamsE)
        /*0100*/ 	.short	0x0380
        /*0102*/ 	.short	0x0088


	//----- nvinfo : EIATTR_SW_WAR
	.align		4
.L_2323:
        /*0104*/ 	.byte	0x04, 0x36
        /*0106*/ 	.short	(.L_2325 - .L_2324)
.L_2324:
        /*0108*/ 	.word	0x00000008
.L_2325:


//--------------------- .nv.info._ZN10layer_norm22ln_bwd_finalize_kernelINS_22Kernel_traits_finalizeILj30720E13__nv_bfloat16S2_S2_fjLj1024ELj4ENS_18Kernel_traits_baseILj30720ES2_S2_S2_fjLj1024EEEEEEEvNS_9BwdParamsE --------------------------
	.section	.nv.info._ZN10layer_norm22ln_bwd_finalize_kernelINS_22Kernel_traits_finalizeILj30720E13__nv_bfloat16S2_S2_fjLj1024ELj4ENS_18Kernel_traits_baseILj30720ES2_S2_S2_fjLj1024EEEEEEEvNS_9BwdParamsE,"",@"SHT_CUDA_INFO"
	.sectionflags	@""
	.align	4


	//----- nvinfo : EIATTR_CUDA_API_VERSION
	.align		4
        /*0000*/ 	.byte	0x04, 0x37
        /*0002*/ 	.short	(.L_2327 - .L_2326)
.L_2326:
        /*0004*/ 	.word	0x00000082


	//----- nvinfo : EIATTR_KPARAM_INFO
	.align		4
.L_2327:
        /*0008*/ 	.byte	0x04, 0x17
        /*000a*/ 	.short	(.L_2329 - .L_2328)
.L_2328:
        /*000c*/ 	.word	0x00000000
        /*0010*/ 	.short	0x0000
        /*0012*/ 	.short	0x0000
        /*0014*/ 	.byte	0x00, 0xf0, 0x21, 0x02


	//----- nvinfo : EIATTR_SPARSE_MMA_MASK
	.align		4
.L_2329:
        /*0018*/ 	.byte	0x03, 0x50
        /*001a*/ 	.short	0x0000


	//----- nvinfo : EIATTR_MAXREG_COUNT
	.align		4
        /*001c*/ 	.byte	0x03, 0x1b
        /*001e*/ 	.short	0x0040


	//----- nvinfo : EIATTR_NUM_BARRIERS
	.align		4
        /*0020*/ 	.byte	0x02, 0x4c
        /*0022*/ 	.byte	0x01
	.zero		1


	//----- nvinfo : EIATTR_MERCURY_ISA_VERSION
	.align		4
        /*0024*/ 	.byte	0x03, 0x5f
        /*0026*/ 	.short	0x0101


	//----- nvinfo : EIATTR_COOP_GROUP_MASK_REGIDS
	.align		4
        /*0028*/ 	.byte	0x04, 0x29
        /*002a*/ 	.short	(.L_2331 - .L_2330)


	//   ....[0]....
.L_2330:
        /*002c*/ 	.word	0xffffffff


	//   ....[1]....
        /*0030*/ 	.word	0xffffffff


	//   ....[2]....
        /*0034*/ 	.word	0xffffffff


	//   ....[3]....
        /*0038*/ 	.word	0xffffffff


	//   ....[4]....
        /*003c*/ 	.word	0xffffffff


	//   ....[5]....
        /*0040*/ 	.word	0xffffffff


	//   ....[6]....
        /*0044*/ 	.word	0xffffffff


	//   ....[7]....
        /*0048*/ 	.word	0xffffffff


	//   ....[8]....
        /*004c*/ 	.word	0xffffffff


	//   ....[9]....
        /*0050*/ 	.word	0xffffffff


	//----- nvinfo : EIATTR_COOP_GROUP_INSTR_OFFSETS
	.align		4
.L_2331:
        /*0054*/ 	.byte	0x04, 0x28
        /*0056*/ 	.short	(.L_2333 - .L_2332)


	//   ....[0]....
.L_2332:
        /*0058*/ 	.word	0x00001270


	//   ....[1]....
        /*005c*/ 	.word	0x00001280


	//   ....[2]....
        /*0060*/ 	.word	0x000012b0


	//   ....[3]....
        /*0064*/ 	.word	0x000012c0


	//   ....[4]....
        /*0068*/ 	.word	0x000012f0


	//   ....[5]....
        /*006c*/ 	.word	0x00001300


	//   ....[6]....
        /*0070*/ 	.word	0x00001330


	//   ....[7]....
        /*0074*/ 	.word	0x00001340


	//   ....[8]....
        /*0078*/ 	.word	0x00001370


	//   ....[9]....
        /*007c*/ 	.word	0x00001380


	//----- nvinfo : EIATTR_VRC_CTA_INIT_COUNT
	.align		4
.L_2333:
        /*0080*/ 	.byte	0x02, 0x4a
	.zero		1
	.zero		1


	//----- nvinfo : EIATTR_EXIT_INSTR_OFFSETS
	.align		4
        /*0084*/ 	.byte	0x04, 0x1c
        /*0086*/ 	.short	(.L_2335 - .L_2334)


	//   ....[0]....
.L_2334:
        /*0088*/ 	.word	0x00000060


	//   ....[1]....
        /*008c*/ 	.word	0x000013e0


	//   ....[2]....
        /*0090*/ 	.word	0x000014b0


	//----- nvinfo : EIATTR_MAX_THREADS
	.align		4
.L_2335:
        /*0094*/ 	.byte	0x04, 0x05
        /*0096*/ 	.short	(.L_2337 - .L_2336)
.L_2336:
        /*0098*/ 	.word	0x00000400
        /*009c*/ 	.word	0x00000001
        /*00a0*/ 	.word	0x00000001


	//----- nvinfo : EIATTR_CRS_STACK_SIZE
	.align		4
.L_2337:
        /*00a4*/ 	.byte	0x04, 0x1e
        /*00a6*/ 	.short	(.L_2339 - .L_2338)
.L_2338:
        /*00a8*/ 	.word	0x00000000


	//----- nvinfo : EIATTR_CBANK_PARAM_SIZE
	.align		4
.L_2339:
        /*00ac*/ 	.byte	0x03, 0x19
        /*00ae*/ 	.short	0x0088


	//----- nvinfo : EIATTR_PARAM_CBANK
	.align		4
        /*00b0*/ 	.byte	0x04, 0x0a
        /*00b2*/ 	.short	(.L_2341 - .L_2340)
	.align		4
.L_2340:
        /*00b4*/ 	.word	index@(.nv.constant0._ZN10layer_norm22ln_bwd_finalize_kernelINS_22Kernel_traits_finalizeILj30720E13__nv_bfloat16S2_S2_fjLj1024ELj4ENS_18Kernel_traits_baseILj30720ES2_S2_S2_fjLj1024EEEEEEEvNS_9BwdParamsE)
        /*00b8*/ 	.short	0x0380
        /*00ba*/ 	.short	0x0088


	//----- nvinfo : EIATTR_SW_WAR
	.align		4
.L_2341:
        /*00bc*/ 	.byte	0x04, 0x36
        /*00be*/ 	.short	(.L_2343 - .L_2342)
.L_2342:
        /*00c0*/ 	.word	0x00000008
.L_2343:


//--------------------- .nv.info._ZN10layer_norm13ln_bwd_kernelINS_13Kernel_traitsI13__nv_bfloat16S2_S2_fjLj30720ELj4ELj1ELj8ELj4ENS_18Kernel_traits_baseILj30720ES2_S2_S2_fjLj256EEEEEEEvNS_9BwdParamsE --------------------------
	.section	.nv.info._ZN10layer_norm13ln_bwd_kernelINS_13Kernel_traitsI13__nv_bfloat16S2_S2_fjLj30720ELj4ELj1ELj8ELj4ENS_18Kernel_traits_baseILj30720ES2_S2_S2_fjLj256EEEEEEEvNS_9BwdParamsE,"",@"SHT_CUDA_INFO"
	.sectionflags	@""
	.align	4


	//----- nvinfo : EIATTR_CUDA_API_VERSION
	.align		4
        /*0000*/ 	.byte	0x04, 0x37
        /*0002*/ 	.short	(.L_2345 - .L_2344)
.L_2344:
        /*0004*/ 	.word	0x00000082


	//----- nvinfo : EIATTR_KPARAM_INFO
	.align		4
.L_2345:
        /*0008*/ 	.byte	0x04, 0x17
        /*000a*/ 	.short	(.L_2347 - .L_2346)
.L_2346:
        /*000c*/ 	.word	0x00000000
        /*0010*/ 	.short	0x0000
        /*0012*/ 	.short	0x0000
        /*0014*/ 	.byte	0x00, 0xf0, 0x21, 0x02


	//----- nvinfo : EIATTR_SPARSE_MMA_MASK
	.align		4
.L_2347:
        /*0018*/ 	.byte	0x03, 0x50
        /*001a*/ 	.short	0x0000


	//----- nvinfo : EIATTR_MAXREG_COUNT
	.align		4
        /*001c*/ 	.byte	0x03, 0x1b
        /*001e*/ 	.short	0x00ff


	//----- nvinfo : EIATTR_NUM_BARRIERS
	.align		4
        /*0020*/ 	.byte	0x02, 0x4c
        /*0022*/ 	.byte	0x01
	.zero		1


	//----- nvinfo : EIATTR_MERCURY_ISA_VERSION
	.align		4
        /*0024*/ 	.byte	0x03, 0x5f
        /*0026*/ 	.short	0x0101


	//----- nvinfo : EIATTR_COOP_GROUP_MASK_REGIDS
	.align		4
        /*0028*/ 	.byte	0x04, 0x29
        /*002a*/ 	.short	(.L_2349 - .L_2348)


	//   ....[0]....
.L_2348:
        /*002c*/ 	.word	0xffffffff


	//   ....[1]....
        /*0030*/ 	.word	0xffffffff


	//   ....[2]....
        /*0034*/ 	.word	0xffffffff


	//   ....[3]....
        /*0038*/ 	.word	0xffffffff


	//   ....[4]....
        /*003c*/ 	.word	0xffffffff


	//   ....[5]....
        /*0040*/ 	.word	0xffffffff


	//   ....[6]....
        /*0044*/ 	.word	0xffffffff


	//   ....[7]....
        /*0048*/ 	.word	0xffffffff


	//   ....[8]....
        /*004c*/ 	.word	0xffffffff


	//   ....[9]....
        /*0050*/ 	.word	0xffffffff


	//   ....[10]....
        /*0054*/ 	.word	0xffffffff


	//   ....[11]....
        /*0058*/ 	.word	0xffffffff


	//   ....[12]....
        /*005c*/ 	.word	0xffffffff


	//   ....[13]....
        /*0060*/ 	.word	0xffffffff


	//   ....[14]....
        /*0064*/ 	.word	0xffffffff


	//   ....[15]....
        /*0068*/ 	.word	0xffffffff


	//   ....[16]....
        /*006c*/ 	.word	0xffffffff


	//   ....[17]....
        /*0070*/ 	.word	0xffffffff


	//   ....[18]....
        /*0074*/ 	.word	0xffffffff


	//   ....[19]....
        /*0078*/ 	.word	0xffffffff


	//----- nvinfo : EIATTR_COOP_GROUP_INSTR_OFFSETS
	.align		4
.L_2349:
        /*007c*/ 	.byte	0x04, 0x28
        /*007e*/ 	.short	(.L_2351 - .L_2350)


	//   ....[0]....
.L_2350:
        /*0080*/ 	.word	0x00003c90


	//   ....[1]....
        /*0084*/ 	.word	0x00003cd0


	//   ....[2]....
        /*0088*/ 	.word	0x00003e60


	//   ....[3]....
        /*008c*/ 	.word	0x00003ea0


	//   ....[4]....
        /*0090*/ 	.word	0x00003f40


	//   ....[5]....
        /*0094*/ 	.word	0x00003f50


	//   ....[6]....
        /*0098*/ 	.word	0x00003f80


	//   ....[7]....
        /*009c*/ 	.word	0x00003f90


	//   ....[8]....
        /*00a0*/ 	.word	0x00003fc0


	//   ....[9]....
        /*00a4*/ 	.word	0x00003fd0


	//   ....[10]....
        /*00a8*/ 	.word	0x000047b0


	//   ....[11]....
        /*00ac*/ 	.word	0x000047c0


	//   ....[12]....
        /*00b0*/ 	.word	0x000047f0


	//   ....[13]....
        /*00b4*/ 	.word	0x00004800


	//   ....[14]....
        /*00b8*/ 	.word	0x00004830


	//   ....[15]....
        /*00bc*/ 	.word	0x00004840


	//   ....[16]....
        /*00c0*/ 	.word	0x00004870


	//   ....[17]....
        /*00c4*/ 	.word	0x00004880


	//   ....[18]....
        /*00c8*/ 	.word	0x000048b0


	//   ....[19]....
        /*00cc*/ 	.word	0x000048c0


	//----- nvinfo : EIATTR_VRC_CTA_INIT_COUNT
	.align		4
.L_2351:
        /*00d0*/ 	.byte	0x02, 0x4a
	.zero		1
	.zero		1


	//----- nvinfo : EIATTR_EXIT_INSTR_OFFSETS
	.align		4
        /*00d4*/ 	.byte	0x04, 0x1c
        /*00d6*/ 	.short	(.L_2353 - .L_2352)


	//   ....[0]....
.L_2352:
        /*00d8*/ 	.word	0x00005680


	//----- nvinfo : EIATTR_MAX_THREADS
	.align		4
.L_2353:
        /*00dc*/ 	.byte	0x04, 0x05
        /*00de*/ 	.short	(.L_2355 - .L_2354)
.L_2354:
        /*00e0*/ 	.word	0x00000100
        /*00e4*/ 	.word	0x00000001
        /*00e8*/ 	.word	0x00000001


	//----- nvinfo : EIATTR_CRS_STACK_SIZE
	.align		4
.L_2355:
        /*00ec*/ 	.byte	0x04, 0x1e
        /*00ee*/ 	.short	(.L_2357 - .L_2356)
.L_2356:
        /*00f0*/ 	.word	0x00000000


	//----- nvinfo : EIATTR_CBANK_PARAM_SIZE
	.align		4
.L_2357:
        /*00f4*/ 	.byte	0x03, 0x19
        /*00f6*/ 	.short	0x0088


	//----- nvinfo : EIATTR_PARAM_CBANK
	.align		4
        /*00f8*/ 	.byte	0x04, 0x0a
        /*00fa*/ 	.short	(.L_2359 - .L_2358)
	.align		4
.L_2358:
        /*00fc*/ 	.word	index@(.nv.constant0._ZN10layer_norm13ln_bwd_kernelINS_13Kernel_traitsI13__nv_bfloat16S2_S2_fjLj30720ELj4ELj1ELj8ELj4ENS_18Kernel_traits_baseILj30720ES2_S2_S2_fjLj256EEEEEEEvNS_9BwdParamsE)
        /*0100*/ 	.short	0x0380
        /*0102*/ 	.short	0x0088


	//----- nvinfo : EIATTR_SW_WAR
	.align		4
.L_2359:
        /*0104*/ 	.byte	0x04, 0x36
        /*0106*/ 	.short	(.L_2361 - .L_2360)
.L_2360:
        /*0108*/ 	.word	0x00000008
.L_2361:


//--------------------- .nv.info._ZN10layer_norm22ln_bwd_finalize_kernelINS_22Kernel_traits_finalizeILj30720E6__halffS2_fjLj1024ELj4ENS_18Kernel_traits_baseILj30720ES2_fS2_fjLj1024EEEEEEEvNS_9BwdParamsE --------------------------
	.section	.nv.info._ZN10layer_norm22ln_bwd_finalize_kernelINS_22Kernel_traits_finalizeILj30720E6__halffS2_fjLj1024ELj4ENS_18Kernel_traits_baseILj30720ES2_fS2_fjLj1024EEEEEEEvNS_9BwdParamsE,"",@"SHT_CUDA_INFO"
	.sectionflags	@""
	.align	4


	//----- nvinfo : EIATTR_CUDA_API_VERSION
	.align		4
        /*0000*/ 	.byte	0x04, 0x37
        /*0002*/ 	.short	(.L_2363 - .L_2362)
.L_2362:
        /*0004*/ 	.word	0x00000082


	//----- nvinfo : EIATTR_KPARAM_INFO
	.align		4
.L_2363:
        /*0008*/ 	.byte	0x04, 0x17
        /*000a*/ 	.short	(.L_2365 - .L_2364)
.L_2364:
        /*000c*/ 	.word	0x00000000
        /*0010*/ 	.short	0x0000
        /*0012*/ 	.short	0x0000
        /*0014*/ 	.byte	0x00, 0xf0, 0x21, 0x02


	//----- nvinfo : EIATTR_SPARSE_MMA_MASK
	.align		4
.L_2365:
        /*0018*/ 	.byte	0x03, 0x50
        /*001a*/ 	.short	0x0000


	//----- nvinfo : EIATTR_MAXREG_COUNT
	.align		4
        /*001c*/ 	.byte	0x03, 0x1b
        /*001e*/ 	.short	0x0040


	//----- nvinfo : EIATTR_NUM_BARRIERS
	.align		4
        /*0020*/ 	.byte	0x02, 0x4c
        /*0022*/ 	.byte	0x01
	.zero		1


	//----- nvinfo : EIATTR_MERCURY_ISA_VERSION
	.align		4
        /*0024*/ 	.byte	0x03, 0x5f
        /*0026*/ 	.short	0x0101


	//----- nvinfo : EIATTR_COOP_GROUP_MASK_REGIDS
	.align		4
        /*0028*/ 	.byte	0x04, 0x29
        /*002a*/ 	.short	(.L_2367 - .L_2366)


	//   ....[0]....
.L_2366:
        /*002c*/ 	.word	0xffffffff


	//   ....[1]....
        /*0030*/ 	.word	0xffffffff


	//   ....[2]....
        /*0034*/ 	.word	0xffffffff


	//   ....[3]....
        /*0038*/ 	.word	0xffffffff


	//   ....[4]....
        /*003c*/ 	.word	0xffffffff


	//   ....[5]....
        /*0040*/ 	.word	0xffffffff


	//   ....[6]....
        /*0044*/ 	.word	0xffffffff


	//   ....[7]....
        /*0048*/ 	.word	0xffffffff


	//   ....[8]....
        /*004c*/ 	.word	0xffffffff


	//   ....[9]....
        /*0050*/ 	.word	0xffffffff


	//----- nvinfo : EIATTR_COOP_GROUP_INSTR_OFFSETS
	.align		4
.L_2367:
        /*0054*/ 	.byte	0x04, 0x28
        /*0056*/ 	.short	(.L_2369 - .L_2368)


	//   ....[0]....
.L_2368:
        /*0058*/ 	.word	0x00001270


	//   ....[1]....
        /*005c*/ 	.word	0x00001280


	//   ....[2]....
        /*0060*/ 	.word	0x000012b0


	//   ....[3]....
        /*0064*/ 	.word	0x000012c0


	//   ....[4]....
        /*0068*/ 	.word	0x000012f0


	//   ....[5]....
        /*006c*/ 	.word	0x00001300


	//   ....[6]....
        /*0070*/ 	.word	0x00001330


	//   ....[7]....
        /*0074*/ 	.word	0x00001340


	//   ....[8]....
        /*0078*/ 	.word	0x00001370


	//   ....[9]....
        /*007c*/ 	.word	0x00001380


	//----- nvinfo : EIATTR_VRC_CTA_INIT_COUNT
	.align		4
.L_2369:
        /*0080*/ 	.byte	0x02, 0x4a
	.zero		1
	.zero		1


	//----- nvinfo : EIATTR_EXIT_INSTR_OFFSETS
	.align		4
        /*0084*/ 	.byte	0x04, 0x1c
        /*0086*/ 	.short	(.L_2371 - .L_2370)


	//   ....[0]....
.L_2370:
        /*0088*/ 	.word	0x00000060


	//   ....[1]....
        /*008c*/ 	.word	0x000013e0


	//   ....[2]....
        /*0090*/ 	.word	0x000014b0


	//----- nvinfo : EIATTR_MAX_THREADS
	.align		4
.L_2371:
        /*0094*/ 	.byte	0x04, 0x05
        /*0096*/ 	.short	(.L_2373 - .L_2372)
.L_2372:
        /*0098*/ 	.word	0x00000400
        /*009c*/ 	.word	0x00000001
        /*00a0*/ 	.word	0x00000001


	//----- nvinfo : EIATTR_CRS_STACK_SIZE
	.align		4
.L_2373:
        /*00a4*/ 	.byte	0x04, 0x1e
        /*00a6*/ 	.short	(.L_2375 - .L_2374)
.L_2374:
        /*00a8*/ 	.word	0x00000000


	//----- nvinfo : EIATTR_CBANK_PARAM_SIZE
	.align		4
.L_2375:
        /*00ac*/ 	.byte	0x03, 0x19
        /*00ae*/ 	.short	0x0088


	//----- nvinfo : EIATTR_PARAM_CBANK
	.align		4
        /*00b0*/ 	.byte	0x04, 0x0a
        /*00b2*/ 	.short	(.L_2377 - .L_2376)
	.align		4
.L_2376:
        /*00b4*/ 	.word	index@(.nv.constant0._ZN10layer_norm22ln_bwd_finalize_kernelINS_22Kernel_traits_finalizeILj30720E6__halffS2_fjLj1024ELj4ENS_18Kernel_traits_baseILj30720ES2_fS2_fjLj1024EEEEEEEvNS_9BwdParamsE)
        /*00b8*/ 	.short	0x0380
        /*00ba*/ 	.short	0x0088


	//----- nvinfo : EIATTR_SW_WAR
	.align		4
.L_2377:
        /*00bc*/ 	.byte	0x04, 0x36
        /*00be*/ 	.short	(.L_2379 - .L_2378)
.L_2378:
        /*00c0*/ 	.word	0x00000008
.L_2379:


//--------------------- .nv.info._ZN10layer_norm13ln_bwd_kernelINS_13Kernel_traitsI6__halffS2_fjLj30720ELj4ELj1ELj8ELj8ENS_18Kernel_traits_baseILj30720ES2_fS2_fjLj256EEEEEEEvNS_9BwdParamsE --------------------------
	.section	.nv.info._ZN10layer_norm13ln_bwd_kernelINS_13Kernel_traitsI6__halffS2_fjLj30720ELj4ELj1ELj8ELj8ENS_18Kernel_traits_baseILj30720ES2_fS2_fjLj256EEEEEEEvNS_9BwdParamsE,"",@"SHT_CUDA_INFO"
	.sectionflags	@""
	.align	4


	//----- nvinfo : EIATTR_CUDA_API_VERSION
	.align		4
        /*0000*/ 	.byte	0x04, 0x37
        /*0002*/ 	.short	(.L_2381 - .L_2380)
.L_2380:
        /*0004*/ 	.word	0x00000082


	//----- nvinfo : EIATTR_KPARAM_INFO
	.align		4
.L_2381:
        /*0008*/ 	.byte	0x04, 0x17
        /*000a*/ 	.short	(.L_2383 - .L_2382)
.L_2382:
        /*000c*/ 	.word	0x00000000
        /*0010*/ 	.short	0x0000
        /*0012*/ 	.short	0x0000
        /*0014*/ 	.byte	0x00, 0xf0, 0x21, 0x02


	//----- nvinfo : EIATTR_SPARSE_MMA_MASK
	.align		4
.L_2383:
        /*0018*/ 	.byte	0x03, 0x50
        /*001a*/ 	.short	0x0000


	//----- nvinfo : EIATTR_MAXREG_COUNT
	.align		4
        /*001c*/ 	.byte	0x03, 0x1b
        /*001e*/ 	.short	0x00ff


	//----- nvinfo : EIATTR_NUM_BARRIERS
	.align		4
        /*0020*/ 	.byte	0x02, 0x4c
        /*0022*/ 	.byte	0x01
	.zero		1


	//----- nvinfo : EIATTR_MERCURY_ISA_VERSION
	.align		4
        /*0024*/ 	.byte	0x03, 0x5f
        /*0026*/ 	.short	0x0101


	//----- nvinfo : EIATTR_COOP_GROUP_MASK_REGIDS
	.align		4
        /*0028*/ 	.byte	0x04, 0x29
        /*002a*/ 	.short	(.L_2385 - .L_2384)


	//   ....[0]....
.L_2384:
        /*002c*/ 	.word	0xffffffff


	//   ....[1]....
        /*0030*/ 	.word	0xffffffff


	//   ....[2]....
        /*0034*/ 	.word	0xffffffff


	//   ....[3]....
        /*0038*/ 	.word	0xffffffff


	//   ....[4]....
        /*003c*/ 	.word	0xffffffff


	//   ....[5]....
        /*0040*/ 	.word	0xffffffff


	//   ....[6]....
        /*0044*/ 	.word	0xffffffff


	//   ....[7]....
        /*0048*/ 	.word	0xffffffff


	//   ....[8]....
        /*004c*/ 	.word	0xffffffff


	//   ....[9]....
        /*0050*/ 	.word	0xffffffff


	//   ....[10]....
        /*0054*/ 	.word	0xffffffff


	//   ....[11]....
        /*0058*/ 	.word	0xffffffff


	//   ....[12]....
        /*005c*/ 	.word	0xffffffff


	//   ....[13]....
        /*0060*/ 	.word	0xffffffff


	//   ....[14]....
        /*0064*/ 	.word	0xffffffff


	//   ....[15]....
        /*0068*/ 	.word	0xffffffff


	//   ....[16]....
        /*006c*/ 	.word	0xffffffff


	//   ....[17]....
        /*0070*/ 	.word	0xffffffff


	//   ....[18]....
        /*0074*/ 	.word	0xffffffff


	//   ....[19]....
        /*0078*/ 	.word	0xffffffff


	//----- nvinfo : EIATTR_COOP_GROUP_INSTR_OFFSETS
	.align		4
.L_2385:
        /*007c*/ 	.byte	0x04, 0x28
        /*007e*/ 	.short	(.L_2387 - .L_2386)


	//   ....[0]....
.L_2386:
        /*0080*/ 	.word	0x000034b0


	//   ....[1]....
        /*0084*/ 	.word	0x000034f0


	//   ....[2]....
        /*0088*/ 	.word	0x00003680


	//   ....[3]....
        /*008c*/ 	.word	0x000036c0


	//   ....[4]....
        /*0090*/ 	.word	0x00003850


	//   ....[5]....
        /*0094*/ 	.word	0x00003890


	//   ....[6]....
        /*0098*/ 	.word	0x000039a0


	//   ....[7]....
        /*009c*/ 	.word	0x000039b0


	//   ....[8]....
        /*00a0*/ 	.word	0x00003a10


	//   ....[9]....
        /*00a4*/ 	.word	0x00003a40


	//   ....[10]....
        /*00a8*/ 	.word	0x00003f60


	//   ....[11]....
        /*00ac*/ 	.word	0x00003f70


	//   ....[12]....
        /*00b0*/ 	.word	0x00003fa0


	//   ....[13]....
        /*00b4*/ 	.word	0x00003fb0


	//   ....[14]....
        /*00b8*/ 	.word	0x00003fe0


	//   ....[15]....
        /*00bc*/ 	.word	0x00003ff0


	//   ....[16]....
        /*00c0*/ 	.word	0x00004020


	//   ....[17]....
        /*00c4*/ 	.word	0x00004030


	//   ....[18]....
        /*00c8*/ 	.word	0x00004060


	//   ....[19]....
        /*00cc*/ 	.word	0x00004070


	//----- nvinfo : EIATTR_VRC_CTA_INIT_COUNT
	.align		4
.L_2387:
        /*00d0*/ 	.byte	0x02, 0x4a
	.zero		1
	.zero		1


	//----- nvinfo : EIATTR_EXIT_INSTR_OFFSETS
	.align		4
        /*00d4*/ 	.byte	0x04, 0x1c
        /*00d6*/ 	.short	(.L_2389 - .L_2388)


	//   ....[0]....
.L_2388:
        /*00d8*/ 	.word	0x00005000


	//----- nvinfo : EIATTR_MAX_THREADS
	.align		4
.L_2389:
        /*00dc*/ 	.byte	0x04, 0x05
        /*00de*/ 	.short	(.L_2391 - .L_2390)
.L_2390:
        /*00e0*/ 	.word	0x00000100
        /*00e4*/ 	.word	0x00000001
        /*00e8*/ 	.word	0x00000001


	//----- nvinfo : EIATTR_CRS_STACK_SIZE
	.align		4
.L_2391:
        /*00ec*/ 	.byte	0x04, 0x1e
        /*00ee*/ 	.short	(.L_2393 - .L_2392)
.L_2392:
        /*00f0*/ 	.word	0x00000000


	//----- nvinfo : EIATTR_CBANK_PARAM_SIZE
	.align		4
.L_2393:
        /*00f4*/ 	.byte	0x03, 0x19
        /*00f6*/ 	.short	0x0088


	//----- nvinfo : EIATTR_PARAM_CBANK
	.align		4
        /*00f8*/ 	.byte	0x04, 0x0a
        /*00fa*/ 	.short	(.L_2395 - .L_2394)
	.align		4
.L_2394:
        /*00fc*/ 	.word	index@(.nv.constant0._ZN10layer_norm13ln_bwd_kernelINS_13Kernel_traitsI6__halffS2_fjLj30720ELj4ELj1ELj8ELj8ENS_18Kernel_traits_baseILj30720ES2_fS2_fjLj256EEEEEEEvNS_9BwdParamsE)
        /*0100*/ 	.short	0x0380
        /*0102*/ 	.short	0x0088


	//----- nvinfo : EIATTR_SW_WAR
	.align		4
.L_2395:
        /*0104*/ 	.byte	0x04, 0x36
        /*0106*/ 	.short	(.L_2397 - .L_2396)
.L_2396:
        /*0108*/ 	.word	0x00000008
.L_2397:


//--------------------- .nv.info._ZN10layer_norm22ln_bwd_finalize_kernelINS_22Kernel_traits_finalizeILj30720E6__halfS2_S2_fjLj1024ELj4ENS_18Kernel_traits_baseILj30720ES2_S2_S2_fjLj1024EEEEEEEvNS_9BwdParamsE --------------------------
	.section	.nv.info._ZN10layer_norm22ln_bwd_finalize_kernelINS_22Kernel_traits_finalizeILj30720E6__halfS2_S2_fjLj1024ELj4ENS_18Kernel_traits_baseILj30720ES2_S2_S2_fjLj1024EEEEEEEvNS_9BwdParamsE,"",@"SHT_CUDA_INFO"
	.sectionflags	@""
	.align	4


	//----- nvinfo : EIATTR_CUDA_API_VERSION
	.align		4
        /*0000*/ 	.byte	0x04, 0x37
        /*0002*/ 	.short	(.L_2399 - .L_2398)
.L_2398:
        /*0004*/ 	.word	0x00000082


	//----- nvinfo : EIATTR_KPARAM_INFO
	.align		4
.L_2399:
        /*0008*/ 	.byte	0x04, 0x17
        /*000a*/ 	.short	(.L_2401 - .L_2400)
.L_2400:
        /*000c*/ 	.word	0x00000000
        /*0010*/ 	.short	0x0000
        /*0012*/ 	.short	0x0000
        /*0014*/ 	.byte	0x00, 0xf0, 0x21, 0x02


	//----- nvinfo : EIATTR_SPARSE_MMA_MASK
	.align		4
.L_2401:
        /*0018*/ 	.byte	0x03, 0x50
        /*001a*/ 	.short	0x0000


	//----- nvinfo : EIATTR_MAXREG_COUNT
	.align		4
        /*001c*/ 	.byte	0x03, 0x1b
        /*001e*/ 	.short	0x0040


	//----- nvinfo : EIATTR_NUM_BARRIERS
	.align		4
        /*0020*/ 	.byte	0x02, 0x4c
        /*0022*/ 	.byte	0x01
	.zero		1


	//----- nvinfo : EIATTR_MERCURY_ISA_VERSION
	.align		4
        /*0024*/ 	.byte	0x03, 0x5f
        /*0026*/ 	.short	0x0101


	//----- nvinfo : EIATTR_COOP_GROUP_MASK_REGIDS
	.align		4
        /*0028*/ 	.byte	0x04, 0x29
        /*002a*/ 	.short	(.L_2403 - .L_2402)


	//   ....[0]....
.L_2402:
        /*002c*/ 	.word	0xffffffff


	//   ....[1]....
        /*0030*/ 	.word	0xffffffff


	//   ....[2]....
        /*0034*/ 	.word	0xffffffff


	//   ....[3]....
        /*0038*/ 	.word	0xffffffff


	//   ....[4]....
        /*003c*/ 	.word	0xffffffff


	//   ....[5]....
        /*0040*/ 	.word	0xffffffff


	//   ....[6]....
        /*0044*/ 	.word	0xffffffff


	//   ....[7]....
        /*0048*/ 	.word	0xffffffff


	//   ....[8]....
        /*004c*/ 	.word	0xffffffff


	//   ....[9]....
        /*0050*/ 	.word	0xffffffff


	//----- nvinfo : EIATTR_COOP_GROUP_INSTR_OFFSETS
	.align		4
.L_2403:
        /*0054*/ 	.byte	0x04, 0x28
        /*0056*/ 	.short	(.L_2405 - .L_2404)


	//   ....[0]....
.L_2404:
        /*0058*/ 	.word	0x00001270


	//   ....[1]....
        /*005c*/ 	.word	0x00001280


	//   ....[2]....
        /*0060*/ 	.word	0x000012b0


	//   ....[3]....
        /*0064*/ 	.word	0x000012c0


	//   ....[4]....
        /*0068*/ 	.word	0x000012f0


	//   ....[5]....
        /*006c*/ 	.word	0x00001300


	//   ....[6]....
        /*0070*/ 	.word	0x00001330


	//   ....[7]....
        /*0074*/ 	.word	0x00001340


	//   ....[8]....
        /*0078*/ 	.word	0x00001370


	//   ....[9]....
        /*007c*/ 	.word	0x00001380


	//----- nvinfo : EIATTR_VRC_CTA_INIT_COUNT
	.align		4
.L_2405:
        /*0080*/ 	.byte	0x02, 0x4a
	.zero		1
	.zero		1


	//----- nvinfo : EIATTR_EXIT_INSTR_OFFSETS
	.align		4
        /*0084*/ 	.byte	0x04, 0x1c
        /*0086*/ 	.short	(.L_2407 - .L_2406)


	//   ....[0]....
.L_2406:
        /*0088*/ 	.word	0x00000060


	//   ....[1]....
        /*008c*/ 	.word	0x000013e0


	//   ....[2]....
        /*0090*/ 	.word	0x000014b0


	//----- nvinfo : EIATTR_MAX_THREADS
	.align		4
.L_2407:
        /*0094*/ 	.byte	0x04, 0x05
        /*0096*/ 	.short	(.L_2409 - .L_2408)
.L_2408:
        /*0098*/ 	.word	0x00000400
        /*009c*/ 	.word	0x00000001
        /*00a0*/ 	.word	0x00000001


	//----- nvinfo : EIATTR_CRS_STACK_SIZE
	.align		4
.L_2409:
        /*00a4*/ 	.byte	0x04, 0x1e
        /*00a6*/ 	.short	(.L_2411 - .L_2410)
.L_2410:
        /*00a8*/ 	.word	0x00000000


	//----- nvinfo : EIATTR_CBANK_PARAM_SIZE
	.align		4
.L_2411:
        /*00ac*/ 	.byte	0x03, 0x19
        /*00ae*/ 	.short	0x0088


	//----- nvinfo : EIATTR_PARAM_CBANK
	.align		4
        /*00b0*/ 	.byte	0x04, 0x0a
        /*00b2*/ 	.short	(.L_2413 - .L_2412)
	.align		4
.L_2412:
        /*00b4*/ 	.word	index@(.nv.constant0._ZN10layer_norm22ln_bwd_finalize_kernelINS_22Kernel_traits_finalizeILj30720E6__halfS2_S2_fjLj1024ELj4ENS_18Kernel_traits_baseILj30720ES2_S2_S2_fjLj1024EEEEEEEvNS_9BwdParamsE)
        /*00b8*/ 	.short	0x0380
        /*00ba*/ 	.short	0x0088


	//----- nvinfo : EIATTR_SW_WAR
	.align		4
.L_2413:
        /*00bc*/ 	.byte	0x04, 0x36
        /*00be*/ 	.short	(.L_2415 - .L_2414)
.L_2414:
        /*00c0*/ 	.word	0x00000008
.L_2415:


//--------------------- .nv.info._ZN10layer_norm13ln_bwd_kernelINS_13Kernel_traitsI6__halfS2_S2_fjLj30720ELj4ELj1ELj8ELj4ENS_18Kernel_traits_baseILj30720ES2_S2_S2_fjLj256EEEEEEEvNS_9BwdParamsE --------------------------
	.section	.nv.info._ZN10layer_norm13ln_bwd_kernelINS_13Kernel_traitsI6__halfS2_S2_fjLj30720ELj4ELj1ELj8ELj4ENS_18Kernel_traits_baseILj30720ES2_S2_S2_fjLj256EEEEEEEvNS_9BwdParamsE,"",@"SHT_CUDA_INFO"
	.sectionflags	@""
	.align	4


	//----- nvinfo : EIATTR_CUDA_API_VERSION
	.align		4
        /*0000*/ 	.byte	0x04, 0x37
        /*0002*/ 	.short	(.L_2417 - .L_2416)
.L_2416:
        /*0004*/ 	.word	0x00000082


	//----- nvinfo : EIATTR_KPARAM_INFO
	.align		4
.L_2417:
        /*0008*/ 	.byte	0x04, 0x17
        /*000a*/ 	.short	(.L_2419 - .L_2418)
.L_2418:
        /*000c*/ 	.word	0x00000000
        /*0010*/ 	.short	0x0000
        /*0012*/ 	.short	0x0000
        /*0014*/ 	.byte	0x00, 0xf0, 0x21, 0x02


	//----- nvinfo : EIATTR_SPARSE_MMA_MASK
	.align		4
.L_2419:
        /*0018*/ 	.byte	0x03, 0x50
        /*001a*/ 	.short	0x0000


	//----- nvinfo : EIATTR_MAXREG_COUNT
	.align		4
        /*001c*/ 	.byte	0x03, 0x1b
        /*001e*/ 	.short	0x00ff


	//----- nvinfo : EIATTR_NUM_BARRIERS
	.align		4
        /*0020*/ 	.byte	0x02, 0x4c
        /*0022*/ 	.byte	0x01
	.zero		1


	//----- nvinfo : EIATTR_MERCURY_ISA_VERSION
	.align		4
        /*0024*/ 	.byte	0x03, 0x5f
        /*0026*/ 	.short	0x0101


	//----- nvinfo : EIATTR_COOP_GROUP_MASK_REGIDS
	.align		4
        /*0028*/ 	.byte	0x04, 0x29
        /*002a*/ 	.short	(.L_2421 - .L_2420)


	//   ....[0]....
.L_2420:
        /*002c*/ 	.word	0xffffffff


	//   ....[1]....
        /*0030*/ 	.word	0xffffffff


	//   ....[2]....
        /*0034*/ 	.word	0xffffffff


	//   ....[3]....
        /*0038*/ 	.word	0xffffffff


	//   ....[4]....
        /*003c*/ 	.word	0xffffffff


	//   ....[5]....
        /*0040*/ 	.word	0xffffffff


	//   ....[6]....
        /*0044*/ 	.word	0xffffffff


	//   ....[7]....
        /*0048*/ 	.word	0xffffffff


	//   ....[8]....
        /*004c*/ 	.word	0xffffffff


	//   ....[9]....
        /*0050*/ 	.word	0xffffffff


	//   ....[10]....
        /*0054*/ 	.word	0xffffffff


	//   ....[11]....
        /*0058*/ 	.word	0xffffffff


	//   ....[12]....
        /*005c*/ 	.word	0xffffffff


	//   ....[13]....
        /*0060*/ 	.word	0xffffffff


	//   ....[14]....
        /*0064*/ 	.word	0xffffffff


	//   ....[15]....
        /*0068*/ 	.word	0xffffffff


	//   ....[16]....
        /*006c*/ 	.word	0xffffffff


	//   ....[17]....
        /*0070*/ 	.word	0xffffffff


	//   ....[18]....
        /*0074*/ 	.word	0xffffffff


	//   ....[19]....
        /*0078*/ 	.word	0xffffffff


	//----- nvinfo : EIATTR_COOP_GROUP_INSTR_OFFSETS
	.align		4
.L_2421:
        /*007c*/ 	.byte	0x04, 0x28
        /*007e*/ 	.short	(.L_2423 - .L_2422)


	//   ....[0]....
.L_2422:
        /*0080*/ 	.word	0x000038a0


	//   ....[1]....
        /*0084*/ 	.word	0x000038e0


	//   ....[2]....
        /*0088*/ 	.word	0x00003a70


	//   ....[3]....
        /*008c*/ 	.word	0x00003ab0


	//   ....[4]....
        /*0090*/ 	.word	0x00003c40


	//   ....[5]....
        /*0094*/ 	.word	0x00003c80


	//   ....[6]....
        /*0098*/ 	.word	0x00003e10


	//   ....[7]....
        /*009c*/ 	.word	0x00003e20


	//   ....[8]....
        /*00a0*/ 	.word	0x00003e50


	//   ....[9]....
        /*00a4*/ 	.word	0x00003e60


	//   ....[10]....
        /*00a8*/ 	.word	0x00004350


	//   ....[11]....
        /*00ac*/ 	.word	0x00004360


	//   ....[12]....
        /*00b0*/ 	.word	0x00004390


	//   ....[13]....
        /*00b4*/ 	.word	0x000043a0


	//   ....[14]....
        /*00b8*/ 	.word	0x000043d0


	//   ....[15]....
        /*00bc*/ 	.word	0x000043e0


	//   ....[16]....
        /*00c0*/ 	.word	0x00004410


	//   ....[17]....
        /*00c4*/ 	.word	0x00004420


	//   ....[18]....
        /*00c8*/ 	.word	0x00004450


	//   ....[19]....
        /*00cc*/ 	.word	0x00004460


	//----- nvinfo : EIATTR_VRC_CTA_INIT_COUNT
	.align		4
.L_2423:
        /*00d0*/ 	.byte	0x02, 0x4a
	.zero		1
	.zero		1


	//----- nvinfo : EIATTR_EXIT_INSTR_OFFSETS
	.align		4
        /*00d4*/ 	.byte	0x04, 0x1c
        /*00d6*/ 	.short	(.L_2425 - .L_2424)


	//   ....[0]....
.L_2424:
        /*00d8*/ 	.word	0x000055c0


	//----- nvinfo : EIATTR_MAX_THREADS
	.align		4
.L_2425:
        /*00dc*/ 	.byte	0x04, 0x05
        /*00de*/ 	.short	(.L_2427 - .L_2426)
.L_2426:
        /*00e0*/ 	.word	0x00000100
        /*00e4*/ 	.word	0x00000001
        /*00e8*/ 	.word	0x00000001


	//----- nvinfo : EIATTR_CRS_STACK_SIZE
	.align		4
.L_2427:
        /*00ec*/ 	.byte	0x04, 0x1e
        /*00ee*/ 	.short	(.L_2429 - .L_2428)
.L_2428:
        /*00f0*/ 	.word	0x00000000


	//----- nvinfo : EIATTR_CBANK_PARAM_SIZE
	.align		4
.L_2429:
        /*00f4*/ 	.byte	0x03, 0x19
        /*00f6*/ 	.short	0x0088


	//----- nvinfo : EIATTR_PARAM_CBANK
	.align		4
        /*00f8*/ 	.byte	0x04, 0x0a
        /*00fa*/ 	.short	(.L_2431 - .L_2430)
	.align		4
.L_2430:
        /*00fc*/ 	.word	index@(.nv.constant0._ZN10layer_norm13ln_bwd_kernelINS_13Kernel_traitsI6__halfS2_S2_fjLj30720ELj4ELj1ELj8ELj4ENS_18Kernel_traits_baseILj30720ES2_S2_S2_fjLj256EEEEEEEvNS_9BwdParamsE)
        /*0100*/ 	.short	0x0380
        /*0102*/ 	.short	0x0088


	//----- nvinfo : EIATTR_SW_WAR
	.align		4
.L_2431:
        /*0104*/ 	.byte	0x04, 0x36
        /*0106*/ 	.short	(.L_2433 - .L_2432)
.L_2432:
        /*0108*/ 	.word	0x00000008
.L_2433:


//--------------------- .nv.info._ZN10layer_norm22ln_bwd_finalize_kernelINS_22Kernel_traits_finalizeILj30720EffffjLj1024ELj4ENS_18Kernel_traits_baseILj30720EffffjLj1024EEEEEEEvNS_9BwdParamsE --------------------------
	.section	.nv.info._ZN10layer_norm22ln_bwd_finalize_kernelINS_22Kernel_traits_finalizeILj30720EffffjLj1024ELj4ENS_18Kernel_traits_baseILj30720EffffjLj1024EEEEEEEvNS_9BwdParamsE,"",@"SHT_CUDA_INFO"
	.sectionflags	@""
	.align	4


	//----- nvinfo : EIATTR_CUDA_API_VERSION
	.align		4
        /*0000*/ 	.byte	0x04, 0x37
        /*0002*/ 	.short	(.L_2435 - .L_2434)
.L_2434:
        /*0004*/ 	.word	0x00000082


	//----- nvinfo : EIATTR_KPARAM_INFO
	.align		4
.L_2435:
        /*0008*/ 	.byte	0x04, 0x17
        /*000a*/ 	.short	(.L_2437 - .L_2436)
.L_2436:
        /*000c*/ 	.word	0x00000000
        /*0010*/ 	.short	0x0000
        /*0012*/ 	.short	0x0000
        /*0014*/ 	.byte	0x00, 0xf0, 0x21, 0x02


	//----- nvinfo : EIATTR_SPARSE_MMA_MASK
	.align		4
.L_2437:
        /*0018*/ 	.byte	0x03, 0x50
        /*001a*/ 	.short	0x0000


	//----- nvinfo : EIATTR_MAXREG_COUNT
	.align		4
        /*001c*/ 	.byte	0x03, 0x1b
        /*001e*/ 	.short	0x0040


	//----- nvinfo : EIATTR_NUM_BARRIERS
	.align		4
        /*0020*/ 	.byte	0x02, 0x4c
        /*0022*/ 	.byte	0x01
	.zero		1


	//----- nvinfo : EIATTR_MERCURY_ISA_VERSION
	.align		4
        /*0024*/ 	.byte	0x03, 0x5f
        /*0026*/ 	.short	0x0101


	//----- nvinfo : EIATTR_COOP_GROUP_MASK_REGIDS
	.align		4
        /*0028*/ 	.byte	0x04, 0x29
        /*002a*/ 	.short	(.L_2439 - .L_2438)


	//   ....[0]....
.L_2438:
        /*002c*/ 	.word	0xffffffff


	//   ....[1]....
        /*0030*/ 	.word	0xffffffff


	//   ....[2]....
        /*0034*/ 	.word	0xffffffff


	//   ....[3]....
        /*0038*/ 	.word	0xffffffff


	//   ....[4]....
        /*003c*/ 	.word	0xffffffff


	//   ....[5]....
        /*0040*/ 	.word	0xffffffff


	//   ....[6]....
        /*0044*/ 	.word	0xffffffff


	//   ....[7]....
        /*0048*/ 	.word	0xffffffff


	//   ....[8]....
        /*004c*/ 	.word	0xffffffff


	//   ....[9]....
        /*0050*/ 	.word	0xffffffff


	//----- nvinfo : EIATTR_COOP_GROUP_INSTR_OFFSETS
	.align		4
.L_2439:
        /*0054*/ 	.byte	0x04, 0x28
        /*0056*/ 	.short	(.L_2441 - .L_2440)


	//   ....[0]....
.L_2440:
        /*0058*/ 	.word	0x00001270


	//   ....[1]....
        /*005c*/ 	.word	0x00001280


	//   ....[2]....
        /*0060*/ 	.word	0x000012b0


	//   ....[3]....
        /*0064*/ 	.word	0x000012c0


	//   ....[4]....
        /*0068*/ 	.word	0x000012f0


	//   ....[5]....
        /*006c*/ 	.word	0x00001300


	//   ....[6]....
        /*0070*/ 	.word	0x00001330


	//   ....[7]....
        /*0074*/ 	.word	0x00001340


	//   ....[8]....
        /*0078*/ 	.word	0x00001370


	//   ....[9]....
        /*007c*/ 	.word	0x00001380


	//----- nvinfo : EIATTR_VRC_CTA_INIT_COUNT
	.align		4
.L_2441:
        /*0080*/ 	.byte	0x02, 0x4a
	.zero		1
	.zero		1


	//----- nvinfo : EIATTR_EXIT_INSTR_OFFSETS
	.align		4
        /*0084*/ 	.byte	0x04, 0x1c
        /*0086*/ 	.short	(.L_2443 - .L_2442)


	//   ....[0]....
.L_2442:
        /*0088*/ 	.word	0x00000060


	//   ....[1]....
        /*008c*/ 	.word	0x000013e0


	//   ....[2]....
        /*0090*/ 	.word	0x00001490


	//----- nvinfo : EIATTR_MAX_THREADS
	.align		4
.L_2443:
        /*0094*/ 	.byte	0x04, 0x05
        /*0096*/ 	.short	(.L_2445 - .L_2444)
.L_2444:
        /*0098*/ 	.word	0x00000400
        /*009c*/ 	.word	0x00000001
        /*00a0*/ 	.word	0x00000001


	//----- nvinfo : EIATTR_CRS_STACK_SIZE
	.align		4
.L_2445:
        /*00a4*/ 	.byte	0x04, 0x1e
        /*00a6*/ 	.short	(.L_2447 - .L_2446)
.L_2446:
        /*00a8*/ 	.word	0x00000000


	//----- nvinfo : EIATTR_CBANK_PARAM_SIZE
	.align		4
.L_2447:
        /*00ac*/ 	.byte	0x03, 0x19
        /*00ae*/ 	.short	0x0088


	//----- nvinfo : EIATTR_PARAM_CBANK
	.align		4
        /*00b0*/ 	.byte	0x04, 0x0a
        /*00b2*/ 	.short	(.L_2449 - .L_2448)
	.align		4
.L_2448:
        /*00b4*/ 	.word	index@(.nv.constant0._ZN10layer_norm22ln_bwd_finalize_kernelINS_22Kernel_traits_finalizeILj30720EffffjLj1024ELj4ENS_18Kernel_traits_baseILj30720EffffjLj1024EEEEEEEvNS_9BwdParamsE)
        /*00b8*/ 	.short	0x0380
        /*00ba*/ 	.short	0x0088


	//----- nvinfo : EIATTR_SW_WAR
	.align		4
.L_2449:
        /*00bc*/ 	.byte	0x04, 0x36
        /*00be*/ 	.short	(.L_2451 - .L_2450)
.L_2450:
        /*00c0*/ 	.word	0x00000008
.L_2451:


//--------------------- .nv.info._ZN10layer_norm13ln_bwd_kernelINS_13Kernel_traitsIffffjLj30720ELj4ELj1ELj8ELj8ENS_18Kernel_traits_baseILj30720EffffjLj256EEEEEEEvNS_9BwdParamsE --------------------------
	.section	.nv.info._ZN10layer_norm13ln_bwd_kernelINS_13Kernel_traitsIffffjLj30720ELj4ELj1ELj8ELj8ENS_18Kernel_traits_baseILj30720EffffjLj256EEEEEEEvNS_9BwdParamsE,"",@"SHT_CUDA_INFO"
	.sectionflags	@""
	.align	4


	//----- nvinfo : EIATTR_CUDA_API_VERSION
	.align		4
        /*0000*/ 	.byte	0x04, 0x37
        /*0002*/ 	.short	(.L_2453 - .L_2452)
.L_2452:
        /*0004*/ 	.word	0x00000082


	//----- nvinfo : EIATTR_KPARAM_INFO
	.align		4
.L_2453:
        /*0008*/ 	.byte	0x04, 0x17
        /*000a*/ 	.short	(.L_2455 - .L_2454)
.L_2454:
        /*000c*/ 	.word	0x00000000
        /*0010*/ 	.short	0x0000
        /*0012*/ 	.short	0x0000
        /*0014*/ 	.byte	0x00, 0xf0, 0x21, 0x02


	//----- nvinfo : EIATTR_SPARSE_MMA_MASK
	.align		4
.L_2455:
        /*0018*/ 	.byte	0x03, 0x50
        /*001a*/ 	.short	0x0000


	//----- nvinfo : EIATTR_MAXREG_COUNT
	.align		4
        /*001c*/ 	.byte	0x03, 0x1b
        /*001e*/ 	.short	0x00ff


	//----- nvinfo : EIATTR_NUM_BARRIERS
	.align		4
        /*0020*/ 	.byte	0x02, 0x4c
        /*0022*/ 	.byte	0x01
	.zero		1


	//----- nvinfo : EIATTR_MERCURY_ISA_VERSION
	.align		4
        /*0024*/ 	.byte	0x03, 0x5f
        /*0026*/ 	.short	0x0101


	//----- nvinfo : EIATTR_COOP_GROUP_MASK_REGIDS
	.align		4
        /*0028*/ 	.byte	0x04, 0x29
        /*002a*/ 	.short	(.L_2457 - .L_2456)


	//   ....[0]....
.L_2456:
        /*002c*/ 	.word	0xffffffff


	//   ....[1]....
        /*0030*/ 	.word	0xffffffff


	//   ....[2]....
        /*0034*/ 	.word	0xffffffff


	//   ....[3]....
        /*0038*/ 	.word	0xffffffff


	//   ....[4]....
        /*003c*/ 	.word	0xffffffff


	//   ....[5]....
        /*0040*/ 	.word	0xffffffff


	//   ....[6]....
        /*0044*/ 	.word	0xffffffff


	//   ....[7]....
        /*0048*/ 	.word	0xffffffff


	//   ....[8]....
        /*004c*/ 	.word	0xffffffff


	//   ....[9]....
        /*0050*/ 	.word	0xffffffff


	//   ....[10]....
        /*0054*/ 	.word	0xffffffff


	//   ....[11]....
        /*0058*/ 	.word	0xffffffff


	//   ....[12]....
        /*005c*/ 	.word	0xffffffff


	//   ....[13]....
        /*0060*/ 	.word	0xffffffff


	//   ....[14]....
        /*0064*/ 	.word	0xffffffff


	//   ....[15]....
        /*0068*/ 	.word	0xffffffff


	//   ....[16]....
        /*006c*/ 	.word	0xffffffff


	//   ....[17]....
        /*0070*/ 	.word	0xffffffff


	//   ....[18]....
        /*0074*/ 	.word	0xffffffff


	//   ....[19]....
        /*0078*/ 	.word	0xffffffff


	//----- nvinfo : EIATTR_COOP_GROUP_INSTR_OFFSETS
	.align		4
.L_2457:
        /*007c*/ 	.byte	0x04, 0x28
        /*007e*/ 	.short	(.L_2459 - .L_2458)


	//   ....[0]....
.L_2458:
        /*0080*/ 	.word	0x000027d0


	//   ....[1]....
        /*0084*/ 	.word	0x00002810


	//   ....[2]....
        /*0088*/ 	.word	0x000029a0


	//   ....[3]....
        /*008c*/ 	.word	0x000029e0


	//   ....[4]....
        /*0090*/ 	.word	0x00002b70


	//   ....[5]....
        /*0094*/ 	.word	0x00002bb0


	//   ....[6]....
        /*0098*/ 	.word	0x00002cc0


	//   ....[7]....
        /*009c*/ 	.word	0x00002cd0


	//   ....[8]....
        /*00a0*/ 	.word	0x00002d00


	//   ....[9]....
        /*00a4*/ 	.word	0x00002d10


	//   ....[10]....
        /*00a8*/ 	.word	0x00003400


	//   ....[11]....
        /*00ac*/ 	.word	0x00003410


	//   ....[12]....
        /*00b0*/ 	.word	0x00003440


	//   ....[13]....
        /*00b4*/ 	.word	0x00003450


	//   ....[14]....
        /*00b8*/ 	.word	0x00003480


	//   ....[15]....
        /*00bc*/ 	.word	0x00003490


	//   ....[16]....
        /*00c0*/ 	.word	0x000034c0


	//   ....[17]....
        /*00c4*/ 	.word	0x000034d0


	//   ....[18]....
        /*00c8*/ 	.word	0x00003500


	//   ....[19]....
        /*00cc*/ 	.word	0x00003510


	//----- nvinfo : EIATTR_VRC_CTA_INIT_COUNT
	.align		4
.L_2459:
        /*00d0*/ 	.byte	0x02, 0x4a
	.zero		1
	.zero		1


	//----- nvinfo : EIATTR_EXIT_INSTR_OFFSETS
	.align		4
        /*00d4*/ 	.byte	0x04, 0x1c
        /*00d6*/ 	.short	(.L_2461 - .L_2460)


	//   ....[0]....
.L_2460:
        /*00d8*/ 	.word	0x000045a0


	//----- nvinfo : EIATTR_MAX_THREADS
	.align		4
.L_2461:
        /*00dc*/ 	.byte	0x04, 0x05
        /*00de*/ 	.short	(.L_2463 - .L_2462)
.L_2462:
        /*00e0*/ 	.word	0x00000100
        /*00e4*/ 	.word	0x00000001
        /*00e8*/ 	.word	0x00000001


	//----- nvinfo : EIATTR_CRS_STACK_SIZE
	.align		4
.L_2463:
        /*00ec*/ 	.byte	0x04, 0x1e
        /*00ee*/ 	.short	(.L_2465 - .L_2464)
.L_2464:
        /*00f0*/ 	.word	0x00000000


	//----- nvinfo : EIATTR_CBANK_PARAM_SIZE
	.align		4
.L_2465:
        /*00f4*/ 	.byte	0x03, 0x19
        /*00f6*/ 	.short	0x0088


	//----- nvinfo : EIATTR_PARAM_CBANK
	.align		4
        /*00f8*/ 	.byte	0x04, 0x0a
        /*00fa*/ 	.short	(.L_2467 - .L_2466)
	.align		4
.L_2466:
        /*00fc*/ 	.word	index@(.nv.constant0._ZN10layer_norm13ln_bwd_kernelINS_13Kernel_traitsIffffjLj30720ELj4ELj1ELj8ELj8ENS_18Kernel_traits_baseILj30720EffffjLj256EEEEEEEvNS_9BwdParamsE)
        /*0100*/ 	.short	0x0380
        /*0102*/ 	.short	0x0088


	//----- nvinfo : EIATTR_SW_WAR
	.align		4
.L_2467:
        /*0104*/ 	.byte	0x04, 0x36
        /*0106*/ 	.short	(.L_2469 - .L_2468)
.L_2468:
        /*0108*/ 	.word	0x00000008
.L_2469:


//--------------------- .nv.info._ZN10layer_norm22ln_bwd_finalize_kernelINS_22Kernel_traits_finalizeILj25600E13__nv_bfloat16fS2_fjLj1024ELj4ENS_18Kernel_traits_baseILj25600ES2_fS2_fjLj1024EEEEEEEvNS_9BwdParamsE --------------------------
	.section	.nv.info._ZN10layer_norm22ln_bwd_finalize_kernelINS_22Kernel_traits_finalizeILj25600E13__nv_bfloat16fS2_fjLj1024ELj4ENS_18Kernel_traits_baseILj25600ES2_fS2_fjLj1024EEEEEEEvNS_9BwdParamsE,"",@"SHT_CUDA_INFO"
	.sectionflags	@""
	.align	4


	//----- nvinfo : EIATTR_CUDA_API_VERSION
	.align		4
        /*0000*/ 	.byte	0x04, 0x37
        /*0002*/ 	.short	(.L_2471 - .L_2470)
.L_2470:
        /*0004*/ 	.word	0x00000082


	//----- nvinfo : EIATTR_KPARAM_INFO
	.align		4
.L_2471:
        /*0008*/ 	.byte	0x04, 0x17
        /*000a*/ 	.short	(.L_2473 - .L_2472)
.L_2472:
        /*000c*/ 	.word	0x00000000
        /*0010*/ 	.short	0x0000
        /*0012*/ 	.short	0x0000
        /*0014*/ 	.byte	0x00, 0xf0, 0x21, 0x02


	//----- nvinfo : EIATTR_SPARSE_MMA_MASK
	.align		4
.L_2473:
        /*0018*/ 	.byte	0x03, 0x50
        /*001a*/ 	.short	0x0000


	//----- nvinfo : EIATTR_MAXREG_COUNT
	.align		4
        /*001c*/ 	.byte	0x03, 0x1b
        /*001e*/ 	.short	0x0040


	//----- nvinfo : EIATTR_NUM_BARRIERS
	.align		4
        /*0020*/ 	.byte	0x02, 0x4c
        /*0022*/ 	.byte	0x01
	.zero		1


	//----- nvinfo : EIATTR_MERCURY_ISA_VERSION
	.align		4
        /*0024*/ 	.byte	0x03, 0x5f
        /*0026*/ 	.short	0x0101


	//----- nvinfo : EIATTR_COOP_GROUP_MASK_REGIDS
	.align		4
        /*0028*/ 	.byte	0x04, 0x29
        /*002a*/ 	.short	(.L_2475 - .L_2474)


	//   ....[0]....
.L_2474:
        /*002c*/ 	.word	0xffffffff


	//   ....[1]....
        /*0030*/ 	.word	0xffffffff


	//   ....[2]....
        /*0034*/ 	.word	0xffffffff


	//   ....[3]....
        /*0038*/ 	.word	0xffffffff


	//   ....[4]....
        /*003c*/ 	.word	0xffffffff


	//   ....[5]....
        /*0040*/ 	.word	0xffffffff


	//   ....[6]....
        /*0044*/ 	.word	0xffffffff


	//   ....[7]....
        /*0048*/ 	.word	0xffffffff


	//   ....[8]....
        /*004c*/ 	.word	0xffffffff


	//   ....[9]....
        /*0050*/ 	.word	0xffffffff


	//----- nvinfo : EIATTR_COOP_GROUP_INSTR_OFFSETS
	.align		4
.L_2475:
        /*0054*/ 	.byte	0x04, 0x28
        /*0056*/ 	.short	(.L_2477 - .L_2476)


	//   ....[0]....
.L_2476:
        /*0058*/ 	.word	0x00001270


	//   ....[1]....
        /*005c*/ 	.word	0x00001280


	//   ....[2]....
        /*0060*/ 	.word	0x000012b0


	//   ....[3]....
        /*0064*/ 	.word	0x000012c0


	//   ....[4]....
        /*0068*/ 	.word	0x000012f0


	//   ....[5]....
        /*006c*/ 	.word	0x00001300


	//   ....[6]....
        /*0070*/ 	.word	0x00001330


	//   ....[7]....
        /*0074*/ 	.word	0x00001340


	//   ....[8]....
        /*0078*/ 	.word	0x00001370


	//   ....[9]....
        /*007c*/ 	.word	0x00001380


	//----- nvinfo : EIATTR_VRC_CTA_INIT_COUNT
	.align		4
.L_2477:
        /*0080*/ 	.byte	0x02, 0x4a
	.zero		1
	.zero		1


	//----- nvinfo : EIATTR_EXIT_INSTR_OFFSETS
	.align		4
        /*0084*/ 	.byte	0x04, 0x1c
        /*0086*/ 	.short	(.L_2479 - .L_2478)


	//   ....[0]....
.L_2478:
        /*0088*/ 	.word	0x00000060


	//   ....[1]....
        /*008c*/ 	.word	0x000013e0


	//   ....[2]....
        /*0090*/ 	.word	0x000014b0


	//----- nvinfo : EIATTR_MAX_THREADS
	.align		4
.L_2479:
        /*0094*/ 	.byte	0x04, 0x05
        /*0096*/ 	.short	(.L_2481 - .L_2480)
.L_2480:
        /*0098*/ 	.word	0x00000400
        /*009c*/ 	.word	0x00000001
        /*00a0*/ 	.word	0x00000001


	//----- nvinfo : EIATTR_CRS_STACK_SIZE
	.align		4
.L_2481:
        /*00a4*/ 	.byte	0x04, 0x1e
        /*00a6*/ 	.short	(.L_2483 - .L_2482)
.L_2482:
        /*00a8*/ 	.word	0x00000000


	//----- nvinfo : EIATTR_CBANK_PARAM_SIZE
	.align		4
.L_2483:
        /*00ac*/ 	.byte	0x03, 0x19
        /*00ae*/ 	.short	0x0088


	//----- nvinfo : EIATTR_PARAM_CBANK
	.align		4
        /*00b0*/ 	.byte	0x04, 0x0a
        /*00b2*/ 	.short	(.L_2485 - .L_2484)
	.align		4
.L_2484:
        /*00b4*/ 	.word	index@(.nv.constant0._ZN10layer_norm22ln_bwd_finalize_kernelINS_22Kernel_traits_finalizeILj25600E13__nv_bfloat16fS2_fjLj1024ELj4ENS_18Kernel_traits_baseILj25600ES2_fS2_fjLj1024EEEEEEEvNS_9BwdParamsE)
        /*00b8*/ 	.short	0x0380
        /*00ba*/ 	.short	0x0088


	//----- nvinfo : EIATTR_SW_WAR
	.align		4
.L_2485:
        /*00bc*/ 	.byte	0x04, 0x36
        /*00be*/ 	.short	(.L_2487 - .L_2486)
.L_2486:
        /*00c0*/ 	.word	0x00000008
.L_2487:


//--------------------- .nv.info._ZN10layer_norm13ln_bwd_kernelINS_13Kernel_traitsI13__nv_bfloat16fS2_fjLj25600ELj5ELj1ELj4ELj16ENS_18Kernel_traits_baseILj25600ES2_fS2_fjLj128EEEEEEEvNS_9BwdParamsE --------------------------
	.section	.nv.info._ZN10layer_norm13ln_bwd_kernelINS_13Kernel_traitsI13__nv_bfloat16fS2_fjLj25600ELj5ELj1ELj4ELj16ENS_18Kernel_traits_baseILj25600ES2_fS2_fjLj128EEEEEEEvNS_9BwdParamsE,"",@"SHT_CUDA_INFO"
	.sectionflags	@""
	.align	4


	//----- nvinfo : EIATTR_CUDA_API_VERSION
	.align		4
        /*0000*/ 	.byte	0x04, 0x37
        /*0002*/ 	.short	(.L_2489 - .L_2488)
.L_2488:
        /*0004*/ 	.word	0x00000082


	//----- nvinfo : EIATTR_KPARAM_INFO
	.align		4
.L_2489:
        /*0008*/ 	.byte	0x04, 0x17
        /*000a*/ 	.short	(.L_2491 - .L_2490)
.L_2490:
        /*000c*/ 	.word	0x00000000
        /*0010*/ 	.short	0x0000
        /*0012*/ 	.short	0x0000
        /*0014*/ 	.byte	0x00, 0xf0, 0x21, 0x02


	//----- nvinfo : EIATTR_SPARSE_MMA_MASK
	.align		4
.L_2491:
        /*0018*/ 	.byte	0x03, 0x50
        /*001a*/ 	.short	0x0000


	//----- nvinfo : EIATTR_MAXREG_COUNT
	.align		4
        /*001c*/ 	.byte	0x03, 0x1b
        /*001e*/ 	.short	0x00ff


	//----- nvinfo : EIATTR_NUM_BARRIERS
	.align		4
        /*0020*/ 	.byte	0x02, 0x4c
        /*0022*/ 	.byte	0x01
	.zero		1


	//----- nvinfo : EIATTR_ANNOTATIONS
	.align		4
        /*0024*/ 	.byte	0x04, 0x55
        /*0026*/ 	.short	(.L_2493 - .L_2492)


	//   ....[0]....
.L_2492:
        /* <DEDUP_REMOVED lines=123> */


	//----- nvinfo : EIATTR_MERCURY_ISA_VERSION
	.align		4
.L_2493:
        /*07c8*/ 	.byte	0x03, 0x5f
        /*07ca*/ 	.short	0x0101


	//----- nvinfo : EIATTR_COOP_GROUP_MASK_REGIDS
	.align		4
        /*07cc*/ 	.byte	0x04, 0x29
        /*07ce*/ 	.short	(.L_2495 - .L_2494)


	//   ....[0]....
.L_2494:
        /*07d0*/ 	.word	0xffffffff


	//   ....[1]....
        /*07d4*/ 	.word	0xffffffff


	//   ....[2]....
        /*07d8*/ 	.word	0xffffffff


	//   ....[3]....
        /*07dc*/ 	.word	0xffffffff


	//   ....[4]....
        /*07e0*/ 	.word	0xffffffff


	//   ....[5]....
        /*07e4*/ 	.word	0xffffffff


	//   ....[6]....
        /*07e8*/ 	.word	0xffffffff


	//   ....[7]....
        /*07ec*/ 	.word	0xffffffff


	//   ....[8]....
        /*07f0*/ 	.word	0xffffffff


	//   ....[9]....
        /*07f4*/ 	.word	0xffffffff


	//   ....[10]....
        /*07f8*/ 	.word	0xffffffff


	//   ....[11]....
        /*07fc*/ 	.word	0xffffffff


	//   ....[12]....
        /*0800*/ 	.word	0xffffffff


	//   ....[13]....
        /*0804*/ 	.word	0xffffffff


	//   ....[14]....
        /*0808*/ 	.word	0xffffffff


	//   ....[15]....
        /*080c*/ 	.word	0xffffffff


	//   ....[16]....
        /*0810*/ 	.word	0xffffffff


	//   ....[17]....
        /*0814*/ 	.word	0xffffffff


	//   ....[18]....
        /*0818*/ 	.word	0xffffffff


	//   ....[19]....
        /*081c*/ 	.word	0xffffffff


	//----- nvinfo : EIATTR_COOP_GROUP_INSTR_OFFSETS
	.align		4
.L_2495:
        /*0820*/ 	.byte	0x04, 0x28
        /*0822*/ 	.short	(.L_2497 - .L_2496)


	//   ....[0]....
.L_2496:
        /*0824*/ 	.word	0x00004a10


	//   ....[1]....
        /*0828*/ 	.word	0x00004a20


	//   ....[2]....
        /*082c*/ 	.word	0x000050a0


	//   ....[3]....
        /*0830*/ 	.word	0x000050c0


	//   ....[4]....
        /*0834*/ 	.word	0x000050e0


	//   ....[5]....
        /*0838*/ 	.word	0x000050f0


	//   ....[6]....
        /*083c*/ 	.word	0x00005180


	//   ....[7]....
        /*0840*/ 	.word	0x00005190


	//   ....[8]....
        /*0844*/ 	.word	0x00005400


	//   ....[9]....
        /*0848*/ 	.word	0x00005420


	//   ....[10]....
        /*084c*/ 	.word	0x00005e00


	//   ....[11]....
        /*0850*/ 	.word	0x00005e10


	//   ....[12]....
        /*0854*/ 	.word	0x00005e40


	//   ....[13]....
        /*0858*/ 	.word	0x00005e50


	//   ....[14]....
        /*085c*/ 	.word	0x00005e80


	//   ....[15]....
        /*0860*/ 	.word	0x00005e90


	//   ....[16]....
        /*0864*/ 	.word	0x00005ec0


	//   ....[17]....
        /*0868*/ 	.word	0x00005ed0


	//   ....[18]....
        /*086c*/ 	.word	0x00005f00


	//   ....[19]....
        /*0870*/ 	.word	0x00005f10


	//----- nvinfo : EIATTR_VRC_CTA_INIT_COUNT
	.align		4
.L_2497:
        /*0874*/ 	.byte	0x02, 0x4a
	.zero		1
	.zero		1


	//----- nvinfo : EIATTR_EXIT_INSTR_OFFSETS
	.align		4
        /*0878*/ 	.byte	0x04, 0x1c
        /*087a*/ 	.short	(.L_2499 - .L_2498)


	//   ....[0]....
.L_2498:
        /*087c*/ 	.word	0x00007090


	//----- nvinfo : EIATTR_MAX_THREADS
	.align		4
.L_2499:
        /*0880*/ 	.byte	0x04, 0x05
        /*0882*/ 	.short	(.L_2501 - .L_2500)
.L_2500:
        /*0884*/ 	.word	0x00000080
        /*0888*/ 	.word	0x00000001
        /*088c*/ 	.word	0x00000001


	//----- nvinfo : EIATTR_CRS_STACK_SIZE
	.align		4
.L_2501:
        /*0890*/ 	.byte	0x04, 0x1e
        /*0892*/ 	.short	(.L_2503 - .L_2502)
.L_2502:
        /*0894*/ 	.word	0x00000000


	//----- nvinfo : EIATTR_CBANK_PARAM_SIZE
	.align		4
.L_2503:
        /*0898*/ 	.byte	0x03, 0x19
        /*089a*/ 	.short	0x0088


	//----- nvinfo : EIATTR_PARAM_CBANK
	.align		4
        /*089c*/ 	.byte	0x04, 0x0a
        /*089e*/ 	.short	(.L_2505 - .L_2504)
	.align		4
.L_2504:
        /*08a0*/ 	.word	index@(.nv.constant0._ZN10layer_norm13ln_bwd_kernelINS_13Kernel_traitsI13__nv_bfloat16fS2_fjLj25600ELj5ELj1ELj4ELj16ENS_18Kernel_traits_baseILj25600ES2_fS2_fjLj128EEEEEEEvNS_9BwdParamsE)
        /*08a4*/ 	.short	0x0380
        /*08a6*/ 	.short	0x0088


	//----- nvinfo : EIATTR_SW_WAR
	.align		4
.L_2505:
        /*08a8*/ 	.byte	0x04, 0x36
        /*08aa*/ 	.short	(.L_2507 - .L_2506)
.L_2506:
        /*08ac*/ 	.word	0x00000008
.L_2507:


//--------------------- .nv.info._ZN10layer_norm22ln_bwd_finalize_kernelINS_22Kernel_traits_finalizeILj25600E13__nv_bfloat16S2_S2_fjLj1024ELj4ENS_18Kernel_traits_baseILj25600ES2_S2_S2_fjLj1024EEEEEEEvNS_9BwdParamsE --------------------------
	.section	.nv.info._ZN10layer_norm22ln_bwd_finalize_kernelINS_22Kernel_traits_finalizeILj25600E13__nv_bfloat16S2_S2_fjLj1024ELj4ENS_18Kernel_traits_baseILj25600ES2_S2_S2_fjLj1024EEEEEEEvNS_9BwdParamsE,"",@"SHT_CUDA_INFO"
	.sectionflags	@""
	.align	4


	//----- nvinfo : EIATTR_CUDA_API_VERSION
	.align		4
        /*0000*/ 	.byte	0x04, 0x37
        /*0002*/ 	.short	(.L_2509 - .L_2508)
.L_2508:
        /*0004*/ 	.word	0x00000082


	//----- nvinfo : EIATTR_KPARAM_INFO
	.align		4
.L_2509:
        /*0008*/ 	.byte	0x04, 0x17
        /*000a*/ 	.short	(.L_2511 - .L_2510)
.L_2510:
        /*000c*/ 	.word	0x00000000
        /*0010*/ 	.short	0x0000
        /*0012*/ 	.short	0x0000
        /*0014*/ 	.byte	0x00, 0xf0, 0x21, 0x02


	//----- nvinfo : EIATTR_SPARSE_MMA_MASK
	.align		4
.L_2511:
        /*0018*/ 	.byte	0x03, 0x50
        /*001a*/ 	.short	0x0000


	//----- nvinfo : EIATTR_MAXREG_COUNT
	.align		4
        /*001c*/ 	.byte	0x03, 0x1b
        /*001e*/ 	.short	0x0040


	//----- nvinfo : EIATTR_NUM_BARRIERS
	.align		4
        /*0020*/ 	.byte	0x02, 0x4c
        /*0022*/ 	.byte	0x01
	.zero		1


	//----- nvinfo : EIATTR_MERCURY_ISA_VERSION
	.align		4
        /*0024*/ 	.byte	0x03, 0x5f
        /*0026*/ 	.short	0x0101


	//----- nvinfo : EIATTR_COOP_GROUP_MASK_REGIDS
	.align		4
        /*0028*/ 	.byte	0x04, 0x29
        /*002a*/ 	.short	(.L_2513 - .L_2512)


	//   ....[0]....
.L_2512:
        /*002c*/ 	.word	0xffffffff


	//   ....[1]....
        /*0030*/ 	.word	0xffffffff


	//   ....[2]....
        /*0034*/ 	.word	0xffffffff


	//   ....[3]....
        /*0038*/ 	.word	0xffffffff


	//   ....[4]....
        /*003c*/ 	.word	0xffffffff


	//   ....[5]....
        /*0040*/ 	.word	0xffffffff


	//   ....[6]....
        /*0044*/ 	.word	0xffffffff


	//   ....[7]....
        /*0048*/ 	.word	0xffffffff


	//   ....[8]....
        /*004c*/ 	.word	0xffffffff


	//   ....[9]....
        /*0050*/ 	.word	0xffffffff


	//----- nvinfo : EIATTR_COOP_GROUP_INSTR_OFFSETS
	.align		4
.L_2513:
        /*0054*/ 	.byte	0x04, 0x28
        /*0056*/ 	.short	(.L_2515 - .L_2514)


	//   ....[0]....
.L_2514:
        /*0058*/ 	.word	0x00001270


	//   ....[1]....
        /*005c*/ 	.word	0x00001280


	//   ....[2]....
        /*0060*/ 	.word	0x000012b0


	//   ....[3]....
        /*0064*/ 	.word	0x000012c0


	//   ....[4]....
        /*0068*/ 	.word	0x000012f0


	//   ....[5]....
        /*006c*/ 	.word	0x00001300


	//   ....[6]....
        /*0070*/ 	.word	0x00001330


	//   ....[7]....
        /*0074*/ 	.word	0x00001340


	//   ....[8]....
        /*0078*/ 	.word	0x00001370


	//   ....[9]....
        /*007c*/ 	.word	0x00001380


	//----- nvinfo : EIATTR_VRC_CTA_INIT_COUNT
	.align		4
.L_2515:
        /*0080*/ 	.byte	0x02, 0x4a
	.zero		1
	.zero		1


	//----- nvinfo : EIATTR_EXIT_INSTR_OFFSETS
	.align		4
        /*0084*/ 	.byte	0x04, 0x1c
        /*0086*/ 	.short	(.L_2517 - .L_2516)


	//   ....[0]....
.L_2516:
        /*0088*/ 	.word	0x00000060


	//   ....[1]....
        /*008c*/ 	.word	0x000013e0


	//   ....[2]....
        /*0090*/ 	.word	0x000014b0


	//----- nvinfo : EIATTR_MAX_THREADS
	.align		4
.L_2517:
        /*0094*/ 	.byte	0x04, 0x05
        /*0096*/ 	.short	(.L_2519 - .L_2518)
.L_2518:
        /*0098*/ 	.word	0x00000400
        /*009c*/ 	.word	0x00000001
        /*00a0*/ 	.word	0x00000001


	//----- nvinfo : EIATTR_CRS_STACK_SIZE
	.align		4
.L_2519:
        /*00a4*/ 	.byte	0x04, 0x1e
        /*00a6*/ 	.short	(.L_2521 - .L_2520)
.L_2520:
        /*00a8*/ 	.word	0x00000000


	//----- nvinfo : EIATTR_CBANK_PARAM_SIZE
	.align		4
.L_2521:
        /*00ac*/ 	.byte	0x03, 0x19
        /*00ae*/ 	.short	0x0088


	//----- nvinfo : EIATTR_PARAM_CBANK
	.align		4
        /*00b0*/ 	.byte	0x04, 0x0a
        /*00b2*/ 	.short	(.L_2523 - .L_2522)
	.align		4
.L_2522:
        /*00b4*/ 	.word	index@(.nv.constant0._ZN10layer_norm22ln_bwd_finalize_kernelINS_22Kernel_traits_finalizeILj25600E13__nv_bfloat16S2_S2_fjLj1024ELj4ENS_18Kernel_traits_baseILj25600ES2_S2_S2_fjLj1024EEEEEEEvNS_9BwdParamsE)
        /*00b8*/ 	.short	0x0380
        /*00ba*/ 	.short	0x0088


	//----- nvinfo : EIATTR_SW_WAR
	.align		4
.L_2523:
        /*00bc*/ 	.byte	0x04, 0x36
        /*00be*/ 	.short	(.L_2525 - .L_2524)
.L_2524:
        /*00c0*/ 	.word	0x00000008
.L_2525:


//--------------------- .nv.info._ZN10layer_norm13ln_bwd_kernelINS_13Kernel_traitsI13__nv_bfloat16S2_S2_fjLj25600ELj5ELj1ELj4ELj16ENS_18Kernel_traits_baseILj25600ES2_S2_S2_fjLj128EEEEEEEvNS_9BwdParamsE --------------------------
	.section	.nv.info._ZN10layer_norm13ln_bwd_kernelINS_13Kernel_traitsI13__nv_bfloat16S2_S2_fjLj25600ELj5ELj1ELj4ELj16ENS_18Kernel_traits_baseILj25600ES2_S2_S2_fjLj128EEEEEEEvNS_9BwdParamsE,"",@"SHT_CUDA_INFO"
	.sectionflags	@""
	.align	4


	//----- nvinfo : EIATTR_CUDA_API_VERSION
	.align		4
        /*0000*/ 	.byte	0x04, 0x37
        /*0002*/ 	.short	(.L_2527 - .L_2526)
.L_2526:
        /*0004*/ 	.word	0x00000082


	//----- nvinfo : EIATTR_KPARAM_INFO
	.align		4
.L_2527:
        /*0008*/ 	.byte	0x04, 0x17
        /*000a*/ 	.short	(.L_2529 - .L_2528)
.L_2528:
        /*000c*/ 	.word	0x00000000
        /*0010*/ 	.short	0x0000
        /*0012*/ 	.short	0x0000
        /*0014*/ 	.byte	0x00, 0xf0, 0x21, 0x02


	//----- nvinfo : EIATTR_SPARSE_MMA_MASK
	.align		4
.L_2529:
        /*0018*/ 	.byte	0x03, 0x50
        /*001a*/ 	.short	0x0000


	//----- nvinfo : EIATTR_MAXREG_COUNT
	.align		4
        /*001c*/ 	.byte	0x03, 0x1b
        /*001e*/ 	.short	0x00ff


	//----- nvinfo : EIATTR_NUM_BARRIERS
	.align		4
        /*0020*/ 	.byte	0x02, 0x4c
        /*0022*/ 	.byte	0x01
	.zero		1


	//----- nvinfo : EIATTR_ANNOTATIONS
	.align		4
        /*0024*/ 	.byte	0x04, 0x55
        /*0026*/ 	.short	(.L_2531 - .L_2530)


	//   ....[0]....
.L_2530:
        /* <DEDUP_REMOVED lines=111> */


	//----- nvinfo : EIATTR_MERCURY_ISA_VERSION
	.align		4
.L_2531:
        /*0708*/ 	.byte	0x03, 0x5f
        /*070a*/ 	.short	0x0101


	//----- nvinfo : EIATTR_COOP_GROUP_MASK_REGIDS
	.align		4
        /*070c*/ 	.byte	0x04, 0x29
        /*070e*/ 	.short	(.L_2533 - .L_2532)


	//   ....[0]....
.L_2532:
        /*0710*/ 	.word	0xffffffff


	//   ....[1]....
        /*0714*/ 	.word	0xffffffff


	//   ....[2]....
        /*0718*/ 	.word	0xffffffff


	//   ....[3]....
        /*071c*/ 	.word	0xffffffff


	//   ....[4]....
        /*0720*/ 	.word	0xffffffff


	//   ....[5]....
        /*0724*/ 	.word	0xffffffff


	//   ....[6]....
        /*0728*/ 	.word	0xffffffff


	//   ....[7]....
        /*072c*/ 	.word	0xffffffff


	//   ....[8]....
        /*0730*/ 	.word	0xffffffff


	//   ....[9]....
        /*0734*/ 	.word	0xffffffff


	//   ....[10]....
        /*0738*/ 	.word	0xffffffff


	//   ....[11]....
        /*073c*/ 	.word	0xffffffff


	//   ....[12]....
        /*0740*/ 	.word	0xffffffff


	//   ....[13]....
        /*0744*/ 	.word	0xffffffff


	//   ....[14]....
        /*0748*/ 	.word	0xffffffff


	//   ....[15]....
        /*074c*/ 	.word	0xffffffff


	//   ....[16]....
        /*0750*/ 	.word	0xffffffff


	//   ....[17]....
        /*0754*/ 	.word	0xffffffff


	//   ....[18]....
        /*0758*/ 	.word	0xffffffff


	//   ....[19]....
        /*075c*/ 	.word	0xffffffff


	//----- nvinfo : EIATTR_COOP_GROUP_INSTR_OFFSETS
	.align		4
.L_2533:
        /*0760*/ 	.byte	0x04, 0x28
        /*0762*/ 	.short	(.L_2535 - .L_2534)


	//   ....[0]....
.L_2534:
        /*0764*/ 	.word	0x00004660


	//   ....[1]....
        /*0768*/ 	.word	0x00004680


	//   ....[2]....
        /*076c*/ 	.word	0x00004850


	//   ....[3]....
        /*0770*/ 	.word	0x00004870


	//   ....[4]....
        /*0774*/ 	.word	0x000048e0


	//   ....[5]....
        /*0778*/ 	.word	0x00004920


	//   ....[6]....
        /*077c*/ 	.word	0x00004cf0


	//   ....[7]....
        /*0780*/ 	.word	0x00004d00


	//   ....[8]....
        /*0784*/ 	.word	0x00004fe0


	//   ....[9]....
        /*0788*/ 	.word	0x00004ff0


	//   ....[10]....
        /*078c*/ 	.word	0x000059b0


	//   ....[11]....
        /*0790*/ 	.word	0x000059c0


	//   ....[12]....
        /*0794*/ 	.word	0x000059f0


	//   ....[13]....
        /*0798*/ 	.word	0x00005a00


	//   ....[14]....
        /*079c*/ 	.word	0x00005a30


	//   ....[15]....
        /*07a0*/ 	.word	0x00005a40


	//   ....[16]....
        /*07a4*/ 	.word	0x00005a70


	//   ....[17]....
        /*07a8*/ 	.word	0x00005a80


	//   ....[18]....
        /*07ac*/ 	.word	0x00005ab0


	//   ....[19]....
        /*07b0*/ 	.word	0x00005ac0


	//----- nvinfo : EIATTR_VRC_CTA_INIT_COUNT
	.align		4
.L_2535:
        /*07b4*/ 	.byte	0x02, 0x4a
	.zero		1
	.zero		1


	//----- nvinfo : EIATTR_EXIT_INSTR_OFFSETS
	.align		4
        /*07b8*/ 	.byte	0x04, 0x1c
        /*07ba*/ 	.short	(.L_2537 - .L_2536)


	//   ....[0]....
.L_2536:
        /*07bc*/ 	.word	0x00006c30


	//----- nvinfo : EIATTR_MAX_THREADS
	.align		4
.L_2537:
        /*07c0*/ 	.byte	0x04, 0x05
        /*07c2*/ 	.short	(.L_2539 - .L_2538)
.L_2538:
        /*07c4*/ 	.word	0x00000080
        /*07c8*/ 	.word	0x00000001
        /*07cc*/ 	.word	0x00000001


	//----- nvinfo : EIATTR_CRS_STACK_SIZE
	.align		4
.L_2539:
        /*07d0*/ 	.byte	0x04, 0x1e
        /*07d2*/ 	.short	(.L_2541 - .L_2540)
.L_2540:
        /*07d4*/ 	.word	0x00000000


	//----- nvinfo : EIATTR_CBANK_PARAM_SIZE
	.align		4
.L_2541:
        /*07d8*/ 	.byte	0x03, 0x19
        /*07da*/ 	.short	0x0088


	//----- nvinfo : EIATTR_PARAM_CBANK
	.align		4
        /*07dc*/ 	.byte	0x04, 0x0a
        /*07de*/ 	.short	(.L_2543 - .L_2542)
	.align		4
.L_2542:
        /*07e0*/ 	.word	index@(.nv.constant0._ZN10layer_norm13ln_bwd_kernelINS_13Kernel_traitsI13__nv_bfloat16S2_S2_fjLj25600ELj5ELj1ELj4ELj16ENS_18Kernel_traits_baseILj25600ES2_S2_S2_fjLj128EEEEEEEvNS_9BwdParamsE)
        /*07e4*/ 	.short	0x0380
        /*07e6*/ 	.short	0x0088


	//----- nvinfo : EIATTR_SW_WAR
	.align		4
.L_2543:
        /*07e8*/ 	.byte	0x04, 0x36
        /*07ea*/ 	.short	(.L_2545 - .L_2544)
.L_2544:
        /*07ec*/ 	.word	0x00000008
.L_2545:


//--------------------- .nv.info._ZN10layer_norm22ln_bwd_finalize_kernelINS_22Kernel_traits_finalizeILj25600E6__halffS2_fjLj1024ELj4ENS_18Kernel_traits_baseILj25600ES2_fS2_fjLj1024EEEEEEEvNS_9BwdParamsE --------------------------
	.section	.nv.info._ZN10layer_norm22ln_bwd_finalize_kernelINS_22Kernel_traits_finalizeILj25600E6__halffS2_fjLj1024ELj4ENS_18Kernel_traits_baseILj25600ES2_fS2_fjLj1024EEEEEEEvNS_9BwdParamsE,"",@"SHT_CUDA_INFO"
	.sectionflags	@""
	.align	4


	//----- nvinfo : EIATTR_CUDA_API_VERSION
	.align		4
        /*0000*/ 	.byte	0x04, 0x37
        /*0002*/ 	.short	(.L_2547 - .L_2546)
.L_2546:
        /*0004*/ 	.word	0x00000082


	//----- nvinfo : EIATTR_KPARAM_INFO
	.align		4
.L_2547:
        /*0008*/ 	.byte	0x04, 0x17
        /*000a*/ 	.short	(.L_2549 - .L_2548)
.L_2548:
        /*000c*/ 	.word	0x00000000
        /*0010*/ 	.short	0x0000
        /*0012*/ 	.short	0x0000
        /*0014*/ 	.byte	0x00, 0xf0, 0x21, 0x02


	//----- nvinfo : EIATTR_SPARSE_MMA_MASK
	.align		4
.L_2549:
        /*0018*/ 	.byte	0x03, 0x50
        /*001a*/ 	.short	0x0000


	//----- nvinfo : EIATTR_MAXREG_COUNT
	.align		4
        /*001c*/ 	.byte	0x03, 0x1b
        /*001e*/ 	.short	0x0040


	//----- nvinfo : EIATTR_NUM_BARRIERS
	.align		4
        /*0020*/ 	.byte	0x02, 0x4c
        /*0022*/ 	.byte	0x01
	.zero		1


	//----- nvinfo : EIATTR_MERCURY_ISA_VERSION
	.align		4
        /*0024*/ 	.byte	0x03, 0x5f
        /*0026*/ 	.short	0x0101


	//----- nvinfo : EIATTR_COOP_GROUP_MASK_REGIDS
	.align		4
        /*0028*/ 	.byte	0x04, 0x29
        /*002a*/ 	.short	(.L_2551 - .L_2550)


	//   ....[0]....
.L_2550:
        /*002c*/ 	.word	0xffffffff


	//   ....[1]....
        /*0030*/ 	.word	0xffffffff


	//   ....[2]....
        /*0034*/ 	.word	0xffffffff


	//   ....[3]....
        /*0038*/ 	.word	0xffffffff


	//   ....[4]....
        /*003c*/ 	.word	0xffffffff


	//   ....[5]....
        /*0040*/ 	.word	0xffffffff


	//   ....[6]....
        /*0044*/ 	.word	0xffffffff


	//   ....[7]....
        /*0048*/ 	.word	0xffffffff


	//   ....[8]....
        /*004c*/ 	.word	0xffffffff


	//   ....[9]....
        /*0050*/ 	.word	0xffffffff


	//----- nvinfo : EIATTR_COOP_GROUP_INSTR_OFFSETS
	.align		4
.L_2551:
        /*0054*/ 	.byte	0x04, 0x28
        /*0056*/ 	.short	(.L_2553 - .L_2552)


	//   ....[0]....
.L_2552:
        /*0058*/ 	.word	0x00001270


	//   ....[1]....
        /*005c*/ 	.word	0x00001280


	//   ....[2]....
        /*0060*/ 	.word	0x000012b0


	//   ....[3]....
        /*0064*/ 	.word	0x000012c0


	//   ....[4]....
        /*0068*/ 	.word	0x000012f0


	//   ....[5]....
        /*006c*/ 	.word	0x00001300


	//   ....[6]....
        /*0070*/ 	.word	0x00001330


	//   ....[7]....
        /*0074*/ 	.word	0x00001340


	//   ....[8]....
        /*0078*/ 	.word	0x00001370


	//   ....[9]....
        /*007c*/ 	.word	0x00001380


	//----- nvinfo : EIATTR_VRC_CTA_INIT_COUNT
	.align		4
.L_2553:
        /*0080*/ 	.byte	0x02, 0x4a
	.zero		1
	.zero		1


	//----- nvinfo : EIATTR_EXIT_INSTR_OFFSETS
	.align		4
        /*0084*/ 	.byte	0x04, 0x1c
        /*0086*/ 	.short	(.L_2555 - .L_2554)


	//   ....[0]....
.L_2554:
        /*0088*/ 	.word	0x00000060


	//   ....[1]....
        /*008c*/ 	.word	0x000013e0


	//   ....[2]....
        /*0090*/ 	.word	0x000014b0


	//----- nvinfo : EIATTR_MAX_THREADS
	.align		4
.L_2555:
        /*0094*/ 	.byte	0x04, 0x05
        /*0096*/ 	.short	(.L_2557 - .L_2556)
.L_2556:
        /*0098*/ 	.word	0x00000400
        /*009c*/ 	.word	0x00000001
        /*00a0*/ 	.word	0x00000001


	//----- nvinfo : EIATTR_CRS_STACK_SIZE
	.align		4
.L_2557:
        /*00a4*/ 	.byte	0x04, 0x1e
        /*00a6*/ 	.short	(.L_2559 - .L_2558)
.L_2558:
        /*00a8*/ 	.word	0x00000000


	//----- nvinfo : EIATTR_CBANK_PARAM_SIZE
	.align		4
.L_2559:
        /*00ac*/ 	.byte	0x03, 0x19
        /*00ae*/ 	.short	0x0088


	//----- nvinfo : EIATTR_PARAM_CBANK
	.align		4
        /*00b0*/ 	.byte	0x04, 0x0a
        /*00b2*/ 	.short	(.L_2561 - .L_2560)
	.align		4
.L_2560:
        /*00b4*/ 	.word	index@(.nv.constant0._ZN10layer_norm22ln_bwd_finalize_kernelINS_22Kernel_traits_finalizeILj25600E6__halffS2_fjLj1024ELj4ENS_18Kernel_traits_baseILj25600ES2_fS2_fjLj1024EEEEEEEvNS_9BwdParamsE)
        /*00b8*/ 	.short	0x0380
        /*00ba*/ 	.short	0x0088


	//----- nvinfo : EIATTR_SW_WAR
	.align		4
.L_2561:
        /*00bc*/ 	.byte	0x04, 0x36
        /*00be*/ 	.short	(.L_2563 - .L_2562)
.L_2562:
        /*00c0*/ 	.word	0x00000008
.L_2563:


//--------------------- .nv.info._ZN10layer_norm13ln_bwd_kernelINS_13Kernel_traitsI6__halffS2_fjLj25600ELj5ELj1ELj4ELj16ENS_18Kernel_traits_baseILj25600ES2_fS2_fjLj128EEEEEEEvNS_9BwdParamsE --------------------------
	.section	.nv.info._ZN10layer_norm13ln_bwd_kernelINS_13Kernel_traitsI6__halffS2_fjLj25600ELj5ELj1ELj4ELj16ENS_18Kernel_traits_baseILj25600ES2_fS2_fjLj128EEEEEEEvNS_9BwdParamsE,"",@"SHT_CUDA_INFO"
	.sectionflags	@""
	.align	4


	//----- nvinfo : EIATTR_CUDA_API_VERSION
	.align		4
        /*0000*/ 	.byte	0x04, 0x37
        /*0002*/ 	.short	(.L_2565 - .L_2564)
.L_2564:
        /*0004*/ 	.word	0x00000082


	//----- nvinfo : EIATTR_KPARAM_INFO
	.align		4
.L_2565:
        /*0008*/ 	.byte	0x04, 0x17
        /*000a*/ 	.short	(.L_2567 - .L_2566)
.L_2566:
        /*000c*/ 	.word	0x00000000
        /*0010*/ 	.short	0x0000
        /*0012*/ 	.short	0x0000
        /*0014*/ 	.byte	0x00, 0xf0, 0x21, 0x02


	//----- nvinfo : EIATTR_SPARSE_MMA_MASK
	.align		4
.L_2567:
        /*0018*/ 	.byte	0x03, 0x50
        /*001a*/ 	.short	0x0000


	//----- nvinfo : EIATTR_MAXREG_COUNT
	.align		4
        /*001c*/ 	.byte	0x03, 0x1b
        /*001e*/ 	.short	0x00ff


	//----- nvinfo : EIATTR_NUM_BARRIERS
	.align		4
        /*0020*/ 	.byte	0x02, 0x4c
        /*0022*/ 	.byte	0x01
	.zero		1


	//----- nvinfo : EIATTR_ANNOTATIONS
	.align		4
        /*0024*/ 	.byte	0x04, 0x55
        /*0026*/ 	.short	(.L_2569 - .L_2568)


	//   ....[0]....
.L_2568:
        /* <DEDUP_REMOVED lines=85> */


	//----- nvinfo : EIATTR_MERCURY_ISA_VERSION
	.align		4
.L_2569:
        /*0568*/ 	.byte	0x03, 0x5f
        /*056a*/ 	.short	0x0101


	//----- nvinfo : EIATTR_COOP_GROUP_MASK_REGIDS
	.align		4
        /*056c*/ 	.byte	0x04, 0x29
        /*056e*/ 	.short	(.L_2571 - .L_2570)


	//   ....[0]....
.L_2570:
        /*0570*/ 	.word	0xffffffff


	//   ....[1]....
        /*0574*/ 	.word	0xffffffff


	//   ....[2]....
        /*0578*/ 	.word	0xffffffff


	//   ....[3]....
        /*057c*/ 	.word	0xffffffff


	//   ....[4]....
        /*0580*/ 	.word	0xffffffff


	//   ....[5]....
        /*0584*/ 	.word	0xffffffff


	//   ....[6]....
        /*0588*/ 	.word	0xffffffff


	//   ....[7]....
        /*058c*/ 	.word	0xffffffff


	//   ....[8]....
        /*0590*/ 	.word	0xffffffff


	//   ....[9]....
        /*0594*/ 	.word	0xffffffff


	//   ....[10]....
        /*0598*/ 	.word	0xffffffff


	//   ....[11]....
        /*059c*/ 	.word	0xffffffff


	//   ....[12]....
        /*05a0*/ 	.word	0xffffffff


	//   ....[13]....
        /*05a4*/ 	.word	0xffffffff


	//   ....[14]....
        /*05a8*/ 	.word	0xffffffff


	//   ....[15]....
        /*05ac*/ 	.word	0xffffffff


	//   ....[16]....
        /*05b0*/ 	.word	0xffffffff


	//   ....[17]....
        /*05b4*/ 	.word	0xffffffff


	//   ....[18]....
        /*05b8*/ 	.word	0xffffffff


	//   ....[19]....
        /*05bc*/ 	.word	0xffffffff


	//----- nvinfo : EIATTR_COOP_GROUP_INSTR_OFFSETS
	.align		4
.L_2571:
        /*05c0*/ 	.byte	0x04, 0x28
        /*05c2*/ 	.short	(.L_2573 - .L_2572)


	//   ....[0]....
.L_2572:
        /*05c4*/ 	.word	0x00004900


	//   ....[1]....
        /*05c8*/ 	.word	0x00004920


	//   ....[2]....
        /*05cc*/ 	.word	0x00004940


	//   ....[3]....
        /*05d0*/ 	.word	0x00004960


	//   ....[4]....
        /*05d4*/ 	.word	0x00004a60


	//   ....[5]....
        /*05d8*/ 	.word	0x00004a70


	//   ....[6]....
        /*05dc*/ 	.word	0x00004cd0


	//   ....[7]....
        /*05e0*/ 	.word	0x00004ce0


	//   ....[8]....
        /*05e4*/ 	.word	0x00004e10


	//   ....[9]....
        /*05e8*/ 	.word	0x00004e20


	//   ....[10]....
        /*05ec*/ 	.word	0x00005a50


	//   ....[11]....
        /*05f0*/ 	.word	0x00005a60


	//   ....[12]....
        /*05f4*/ 	.word	0x00005a90


	//   ....[13]....
        /*05f8*/ 	.word	0x00005aa0


	//   ....[14]....
        /*05fc*/ 	.word	0x00005ad0


	//   ....[15]....
        /*0600*/ 	.word	0x00005ae0


	//   ....[16]....
        /*0604*/ 	.word	0x00005b10


	//   ....[17]....
        /*0608*/ 	.word	0x00005b20


	//   ....[18]....
        /*060c*/ 	.word	0x00005b50


	//   ....[19]....
        /*0610*/ 	.word	0x00005b60


	//----- nvinfo : EIATTR_VRC_CTA_INIT_COUNT
	.align		4
.L_2573:
        /*0614*/ 	.byte	0x02, 0x4a
	.zero		1
	.zero		1


	//----- nvinfo : EIATTR_EXIT_INSTR_OFFSETS
	.align		4
        /*0618*/ 	.byte	0x04, 0x1c
        /*061a*/ 	.short	(.L_2575 - .L_2574)


	//   ....[0]....
.L_2574:
        /*061c*/ 	.word	0x00006b60


	//----- nvinfo : EIATTR_MAX_THREADS
	.align		4
.L_2575:
        /*0620*/ 	.byte	0x04, 0x05
        /*0622*/ 	.short	(.L_2577 - .L_2576)
.L_2576:
        /*0624*/ 	.word	0x00000080
        /*0628*/ 	.word	0x00000001
        /*062c*/ 	.word	0x00000001


	//----- nvinfo : EIATTR_CRS_STACK_SIZE
	.align		4
.L_2577:
        /*0630*/ 	.byte	0x04, 0x1e
        /*0632*/ 	.short	(.L_2579 - .L_2578)
.L_2578:
        /*0634*/ 	.word	0x00000000


	//----- nvinfo : EIATTR_CBANK_PARAM_SIZE
	.align		4
.L_2579:
        /*0638*/ 	.byte	0x03, 0x19
        /*063a*/ 	.short	0x0088


	//----- nvinfo : EIATTR_PARAM_CBANK
	.align		4
        /*063c*/ 	.byte	0x04, 0x0a
        /*063e*/ 	.short	(.L_2581 - .L_2580)
	.align		4
.L_2580:
        /*0640*/ 	.word	index@(.nv.constant0._ZN10layer_norm13ln_bwd_kernelINS_13Kernel_traitsI6__halffS2_fjLj25600ELj5ELj1ELj4ELj16ENS_18Kernel_traits_baseILj25600ES2_fS2_fjLj128EEEEEEEvNS_9BwdParamsE)
        /*0644*/ 	.short	0x0380
        /*0646*/ 	.short	0x0088


	//----- nvinfo : EIATTR_SW_WAR
	.align		4
.L_2581:
        /*0648*/ 	.byte	0x04, 0x36
        /*064a*/ 	.short	(.L_2583 - .L_2582)
.L_2582:
        /*064c*/ 	.word	0x00000008
.L_2583:


//--------------------- .nv.info._ZN10layer_norm22ln_bwd_finalize_kernelINS_22Kernel_traits_finalizeILj25600E6__halfS2_S2_fjLj1024ELj4ENS_18Kernel_traits_baseILj25600ES2_S2_S2_fjLj1024EEEEEEEvNS_9BwdParamsE --------------------------
	.section	.nv.info._ZN10layer_norm22ln_bwd_finalize_kernelINS_22Kernel_traits_finalizeILj25600E6__halfS2_S2_fjLj1024ELj4ENS_18Kernel_traits_baseILj25600ES2_S2_S2_fjLj1024EEEEEEEvNS_9BwdParamsE,"",@"SHT_CUDA_INFO"
	.sectionflags	@""
	.align	4


	//----- nvinfo : EIATTR_CUDA_API_VERSION
	.align		4
        /*0000*/ 	.byte	0x04, 0x37
        /*0002*/ 	.short	(.L_2585 - .L_2584)
.L_2584:
        /*0004*/ 	.word	0x00000082


	//----- nvinfo : EIATTR_KPARAM_INFO
	.align		4
.L_2585:
        /*0008*/ 	.byte	0x04, 0x17
        /*000a*/ 	.short	(.L_2587 - .L_2586)
.L_2586:
        /*000c*/ 	.word	0x00000000
        /*0010*/ 	.short	0x0000
        /*0012*/ 	.short	0x0000
        /*0014*/ 	.byte	0x00, 0xf0, 0x21, 0x02


	//----- nvinfo : EIATTR_SPARSE_MMA_MASK
	.align		4
.L_2587:
        /*0018*/ 	.byte	0x03, 0x50
        /*001a*/ 	.short	0x0000


	//----- nvinfo : EIATTR_MAXREG_COUNT
	.align		4
        /*001c*/ 	.byte	0x03, 0x1b
        /*001e*/ 	.short	0x0040


	//----- nvinfo : EIATTR_NUM_BARRIERS
	.align		4
        /*0020*/ 	.byte	0x02, 0x4c
        /*0022*/ 	.byte	0x01
	.zero		1


	//----- nvinfo : EIATTR_MERCURY_ISA_VERSION
	.align		4
        /*0024*/ 	.byte	0x03, 0x5f
        /*0026*/ 	.short	0x0101


	//----- nvinfo : EIATTR_COOP_GROUP_MASK_REGIDS
	.align		4
        /*0028*/ 	.byte	0x04, 0x29
        /*002a*/ 	.short	(.L_2589 - .L_2588)


	//   ....[0]....
.L_2588:
        /*002c*/ 	.word	0xffffffff


	//   ....[1]....
        /*0030*/ 	.word	0xffffffff


	//   ....[2]....
        /*0034*/ 	.word	0xffffffff


	//   ....[3]....
        /*0038*/ 	.word	0xffffffff


	//   ....[4]....
        /*003c*/ 	.word	0xffffffff


	//   ....[5]....
        /*0040*/ 	.word	0xffffffff


	//   ....[6]....
        /*0044*/ 	.word	0xffffffff


	//   ....[7]....
        /*0048*/ 	.word	0xffffffff


	//   ....[8]....
        /*004c*/ 	.word	0xffffffff


	//   ....[9]....
        /*0050*/ 	.word	0xffffffff


	//----- nvinfo : EIATTR_COOP_GROUP_INSTR_OFFSETS
	.align		4
.L_2589:
        /*0054*/ 	.byte	0x04, 0x28
        /*0056*/ 	.short	(.L_2591 - .L_2590)


	//   ....[0]....
.L_2590:
        /*0058*/ 	.word	0x00001270


	//   ....[1]....
        /*005c*/ 	.word	0x00001280


	//   ....[2]....
        /*0060*/ 	.word	0x000012b0


	//   ....[3]....
        /*0064*/ 	.word	0x000012c0


	//   ....[4]....
        /*0068*/ 	.word	0x000012f0


	//   ....[5]....
        /*006c*/ 	.word	0x00001300


	//   ....[6]....
        /*0070*/ 	.word	0x00001330


	//   ....[7]....
        /*0074*/ 	.word	0x00001340


	//   ....[8]....
        /*0078*/ 	.word	0x00001370


	//   ....[9]....
        /*007c*/ 	.word	0x00001380


	//----- nvinfo : EIATTR_VRC_CTA_INIT_COUNT
	.align		4
.L_2591:
        /*0080*/ 	.byte	0x02, 0x4a
	.zero		1
	.zero		1


	//----- nvinfo : EIATTR_EXIT_INSTR_OFFSETS
	.align		4
        /*0084*/ 	.byte	0x04, 0x1c
        /*0086*/ 	.short	(.L_2593 - .L_2592)


	//   ....[0]....
.L_2592:
        /*0088*/ 	.word	0x00000060


	//   ....[1]....
        /*008c*/ 	.word	0x000013e0


	//   ....[2]....
        /*0090*/ 	.word	0x000014b0


	//----- nvinfo : EIATTR_MAX_THREADS
	.align		4
.L_2593:
        /*0094*/ 	.byte	0x04, 0x05
        /*0096*/ 	.short	(.L_2595 - .L_2594)
.L_2594:
        /*0098*/ 	.word	0x00000400
        /*009c*/ 	.word	0x00000001
        /*00a0*/ 	.word	0x00000001


	//----- nvinfo : EIATTR_CRS_STACK_SIZE
	.align		4
.L_2595:
        /*00a4*/ 	.byte	0x04, 0x1e
        /*00a6*/ 	.short	(.L_2597 - .L_2596)
.L_2596:
        /*00a8*/ 	.word	0x00000000


	//----- nvinfo : EIATTR_CBANK_PARAM_SIZE
	.align		4
.L_2597:
        /*00ac*/ 	.byte	0x03, 0x19
        /*00ae*/ 	.short	0x0088


	//----- nvinfo : EIATTR_PARAM_CBANK
	.align		4
        /*00b0*/ 	.byte	0x04, 0x0a
        /*00b2*/ 	.short	(.L_2599 - .L_2598)
	.align		4
.L_2598:
        /*00b4*/ 	.word	index@(.nv.constant0._ZN10layer_norm22ln_bwd_finalize_kernelINS_22Kernel_traits_finalizeILj25600E6__halfS2_S2_fjLj1024ELj4ENS_18Kernel_traits_baseILj25600ES2_S2_S2_fjLj1024EEEEEEEvNS_9BwdParamsE)
        /*00b8*/ 	.short	0x0380
        /*00ba*/ 	.short	0x0088


	//----- nvinfo : EIATTR_SW_WAR
	.align		4
.L_2599:
        /*00bc*/ 	.byte	0x04, 0x36
        /*00be*/ 	.short	(.L_2601 - .L_2600)
.L_2600:
        /*00c0*/ 	.word	0x00000008
.L_2601:


//--------------------- .nv.info._ZN10layer_norm13ln_bwd_kernelINS_13Kernel_traitsI6__halfS2_S2_fjLj25600ELj5ELj1ELj4ELj16ENS_18Kernel_traits_baseILj25600ES2_S2_S2_fjLj128EEEEEEEvNS_9BwdParamsE --------------------------
	.section	.nv.info._ZN10layer_norm13ln_bwd_kernelINS_13Kernel_traitsI6__halfS2_S2_fjLj25600ELj5ELj1ELj4ELj16ENS_18Kernel_traits_baseILj25600ES2_S2_S2_fjLj128EEEEEEEvNS_9BwdParamsE,"",@"SHT_CUDA_INFO"
	.sectionflags	@""
	.align	4


	//----- nvinfo : EIATTR_CUDA_API_VERSION
	.align		4
        /*0000*/ 	.byte	0x04, 0x37
        /*0002*/ 	.short	(.L_2603 - .L_2602)
.L_2602:
        /*0004*/ 	.word	0x00000082


	//----- nvinfo : EIATTR_KPARAM_INFO
	.align		4
.L_2603:
        /*0008*/ 	.byte	0x04, 0x17
        /*000a*/ 	.short	(.L_2605 - .L_2604)
.L_2604:
        /*000c*/ 	.word	0x00000000
        /*0010*/ 	.short	0x0000
        /*0012*/ 	.short	0x0000
        /*0014*/ 	.byte	0x00, 0xf0, 0x21, 0x02


	//----- nvinfo : EIATTR_SPARSE_MMA_MASK
	.align		4
.L_2605:
        /*0018*/ 	.byte	0x03, 0x50
        /*001a*/ 	.short	0x0000


	//----- nvinfo : EIATTR_MAXREG_COUNT
	.align		4
        /*001c*/ 	.byte	0x03, 0x1b
        /*001e*/ 	.short	0x00ff


	//----- nvinfo : EIATTR_NUM_BARRIERS
	.align		4
        /*0020*/ 	.byte	0x02, 0x4c
        /*0022*/ 	.byte	0x01
	.zero		1


	//----- nvinfo : EIATTR_ANNOTATIONS
	.align		4
        /*0024*/ 	.byte	0x04, 0x55
        /*0026*/ 	.short	(.L_2607 - .L_2606)


	//   ....[0]....
.L_2606:
        /* <DEDUP_REMOVED lines=71> */


	//----- nvinfo : EIATTR_MERCURY_ISA_VERSION
	.align		4
.L_2607:
        /*0488*/ 	.byte	0x03, 0x5f
        /*048a*/ 	.short	0x0101


	//----- nvinfo : EIATTR_COOP_GROUP_MASK_REGIDS
	.align		4
        /*048c*/ 	.byte	0x04, 0x29
        /*048e*/ 	.short	(.L_2609 - .L_2608)


	//   ....[0]....
.L_2608:
        /*0490*/ 	.word	0xffffffff


	//   ....[1]....
        /*0494*/ 	.word	0xffffffff


	//   ....[2]....
        /*0498*/ 	.word	0xffffffff


	//   ....[3]....
        /*049c*/ 	.word	0xffffffff


	//   ....[4]....
        /*04a0*/ 	.word	0xffffffff


	//   ....[5]....
        /*04a4*/ 	.word	0xffffffff


	//   ....[6]....
        /*04a8*/ 	.word	0xffffffff


	//   ....[7]....
        /*04ac*/ 	.word	0xffffffff


	//   ....[8]....
        /*04b0*/ 	.word	0xffffffff


	//   ....[9]....
        /*04b4*/ 	.word	0xffffffff


	//   ....[10]....
        /*04b8*/ 	.word	0xffffffff


	//   ....[11]....
        /*04bc*/ 	.word	0xffffffff


	//   ....[12]....
        /*04c0*/ 	.word	0xffffffff


	//   ....[13]....
        /*04c4*/ 	.word	0xffffffff


	//   ....[14]....
        /*04c8*/ 	.word	0xffffffff


	//   ....[15]....
        /*04cc*/ 	.word	0xffffffff


	//   ....[16]....
        /*04d0*/ 	.word	0xffffffff


	//   ....[17]....
        /*04d4*/ 	.word	0xffffffff


	//   ....[18]....
        /*04d8*/ 	.word	0xffffffff


	//   ....[19]....
        /*04dc*/ 	.word	0xffffffff


	//----- nvinfo : EIATTR_COOP_GROUP_INSTR_OFFSETS
	.align		4
.L_2609:
        /*04e0*/ 	.byte	0x04, 0x28
        /*04e2*/ 	.short	(.L_2611 - .L_2610)


	//   ....[0]....
.L_2610:
        /*04e4*/ 	.word	0x00003f80


	//   ....[1]....
        /*04e8*/ 	.word	0x00003fa0


	//   ....[2]....
        /*04ec*/ 	.word	0x00004240


	//   ....[3]....
        /*04f0*/ 	.word	0x00004260


	//   ....[4]....
        /*04f4*/ 	.word	0x00004270


	//   ....[5]....
        /*04f8*/ 	.word	0x00004290


	//   ....[6]....
        /*04fc*/ 	.word	0x00004340


	//   ....[7]....
        /*0500*/ 	.word	0x00004350


	//   ....[8]....
        /*0504*/ 	.word	0x000045a0


	//   ....[9]....
        /*0508*/ 	.word	0x000045c0


	//   ....[10]....
        /*050c*/ 	.word	0x00005090


	//   ....[11]....
        /*0510*/ 	.word	0x000050a0


	//   ....[12]....
        /*0514*/ 	.word	0x000050d0


	//   ....[13]....
        /*0518*/ 	.word	0x000050e0


	//   ....[14]....
        /*051c*/ 	.word	0x00005110


	//   ....[15]....
        /*0520*/ 	.word	0x00005120


	//   ....[16]....
        /*0524*/ 	.word	0x00005150


	//   ....[17]....
        /*0528*/ 	.word	0x00005160


	//   ....[18]....
        /*052c*/ 	.word	0x00005190


	//   ....[19]....
        /*0530*/ 	.word	0x000051a0


	//----- nvinfo : EIATTR_VRC_CTA_INIT_COUNT
	.align		4
.L_2611:
        /*0534*/ 	.byte	0x02, 0x4a
	.zero		1
	.zero		1


	//----- nvinfo : EIATTR_EXIT_INSTR_OFFSETS
	.align		4
        /*0538*/ 	.byte	0x04, 0x1c
        /*053a*/ 	.short	(.L_2613 - .L_2612)


	//   ....[0]....
.L_2612:
        /*053c*/ 	.word	0x000062d0


	//----- nvinfo : EIATTR_MAX_THREADS
	.align		4
.L_2613:
        /*0540*/ 	.byte	0x04, 0x05
        /*0542*/ 	.short	(.L_2615 - .L_2614)
.L_2614:
        /*0544*/ 	.word	0x00000080
        /*0548*/ 	.word	0x00000001
        /*054c*/ 	.word	0x00000001


	//----- nvinfo : EIATTR_CRS_STACK_SIZE
	.align		4
.L_2615:
        /*0550*/ 	.byte	0x04, 0x1e
        /*0552*/ 	.short	(.L_2617 - .L_2616)
.L_2616:
        /*0554*/ 	.word	0x00000000


	//----- nvinfo : EIATTR_CBANK_PARAM_SIZE
	.align		4
.L_2617:
        /*0558*/ 	.byte	0x03, 0x19
        /*055a*/ 	.short	0x0088


	//----- nvinfo : EIATTR_PARAM_CBANK
	.align		4
        /*055c*/ 	.byte	0x04, 0x0a
        /*055e*/ 	.short	(.L_2619 - .L_2618)
	.align		4
.L_2618:
        /*0560*/ 	.word	index@(.nv.constant0._ZN10layer_norm13ln_bwd_kernelINS_13Kernel_traitsI6__halfS2_S2_fjLj25600ELj5ELj1ELj4ELj16ENS_18Kernel_traits_baseILj25600ES2_S2_S2_fjLj128EEEEEEEvNS_9BwdParamsE)
        /*0564*/ 	.short	0x0380
        /*0566*/ 	.short	0x0088


	//----- nvinfo : EIATTR_SW_WAR
	.align		4
.L_2619:
        /*0568*/ 	.byte	0x04, 0x36
        /*056a*/ 	.short	(.L_2621 - .L_2620)
.L_2620:
        /*056c*/ 	.word	0x00000008
.L_2621:


//--------------------- .nv.info._ZN10layer_norm22ln_bwd_finalize_kernelINS_22Kernel_traits_finalizeILj25600EffffjLj1024ELj4ENS_18Kernel_traits_baseILj25600EffffjLj1024EEEEEEEvNS_9BwdParamsE --------------------------
	.section	.nv.info._ZN10layer_norm22ln_bwd_finalize_kernelINS_22Kernel_traits_finalizeILj25600EffffjLj1024ELj4ENS_18Kernel_traits_baseILj25600EffffjLj1024EEEEEEEvNS_9BwdParamsE,"",@"SHT_CUDA_INFO"
	.sectionflags	@""
	.align	4


	//----- nvinfo : EIATTR_CUDA_API_VERSION
	.align		4
        /*0000*/ 	.byte	0x04, 0x37
        /*0002*/ 	.short	(.L_2623 - .L_2622)
.L_2622:
        /*0004*/ 	.word	0x00000082


	//----- nvinfo : EIATTR_KPARAM_INFO
	.align		4
.L_2623:
        /*0008*/ 	.byte	0x04, 0x17
        /*000a*/ 	.short	(.L_2625 - .L_2624)
.L_2624:
        /*000c*/ 	.word	0x00000000
        /*0010*/ 	.short	0x0000
        /*0012*/ 	.short	0x0000
        /*0014*/ 	.byte	0x00, 0xf0, 0x21, 0x02


	//----- nvinfo : EIATTR_SPARSE_MMA_MASK
	.align		4
.L_2625:
        /*0018*/ 	.byte	0x03, 0x50
        /*001a*/ 	.short	0x0000


	//----- nvinfo : EIATTR_MAXREG_COUNT
	.align		4
        /*001c*/ 	.byte	0x03, 0x1b
        /*001e*/ 	.short	0x0040


	//----- nvinfo : EIATTR_NUM_BARRIERS
	.align		4
        /*0020*/ 	.byte	0x02, 0x4c
        /*0022*/ 	.byte	0x01
	.zero		1


	//----- nvinfo : EIATTR_MERCURY_ISA_VERSION
	.align		4
        /*0024*/ 	.byte	0x03, 0x5f
        /*0026*/ 	.short	0x0101


	//----- nvinfo : EIATTR_COOP_GROUP_MASK_REGIDS
	.align		4
        /*0028*/ 	.byte	0x04, 0x29
        /*002a*/ 	.short	(.L_2627 - .L_2626)


	//   ....[0]....
.L_2626:
        /*002c*/ 	.word	0xffffffff


	//   ....[1]....
        /*0030*/ 	.word	0xffffffff


	//   ....[2]....
        /*0034*/ 	.word	0xffffffff


	//   ....[3]....
        /*0038*/ 	.word	0xffffffff


	//   ....[4]....
        /*003c*/ 	.word	0xffffffff


	//   ....[5]....
        /*0040*/ 	.word	0xffffffff


	//   ....[6]....
        /*0044*/ 	.word	0xffffffff


	//   ....[7]....
        /*0048*/ 	.word	0xffffffff


	//   ....[8]....
        /*004c*/ 	.word	0xffffffff


	//   ....[9]....
        /*0050*/ 	.word	0xffffffff


	//----- nvinfo : EIATTR_COOP_GROUP_INSTR_OFFSETS
	.align		4
.L_2627:
        /*0054*/ 	.byte	0x04, 0x28
        /*0056*/ 	.short	(.L_2629 - .L_2628)


	//   ....[0]....
.L_2628:
        /*0058*/ 	.word	0x00001270


	//   ....[1]....
        /*005c*/ 	.word	0x00001280


	//   ....[2]....
        /*0060*/ 	.word	0x000012b0


	//   ....[3]....
        /*0064*/ 	.word	0x000012c0


	//   ....[4]....
        /*0068*/ 	.word	0x000012f0


	//   ....[5]....
        /*006c*/ 	.word	0x00001300


	//   ....[6]....
        /*0070*/ 	.word	0x00001330


	//   ....[7]....
        /*0074*/ 	.word	0x00001340


	//   ....[8]....
        /*0078*/ 	.word	0x00001370


	//   ....[9]....
        /*007c*/ 	.word	0x00001380


	//----- nvinfo : EIATTR_VRC_CTA_INIT_COUNT
	.align		4
.L_2629:
        /*0080*/ 	.byte	0x02, 0x4a
	.zero		1
	.zero		1


	//----- nvinfo : EIATTR_EXIT_INSTR_OFFSETS
	.align		4
        /*0084*/ 	.byte	0x04, 0x1c
        /*0086*/ 	.short	(.L_2631 - .L_2630)


	//   ....[0]....
.L_2630:
        /*0088*/ 	.word	0x00000060


	//   ....[1]....
        /*008c*/ 	.word	0x000013e0


	//   ....[2]....
        /*0090*/ 	.word	0x00001490


	//----- nvinfo : EIATTR_MAX_THREADS
	.align		4
.L_2631:
        /*0094*/ 	.byte	0x04, 0x05
        /*0096*/ 	.short	(.L_2633 - .L_2632)
.L_2632:
        /*0098*/ 	.word	0x00000400
        /*009c*/ 	.word	0x00000001
        /*00a0*/ 	.word	0x00000001


	//----- nvinfo : EIATTR_CRS_STACK_SIZE
	.align		4
.L_2633:
        /*00a4*/ 	.byte	0x04, 0x1e
        /*00a6*/ 	.short	(.L_2635 - .L_2634)
.L_2634:
        /*00a8*/ 	.word	0x00000000


	//----- nvinfo : EIATTR_CBANK_PARAM_SIZE
	.align		4
.L_2635:
        /*00ac*/ 	.byte	0x03, 0x19
        /*00ae*/ 	.short	0x0088


	//----- nvinfo : EIATTR_PARAM_CBANK
	.align		4
        /*00b0*/ 	.byte	0x04, 0x0a
        /*00b2*/ 	.short	(.L_2637 - .L_2636)
	.align		4
.L_2636:
        /*00b4*/ 	.word	index@(.nv.constant0._ZN10layer_norm22ln_bwd_finalize_kernelINS_22Kernel_traits_finalizeILj25600EffffjLj1024ELj4ENS_18Kernel_traits_baseILj25600EffffjLj1024EEEEEEEvNS_9BwdParamsE)
        /*00b8*/ 	.short	0x0380
        /*00ba*/ 	.short	0x0088


	//----- nvinfo : EIATTR_SW_WAR
	.align		4
.L_2637:
        /*00bc*/ 	.byte	0x04, 0x36
        /*00be*/ 	.short	(.L_2639 - .L_2638)
.L_2638:
        /*00c0*/ 	.word	0x00000008
.L_2639:


//--------------------- .nv.info._ZN10layer_norm13ln_bwd_kernelINS_13Kernel_traitsIffffjLj25600ELj5ELj1ELj4ELj16ENS_18Kernel_traits_baseILj25600EffffjLj128EEEEEEEvNS_9BwdParamsE --------------------------
	.section	.nv.info._ZN10layer_norm13ln_bwd_kernelINS_13Kernel_traitsIffffjLj25600ELj5ELj1ELj4ELj16ENS_18Kernel_traits_baseILj25600EffffjLj128EEEEEEEvNS_9BwdParamsE,"",@"SHT_CUDA_INFO"
	.sectionflags	@""
	.align	4


	//----- nvinfo : EIATTR_CUDA_API_VERSION
	.align		4
        /*0000*/ 	.byte	0x04, 0x37
        /*0002*/ 	.short	(.L_2641 - .L_2640)
.L_2640:
        /*0004*/ 	.word	0x00000082


	//----- nvinfo : EIATTR_KPARAM_INFO
	.align		4
.L_2641:
        /*0008*/ 	.byte	0x04, 0x17
        /*000a*/ 	.short	(.L_2643 - .L_2642)
.L_2642:
        /*000c*/ 	.word	0x00000000
        /*0010*/ 	.short	0x0000
        /*0012*/ 	.short	0x0000
        /*0014*/ 	.byte	0x00, 0xf0, 0x21, 0x02


	//----- nvinfo : EIATTR_SPARSE_MMA_MASK
	.align		4
.L_2643:
        /*0018*/ 	.byte	0x03, 0x50
        /*001a*/ 	.short	0x0000


	//----- nvinfo : EIATTR_MAXREG_COUNT
	.align		4
        /*001c*/ 	.byte	0x03, 0x1b
        /*001e*/ 	.short	0x00ff


	//----- nvinfo : EIATTR_NUM_BARRIERS
	.align		4
        /*0020*/ 	.byte	0x02, 0x4c
        /*0022*/ 	.byte	0x01
	.zero		1


	//----- nvinfo : EIATTR_ANNOTATIONS
	.align		4
        /*0024*/ 	.byte	0x04, 0x55
        /*0026*/ 	.short	(.L_2645 - .L_2644)


	//   ....[0]....
.L_2644:
        /* <DEDUP_REMOVED lines=85> */


	//----- nvinfo : EIATTR_MERCURY_ISA_VERSION
	.align		4
.L_2645:
        /*0568*/ 	.byte	0x03, 0x5f
        /*056a*/ 	.short	0x0101


	//----- nvinfo : EIATTR_COOP_GROUP_MASK_REGIDS
	.align		4
        /*056c*/ 	.byte	0x04, 0x29
        /*056e*/ 	.short	(.L_2647 - .L_2646)


	//   ....[0]....
.L_2646:
        /*0570*/ 	.word	0xffffffff


	//   ....[1]....
        /*0574*/ 	.word	0xffffffff


	//   ....[2]....
        /*0578*/ 	.word	0xffffffff


	//   ....[3]....
        /*057c*/ 	.word	0xffffffff


	//   ....[4]....
        /*0580*/ 	.word	0xffffffff


	//   ....[5]....
        /*0584*/ 	.word	0xffffffff


	//   ....[6]....
        /*0588*/ 	.word	0xffffffff


	//   ....[7]....
        /*058c*/ 	.word	0xffffffff


	//   ....[8]....
        /*0590*/ 	.word	0xffffffff


	//   ....[9]....
        /*0594*/ 	.word	0xffffffff


	//   ....[10]....
        /*0598*/ 	.word	0xffffffff


	//   ....[11]....
        /*059c*/ 	.word	0xffffffff


	//   ....[12]....
        /*05a0*/ 	.word	0xffffffff


	//   ....[13]....
        /*05a4*/ 	.word	0xffffffff


	//   ....[14]....
        /*05a8*/ 	.word	0xffffffff


	//   ....[15]....
        /*05ac*/ 	.word	0xffffffff


	//   ....[16]....
        /*05b0*/ 	.word	0xffffffff


	//   ....[17]....
        /*05b4*/ 	.word	0xffffffff


	//   ....[18]....
        /*05b8*/ 	.word	0xffffffff


	//   ....[19]....
        /*05bc*/ 	.word	0xffffffff


	//----- nvinfo : EIATTR_COOP_GROUP_INSTR_OFFSETS
	.align		4
.L_2647:
        /*05c0*/ 	.byte	0x04, 0x28
        /*05c2*/ 	.short	(.L_2649 - .L_2648)


	//   ....[0]....
.L_2648:
        /*05c4*/ 	.word	0x00002e40


	//   ....[1]....
        /*05c8*/ 	.word	0x00002e50


	//   ....[2]....
        /*05cc*/ 	.word	0x00002fb0


	//   ....[3]....
        /*05d0*/ 	.word	0x00002fd0


	//   ....[4]....
        /*05d4*/ 	.word	0x00003020


	//   ....[5]....
        /*05d8*/ 	.word	0x00003040


	//   ....[6]....
        /*05dc*/ 	.word	0x00003400


	//   ....[7]....
        /*05e0*/ 	.word	0x00003410


	//   ....[8]....
        /*05e4*/ 	.word	0x00003590


	//   ....[9]....
        /*05e8*/ 	.word	0x000035a0


	//   ....[10]....
        /*05ec*/ 	.word	0x00004020


	//   ....[11]....
        /*05f0*/ 	.word	0x00004030


	//   ....[12]....
        /*05f4*/ 	.word	0x00004060


	//   ....[13]....
        /*05f8*/ 	.word	0x00004080


	//   ....[14]....
        /*05fc*/ 	.word	0x000040a0


	//   ....[15]....
        /*0600*/ 	.word	0x000040c0


	//   ....[16]....
        /*0604*/ 	.word	0x000040e0


	//   ....[17]....
        /*0608*/ 	.word	0x00004100


	//   ....[18]....
        /*060c*/ 	.word	0x00004120


	//   ....[19]....
        /*0610*/ 	.word	0x00004140


	//----- nvinfo : EIATTR_VRC_CTA_INIT_COUNT
	.align		4
.L_2649:
        /*0614*/ 	.byte	0x02, 0x4a
	.zero		1
	.zero		1


	//----- nvinfo : EIATTR_EXIT_INSTR_OFFSETS
	.align		4
        /*0618*/ 	.byte	0x04, 0x1c
        /*061a*/ 	.short	(.L_2651 - .L_2650)


	//   ....[0]....
.L_2650:
        /*061c*/ 	.word	0x000051b0


	//----- nvinfo : EIATTR_MAX_THREADS
	.align		4
.L_2651:
        /*0620*/ 	.byte	0x04, 0x05
        /*0622*/ 	.short	(.L_2653 - .L_2652)
.L_2652:
        /*0624*/ 	.word	0x00000080
        /*0628*/ 	.word	0x00000001
        /*062c*/ 	.word	0x00000001


	//----- nvinfo : EIATTR_CRS_STACK_SIZE
	.align		4
.L_2653:
        /*0630*/ 	.byte	0x04, 0x1e
        /*0632*/ 	.short	(.L_2655 - .L_2654)
.L_2654:
        /*0634*/ 	.word	0x00000000


	//----- nvinfo : EIATTR_CBANK_PARAM_SIZE
	.align		4
.L_2655:
        /*0638*/ 	.byte	0x03, 0x19
        /*063a*/ 	.short	0x0088


	//----- nvinfo : EIATTR_PARAM_CBANK
	.align		4
        /*063c*/ 	.byte	0x04, 0x0a
        /*063e*/ 	.short	(.L_2657 - .L_2656)
	.align		4
.L_2656:
        /*0640*/ 	.word	index@(.nv.constant0._ZN10layer_norm13ln_bwd_kernelINS_13Kernel_traitsIffffjLj25600ELj5ELj1ELj4ELj16ENS_18Kernel_traits_baseILj25600EffffjLj128EEEEEEEvNS_9BwdParamsE)
        /*0644*/ 	.short	0x0380
        /*0646*/ 	.short	0x0088


	//----- nvinfo : EIATTR_SW_WAR
	.align		4
.L_2657:
        /*0648*/ 	.byte	0x04, 0x36
        /*064a*/ 	.short	(.L_2659 - .L_2658)
.L_2658:
        /*064c*/ 	.word	0x00000008
.L_2659:


//--------------------- .nv.info._ZN10layer_norm22ln_bwd_finalize_kernelINS_22Kernel_traits_finalizeILj24576E13__nv_bfloat16fS2_fjLj1024ELj4ENS_18Kernel_traits_baseILj24576ES2_fS2_fjLj1024EEEEEEEvNS_9BwdParamsE --------------------------
	.section	.nv.info._ZN10layer_norm22ln_bwd_finalize_kernelINS_22Kernel_traits_finalizeILj24576E13__nv_bfloat16fS2_fjLj1024ELj4ENS_18Kernel_traits_baseILj24576ES2_fS2_fjLj1024EEEEEEEvNS_9BwdParamsE,"",@"SHT_CUDA_INFO"
	.sectionflags	@""
	.align	4


	//----- nvinfo : EIATTR_CUDA_API_VERSION
	.align		4
        /*0000*/ 	.byte	0x04, 0x37
        /*0002*/ 	.short	(.L_2661 - .L_2660)
.L_2660:
        /*0004*/ 	.word	0x00000082


	//----- nvinfo : EIATTR_KPARAM_INFO
	.align		4
.L_2661:
        /*0008*/ 	.byte	0x04, 0x17
        /*000a*/ 	.short	(.L_2663 - .L_2662)
.L_2662:
        /*000c*/ 	.word	0x00000000
        /*0010*/ 	.short	0x0000
        /*0012*/ 	.short	0x0000
        /*0014*/ 	.byte	0x00, 0xf0, 0x21, 0x02


	//----- nvinfo : EIATTR_SPARSE_MMA_MASK
	.align		4
.L_2663:
        /*0018*/ 	.byte	0x03, 0x50
        /*001a*/ 	.short	0x0000


	//----- nvinfo : EIATTR_MAXREG_COUNT
	.align		4
        /*001c*/ 	.byte	0x03, 0x1b
        /*001e*/ 	.short	0x0040


	//----- nvinfo : EIATTR_NUM_BARRIERS
	.align		4
        /*0020*/ 	.byte	0x02, 0x4c
        /*0022*/ 	.byte	0x01
	.zero		1


	//----- nvinfo : EIATTR_MERCURY_ISA_VERSION
	.align		4
        /*0024*/ 	.byte	0x03, 0x5f
        /*0026*/ 	.short	0x0101


	//----- nvinfo : EIATTR_COOP_GROUP_MASK_REGIDS
	.align		4
        /*0028*/ 	.byte	0x04, 0x29
        /*002a*/ 	.short	(.L_2665 - .L_2664)


	//   ....[0]....
.L_2664:
        /*002c*/ 	.word	0xffffffff


	//   ....[1]....
        /*0030*/ 	.word	0xffffffff


	//   ....[2]....
        /*0034*/ 	.word	0xffffffff


	//   ....[3]....
        /*0038*/ 	.word	0xffffffff


	//   ....[4]....
        /*003c*/ 	.word	0xffffffff


	//   ....[5]....
        /*0040*/ 	.word	0xffffffff


	//   ....[6]....
        /*0044*/ 	.word	0xffffffff


	//   ....[7]....
        /*0048*/ 	.word	0xffffffff


	//   ....[8]....
        /*004c*/ 	.word	0xffffffff


	//   ....[9]....
        /*0050*/ 	.word	0xffffffff


	//----- nvinfo : EIATTR_COOP_GROUP_INSTR_OFFSETS
	.align		4
.L_2665:
        /*0054*/ 	.byte	0x04, 0x28
        /*0056*/ 	.short	(.L_2667 - .L_2666)


	//   ....[0]....
.L_2666:
        /*0058*/ 	.word	0x00001270


	//   ....[1]....
        /*005c*/ 	.word	0x00001280


	//   ....[2]....
        /*0060*/ 	.word	0x000012b0


	//   ....[3]....
        /*0064*/ 	.word	0x000012c0


	//   ....[4]....
        /*0068*/ 	.word	0x000012f0


	//   ....[5]....
        /*006c*/ 	.word	0x00001300


	//   ....[6]....
        /*0070*/ 	.word	0x00001330


	//   ....[7]....
        /*0074*/ 	.word	0x00001340


	//   ....[8]....
        /*0078*/ 	.word	0x00001370


	//   ....[9]....
        /*007c*/ 	.word	0x00001380


	//----- nvinfo : EIATTR_VRC_CTA_INIT_COUNT
	.align		4
.L_2667:
        /*0080*/ 	.byte	0x02, 0x4a
	.zero		1
	.zero		1


	//----- nvinfo : EIATTR_EXIT_INSTR_OFFSETS
	.align		4
        /*0084*/ 	.byte	0x04, 0x1c
        /*0086*/ 	.short	(.L_2669 - .L_2668)


	//   ....[0]....
.L_2668:
        /*0088*/ 	.word	0x00000060


	//   ....[1]....
        /*008c*/ 	.word	0x000013e0


	//   ....[2]....
        /*0090*/ 	.word	0x000014b0


	//----- nvinfo : EIATTR_MAX_THREADS
	.align		4
.L_2669:
        /*0094*/ 	.byte	0x04, 0x05
        /*0096*/ 	.short	(.L_2671 - .L_2670)
.L_2670:
        /*0098*/ 	.word	0x00000400
        /*009c*/ 	.word	0x00000001
        /*00a0*/ 	.word	0x00000001


	//----- nvinfo : EIATTR_CRS_STACK_SIZE
	.align		4
.L_2671:
        /*00a4*/ 	.byte	0x04, 0x1e
        /*00a6*/ 	.short	(.L_2673 - .L_2672)
.L_2672:
        /*00a8*/ 	.word	0x00000000


	//----- nvinfo : EIATTR_CBANK_PARAM_SIZE
	.align		4
.L_2673:
        /*00ac*/ 	.byte	0x03, 0x19
        /*00ae*/ 	.short	0x0088


	//----- nvinfo : EIATTR_PARAM_CBANK
	.align		4
        /*00b0*/ 	.byte	0x04, 0x0a
        /*00b2*/ 	.short	(.L_2675 - .L_2674)
	.align		4
.L_2674:
        /*00b4*/ 	.word	index@(.nv.constant0._ZN10layer_norm22ln_bwd_finalize_kernelINS_22Kernel_traits_finalizeILj24576E13__nv_bfloat16fS2_fjLj1024ELj4ENS_18Kernel_traits_baseILj24576ES2_fS2_fjLj1024EEEEEEEvNS_9BwdParamsE)
        /*00b8*/ 	.short	0x0380
        /*00ba*/ 	.short	0x0088


	//----- nvinfo : EIATTR_SW_WAR
	.align		4
.L_2675:
        /*00bc*/ 	.byte	0x04, 0x36
        /*00be*/ 	.short	(.L_2677 - .L_2676)
.L_2676:
        /*00c0*/ 	.word	0x00000008
.L_2677:


//--------------------- .nv.info._ZN10layer_norm13ln_bwd_kernelINS_13Kernel_traitsI13__nv_bfloat16fS2_fjLj24576ELj4ELj1ELj8ELj16ENS_18Kernel_traits_baseILj24576ES2_fS2_fjLj256EEEEEEEvNS_9BwdParamsE --------------------------
	.section	.nv.info._ZN10layer_norm13ln_bwd_kernelINS_13Kernel_traitsI13__nv_bfloat16fS2_fjLj24576ELj4ELj1ELj8ELj16ENS_18Kernel_traits_baseILj24576ES2_fS2_fjLj256EEEEEEEvNS_9BwdParamsE,"",@"SHT_CUDA_INFO"
	.sectionflags	@""
	.align	4


	//----- nvinfo : EIATTR_CUDA_API_VERSION
	.align		4
        /*0000*/ 	.byte	0x04, 0x37
        /*0002*/ 	.short	(.L_2679 - .L_2678)
.L_2678:
        /*0004*/ 	.word	0x00000082


	//----- nvinfo : EIATTR_KPARAM_INFO
	.align		4
.L_2679:
        /*0008*/ 	.byte	0x04, 0x17
        /*000a*/ 	.short	(.L_2681 - .L_2680)
.L_2680:
        /*000c*/ 	.word	0x00000000
        /*0010*/ 	.short	0x0000
        /*0012*/ 	.short	0x0000
        /*0014*/ 	.byte	0x00, 0xf0, 0x21, 0x02


	//----- nvinfo : EIATTR_SPARSE_MMA_MASK
	.align		4
.L_2681:
        /*0018*/ 	.byte	0x03, 0x50
        /*001a*/ 	.short	0x0000


	//----- nvinfo : EIATTR_MAXREG_COUNT
	.align		4
        /*001c*/ 	.byte	0x03, 0x1b
        /*001e*/ 	.short	0x00ff


	//----- nvinfo : EIATTR_NUM_BARRIERS
	.align		4
        /*0020*/ 	.byte	0x02, 0x4c
        /*0022*/ 	.byte	0x01
	.zero		1


	//----- nvinfo : EIATTR_MERCURY_ISA_VERSION
	.align		4
        /*0024*/ 	.byte	0x03, 0x5f
        /*0026*/ 	.short	0x0101


	//----- nvinfo : EIATTR_COOP_GROUP_MASK_REGIDS
	.align		4
        /*0028*/ 	.byte	0x04, 0x29
        /*002a*/ 	.short	(.L_2683 - .L_2682)


	//   ....[0]....
.L_2682:
        /*002c*/ 	.word	0xffffffff


	//   ....[1]....
        /*0030*/ 	.word	0xffffffff


	//   ....[2]....
        /*0034*/ 	.word	0xffffffff


	//   ....[3]....
        /*0038*/ 	.word	0xffffffff


	//   ....[4]....
        /*003c*/ 	.word	0xffffffff


	//   ....[5]....
        /*0040*/ 	.word	0xffffffff


	//   ....[6]....
        /*0044*/ 	.word	0xffffffff


	//   ....[7]....
        /*0048*/ 	.word	0xffffffff


	//   ....[8]....
        /*004c*/ 	.word	0xffffffff


	//   ....[9]....
        /*0050*/ 	.word	0xffffffff


	//   ....[10]....
        /*0054*/ 	.word	0xffffffff


	//   ....[11]....
        /*0058*/ 	.word	0xffffffff


	//   ....[12]....
        /*005c*/ 	.word	0xffffffff


	//   ....[13]....
        /*0060*/ 	.word	0xffffffff


	//   ....[14]....
        /*0064*/ 	.word	0xffffffff


	//   ....[15]....
        /*0068*/ 	.word	0xffffffff


	//   ....[16]....
        /*006c*/ 	.word	0xffffffff


	//   ....[17]....
        /*0070*/ 	.word	0xffffffff


	//   ....[18]....
        /*0074*/ 	.word	0xffffffff


	//   ....[19]....
        /*0078*/ 	.word	0xffffffff


	//----- nvinfo : EIATTR_COOP_GROUP_INSTR_OFFSETS
	.align		4
.L_2683:
        /*007c*/ 	.byte	0x04, 0x28
        /*007e*/ 	.short	(.L_2685 - .L_2684)


	//   ....[0]....
.L_2684:
        /*0080*/ 	.word	0x00002ad0


	//   ....[1]....
        /*0084*/ 	.word	0x00002b10


	//   ....[2]....
        /*0088*/ 	.word	0x00002ca0


	//   ....[3]....
        /*008c*/ 	.word	0x00002ce0


	//   ....[4]....
        /*0090*/ 	.word	0x00002e70


	//   ....[5]....
        /*0094*/ 	.word	0x00002eb0


	//   ....[6]....
        /*0098*/ 	.word	0x00002f00


	//   ....[7]....
        /*009c*/ 	.word	0x00002f10


	//   ....[8]....
        /*00a0*/ 	.word	0x00002f40


	//   ....[9]....
        /*00a4*/ 	.word	0x00002f50


	//   ....[10]....
        /*00a8*/ 	.word	0x00003640


	//   ....[11]....
        /*00ac*/ 	.word	0x00003650


	//   ....[12]....
        /*00b0*/ 	.word	0x00003680


	//   ....[13]....
        /*00b4*/ 	.word	0x00003690


	//   ....[14]....
        /*00b8*/ 	.word	0x000036c0


	//   ....[15]....
        /*00bc*/ 	.word	0x000036d0


	//   ....[16]....
        /*00c0*/ 	.word	0x00003700


	//   ....[17]....
        /*00c4*/ 	.word	0x00003710


	//   ....[18]....
        /*00c8*/ 	.word	0x00003740


	//   ....[19]....
        /*00cc*/ 	.word	0x00003750


	//----- nvinfo : EIATTR_VRC_CTA_INIT_COUNT
	.align		4
.L_2685:
        /*00d0*/ 	.byte	0x02, 0x4a
	.zero		1
	.zero		1


	//----- nvinfo : EIATTR_EXIT_INSTR_OFFSETS
	.align		4
        /*00d4*/ 	.byte	0x04, 0x1c
        /*00d6*/ 	.short	(.L_2687 - .L_2686)


	//   ....[0]....
.L_2686:
        /*00d8*/ 	.word	0x000041c0


	//----- nvinfo : EIATTR_MAX_THREADS
	.align		4
.L_2687:
        /*00dc*/ 	.byte	0x04, 0x05
        /*00de*/ 	.short	(.L_2689 - .L_2688)
.L_2688:
        /*00e0*/ 	.word	0x00000100
        /*00e4*/ 	.word	0x00000001
        /*00e8*/ 	.word	0x00000001


	//----- nvinfo : EIATTR_CRS_STACK_SIZE
	.align		4
.L_2689:
        /*00ec*/ 	.byte	0x04, 0x1e
        /*00ee*/ 	.short	(.L_2691 - .L_2690)
.L_2690:
        /*00f0*/ 	.word	0x00000000


	//----- nvinfo : EIATTR_CBANK_PARAM_SIZE
	.align		4
.L_2691:
        /*00f4*/ 	.byte	0x03, 0x19
        /*00f6*/ 	.short	0x0088


	//----- nvinfo : EIATTR_PARAM_CBANK
	.align		4
        /*00f8*/ 	.byte	0x04, 0x0a
        /*00fa*/ 	.short	(.L_2693 - .L_2692)
	.align		4
.L_2692:
        /*00fc*/ 	.word	index@(.nv.constant0._ZN10layer_norm13ln_bwd_kernelINS_13Kernel_traitsI13__nv_bfloat16fS2_fjLj24576ELj4ELj1ELj8ELj16ENS_18Kernel_traits_baseILj24576ES2_fS2_fjLj256EEEEEEEvNS_9BwdParamsE)
        /*0100*/ 	.short	0x0380
        /*0102*/ 	.short	0x0088


	//----- nvinfo : EIATTR_SW_WAR
	.align		4
.L_2693:
        /*0104*/ 	.byte	0x04, 0x36
        /*0106*/ 	.short	(.L_2695 - .L_2694)
.L_2694:
        /*0108*/ 	.word	0x00000008
.L_2695:


//--------------------- .nv.info._ZN10layer_norm22ln_bwd_finalize_kernelINS_22Kernel_traits_finalizeILj24576E13__nv_bfloat16S2_S2_fjLj1024ELj4ENS_18Kernel_traits_baseILj24576ES2_S2_S2_fjLj1024EEEEEEEvNS_9BwdParamsE --------------------------
	.section	.nv.info._ZN10layer_norm22ln_bwd_finalize_kernelINS_22Kernel_traits_finalizeILj24576E13__nv_bfloat16S2_S2_fjLj1024ELj4ENS_18Kernel_traits_baseILj24576ES2_S2_S2_fjLj1024EEEEEEEvNS_9BwdParamsE,"",@"SHT_CUDA_INFO"
	.sectionflags	@""
	.align	4


	//----- nvinfo : EIATTR_CUDA_API_VERSION
	.align		4
        /*0000*/ 	.byte	0x04, 0x37
        /*0002*/ 	.short	(.L_2697 - .L_2696)
.L_2696:
        /*0004*/ 	.word	0x00000082


	//----- nvinfo : EIATTR_KPARAM_INFO
	.align		4
.L_2697:
        /*0008*/ 	.byte	0x04, 0x17
        /*000a*/ 	.short	(.L_2699 - .L_2698)
.L_2698:
        /*000c*/ 	.word	0x00000000
        /*0010*/ 	.short	0x0000
        /*0012*/ 	.short	0x0000
        /*0014*/ 	.byte	0x00, 0xf0, 0x21, 0x02


	//----- nvinfo : EIATTR_SPARSE_MMA_MASK
	.align		4
.L_2699:
        /*0018*/ 	.byte	0x03, 0x50
        /*001a*/ 	.short	0x0000


	//----- nvinfo : EIATTR_MAXREG_COUNT
	.align		4
        /*001c*/ 	.byte	0x03, 0x1b
        /*001e*/ 	.short	0x0040


	//----- nvinfo : EIATTR_NUM_BARRIERS
	.align		4
        /*0020*/ 	.byte	0x02, 0x4c
        /*0022*/ 	.byte	0x01
	.zero		1


	//----- nvinfo : EIATTR_MERCURY_ISA_VERSION
	.align		4
        /*0024*/ 	.byte	0x03, 0x5f
        /*0026*/ 	.short	0x0101


	//----- nvinfo : EIATTR_COOP_GROUP_MASK_REGIDS
	.align		4
        /*0028*/ 	.byte	0x04, 0x29
        /*002a*/ 	.short	(.L_2701 - .L_2700)


	//   ....[0]....
.L_2700:
        /*002c*/ 	.word	0xffffffff


	//   ....[1]....
        /*0030*/ 	.word	0xffffffff


	//   ....[2]....
        /*0034*/ 	.word	0xffffffff


	//   ....[3]....
        /*0038*/ 	.word	0xffffffff


	//   ....[4]....
        /*003c*/ 	.word	0xffffffff


	//   ....[5]....
        /*0040*/ 	.word	0xffffffff


	//   ....[6]....
        /*0044*/ 	.word	0xffffffff


	//   ....[7]....
        /*0048*/ 	.word	0xffffffff


	//   ....[8]....
        /*004c*/ 	.word	0xffffffff


	//   ....[9]....
        /*0050*/ 	.word	0xffffffff


	//----- nvinfo : EIATTR_COOP_GROUP_INSTR_OFFSETS
	.align		4
.L_2701:
        /*0054*/ 	.byte	0x04, 0x28
        /*0056*/ 	.short	(.L_2703 - .L_2702)


	//   ....[0]....
.L_2702:
        /*0058*/ 	.word	0x00001270


	//   ....[1]....
        /*005c*/ 	.word	0x00001280


	//   ....[2]....
        /*0060*/ 	.word	0x000012b0


	//   ....[3]....
        /*0064*/ 	.word	0x000012c0


	//   ....[4]....
        /*0068*/ 	.word	0x000012f0


	//   ....[5]....
        /*006c*/ 	.word	0x00001300


	//   ....[6]....
        /*0070*/ 	.word	0x00001330


	//   ....[7]....
        /*0074*/ 	.word	0x00001340


	//   ....[8]....
        /*0078*/ 	.word	0x00001370


	//   ....[9]....
        /*007c*/ 	.word	0x00001380


	//----- nvinfo : EIATTR_VRC_CTA_INIT_COUNT
	.align		4
.L_2703:
        /*0080*/ 	.byte	0x02, 0x4a
	.zero		1
	.zero		1


	//----- nvinfo : EIATTR_EXIT_INSTR_OFFSETS
	.align		4
        /*0084*/ 	.byte	0x04, 0x1c
        /*0086*/ 	.short	(.L_2705 - .L_2704)


	//   ....[0]....
.L_2704:
        /*0088*/ 	.word	0x00000060


	//   ....[1]....
        /*008c*/ 	.word	0x000013e0


	//   ....[2]....
        /*0090*/ 	.word	0x000014b0


	//----- nvinfo : EIATTR_MAX_THREADS
	.align		4
.L_2705:
        /*0094*/ 	.byte	0x04, 0x05
        /*0096*/ 	.short	(.L_2707 - .L_2706)
.L_2706:
        /*0098*/ 	.word	0x00000400
        /*009c*/ 	.word	0x00000001
        /*00a0*/ 	.word	0x00000001


	//----- nvinfo : EIATTR_CRS_STACK_SIZE
	.align		4
.L_2707:
        /*00a4*/ 	.byte	0x04, 0x1e
        /*00a6*/ 	.short	(.L_2709 - .L_2708)
.L_2708:
        /*00a8*/ 	.word	0x00000000


	//----- nvinfo : EIATTR_CBANK_PARAM_SIZE
	.align		4
.L_2709:
        /*00ac*/ 	.byte	0x03, 0x19
        /*00ae*/ 	.short	0x0088


	//----- nvinfo : EIATTR_PARAM_CBANK
	.align		4
        /*00b0*/ 	.byte	0x04, 0x0a
        /*00b2*/ 	.short	(.L_2711 - .L_2710)
	.align		4
.L_2710:
        /*00b4*/ 	.word	index@(.nv.constant0._ZN10layer_norm22ln_bwd_finalize_kernelINS_22Kernel_traits_finalizeILj24576E13__nv_bfloat16S2_S2_fjLj1024ELj4ENS_18Kernel_traits_baseILj24576ES2_S2_S2_fjLj1024EEEEEEEvNS_9BwdParamsE)
        /*00b8*/ 	.short	0x0380
        /*00ba*/ 	.short	0x0088


	//----- nvinfo : EIATTR_SW_WAR
	.align		4
.L_2711:
        /*00bc*/ 	.byte	0x04, 0x36
        /*00be*/ 	.short	(.L_2713 - .L_2712)
.L_2712:
        /*00c0*/ 	.word	0x00000008
.L_2713:


//--------------------- .nv.info._ZN10layer_norm13ln_bwd_kernelINS_13Kernel_traitsI13__nv_bfloat16S2_S2_fjLj24576ELj4ELj1ELj8ELj16ENS_18Kernel_traits_baseILj24576ES2_S2_S2_fjLj256EEEEEEEvNS_9BwdParamsE --------------------------
	.section	.nv.info._ZN10layer_norm13ln_bwd_kernelINS_13Kernel_traitsI13__nv_bfloat16S2_S2_fjLj24576ELj4ELj1ELj8ELj16ENS_18Kernel_traits_baseILj24576ES2_S2_S2_fjLj256EEEEEEEvNS_9BwdParamsE,"",@"SHT_CUDA_INFO"
	.sectionflags	@""
	.align	4


	//----- nvinfo : EIATTR_CUDA_API_VERSION
	.align		4
        /*0000*/ 	.byte	0x04, 0x37
        /*0002*/ 	.short	(.L_2715 - .L_2714)
.L_2714:
        /*0004*/ 	.word	0x00000082


	//----- nvinfo : EIATTR_KPARAM_INFO
	.align		4
.L_2715:
        /*0008*/ 	.byte	0x04, 0x17
        /*000a*/ 	.short	(.L_2717 - .L_2716)
.L_2716:
        /*000c*/ 	.word	0x00000000
        /*0010*/ 	.short	0x0000
        /*0012*/ 	.short	0x0000
        /*0014*/ 	.byte	0x00, 0xf0, 0x21, 0x02


	//----- nvinfo : EIATTR_SPARSE_MMA_MASK
	.align		4
.L_2717:
        /*0018*/ 	.byte	0x03, 0x50
        /*001a*/ 	.short	0x0000


	//----- nvinfo : EIATTR_MAXREG_COUNT
	.align		4
        /*001c*/ 	.byte	0x03, 0x1b
        /*001e*/ 	.short	0x00ff


	//----- nvinfo : EIATTR_NUM_BARRIERS
	.align		4
        /*0020*/ 	.byte	0x02, 0x4c
        /*0022*/ 	.byte	0x01
	.zero		1


	//----- nvinfo : EIATTR_MERCURY_ISA_VERSION
	.align		4
        /*0024*/ 	.byte	0x03, 0x5f
        /*0026*/ 	.short	0x0101


	//----- nvinfo : EIATTR_COOP_GROUP_MASK_REGIDS
	.align		4
        /*0028*/ 	.byte	0x04, 0x29
        /*002a*/ 	.short	(.L_2719 - .L_2718)


	//   ....[0]....
.L_2718:
        /*002c*/ 	.word	0xffffffff


	//   ....[1]....
        /*0030*/ 	.word	0xffffffff


	//   ....[2]....
        /*0034*/ 	.word	0xffffffff


	//   ....[3]....
        /*0038*/ 	.word	0xffffffff


	//   ....[4]....
        /*003c*/ 	.word	0xffffffff


	//   ....[5]....
        /*0040*/ 	.word	0xffffffff


	//   ....[6]....
        /*0044*/ 	.word	0xffffffff


	//   ....[7]....
        /*0048*/ 	.word	0xffffffff


	//   ....[8]....
        /*004c*/ 	.word	0xffffffff


	//   ....[9]....
        /*0050*/ 	.word	0xffffffff


	//   ....[10]....
        /*0054*/ 	.word	0xffffffff


	//   ....[11]....
        /*0058*/ 	.word	0xffffffff


	//   ....[12]....
        /*005c*/ 	.word	0xffffffff


	//   ....[13]....
        /*0060*/ 	.word	0xffffffff


	//   ....[14]....
        /*0064*/ 	.word	0xffffffff


	//   ....[15]....
        /*0068*/ 	.word	0xffffffff


	//   ....[16]....
        /*006c*/ 	.word	0xffffffff


	//   ....[17]....
        /*0070*/ 	.word	0xffffffff


	//   ....[18]....
        /*0074*/ 	.word	0xffffffff


	//   ....[19]....
        /*0078*/ 	.word	0xffffffff


	//----- nvinfo : EIATTR_COOP_GROUP_INSTR_OFFSETS
	.align		4
.L_2719:
        /*007c*/ 	.byte	0x04, 0x28
        /*007e*/ 	.short	(.L_2721 - .L_2720)


	//   ....[0]....
.L_2720:
        /*0080*/ 	.word	0x00002990


	//   ....[1]....
        /*0084*/ 	.word	0x000029d0


	//   ....[2]....
        /*0088*/ 	.word	0x00002b60


	//   ....[3]....
        /*008c*/ 	.word	0x00002ba0


	//   ....[4]....
        /*0090*/ 	.word	0x00002d30


	//   ....[5]....
        /*0094*/ 	.word	0x00002d70


	//   ....[6]....
        /*0098*/ 	.word	0x00002dc0


	//   ....[7]....
        /*009c*/ 	.word	0x00002dd0


	//   ....[8]....
        /*00a0*/ 	.word	0x00002e00


	//   ....[9]....
        /*00a4*/ 	.word	0x00002e10


	//   ....[10]....
        /*00a8*/ 	.word	0x00003500


	//   ....[11]....
        /*00ac*/ 	.word	0x00003510


	//   ....[12]....
        /*00b0*/ 	.word	0x00003540


	//   ....[13]....
        /*00b4*/ 	.word	0x00003550


	//   ....[14]....
        /*00b8*/ 	.word	0x00003580


	//   ....[15]....
        /*00bc*/ 	.word	0x00003590


	//   ....[16]....
        /*00c0*/ 	.word	0x000035c0


	//   ....[17]....
        /*00c4*/ 	.word	0x000035d0


	//   ....[18]....
        /*00c8*/ 	.word	0x00003600


	//   ....[19]....
        /*00cc*/ 	.word	0x00003610


	//----- nvinfo : EIATTR_VRC_CTA_INIT_COUNT
	.align		4
.L_2721:
        /*00d0*/ 	.byte	0x02, 0x4a
	.zero		1
	.zero		1


	//----- nvinfo : EIATTR_EXIT_INSTR_OFFSETS
	.align		4
        /*00d4*/ 	.byte	0x04, 0x1c
        /*00d6*/ 	.short	(.L_2723 - .L_2722)


	//   ....[0]....
.L_2722:
        /*00d8*/ 	.word	0x000040a0


	//----- nvinfo : EIATTR_MAX_THREADS
	.align		4
.L_2723:
        /*00dc*/ 	.byte	0x04, 0x05
        /*00de*/ 	.short	(.L_2725 - .L_2724)
.L_2724:
        /*00e0*/ 	.word	0x00000100
        /*00e4*/ 	.word	0x00000001
        /*00e8*/ 	.word	0x00000001


	//----- nvinfo : EIATTR_CRS_STACK_SIZE
	.align		4
.L_2725:
        /*00ec*/ 	.byte	0x04, 0x1e
        /*00ee*/ 	.short	(.L_2727 - .L_2726)
.L_2726:
        /*00f0*/ 	.word	0x00000000


	//----- nvinfo : EIATTR_CBANK_PARAM_SIZE
	.align		4
.L_2727:
        /*00f4*/ 	.byte	0x03, 0x19
        /*00f6*/ 	.short	0x0088


	//----- nvinfo : EIATTR_PARAM_CBANK
	.align		4
        /*00f8*/ 	.byte	0x04, 0x0a
        /*00fa*/ 	.short	(.L_2729 - .L_2728)
	.align		4
.L_2728:
        /*00fc*/ 	.word	index@(.nv.constant0._ZN10layer_norm13ln_bwd_kernelINS_13Kernel_traitsI13__nv_bfloat16S2_S2_fjLj24576ELj4ELj1ELj8ELj16ENS_18Kernel_traits_baseILj24576ES2_S2_S2_fjLj256EEEEEEEvNS_9BwdParamsE)
        /*0100*/ 	.short	0x0380
        /*0102*/ 	.short	0x0088


	//----- nvinfo : EIATTR_SW_WAR
	.align		4
.L_2729:
        /*0104*/ 	.byte	0x04, 0x36
        /*0106*/ 	.short	(.L_2731 - .L_2730)
.L_2730:
        /*0108*/ 	.word	0x00000008
.L_2731:


//--------------------- .nv.info._ZN10layer_norm22ln_bwd_finalize_kernelINS_22Kernel_traits_finalizeILj24576E6__halffS2_fjLj1024ELj4ENS_18Kernel_traits_baseILj24576ES2_fS2_fjLj1024EEEEEEEvNS_9BwdParamsE --------------------------
	.section	.nv.info._ZN10layer_norm22ln_bwd_finalize_kernelINS_22Kernel_traits_finalizeILj24576E6__halffS2_fjLj1024ELj4ENS_18Kernel_traits_baseILj24576ES2_fS2_fjLj1024EEEEEEEvNS_9BwdParamsE,"",@"SHT_CUDA_INFO"
	.sectionflags	@""
	.align	4


	//----- nvinfo : EIATTR_CUDA_API_VERSION
	.align		4
        /*0000*/ 	.byte	0x04, 0x37
        /*0002*/ 	.short	(.L_2733 - .L_2732)
.L_2732:
        /*0004*/ 	.word	0x00000082


	//----- nvinfo : EIATTR_KPARAM_INFO
	.align		4
.L_2733:
        /*0008*/ 	.byte	0x04, 0x17
        /*000a*/ 	.short	(.L_2735 - .L_2734)
.L_2734:
        /*000c*/ 	.word	0x00000000
        /*0010*/ 	.short	0x0000
        /*0012*/ 	.short	0x0000
        /*0014*/ 	.byte	0x00, 0xf0, 0x21, 0x02


	//----- nvinfo : EIATTR_SPARSE_MMA_MASK
	.align		4
.L_2735:
        /*0018*/ 	.byte	0x03, 0x50
        /*001a*/ 	.short	0x0000


	//----- nvinfo : EIATTR_MAXREG_COUNT
	.align		4
        /*001c*/ 	.byte	0x03, 0x1b
        /*001e*/ 	.short	0x0040


	//----- nvinfo : EIATTR_NUM_BARRIERS
	.align		4
        /*0020*/ 	.byte	0x02, 0x4c
        /*0022*/ 	.byte	0x01
	.zero		1


	//----- nvinfo : EIATTR_MERCURY_ISA_VERSION
	.align		4
        /*0024*/ 	.byte	0x03, 0x5f
        /*0026*/ 	.short	0x0101


	//----- nvinfo : EIATTR_COOP_GROUP_MASK_REGIDS
	.align		4
        /*0028*/ 	.byte	0x04, 0x29
        /*002a*/ 	.short	(.L_2737 - .L_2736)


	//   ....[0]....
.L_2736:
        /*002c*/ 	.word	0xffffffff


	//   ....[1]....
        /*0030*/ 	.word	0xffffffff


	//   ....[2]....
        /*0034*/ 	.word	0xffffffff


	//   ....[3]....
        /*0038*/ 	.word	0xffffffff


	//   ....[4]....
        /*003c*/ 	.word	0xffffffff


	//   ....[5]....
        /*0040*/ 	.word	0xffffffff


	//   ....[6]....
        /*0044*/ 	.word	0xffffffff


	//   ....[7]....
        /*0048*/ 	.word	0xffffffff


	//   ....[8]....
        /*004c*/ 	.word	0xffffffff


	//   ....[9]....
        /*0050*/ 	.word	0xffffffff


	//----- nvinfo : EIATTR_COOP_GROUP_INSTR_OFFSETS
	.align		4
.L_2737:
        /*0054*/ 	.byte	0x04, 0x28
        /*0056*/ 	.short	(.L_2739 - .L_2738)


	//   ....[0]....
.L_2738:
        /*0058*/ 	.word	0x00001270


	//   ....[1]....
        /*005c*/ 	.word	0x00001280


	//   ....[2]....
        /*0060*/ 	.word	0x000012b0


	//   ....[3]....
        /*0064*/ 	.word	0x000012c0


	//   ....[4]....
        /*0068*/ 	.word	0x000012f0


	//   ....[5]....
        /*006c*/ 	.word	0x00001300


	//   ....[6]....
        /*0070*/ 	.word	0x00001330


	//   ....[7]....
        /*0074*/ 	.word	0x00001340


	//   ....[8]....
        /*0078*/ 	.word	0x00001370


	//   ....[9]....
        /*007c*/ 	.word	0x00001380


	//----- nvinfo : EIATTR_VRC_CTA_INIT_COUNT
	.align		4
.L_2739:
        /*0080*/ 	.byte	0x02, 0x4a
	.zero		1
	.zero		1


	//----- nvinfo : EIATTR_EXIT_INSTR_OFFSETS
	.align		4
        /*0084*/ 	.byte	0x04, 0x1c
        /*0086*/ 	.short	(.L_2741 - .L_2740)


	//   ....[0]....
.L_2740:
        /*0088*/ 	.word	0x00000060


	//   ....[1]....
        /*008c*/ 	.word	0x000013e0


	//   ....[2]....
        /*0090*/ 	.word	0x000014b0


	//----- nvinfo : EIATTR_MAX_THREADS
	.align		4
.L_2741:
        /*0094*/ 	.byte	0x04, 0x05
        /*0096*/ 	.short	(.L_2743 - .L_2742)
.L_2742:
        /*0098*/ 	.word	0x00000400
        /*009c*/ 	.word	0x00000001
        /*00a0*/ 	.word	0x00000001


	//----- nvinfo : EIATTR_CRS_STACK_SIZE
	.align		4
.L_2743:
        /*00a4*/ 	.byte	0x04, 0x1e
        /*00a6*/ 	.short	(.L_2745 - .L_2744)
.L_2744:
        /*00a8*/ 	.word	0x00000000


	//----- nvinfo : EIATTR_CBANK_PARAM_SIZE
	.align		4
.L_2745:
        /*00ac*/ 	.byte	0x03, 0x19
        /*00ae*/ 	.short	0x0088


	//----- nvinfo : EIATTR_PARAM_CBANK
	.align		4
        /*00b0*/ 	.byte	0x04, 0x0a
        /*00b2*/ 	.short	(.L_2747 - .L_2746)
	.align		4
.L_2746:
        /*00b4*/ 	.word	index@(.nv.constant0._ZN10layer_norm22ln_bwd_finalize_kernelINS_22Kernel_traits_finalizeILj24576E6__halffS2_fjLj1024ELj4ENS_18Kernel_traits_baseILj24576ES2_fS2_fjLj1024EEEEEEEvNS_9BwdParamsE)
        /*00b8*/ 	.short	0x0380
        /*00ba*/ 	.short	0x0088


	//----- nvinfo : EIATTR_SW_WAR
	.align		4
.L_2747:
        /*00bc*/ 	.byte	0x04, 0x36
        /*00be*/ 	.short	(.L_2749 - .L_2748)
.L_2748:
        /*00c0*/ 	.word	0x00000008
.L_2749:


//--------------------- .nv.info._ZN10layer_norm13ln_bwd_kernelINS_13Kernel_traitsI6__halffS2_fjLj24576ELj4ELj1ELj8ELj16ENS_18Kernel_traits_baseILj24576ES2_fS2_fjLj256EEEEEEEvNS_9BwdParamsE --------------------------
	.section	.nv.info._ZN10layer_norm13ln_bwd_kernelINS_13Kernel_traitsI6__halffS2_fjLj24576ELj4ELj1ELj8ELj16ENS_18Kernel_traits_baseILj24576ES2_fS2_fjLj256EEEEEEEvNS_9BwdParamsE,"",@"SHT_CUDA_INFO"
	.sectionflags	@""
	.align	4


	//----- nvinfo : EIATTR_CUDA_API_VERSION
	.align		4
        /*0000*/ 	.byte	0x04, 0x37
        /*0002*/ 	.short	(.L_2751 - .L_2750)
.L_2750:
        /*0004*/ 	.word	0x00000082


	//----- nvinfo : EIATTR_KPARAM_INFO
	.align		4
.L_2751:
        /*0008*/ 	.byte	0x04, 0x17
        /*000a*/ 	.short	(.L_2753 - .L_2752)
.L_2752:
        /*000c*/ 	.word	0x00000000
        /*0010*/ 	.short	0x0000
        /*0012*/ 	.short	0x0000
        /*0014*/ 	.byte	0x00, 0xf0, 0x21, 0x02


	//----- nvinfo : EIATTR_SPARSE_MMA_MASK
	.align		4
.L_2753:
        /*0018*/ 	.byte	0x03, 0x50
        /*001a*/ 	.short	0x0000


	//----- nvinfo : EIATTR_MAXREG_COUNT
	.align		4
        /*001c*/ 	.byte	0x03, 0x1b
        /*001e*/ 	.short	0x00ff


	//----- nvinfo : EIATTR_NUM_BARRIERS
	.align		4
        /*0020*/ 	.byte	0x02, 0x4c
        /*0022*/ 	.byte	0x01
	.zero		1


	//----- nvinfo : EIATTR_MERCURY_ISA_VERSION
	.align		4
        /*0024*/ 	.byte	0x03, 0x5f
        /*0026*/ 	.short	0x0101


	//----- nvinfo : EIATTR_COOP_GROUP_MASK_REGIDS
	.align		4
        /*0028*/ 	.byte	0x04, 0x29
        /*002a*/ 	.short	(.L_2755 - .L_2754)


	//   ....[0]....
.L_2754:
        /*002c*/ 	.word	0xffffffff


	//   ....[1]....
        /*0030*/ 	.word	0xffffffff


	//   ....[2]....
        /*0034*/ 	.word	0xffffffff


	//   ....[3]....
        /*0038*/ 	.word	0xffffffff


	//   ....[4]....
        /*003c*/ 	.word	0xffffffff


	//   ....[5]....
        /*0040*/ 	.word	0xffffffff


	//   ....[6]....
        /*0044*/ 	.word	0xffffffff


	//   ....[7]....
        /*0048*/ 	.word	0xffffffff


	//   ....[8]....
        /*004c*/ 	.word	0xffffffff


	//   ....[9]....
        /*0050*/ 	.word	0xffffffff


	//   ....[10]....
        /*0054*/ 	.word	0xffffffff


	//   ....[11]....
        /*0058*/ 	.word	0xffffffff


	//   ....[12]....
        /*005c*/ 	.word	0xffffffff


	//   ....[13]....
        /*0060*/ 	.word	0xffffffff


	//   ....[14]....
        /*0064*/ 	.word	0xffffffff


	//   ....[15]....
        /*0068*/ 	.word	0xffffffff


	//   ....[16]....
        /*006c*/ 	.word	0xffffffff


	//   ....[17]....
        /*0070*/ 	.word	0xffffffff


	//   ....[18]....
        /*0074*/ 	.word	0xffffffff


	//   ....[19]....
        /*0078*/ 	.word	0xffffffff


	//----- nvinfo : EIATTR_COOP_GROUP_INSTR_OFFSETS
	.align		4
.L_2755:
        /*007c*/ 	.byte	0x04, 0x28
        /*007e*/ 	.short	(.L_2757 - .L_2756)


	//   ....[0]....
.L_2756:
        /*0080*/ 	.word	0x00002bd0


	//   ....[1]....
        /*0084*/ 	.word	0x00002c10


	//   ....[2]....
        /*0088*/ 	.word	0x00002da0


	//   ....[3]....
        /*008c*/ 	.word	0x00002de0


	//   ....[4]....
        /*0090*/ 	.word	0x00002f70


	//   ....[5]....
        /*0094*/ 	.word	0x00002fb0


	//   ....[6]....
        /*0098*/ 	.word	0x00003000


	//   ....[7]....
        /*009c*/ 	.word	0x00003010


	//   ....[8]....
        /*00a0*/ 	.word	0x00003040


	//   ....[9]....
        /*00a4*/ 	.word	0x00003050


	//   ....[10]....
        /*00a8*/ 	.word	0x00003740


	//   ....[11]....
        /*00ac*/ 	.word	0x00003750


	//   ....[12]....
        /*00b0*/ 	.word	0x00003780


	//   ....[13]....
        /*00b4*/ 	.word	0x00003790


	//   ....[14]....
        /*00b8*/ 	.word	0x000037c0


	//   ....[15]....
        /*00bc*/ 	.word	0x000037d0


	//   ....[16]....
        /*00c0*/ 	.word	0x00003800


	//   ....[17]....
        /*00c4*/ 	.word	0x00003810


	//   ....[18]....
        /*00c8*/ 	.word	0x00003840


	//   ....[19]....
        /*00cc*/ 	.word	0x00003850


	//----- nvinfo : EIATTR_VRC_CTA_INIT_COUNT
	.align		4
.L_2757:
        /*00d0*/ 	.byte	0x02, 0x4a
	.zero		1
	.zero		1


	//----- nvinfo : EIATTR_EXIT_INSTR_OFFSETS
	.align		4
        /*00d4*/ 	.byte	0x04, 0x1c
        /*00d6*/ 	.short	(.L_2759 - .L_2758)


	//   ....[0]....
.L_2758:
        /*00d8*/ 	.word	0x000042b0


	//----- nvinfo : EIATTR_MAX_THREADS
	.align		4
.L_2759:
        /*00dc*/ 	.byte	0x04, 0x05
        /*00de*/ 	.short	(.L_2761 - .L_2760)
.L_2760:
        /*00e0*/ 	.word	0x00000100
        /*00e4*/ 	.word	0x00000001
        /*00e8*/ 	.word	0x00000001


	//----- nvinfo : EIATTR_CRS_STACK_SIZE
	.align		4
.L_2761:
        /*00ec*/ 	.byte	0x04, 0x1e
        /*00ee*/ 	.short	(.L_2763 - .L_2762)
.L_2762:
        /*00f0*/ 	.word	0x00000000


	//----- nvinfo : EIATTR_CBANK_PARAM_SIZE
	.align		4
.L_2763:
        /*00f4*/ 	.byte	0x03, 0x19
        /*00f6*/ 	.short	0x0088


	//----- nvinfo : EIATTR_PARAM_CBANK
	.align		4
        /*00f8*/ 	.byte	0x04, 0x0a
        /*00fa*/ 	.short	(.L_2765 - .L_2764)
	.align		4
.L_2764:
        /*00fc*/ 	.word	index@(.nv.constant0._ZN10layer_norm13ln_bwd_kernelINS_13Kernel_traitsI6__halffS2_fjLj24576ELj4ELj1ELj8ELj16ENS_18Kernel_traits_baseILj24576ES2_fS2_fjLj256EEEEEEEvNS_9BwdParamsE)
        /*0100*/ 	.short	0x0380
        /*0102*/ 	.short	0x0088


	//----- nvinfo : EIATTR_SW_WAR
	.align		4
.L_2765:
        /*0104*/ 	.byte	0x04, 0x36
        /*0106*/ 	.short	(.L_2767 - .L_2766)
.L_2766:
        /*0108*/ 	.word	0x00000008
.L_2767:


//--------------------- .nv.info._ZN10layer_norm22ln_bwd_finalize_kernelINS_22Kernel_traits_finalizeILj24576E6__halfS2_S2_fjLj1024ELj4ENS_18Kernel_traits_baseILj24576ES2_S2_S2_fjLj1024EEEEEEEvNS_9BwdParamsE --------------------------
	.section	.nv.info._ZN10layer_norm22ln_bwd_finalize_kernelINS_22Kernel_traits_finalizeILj24576E6__halfS2_S2_fjLj1024ELj4ENS_18Kernel_traits_baseILj24576ES2_S2_S2_fjLj1024EEEEEEEvNS_9BwdParamsE,"",@"SHT_CUDA_INFO"
	.sectionflags	@""
	.align	4


	//----- nvinfo : EIATTR_CUDA_API_VERSION
	.align		4
        /*0000*/ 	.byte	0x04, 0x37
        /*0002*/ 	.short	(.L_2769 - .L_2768)
.L_2768:
        /*0004*/ 	.word	0x00000082


	//----- nvinfo : EIATTR_KPARAM_INFO
	.align		4
.L_2769:
        /*0008*/ 	.byte	0x04, 0x17
        /*000a*/ 	.short	(.L_2771 - .L_2770)
.L_2770:
        /*000c*/ 	.word	0x00000000
        /*0010*/ 	.short	0x0000
        /*0012*/ 	.short	0x0000
        /*0014*/ 	.byte	0x00, 0xf0, 0x21, 0x02


	//----- nvinfo : EIATTR_SPARSE_MMA_MASK
	.align		4
.L_2771:
        /*0018*/ 	.byte	0x03, 0x50
        /*001a*/ 	.short	0x0000


	//----- nvinfo : EIATTR_MAXREG_COUNT
	.align		4
        /*001c*/ 	.byte	0x03, 0x1b
        /*001e*/ 	.short	0x0040


	//----- nvinfo : EIATTR_NUM_BARRIERS
	.align		4
        /*0020*/ 	.byte	0x02, 0x4c
        /*0022*/ 	.byte	0x01
	.zero		1


	//----- nvinfo : EIATTR_MERCURY_ISA_VERSION
	.align		4
        /*0024*/ 	.byte	0x03, 0x5f
        /*0026*/ 	.short	0x0101


	//----- nvinfo : EIATTR_COOP_GROUP_MASK_REGIDS
	.align		4
        /*0028*/ 	.byte	0x04, 0x29
        /*002a*/ 	.short	(.L_2773 - .L_2772)


	//   ....[0]....
.L_2772:
        /*002c*/ 	.word	0xffffffff


	//   ....[1]....
        /*0030*/ 	.word	0xffffffff


	//   ....[2]....
        /*0034*/ 	.word	0xffffffff


	//   ....[3]....
        /*0038*/ 	.word	0xffffffff


	//   ....[4]....
        /*003c*/ 	.word	0xffffffff


	//   ....[5]....
        /*0040*/ 	.word	0xffffffff


	//   ....[6]....
        /*0044*/ 	.word	0xffffffff


	//   ....[7]....
        /*0048*/ 	.word	0xffffffff


	//   ....[8]....
        /*004c*/ 	.word	0xffffffff


	//   ....[9]....
        /*0050*/ 	.word	0xffffffff


	//----- nvinfo : EIATTR_COOP_GROUP_INSTR_OFFSETS
	.align		4
.L_2773:
        /*0054*/ 	.byte	0x04, 0x28
        /*0056*/ 	.short	(.L_2775 - .L_2774)


	//   ....[0]....
.L_2774:
        /*0058*/ 	.word	0x00001270


	//   ....[1]....
        /*005c*/ 	.word	0x00001280


	//   ....[2]....
        /*0060*/ 	.word	0x000012b0


	//   ....[3]....
        /*0064*/ 	.word	0x000012c0


	//   ....[4]....
        /*0068*/ 	.word	0x000012f0


	//   ....[5]....
        /*006c*/ 	.word	0x00001300


	//   ....[6]....
        /*0070*/ 	.word	0x00001330


	//   ....[7]....
        /*0074*/ 	.word	0x00001340


	//   ....[8]....
        /*0078*/ 	.word	0x00001370


	//   ....[9]....
        /*007c*/ 	.word	0x00001380


	//----- nvinfo : EIATTR_VRC_CTA_INIT_COUNT
	.align		4
.L_2775:
        /*0080*/ 	.byte	0x02, 0x4a
	.zero		1
	.zero		1


	//----- nvinfo : EIATTR_EXIT_INSTR_OFFSETS
	.align		4
        /*0084*/ 	.byte	0x04, 0x1c
        /*0086*/ 	.short	(.L_2777 - .L_2776)


	//   ....[0]....
.L_2776:
        /*0088*/ 	.word	0x00000060


	//   ....[1]....
        /*008c*/ 	.word	0x000013e0


	//   ....[2]....
        /*0090*/ 	.word	0x000014b0


	//----- nvinfo : EIATTR_MAX_THREADS
	.align		4
.L_2777:
        /*0094*/ 	.byte	0x04, 0x05
        /*0096*/ 	.short	(.L_2779 - .L_2778)
.L_2778:
        /*0098*/ 	.word	0x00000400
        /*009c*/ 	.word	0x00000001
        /*00a0*/ 	.word	0x00000001


	//----- nvinfo : EIATTR_CRS_STACK_SIZE
	.align		4
.L_2779:
        /*00a4*/ 	.byte	0x04, 0x1e
        /*00a6*/ 	.short	(.L_2781 - .L_2780)
.L_2780:
        /*00a8*/ 	.word	0x00000000


	//----- nvinfo : EIATTR_CBANK_PARAM_SIZE
	.align		4
.L_2781:
        /*00ac*/ 	.byte	0x03, 0x19
        /*00ae*/ 	.short	0x0088


	//----- nvinfo : EIATTR_PARAM_CBANK
	.align		4
        /*00b0*/ 	.byte	0x04, 0x0a
        /*00b2*/ 	.short	(.L_2783 - .L_2782)
	.align		4
.L_2782:
        /*00b4*/ 	.word	index@(.nv.constant0._ZN10layer_norm22ln_bwd_finalize_kernelINS_22Kernel_traits_finalizeILj24576E6__halfS2_S2_fjLj1024ELj4ENS_18Kernel_traits_baseILj24576ES2_S2_S2_fjLj1024EEEEEEEvNS_9BwdParamsE)
        /*00b8*/ 	.short	0x0380
        /*00ba*/ 	.short	0x0088


	//----- nvinfo : EIATTR_SW_WAR
	.align		4
.L_2783:
        /*00bc*/ 	.byte	0x04, 0x36
        /*00be*/ 	.short	(.L_2785 - .L_2784)
.L_2784:
        /*00c0*/ 	.word	0x00000008
.L_2785:


//--------------------- .nv.info._ZN10layer_norm13ln_bwd_kernelINS_13Kernel_traitsI6__halfS2_S2_fjLj24576ELj4ELj1ELj8ELj16ENS_18Kernel_traits_baseILj24576ES2_S2_S2_fjLj256EEEEEEEvNS_9BwdParamsE --------------------------
	.section	.nv.info._ZN10layer_norm13ln_bwd_kernelINS_13Kernel_traitsI6__halfS2_S2_fjLj24576ELj4ELj1ELj8ELj16ENS_18Kernel_traits_baseILj24576ES2_S2_S2_fjLj256EEEEEEEvNS_9BwdParamsE,"",@"SHT_CUDA_INFO"
	.sectionflags	@""
	.align	4


	//----- nvinfo : EIATTR_CUDA_API_VERSION
	.align		4
        /*0000*/ 	.byte	0x04, 0x37
        /*0002*/ 	.short	(.L_2787 - .L_2786)
.L_2786:
        /*0004*/ 	.word	0x00000082


	//----- nvinfo : EIATTR_KPARAM_INFO
	.align		4
.L_2787:
        /*0008*/ 	.byte	0x04, 0x17
        /*000a*/ 	.short	(.L_2789 - .L_2788)
.L_2788:
        /*000c*/ 	.word	0x00000000
        /*0010*/ 	.short	0x0000
        /*0012*/ 	.short	0x0000
        /*0014*/ 	.byte	0x00, 0xf0, 0x21, 0x02


	//----- nvinfo : EIATTR_SPARSE_MMA_MASK
	.align		4
.L_2789:
        /*0018*/ 	.byte	0x03, 0x50
        /*001a*/ 	.short	0x0000


	//----- nvinfo : EIATTR_MAXREG_COUNT
	.align		4
        /*001c*/ 	.byte	0x03, 0x1b
        /*001e*/ 	.short	0x00ff


	//----- nvinfo : EIATTR_NUM_BARRIERS
	.align		4
        /*0020*/ 	.byte	0x02, 0x4c
        /*0022*/ 	.byte	0x01
	.zero		1


	//----- nvinfo : EIATTR_MERCURY_ISA_VERSION
	.align		4
        /*0024*/ 	.byte	0x03, 0x5f
        /*0026*/ 	.short	0x0101


	//----- nvinfo : EIATTR_COOP_GROUP_MASK_REGIDS
	.align		4
        /*0028*/ 	.byte	0x04, 0x29
        /*002a*/ 	.short	(.L_2791 - .L_2790)


	//   ....[0]....
.L_2790:
        /*002c*/ 	.word	0xffffffff


	//   ....[1]....
        /*0030*/ 	.word	0xffffffff


	//   ....[2]....
        /*0034*/ 	.word	0xffffffff


	//   ....[3]....
        /*0038*/ 	.word	0xffffffff


	//   ....[4]....
        /*003c*/ 	.word	0xffffffff


	//   ....[5]....
        /*0040*/ 	.word	0xffffffff


	//   ....[6]....
        /*0044*/ 	.word	0xffffffff


	//   ....[7]....
        /*0048*/ 	.word	0xffffffff


	//   ....[8]....
        /*004c*/ 	.word	0xffffffff


	//   ....[9]....
        /*0050*/ 	.word	0xffffffff


	//   ....[10]....
        /*0054*/ 	.word	0xffffffff


	//   ....[11]....
        /*0058*/ 	.word	0xffffffff


	//   ....[12]....
        /*005c*/ 	.word	0xffffffff


	//   ....[13]....
        /*0060*/ 	.word	0xffffffff


	//   ....[14]....
        /*0064*/ 	.word	0xffffffff


	//   ....[15]....
        /*0068*/ 	.word	0xffffffff


	//   ....[16]....
        /*006c*/ 	.word	0xffffffff


	//   ....[17]....
        /*0070*/ 	.word	0xffffffff


	//   ....[18]....
        /*0074*/ 	.word	0xffffffff


	//   ....[19]....
        /*0078*/ 	.word	0xffffffff


	//----- nvinfo : EIATTR_COOP_GROUP_INSTR_OFFSETS
	.align		4
.L_2791:
        /*007c*/ 	.byte	0x04, 0x28
        /*007e*/ 	.short	(.L_2793 - .L_2792)


	//   ....[0]....
.L_2792:
        /*0080*/ 	.word	0x00002680


	//   ....[1]....
        /*0084*/ 	.word	0x000026c0


	//   ....[2]....
        /*0088*/ 	.word	0x00002850


	//   ....[3]....
        /*008c*/ 	.word	0x00002890


	//   ....[4]....
        /*0090*/ 	.word	0x00002a20


	//   ....[5]....
        /*0094*/ 	.word	0x00002a60


	//   ....[6]....
        /*0098*/ 	.word	0x00002ab0


	//   ....[7]....
        /*009c*/ 	.word	0x00002ac0


	//   ....[8]....
        /*00a0*/ 	.word	0x00002af0


	//   ....[9]....
        /*00a4*/ 	.word	0x00002b00


	//   ....[10]....
        /*00a8*/ 	.word	0x000031e0


	//   ....[11]....
        /*00ac*/ 	.word	0x000031f0


	//   ....[12]....
        /*00b0*/ 	.word	0x00003220


	//   ....[13]....
        /*00b4*/ 	.word	0x00003230


	//   ....[14]....
        /*00b8*/ 	.word	0x00003260


	//   ....[15]....
        /*00bc*/ 	.word	0x00003270


	//   ....[16]....
        /*00c0*/ 	.word	0x000032a0


	//   ....[17]....
        /*00c4*/ 	.word	0x000032b0


	//   ....[18]....
        /*00c8*/ 	.word	0x000032e0


	//   ....[19]....
        /*00cc*/ 	.word	0x000032f0


	//----- nvinfo : EIATTR_VRC_CTA_INIT_COUNT
	.align		4
.L_2793:
        /*00d0*/ 	.byte	0x02, 0x4a
	.zero		1
	.zero		1


	//----- nvinfo : EIATTR_EXIT_INSTR_OFFSETS
	.align		4
        /*00d4*/ 	.byte	0x04, 0x1c
        /*00d6*/ 	.short	(.L_2795 - .L_2794)


	//   ....[0]....
.L_2794:
        /*00d8*/ 	.word	0x00003d90


	//----- nvinfo : EIATTR_MAX_THREADS
	.align		4
.L_2795:
        /*00dc*/ 	.byte	0x04, 0x05
        /*00de*/ 	.short	(.L_2797 - .L_2796)
.L_2796:
        /*00e0*/ 	.word	0x00000100
        /*00e4*/ 	.word	0x00000001
        /*00e8*/ 	.word	0x00000001


	//----- nvinfo : EIATTR_CRS_STACK_SIZE
	.align		4
.L_2797:
        /*00ec*/ 	.byte	0x04, 0x1e
        /*00ee*/ 	.short	(.L_2799 - .L_2798)
.L_2798:
        /*00f0*/ 	.word	0x00000000


	//----- nvinfo : EIATTR_CBANK_PARAM_SIZE
	.align		4
.L_2799:
        /*00f4*/ 	.byte	0x03, 0x19
        /*00f6*/ 	.short	0x0088


	//----- nvinfo : EIATTR_PARAM_CBANK
	.align		4
        /*00f8*/ 	.byte	0x04, 0x0a
        /*00fa*/ 	.short	(.L_2801 - .L_2800)
	.align		4
.L_2800:
        /*00fc*/ 	.word	index@(.nv.constant0._ZN10layer_norm13ln_bwd_kernelINS_13Kernel_traitsI6__halfS2_S2_fjLj24576ELj4ELj1ELj8ELj16ENS_18Kernel_traits_baseILj24576ES2_S2_S2_fjLj256EEEEEEEvNS_9BwdParamsE)
        /*0100*/ 	.short	0x0380
        /*0102*/ 	.short	0x0088


	//----- nvinfo : EIATTR_SW_WAR
	.align		4
.L_2801:
        /*0104*/ 	.byte	0x04, 0x36
        /*0106*/ 	.short	(.L_2803 - .L_2802)
.L_2802:
        /*0108*/ 	.word	0x00000008
.L_2803:


//--------------------- .nv.info._ZN10layer_norm22ln_bwd_finalize_kernelINS_22Kernel_traits_finalizeILj24576EffffjLj1024ELj4ENS_18Kernel_traits_baseILj24576EffffjLj1024EEEEEEEvNS_9BwdParamsE --------------------------
	.section	.nv.info._ZN10layer_norm22ln_bwd_finalize_kernelINS_22Kernel_traits_finalizeILj24576EffffjLj1024ELj4ENS_18Kernel_traits_baseILj24576EffffjLj1024EEEEEEEvNS_9BwdParamsE,"",@"SHT_CUDA_INFO"
	.sectionflags	@""
	.align	4


	//----- nvinfo : EIATTR_CUDA_API_VERSION
	.align		4
        /*0000*/ 	.byte	0x04, 0x37
        /*0002*/ 	.short	(.L_2805 - .L_2804)
.L_2804:
        /*0004*/ 	.word	0x00000082


	//----- nvinfo : EIATTR_KPARAM_INFO
	.align		4
.L_2805:
        /*0008*/ 	.byte	0x04, 0x17
        /*000a*/ 	.short	(.L_2807 - .L_2806)
.L_2806:
        /*000c*/ 	.word	0x00000000
        /*0010*/ 	.short	0x0000
        /*0012*/ 	.short	0x0000
        /*0014*/ 	.byte	0x00, 0xf0, 0x21, 0x02


	//----- nvinfo : EIATTR_SPARSE_MMA_MASK
	.align		4
.L_2807:
        /*0018*/ 	.byte	0x03, 0x50
        /*001a*/ 	.short	0x0000


	//----- nvinfo : EIATTR_MAXREG_COUNT
	.align		4
        /*001c*/ 	.byte	0x03, 0x1b
        /*001e*/ 	.short	0x0040


	//----- nvinfo : EIATTR_NUM_BARRIERS
	.align		4
        /*0020*/ 	.byte	0x02, 0x4c
        /*0022*/ 	.byte	0x01
	.zero		1


	//----- nvinfo : EIATTR_MERCURY_ISA_VERSION
	.align		4
        /*0024*/ 	.byte	0x03, 0x5f
        /*0026*/ 	.short	0x0101


	//----- nvinfo : EIATTR_COOP_GROUP_MASK_REGIDS
	.align		4
        /*0028*/ 	.byte	0x04, 0x29
        /*002a*/ 	.short	(.L_2809 - .L_2808)


	//   ....[0]....
.L_2808:
        /*002c*/ 	.word	0xffffffff


	//   ....[1]....
        /*0030*/ 	.word	0xffffffff


	//   ....[2]....
        /*0034*/ 	.word	0xffffffff


	//   ....[3]....
        /*0038*/ 	.word	0xffffffff


	//   ....[4]....
        /*003c*/ 	.word	0xffffffff


	//   ....[5]....
        /*0040*/ 	.word	0xffffffff


	//   ....[6]....
        /*0044*/ 	.word	0xffffffff


	//   ....[7]....
        /*0048*/ 	.word	0xffffffff


	//   ....[8]....
        /*004c*/ 	.word	0xffffffff


	//   ....[9]....
        /*0050*/ 	.word	0xffffffff


	//----- nvinfo : EIATTR_COOP_GROUP_INSTR_OFFSETS
	.align		4
.L_2809:
        /*0054*/ 	.byte	0x04, 0x28
        /*0056*/ 	.short	(.L_2811 - .L_2810)


	//   ....[0]....
.L_2810:
        /*0058*/ 	.word	0x00001270


	//   ....[1]....
        /*005c*/ 	.word	0x00001280


	//   ....[2]....
        /*0060*/ 	.word	0x000012b0


	//   ....[3]....
        /*0064*/ 	.word	0x000012c0


	//   ....[4]....
        /*0068*/ 	.word	0x000012f0


	//   ....[5]....
        /*006c*/ 	.word	0x00001300


	//   ....[6]....
        /*0070*/ 	.word	0x00001330


	//   ....[7]....
        /*0074*/ 	.word	0x00001340


	//   ....[8]....
        /*0078*/ 	.word	0x00001370


	//   ....[9]....
        /*007c*/ 	.word	0x00001380


	//----- nvinfo : EIATTR_VRC_CTA_INIT_COUNT
	.align		4
.L_2811:
        /*0080*/ 	.byte	0x02, 0x4a
	.zero		1
	.zero		1


	//----- nvinfo : EIATTR_EXIT_INSTR_OFFSETS
	.align		4
        /*0084*/ 	.byte	0x04, 0x1c
        /*0086*/ 	.short	(.L_2813 - .L_2812)


	//   ....[0]....
.L_2812:
        /*0088*/ 	.word	0x00000060


	//   ....[1]....
        /*008c*/ 	.word	0x000013e0


	//   ....[2]....
        /*0090*/ 	.word	0x00001490


	//----- nvinfo : EIATTR_MAX_THREADS
	.align		4
.L_2813:
        /*0094*/ 	.byte	0x04, 0x05
        /*0096*/ 	.short	(.L_2815 - .L_2814)
.L_2814:
        /*0098*/ 	.word	0x00000400
        /*009c*/ 	.word	0x00000001
        /*00a0*/ 	.word	0x00000001


	//----- nvinfo : EIATTR_CRS_STACK_SIZE
	.align		4
.L_2815:
        /*00a4*/ 	.byte	0x04, 0x1e
        /*00a6*/ 	.short	(.L_2817 - .L_2816)
.L_2816:
        /*00a8*/ 	.word	0x00000000


	//----- nvinfo : EIATTR_CBANK_PARAM_SIZE
	.align		4
.L_2817:
        /*00ac*/ 	.byte	0x03, 0x19
        /*00ae*/ 	.short	0x0088


	//----- nvinfo : EIATTR_PARAM_CBANK
	.align		4
        /*00b0*/ 	.byte	0x04, 0x0a
        /*00b2*/ 	.short	(.L_2819 - .L_2818)
	.align		4
.L_2818:
        /*00b4*/ 	.word	index@(.nv.constant0._ZN10layer_norm22ln_bwd_finalize_kernelINS_22Kernel_traits_finalizeILj24576EffffjLj1024ELj4ENS_18Kernel_traits_baseILj24576EffffjLj1024EEEEEEEvNS_9BwdParamsE)
        /*00b8*/ 	.short	0x0380
        /*00ba*/ 	.short	0x0088


	//----- nvinfo : EIATTR_SW_WAR
	.align		4
.L_2819:
        /*00bc*/ 	.byte	0x04, 0x36
        /*00be*/ 	.short	(.L_2821 - .L_2820)
.L_2820:
        /*00c0*/ 	.word	0x00000008
.L_2821:


//--------------------- .nv.info._ZN10layer_norm13ln_bwd_kernelINS_13Kernel_traitsIffffjLj24576ELj4ELj1ELj8ELj16ENS_18Kernel_traits_baseILj24576EffffjLj256EEEEEEEvNS_9BwdParamsE --------------------------
	.section	.nv.info._ZN10layer_norm13ln_bwd_kernelINS_13Kernel_traitsIffffjLj24576ELj4ELj1ELj8ELj16ENS_18Kernel_traits_baseILj24576EffffjLj256EEEEEEEvNS_9BwdParamsE,"",@"SHT_CUDA_INFO"
	.sectionflags	@""
	.align	4


	//----- nvinfo : EIATTR_CUDA_API_VERSION
	.align		4
        /*0000*/ 	.byte	0x04, 0x37
        /*0002*/ 	.short	(.L_2823 - .L_2822)
.L_2822:
        /*0004*/ 	.word	0x00000082


	//----- nvinfo : EIATTR_KPARAM_INFO
	.align		4
.L_2823:
        /*0008*/ 	.byte	0x04, 0x17
        /*000a*/ 	.short	(.L_2825 - .L_2824)
.L_2824:
        /*000c*/ 	.word	0x00000000
        /*0010*/ 	.short	0x0000
        /*0012*/ 	.short	0x0000
        /*0014*/ 	.byte	0x00, 0xf0, 0x21, 0x02


	//----- nvinfo : EIATTR_SPARSE_MMA_MASK
	.align		4
.L_2825:
        /*0018*/ 	.byte	0x03, 0x50
        /*001a*/ 	.short	0x0000


	//----- nvinfo : EIATTR_MAXREG_COUNT
	.align		4
        /*001c*/ 	.byte	0x03, 0x1b
        /*001e*/ 	.short	0x00ff


	//----- nvinfo : EIATTR_NUM_BARRIERS
	.align		4
        /*0020*/ 	.byte	0x02, 0x4c
        /*0022*/ 	.byte	0x01
	.zero		1


	//----- nvinfo : EIATTR_MERCURY_ISA_VERSION
	.align		4
        /*0024*/ 	.byte	0x03, 0x5f
        /*0026*/ 	.short	0x0101


	//----- nvinfo : EIATTR_COOP_GROUP_MASK_REGIDS
	.align		4
        /*0028*/ 	.byte	0x04, 0x29
        /*002a*/ 	.short	(.L_2827 - .L_2826)


	//   ....[0]....
.L_2826:
        /*002c*/ 	.word	0xffffffff


	//   ....[1]....
        /*0030*/ 	.word	0xffffffff


	//   ....[2]....
        /*0034*/ 	.word	0xffffffff


	//   ....[3]....
        /*0038*/ 	.word	0xffffffff


	//   ....[4]....
        /*003c*/ 	.word	0xffffffff


	//   ....[5]....
        /*0040*/ 	.word	0xffffffff


	//   ....[6]....
        /*0044*/ 	.word	0xffffffff


	//   ....[7]....
        /*0048*/ 	.word	0xffffffff


	//   ....[8]....
        /*004c*/ 	.word	0xffffffff


	//   ....[9]....
        /*0050*/ 	.word	0xffffffff


	//   ....[10]....
        /*0054*/ 	.word	0xffffffff


	//   ....[11]....
        /*0058*/ 	.word	0xffffffff


	//   ....[12]....
        /*005c*/ 	.word	0xffffffff


	//   ....[13]....
        /*0060*/ 	.word	0xffffffff


	//   ....[14]....
        /*0064*/ 	.word	0xffffffff


	//   ....[15]....
        /*0068*/ 	.word	0xffffffff


	//   ....[16]....
        /*006c*/ 	.word	0xffffffff


	//   ....[17]....
        /*0070*/ 	.word	0xffffffff


	//   ....[18]....
        /*0074*/ 	.word	0xffffffff


	//   ....[19]....
        /*0078*/ 	.word	0xffffffff


	//----- nvinfo : EIATTR_COOP_GROUP_INSTR_OFFSETS
	.align		4
.L_2827:
        /*007c*/ 	.byte	0x04, 0x28
        /*007e*/ 	.short	(.L_2829 - .L_2828)


	//   ....[0]....
.L_2828:
        /*0080*/ 	.word	0x00001b20


	//   ....[1]....
        /*0084*/ 	.word	0x00001b60


	//   ....[2]....
        /*0088*/ 	.word	0x00001cf0


	//   ....[3]....
        /*008c*/ 	.word	0x00001d30


	//   ....[4]....
        /*0090*/ 	.word	0x00001ec0


	//   ....[5]....
        /*0094*/ 	.word	0x00001f00


	//   ....[6]....
        /*0098*/ 	.word	0x00001f40


	//   ....[7]....
        /*009c*/ 	.word	0x00001f50


	//   ....[8]....
        /*00a0*/ 	.word	0x00001f90


	//   ....[9]....
        /*00a4*/ 	.word	0x00001fa0


	//   ....[10]....
        /*00a8*/ 	.word	0x00002680


	//   ....[11]....
        /*00ac*/ 	.word	0x00002690


	//   ....[12]....
        /*00b0*/ 	.word	0x000026c0


	//   ....[13]....
        /*00b4*/ 	.word	0x000026d0


	//   ....[14]....
        /*00b8*/ 	.word	0x00002700


	//   ....[15]....
        /*00bc*/ 	.word	0x00002710


	//   ....[16]....
        /*00c0*/ 	.word	0x00002740


	//   ....[17]....
        /*00c4*/ 	.word	0x00002750


	//   ....[18]....
        /*00c8*/ 	.word	0x00002780


	//   ....[19]....
        /*00cc*/ 	.word	0x00002790


	//----- nvinfo : EIATTR_VRC_CTA_INIT_COUNT
	.align		4
.L_2829:
        /*00d0*/ 	.byte	0x02, 0x4a
	.zero		1
	.zero		1


	//----- nvinfo : EIATTR_EXIT_INSTR_OFFSETS
	.align		4
        /*00d4*/ 	.byte	0x04, 0x1c
        /*00d6*/ 	.short	(.L_2831 - .L_2830)


	//   ....[0]....
.L_2830:
        /*00d8*/ 	.word	0x00003220


	//----- nvinfo : EIATTR_MAX_THREADS
	.align		4
.L_2831:
        /*00dc*/ 	.byte	0x04, 0x05
        /*00de*/ 	.short	(.L_2833 - .L_2832)
.L_2832:
        /*00e0*/ 	.word	0x00000100
        /*00e4*/ 	.word	0x00000001
        /*00e8*/ 	.word	0x00000001


	//----- nvinfo : EIATTR_CRS_STACK_SIZE
	.align		4
.L_2833:
        /*00ec*/ 	.byte	0x04, 0x1e
        /*00ee*/ 	.short	(.L_2835 - .L_2834)
.L_2834:
        /*00f0*/ 	.word	0x00000000


	//----- nvinfo : EIATTR_CBANK_PARAM_SIZE
	.align		4
.L_2835:
        /*00f4*/ 	.byte	0x03, 0x19
        /*00f6*/ 	.short	0x0088


	//----- nvinfo : EIATTR_PARAM_CBANK
	.align		4
        /*00f8*/ 	.byte	0x04, 0x0a
        /*00fa*/ 	.short	(.L_2837 - .L_2836)
	.align		4
.L_2836:
        /*00fc*/ 	.word	index@(.nv.constant0._ZN10layer_norm13ln_bwd_kernelINS_13Kernel_traitsIffffjLj24576ELj4ELj1ELj8ELj16ENS_18Kernel_traits_baseILj24576EffffjLj256EEEEEEEvNS_9BwdParamsE)
        /*0100*/ 	.short	0x0380
        /*0102*/ 	.short	0x0088


	//----- nvinfo : EIATTR_SW_WAR
	.align		4
.L_2837:
        /*0104*/ 	.byte	0x04, 0x36
        /*0106*/ 	.short	(.L_2839 - .L_2838)
.L_2838:
        /*0108*/ 	.word	0x00000008
.L_2839:


//--------------------- .nv.info._ZN10layer_norm22ln_bwd_finalize_kernelINS_22Kernel_traits_finalizeILj20480E13__nv_bfloat16fS2_fjLj1024ELj4ENS_18Kernel_traits_baseILj20480ES2_fS2_fjLj1024EEEEEEEvNS_9BwdParamsE --------------------------
	.section	.nv.info._ZN10layer_norm22ln_bwd_finalize_kernelINS_22Kernel_traits_finalizeILj20480E13__nv_bfloat16fS2_fjLj1024ELj4ENS_18Kernel_traits_baseILj20480ES2_fS2_fjLj1024EEEEEEEvNS_9BwdParamsE,"",@"SHT_CUDA_INFO"
	.sectionflags	@""
	.align	4


	//----- nvinfo : EIATTR_CUDA_API_VERSION
	.align		4
        /*0000*/ 	.byte	0x04, 0x37
        /*0002*/ 	.short	(.L_2841 - .L_2840)
.L_2840:
        /*0004*/ 	.word	0x00000082


	//----- nvinfo : EIATTR_KPARAM_INFO
	.align		4
.L_2841:
        /*0008*/ 	.byte	0x04, 0x17
        /*000a*/ 	.short	(.L_2843 - .L_2842)
.L_2842:
        /*000c*/ 	.word	0x00000000
        /*0010*/ 	.short	0x0000
        /*0012*/ 	.short	0x0000
        /*0014*/ 	.byte	0x00, 0xf0, 0x21, 0x02


	//----- nvinfo : EIATTR_SPARSE_MMA_MASK
	.align		4
.L_2843:
        /*0018*/ 	.byte	0x03, 0x50
        /*001a*/ 	.short	0x0000


	//----- nvinfo : EIATTR_MAXREG_COUNT
	.align		4
        /*001c*/ 	.byte	0x03, 0x1b
        /*001e*/ 	.short	0x0040


	//----- nvinfo : EIATTR_NUM_BARRIERS
	.align		4
        /*0020*/ 	.byte	0x02, 0x4c
        /*0022*/ 	.byte	0x01
	.zero		1


	//----- nvinfo : EIATTR_MERCURY_ISA_VERSION
	.align		4
        /*0024*/ 	.byte	0x03, 0x5f
        /*0026*/ 	.short	0x0101


	//----- nvinfo : EIATTR_COOP_GROUP_MASK_REGIDS
	.align		4
        /*0028*/ 	.byte	0x04, 0x29
        /*002a*/ 	.short	(.L_2845 - .L_2844)


	//   ....[0]....
.L_2844:
        /*002c*/ 	.word	0xffffffff


	//   ....[1]....
        /*0030*/ 	.word	0xffffffff


	//   ....[2]....
        /*0034*/ 	.word	0xffffffff


	//   ....[3]....
        /*0038*/ 	.word	0xffffffff


	//   ....[4]....
        /*003c*/ 	.word	0xffffffff


	//   ....[5]....
        /*0040*/ 	.word	0xffffffff


	//   ....[6]....
        /*0044*/ 	.word	0xffffffff


	//   ....[7]....
        /*0048*/ 	.word	0xffffffff


	//   ....[8]....
        /*004c*/ 	.word	0xffffffff


	//   ....[9]....
        /*0050*/ 	.word	0xffffffff


	//----- nvinfo : EIATTR_COOP_GROUP_INSTR_OFFSETS
	.align		4
.L_2845:
        /*0054*/ 	.byte	0x04, 0x28
        /*0056*/ 	.short	(.L_2847 - .L_2846)


	//   ....[0]....
.L_2846:
        /*0058*/ 	.word	0x00001270


	//   ....[1]....
        /*005c*/ 	.word	0x00001280


	//   ....[2]....
        /*0060*/ 	.word	0x000012b0


	//   ....[3]....
        /*0064*/ 	.word	0x000012c0


	//   ....[4]....
        /*0068*/ 	.word	0x000012f0


	//   ....[5]....
        /*006c*/ 	.word	0x00001300


	//   ....[6]....
        /*0070*/ 	.word	0x00001330


	//   ....[7]....
        /*0074*/ 	.word	0x00001340


	//   ....[8]....
        /*0078*/ 	.word	0x00001370


	//   ....[9]....
        /*007c*/ 	.word	0x00001380


	//----- nvinfo : EIATTR_VRC_CTA_INIT_COUNT
	.align		4
.L_2847:
        /*0080*/ 	.byte	0x02, 0x4a
	.zero		1
	.zero		1


	//----- nvinfo : EIATTR_EXIT_INSTR_OFFSETS
	.align		4
        /*0084*/ 	.byte	0x04, 0x1c
        /*0086*/ 	.short	(.L_2849 - .L_2848)


	//   ....[0]....
.L_2848:
        /*0088*/ 	.word	0x00000060


	//   ....[1]....
        /*008c*/ 	.word	0x000013e0


	//   ....[2]....
        /*0090*/ 	.word	0x000014b0


	//----- nvinfo : EIATTR_MAX_THREADS
	.align		4
.L_2849:
        /*0094*/ 	.byte	0x04, 0x05
        /*0096*/ 	.short	(.L_2851 - .L_2850)
.L_2850:
        /*0098*/ 	.word	0x00000400
        /*009c*/ 	.word	0x00000001
        /*00a0*/ 	.word	0x00000001


	//----- nvinfo : EIATTR_CRS_STACK_SIZE
	.align		4
.L_2851:
        /*00a4*/ 	.byte	0x04, 0x1e
        /*00a6*/ 	.short	(.L_2853 - .L_2852)
.L_2852:
        /*00a8*/ 	.word	0x00000000


	//----- nvinfo : EIATTR_CBANK_PARAM_SIZE
	.align		4
.L_2853:
        /*00ac*/ 	.byte	0x03, 0x19
        /*00ae*/ 	.short	0x0088


	//----- nvinfo : EIATTR_PARAM_CBANK
	.align		4
        /*00b0*/ 	.byte	0x04, 0x0a
        /*00b2*/ 	.short	(.L_2855 - .L_2854)
	.align		4
.L_2854:
        /*00b4*/ 	.word	index@(.nv.constant0._ZN10layer_norm22ln_bwd_finalize_kernelINS_22Kernel_traits_finalizeILj20480E13__nv_bfloat16fS2_fjLj1024ELj4ENS_18Kernel_traits_baseILj20480ES2_fS2_fjLj1024EEEEEEEvNS_9BwdParamsE)
        /*00b8*/ 	.short	0x0380
        /*00ba*/ 	.short	0x0088


	//----- nvinfo : EIATTR_SW_WAR
	.align		4
.L_2855:
        /*00bc*/ 	.byte	0x04, 0x36
        /*00be*/ 	.short	(.L_2857 - .L_2856)
.L_2856:
        /*00c0*/ 	.word	0x00000008
.L_2857:


//--------------------- .nv.info._ZN10layer_norm13ln_bwd_kernelINS_13Kernel_traitsI13__nv_bfloat16fS2_fjLj20480ELj4ELj1ELj4ELj16ENS_18Kernel_traits_baseILj20480ES2_fS2_fjLj128EEEEEEEvNS_9BwdParamsE --------------------------
	.section	.nv.info._ZN10layer_norm13ln_bwd_kernelINS_13Kernel_traitsI13__nv_bfloat16fS2_fjLj20480ELj4ELj1ELj4ELj16ENS_18Kernel_traits_baseILj20480ES2_fS2_fjLj128EEEEEEEvNS_9BwdParamsE,"",@"SHT_CUDA_INFO"
	.sectionflags	@""
	.align	4


	//----- nvinfo : EIATTR_CUDA_API_VERSION
	.align		4
        /*0000*/ 	.byte	0x04, 0x37
        /*0002*/ 	.short	(.L_2859 - .L_2858)
.L_2858:
        /*0004*/ 	.word	0x00000082


	//----- nvinfo : EIATTR_KPARAM_INFO
	.align		4
.L_2859:
        /*0008*/ 	.byte	0x04, 0x17
        /*000a*/ 	.short	(.L_2861 - .L_2860)
.L_2860:
        /*000c*/ 	.word	0x00000000
        /*0010*/ 	.short	0x0000
        /*0012*/ 	.short	0x0000
        /*0014*/ 	.byte	0x00, 0xf0, 0x21, 0x02


	//----- nvinfo : EIATTR_SPARSE_MMA_MASK
	.align		4
.L_2861:
        /*0018*/ 	.byte	0x03, 0x50
        /*001a*/ 	.short	0x0000


	//----- nvinfo : EIATTR_MAXREG_COUNT
	.align		4
        /*001c*/ 	.byte	0x03, 0x1b
        /*001e*/ 	.short	0x00ff


	//----- nvinfo : EIATTR_NUM_BARRIERS
	.align		4
        /*0020*/ 	.byte	0x02, 0x4c
        /*0022*/ 	.byte	0x01
	.zero		1


	//----- nvinfo : EIATTR_ANNOTATIONS
	.align		4
        /*0024*/ 	.byte	0x04, 0x55
        /*0026*/ 	.short	(.L_2863 - .L_2862)


	//   ....[0]....
.L_2862:
        /* <DEDUP_REMOVED lines=129> */


	//----- nvinfo : EIATTR_MERCURY_ISA_VERSION
	.align		4
.L_2863:
        /*0828*/ 	.byte	0x03, 0x5f
        /*082a*/ 	.short	0x0101


	//----- nvinfo : EIATTR_COOP_GROUP_MASK_REGIDS
	.align		4
        /*082c*/ 	.byte	0x04, 0x29
        /*082e*/ 	.short	(.L_2865 - .L_2864)


	//   ....[0]....
.L_2864:
        /*0830*/ 	.word	0xffffffff


	//   ....[1]....
        /*0834*/ 	.word	0xffffffff


	//   ....[2]....
        /*0838*/ 	.word	0xffffffff


	//   ....[3]....
        /*083c*/ 	.word	0xffffffff


	//   ....[4]....
        /*0840*/ 	.word	0xffffffff


	//   ....[5]....
        /*0844*/ 	.word	0xffffffff


	//   ....[6]....
        /*0848*/ 	.word	0xffffffff


	//   ....[7]....
        /*084c*/ 	.word	0xffffffff


	//   ....[8]....
        /*0850*/ 	.word	0xffffffff


	//   ....[9]....
        /*0854*/ 	.word	0xffffffff


	//   ....[10]....
        /*0858*/ 	.word	0xffffffff


	//   ....[11]....
        /*085c*/ 	.word	0xffffffff


	//   ....[12]....
        /*0860*/ 	.word	0xffffffff


	//   ....[13]....
        /*0864*/ 	.word	0xffffffff


	//   ....[14]....
        /*0868*/ 	.word	0xffffffff


	//   ....[15]....
        /*086c*/ 	.word	0xffffffff


	//   ....[16]....
        /*0870*/ 	.word	0xffffffff


	//   ....[17]....
        /*0874*/ 	.word	0xffffffff


	//   ....[18]....
        /*0878*/ 	.word	0xffffffff


	//   ....[19]....
        /*087c*/ 	.word	0xffffffff


	//----- nvinfo : EIATTR_COOP_GROUP_INSTR_OFFSETS
	.align		4
.L_2865:
        /*0880*/ 	.byte	0x04, 0x28
        /*0882*/ 	.short	(.L_2867 - .L_2866)


	//   ....[0]....
.L_2866:
        /*0884*/ 	.word	0x000047f0


	//   ....[1]....
        /*0888*/ 	.word	0x00004830


	//   ....[2]....
        /*088c*/ 	.word	0x000049a0


	//   ....[3]....
        /*0890*/ 	.word	0x000049b0


	//   ....[4]....
        /*0894*/ 	.word	0x00005290


	//   ....[5]....
        /*0898*/ 	.word	0x000052a0


	//   ....[6]....
        /*089c*/ 	.word	0x00005310


	//   ....[7]....
        /*08a0*/ 	.word	0x00005320


	//   ....[8]....
        /*08a4*/ 	.word	0x00005400


	//   ....[9]....
        /*08a8*/ 	.word	0x00005410


	//   ....[10]....
        /*08ac*/ 	.word	0x00005c60


	//   ....[11]....
        /*08b0*/ 	.word	0x00005c70


	//   ....[12]....
        /*08b4*/ 	.word	0x00005ca0


	//   ....[13]....
        /*08b8*/ 	.word	0x00005cb0


	//   ....[14]....
        /*08bc*/ 	.word	0x00005ce0


	//   ....[15]....
        /*08c0*/ 	.word	0x00005cf0


	//   ....[16]....
        /*08c4*/ 	.word	0x00005d20


	//   ....[17]....
        /*08c8*/ 	.word	0x00005d30


	//   ....[18]....
        /*08cc*/ 	.word	0x00005d60


	//   ....[19]....
        /*08d0*/ 	.word	0x00005d70


	//----- nvinfo : EIATTR_VRC_CTA_INIT_COUNT
	.align		4
.L_2867:
        /*08d4*/ 	.byte	0x02, 0x4a
	.zero		1
	.zero		1


	//----- nvinfo : EIATTR_EXIT_INSTR_OFFSETS
	.align		4
        /*08d8*/ 	.byte	0x04, 0x1c
        /*08da*/ 	.short	(.L_2869 - .L_2868)


	//   ....[0]....
.L_2868:
        /*08dc*/ 	.word	0x00006ea0


	//----- nvinfo : EIATTR_MAX_THREADS
	.align		4
.L_2869:
        /*08e0*/ 	.byte	0x04, 0x05
        /*08e2*/ 	.short	(.L_2871 - .L_2870)
.L_2870:
        /*08e4*/ 	.word	0x00000080
        /*08e8*/ 	.word	0x00000001
        /*08ec*/ 	.word	0x00000001


	//----- nvinfo : EIATTR_CRS_STACK_SIZE
	.align		4
.L_2871:
        /*08f0*/ 	.byte	0x04, 0x1e
        /*08f2*/ 	.short	(.L_2873 - .L_2872)
.L_2872:
        /*08f4*/ 	.word	0x00000000


	//----- nvinfo : EIATTR_CBANK_PARAM_SIZE
	.align		4
.L_2873:
        /*08f8*/ 	.byte	0x03, 0x19
        /*08fa*/ 	.short	0x0088


	//----- nvinfo : EIATTR_PARAM_CBANK
	.align		4
        /*08fc*/ 	.byte	0x04, 0x0a
        /*08fe*/ 	.short	(.L_2875 - .L_2874)
	.align		4
.L_2874:
        /*0900*/ 	.word	index@(.nv.constant0._ZN10layer_norm13ln_bwd_kernelINS_13Kernel_traitsI13__nv_bfloat16fS2_fjLj20480ELj4ELj1ELj4ELj16ENS_18Kernel_traits_baseILj20480ES2_fS2_fjLj128EEEEEEEvNS_9BwdParamsE)
        /*0904*/ 	.short	0x0380
        /*0906*/ 	.short	0x0088


	//----- nvinfo : EIATTR_SW_WAR
	.align		4
.L_2875:
        /*0908*/ 	.byte	0x04, 0x36
        /*090a*/ 	.short	(.L_2877 - .L_2876)
.L_2876:
        /*090c*/ 	.word	0x00000008
.L_2877:


//--------------------- .nv.info._ZN10layer_norm22ln_bwd_finalize_kernelINS_22Kernel_traits_finalizeILj20480E13__nv_bfloat16S2_S2_fjLj1024ELj4ENS_18Kernel_traits_baseILj20480ES2_S2_S2_fjLj1024EEEEEEEvNS_9BwdParamsE --------------------------
	.section	.nv.info._ZN10layer_norm22ln_bwd_finalize_kernelINS_22Kernel_traits_finalizeILj20480E13__nv_bfloat16S2_S2_fjLj1024ELj4ENS_18Kernel_traits_baseILj20480ES2_S2_S2_fjLj1024EEEEEEEvNS_9BwdParamsE,"",@"SHT_CUDA_INFO"
	.sectionflags	@""
	.align	4


	//----- nvinfo : EIATTR_CUDA_API_VERSION
	.align		4
        /*0000*/ 	.byte	0x04, 0x37
        /*0002*/ 	.short	(.L_2879 - .L_2878)
.L_2878:
        /*0004*/ 	.word	0x00000082


	//----- nvinfo : EIATTR_KPARAM_INFO
	.align		4
.L_2879:
        /*0008*/ 	.byte	0x04, 0x17
        /*000a*/ 	.short	(.L_2881 - .L_2880)
.L_2880:
        /*000c*/ 	.word	0x00000000
        /*0010*/ 	.short	0x0000
        /*0012*/ 	.short	0x0000
        /*0014*/ 	.byte	0x00, 0xf0, 0x21, 0x02


	//----- nvinfo : EIATTR_SPARSE_MMA_MASK
	.align		4
.L_2881:
        /*0018*/ 	.byte	0x03, 0x50
        /*001a*/ 	.short	0x0000


	//----- nvinfo : EIATTR_MAXREG_COUNT
	.align		4
        /*001c*/ 	.byte	0x03, 0x1b
        /*001e*/ 	.short	0x0040


	//----- nvinfo : EIATTR_NUM_BARRIERS
	.align		4
        /*0020*/ 	.byte	0x02, 0x4c
        /*0022*/ 	.byte	0x01
	.zero		1


	//----- nvinfo : EIATTR_MERCURY_ISA_VERSION
	.align		4
        /*0024*/ 	.byte	0x03, 0x5f
        /*0026*/ 	.short	0x0101


	//----- nvinfo : EIATTR_COOP_GROUP_MASK_REGIDS
	.align		4
        /*0028*/ 	.byte	0x04, 0x29
        /*002a*/ 	.short	(.L_2883 - .L_2882)


	//   ....[0]....
.L_2882:
        /*002c*/ 	.word	0xffffffff


	//   ....[1]....
        /*0030*/ 	.word	0xffffffff


	//   ....[2]....
        /*0034*/ 	.word	0xffffffff


	//   ....[3]....
        /*0038*/ 	.word	0xffffffff


	//   ....[4]....
        /*003c*/ 	.word	0xffffffff


	//   ....[5]....
        /*0040*/ 	.word	0xffffffff


	//   ....[6]....
        /*0044*/ 	.word	0xffffffff


	//   ....[7]....
        /*0048*/ 	.word	0xffffffff


	//   ....[8]....
        /*004c*/ 	.word	0xffffffff


	//   ....[9]....
        /*0050*/ 	.word	0xffffffff


	//----- nvinfo : EIATTR_COOP_GROUP_INSTR_OFFSETS
	.align		4
.L_2883:
        /*0054*/ 	.byte	0x04, 0x28
        /*0056*/ 	.short	(.L_2885 - .L_2884)


	//   ....[0]....
.L_2884:
        /*0058*/ 	.word	0x00001270


	//   ....[1]....
        /*005c*/ 	.word	0x00001280


	//   ....[2]....
        /*0060*/ 	.word	0x000012b0


	//   ....[3]....
        /*0064*/ 	.word	0x000012c0


	//   ....[4]....
        /*0068*/ 	.word	0x000012f0


	//   ....[5]....
        /*006c*/ 	.word	0x00001300


	//   ....[6]....
        /*0070*/ 	.word	0x00001330


	//   ....[7]....
        /*0074*/ 	.word	0x00001340


	//   ....[8]....
        /*0078*/ 	.word	0x00001370


	//   ....[9]....
        /*007c*/ 	.word	0x00001380


	//----- nvinfo : EIATTR_VRC_CTA_INIT_COUNT
	.align		4
.L_2885:
        /*0080*/ 	.byte	0x02, 0x4a
	.zero		1
	.zero		1


	//----- nvinfo : EIATTR_EXIT_INSTR_OFFSETS
	.align		4
        /*0084*/ 	.byte	0x04, 0x1c
        /*0086*/ 	.short	(.L_2887 - .L_2886)


	//   ....[0]....
.L_2886:
        /*0088*/ 	.word	0x00000060


	//   ....[1]....
        /*008c*/ 	.word	0x000013e0


	//   ....[2]....
        /*0090*/ 	.word	0x000014b0


	//----- nvinfo : EIATTR_MAX_THREADS
	.align		4
.L_2887:
        /*0094*/ 	.byte	0x04, 0x05
        /*0096*/ 	.short	(.L_2889 - .L_2888)
.L_2888:
        /*0098*/ 	.word	0x00000400
        /*009c*/ 	.word	0x00000001
        /*00a0*/ 	.word	0x00000001


	//----- nvinfo : EIATTR_CRS_STACK_SIZE
	.align		4
.L_2889:
        /*00a4*/ 	.byte	0x04, 0x1e
        /*00a6*/ 	.short	(.L_2891 - .L_2890)
.L_2890:
        /*00a8*/ 	.word	0x00000000


	//----- nvinfo : EIATTR_CBANK_PARAM_SIZE
	.align		4
.L_2891:
        /*00ac*/ 	.byte	0x03, 0x19
        /*00ae*/ 	.short	0x0088


	//----- nvinfo : EIATTR_PARAM_CBANK
	.align		4
        /*00b0*/ 	.byte	0x04, 0x0a
        /*00b2*/ 	.short	(.L_2893 - .L_2892)
	.align		4
.L_2892:
        /*00b4*/ 	.word	index@(.nv.constant0._ZN10layer_norm22ln_bwd_finalize_kernelINS_22Kernel_traits_finalizeILj20480E13__nv_bfloat16S2_S2_fjLj1024ELj4ENS_18Kernel_traits_baseILj20480ES2_S2_S2_fjLj1024EEEEEEEvNS_9BwdParamsE)
        /*00b8*/ 	.short	0x0380
        /*00ba*/ 	.short	0x0088


	//----- nvinfo : EIATTR_SW_WAR
	.align		4
.L_2893:
        /*00bc*/ 	.byte	0x04, 0x36
        /*00be*/ 	.short	(.L_2895 - .L_2894)
.L_2894:
        /*00c0*/ 	.word	0x00000008
.L_2895:


//--------------------- .nv.info._ZN10layer_norm13ln_bwd_kernelINS_13Kernel_traitsI13__nv_bfloat16S2_S2_fjLj20480ELj4ELj1ELj4ELj16ENS_18Kernel_traits_baseILj20480ES2_S2_S2_fjLj128EEEEEEEvNS_9BwdParamsE --------------------------
	.section	.nv.info._ZN10layer_norm13ln_bwd_kernelINS_13Kernel_traitsI13__nv_bfloat16S2_S2_fjLj20480ELj4ELj1ELj4ELj16ENS_18Kernel_traits_baseILj20480ES2_S2_S2_fjLj128EEEEEEEvNS_9BwdParamsE,"",@"SHT_CUDA_INFO"
	.sectionflags	@""
	.align	4


	//----- nvinfo : EIATTR_CUDA_API_VERSION
	.align		4
        /*0000*/ 	.byte	0x04, 0x37
        /*0002*/ 	.short	(.L_2897 - .L_2896)
.L_2896:
        /*0004*/ 	.word	0x00000082


	//----- nvinfo : EIATTR_KPARAM_INFO
	.align		4
.L_2897:
        /*0008*/ 	.byte	0x04, 0x17
        /*000a*/ 	.short	(.L_2899 - .L_2898)
.L_2898:
        /*000c*/ 	.word	0x00000000
        /*0010*/ 	.short	0x0000
        /*0012*/ 	.short	0x0000
        /*0014*/ 	.byte	0x00, 0xf0, 0x21, 0x02


	//----- nvinfo : EIATTR_SPARSE_MMA_MASK
	.align		4
.L_2899:
        /*0018*/ 	.byte	0x03, 0x50
        /*001a*/ 	.short	0x0000


	//----- nvinfo : EIATTR_MAXREG_COUNT
	.align		4
        /*001c*/ 	.byte	0x03, 0x1b
        /*001e*/ 	.short	0x00ff


	//----- nvinfo : EIATTR_NUM_BARRIERS
	.align		4
        /*0020*/ 	.byte	0x02, 0x4c
        /*0022*/ 	.byte	0x01
	.zero		1


	//----- nvinfo : EIATTR_ANNOTATIONS
	.align		4
        /*0024*/ 	.byte	0x04, 0x55
        /*0026*/ 	.short	(.L_2901 - .L_2900)


	//   ....[0]....
.L_2900:
        /* <DEDUP_REMOVED lines=122> */


	//----- nvinfo : EIATTR_MERCURY_ISA_VERSION
	.align		4
.L_2901:
        /*07b8*/ 	.byte	0x03, 0x5f
        /*07ba*/ 	.short	0x0101


	//----- nvinfo : EIATTR_COOP_GROUP_MASK_REGIDS
	.align		4
        /*07bc*/ 	.byte	0x04, 0x29
        /*07be*/ 	.short	(.L_2903 - .L_2902)


	//   ....[0]....
.L_2902:
        /*07c0*/ 	.word	0xffffffff


	//   ....[1]....
        /*07c4*/ 	.word	0xffffffff


	//   ....[2]....
        /*07c8*/ 	.word	0xffffffff


	//   ....[3]....
        /*07cc*/ 	.word	0xffffffff


	//   ....[4]....
        /*07d0*/ 	.word	0xffffffff


	//   ....[5]....
        /*07d4*/ 	.word	0xffffffff


	//   ....[6]....
        /*07d8*/ 	.word	0xffffffff


	//   ....[7]....
        /*07dc*/ 	.word	0xffffffff


	//   ....[8]....
        /*07e0*/ 	.word	0xffffffff


	//   ....[9]....
        /*07e4*/ 	.word	0xffffffff


	//   ....[10]....
        /*07e8*/ 	.word	0xffffffff


	//   ....[11]....
        /*07ec*/ 	.word	0xffffffff


	//   ....[12]....
        /*07f0*/ 	.word	0xffffffff


	//   ....[13]....
        /*07f4*/ 	.word	0xffffffff


	//   ....[14]....
        /*07f8*/ 	.word	0xffffffff


	//   ....[15]....
        /*07fc*/ 	.word	0xffffffff


	//   ....[16]....
        /*0800*/ 	.word	0xffffffff


	//   ....[17]....
        /*0804*/ 	.word	0xffffffff


	//   ....[18]....
        /*0808*/ 	.word	0xffffffff


	//   ....[19]....
        /*080c*/ 	.word	0xffffffff


	//----- nvinfo : EIATTR_COOP_GROUP_INSTR_OFFSETS
	.align		4
.L_2903:
        /*0810*/ 	.byte	0x04, 0x28
        /*0812*/ 	.short	(.L_2905 - .L_2904)


	//   ....[0]....
.L_2904:
        /*0814*/ 	.word	0x00004790


	//   ....[1]....
        /*0818*/ 	.word	0x000047b0


	//   ....[2]....
        /*081c*/ 	.word	0x00004940


	//   ....[3]....
        /*0820*/ 	.word	0x00004960


	//   ....[4]....
        /*0824*/ 	.word	0x000049d0


	//   ....[5]....
        /*0828*/ 	.word	0x00004a60


	//   ....[6]....
        /*082c*/ 	.word	0x00004d90


	//   ....[7]....
        /*0830*/ 	.word	0x00004da0


	//   ....[8]....
        /*0834*/ 	.word	0x00004de0


	//   ....[9]....
        /*0838*/ 	.word	0x000050c0


	//   ....[10]....
        /*083c*/ 	.word	0x00005ad0


	//   ....[11]....
        /*0840*/ 	.word	0x00005ae0


	//   ....[12]....
        /*0844*/ 	.word	0x00005b10


	//   ....[13]....
        /*0848*/ 	.word	0x00005b20


	//   ....[14]....
        /*084c*/ 	.word	0x00005b50


	//   ....[15]....
        /*0850*/ 	.word	0x00005b60


	//   ....[16]....
        /*0854*/ 	.word	0x00005b90


	//   ....[17]....
        /*0858*/ 	.word	0x00005ba0


	//   ....[18]....
        /*085c*/ 	.word	0x00005bd0


	//   ....[19]....
        /*0860*/ 	.word	0x00005be0


	//----- nvinfo : EIATTR_VRC_CTA_INIT_COUNT
	.align		4
.L_2905:
        /*0864*/ 	.byte	0x02, 0x4a
	.zero		1
	.zero		1


	//----- nvinfo : EIATTR_EXIT_INSTR_OFFSETS
	.align		4
        /*0868*/ 	.byte	0x04, 0x1c
        /*086a*/ 	.short	(.L_2907 - .L_2906)


	//   ....[0]....
.L_2906:
        /*086c*/ 	.word	0x00006d60


	//----- nvinfo : EIATTR_MAX_THREADS
	.align		4
.L_2907:
        /*0870*/ 	.byte	0x04, 0x05
        /*0872*/ 	.short	(.L_2909 - .L_2908)
.L_2908:
        /*0874*/ 	.word	0x00000080
        /*0878*/ 	.word	0x00000001
        /*087c*/ 	.word	0x00000001


	//----- nvinfo : EIATTR_CRS_STACK_SIZE
	.align		4
.L_2909:
        /*0880*/ 	.byte	0x04, 0x1e
        /*0882*/ 	.short	(.L_2911 - .L_2910)
.L_2910:
        /*0884*/ 	.word	0x00000000


	//----- nvinfo : EIATTR_CBANK_PARAM_SIZE
	.align		4
.L_2911:
        /*0888*/ 	.byte	0x03, 0x19
        /*088a*/ 	.short	0x0088


	//----- nvinfo : EIATTR_PARAM_CBANK
	.align		4
        /*088c*/ 	.byte	0x04, 0x0a
        /*088e*/ 	.short	(.L_2913 - .L_2912)
	.align		4
.L_2912:
        /*0890*/ 	.word	index@(.nv.constant0._ZN10layer_norm13ln_bwd_kernelINS_13Kernel_traitsI13__nv_bfloat16S2_S2_fjLj20480ELj4ELj1ELj4ELj16ENS_18Kernel_traits_baseILj20480ES2_S2_S2_fjLj128EEEEEEEvNS_9BwdParamsE)
        /*0894*/ 	.short	0x0380
        /*0896*/ 	.short	0x0088


	//----- nvinfo : EIATTR_SW_WAR
	.align		4
.L_2913:
        /*0898*/ 	.byte	0x04, 0x36
        /*089a*/ 	.short	(.L_2915 - .L_2914)
.L_2914:
        /*089c*/ 	.word	0x00000008
.L_2915:


//--------------------- .nv.info._ZN10layer_norm22ln_bwd_finalize_kernelINS_22Kernel_traits_finalizeILj20480E6__halffS2_fjLj1024ELj4ENS_18Kernel_traits_baseILj20480ES2_fS2_fjLj1024EEEEEEEvNS_9BwdParamsE --------------------------
	.section	.nv.info._ZN10layer_norm22ln_bwd_finalize_kernelINS_22Kernel_traits_finalizeILj20480E6__halffS2_fjLj1024ELj4ENS_18Kernel_traits_baseILj20480ES2_fS2_fjLj1024EEEEEEEvNS_9BwdParamsE,"",@"SHT_CUDA_INFO"
	.sectionflags	@""
	.align	4


	//----- nvinfo : EIATTR_CUDA_API_VERSION
	.align		4
        /*0000*/ 	.byte	0x04, 0x37
        /*0002*/ 	.short	(.L_2917 - .L_2916)
.L_2916:
        /*0004*/ 	.word	0x00000082


	//----- nvinfo : EIATTR_KPARAM_INFO
	.align		4
.L_2917:
        /*0008*/ 	.byte	0x04, 0x17
        /*000a*/ 	.short	(.L_2919 - .L_2918)
.L_2918:
        /*000c*/ 	.word	0x00000000
        /*0010*/ 	.short	0x0000
        /*0012*/ 	.short	0x0000
        /*0014*/ 	.byte	0x00, 0xf0, 0x21, 0x02


	//----- nvinfo : EIATTR_SPARSE_MMA_MASK
	.align		4
.L_2919:
        /*0018*/ 	.byte	0x03, 0x50
        /*001a*/ 	.short	0x0000


	//----- nvinfo : EIATTR_MAXREG_COUNT
	.align		4
        /*001c*/ 	.byte	0x03, 0x1b
        /*001e*/ 	.short	0x0040


	//----- nvinfo : EIATTR_NUM_BARRIERS
	.align		4
        /*0020*/ 	.byte	0x02, 0x4c
        /*0022*/ 	.byte	0x01
	.zero		1


	//----- nvinfo : EIATTR_MERCURY_ISA_VERSION
	.align		4
        /*0024*/ 	.byte	0x03, 0x5f
        /*0026*/ 	.short	0x0101


	//----- nvinfo : EIATTR_COOP_GROUP_MASK_REGIDS
	.align		4
        /*0028*/ 	.byte	0x04, 0x29
        /*002a*/ 	.short	(.L_2921 - .L_2920)


	//   ....[0]....
.L_2920:
        /*002c*/ 	.word	0xffffffff


	//   ....[1]....
        /*0030*/ 	.word	0xffffffff


	//   ....[2]....
        /*0034*/ 	.word	0xffffffff


	//   ....[3]....
        /*0038*/ 	.word	0xffffffff


	//   ....[4]....
        /*003c*/ 	.word	0xffffffff


	//   ....[5]....
        /*0040*/ 	.word	0xffffffff


	//   ....[6]....
        /*0044*/ 	.word	0xffffffff


	//   ....[7]....
        /*0048*/ 	.word	0xffffffff


	//   ....[8]....
        /*004c*/ 	.word	0xffffffff


	//   ....[9]....
        /*0050*/ 	.word	0xffffffff


	//----- nvinfo : EIATTR_COOP_GROUP_INSTR_OFFSETS
	.align		4
.L_2921:
        /*0054*/ 	.byte	0x04, 0x28
        /*0056*/ 	.short	(.L_2923 - .L_2922)


	//   ....[0]....
.L_2922:
        /*0058*/ 	.word	0x00001270


	//   ....[1]....
        /*005c*/ 	.word	0x00001280


	//   ....[2]....
        /*0060*/ 	.word	0x000012b0


	//   ....[3]....
        /*0064*/ 	.word	0x000012c0


	//   ....[4]....
        /*0068*/ 	.word	0x000012f0


	//   ....[5]....
        /*006c*/ 	.word	0x00001300


	//   ....[6]....
        /*0070*/ 	.word	0x00001330


	//   ....[7]....
        /*0074*/ 	.word	0x00001340


	//   ....[8]....
        /*0078*/ 	.word	0x00001370


	//   ....[9]....
        /*007c*/ 	.word	0x00001380


	//----- nvinfo : EIATTR_VRC_CTA_INIT_COUNT
	.align		4
.L_2923:
        /*0080*/ 	.byte	0x02, 0x4a
	.zero		1
	.zero		1


	//----- nvinfo : EIATTR_EXIT_INSTR_OFFSETS
	.align		4
        /*0084*/ 	.byte	0x04, 0x1c
        /*0086*/ 	.short	(.L_2925 - .L_2924)


	//   ....[0]....
.L_2924:
        /*0088*/ 	.word	0x00000060


	//   ....[1]....
        /*008c*/ 	.word	0x000013e0


	//   ....[2]....
        /*0090*/ 	.word	0x000014b0


	//----- nvinfo : EIATTR_MAX_THREADS
	.align		4
.L_2925:
        /*0094*/ 	.byte	0x04, 0x05
        /*0096*/ 	.short	(.L_2927 - .L_2926)
.L_2926:
        /*0098*/ 	.word	0x00000400
        /*009c*/ 	.word	0x00000001
        /*00a0*/ 	.word	0x00000001


	//----- nvinfo : EIATTR_CRS_STACK_SIZE
	.align		4
.L_2927:
        /*00a4*/ 	.byte	0x04, 0x1e
        /*00a6*/ 	.short	(.L_2929 - .L_2928)
.L_2928:
        /*00a8*/ 	.word	0x00000000


	//----- nvinfo : EIATTR_CBANK_PARAM_SIZE
	.align		4
.L_2929:
        /*00ac*/ 	.byte	0x03, 0x19
        /*00ae*/ 	.short	0x0088


	//----- nvinfo : EIATTR_PARAM_CBANK
	.align		4
        /*00b0*/ 	.byte	0x04, 0x0a
        /*00b2*/ 	.short	(.L_2931 - .L_2930)
	.align		4
.L_2930:
        /*00b4*/ 	.word	index@(.nv.constant0._ZN10layer_norm22ln_bwd_finalize_kernelINS_22Kernel_traits_finalizeILj20480E6__halffS2_fjLj1024ELj4ENS_18Kernel_traits_baseILj20480ES2_fS2_fjLj1024EEEEEEEvNS_9BwdParamsE)
        /*00b8*/ 	.short	0x0380
        /*00ba*/ 	.short	0x0088


	//----- nvinfo : EIATTR_SW_WAR
	.align		4
.L_2931:
        /*00bc*/ 	.byte	0x04, 0x36
        /*00be*/ 	.short	(.L_2933 - .L_2932)
.L_2932:
        /*00c0*/ 	.word	0x00000008
.L_2933:


//--------------------- .nv.info._ZN10layer_norm13ln_bwd_kernelINS_13Kernel_traitsI6__halffS2_fjLj20480ELj4ELj1ELj4ELj16ENS_18Kernel_traits_baseILj20480ES2_fS2_fjLj128EEEEEEEvNS_9BwdParamsE --------------------------
	.section	.nv.info._ZN10layer_norm13ln_bwd_kernelINS_13Kernel_traitsI6__halffS2_fjLj20480ELj4ELj1ELj4ELj16ENS_18Kernel_traits_baseILj20480ES2_fS2_fjLj128EEEEEEEvNS_9BwdParamsE,"",@"SHT_CUDA_INFO"
	.sectionflags	@""
	.align	4


	//----- nvinfo : EIATTR_CUDA_API_VERSION
	.align		4
        /*0000*/ 	.byte	0x04, 0x37
        /*0002*/ 	.short	(.L_2935 - .L_2934)
.L_2934:
        /*0004*/ 	.word	0x00000082


	//----- nvinfo : EIATTR_KPARAM_INFO
	.align		4
.L_2935:
        /*0008*/ 	.byte	0x04, 0x17
        /*000a*/ 	.short	(.L_2937 - .L_2936)
.L_2936:
        /*000c*/ 	.word	0x00000000
        /*0010*/ 	.short	0x0000
        /*0012*/ 	.short	0x0000
        /*0014*/ 	.byte	0x00, 0xf0, 0x21, 0x02


	//----- nvinfo : EIATTR_SPARSE_MMA_MASK
	.align		4
.L_2937:
        /*0018*/ 	.byte	0x03, 0x50
        /*001a*/ 	.short	0x0000


	//----- nvinfo : EIATTR_MAXREG_COUNT
	.align		4
        /*001c*/ 	.byte	0x03, 0x1b
        /*001e*/ 	.short	0x00ff


	//----- nvinfo : EIATTR_NUM_BARRIERS
	.align		4
        /*0020*/ 	.byte	0x02, 0x4c
        /*0022*/ 	.byte	0x01
	.zero		1


	//----- nvinfo : EIATTR_ANNOTATIONS
	.align		4
        /*0024*/ 	.byte	0x04, 0x55
        /*0026*/ 	.short	(.L_2939 - .L_2938)


	//   ....[0]....
.L_2938:
        /* <DEDUP_REMOVED lines=91> */


	//----- nvinfo : EIATTR_MERCURY_ISA_VERSION
	.align		4
.L_2939:
        /*05c8*/ 	.byte	0x03, 0x5f
        /*05ca*/ 	.short	0x0101


	//----- nvinfo : EIATTR_COOP_GROUP_MASK_REGIDS
	.align		4
        /*05cc*/ 	.byte	0x04, 0x29
        /*05ce*/ 	.short	(.L_2941 - .L_2940)


	//   ....[0]....
.L_2940:
        /*05d0*/ 	.word	0xffffffff


	//   ....[1]....
        /*05d4*/ 	.word	0xffffffff


	//   ....[2]....
        /*05d8*/ 	.word	0xffffffff


	//   ....[3]....
        /*05dc*/ 	.word	0xffffffff


	//   ....[4]....
        /*05e0*/ 	.word	0xffffffff


	//   ....[5]....
        /*05e4*/ 	.word	0xffffffff


	//   ....[6]....
        /*05e8*/ 	.word	0xffffffff


	//   ....[7]....
        /*05ec*/ 	.word	0xffffffff


	//   ....[8]....
        /*05f0*/ 	.word	0xffffffff


	//   ....[9]....
        /*05f4*/ 	.word	0xffffffff


	//   ....[10]....
        /*05f8*/ 	.word	0xffffffff


	//   ....[11]....
        /*05fc*/ 	.word	0xffffffff


	//   ....[12]....
        /*0600*/ 	.word	0xffffffff


	//   ....[13]....
        /*0604*/ 	.word	0xffffffff


	//   ....[14]....
        /*0608*/ 	.word	0xffffffff


	//   ....[15]....
        /*060c*/ 	.word	0xffffffff


	//   ....[16]....
        /*0610*/ 	.word	0xffffffff


	//   ....[17]....
        /*0614*/ 	.word	0xffffffff


	//   ....[18]....
        /*0618*/ 	.word	0xffffffff


	//   ....[19]....
        /*061c*/ 	.word	0xffffffff


	//----- nvinfo : EIATTR_COOP_GROUP_INSTR_OFFSETS
	.align		4
.L_2941:
        /*0620*/ 	.byte	0x04, 0x28
        /*0622*/ 	.short	(.L_2943 - .L_2942)


	//   ....[0]....
.L_2942:
        /*0624*/ 	.word	0x000047b0


	//   ....[1]....
        /*0628*/ 	.word	0x000047f0


	//   ....[2]....
        /*062c*/ 	.word	0x000049f0


	//   ....[3]....
        /*0630*/ 	.word	0x00004a00


	//   ....[4]....
        /*0634*/ 	.word	0x00004f00


	//   ....[5]....
        /*0638*/ 	.word	0x00004f10


	//   ....[6]....
        /*063c*/ 	.word	0x00004f80


	//   ....[7]....
        /*0640*/ 	.word	0x00004f90


	//   ....[8]....
        /*0644*/ 	.word	0x00005060


	//   ....[9]....
        /*0648*/ 	.word	0x00005070


	//   ....[10]....
        /*064c*/ 	.word	0x000059c0


	//   ....[11]....
        /*0650*/ 	.word	0x000059d0


	//   ....[12]....
        /*0654*/ 	.word	0x00005a00


	//   ....[13]....
        /*0658*/ 	.word	0x00005a10


	//   ....[14]....
        /*065c*/ 	.word	0x00005a40


	//   ....[15]....
        /*0660*/ 	.word	0x00005a50


	//   ....[16]....
        /*0664*/ 	.word	0x00005a80


	//   ....[17]....
        /*0668*/ 	.word	0x00005a90


	//   ....[18]....
        /*066c*/ 	.word	0x00005ac0


	//   ....[19]....
        /*0670*/ 	.word	0x00005ad0


	//----- nvinfo : EIATTR_VRC_CTA_INIT_COUNT
	.align		4
.L_2943:
        /*0674*/ 	.byte	0x02, 0x4a
	.zero		1
	.zero		1


	//----- nvinfo : EIATTR_EXIT_INSTR_OFFSETS
	.align		4
        /*0678*/ 	.byte	0x04, 0x1c
        /*067a*/ 	.short	(.L_2945 - .L_2944)


	//   ....[0]....
.L_2944:
        /*067c*/ 	.word	0x00006be0


	//----- nvinfo : EIATTR_MAX_THREADS
	.align		4
.L_2945:
        /*0680*/ 	.byte	0x04, 0x05
        /*0682*/ 	.short	(.L_2947 - .L_2946)
.L_2946:
        /*0684*/ 	.word	0x00000080
        /*0688*/ 	.word	0x00000001
        /*068c*/ 	.word	0x00000001


	//----- nvinfo : EIATTR_CRS_STACK_SIZE
	.align		4
.L_2947:
        /*0690*/ 	.byte	0x04, 0x1e
        /*0692*/ 	.short	(.L_2949 - .L_2948)
.L_2948:
        /*0694*/ 	.word	0x00000000


	//----- nvinfo : EIATTR_CBANK_PARAM_SIZE
	.align		4
.L_2949:
        /*0698*/ 	.byte	0x03, 0x19
        /*069a*/ 	.short	0x0088


	//----- nvinfo : EIATTR_PARAM_CBANK
	.align		4
        /*069c*/ 	.byte	0x04, 0x0a
        /*069e*/ 	.short	(.L_2951 - .L_2950)
	.align		4
.L_2950:
        /*06a0*/ 	.word	index@(.nv.constant0._ZN10layer_norm13ln_bwd_kernelINS_13Kernel_traitsI6__halffS2_fjLj20480ELj4ELj1ELj4ELj16ENS_18Kernel_traits_baseILj20480ES2_fS2_fjLj128EEEEEEEvNS_9BwdParamsE)
        /*06a4*/ 	.short	0x0380
        /*06a6*/ 	.short	0x0088


	//----- nvinfo : EIATTR_SW_WAR
	.align		4
.L_2951:
        /*06a8*/ 	.byte	0x04, 0x36
        /*06aa*/ 	.short	(.L_2953 - .L_2952)
.L_2952:
        /*06ac*/ 	.word	0x00000008
.L_2953:


//--------------------- .nv.info._ZN10layer_norm22ln_bwd_finalize_kernelINS_22Kernel_traits_finalizeILj20480E6__halfS2_S2_fjLj1024ELj4ENS_18Kernel_traits_baseILj20480ES2_S2_S2_fjLj1024EEEEEEEvNS_9BwdParamsE --------------------------
	.section	.nv.info._ZN10layer_norm22ln_bwd_finalize_kernelINS_22Kernel_traits_finalizeILj20480E6__halfS2_S2_fjLj1024ELj4ENS_18Kernel_traits_baseILj20480ES2_S2_S2_fjLj1024EEEEEEEvNS_9BwdParamsE,"",@"SHT_CUDA_INFO"
	.sectionflags	@""
	.align	4


	//----- nvinfo : EIATTR_CUDA_API_VERSION
	.align		4
        /*0000*/ 	.byte	0x04, 0x37
        /*0002*/ 	.short	(.L_2955 - .L_2954)
.L_2954:
        /*0004*/ 	.word	0x00000082


	//----- nvinfo : EIATTR_KPARAM_INFO
	.align		4
.L_2955:
        /*0008*/ 	.byte	0x04, 0x17
        /*000a*/ 	.short	(.L_2957 - .L_2956)
.L_2956:
        /*000c*/ 	.word	0x00000000
        /*0010*/ 	.short	0x0000
        /*0012*/ 	.short	0x0000
        /*0014*/ 	.byte	0x00, 0xf0, 0x21, 0x02


	//----- nvinfo : EIATTR_SPARSE_MMA_MASK
	.align		4
.L_2957:
        /*0018*/ 	.byte	0x03, 0x50
        /*001a*/ 	.short	0x0000


	//----- nvinfo : EIATTR_MAXREG_COUNT
	.align		4
        /*001c*/ 	.byte	0x03, 0x1b
        /*001e*/ 	.short	0x0040


	//----- nvinfo : EIATTR_NUM_BARRIERS
	.align		4
        /*0020*/ 	.byte	0x02, 0x4c
        /*0022*/ 	.byte	0x01
	.zero		1


	//----- nvinfo : EIATTR_MERCURY_ISA_VERSION
	.align		4
        /*0024*/ 	.byte	0x03, 0x5f
        /*0026*/ 	.short	0x0101


	//----- nvinfo : EIATTR_COOP_GROUP_MASK_REGIDS
	.align		4
        /*0028*/ 	.byte	0x04, 0x29
        /*002a*/ 	.short	(.L_2959 - .L_2958)


	//   ....[0]....
.L_2958:
        /*002c*/ 	.word	0xffffffff


	//   ....[1]....
        /*0030*/ 	.word	0xffffffff


	//   ....[2]....
        /*0034*/ 	.word	0xffffffff


	//   ....[3]....
        /*0038*/ 	.word	0xffffffff


	//   ....[4]....
        /*003c*/ 	.word	0xffffffff


	//   ....[5]....
        /*0040*/ 	.word	0xffffffff


	//   ....[6]....
        /*0044*/ 	.word	0xffffffff


	//   ....[7]....
        /*0048*/ 	.word	0xffffffff


	//   ....[8]....
        /*004c*/ 	.word	0xffffffff


	//   ....[9]....
        /*0050*/ 	.word	0xffffffff


	//----- nvinfo : EIATTR_COOP_GROUP_INSTR_OFFSETS
	.align		4
.L_2959:
        /*0054*/ 	.byte	0x04, 0x28
        /*0056*/ 	.short	(.L_2961 - .L_2960)


	//   ....[0]....
.L_2960:
        /*0058*/ 	.word	0x00001270


	//   ....[1]....
        /*005c*/ 	.word	0x00001280


	//   ....[2]....
        /*0060*/ 	.word	0x000012b0


	//   ....[3]....
        /*0064*/ 	.word	0x000012c0


	//   ....[4]....
        /*0068*/ 	.word	0x000012f0


	//   ....[5]....
        /*006c*/ 	.word	0x00001300


	//   ....[6]....
        /*0070*/ 	.word	0x00001330


	//   ....[7]....
        /*0074*/ 	.word	0x00001340


	//   ....[8]....
        /*0078*/ 	.word	0x00001370


	//   ....[9]....
        /*007c*/ 	.word	0x00001380


	//----- nvinfo : EIATTR_VRC_CTA_INIT_COUNT
	.align		4
.L_2961:
        /*0080*/ 	.byte	0x02, 0x4a
	.zero		1
	.zero		1


	//----- nvinfo : EIATTR_EXIT_INSTR_OFFSETS
	.align		4
        /*0084*/ 	.byte	0x04, 0x1c
        /*0086*/ 	.short	(.L_2963 - .L_2962)


	//   ....[0]....
.L_2962:
        /*0088*/ 	.word	0x00000060


	//   ....[1]....
        /*008c*/ 	.word	0x000013e0


	//   ....[2]....
        /*0090*/ 	.word	0x000014b0


	//----- nvinfo : EIATTR_MAX_THREADS
	.align		4
.L_2963:
        /*0094*/ 	.byte	0x04, 0x05
        /*0096*/ 	.short	(.L_2965 - .L_2964)
.L_2964:
        /*0098*/ 	.word	0x00000400
        /*009c*/ 	.word	0x00000001
        /*00a0*/ 	.word	0x00000001


	//----- nvinfo : EIATTR_CRS_STACK_SIZE
	.align		4
.L_2965:
        /*00a4*/ 	.byte	0x04, 0x1e
        /*00a6*/ 	.short	(.L_2967 - .L_2966)
.L_2966:
        /*00a8*/ 	.word	0x00000000


	//----- nvinfo : EIATTR_CBANK_PARAM_SIZE
	.align		4
.L_2967:
        /*00ac*/ 	.byte	0x03, 0x19
        /*00ae*/ 	.short	0x0088


	//----- nvinfo : EIATTR_PARAM_CBANK
	.align		4
        /*00b0*/ 	.byte	0x04, 0x0a
        /*00b2*/ 	.short	(.L_2969 - .L_2968)
	.align		4
.L_2968:
        /*00b4*/ 	.word	index@(.nv.constant0._ZN10layer_norm22ln_bwd_finalize_kernelINS_22Kernel_traits_finalizeILj20480E6__halfS2_S2_fjLj1024ELj4ENS_18Kernel_traits_baseILj20480ES2_S2_S2_fjLj1024EEEEEEEvNS_9BwdParamsE)
        /*00b8*/ 	.short	0x0380
        /*00ba*/ 	.short	0x0088


	//----- nvinfo : EIATTR_SW_WAR
	.align		4
.L_2969:
        /*00bc*/ 	.byte	0x04, 0x36
        /*00be*/ 	.short	(.L_2971 - .L_2970)
.L_2970:
        /*00c0*/ 	.word	0x00000008
.L_2971:


//--------------------- .nv.info._ZN10layer_norm13ln_bwd_kernelINS_13Kernel_traitsI6__halfS2_S2_fjLj20480ELj4ELj1ELj4ELj16ENS_18Kernel_traits_baseILj20480ES2_S2_S2_fjLj128EEEEEEEvNS_9BwdParamsE --------------------------
	.section	.nv.info._ZN10layer_norm13ln_bwd_kernelINS_13Kernel_traitsI6__halfS2_S2_fjLj20480ELj4ELj1ELj4ELj16ENS_18Kernel_traits_baseILj20480ES2_S2_S2_fjLj128EEEEEEEvNS_9BwdParamsE,"",@"SHT_CUDA_INFO"
	.sectionflags	@""
	.align	4


	//----- nvinfo : EIATTR_CUDA_API_VERSION
	.align		4
        /*0000*/ 	.byte	0x04, 0x37
        /*0002*/ 	.short	(.L_2973 - .L_2972)
.L_2972:
        /*0004*/ 	.word	0x00000082


	//----- nvinfo : EIATTR_KPARAM_INFO
	.align		4
.L_2973:
        /*0008*/ 	.byte	0x04, 0x17
        /*000a*/ 	.short	(.L_2975 - .L_2974)
.L_2974:
        /*000c*/ 	.word	0x00000000
        /*0010*/ 	.short	0x0000
        /*0012*/ 	.short	0x0000
        /*0014*/ 	.byte	0x00, 0xf0, 0x21, 0x02


	//----- nvinfo : EIATTR_SPARSE_MMA_MASK
	.align		4
.L_2975:
        /*0018*/ 	.byte	0x03, 0x50
        /*001a*/ 	.short	0x0000


	//----- nvinfo : EIATTR_MAXREG_COUNT
	.align		4
        /*001c*/ 	.byte	0x03, 0x1b
        /*001e*/ 	.short	0x00ff


	//----- nvinfo : EIATTR_NUM_BARRIERS
	.align		4
        /*0020*/ 	.byte	0x02, 0x4c
        /*0022*/ 	.byte	0x01
	.zero		1


	//----- nvinfo : EIATTR_ANNOTATIONS
	.align		4
        /*0024*/ 	.byte	0x04, 0x55
        /*0026*/ 	.short	(.L_2977 - .L_2976)


	//   ....[0]....
.L_2976:
        /* <DEDUP_REMOVED lines=73> */


	//----- nvinfo : EIATTR_MERCURY_ISA_VERSION
	.align		4
.L_2977:
        /*04a8*/ 	.byte	0x03, 0x5f
        /*04aa*/ 	.short	0x0101


	//----- nvinfo : EIATTR_COOP_GROUP_MASK_REGIDS
	.align		4
        /*04ac*/ 	.byte	0x04, 0x29
        /*04ae*/ 	.short	(.L_2979 - .L_2978)


	//   ....[0]....
.L_2978:
        /*04b0*/ 	.word	0xffffffff


	//   ....[1]....
        /*04b4*/ 	.word	0xffffffff


	//   ....[2]....
        /*04b8*/ 	.word	0xffffffff


	//   ....[3]....
        /*04bc*/ 	.word	0xffffffff


	//   ....[4]....
        /*04c0*/ 	.word	0xffffffff


	//   ....[5]....
        /*04c4*/ 	.word	0xffffffff


	//   ....[6]....
        /*04c8*/ 	.word	0xffffffff


	//   ....[7]....
        /*04cc*/ 	.word	0xffffffff


	//   ....[8]....
        /*04d0*/ 	.word	0xffffffff


	//   ....[9]....
        /*04d4*/ 	.word	0xffffffff


	//   ....[10]....
        /*04d8*/ 	.word	0xffffffff


	//   ....[11]....
        /*04dc*/ 	.word	0xffffffff


	//   ....[12]....
        /*04e0*/ 	.word	0xffffffff


	//   ....[13]....
        /*04e4*/ 	.word	0xffffffff


	//   ....[14]....
        /*04e8*/ 	.word	0xffffffff


	//   ....[15]....
        /*04ec*/ 	.word	0xffffffff


	//   ....[16]....
        /*04f0*/ 	.word	0xffffffff


	//   ....[17]....
        /*04f4*/ 	.word	0xffffffff


	//   ....[18]....
        /*04f8*/ 	.word	0xffffffff


	//   ....[19]....
        /*04fc*/ 	.word	0xffffffff


	//----- nvinfo : EIATTR_COOP_GROUP_INSTR_OFFSETS
	.align		4
.L_2979:
        /*0500*/ 	.byte	0x04, 0x28
        /*0502*/ 	.short	(.L_2981 - .L_2980)


	//   ....[0]....
.L_2980:
        /*0504*/ 	.word	0x00003f10


	//   ....[1]....
        /*0508*/ 	.word	0x00003f30


	//   ....[2]....
        /*050c*/ 	.word	0x00004210


	//   ....[3]....
        /*0510*/ 	.word	0x00004220


	//   ....[4]....
        /*0514*/ 	.word	0x000045f0


	//   ....[5]....
        /*0518*/ 	.word	0x00004600


	//   ....[6]....
        /*051c*/ 	.word	0x00004660


	//   ....[7]....
        /*0520*/ 	.word	0x00004670


	//   ....[8]....
        /*0524*/ 	.word	0x00004860


	//   ....[9]....
        /*0528*/ 	.word	0x00004870


	//   ....[10]....
        /*052c*/ 	.word	0x00004ff0


	//   ....[11]....
        /*0530*/ 	.word	0x00005000


	//   ....[12]....
        /*0534*/ 	.word	0x00005030


	//   ....[13]....
        /*0538*/ 	.word	0x00005040


	//   ....[14]....
        /*053c*/ 	.word	0x00005070


	//   ....[15]....
        /*0540*/ 	.word	0x00005080


	//   ....[16]....
        /*0544*/ 	.word	0x000050b0


	//   ....[17]....
        /*0548*/ 	.word	0x000050c0


	//   ....[18]....
        /*054c*/ 	.word	0x000050f0


	//   ....[19]....
        /*0550*/ 	.word	0x00005100


	//----- nvinfo : EIATTR_VRC_CTA_INIT_COUNT
	.align		4
.L_2981:
        /*0554*/ 	.byte	0x02, 0x4a
	.zero		1
	.zero		1


	//----- nvinfo : EIATTR_EXIT_INSTR_OFFSETS
	.align		4
        /*0558*/ 	.byte	0x04, 0x1c
        /*055a*/ 	.short	(.L_2983 - .L_2982)


	//   ....[0]....
.L_2982:
        /*055c*/ 	.word	0x00006280


	//----- nvinfo : EIATTR_MAX_THREADS
	.align		4
.L_2983:
        /*0560*/ 	.byte	0x04, 0x05
        /*0562*/ 	.short	(.L_2985 - .L_2984)
.L_2984:
        /*0564*/ 	.word	0x00000080
        /*0568*/ 	.word	0x00000001
        /*056c*/ 	.word	0x00000001


	//----- nvinfo : EIATTR_CRS_STACK_SIZE
	.align		4
.L_2985:
        /*0570*/ 	.byte	0x04, 0x1e
        /*0572*/ 	.short	(.L_2987 - .L_2986)
.L_2986:
        /*0574*/ 	.word	0x00000000


	//----- nvinfo : EIATTR_CBANK_PARAM_SIZE
	.align		4
.L_2987:
        /*0578*/ 	.byte	0x03, 0x19
        /*057a*/ 	.short	0x0088


	//----- nvinfo : EIATTR_PARAM_CBANK
	.align		4
        /*057c*/ 	.byte	0x04, 0x0a
        /*057e*/ 	.short	(.L_2989 - .L_2988)
	.align		4
.L_2988:
        /*0580*/ 	.word	index@(.nv.constant0._ZN10layer_norm13ln_bwd_kernelINS_13Kernel_traitsI6__halfS2_S2_fjLj20480ELj4ELj1ELj4ELj16ENS_18Kernel_traits_baseILj20480ES2_S2_S2_fjLj128EEEEEEEvNS_9BwdParamsE)
        /*0584*/ 	.short	0x0380
        /*0586*/ 	.short	0x0088


	//----- nvinfo : EIATTR_SW_WAR
	.align		4
.L_2989:
        /*0588*/ 	.byte	0x04, 0x36
        /*058a*/ 	.short	(.L_2991 - .L_2990)
.L_2990:
        /*058c*/ 	.word	0x00000008
.L_2991:


//--------------------- .nv.info._ZN10layer_norm22ln_bwd_finalize_kernelINS_22Kernel_traits_finalizeILj20480EffffjLj1024ELj4ENS_18Kernel_traits_baseILj20480EffffjLj1024EEEEEEEvNS_9BwdParamsE --------------------------
	.section	.nv.info._ZN10layer_norm22ln_bwd_finalize_kernelINS_22Kernel_traits_finalizeILj20480EffffjLj1024ELj4ENS_18Kernel_traits_baseILj20480EffffjLj1024EEEEEEEvNS_9BwdParamsE,"",@"SHT_CUDA_INFO"
	.sectionflags	@""
	.align	4


	//----- nvinfo : EIATTR_CUDA_API_VERSION
	.align		4
        /*0000*/ 	.byte	0x04, 0x37
        /*0002*/ 	.short	(.L_2993 - .L_2992)
.L_2992:
        /*0004*/ 	.word	0x00000082


	//----- nvinfo : EIATTR_KPARAM_INFO
	.align		4
.L_2993:
        /*0008*/ 	.byte	0x04, 0x17
        /*000a*/ 	.short	(.L_2995 - .L_2994)
.L_2994:
        /*000c*/ 	.word	0x00000000
        /*0010*/ 	.short	0x0000
        /*0012*/ 	.short	0x0000
        /*0014*/ 	.byte	0x00, 0xf0, 0x21, 0x02


	//----- nvinfo : EIATTR_SPARSE_MMA_MASK
	.align		4
.L_2995:
        /*0018*/ 	.byte	0x03, 0x50
        /*001a*/ 	.short	0x0000


	//----- nvinfo : EIATTR_MAXREG_COUNT
	.align		4
        /*001c*/ 	.byte	0x03, 0x1b
        /*001e*/ 	.short	0x0040


	//----- nvinfo : EIATTR_NUM_BARRIERS
	.align		4
        /*0020*/ 	.byte	0x02, 0x4c
        /*0022*/ 	.byte	0x01
	.zero		1


	//----- nvinfo : EIATTR_MERCURY_ISA_VERSION
	.align		4
        /*0024*/ 	.byte	0x03, 0x5f
        /*0026*/ 	.short	0x0101


	//----- nvinfo : EIATTR_COOP_GROUP_MASK_REGIDS
	.align		4
        /*0028*/ 	.byte	0x04, 0x29
        /*002a*/ 	.short	(.L_2997 - .L_2996)


	//   ....[0]....
.L_2996:
        /*002c*/ 	.word	0xffffffff


	//   ....[1]....
        /*0030*/ 	.word	0xffffffff


	//   ....[2]....
        /*0034*/ 	.word	0xffffffff


	//   ....[3]....
        /*0038*/ 	.word	0xffffffff


	//   ....[4]....
        /*003c*/ 	.word	0xffffffff


	//   ....[5]....
        /*0040*/ 	.word	0xffffffff


	//   ....[6]....
        /*0044*/ 	.word	0xffffffff


	//   ....[7]....
        /*0048*/ 	.word	0xffffffff


	//   ....[8]....
        /*004c*/ 	.word	0xffffffff


	//   ....[9]....
        /*0050*/ 	.word	0xffffffff


	//----- nvinfo : EIATTR_COOP_GROUP_INSTR_OFFSETS
	.align		4
.L_2997:
        /*0054*/ 	.byte	0x04, 0x28
        /*0056*/ 	.short	(.L_2999 - .L_2998)


	//   ....[0]....
.L_2998:
        /*0058*/ 	.word	0x00001270


	//   ....[1]....
        /*005c*/ 	.word	0x00001280


	//   ....[2]....
        /*0060*/ 	.word	0x000012b0


	//   ....[3]....
        /*0064*/ 	.word	0x000012c0


	//   ....[4]....
        /*0068*/ 	.word	0x000012f0


	//   ....[5]....
        /*006c*/ 	.word	0x00001300


	//   ....[6]....
        /*0070*/ 	.word	0x00001330


	//   ....[7]....
        /*0074*/ 	.word	0x00001340


	//   ....[8]....
        /*0078*/ 	.word	0x00001370


	//   ....[9]....
        /*007c*/ 	.word	0x00001380


	//----- nvinfo : EIATTR_VRC_CTA_INIT_COUNT
	.align		4
.L_2999:
        /*0080*/ 	.byte	0x02, 0x4a
	.zero		1
	.zero		1


	//----- nvinfo : EIATTR_EXIT_INSTR_OFFSETS
	.align		4
        /*0084*/ 	.byte	0x04, 0x1c
        /*0086*/ 	.short	(.L_3001 - .L_3000)


	//   ....[0]....
.L_3000:
        /*0088*/ 	.word	0x00000060


	//   ....[1]....
        /*008c*/ 	.word	0x000013e0


	//   ....[2]....
        /*0090*/ 	.word	0x00001490


	//----- nvinfo : EIATTR_MAX_THREADS
	.align		4
.L_3001:
        /*0094*/ 	.byte	0x04, 0x05
        /*0096*/ 	.short	(.L_3003 - .L_3002)
.L_3002:
        /*0098*/ 	.word	0x00000400
        /*009c*/ 	.word	0x00000001
        /*00a0*/ 	.word	0x00000001


	//----- nvinfo : EIATTR_CRS_STACK_SIZE
	.align		4
.L_3003:
        /*00a4*/ 	.byte	0x04, 0x1e
        /*00a6*/ 	.short	(.L_3005 - .L_3004)
.L_3004:
        /*00a8*/ 	.word	0x00000000


	//----- nvinfo : EIATTR_CBANK_PARAM_SIZE
	.align		4
.L_3005:
        /*00ac*/ 	.byte	0x03, 0x19
        /*00ae*/ 	.short	0x0088


	//----- nvinfo : EIATTR_PARAM_CBANK
	.align		4
        /*00b0*/ 	.byte	0x04, 0x0a
        /*00b2*/ 	.short	(.L_3007 - .L_3006)
	.align		4
.L_3006:
        /*00b4*/ 	.word	index@(.nv.constant0._ZN10layer_norm22ln_bwd_finalize_kernelINS_22Kernel_traits_finalizeILj20480EffffjLj1024ELj4ENS_18Kernel_traits_baseILj20480EffffjLj1024EEEEEEEvNS_9BwdParamsE)
        /*00b8*/ 	.short	0x0380
        /*00ba*/ 	.short	0x0088


	//----- nvinfo : EIATTR_SW_WAR
	.align		4
.L_3007:
        /*00bc*/ 	.byte	0x04, 0x36
        /*00be*/ 	.short	(.L_3009 - .L_3008)
.L_3008:
        /*00c0*/ 	.word	0x00000008
.L_3009:


//--------------------- .nv.info._ZN10layer_norm13ln_bwd_kernelINS_13Kernel_traitsIffffjLj20480ELj4ELj1ELj4ELj16ENS_18Kernel_traits_baseILj20480EffffjLj128EEEEEEEvNS_9BwdParamsE --------------------------
	.section	.nv.info._ZN10layer_norm13ln_bwd_kernelINS_13Kernel_traitsIffffjLj20480ELj4ELj1ELj4ELj16ENS_18Kernel_traits_baseILj20480EffffjLj128EEEEEEEvNS_9BwdParamsE,"",@"SHT_CUDA_INFO"
	.sectionflags	@""
	.align	4


	//----- nvinfo : EIATTR_CUDA_API_VERSION
	.align		4
        /*0000*/ 	.byte	0x04, 0x37
        /*0002*/ 	.short	(.L_3011 - .L_3010)
.L_3010:
        /*0004*/ 	.word	0x00000082


	//----- nvinfo : EIATTR_KPARAM_INFO
	.align		4
.L_3011:
        /*0008*/ 	.byte	0x04, 0x17
        /*000a*/ 	.short	(.L_3013 - .L_3012)
.L_3012:
        /*000c*/ 	.word	0x00000000
        /*0010*/ 	.short	0x0000
        /*0012*/ 	.short	0x0000
        /*0014*/ 	.byte	0x00, 0xf0, 0x21, 0x02


	//----- nvinfo : EIATTR_SPARSE_MMA_MASK
	.align		4
.L_3013:
        /*0018*/ 	.byte	0x03, 0x50
        /*001a*/ 	.short	0x0000


	//----- nvinfo : EIATTR_MAXREG_COUNT
	.align		4
        /*001c*/ 	.byte	0x03, 0x1b
        /*001e*/ 	.short	0x00ff


	//----- nvinfo : EIATTR_NUM_BARRIERS
	.align		4
        /*0020*/ 	.byte	0x02, 0x4c
        /*0022*/ 	.byte	0x01
	.zero		1


	//----- nvinfo : EIATTR_ANNOTATIONS
	.align		4
        /*0024*/ 	.byte	0x04, 0x55
        /*0026*/ 	.short	(.L_3015 - .L_3014)


	//   ....[0]....
.L_3014:
        /* <DEDUP_REMOVED lines=83> */


	//----- nvinfo : EIATTR_MERCURY_ISA_VERSION
	.align		4
.L_3015:
        /*0548*/ 	.byte	0x03, 0x5f
        /*054a*/ 	.short	0x0101


	//----- nvinfo : EIATTR_COOP_GROUP_MASK_REGIDS
	.align		4
        /*054c*/ 	.byte	0x04, 0x29
        /*054e*/ 	.short	(.L_3017 - .L_3016)


	//   ....[0]....
.L_3016:
        /*0550*/ 	.word	0xffffffff


	//   ....[1]....
        /*0554*/ 	.word	0xffffffff


	//   ....[2]....
        /*0558*/ 	.word	0xffffffff


	//   ....[3]....
        /*055c*/ 	.word	0xffffffff


	//   ....[4]....
        /*0560*/ 	.word	0xffffffff


	//   ....[5]....
        /*0564*/ 	.word	0xffffffff


	//   ....[6]....
        /*0568*/ 	.word	0xffffffff


	//   ....[7]....
        /*056c*/ 	.word	0xffffffff


	//   ....[8]....
        /*0570*/ 	.word	0xffffffff


	//   ....[9]....
        /*0574*/ 	.word	0xffffffff


	//   ....[10]....
        /*0578*/ 	.word	0xffffffff


	//   ....[11]....
        /*057c*/ 	.word	0xffffffff


	//   ....[12]....
        /*0580*/ 	.word	0xffffffff


	//   ....[13]....
        /*0584*/ 	.word	0xffffffff


	//   ....[14]....
        /*0588*/ 	.word	0xffffffff


	//   ....[15]....
        /*058c*/ 	.word	0xffffffff


	//   ....[16]....
        /*0590*/ 	.word	0xffffffff


	//   ....[17]....
        /*0594*/ 	.word	0xffffffff


	//   ....[18]....
        /*0598*/ 	.word	0xffffffff


	//   ....[19]....
        /*059c*/ 	.word	0xffffffff


	//----- nvinfo : EIATTR_COOP_GROUP_INSTR_OFFSETS
	.align		4
.L_3017:
        /*05a0*/ 	.byte	0x04, 0x28
        /*05a2*/ 	.short	(.L_3019 - .L_3018)


	//   ....[0]....
.L_3018:
        /*05a4*/ 	.word	0x00002e50


	//   ....[1]....
        /*05a8*/ 	.word	0x00002e60


	//   ....[2]....
        /*05ac*/ 	.word	0x00002fd0


	//   ....[3]....
        /*05b0*/ 	.word	0x00002ff0


	//   ....[4]....
        /*05b4*/ 	.word	0x00003040


	//   ....[5]....
        /*05b8*/ 	.word	0x00003060


	//   ....[6]....
        /*05bc*/ 	.word	0x000033f0


	//   ....[7]....
        /*05c0*/ 	.word	0x00003400


	//   ....[8]....
        /*05c4*/ 	.word	0x00003580


	//   ....[9]....
        /*05c8*/ 	.word	0x00003590


	//   ....[10]....
        /*05cc*/ 	.word	0x00004050


	//   ....[11]....
        /*05d0*/ 	.word	0x00004060


	//   ....[12]....
        /*05d4*/ 	.word	0x00004090


	//   ....[13]....
        /*05d8*/ 	.word	0x000040b0


	//   ....[14]....
        /*05dc*/ 	.word	0x000040d0


	//   ....[15]....
        /*05e0*/ 	.word	0x000040f0


	//   ....[16]....
        /*05e4*/ 	.word	0x00004110


	//   ....[17]....
        /*05e8*/ 	.word	0x00004130


	//   ....[18]....
        /*05ec*/ 	.word	0x00004150


	//   ....[19]....
        /*05f0*/ 	.word	0x00004170


	//----- nvinfo : EIATTR_VRC_CTA_INIT_COUNT
	.align		4
.L_3019:
        /*05f4*/ 	.byte	0x02, 0x4a
	.zero		1
	.zero		1


	//----- nvinfo : EIATTR_EXIT_INSTR_OFFSETS
	.align		4
        /*05f8*/ 	.byte	0x04, 0x1c
        /*05fa*/ 	.short	(.L_3021 - .L_3020)


	//   ....[0]....
.L_3020:
        /*05fc*/ 	.word	0x000050f0


	//----- nvinfo : EIATTR_MAX_THREADS
	.align		4
.L_3021:
        /*0600*/ 	.byte	0x04, 0x05
        /*0602*/ 	.short	(.L_3023 - .L_3022)
.L_3022:
        /*0604*/ 	.word	0x00000080
        /*0608*/ 	.word	0x00000001
        /*060c*/ 	.word	0x00000001


	//----- nvinfo : EIATTR_CRS_STACK_SIZE
	.align		4
.L_3023:
        /*0610*/ 	.byte	0x04, 0x1e
        /*0612*/ 	.short	(.L_3025 - .L_3024)
.L_3024:
        /*0614*/ 	.word	0x00000000


	//----- nvinfo : EIATTR_CBANK_PARAM_SIZE
	.align		4
.L_3025:
        /*0618*/ 	.byte	0x03, 0x19
        /*061a*/ 	.short	0x0088


	//----- nvinfo : EIATTR_PARAM_CBANK
	.align		4
        /*061c*/ 	.byte	0x04, 0x0a
        /*061e*/ 	.short	(.L_3027 - .L_3026)
	.align		4
.L_3026:
        /*0620*/ 	.word	index@(.nv.constant0._ZN10layer_norm13ln_bwd_kernelINS_13Kernel_traitsIffffjLj20480ELj4ELj1ELj4ELj16ENS_18Kernel_traits_baseILj20480EffffjLj128EEEEEEEvNS_9BwdParamsE)
        /*0624*/ 	.short	0x0380
        /*0626*/ 	.short	0x0088


	//----- nvinfo : EIATTR_SW_WAR
	.align		4
.L_3027:
        /*0628*/ 	.byte	0x04, 0x36
        /*062a*/ 	.short	(.L_3029 - .L_3028)
.L_3028:
        /*062c*/ 	.word	0x00000008
.L_3029:


//--------------------- .nv.info._ZN10layer_norm22ln_bwd_finalize_kernelINS_22Kernel_traits_finalizeILj18432E13__nv_bfloat16fS2_fjLj1024ELj4ENS_18Kernel_traits_baseILj18432ES2_fS2_fjLj1024EEEEEEEvNS_9BwdParamsE --------------------------
	.section	.nv.info._ZN10layer_norm22ln_bwd_finalize_kernelINS_22Kernel_traits_finalizeILj18432E13__nv_bfloat16fS2_fjLj1024ELj4ENS_18Kernel_traits_baseILj18432ES2_fS2_fjLj1024EEEEEEEvNS_9BwdParamsE,"",@"SHT_CUDA_INFO"
	.sectionflags	@""
	.align	4


	//----- nvinfo : EIATTR_CUDA_API_VERSION
	.align		4
        /*0000*/ 	.byte	0x04, 0x37
        /*0002*/ 	.short	(.L_3031 - .L_3030)
.L_3030:
        /*0004*/ 	.word	0x00000082


	//----- nvinfo : EIATTR_KPARAM_INFO
	.align		4
.L_3031:
        /*0008*/ 	.byte	0x04, 0x17
        /*000a*/ 	.short	(.L_3033 - .L_3032)
.L_3032:
        /*000c*/ 	.word	0x00000000
        /*0010*/ 	.short	0x0000
        /*0012*/ 	.short	0x0000
        /*0014*/ 	.byte	0x00, 0xf0, 0x21, 0x02


	//----- nvinfo : EIATTR_SPARSE_MMA_MASK
	.align		4
.L_3033:
        /*0018*/ 	.byte	0x03, 0x50
        /*001a*/ 	.short	0x0000


	//----- nvinfo : EIATTR_MAXREG_COUNT
	.align		4
        /*001c*/ 	.byte	0x03, 0x1b
        /*001e*/ 	.short	0x0040


	//----- nvinfo : EIATTR_NUM_BARRIERS
	.align		4
        /*0020*/ 	.byte	0x02, 0x4c
        /*0022*/ 	.byte	0x01
	.zero		1


	//----- nvinfo : EIATTR_MERCURY_ISA_VERSION
	.align		4
        /*0024*/ 	.byte	0x03, 0x5f
        /*0026*/ 	.short	0x0101


	//----- nvinfo : EIATTR_COOP_GROUP_MASK_REGIDS
	.align		4
        /*0028*/ 	.byte	0x04, 0x29
        /*002a*/ 	.short	(.L_3035 - .L_3034)


	//   ....[0]....
.L_3034:
        /*002c*/ 	.word	0xffffffff


	//   ....[1]....
        /*0030*/ 	.word	0xffffffff


	//   ....[2]....
        /*0034*/ 	.word	0xffffffff


	//   ....[3]....
        /*0038*/ 	.word	0xffffffff


	//   ....[4]....
        /*003c*/ 	.word	0xffffffff


	//   ....[5]....
        /*0040*/ 	.word	0xffffffff


	//   ....[6]....
        /*0044*/ 	.word	0xffffffff


	//   ....[7]....
        /*0048*/ 	.word	0xffffffff


	//   ....[8]....
        /*004c*/ 	.word	0xffffffff


	//   ....[9]....
        /*0050*/ 	.word	0xffffffff


	//----- nvinfo : EIATTR_COOP_GROUP_INSTR_OFFSETS
	.align		4
.L_3035:
        /*0054*/ 	.byte	0x04, 0x28
        /*0056*/ 	.short	(.L_3037 - .L_3036)


	//   ....[0]....
.L_3036:
        /*0058*/ 	.word	0x00001270


	//   ....[1]....
        /*005c*/ 	.word	0x00001280


	//   ....[2]....
        /*0060*/ 	.word	0x000012b0


	//   ....[3]....
        /*0064*/ 	.word	0x000012c0


	//   ....[4]....
        /*0068*/ 	.word	0x000012f0


	//   ....[5]....
        /*006c*/ 	.word	0x00001300


	//   ....[6]....
        /*0070*/ 	.word	0x00001330


	//   ....[7]....
        /*0074*/ 	.word	0x00001340


	//   ....[8]....
        /*0078*/ 	.word	0x00001370


	//   ....[9]....
        /*007c*/ 	.word	0x00001380


	//----- nvinfo : EIATTR_VRC_CTA_INIT_COUNT
	.align		4
.L_3037:
        /*0080*/ 	.byte	0x02, 0x4a
	.zero		1
	.zero		1


	//----- nvinfo : EIATTR_EXIT_INSTR_OFFSETS
	.align		4
        /*0084*/ 	.byte	0x04, 0x1c
        /*0086*/ 	.short	(.L_3039 - .L_3038)


	//   ....[0]....
.L_3038:
        /*0088*/ 	.word	0x00000060


	//   ....[1]....
        /*008c*/ 	.word	0x000013e0


	//   ....[2]....
        /*0090*/ 	.word	0x000014b0


	//----- nvinfo : EIATTR_MAX_THREADS
	.align		4
.L_3039:
        /*0094*/ 	.byte	0x04, 0x05
        /*0096*/ 	.short	(.L_3041 - .L_3040)
.L_3040:
        /*0098*/ 	.word	0x00000400
        /*009c*/ 	.word	0x00000001
        /*00a0*/ 	.word	0x00000001


	//----- nvinfo : EIATTR_CRS_STACK_SIZE
	.align		4
.L_3041:
        /*00a4*/ 	.byte	0x04, 0x1e
        /*00a6*/ 	.short	(.L_3043 - .L_3042)
.L_3042:
        /*00a8*/ 	.word	0x00000000


	//----- nvinfo : EIATTR_CBANK_PARAM_SIZE
	.align		4
.L_3043:
        /*00ac*/ 	.byte	0x03, 0x19
        /*00ae*/ 	.short	0x0088


	//----- nvinfo : EIATTR_PARAM_CBANK
	.align		4
        /*00b0*/ 	.byte	0x04, 0x0a
        /*00b2*/ 	.short	(.L_3045 - .L_3044)
	.align		4
.L_3044:
        /*00b4*/ 	.word	index@(.nv.constant0._ZN10layer_norm22ln_bwd_finalize_kernelINS_22Kernel_traits_finalizeILj18432E13__nv_bfloat16fS2_fjLj1024ELj4ENS_18Kernel_traits_baseILj18432ES2_fS2_fjLj1024EEEEEEEvNS_9BwdParamsE)
        /*00b8*/ 	.short	0x0380
        /*00ba*/ 	.short	0x0088


	//----- nvinfo : EIATTR_SW_WAR
	.align		4
.L_3045:
        /*00bc*/ 	.byte	0x04, 0x36
        /*00be*/ 	.short	(.L_3047 - .L_3046)
.L_3046:
        /*00c0*/ 	.word	0x00000008
.L_3047:


//--------------------- .nv.info._ZN10layer_norm13ln_bwd_kernelINS_13Kernel_traitsI13__nv_bfloat16fS2_fjLj18432ELj4ELj1ELj4ELj16ENS_18Kernel_traits_baseILj18432ES2_fS2_fjLj128EEEEEEEvNS_9BwdParamsE --------------------------
	.section	.nv.info._ZN10layer_norm13ln_bwd_kernelINS_13Kernel_traitsI13__nv_bfloat16fS2_fjLj18432ELj4ELj1ELj4ELj16ENS_18Kernel_traits_baseILj18432ES2_fS2_fjLj128EEEEEEEvNS_9BwdParamsE,"",@"SHT_CUDA_INFO"
	.sectionflags	@""
	.align	4


	//----- nvinfo : EIATTR_CUDA_API_VERSION
	.align		4
        /*0000*/ 	.byte	0x04, 0x37
        /*0002*/ 	.short	(.L_3049 - .L_3048)
.L_3048:
        /*0004*/ 	.word	0x00000082


	//----- nvinfo : EIATTR_KPARAM_INFO
	.align		4
.L_3049:
        /*0008*/ 	.byte	0x04, 0x17
        /*000a*/ 	.short	(.L_3051 - .L_3050)
.L_3050:
        /*000c*/ 	.word	0x00000000
        /*0010*/ 	.short	0x0000
        /*0012*/ 	.short	0x0000
        /*0014*/ 	.byte	0x00, 0xf0, 0x21, 0x02


	//----- nvinfo : EIATTR_SPARSE_MMA_MASK
	.align		4
.L_3051:
        /*0018*/ 	.byte	0x03, 0x50
        /*001a*/ 	.short	0x0000


	//----- nvinfo : EIATTR_MAXREG_COUNT
	.align		4
        /*001c*/ 	.byte	0x03, 0x1b
        /*001e*/ 	.short	0x00ff


	//----- nvinfo : EIATTR_NUM_BARRIERS
	.align		4
        /*0020*/ 	.byte	0x02, 0x4c
        /*0022*/ 	.byte	0x01
	.zero		1


	//----- nvinfo : EIATTR_ANNOTATIONS
	.align		4
        /*0024*/ 	.byte	0x04, 0x55
        /*0026*/ 	.short	(.L_3053 - .L_3052)


	//   ....[0]....
.L_3052:
        /* <DEDUP_REMOVED lines=43> */


	//----- nvinfo : EIATTR_MERCURY_ISA_VERSION
	.align		4
.L_3053:
        /*02c8*/ 	.byte	0x03, 0x5f
        /*02ca*/ 	.short	0x0101


	//----- nvinfo : EIATTR_COOP_GROUP_MASK_REGIDS
	.align		4
        /*02cc*/ 	.byte	0x04, 0x29
        /*02ce*/ 	.short	(.L_3055 - .L_3054)


	//   ....[0]....
.L_3054:
        /*02d0*/ 	.word	0xffffffff


	//   ....[1]....
        /*02d4*/ 	.word	0xffffffff


	//   ....[2]....
        /*02d8*/ 	.word	0xffffffff


	//   ....[3]....
        /*02dc*/ 	.word	0xffffffff


	//   ....[4]....
        /*02e0*/ 	.word	0xffffffff


	//   ....[5]....
        /*02e4*/ 	.word	0xffffffff


	//   ....[6]....
        /*02e8*/ 	.word	0xffffffff


	//   ....[7]....
        /*02ec*/ 	.word	0xffffffff


	//   ....[8]....
        /*02f0*/ 	.word	0xffffffff


	//   ....[9]....
        /*02f4*/ 	.word	0xffffffff


	//   ....[10]....
        /*02f8*/ 	.word	0xffffffff


	//   ....[11]....
        /*02fc*/ 	.word	0xffffffff


	//   ....[12]....
        /*0300*/ 	.word	0xffffffff


	//   ....[13]....
        /*0304*/ 	.word	0xffffffff


	//   ....[14]....
        /*0308*/ 	.word	0xffffffff


	//   ....[15]....
        /*030c*/ 	.word	0xffffffff


	//   ....[16]....
        /*0310*/ 	.word	0xffffffff


	//   ....[17]....
        /*0314*/ 	.word	0xffffffff


	//   ....[18]....
        /*0318*/ 	.word	0xffffffff


	//   ....[19]....
        /*031c*/ 	.word	0xffffffff


	//----- nvinfo : EIATTR_COOP_GROUP_INSTR_OFFSETS
	.align		4
.L_3055:
        /*0320*/ 	.byte	0x04, 0x28
        /*0322*/ 	.short	(.L_3057 - .L_3056)


	//   ....[0]....
.L_3056:
        /*0324*/ 	.word	0x000040e0


	//   ....[1]....
        /*0328*/ 	.word	0x00004120


	//   ....[2]....
        /*032c*/ 	.word	0x000042b0


	//   ....[3]....
        /*0330*/ 	.word	0x000042d0


	//   ....[4]....
        /*0334*/ 	.word	0x000042f0


	//   ....[5]....
        /*0338*/ 	.word	0x00004300


	//   ....[6]....
        /*033c*/ 	.word	0x00004340


	//   ....[7]....
        /*0340*/ 	.word	0x00004350


	//   ....[8]....
        /*0344*/ 	.word	0x00004380


	//   ....[9]....
        /*0348*/ 	.word	0x00004390


	//   ....[10]....
        /*034c*/ 	.word	0x00004fa0


	//   ....[11]....
        /*0350*/ 	.word	0x00004fb0


	//   ....[12]....
        /*0354*/ 	.word	0x00004fe0


	//   ....[13]....
        /*0358*/ 	.word	0x00004ff0


	//   ....[14]....
        /*035c*/ 	.word	0x00005030


	//   ....[15]....
        /*0360*/ 	.word	0x00005050


	//   ....[16]....
        /*0364*/ 	.word	0x00005080


	//   ....[17]....
        /*0368*/ 	.word	0x000050b0


	//   ....[18]....
        /*036c*/ 	.word	0x000050f0


	//   ....[19]....
        /*0370*/ 	.word	0x00005100


	//----- nvinfo : EIATTR_VRC_CTA_INIT_COUNT
	.align		4
.L_3057:
        /*0374*/ 	.byte	0x02, 0x4a
	.zero		1
	.zero		1


	//----- nvinfo : EIATTR_EXIT_INSTR_OFFSETS
	.align		4
        /*0378*/ 	.byte	0x04, 0x1c
        /*037a*/ 	.short	(.L_3059 - .L_3058)


	//   ....[0]....
.L_3058:
        /*037c*/ 	.word	0x000060c0


	//----- nvinfo : EIATTR_MAX_THREADS
	.align		4
.L_3059:
        /*0380*/ 	.byte	0x04, 0x05
        /*0382*/ 	.short	(.L_3061 - .L_3060)
.L_3060:
        /*0384*/ 	.word	0x00000080
        /*0388*/ 	.word	0x00000001
        /*038c*/ 	.word	0x00000001


	//----- nvinfo : EIATTR_CRS_STACK_SIZE
	.align		4
.L_3061:
        /*0390*/ 	.byte	0x04, 0x1e
        /*0392*/ 	.short	(.L_3063 - .L_3062)
.L_3062:
        /*0394*/ 	.word	0x00000000


	//----- nvinfo : EIATTR_CBANK_PARAM_SIZE
	.align		4
.L_3063:
        /*0398*/ 	.byte	0x03, 0x19
        /*039a*/ 	.short	0x0088


	//----- nvinfo : EIATTR_PARAM_CBANK
	.align		4
        /*039c*/ 	.byte	0x04, 0x0a
        /*039e*/ 	.short	(.L_3065 - .L_3064)
	.align		4
.L_3064:
        /*03a0*/ 	.word	index@(.nv.constant0._ZN10layer_norm13ln_bwd_kernelINS_13Kernel_traitsI13__nv_bfloat16fS2_fjLj18432ELj4ELj1ELj4ELj16ENS_18Kernel_traits_baseILj18432ES2_fS2_fjLj128EEEEEEEvNS_9BwdParamsE)
        /*03a4*/ 	.short	0x0380
        /*03a6*/ 	.short	0x0088


	//----- nvinfo : EIATTR_SW_WAR
	.align		4
.L_3065:
        /*03a8*/ 	.byte	0x04, 0x36
        /*03aa*/ 	.short	(.L_3067 - .L_3066)
.L_3066:
        /*03ac*/ 	.word	0x00000008
.L_3067:


//--------------------- .nv.info._ZN10layer_norm22ln_bwd_finalize_kernelINS_22Kernel_traits_finalizeILj18432E13__nv_bfloat16S2_S2_fjLj1024ELj4ENS_18Kernel_traits_baseILj18432ES2_S2_S2_fjLj1024EEEEEEEvNS_9BwdParamsE --------------------------
	.section	.nv.info._ZN10layer_norm22ln_bwd_finalize_kernelINS_22Kernel_traits_finalizeILj18432E13__nv_bfloat16S2_S2_fjLj1024ELj4ENS_18Kernel_traits_baseILj18432ES2_S2_S2_fjLj1024EEEEEEEvNS_9BwdParamsE,"",@"SHT_CUDA_INFO"
	.sectionflags	@""
	.align	4


	//----- nvinfo : EIATTR_CUDA_API_VERSION
	.align		4
        /*0000*/ 	.byte	0x04, 0x37
        /*0002*/ 	.short	(.L_3069 - .L_3068)
.L_3068:
        /*0004*/ 	.word	0x00000082


	//----- nvinfo : EIATTR_KPARAM_INFO
	.align		4
.L_3069:
        /*0008*/ 	.byte	0x04, 0x17
        /*000a*/ 	.short	(.L_3071 - .L_3070)
.L_3070:
        /*000c*/ 	.word	0x00000000
        /*0010*/ 	.short	0x0000
        /*0012*/ 	.short	0x0000
        /*0014*/ 	.byte	0x00, 0xf0, 0x21, 0x02


	//----- nvinfo : EIATTR_SPARSE_MMA_MASK
	.align		4
.L_3071:
        /*0018*/ 	.byte	0x03, 0x50
        /*001a*/ 	.short	0x0000


	//----- nvinfo : EIATTR_MAXREG_COUNT
	.align		4
        /*001c*/ 	.byte	0x03, 0x1b
        /*001e*/ 	.short	0x0040


	//----- nvinfo : EIATTR_NUM_BARRIERS
	.align		4
        /*0020*/ 	.byte	0x02, 0x4c
        /*0022*/ 	.byte	0x01
	.zero		1


	//----- nvinfo : EIATTR_MERCURY_ISA_VERSION
	.align		4
        /*0024*/ 	.byte	0x03, 0x5f
        /*0026*/ 	.short	0x0101


	//----- nvinfo : EIATTR_COOP_GROUP_MASK_REGIDS
	.align		4
        /*0028*/ 	.byte	0x04, 0x29
        /*002a*/ 	.short	(.L_3073 - .L_3072)


	//   ....[0]....
.L_3072:
        /*002c*/ 	.word	0xffffffff


	//   ....[1]....
        /*0030*/ 	.word	0xffffffff


	//   ....[2]....
        /*0034*/ 	.word	0xffffffff


	//   ....[3]....
        /*0038*/ 	.word	0xffffffff


	//   ....[4]....
        /*003c*/ 	.word	0xffffffff


	//   ....[5]....
        /*0040*/ 	.word	0xffffffff


	//   ....[6]....
        /*0044*/ 	.word	0xffffffff


	//   ....[7]....
        /*0048*/ 	.word	0xffffffff


	//   ....[8]....
        /*004c*/ 	.word	0xffffffff


	//   ....[9]....
        /*0050*/ 	.word	0xffffffff


	//----- nvinfo : EIATTR_COOP_GROUP_INSTR_OFFSETS
	.align		4
.L_3073:
        /*0054*/ 	.byte	0x04, 0x28
        /*0056*/ 	.short	(.L_3075 - .L_3074)


	//   ....[0]....
.L_3074:
        /*0058*/ 	.word	0x00001270


	//   ....[1]....
        /*005c*/ 	.word	0x00001280


	//   ....[2]....
        /*0060*/ 	.word	0x000012b0


	//   ....[3]....
        /*0064*/ 	.word	0x000012c0


	//   ....[4]....
        /*0068*/ 	.word	0x000012f0


	//   ....[5]....
        /*006c*/ 	.word	0x00001300


	//   ....[6]....
        /*0070*/ 	.word	0x00001330


	//   ....[7]....
        /*0074*/ 	.word	0x00001340


	//   ....[8]....
        /*0078*/ 	.word	0x00001370


	//   ....[9]....
        /*007c*/ 	.word	0x00001380


	//----- nvinfo : EIATTR_VRC_CTA_INIT_COUNT
	.align		4
.L_3075:
        /*0080*/ 	.byte	0x02, 0x4a
	.zero		1
	.zero		1


	//----- nvinfo : EIATTR_EXIT_INSTR_OFFSETS
	.align		4
        /*0084*/ 	.byte	0x04, 0x1c
        /*0086*/ 	.short	(.L_3077 - .L_3076)


	//   ....[0]....
.L_3076:
        /*0088*/ 	.word	0x00000060


	//   ....[1]....
        /*008c*/ 	.word	0x000013e0


	//   ....[2]....
        /*0090*/ 	.word	0x000014b0


	//----- nvinfo : EIATTR_MAX_THREADS
	.align		4
.L_3077:
        /*0094*/ 	.byte	0x04, 0x05
        /*0096*/ 	.short	(.L_3079 - .L_3078)
.L_3078:
        /*0098*/ 	.word	0x00000400
        /*009c*/ 	.word	0x00000001
        /*00a0*/ 	.word	0x00000001


	//----- nvinfo : EIATTR_CRS_STACK_SIZE
	.align		4
.L_3079:
        /*00a4*/ 	.byte	0x04, 0x1e
        /*00a6*/ 	.short	(.L_3081 - .L_3080)
.L_3080:
        /*00a8*/ 	.word	0x00000000


	//----- nvinfo : EIATTR_CBANK_PARAM_SIZE
	.align		4
.L_3081:
        /*00ac*/ 	.byte	0x03, 0x19
        /*00ae*/ 	.short	0x0088


	//----- nvinfo : EIATTR_PARAM_CBANK
	.align		4
        /*00b0*/ 	.byte	0x04, 0x0a
        /*00b2*/ 	.short	(.L_3083 - .L_3082)
	.align		4
.L_3082:
        /*00b4*/ 	.word	index@(.nv.constant0._ZN10layer_norm22ln_bwd_finalize_kernelINS_22Kernel_traits_finalizeILj18432E13__nv_bfloat16S2_S2_fjLj1024ELj4ENS_18Kernel_traits_baseILj18432ES2_S2_S2_fjLj1024EEEEEEEvNS_9BwdParamsE)
        /*00b8*/ 	.short	0x0380
        /*00ba*/ 	.short	0x0088


	//----- nvinfo : EIATTR_SW_WAR
	.align		4
.L_3083:
        /*00bc*/ 	.byte	0x04, 0x36
        /*00be*/ 	.short	(.L_3085 - .L_3084)
.L_3084:
        /*00c0*/ 	.word	0x00000008
.L_3085:


//--------------------- .nv.info._ZN10layer_norm13ln_bwd_kernelINS_13Kernel_traitsI13__nv_bfloat16S2_S2_fjLj18432ELj4ELj1ELj4ELj8ENS_18Kernel_traits_baseILj18432ES2_S2_S2_fjLj128EEEEEEEvNS_9BwdParamsE --------------------------
	.section	.nv.info._ZN10layer_norm13ln_bwd_kernelINS_13Kernel_traitsI13__nv_bfloat16S2_S2_fjLj18432ELj4ELj1ELj4ELj8ENS_18Kernel_traits_baseILj18432ES2_S2_S2_fjLj128EEEEEEEvNS_9BwdParamsE,"",@"SHT_CUDA_INFO"
	.sectionflags	@""
	.align	4


	//----- nvinfo : EIATTR_CUDA_API_VERSION
	.align		4
        /*0000*/ 	.byte	0x04, 0x37
        /*0002*/ 	.short	(.L_3087 - .L_3086)
.L_3086:
        /*0004*/ 	.word	0x00000082


	//----- nvinfo : EIATTR_KPARAM_INFO
	.align		4
.L_3087:
        /*0008*/ 	.byte	0x04, 0x17
        /*000a*/ 	.short	(.L_3089 - .L_3088)
.L_3088:
        /*000c*/ 	.word	0x00000000
        /*0010*/ 	.short	0x0000
        /*0012*/ 	.short	0x0000
        /*0014*/ 	.byte	0x00, 0xf0, 0x21, 0x02


	//----- nvinfo : EIATTR_SPARSE_MMA_MASK
	.align		4
.L_3089:
        /*0018*/ 	.byte	0x03, 0x50
        /*001a*/ 	.short	0x0000


	//----- nvinfo : EIATTR_MAXREG_COUNT
	.align		4
        /*001c*/ 	.byte	0x03, 0x1b
        /*001e*/ 	.short	0x00ff


	//----- nvinfo : EIATTR_NUM_BARRIERS
	.align		4
        /*0020*/ 	.byte	0x02, 0x4c
        /*0022*/ 	.byte	0x01
	.zero		1


	//----- nvinfo : EIATTR_ANNOTATIONS
	.align		4
        /*0024*/ 	.byte	0x04, 0x55
        /*0026*/ 	.short	(.L_3091 - .L_3090)


	//   ....[0]....
.L_3090:
        /* <DEDUP_REMOVED lines=51> */


	//----- nvinfo : EIATTR_MERCURY_ISA_VERSION
	.align		4
.L_3091:
        /*0348*/ 	.byte	0x03, 0x5f
        /*034a*/ 	.short	0x0101


	//----- nvinfo : EIATTR_COOP_GROUP_MASK_REGIDS
	.align		4
        /*034c*/ 	.byte	0x04, 0x29
        /*034e*/ 	.short	(.L_3093 - .L_3092)


	//   ....[0]....
.L_3092:
        /*0350*/ 	.word	0xffffffff


	//   ....[1]....
        /*0354*/ 	.word	0xffffffff


	//   ....[2]....
        /*0358*/ 	.word	0xffffffff


	//   ....[3]....
        /*035c*/ 	.word	0xffffffff


	//   ....[4]....
        /*0360*/ 	.word	0xffffffff


	//   ....[5]....
        /*0364*/ 	.word	0xffffffff


	//   ....[6]....
        /*0368*/ 	.word	0xffffffff


	//   ....[7]....
        /*036c*/ 	.word	0xffffffff


	//   ....[8]....
        /*0370*/ 	.word	0xffffffff


	//   ....[9]....
        /*0374*/ 	.word	0xffffffff


	//   ....[10]....
        /*0378*/ 	.word	0xffffffff


	//   ....[11]....
        /*037c*/ 	.word	0xffffffff


	//   ....[12]....
        /*0380*/ 	.word	0xffffffff


	//   ....[13]....
        /*0384*/ 	.word	0xffffffff


	//   ....[14]....
        /*0388*/ 	.word	0xffffffff


	//   ....[15]....
        /*038c*/ 	.word	0xffffffff


	//   ....[16]....
        /*0390*/ 	.word	0xffffffff


	//   ....[17]....
        /*0394*/ 	.word	0xffffffff


	//   ....[18]....
        /*0398*/ 	.word	0xffffffff


	//   ....[19]....
        /*039c*/ 	.word	0xffffffff


	//----- nvinfo : EIATTR_COOP_GROUP_INSTR_OFFSETS
	.align		4
.L_3093:
        /*03a0*/ 	.byte	0x04, 0x28
        /*03a2*/ 	.short	(.L_3095 - .L_3094)


	//   ....[0]....
.L_3094:
        /*03a4*/ 	.word	0x00004960


	//   ....[1]....
        /*03a8*/ 	.word	0x00004990


	//   ....[2]....
        /*03ac*/ 	.word	0x00004a00


	//   ....[3]....
        /*03b0*/ 	.word	0x00004a90


	//   ....[4]....
        /*03b4*/ 	.word	0x00004b40


	//   ....[5]....
        /*03b8*/ 	.word	0x00004de0


	//   ....[6]....
        /*03bc*/ 	.word	0x00004e10


	//   ....[7]....
        /*03c0*/ 	.word	0x00004e50


	//   ....[8]....
        /*03c4*/ 	.word	0x00004f10


	//   ....[9]....
        /*03c8*/ 	.word	0x00004f20


	//   ....[10]....
        /*03cc*/ 	.word	0x00005810


	//   ....[11]....
        /*03d0*/ 	.word	0x00005820


	//   ....[12]....
        /*03d4*/ 	.word	0x00005850


	//   ....[13]....
        /*03d8*/ 	.word	0x00005860


	//   ....[14]....
        /*03dc*/ 	.word	0x00005890


	//   ....[15]....
        /*03e0*/ 	.word	0x000058a0


	//   ....[16]....
        /*03e4*/ 	.word	0x000058d0


	//   ....[17]....
        /*03e8*/ 	.word	0x000058e0


	//   ....[18]....
        /*03ec*/ 	.word	0x00005910


	//   ....[19]....
        /*03f0*/ 	.word	0x00005920


	//----- nvinfo : EIATTR_VRC_CTA_INIT_COUNT
	.align		4
.L_3095:
        /*03f4*/ 	.byte	0x02, 0x4a
	.zero		1
	.zero		1


	//----- nvinfo : EIATTR_EXIT_INSTR_OFFSETS
	.align		4
        /*03f8*/ 	.byte	0x04, 0x1c
        /*03fa*/ 	.short	(.L_3097 - .L_3096)


	//   ....[0]....
.L_3096:
        /*03fc*/ 	.word	0x00006e40


	//----- nvinfo : EIATTR_MAX_THREADS
	.align		4
.L_3097:
        /*0400*/ 	.byte	0x04, 0x05
        /*0402*/ 	.short	(.L_3099 - .L_3098)
.L_3098:
        /*0404*/ 	.word	0x00000080
        /*0408*/ 	.word	0x00000001
        /*040c*/ 	.word	0x00000001


	//----- nvinfo : EIATTR_CRS_STACK_SIZE
	.align		4
.L_3099:
        /*0410*/ 	.byte	0x04, 0x1e
        /*0412*/ 	.short	(.L_3101 - .L_3100)
.L_3100:
        /*0414*/ 	.word	0x00000000


	//----- nvinfo : EIATTR_CBANK_PARAM_SIZE
	.align		4
.L_3101:
        /*0418*/ 	.byte	0x03, 0x19
        /*041a*/ 	.short	0x0088


	//----- nvinfo : EIATTR_PARAM_CBANK
	.align		4
        /*041c*/ 	.byte	0x04, 0x0a
        /*041e*/ 	.short	(.L_3103 - .L_3102)
	.align		4
.L_3102:
        /*0420*/ 	.word	index@(.nv.constant0._ZN10layer_norm13ln_bwd_kernelINS_13Kernel_traitsI13__nv_bfloat16S2_S2_fjLj18432ELj4ELj1ELj4ELj8ENS_18Kernel_traits_baseILj18432ES2_S2_S2_fjLj128EEEEEEEvNS_9BwdParamsE)
        /*0424*/ 	.short	0x0380
        /*0426*/ 	.short	0x0088


	//----- nvinfo : EIATTR_SW_WAR
	.align		4
.L_3103:
        /*0428*/ 	.byte	0x04, 0x36
        /*042a*/ 	.short	(.L_3105 - .L_3104)
.L_3104:
        /*042c*/ 	.word	0x00000008
.L_3105:


//--------------------- .nv.info._ZN10layer_norm22ln_bwd_finalize_kernelINS_22Kernel_traits_finalizeILj18432E6__halffS2_fjLj1024ELj4ENS_18Kernel_traits_baseILj18432ES2_fS2_fjLj1024EEEEEEEvNS_9BwdParamsE --------------------------
	.section	.nv.info._ZN10layer_norm22ln_bwd_finalize_kernelINS_22Kernel_traits_finalizeILj18432E6__halffS2_fjLj1024ELj4ENS_18Kernel_traits_baseILj18432ES2_fS2_fjLj1024EEEEEEEvNS_9BwdParamsE,"",@"SHT_CUDA_INFO"
	.sectionflags	@""
	.align	4


	//----- nvinfo : EIATTR_CUDA_API_VERSION
	.align		4
        /*0000*/ 	.byte	0x04, 0x37
        /*0002*/ 	.short	(.L_3107 - .L_3106)
.L_3106:
        /*0004*/ 	.word	0x00000082


	//----- nvinfo : EIATTR_KPARAM_INFO
	.align		4
.L_3107:
        /*0008*/ 	.byte	0x04, 0x17
        /*000a*/ 	.short	(.L_3109 - .L_3108)
.L_3108:
        /*000c*/ 	.word	0x00000000
        /*0010*/ 	.short	0x0000
        /*0012*/ 	.short	0x0000
        /*0014*/ 	.byte	0x00, 0xf0, 0x21, 0x02


	//----- nvinfo : EIATTR_SPARSE_MMA_MASK
	.align		4
.L_3109:
        /*0018*/ 	.byte	0x03, 0x50
        /*001a*/ 	.short	0x0000


	//----- nvinfo : EIATTR_MAXREG_COUNT
	.align		4
        /*001c*/ 	.byte	0x03, 0x1b
        /*001e*/ 	.short	0x0040


	//----- nvinfo : EIATTR_NUM_BARRIERS
	.align		4
        /*0020*/ 	.byte	0x02, 0x4c
        /*0022*/ 	.byte	0x01
	.zero		1


	//----- nvinfo : EIATTR_MERCURY_ISA_VERSION
	.align		4
        /*0024*/ 	.byte	0x03, 0x5f
        /*0026*/ 	.short	0x0101


	//----- nvinfo : EIATTR_COOP_GROUP_MASK_REGIDS
	.align		4
        /*0028*/ 	.byte	0x04, 0x29
        /*002a*/ 	.short	(.L_3111 - .L_3110)


	//   ....[0]....
.L_3110:
        /*002c*/ 	.word	0xffffffff


	//   ....[1]....
        /*0030*/ 	.word	0xffffffff


	//   ....[2]....
        /*0034*/ 	.word	0xffffffff


	//   ....[3]....
        /*0038*/ 	.word	0xffffffff


	//   ....[4]....
        /*003c*/ 	.word	0xffffffff


	//   ....[5]....
        /*0040*/ 	.word	0xffffffff


	//   ....[6]....
        /*0044*/ 	.word	0xffffffff


	//   ....[7]....
        /*0048*/ 	.word	0xffffffff


	//   ....[8]....
        /*004c*/ 	.word	0xffffffff


	//   ....[9]....
        /*0050*/ 	.word	0xffffffff


	//----- nvinfo : EIATTR_COOP_GROUP_INSTR_OFFSETS
	.align		4
.L_3111:
        /*0054*/ 	.byte	0x04, 0x28
        /*0056*/ 	.short	(.L_3113 - .L_3112)


	//   ....[0]....
.L_3112:
        /*0058*/ 	.word	0x00001270


	//   ....[1]....
        /*005c*/ 	.word	0x00001280


	//   ....[2]....
        /*0060*/ 	.word	0x000012b0


	//   ....[3]....
        /*0064*/ 	.word	0x000012c0


	//   ....[4]....
        /*0068*/ 	.word	0x000012f0


	//   ....[5]....
        /*006c*/ 	.word	0x00001300


	//   ....[6]....
        /*0070*/ 	.word	0x00001330


	//   ....[7]....
        /*0074*/ 	.word	0x00001340


	//   ....[8]....
        /*0078*/ 	.word	0x00001370


	//   ....[9]....
        /*007c*/ 	.word	0x00001380


	//----- nvinfo : EIATTR_VRC_CTA_INIT_COUNT
	.align		4
.L_3113:
        /*0080*/ 	.byte	0x02, 0x4a
	.zero		1
	.zero		1


	//----- nvinfo : EIATTR_EXIT_INSTR_OFFSETS
	.align		4
        /*0084*/ 	.byte	0x04, 0x1c
        /*0086*/ 	.short	(.L_3115 - .L_3114)


	//   ....[0]....
.L_3114:
        /*0088*/ 	.word	0x00000060


	//   ....[1]....
        /*008c*/ 	.word	0x000013e0


	//   ....[2]....
        /*0090*/ 	.word	0x000014b0


	//----- nvinfo : EIATTR_MAX_THREADS
	.align		4
.L_3115:
        /*0094*/ 	.byte	0x04, 0x05
        /*0096*/ 	.short	(.L_3117 - .L_3116)
.L_3116:
        /*0098*/ 	.word	0x00000400
        /*009c*/ 	.word	0x00000001
        /*00a0*/ 	.word	0x00000001


	//----- nvinfo : EIATTR_CRS_STACK_SIZE
	.align		4
.L_3117:
        /*00a4*/ 	.byte	0x04, 0x1e
        /*00a6*/ 	.short	(.L_3119 - .L_3118)
.L_3118:
        /*00a8*/ 	.word	0x00000000


	//----- nvinfo : EIATTR_CBANK_PARAM_SIZE
	.align		4
.L_3119:
        /*00ac*/ 	.byte	0x03, 0x19
        /*00ae*/ 	.short	0x0088


	//----- nvinfo : EIATTR_PARAM_CBANK
	.align		4
        /*00b0*/ 	.byte	0x04, 0x0a
        /*00b2*/ 	.short	(.L_3121 - .L_3120)
	.align		4
.L_3120:
        /*00b4*/ 	.word	index@(.nv.constant0._ZN10layer_norm22ln_bwd_finalize_kernelINS_22Kernel_traits_finalizeILj18432E6__halffS2_fjLj1024ELj4ENS_18Kernel_traits_baseILj18432ES2_fS2_fjLj1024EEEEEEEvNS_9BwdParamsE)
        /*00b8*/ 	.short	0x0380
        /*00ba*/ 	.short	0x0088


	//----- nvinfo : EIATTR_SW_WAR
	.align		4
.L_3121:
        /*00bc*/ 	.byte	0x04, 0x36
        /*00be*/ 	.short	(.L_3123 - .L_3122)
.L_3122:
        /*00c0*/ 	.word	0x00000008
.L_3123:


//--------------------- .nv.info._ZN10layer_norm13ln_bwd_kernelINS_13Kernel_traitsI6__halffS2_fjLj18432ELj4ELj1ELj4ELj16ENS_18Kernel_traits_baseILj18432ES2_fS2_fjLj128EEEEEEEvNS_9BwdParamsE --------------------------
	.section	.nv.info._ZN10layer_norm13ln_bwd_kernelINS_13Kernel_traitsI6__halffS2_fjLj18432ELj4ELj1ELj4ELj16ENS_18Kernel_traits_baseILj18432ES2_fS2_fjLj128EEEEEEEvNS_9BwdParamsE,"",@"SHT_CUDA_INFO"
	.sectionflags	@""
	.align	4


	//----- nvinfo : EIATTR_CUDA_API_VERSION
	.align		4
        /*0000*/ 	.byte	0x04, 0x37
        /*0002*/ 	.short	(.L_3125 - .L_3124)
.L_3124:
        /*0004*/ 	.word	0x00000082


	//----- nvinfo : EIATTR_KPARAM_INFO
	.align		4
.L_3125:
        /*0008*/ 	.byte	0x04, 0x17
        /*000a*/ 	.short	(.L_3127 - .L_3126)
.L_3126:
        /*000c*/ 	.word	0x00000000
        /*0010*/ 	.short	0x0000
        /*0012*/ 	.short	0x0000
        /*0014*/ 	.byte	0x00, 0xf0, 0x21, 0x02


	//----- nvinfo : EIATTR_SPARSE_MMA_MASK
	.align		4
.L_3127:
        /*0018*/ 	.byte	0x03, 0x50
        /*001a*/ 	.short	0x0000


	//----- nvinfo : EIATTR_MAXREG_COUNT
	.align		4
        /*001c*/ 	.byte	0x03, 0x1b
        /*001e*/ 	.short	0x00ff


	//----- nvinfo : EIATTR_NUM_BARRIERS
	.align		4
        /*0020*/ 	.byte	0x02, 0x4c
        /*0022*/ 	.byte	0x01
	.zero		1


	//----- nvinfo : EIATTR_ANNOTATIONS
	.align		4
        /*0024*/ 	.byte	0x04, 0x55
        /*0026*/ 	.short	(.L_3129 - .L_3128)


	//   ....[0]....
.L_3128:
        /* <DEDUP_REMOVED lines=9> */


	//----- nvinfo : EIATTR_MERCURY_ISA_VERSION
	.align		4
.L_3129:
        /*00a8*/ 	.byte	0x03, 0x5f
        /*00aa*/ 	.short	0x0101


	//----- nvinfo : EIATTR_COOP_GROUP_MASK_REGIDS
	.align		4
        /*00ac*/ 	.byte	0x04, 0x29
        /*00ae*/ 	.short	(.L_3131 - .L_3130)


	//   ....[0]....
.L_3130:
        /*00b0*/ 	.word	0xffffffff


	//   ....[1]....
        /*00b4*/ 	.word	0xffffffff


	//   ....[2]....
        /*00b8*/ 	.word	0xffffffff


	//   ....[3]....
        /*00bc*/ 	.word	0xffffffff


	//   ....[4]....
        /*00c0*/ 	.word	0xffffffff


	//   ....[5]....
        /*00c4*/ 	.word	0xffffffff


	//   ....[6]....
        /*00c8*/ 	.word	0xffffffff


	//   ....[7]....
        /*00cc*/ 	.word	0xffffffff


	//   ....[8]....
        /*00d0*/ 	.word	0xffffffff


	//   ....[9]....
        /*00d4*/ 	.word	0xffffffff


	//   ....[10]....
        /*00d8*/ 	.word	0xffffffff


	//   ....[11]....
        /*00dc*/ 	.word	0xffffffff


	//   ....[12]....
        /*00e0*/ 	.word	0xffffffff


	//   ....[13]....
        /*00e4*/ 	.word	0xffffffff


	//   ....[14]....
        /*00e8*/ 	.word	0xffffffff


	//   ....[15]....
        /*00ec*/ 	.word	0xffffffff


	//   ....[16]....
        /*00f0*/ 	.word	0xffffffff


	//   ....[17]....
        /*00f4*/ 	.word	0xffffffff


	//   ....[18]....
        /*00f8*/ 	.word	0xffffffff


	//   ....[19]....
        /*00fc*/ 	.word	0xffffffff


	//----- nvinfo : EIATTR_COOP_GROUP_INSTR_OFFSETS
	.align		4
.L_3131:
        /*0100*/ 	.byte	0x04, 0x28
        /*0102*/ 	.short	(.L_3133 - .L_3132)


	//   ....[0]....
.L_3132:
        /*0104*/ 	.word	0x000041a0


	//   ....[1]....
        /*0108*/ 	.word	0x000041c0


	//   ....[2]....
        /*010c*/ 	.word	0x000041e0


	//   ....[3]....
        /*0110*/ 	.word	0x00004200


	//   ....[4]....
        /*0114*/ 	.word	0x00004220


	//   ....[5]....
        /*0118*/ 	.word	0x00004230


	//   ....[6]....
        /*011c*/ 	.word	0x00004280


	//   ....[7]....
        /*0120*/ 	.word	0x00004290


	//   ....[8]....
        /*0124*/ 	.word	0x000042e0


	//   ....[9]....
        /*0128*/ 	.word	0x000042f0


	//   ....[10]....
        /*012c*/ 	.word	0x00004da0


	//   ....[11]....
        /*0130*/ 	.word	0x00004db0


	//   ....[12]....
        /*0134*/ 	.word	0x00004de0


	//   ....[13]....
        /*0138*/ 	.word	0x00004df0


	//   ....[14]....
        /*013c*/ 	.word	0x00004e20


	//   ....[15]....
        /*0140*/ 	.word	0x00004e40


	//   ....[16]....
        /*0144*/ 	.word	0x00004ea0


	//   ....[17]....
        /*0148*/ 	.word	0x00004ec0


	//   ....[18]....
        /*014c*/ 	.word	0x00004ef0


	//   ....[19]....
        /*0150*/ 	.word	0x00004f00


	//----- nvinfo : EIATTR_VRC_CTA_INIT_COUNT
	.align		4
.L_3133:
        /*0154*/ 	.byte	0x02, 0x4a
	.zero		1
	.zero		1


	//----- nvinfo : EIATTR_EXIT_INSTR_OFFSETS
	.align		4
        /*0158*/ 	.byte	0x04, 0x1c
        /*015a*/ 	.short	(.L_3135 - .L_3134)


	//   ....[0]....
.L_3134:
        /*015c*/ 	.word	0x00005f40


	//----- nvinfo : EIATTR_MAX_THREADS
	.align		4
.L_3135:
        /*0160*/ 	.byte	0x04, 0x05
        /*0162*/ 	.short	(.L_3137 - .L_3136)
.L_3136:
        /*0164*/ 	.word	0x00000080
        /*0168*/ 	.word	0x00000001
        /*016c*/ 	.word	0x00000001


	//----- nvinfo : EIATTR_CRS_STACK_SIZE
	.align		4
.L_3137:
        /*0170*/ 	.byte	0x04, 0x1e
        /*0172*/ 	.short	(.L_3139 - .L_3138)
.L_3138:
        /*0174*/ 	.word	0x00000000


	//----- nvinfo : EIATTR_CBANK_PARAM_SIZE
	.align		4
.L_3139:
        /*0178*/ 	.byte	0x03, 0x19
        /*017a*/ 	.short	0x0088


	//----- nvinfo : EIATTR_PARAM_CBANK
	.align		4
        /*017c*/ 	.byte	0x04, 0x0a
        /*017e*/ 	.short	(.L_3141 - .L_3140)
	.align		4
.L_3140:
        /*0180*/ 	.word	index@(.nv.constant0._ZN10layer_norm13ln_bwd_kernelINS_13Kernel_traitsI6__halffS2_fjLj18432ELj4ELj1ELj4ELj16ENS_18Kernel_traits_baseILj18432ES2_fS2_fjLj128EEEEEEEvNS_9BwdParamsE)
        /*0184*/ 	.short	0x0380
        /*0186*/ 	.short	0x0088


	//----- nvinfo : EIATTR_SW_WAR
	.align		4
.L_3141:
        /*0188*/ 	.byte	0x04, 0x36
        /*018a*/ 	.short	(.L_3143 - .L_3142)
.L_3142:
        /*018c*/ 	.word	0x00000008
.L_3143:


//--------------------- .nv.info._ZN10layer_norm22ln_bwd_finalize_kernelINS_22Kernel_traits_finalizeILj18432E6__halfS2_S2_fjLj1024ELj4ENS_18Kernel_traits_baseILj18432ES2_S2_S2_fjLj1024EEEEEEEvNS_9BwdParamsE --------------------------
	.section	.nv.info._ZN10layer_norm22ln_bwd_finalize_kernelINS_22Kernel_traits_finalizeILj18432E6__halfS2_S2_fjLj1024ELj4ENS_18Kernel_traits_baseILj18432ES2_S2_S2_fjLj1024EEEEEEEvNS_9BwdParamsE,"",@"SHT_CUDA_INFO"
	.sectionflags	@""
	.align	4


	//----- nvinfo : EIATTR_CUDA_API_VERSION
	.align		4
        /*0000*/ 	.byte	0x04, 0x37
        /*0002*/ 	.short	(.L_3145 - .L_3144)
.L_3144:
        /*0004*/ 	.word	0x00000082


	//----- nvinfo : EIATTR_KPARAM_INFO
	.align		4
.L_3145:
        /*0008*/ 	.byte	0x04, 0x17
        /*000a*/ 	.short	(.L_3147 - .L_3146)
.L_3146:
        /*000c*/ 	.word	0x00000000
        /*0010*/ 	.short	0x0000
        /*0012*/ 	.short	0x0000
        /*0014*/ 	.byte	0x00, 0xf0, 0x21, 0x02


	//----- nvinfo : EIATTR_SPARSE_MMA_MASK
	.align		4
.L_3147:
        /*0018*/ 	.byte	0x03, 0x50
        /*001a*/ 	.short	0x0000


	//----- nvinfo : EIATTR_MAXREG_COUNT
	.align		4
        /*001c*/ 	.byte	0x03, 0x1b
        /*001e*/ 	.short	0x0040


	//----- nvinfo : EIATTR_NUM_BARRIERS
	.align		4
        /*0020*/ 	.byte	0x02, 0x4c
        /*0022*/ 	.byte	0x01
	.zero		1


	//----- nvinfo : EIATTR_MERCURY_ISA_VERSION
	.align		4
        /*0024*/ 	.byte	0x03, 0x5f
        /*0026*/ 	.short	0x0101


	//----- nvinfo : EIATTR_COOP_GROUP_MASK_REGIDS
	.align		4
        /*0028*/ 	.byte	0x04, 0x29
        /*002a*/ 	.short	(.L_3149 - .L_3148)


	//   ....[0]....
.L_3148:
        /*002c*/ 	.word	0xffffffff


	//   ....[1]....
        /*0030*/ 	.word	0xffffffff


	//   ....[2]....
        /*0034*/ 	.word	0xffffffff


	//   ....[3]....
        /*0038*/ 	.word	0xffffffff


	//   ....[4]....
        /*003c*/ 	.word	0xffffffff


	//   ....[5]....
        /*0040*/ 	.word	0xffffffff


	//   ....[6]....
        /*0044*/ 	.word	0xffffffff


	//   ....[7]....
        /*0048*/ 	.word	0xffffffff


	//   ....[8]....
        /*004c*/ 	.word	0xffffffff


	//   ....[9]....
        /*0050*/ 	.word	0xffffffff


	//----- nvinfo : EIATTR_COOP_GROUP_INSTR_OFFSETS
	.align		4
.L_3149:
        /*0054*/ 	.byte	0x04, 0x28
        /*0056*/ 	.short	(.L_3151 - .L_3150)


	//   ....[0]....
.L_3150:
        /*0058*/ 	.word	0x00001270


	//   ....[1]....
        /*005c*/ 	.word	0x00001280


	//   ....[2]....
        /*0060*/ 	.word	0x000012b0


	//   ....[3]....
        /*0064*/ 	.word	0x000012c0


	//   ....[4]....
        /*0068*/ 	.word	0x000012f0


	//   ....[5]....
        /*006c*/ 	.word	0x00001300


	//   ....[6]....
        /*0070*/ 	.word	0x00001330


	//   ....[7]....
        /*0074*/ 	.word	0x00001340


	//   ....[8]....
        /*0078*/ 	.word	0x00001370


	//   ....[9]....
        /*007c*/ 	.word	0x00001380


	//----- nvinfo : EIATTR_VRC_CTA_INIT_COUNT
	.align		4
.L_3151:
        /*0080*/ 	.byte	0x02, 0x4a
	.zero		1
	.zero		1


	//----- nvinfo : EIATTR_EXIT_INSTR_OFFSETS
	.align		4
        /*0084*/ 	.byte	0x04, 0x1c
        /*0086*/ 	.short	(.L_3153 - .L_3152)


	//   ....[0]....
.L_3152:
        /*0088*/ 	.word	0x00000060


	//   ....[1]....
        /*008c*/ 	.word	0x000013e0


	//   ....[2]....
        /*0090*/ 	.word	0x000014b0


	//----- nvinfo : EIATTR_MAX_THREADS
	.align		4
.L_3153:
        /*0094*/ 	.byte	0x04, 0x05
        /*0096*/ 	.short	(.L_3155 - .L_3154)
.L_3154:
        /*0098*/ 	.word	0x00000400
        /*009c*/ 	.word	0x00000001
        /*00a0*/ 	.word	0x00000001


	//----- nvinfo : EIATTR_CRS_STACK_SIZE
	.align		4
.L_3155:
        /*00a4*/ 	.byte	0x04, 0x1e
        /*00a6*/ 	.short	(.L_3157 - .L_3156)
.L_3156:
        /*00a8*/ 	.word	0x00000000


	//----- nvinfo : EIATTR_CBANK_PARAM_SIZE
	.align		4
.L_3157:
        /*00ac*/ 	.byte	0x03, 0x19
        /*00ae*/ 	.short	0x0088


	//----- nvinfo : EIATTR_PARAM_CBANK
	.align		4
        /*00b0*/ 	.byte	0x04, 0x0a
        /*00b2*/ 	.short	(.L_3159 - .L_3158)
	.align		4
.L_3158:
        /*00b4*/ 	.word	index@(.nv.constant0._ZN10layer_norm22ln_bwd_finalize_kernelINS_22Kernel_traits_finalizeILj18432E6__halfS2_S2_fjLj1024ELj4ENS_18Kernel_traits_baseILj18432ES2_S2_S2_fjLj1024EEEEEEEvNS_9BwdParamsE)
        /*00b8*/ 	.short	0x0380
        /*00ba*/ 	.short	0x0088


	//----- nvinfo : EIATTR_SW_WAR
	.align		4
.L_3159:
        /*00bc*/ 	.byte	0x04, 0x36
        /*00be*/ 	.short	(.L_3161 - .L_3160)
.L_3160:
        /*00c0*/ 	.word	0x00000008
.L_3161:


//--------------------- .nv.info._ZN10layer_norm13ln_bwd_kernelINS_13Kernel_traitsI6__halfS2_S2_fjLj18432ELj4ELj1ELj4ELj8ENS_18Kernel_traits_baseILj18432ES2_S2_S2_fjLj128EEEEEEEvNS_9BwdParamsE --------------------------
	.section	.nv.info._ZN10layer_norm13ln_bwd_kernelINS_13Kernel_traitsI6__halfS2_S2_fjLj18432ELj4ELj1ELj4ELj8ENS_18Kernel_traits_baseILj18432ES2_S2_S2_fjLj128EEEEEEEvNS_9BwdParamsE,"",@"SHT_CUDA_INFO"
	.sectionflags	@""
	.align	4


	//----- nvinfo : EIATTR_CUDA_API_VERSION
	.align		4
        /*0000*/ 	.byte	0x04, 0x37
        /*0002*/ 	.short	(.L_3163 - .L_3162)
.L_3162:
        /*0004*/ 	.word	0x00000082


	//----- nvinfo : EIATTR_KPARAM_INFO
	.align		4
.L_3163:
        /*0008*/ 	.byte	0x04, 0x17
        /*000a*/ 	.short	(.L_3165 - .L_3164)
.L_3164:
        /*000c*/ 	.word	0x00000000
        /*0010*/ 	.short	0x0000
        /*0012*/ 	.short	0x0000
        /*0014*/ 	.byte	0x00, 0xf0, 0x21, 0x02


	//----- nvinfo : EIATTR_SPARSE_MMA_MASK
	.align		4
.L_3165:
        /*0018*/ 	.byte	0x03, 0x50
        /*001a*/ 	.short	0x0000


	//----- nvinfo : EIATTR_MAXREG_COUNT
	.align		4
        /*001c*/ 	.byte	0x03, 0x1b
        /*001e*/ 	.short	0x00ff


	//----- nvinfo : EIATTR_NUM_BARRIERS
	.align		4
        /*0020*/ 	.byte	0x02, 0x4c
        /*0022*/ 	.byte	0x01
	.zero		1


	//----- nvinfo : EIATTR_ANNOTATIONS
	.align		4
        /*0024*/ 	.byte	0x04, 0x55
        /*0026*/ 	.short	(.L_3167 - .L_3166)


	//   ....[0]....
.L_3166:
        /* <DEDUP_REMOVED lines=20> */


	//----- nvinfo : EIATTR_MERCURY_ISA_VERSION
	.align		4
.L_3167:
        /*0158*/ 	.byte	0x03, 0x5f
        /*015a*/ 	.short	0x0101


	//----- nvinfo : EIATTR_COOP_GROUP_MASK_REGIDS
	.align		4
        /*015c*/ 	.byte	0x04, 0x29
        /*015e*/ 	.short	(.L_3169 - .L_3168)


	//   ....[0]....
.L_3168:
        /*0160*/ 	.word	0xffffffff


	//   ....[1]....
        /*0164*/ 	.word	0xffffffff


	//   ....[2]....
        /*0168*/ 	.word	0xffffffff


	//   ....[3]....
        /*016c*/ 	.word	0xffffffff


	//   ....[4]....
        /*0170*/ 	.word	0xffffffff


	//   ....[5]....
        /*0174*/ 	.word	0xffffffff


	//   ....[6]....
        /*0178*/ 	.word	0xffffffff


	//   ....[7]....
        /*017c*/ 	.word	0xffffffff


	//   ....[8]....
        /*0180*/ 	.word	0xffffffff


	//   ....[9]....
        /*0184*/ 	.word	0xffffffff


	//   ....[10]....
        /*0188*/ 	.word	0xffffffff


	//   ....[11]....
        /*018c*/ 	.word	0xffffffff


	//   ....[12]....
        /*0190*/ 	.word	0xffffffff


	//   ....[13]....
        /*0194*/ 	.word	0xffffffff


	//   ....[14]....
        /*0198*/ 	.word	0xffffffff


	//   ....[15]....
        /*019c*/ 	.word	0xffffffff


	//   ....[16]....
        /*01a0*/ 	.word	0xffffffff


	//   ....[17]....
        /*01a4*/ 	.word	0xffffffff


	//   ....[18]....
        /*01a8*/ 	.word	0xffffffff


	//   ....[19]....
        /*01ac*/ 	.word	0xffffffff


	//----- nvinfo : EIATTR_COOP_GROUP_INSTR_OFFSETS
	.align		4
.L_3169:
        /*01b0*/ 	.byte	0x04, 0x28
        /*01b2*/ 	.short	(.L_3171 - .L_3170)


	//   ....[0]....
.L_3170:
        /*01b4*/ 	.word	0x000049a0


	//   ....[1]....
        /*01b8*/ 	.word	0x00004a30


	//   ....[2]....
        /*01bc*/ 	.word	0x00004a40


	//   ....[3]....
        /*01c0*/ 	.word	0x00004a70


	//   ....[4]....
        /*01c4*/ 	.word	0x00004ae0


	//   ....[5]....
        /*01c8*/ 	.word	0x00004b20


	//   ....[6]....
        /*01cc*/ 	.word	0x00004cb0


	//   ....[7]....
        /*01d0*/ 	.word	0x00004cf0


	//   ....[8]....
        /*01d4*/ 	.word	0x00004e80


	//   ....[9]....
        /*01d8*/ 	.word	0x00004ec0


	//   ....[10]....
        /*01dc*/ 	.word	0x000055f0


	//   ....[11]....
        /*01e0*/ 	.word	0x00005600


	//   ....[12]....
        /*01e4*/ 	.word	0x00005630


	//   ....[13]....
        /*01e8*/ 	.word	0x00005640


	//   ....[14]....
        /*01ec*/ 	.word	0x00005670


	//   ....[15]....
        /*01f0*/ 	.word	0x00005680


	//   ....[16]....
        /*01f4*/ 	.word	0x000056b0


	//   ....[17]....
        /*01f8*/ 	.word	0x000056c0


	//   ....[18]....
        /*01fc*/ 	.word	0x000056f0


	//   ....[19]....
        /*0200*/ 	.word	0x00005700


	//----- nvinfo : EIATTR_VRC_CTA_INIT_COUNT
	.align		4
.L_3171:
        /*0204*/ 	.byte	0x02, 0x4a
	.zero		1
	.zero		1


	//----- nvinfo : EIATTR_EXIT_INSTR_OFFSETS
	.align		4
        /*0208*/ 	.byte	0x04, 0x1c
        /*020a*/ 	.short	(.L_3173 - .L_3172)


	//   ....[0]....
.L_3172:
        /*020c*/ 	.word	0x00006b10


	//----- nvinfo : EIATTR_MAX_THREADS
	.align		4
.L_3173:
        /*0210*/ 	.byte	0x04, 0x05
        /*0212*/ 	.short	(.L_3175 - .L_3174)
.L_3174:
        /*0214*/ 	.word	0x00000080
        /*0218*/ 	.word	0x00000001
        /*021c*/ 	.word	0x00000001


	//----- nvinfo : EIATTR_CRS_STACK_SIZE
	.align		4
.L_3175:
        /*0220*/ 	.byte	0x04, 0x1e
        /*0222*/ 	.short	(.L_3177 - .L_3176)
.L_3176:
        /*0224*/ 	.word	0x00000000


	//----- nvinfo : EIATTR_CBANK_PARAM_SIZE
	.align		4
.L_3177:
        /*0228*/ 	.byte	0x03, 0x19
        /*022a*/ 	.short	0x0088


	//----- nvinfo : EIATTR_PARAM_CBANK
	.align		4
        /*022c*/ 	.byte	0x04, 0x0a
        /*022e*/ 	.short	(.L_3179 - .L_3178)
	.align		4
.L_3178:
        /*0230*/ 	.word	index@(.nv.constant0._ZN10layer_norm13ln_bwd_kernelINS_13Kernel_traitsI6__halfS2_S2_fjLj18432ELj4ELj1ELj4ELj8ENS_18Kernel_traits_baseILj18432ES2_S2_S2_fjLj128EEEEEEEvNS_9BwdParamsE)
        /*0234*/ 	.short	0x0380
        /*0236*/ 	.short	0x0088


	//----- nvinfo : EIATTR_SW_WAR
	.align		4
.L_3179:
        /*0238*/ 	.byte	0x04, 0x36
        /*023a*/ 	.short	(.L_3181 - .L_3180)
.L_3180:
        /*023c*/ 	.word	0x00000008
.L_3181:


//--------------------- .nv.info._ZN10layer_norm22ln_bwd_finalize_kernelINS_22Kernel_traits_finalizeILj18432EffffjLj1024ELj4ENS_18Kernel_traits_baseILj18432EffffjLj1024EEEEEEEvNS_9BwdParamsE --------------------------
	.section	.nv.info._ZN10layer_norm22ln_bwd_finalize_kernelINS_22Kernel_traits_finalizeILj18432EffffjLj1024ELj4ENS_18Kernel_traits_baseILj18432EffffjLj1024EEEEEEEvNS_9BwdParamsE,"",@"SHT_CUDA_INFO"
	.sectionflags	@""
	.align	4


	//----- nvinfo : EIATTR_CUDA_API_VERSION
	.align		4
        /*0000*/ 	.byte	0x04, 0x37
        /*0002*/ 	.short	(.L_3183 - .L_3182)
.L_3182:
        /*0004*/ 	.word	0x00000082


	//----- nvinfo : EIATTR_KPARAM_INFO
	.align		4
.L_3183:
        /*0008*/ 	.byte	0x04, 0x17
        /*000a*/ 	.short	(.L_3185 - .L_3184)
.L_3184:
        /*000c*/ 	.word	0x00000000
        /*0010*/ 	.short	0x0000
        /*0012*/ 	.short	0x0000
        /*0014*/ 	.byte	0x00, 0xf0, 0x21, 0x02


	//----- nvinfo : EIATTR_SPARSE_MMA_MASK
	.align		4
.L_3185:
        /*0018*/ 	.byte	0x03, 0x50
        /*001a*/ 	.short	0x0000


	//----- nvinfo : EIATTR_MAXREG_COUNT
	.align		4
        /*001c*/ 	.byte	0x03, 0x1b
        /*001e*/ 	.short	0x0040


	//----- nvinfo : EIATTR_NUM_BARRIERS
	.align		4
        /*0020*/ 	.byte	0x02, 0x4c
        /*0022*/ 	.byte	0x01
	.zero		1


	//----- nvinfo : EIATTR_MERCURY_ISA_VERSION
	.align		4
        /*0024*/ 	.byte	0x03, 0x5f
        /*0026*/ 	.short	0x0101


	//----- nvinfo : EIATTR_COOP_GROUP_MASK_REGIDS
	.align		4
        /*0028*/ 	.byte	0x04, 0x29
        /*002a*/ 	.short	(.L_3187 - .L_3186)


	//   ....[0]....
.L_3186:
        /*002c*/ 	.word	0xffffffff


	//   ....[1]....
        /*0030*/ 	.word	0xffffffff


	//   ....[2]....
        /*0034*/ 	.word	0xffffffff


	//   ....[3]....
        /*0038*/ 	.word	0xffffffff


	//   ....[4]....
        /*003c*/ 	.word	0xffffffff


	//   ....[5]....
        /*0040*/ 	.word	0xffffffff


	//   ....[6]....
        /*0044*/ 	.word	0xffffffff


	//   ....[7]....
        /*0048*/ 	.word	0xffffffff


	//   ....[8]....
        /*004c*/ 	.word	0xffffffff


	//   ....[9]....
        /*0050*/ 	.word	0xffffffff


	//----- nvinfo : EIATTR_COOP_GROUP_INSTR_OFFSETS
	.align		4
.L_3187:
        /*0054*/ 	.byte	0x04, 0x28
        /*0056*/ 	.short	(.L_3189 - .L_3188)


	//   ....[0]....
.L_3188:
        /*0058*/ 	.word	0x00001270


	//   ....[1]....
        /*005c*/ 	.word	0x00001280


	//   ....[2]....
        /*0060*/ 	.word	0x000012b0


	//   ....[3]....
        /*0064*/ 	.word	0x000012c0


	//   ....[4]....
        /*0068*/ 	.word	0x000012f0


	//   ....[5]....
        /*006c*/ 	.word	0x00001300


	//   ....[6]....
        /*0070*/ 	.word	0x00001330


	//   ....[7]....
        /*0074*/ 	.word	0x00001340


	//   ....[8]....
        /*0078*/ 	.word	0x00001370


	//   ....[9]....
        /*007c*/ 	.word	0x00001380


	//----- nvinfo : EIATTR_VRC_CTA_INIT_COUNT
	.align		4
.L_3189:
        /*0080*/ 	.byte	0x02, 0x4a
	.zero		1
	.zero		1


	//----- nvinfo : EIATTR_EXIT_INSTR_OFFSETS
	.align		4
        /*0084*/ 	.byte	0x04, 0x1c
        /*0086*/ 	.short	(.L_3191 - .L_3190)


	//   ....[0]....
.L_3190:
        /*0088*/ 	.word	0x00000060


	//   ....[1]....
        /*008c*/ 	.word	0x000013e0


	//   ....[2]....
        /*0090*/ 	.word	0x00001490


	//----- nvinfo : EIATTR_MAX_THREADS
	.align		4
.L_3191:
        /*0094*/ 	.byte	0x04, 0x05
        /*0096*/ 	.short	(.L_3193 - .L_3192)
.L_3192:
        /*0098*/ 	.word	0x00000400
        /*009c*/ 	.word	0x00000001
        /*00a0*/ 	.word	0x00000001


	//----- nvinfo : EIATTR_CRS_STACK_SIZE
	.align		4
.L_3193:
        /*00a4*/ 	.byte	0x04, 0x1e
        /*00a6*/ 	.short	(.L_3195 - .L_3194)
.L_3194:
        /*00a8*/ 	.word	0x00000000


	//----- nvinfo : EIATTR_CBANK_PARAM_SIZE
	.align		4
.L_3195:
        /*00ac*/ 	.byte	0x03, 0x19
        /*00ae*/ 	.short	0x0088


	//----- nvinfo : EIATTR_PARAM_CBANK
	.align		4
        /*00b0*/ 	.byte	0x04, 0x0a
        /*00b2*/ 	.short	(.L_3197 - .L_3196)
	.align		4
.L_3196:
        /*00b4*/ 	.word	index@(.nv.constant0._ZN10layer_norm22ln_bwd_finalize_kernelINS_22Kernel_traits_finalizeILj18432EffffjLj1024ELj4ENS_18Kernel_traits_baseILj18432EffffjLj1024EEEEEEEvNS_9BwdParamsE)
        /*00b8*/ 	.short	0x0380
        /*00ba*/ 	.short	0x0088


	//----- nvinfo : EIATTR_SW_WAR
	.align		4
.L_3197:
        /*00bc*/ 	.byte	0x04, 0x36
        /*00be*/ 	.short	(.L_3199 - .L_3198)
.L_3198:
        /*00c0*/ 	.word	0x00000008
.L_3199:


//--------------------- .nv.info._ZN10layer_norm13ln_bwd_kernelINS_13Kernel_traitsIffffjLj18432ELj4ELj1ELj4ELj16ENS_18Kernel_traits_baseILj18432EffffjLj128EEEEEEEvNS_9BwdParamsE --------------------------
	.section	.nv.info._ZN10layer_norm13ln_bwd_kernelINS_13Kernel_traitsIffffjLj18432ELj4ELj1ELj4ELj16ENS_18Kernel_traits_baseILj18432EffffjLj128EEEEEEEvNS_9BwdParamsE,"",@"SHT_CUDA_INFO"
	.sectionflags	@""
	.align	4


	//----- nvinfo : EIATTR_CUDA_API_VERSION
	.align		4
        /*0000*/ 	.byte	0x04, 0x37
        /*0002*/ 	.short	(.L_3201 - .L_3200)
.L_3200:
        /*0004*/ 	.word	0x00000082


	//----- nvinfo : EIATTR_KPARAM_INFO
	.align		4
.L_3201:
        /*0008*/ 	.byte	0x04, 0x17
        /*000a*/ 	.short	(.L_3203 - .L_3202)
.L_3202:
        /*000c*/ 	.word	0x00000000
        /*0010*/ 	.short	0x0000
        /*0012*/ 	.short	0x0000
        /*0014*/ 	.byte	0x00, 0xf0, 0x21, 0x02


	//----- nvinfo : EIATTR_SPARSE_MMA_MASK
	.align		4
.L_3203:
        /*0018*/ 	.byte	0x03, 0x50
        /*001a*/ 	.short	0x0000


	//----- nvinfo : EIATTR_MAXREG_COUNT
	.align		4
        /*001c*/ 	.byte	0x03, 0x1b
        /*001e*/ 	.short	0x00ff


	//----- nvinfo : EIATTR_NUM_BARRIERS
	.align		4
        /*0020*/ 	.byte	0x02, 0x4c
        /*0022*/ 	.byte	0x01
	.zero		1


	//----- nvinfo : EIATTR_ANNOTATIONS
	.align		4
        /*0024*/ 	.byte	0x04, 0x55
        /*0026*/ 	.short	(.L_3205 - .L_3204)


	//   ....[0]....
.L_3204:
        /* <DEDUP_REMOVED lines=9> */


	//----- nvinfo : EIATTR_MERCURY_ISA_VERSION
	.align		4
.L_3205:
        /*00a8*/ 	.byte	0x03, 0x5f
        /*00aa*/ 	.short	0x0101


	//----- nvinfo : EIATTR_COOP_GROUP_MASK_REGIDS
	.align		4
        /*00ac*/ 	.byte	0x04, 0x29
        /*00ae*/ 	.short	(.L_3207 - .L_3206)


	//   ....[0]....
.L_3206:
        /*00b0*/ 	.word	0xffffffff


	//   ....[1]....
        /*00b4*/ 	.word	0xffffffff


	//   ....[2]....
        /*00b8*/ 	.word	0xffffffff


	//   ....[3]....
        /*00bc*/ 	.word	0xffffffff


	//   ....[4]....
        /*00c0*/ 	.word	0xffffffff


	//   ....[5]....
        /*00c4*/ 	.word	0xffffffff


	//   ....[6]....
        /*00c8*/ 	.word	0xffffffff


	//   ....[7]....
        /*00cc*/ 	.word	0xffffffff


	//   ....[8]....
        /*00d0*/ 	.word	0xffffffff


	//   ....[9]....
        /*00d4*/ 	.word	0xffffffff


	//   ....[10]....
        /*00d8*/ 	.word	0xffffffff


	//   ....[11]....
        /*00dc*/ 	.word	0xffffffff


	//   ....[12]....
        /*00e0*/ 	.word	0xffffffff


	//   ....[13]....
        /*00e4*/ 	.word	0xffffffff


	//   ....[14]....
        /*00e8*/ 	.word	0xffffffff


	//   ....[15]....
        /*00ec*/ 	.word	0xffffffff


	//   ....[16]....
        /*00f0*/ 	.word	0xffffffff


	//   ....[17]....
        /*00f4*/ 	.word	0xffffffff


	//   ....[18]....
        /*00f8*/ 	.word	0xffffffff


	//   ....[19]....
        /*00fc*/ 	.word	0xffffffff


	//----- nvinfo : EIATTR_COOP_GROUP_INSTR_OFFSETS
	.align		4
.L_3207:
        /*0100*/ 	.byte	0x04, 0x28
        /*0102*/ 	.short	(.L_3209 - .L_3208)


	//   ....[0]....
.L_3208:
        /*0104*/ 	.word	0x000028e0


	//   ....[1]....
        /*0108*/ 	.word	0x00002900


	//   ....[2]....
        /*010c*/ 	.word	0x00002920


	//   ....[3]....
        /*0110*/ 	.word	0x000029a0


	//   ....[4]....
        /*0114*/ 	.word	0x00002aa0


	//   ....[5]....
        /*0118*/ 	.word	0x00002ae0


	//   ....[6]....
        /*011c*/ 	.word	0x00002cb0


	//   ....[7]....
        /*0120*/ 	.word	0x00002d90


	//   ....[8]....
        /*0124*/ 	.word	0x00002dd0


	//   ....[9]....
        /*0128*/ 	.word	0x00002df0


	//   ....[10]....
        /*012c*/ 	.word	0x00003590


	//   ....[11]....
        /*0130*/ 	.word	0x000035a0


	//   ....[12]....
        /*0134*/ 	.word	0x000035d0


	//   ....[13]....
        /*0138*/ 	.word	0x000035e0


	//   ....[14]....
        /*013c*/ 	.word	0x00003620


	//   ....[15]....
        /*0140*/ 	.word	0x00003640


	//   ....[16]....
        /*0144*/ 	.word	0x00003730


	//   ....[17]....
        /*0148*/ 	.word	0x00003750


	//   ....[18]....
        /*014c*/ 	.word	0x000037d0


	//   ....[19]....
        /*0150*/ 	.word	0x000037e0


	//----- nvinfo : EIATTR_VRC_CTA_INIT_COUNT
	.align		4
.L_3209:
        /*0154*/ 	.byte	0x02, 0x4a
	.zero		1
	.zero		1


	//----- nvinfo : EIATTR_EXIT_INSTR_OFFSETS
	.align		4
        /*0158*/ 	.byte	0x04, 0x1c
        /*015a*/ 	.short	(.L_3211 - .L_3210)


	//   ....[0]....
.L_3210:
        /*015c*/ 	.word	0x000046d0


	//----- nvinfo : EIATTR_MAX_THREADS
	.align		4
.L_3211:
        /*0160*/ 	.byte	0x04, 0x05
        /*0162*/ 	.short	(.L_3213 - .L_3212)
.L_3212:
        /*0164*/ 	.word	0x00000080
        /*0168*/ 	.word	0x00000001
        /*016c*/ 	.word	0x00000001


	//----- nvinfo : EIATTR_CRS_STACK_SIZE
	.align		4
.L_3213:
        /*0170*/ 	.byte	0x04, 0x1e
        /*0172*/ 	.short	(.L_3215 - .L_3214)
.L_3214:
        /*0174*/ 	.word	0x00000000


	//----- nvinfo : EIATTR_CBANK_PARAM_SIZE
	.align		4
.L_3215:
        /*0178*/ 	.byte	0x03, 0x19
        /*017a*/ 	.short	0x0088


	//----- nvinfo : EIATTR_PARAM_CBANK
	.align		4
        /*017c*/ 	.byte	0x04, 0x0a
        /*017e*/ 	.short	(.L_3217 - .L_3216)
	.align		4
.L_3216:
        /*0180*/ 	.word	index@(.nv.constant0._ZN10layer_norm13ln_bwd_kernelINS_13Kernel_traitsIffffjLj18432ELj4ELj1ELj4ELj16ENS_18Kernel_traits_baseILj18432EffffjLj128EEEEEEEvNS_9BwdParamsE)
        /*0184*/ 	.short	0x0380
        /*0186*/ 	.short	0x0088


	//----- nvinfo : EIATTR_SW_WAR
	.align		4
.L_3217:
        /*0188*/ 	.byte	0x04, 0x36
        /*018a*/ 	.short	(.L_3219 - .L_3218)
.L_3218:
        /*018c*/ 	.word	0x00000008
.L_3219:


//--------------------- .nv.info._ZN10layer_norm22ln_bwd_finalize_kernelINS_22Kernel_traits_finalizeILj16384E13__nv_bfloat16fS2_fjLj1024ELj4ENS_18Kernel_traits_baseILj16384ES2_fS2_fjLj1024EEEEEEEvNS_9BwdParamsE --------------------------
	.section	.nv.info._ZN10layer_norm22ln_bwd_finalize_kernelINS_22Kernel_traits_finalizeILj16384E13__nv_bfloat16fS2_fjLj1024ELj4ENS_18Kernel_traits_baseILj16384ES2_fS2_fjLj1024EEEEEEEvNS_9BwdParamsE,"",@"SHT_CUDA_INFO"
	.sectionflags	@""
	.align	4


	//----- nvinfo : EIATTR_CUDA_API_VERSION
	.align		4
        /*0000*/ 	.byte	0x04, 0x37
        /*0002*/ 	.short	(.L_3221 - .L_3220)
.L_3220:
        /*0004*/ 	.word	0x00000082


	//----- nvinfo : EIATTR_KPARAM_INFO
	.align		4
.L_3221:
        /*0008*/ 	.byte	0x04, 0x17
        /*000a*/ 	.short	(.L_3223 - .L_3222)
.L_3222:
        /*000c*/ 	.word	0x00000000
        /*0010*/ 	.short	0x0000
        /*0012*/ 	.short	0x0000
        /*0014*/ 	.byte	0x00, 0xf0, 0x21, 0x02


	//----- nvinfo : EIATTR_SPARSE_MMA_MASK
	.align		4
.L_3223:
        /*0018*/ 	.byte	0x03, 0x50
        /*001a*/ 	.short	0x0000


	//----- nvinfo : EIATTR_MAXREG_COUNT
	.align		4
        /*001c*/ 	.byte	0x03, 0x1b
        /*001e*/ 	.short	0x0040


	//----- nvinfo : EIATTR_NUM_BARRIERS
	.align		4
        /*0020*/ 	.byte	0x02, 0x4c
        /*0022*/ 	.byte	0x01
	.zero		1


	//----- nvinfo : EIATTR_MERCURY_ISA_VERSION
	.align		4
        /*0024*/ 	.byte	0x03, 0x5f
        /*0026*/ 	.short	0x0101


	//----- nvinfo : EIATTR_COOP_GROUP_MASK_REGIDS
	.align		4
        /*0028*/ 	.byte	0x04, 0x29
        /*002a*/ 	.short	(.L_3225 - .L_3224)


	//   ....[0]....
.L_3224:
        /*002c*/ 	.word	0xffffffff


	//   ....[1]....
        /*0030*/ 	.word	0xffffffff


	//   ....[2]....
        /*0034*/ 	.word	0xffffffff


	//   ....[3]....
        /*0038*/ 	.word	0xffffffff


	//   ....[4]....
        /*003c*/ 	.word	0xffffffff


	//   ....[5]....
        /*0040*/ 	.word	0xffffffff


	//   ....[6]....
        /*0044*/ 	.word	0xffffffff


	//   ....[7]....
        /*0048*/ 	.word	0xffffffff


	//   ....[8]....
        /*004c*/ 	.word	0xffffffff


	//   ....[9]....
        /*0050*/ 	.word	0xffffffff


	//----- nvinfo : EIATTR_COOP_GROUP_INSTR_OFFSETS
	.align		4
.L_3225:
        /*0054*/ 	.byte	0x04, 0x28
        /*0056*/ 	.short	(.L_3227 - .L_3226)


	//   ....[0]....
.L_3226:
        /*0058*/ 	.word	0x00001270


	//   ....[1]....
        /*005c*/ 	.word	0x00001280


	//   ....[2]....
        /*0060*/ 	.word	0x000012b0


	//   ....[3]....
        /*0064*/ 	.word	0x000012c0


	//   ....[4]....
        /*0068*/ 	.word	0x000012f0


	//   ....[5]....
        /*006c*/ 	.word	0x00001300


	//   ....[6]....
        /*0070*/ 	.word	0x00001330


	//   ....[7]....
        /*0074*/ 	.word	0x00001340


	//   ....[8]....
        /*0078*/ 	.word	0x00001370


	//   ....[9]....
        /*007c*/ 	.word	0x00001380


	//----- nvinfo : EIATTR_VRC_CTA_INIT_COUNT
	.align		4
.L_3227:
        /*0080*/ 	.byte	0x02, 0x4a
	.zero		1
	.zero		1


	//----- nvinfo : EIATTR_EXIT_INSTR_OFFSETS
	.align		4
        /*0084*/ 	.byte	0x04, 0x1c
        /*0086*/ 	.short	(.L_3229 - .L_3228)


	//   ....[0]....
.L_3228:
        /*0088*/ 	.word	0x00000060


	//   ....[1]....
        /*008c*/ 	.word	0x000013e0


	//   ....[2]....
        /*0090*/ 	.word	0x000014b0


	//----- nvinfo : EIATTR_MAX_THREADS
	.align		4
.L_3229:
        /*0094*/ 	.byte	0x04, 0x05
        /*0096*/ 	.short	(.L_3231 - .L_3230)
.L_3230:
        /*0098*/ 	.word	0x00000400
        /*009c*/ 	.word	0x00000001
        /*00a0*/ 	.word	0x00000001


	//----- nvinfo : EIATTR_CRS_STACK_SIZE
	.align		4
.L_3231:
        /*00a4*/ 	.byte	0x04, 0x1e
        /*00a6*/ 	.short	(.L_3233 - .L_3232)
.L_3232:
        /*00a8*/ 	.word	0x00000000


	//----- nvinfo : EIATTR_CBANK_PARAM_SIZE
	.align		4
.L_3233:
        /*00ac*/ 	.byte	0x03, 0x19
        /*00ae*/ 	.short	0x0088


	//----- nvinfo : EIATTR_PARAM_CBANK
	.align		4
        /*00b0*/ 	.byte	0x04, 0x0a
        /*00b2*/ 	.short	(.L_3235 - .L_3234)
	.align		4
.L_3234:
        /*00b4*/ 	.word	index@(.nv.constant0._ZN10layer_norm22ln_bwd_finalize_kernelINS_22Kernel_traits_finalizeILj16384E13__nv_bfloat16fS2_fjLj1024ELj4ENS_18Kernel_traits_baseILj16384ES2_fS2_fjLj1024EEEEEEEvNS_9BwdParamsE)
        /*00b8*/ 	.short	0x0380
        /*00ba*/ 	.short	0x0088


	//----- nvinfo : EIATTR_SW_WAR
	.align		4
.L_3235:
        /*00bc*/ 	.byte	0x04, 0x36
        /*00be*/ 	.short	(.L_3237 - .L_3236)
.L_3236:
        /*00c0*/ 	.word	0x00000008
.L_3237:


//--------------------- .nv.info._ZN10layer_norm13ln_bwd_kernelINS_13Kernel_traitsI13__nv_bfloat16fS2_fjLj16384ELj4ELj1ELj4ELj16ENS_18Kernel_traits_baseILj16384ES2_fS2_fjLj128EEEEEEEvNS_9BwdParamsE --------------------------
	.section	.nv.info._ZN10layer_norm13ln_bwd_kernelINS_13Kernel_traitsI13__nv_bfloat16fS2_fjLj16384ELj4ELj1ELj4ELj16ENS_18Kernel_traits_baseILj16384ES2_fS2_fjLj128EEEEEEEvNS_9BwdParamsE,"",@"SHT_CUDA_INFO"
	.sectionflags	@""
	.align	4


	//----- nvinfo : EIATTR_CUDA_API_VERSION
	.align		4
        /*0000*/ 	.byte	0x04, 0x37
        /*0002*/ 	.short	(.L_3239 - .L_3238)
.L_3238:
        /*0004*/ 	.word	0x00000082


	//----- nvinfo : EIATTR_KPARAM_INFO
	.align		4
.L_3239:
        /*0008*/ 	.byte	0x04, 0x17
        /*000a*/ 	.short	(.L_3241 - .L_3240)
.L_3240:
        /*000c*/ 	.word	0x00000000
        /*0010*/ 	.short	0x0000
        /*0012*/ 	.short	0x0000
        /*0014*/ 	.byte	0x00, 0xf0, 0x21, 0x02


	//----- nvinfo : EIATTR_SPARSE_MMA_MASK
	.align		4
.L_3241:
        /*0018*/ 	.byte	0x03, 0x50
        /*001a*/ 	.short	0x0000


	//----- nvinfo : EIATTR_MAXREG_COUNT
	.align		4
        /*001c*/ 	.byte	0x03, 0x1b
        /*001e*/ 	.short	0x00ff


	//----- nvinfo : EIATTR_NUM_BARRIERS
	.align		4
        /*0020*/ 	.byte	0x02, 0x4c
        /*0022*/ 	.byte	0x01
	.zero		1


	//----- nvinfo : EIATTR_MERCURY_ISA_VERSION
	.align		4
        /*0024*/ 	.byte	0x03, 0x5f
        /*0026*/ 	.short	0x0101


	//----- nvinfo : EIATTR_COOP_GROUP_MASK_REGIDS
	.align		4
        /*0028*/ 	.byte	0x04, 0x29
        /*002a*/ 	.short	(.L_3243 - .L_3242)


	//   ....[0]....
.L_3242:
        /*002c*/ 	.word	0xffffffff


	//   ....[1]....
        /*0030*/ 	.word	0xffffffff


	//   ....[2]....
        /*0034*/ 	.word	0xffffffff


	//   ....[3]....
        /*0038*/ 	.word	0xffffffff


	//   ....[4]....
        /*003c*/ 	.word	0xffffffff


	//   ....[5]....
        /*0040*/ 	.word	0xffffffff


	//   ....[6]....
        /*0044*/ 	.word	0xffffffff


	//   ....[7]....
        /*0048*/ 	.word	0xffffffff


	//   ....[8]....
        /*004c*/ 	.word	0xffffffff


	//   ....[9]....
        /*0050*/ 	.word	0xffffffff


	//   ....[10]....
        /*0054*/ 	.word	0xffffffff


	//   ....[11]....
        /*0058*/ 	.word	0xffffffff


	//   ....[12]....
        /*005c*/ 	.word	0xffffffff


	//   ....[13]....
        /*0060*/ 	.word	0xffffffff


	//   ....[14]....
        /*0064*/ 	.word	0xffffffff


	//   ....[15]....
        /*0068*/ 	.word	0xffffffff


	//   ....[16]....
        /*006c*/ 	.word	0xffffffff


	//   ....[17]....
        /*0070*/ 	.word	0xffffffff


	//   ....[18]....
        /*0074*/ 	.word	0xffffffff


	//   ....[19]....
        /*0078*/ 	.word	0xffffffff


	//----- nvinfo : EIATTR_COOP_GROUP_INSTR_OFFSETS
	.align		4
.L_3243:
        /*007c*/ 	.byte	0x04, 0x28
        /*007e*/ 	.short	(.L_3245 - .L_3244)


	//   ....[0]....
.L_3244:
        /*0080*/ 	.word	0x00003620


	//   ....[1]....
        /*0084*/ 	.word	0x00003660


	//   ....[2]....
        /*0088*/ 	.word	0x000037f0


	//   ....[3]....
        /*008c*/ 	.word	0x00003830


	//   ....[4]....
        /*0090*/ 	.word	0x000038c0


	//   ....[5]....
        /*0094*/ 	.word	0x000038d0


	//   ....[6]....
        /*0098*/ 	.word	0x00003930


	//   ....[7]....
        /*009c*/ 	.word	0x00003950


	//   ....[8]....
        /*00a0*/ 	.word	0x00003980


	//   ....[9]....
        /*00a4*/ 	.word	0x00003990


	//   ....[10]....
        /*00a8*/ 	.word	0x00004090


	//   ....[11]....
        /*00ac*/ 	.word	0x000040a0


	//   ....[12]....
        /*00b0*/ 	.word	0x000040d0


	//   ....[13]....
        /*00b4*/ 	.word	0x000040e0


	//   ....[14]....
        /*00b8*/ 	.word	0x00004110


	//   ....[15]....
        /*00bc*/ 	.word	0x00004130


	//   ....[16]....
        /*00c0*/ 	.word	0x000041b0


	//   ....[17]....
        /*00c4*/ 	.word	0x000041c0


	//   ....[18]....
        /*00c8*/ 	.word	0x000041f0


	//   ....[19]....
        /*00cc*/ 	.word	0x00004200


	//----- nvinfo : EIATTR_VRC_CTA_INIT_COUNT
	.align		4
.L_3245:
        /*00d0*/ 	.byte	0x02, 0x4a
	.zero		1
	.zero		1


	//----- nvinfo : EIATTR_EXIT_INSTR_OFFSETS
	.align		4
        /*00d4*/ 	.byte	0x04, 0x1c
        /*00d6*/ 	.short	(.L_3247 - .L_3246)


	//   ....[0]....
.L_3246:
        /*00d8*/ 	.word	0x00004e70


	//----- nvinfo : EIATTR_MAX_THREADS
	.align		4
.L_3247:
        /*00dc*/ 	.byte	0x04, 0x05
        /*00de*/ 	.short	(.L_3249 - .L_3248)
.L_3248:
        /*00e0*/ 	.word	0x00000080
        /*00e4*/ 	.word	0x00000001
        /*00e8*/ 	.word	0x00000001


	//----- nvinfo : EIATTR_CRS_STACK_SIZE
	.align		4
.L_3249:
        /*00ec*/ 	.byte	0x04, 0x1e
        /*00ee*/ 	.short	(.L_3251 - .L_3250)
.L_3250:
        /*00f0*/ 	.word	0x00000000


	//----- nvinfo : EIATTR_CBANK_PARAM_SIZE
	.align		4
.L_3251:
        /*00f4*/ 	.byte	0x03, 0x19
        /*00f6*/ 	.short	0x0088


	//----- nvinfo : EIATTR_PARAM_CBANK
	.align		4
        /*00f8*/ 	.byte	0x04, 0x0a
        /*00fa*/ 	.short	(.L_3253 - .L_3252)
	.align		4
.L_3252:
        /*00fc*/ 	.word	index@(.nv.constant0._ZN10layer_norm13ln_bwd_kernelINS_13Kernel_traitsI13__nv_bfloat16fS2_fjLj16384ELj4ELj1ELj4ELj16ENS_18Kernel_traits_baseILj16384ES2_fS2_fjLj128EEEEEEEvNS_9BwdParamsE)
        /*0100*/ 	.short	0x0380
        /*0102*/ 	.short	0x0088


	//----- nvinfo : EIATTR_SW_WAR
	.align		4
.L_3253:
        /*0104*/ 	.byte	0x04, 0x36
        /*0106*/ 	.short	(.L_3255 - .L_3254)
.L_3254:
        /*0108*/ 	.word	0x00000008
.L_3255:


//--------------------- .nv.info._ZN10layer_norm22ln_bwd_finalize_kernelINS_22Kernel_traits_finalizeILj16384E13__nv_bfloat16S2_S2_fjLj1024ELj4ENS_18Kernel_traits_baseILj16384ES2_S2_S2_fjLj1024EEEEEEEvNS_9BwdParamsE --------------------------
	.section	.nv.info._ZN10layer_norm22ln_bwd_finalize_kernelINS_22Kernel_traits_finalizeILj16384E13__nv_bfloat16S2_S2_fjLj1024ELj4ENS_18Kernel_traits_baseILj16384ES2_S2_S2_fjLj1024EEEEEEEvNS_9BwdParamsE,"",@"SHT_CUDA_INFO"
	.sectionflags	@""
	.align	4


	//----- nvinfo : EIATTR_CUDA_API_VERSION
	.align		4
        /*0000*/ 	.byte	0x04, 0x37
        /*0002*/ 	.short	(.L_3257 - .L_3256)
.L_3256:
        /*0004*/ 	.word	0x00000082


	//----- nvinfo : EIATTR_KPARAM_INFO
	.align		4
.L_3257:
        /*0008*/ 	.byte	0x04, 0x17
        /*000a*/ 	.short	(.L_3259 - .L_3258)
.L_3258:
        /*000c*/ 	.word	0x00000000
        /*0010*/ 	.short	0x0000
        /*0012*/ 	.short	0x0000
        /*0014*/ 	.byte	0x00, 0xf0, 0x21, 0x02


	//----- nvinfo : EIATTR_SPARSE_MMA_MASK
	.align		4
.L_3259:
        /*0018*/ 	.byte	0x03, 0x50
        /*001a*/ 	.short	0x0000


	//----- nvinfo : EIATTR_MAXREG_COUNT
	.align		4
        /*001c*/ 	.byte	0x03, 0x1b
        /*001e*/ 	.short	0x0040


	//----- nvinfo : EIATTR_NUM_BARRIERS
	.align		4
        /*0020*/ 	.byte	0x02, 0x4c
        /*0022*/ 	.byte	0x01
	.zero		1


	//----- nvinfo : EIATTR_MERCURY_ISA_VERSION
	.align		4
        /*0024*/ 	.byte	0x03, 0x5f
        /*0026*/ 	.short	0x0101


	//----- nvinfo : EIATTR_COOP_GROUP_MASK_REGIDS
	.align		4
        /*0028*/ 	.byte	0x04, 0x29
        /*002a*/ 	.short	(.L_3261 - .L_3260)


	//   ....[0]....
.L_3260:
        /*002c*/ 	.word	0xffffffff


	//   ....[1]....
        /*0030*/ 	.word	0xffffffff


	//   ....[2]....
        /*0034*/ 	.word	0xffffffff


	//   ....[3]....
        /*0038*/ 	.word	0xffffffff


	//   ....[4]....
        /*003c*/ 	.word	0xffffffff


	//   ....[5]....
        /*0040*/ 	.word	0xffffffff


	//   ....[6]....
        /*0044*/ 	.word	0xffffffff


	//   ....[7]....
        /*0048*/ 	.word	0xffffffff


	//   ....[8]....
        /*004c*/ 	.word	0xffffffff


	//   ....[9]....
        /*0050*/ 	.word	0xffffffff


	//----- nvinfo : EIATTR_COOP_GROUP_INSTR_OFFSETS
	.align		4
.L_3261:
        /*0054*/ 	.byte	0x04, 0x28
        /*0056*/ 	.short	(.L_3263 - .L_3262)


	//   ....[0]....
.L_3262:
        /*0058*/ 	.word	0x00001270


	//   ....[1]....
        /*005c*/ 	.word	0x00001280


	//   ....[2]....
        /*0060*/ 	.word	0x000012b0


	//   ....[3]....
        /*0064*/ 	.word	0x000012c0


	//   ....[4]....
        /*0068*/ 	.word	0x000012f0


	//   ....[5]....
        /*006c*/ 	.word	0x00001300


	//   ....[6]....
        /*0070*/ 	.word	0x00001330


	//   ....[7]....
        /*0074*/ 	.word	0x00001340


	//   ....[8]....
        /*0078*/ 	.word	0x00001370


	//   ....[9]....
        /*007c*/ 	.word	0x00001380


	//----- nvinfo : EIATTR_VRC_CTA_INIT_COUNT
	.align		4
.L_3263:
        /*0080*/ 	.byte	0x02, 0x4a
	.zero		1
	.zero		1


	//----- nvinfo : EIATTR_EXIT_INSTR_OFFSETS
	.align		4
        /*0084*/ 	.byte	0x04, 0x1c
        /*0086*/ 	.short	(.L_3265 - .L_3264)


	//   ....[0]....
.L_3264:
        /*0088*/ 	.word	0x00000060


	//   ....[1]....
        /*008c*/ 	.word	0x000013e0


	//   ....[2]....
        /*0090*/ 	.word	0x000014b0


	//----- nvinfo : EIATTR_MAX_THREADS
	.align		4
.L_3265:
        /*0094*/ 	.byte	0x04, 0x05
        /*0096*/ 	.short	(.L_3267 - .L_3266)
.L_3266:
        /*0098*/ 	.word	0x00000400
        /*009c*/ 	.word	0x00000001
        /*00a0*/ 	.word	0x00000001


	//----- nvinfo : EIATTR_CRS_STACK_SIZE
	.align		4
.L_3267:
        /*00a4*/ 	.byte	0x04, 0x1e
        /*00a6*/ 	.short	(.L_3269 - .L_3268)
.L_3268:
        /*00a8*/ 	.word	0x00000000


	//----- nvinfo : EIATTR_CBANK_PARAM_SIZE
	.align		4
.L_3269:
        /*00ac*/ 	.byte	0x03, 0x19
        /*00ae*/ 	.short	0x0088


	//----- nvinfo : EIATTR_PARAM_CBANK
	.align		4
        /*00b0*/ 	.byte	0x04, 0x0a
        /*00b2*/ 	.short	(.L_3271 - .L_3270)
	.align		4
.L_3270:
        /*00b4*/ 	.word	index@(.nv.constant0._ZN10layer_norm22ln_bwd_finalize_kernelINS_22Kernel_traits_finalizeILj16384E13__nv_bfloat16S2_S2_fjLj1024ELj4ENS_18Kernel_traits_baseILj16384ES2_S2_S2_fjLj1024EEEEEEEvNS_9BwdParamsE)
        /*00b8*/ 	.short	0x0380
        /*00ba*/ 	.short	0x0088


	//----- nvinfo : EIATTR_SW_WAR
	.align		4
.L_3271:
        /*00bc*/ 	.byte	0x04, 0x36
        /*00be*/ 	.short	(.L_3273 - .L_3272)
.L_3272:
        /*00c0*/ 	.word	0x00000008
.L_3273:


//--------------------- .nv.info._ZN10layer_norm13ln_bwd_kernelINS_13Kernel_traitsI13__nv_bfloat16S2_S2_fjLj16384ELj4ELj1ELj4ELj16ENS_18Kernel_traits_baseILj16384ES2_S2_S2_fjLj128EEEEEEEvNS_9BwdParamsE --------------------------
	.section	.nv.info._ZN10layer_norm13ln_bwd_kernelINS_13Kernel_traitsI13__nv_bfloat16S2_S2_fjLj16384ELj4ELj1ELj4ELj16ENS_18Kernel_traits_baseILj16384ES2_S2_S2_fjLj128EEEEEEEvNS_9BwdParamsE,"",@"SHT_CUDA_INFO"
	.sectionflags	@""
	.align	4


	//----- nvinfo : EIATTR_CUDA_API_VERSION
	.align		4
        /*0000*/ 	.byte	0x04, 0x37
        /*0002*/ 	.short	(.L_3275 - .L_3274)
.L_3274:
        /*0004*/ 	.word	0x00000082


	//----- nvinfo : EIATTR_KPARAM_INFO
	.align		4
.L_3275:
        /*0008*/ 	.byte	0x04, 0x17
        /*000a*/ 	.short	(.L_3277 - .L_3276)
.L_3276:
        /*000c*/ 	.word	0x00000000
        /*0010*/ 	.short	0x0000
        /*0012*/ 	.short	0x0000
        /*0014*/ 	.byte	0x00, 0xf0, 0x21, 0x02


	//----- nvinfo : EIATTR_SPARSE_MMA_MASK
	.align		4
.L_3277:
        /*0018*/ 	.byte	0x03, 0x50
        /*001a*/ 	.short	0x0000


	//----- nvinfo : EIATTR_MAXREG_COUNT
	.align		4
        /*001c*/ 	.byte	0x03, 0x1b
        /*001e*/ 	.short	0x00ff


	//----- nvinfo : EIATTR_NUM_BARRIERS
	.align		4
        /*0020*/ 	.byte	0x02, 0x4c
        /*0022*/ 	.byte	0x01
	.zero		1


	//----- nvinfo : EIATTR_MERCURY_ISA_VERSION
	.align		4
        /*0024*/ 	.byte	0x03, 0x5f
        /*0026*/ 	.short	0x0101


	//----- nvinfo : EIATTR_COOP_GROUP_MASK_REGIDS
	.align		4
        /*0028*/ 	.byte	0x04, 0x29
        /*002a*/ 	.short	(.L_3279 - .L_3278)


	//   ....[0]....
.L_3278:
        /*002c*/ 	.word	0xffffffff


	//   ....[1]....
        /*0030*/ 	.word	0xffffffff


	//   ....[2]....
        /*0034*/ 	.word	0xffffffff


	//   ....[3]....
        /*0038*/ 	.word	0xffffffff


	//   ....[4]....
        /*003c*/ 	.word	0xffffffff


	//   ....[5]....
        /*0040*/ 	.word	0xffffffff


	//   ....[6]....
        /*0044*/ 	.word	0xffffffff


	//   ....[7]....
        /*0048*/ 	.word	0xffffffff


	//   ....[8]....
        /*004c*/ 	.word	0xffffffff


	//   ....[9]....
        /*0050*/ 	.word	0xffffffff


	//   ....[10]....
        /*0054*/ 	.word	0xffffffff


	//   ....[11]....
        /*0058*/ 	.word	0xffffffff


	//   ....[12]....
        /*005c*/ 	.word	0xffffffff


	//   ....[13]....
        /*0060*/ 	.word	0xffffffff


	//   ....[14]....
        /*0064*/ 	.word	0xffffffff


	//   ....[15]....
        /*0068*/ 	.word	0xffffffff


	//   ....[16]....
        /*006c*/ 	.word	0xffffffff


	//   ....[17]....
        /*0070*/ 	.word	0xffffffff


	//   ....[18]....
        /*0074*/ 	.word	0xffffffff


	//   ....[19]....
        /*0078*/ 	.word	0xffffffff


	//----- nvinfo : EIATTR_COOP_GROUP_INSTR_OFFSETS
	.align		4
.L_3279:
        /*007c*/ 	.byte	0x04, 0x28
        /*007e*/ 	.short	(.L_3281 - .L_3280)


	//   ....[0]....
.L_3280:
        /*0080*/ 	.word	0x00003720


	//   ....[1]....
        /*0084*/ 	.word	0x00003760


	//   ....[2]....
        /*0088*/ 	.word	0x000038f0


	//   ....[3]....
        /*008c*/ 	.word	0x00003930


	//   ....[4]....
        /*0090*/ 	.word	0x000039b0


	//   ....[5]....
        /*0094*/ 	.word	0x000039c0


	//   ....[6]....
        /*0098*/ 	.word	0x00003a20


	//   ....[7]....
        /*009c*/ 	.word	0x00003a50


	//   ....[8]....
        /*00a0*/ 	.word	0x00003a80


	//   ....[9]....
        /*00a4*/ 	.word	0x00003a90


	//   ....[10]....
        /*00a8*/ 	.word	0x00004190


	//   ....[11]....
        /*00ac*/ 	.word	0x000041a0


	//   ....[12]....
        /*00b0*/ 	.word	0x000041d0


	//   ....[13]....
        /*00b4*/ 	.word	0x000041e0


	//   ....[14]....
        /*00b8*/ 	.word	0x00004220


	//   ....[15]....
        /*00bc*/ 	.word	0x00004250


	//   ....[16]....
        /*00c0*/ 	.word	0x000042b0


	//   ....[17]....
        /*00c4*/ 	.word	0x000042c0


	//   ....[18]....
        /*00c8*/ 	.word	0x000042f0


	//   ....[19]....
        /*00cc*/ 	.word	0x00004300


	//----- nvinfo : EIATTR_VRC_CTA_INIT_COUNT
	.align		4
.L_3281:
        /*00d0*/ 	.byte	0x02, 0x4a
	.zero		1
	.zero		1


	//----- nvinfo : EIATTR_EXIT_INSTR_OFFSETS
	.align		4
        /*00d4*/ 	.byte	0x04, 0x1c
        /*00d6*/ 	.short	(.L_3283 - .L_3282)


	//   ....[0]....
.L_3282:
        /*00d8*/ 	.word	0x00005030


	//----- nvinfo : EIATTR_MAX_THREADS
	.align		4
.L_3283:
        /*00dc*/ 	.byte	0x04, 0x05
        /*00de*/ 	.short	(.L_3285 - .L_3284)
.L_3284:
        /*00e0*/ 	.word	0x00000080
        /*00e4*/ 	.word	0x00000001
        /*00e8*/ 	.word	0x00000001


	//----- nvinfo : EIATTR_CRS_STACK_SIZE
	.align		4
.L_3285:
        /*00ec*/ 	.byte	0x04, 0x1e
        /*00ee*/ 	.short	(.L_3287 - .L_3286)
.L_3286:
        /*00f0*/ 	.word	0x00000000


	//----- nvinfo : EIATTR_CBANK_PARAM_SIZE
	.align		4
.L_3287:
        /*00f4*/ 	.byte	0x03, 0x19
        /*00f6*/ 	.short	0x0088


	//----- nvinfo : EIATTR_PARAM_CBANK
	.align		4
        /*00f8*/ 	.byte	0x04, 0x0a
        /*00fa*/ 	.short	(.L_3289 - .L_3288)
	.align		4
.L_3288:
        /*00fc*/ 	.word	index@(.nv.constant0._ZN10layer_norm13ln_bwd_kernelINS_13Kernel_traitsI13__nv_bfloat16S2_S2_fjLj16384ELj4ELj1ELj4ELj16ENS_18Kernel_traits_baseILj16384ES2_S2_S2_fjLj128EEEEEEEvNS_9BwdParamsE)
        /*0100*/ 	.short	0x0380
        /*0102*/ 	.short	0x0088


	//----- nvinfo : EIATTR_SW_WAR
	.align		4
.L_3289:
        /*0104*/ 	.byte	0x04, 0x36
        /*0106*/ 	.short	(.L_3291 - .L_3290)
.L_3290:
        /*0108*/ 	.word	0x00000008
.L_3291:


//--------------------- .nv.info._ZN10layer_norm22ln_bwd_finalize_kernelINS_22Kernel_traits_finalizeILj16384E6__halffS2_fjLj1024ELj4ENS_18Kernel_traits_baseILj16384ES2_fS2_fjLj1024EEEEEEEvNS_9BwdParamsE --------------------------
	.section	.nv.info._ZN10layer_norm22ln_bwd_finalize_kernelINS_22Kernel_traits_finalizeILj16384E6__halffS2_fjLj1024ELj4ENS_18Kernel_traits_baseILj16384ES2_fS2_fjLj1024EEEEEEEvNS_9BwdParamsE,"",@"SHT_CUDA_INFO"
	.sectionflags	@""
	.align	4


	//----- nvinfo : EIATTR_CUDA_API_VERSION
	.align		4
        /*0000*/ 	.byte	0x04, 0x37
        /*0002*/ 	.short	(.L_3293 - .L_3292)
.L_3292:
        /*0004*/ 	.word	0x00000082


	//----- nvinfo : EIATTR_KPARAM_INFO
	.align		4
.L_3293:
        /*0008*/ 	.byte	0x04, 0x17
        /*000a*/ 	.short	(.L_3295 - .L_3294)
.L_3294:
        /*000c*/ 	.word	0x00000000
        /*0010*/ 	.short	0x0000
        /*0012*/ 	.short	0x0000
        /*0014*/ 	.byte	0x00, 0xf0, 0x21, 0x02


	//----- nvinfo : EIATTR_SPARSE_MMA_MASK
	.align		4
.L_3295:
        /*0018*/ 	.byte	0x03, 0x50
        /*001a*/ 	.short	0x0000


	//----- nvinfo : EIATTR_MAXREG_COUNT
	.align		4
        /*001c*/ 	.byte	0x03, 0x1b
        /*001e*/ 	.short	0x0040


	//----- nvinfo : EIATTR_NUM_BARRIERS
	.align		4
        /*0020*/ 	.byte	0x02, 0x4c
        /*0022*/ 	.byte	0x01
	.zero		1


	//----- nvinfo : EIATTR_MERCURY_ISA_VERSION
	.align		4
        /*0024*/ 	.byte	0x03, 0x5f
        /*0026*/ 	.short	0x0101


	//----- nvinfo : EIATTR_COOP_GROUP_MASK_REGIDS
	.align		4
        /*0028*/ 	.byte	0x04, 0x29
        /*002a*/ 	.short	(.L_3297 - .L_3296)


	//   ....[0]....
.L_3296:
        /*002c*/ 	.word	0xffffffff


	//   ....[1]....
        /*0030*/ 	.word	0xffffffff


	//   ....[2]....
        /*0034*/ 	.word	0xffffffff


	//   ....[3]....
        /*0038*/ 	.word	0xffffffff


	//   ....[4]....
        /*003c*/ 	.word	0xffffffff


	//   ....[5]....
        /*0040*/ 	.word	0xffffffff


	//   ....[6]....
        /*0044*/ 	.word	0xffffffff


	//   ....[7]....
        /*0048*/ 	.word	0xffffffff


	//   ....[8]....
        /*004c*/ 	.word	0xffffffff


	//   ....[9]....
        /*0050*/ 	.word	0xffffffff


	//----- nvinfo : EIATTR_COOP_GROUP_INSTR_OFFSETS
	.align		4
.L_3297:
        /*0054*/ 	.byte	0x04, 0x28
        /*0056*/ 	.short	(.L_3299 - .L_3298)


	//   ....[0]....
.L_3298:
        /*0058*/ 	.word	0x00001270


	//   ....[1]....
        /*005c*/ 	.word	0x00001280


	//   ....[2]....
        /*0060*/ 	.word	0x000012b0


	//   ....[3]....
        /*0064*/ 	.word	0x000012c0


	//   ....[4]....
        /*0068*/ 	.word	0x000012f0


	//   ....[5]....
        /*006c*/ 	.word	0x00001300


	//   ....[6]....
        /*0070*/ 	.word	0x00001330


	//   ....[7]....
        /*0074*/ 	.word	0x00001340


	//   ....[8]....
        /*0078*/ 	.word	0x00001370


	//   ....[9]....
        /*007c*/ 	.word	0x00001380


	//----- nvinfo : EIATTR_VRC_CTA_INIT_COUNT
	.align		4
.L_3299:
        /*0080*/ 	.byte	0x02, 0x4a
	.zero		1
	.zero		1


	//----- nvinfo : EIATTR_EXIT_INSTR_OFFSETS
	.align		4
        /*0084*/ 	.byte	0x04, 0x1c
        /*0086*/ 	.short	(.L_3301 - .L_3300)


	//   ....[0]....
.L_3300:
        /*0088*/ 	.word	0x00000060


	//   ....[1]....
        /*008c*/ 	.word	0x000013e0


	//   ....[2]....
        /*0090*/ 	.word	0x000014b0


	//----- nvinfo : EIATTR_MAX_THREADS
	.align		4
.L_3301:
        /*0094*/ 	.byte	0x04, 0x05
        /*0096*/ 	.short	(.L_3303 - .L_3302)
.L_3302:
        /*0098*/ 	.word	0x00000400
        /*009c*/ 	.word	0x00000001
        /*00a0*/ 	.word	0x00000001


	//----- nvinfo : EIATTR_CRS_STACK_SIZE
	.align		4
.L_3303:
        /*00a4*/ 	.byte	0x04, 0x1e
        /*00a6*/ 	.short	(.L_3305 - .L_3304)
.L_3304:
        /*00a8*/ 	.word	0x00000000


	//----- nvinfo : EIATTR_CBANK_PARAM_SIZE
	.align		4
.L_3305:
        /*00ac*/ 	.byte	0x03, 0x19
        /*00ae*/ 	.short	0x0088


	//----- nvinfo : EIATTR_PARAM_CBANK
	.align		4
        /*00b0*/ 	.byte	0x04, 0x0a
        /*00b2*/ 	.short	(.L_3307 - .L_3306)
	.align		4
.L_3306:
        /*00b4*/ 	.word	index@(.nv.constant0._ZN10layer_norm22ln_bwd_finalize_kernelINS_22Kernel_traits_finalizeILj16384E6__halffS2_fjLj1024ELj4ENS_18Kernel_traits_baseILj16384ES2_fS2_fjLj1024EEEEEEEvNS_9BwdParamsE)
        /*00b8*/ 	.short	0x0380
        /*00ba*/ 	.short	0x0088


	//----- nvinfo : EIATTR_SW_WAR
	.align		4
.L_3307:
        /*00bc*/ 	.byte	0x04, 0x36
        /*00be*/ 	.short	(.L_3309 - .L_3308)
.L_3308:
        /*00c0*/ 	.word	0x00000008
.L_3309:


//--------------------- .nv.info._ZN10layer_norm13ln_bwd_kernelINS_13Kernel_traitsI6__halffS2_fjLj16384ELj4ELj1ELj4ELj16ENS_18Kernel_traits_baseILj16384ES2_fS2_fjLj128EEEEEEEvNS_9BwdParamsE --------------------------
	.section	.nv.info._ZN10layer_norm13ln_bwd_kernelINS_13Kernel_traitsI6__halffS2_fjLj16384ELj4ELj1ELj4ELj16ENS_18Kernel_traits_baseILj16384ES2_fS2_fjLj128EEEEEEEvNS_9BwdParamsE,"",@"SHT_CUDA_INFO"
	.sectionflags	@""
	.align	4


	//----- nvinfo : EIATTR_CUDA_API_VERSION
	.align		4
        /*0000*/ 	.byte	0x04, 0x37
        /*0002*/ 	.short	(.L_3311 - .L_3310)
.L_3310:
        /*0004*/ 	.word	0x00000082


	//----- nvinfo : EIATTR_KPARAM_INFO
	.align		4
.L_3311:
        /*0008*/ 	.byte	0x04, 0x17
        /*000a*/ 	.short	(.L_3313 - .L_3312)
.L_3312:
        /*000c*/ 	.word	0x00000000
        /*0010*/ 	.short	0x0000
        /*0012*/ 	.short	0x0000
        /*0014*/ 	.byte	0x00, 0xf0, 0x21, 0x02


	//----- nvinfo : EIATTR_SPARSE_MMA_MASK
	.align		4
.L_3313:
        /*0018*/ 	.byte	0x03, 0x50
        /*001a*/ 	.short	0x0000


	//----- nvinfo : EIATTR_MAXREG_COUNT
	.align		4
        /*001c*/ 	.byte	0x03, 0x1b
        /*001e*/ 	.short	0x00ff


	//----- nvinfo : EIATTR_NUM_BARRIERS
	.align		4
        /*0020*/ 	.byte	0x02, 0x4c
        /*0022*/ 	.byte	0x01
	.zero		1


	//----- nvinfo : EIATTR_MERCURY_ISA_VERSION
	.align		4
        /*0024*/ 	.byte	0x03, 0x5f
        /*0026*/ 	.short	0x0101


	//----- nvinfo : EIATTR_COOP_GROUP_MASK_REGIDS
	.align		4
        /*0028*/ 	.byte	0x04, 0x29
        /*002a*/ 	.short	(.L_3315 - .L_3314)


	//   ....[0]....
.L_3314:
        /*002c*/ 	.word	0xffffffff


	//   ....[1]....
        /*0030*/ 	.word	0xffffffff


	//   ....[2]....
        /*0034*/ 	.word	0xffffffff


	//   ....[3]....
        /*0038*/ 	.word	0xffffffff


	//   ....[4]....
        /*003c*/ 	.word	0xffffffff


	//   ....[5]....
        /*0040*/ 	.word	0xffffffff


	//   ....[6]....
        /*0044*/ 	.word	0xffffffff


	//   ....[7]....
        /*0048*/ 	.word	0xffffffff


	//   ....[8]....
        /*004c*/ 	.word	0xffffffff


	//   ....[9]....
        /*0050*/ 	.word	0xffffffff


	//   ....[10]....
        /*0054*/ 	.word	0xffffffff


	//   ....[11]....
        /*0058*/ 	.word	0xffffffff


	//   ....[12]....
        /*005c*/ 	.word	0xffffffff


	//   ....[13]....
        /*0060*/ 	.word	0xffffffff


	//   ....[14]....
        /*0064*/ 	.word	0xffffffff


	//   ....[15]....
        /*0068*/ 	.word	0xffffffff


	//   ....[16]....
        /*006c*/ 	.word	0xffffffff


	//   ....[17]....
        /*0070*/ 	.word	0xffffffff


	//   ....[18]....
        /*0074*/ 	.word	0xffffffff


	//   ....[19]....
        /*0078*/ 	.word	0xffffffff


	//----- nvinfo : EIATTR_COOP_GROUP_INSTR_OFFSETS
	.align		4
.L_3315:
        /*007c*/ 	.byte	0x04, 0x28
        /*007e*/ 	.short	(.L_3317 - .L_3316)


	//   ....[0]....
.L_3316:
        /*0080*/ 	.word	0x000036f0


	//   ....[1]....
        /*0084*/ 	.word	0x00003730


	//   ....[2]....
        /*0088*/ 	.word	0x000038d0


	//   ....[3]....
        /*008c*/ 	.word	0x00003910


	//   ....[4]....
        /*0090*/ 	.word	0x00003980


	//   ....[5]....
        /*0094*/ 	.word	0x00003990


	//   ....[6]....
        /*0098*/ 	.word	0x000039c0


	//   ....[7]....
        /*009c*/ 	.word	0x000039d0


	//   ....[8]....
        /*00a0*/ 	.word	0x00003a10


	//   ....[9]....
        /*00a4*/ 	.word	0x00003a20


	//   ....[10]....
        /*00a8*/ 	.word	0x00004160


	//   ....[11]....
        /*00ac*/ 	.word	0x00004170


	//   ....[12]....
        /*00b0*/ 	.word	0x000041b0


	//   ....[13]....
        /*00b4*/ 	.word	0x000041d0


	//   ....[14]....
        /*00b8*/ 	.word	0x00004200


	//   ....[15]....
        /*00bc*/ 	.word	0x00004210


	//   ....[16]....
        /*00c0*/ 	.word	0x00004260


	//   ....[17]....
        /*00c4*/ 	.word	0x00004290


	//   ....[18]....
        /*00c8*/ 	.word	0x000042c0


	//   ....[19]....
        /*00cc*/ 	.word	0x000042d0


	//----- nvinfo : EIATTR_VRC_CTA_INIT_COUNT
	.align		4
.L_3317:
        /*00d0*/ 	.byte	0x02, 0x4a
	.zero		1
	.zero		1


	//----- nvinfo : EIATTR_EXIT_INSTR_OFFSETS
	.align		4
        /*00d4*/ 	.byte	0x04, 0x1c
        /*00d6*/ 	.short	(.L_3319 - .L_3318)


	//   ....[0]....
.L_3318:
        /*00d8*/ 	.word	0x00004f40


	//----- nvinfo : EIATTR_MAX_THREADS
	.align		4
.L_3319:
        /*00dc*/ 	.byte	0x04, 0x05
        /*00de*/ 	.short	(.L_3321 - .L_3320)
.L_3320:
        /*00e0*/ 	.word	0x00000080
        /*00e4*/ 	.word	0x00000001
        /*00e8*/ 	.word	0x00000001


	//----- nvinfo : EIATTR_CRS_STACK_SIZE
	.align		4
.L_3321:
        /*00ec*/ 	.byte	0x04, 0x1e
        /*00ee*/ 	.short	(.L_3323 - .L_3322)
.L_3322:
        /*00f0*/ 	.word	0x00000000


	//----- nvinfo : EIATTR_CBANK_PARAM_SIZE
	.align		4
.L_3323:
        /*00f4*/ 	.byte	0x03, 0x19
        /*00f6*/ 	.short	0x0088


	//----- nvinfo : EIATTR_PARAM_CBANK
	.align		4
        /*00f8*/ 	.byte	0x04, 0x0a
        /*00fa*/ 	.short	(.L_3325 - .L_3324)
	.align		4
.L_3324:
        /*00fc*/ 	.word	index@(.nv.constant0._ZN10layer_norm13ln_bwd_kernelINS_13Kernel_traitsI6__halffS2_fjLj16384ELj4ELj1ELj4ELj16ENS_18Kernel_traits_baseILj16384ES2_fS2_fjLj128EEEEEEEvNS_9BwdParamsE)
        /*0100*/ 	.short	0x0380
        /*0102*/ 	.short	0x0088


	//----- nvinfo : EIATTR_SW_WAR
	.align		4
.L_3325:
        /*0104*/ 	.byte	0x04, 0x36
        /*0106*/ 	.short	(.L_3327 - .L_3326)
.L_3326:
        /*0108*/ 	.word	0x00000008
.L_3327:


//--------------------- .nv.info._ZN10layer_norm22ln_bwd_finalize_kernelINS_22Kernel_traits_finalizeILj16384E6__halfS2_S2_fjLj1024ELj4ENS_18Kernel_traits_baseILj16384ES2_S2_S2_fjLj1024EEEEEEEvNS_9BwdParamsE --------------------------
	.section	.nv.info._ZN10layer_norm22ln_bwd_finalize_kernelINS_22Kernel_traits_finalizeILj16384E6__halfS2_S2_fjLj1024ELj4ENS_18Kernel_traits_baseILj16384ES2_S2_S2_fjLj1024EEEEEEEvNS_9BwdParamsE,"",@"SHT_CUDA_INFO"
	.sectionflags	@""
	.align	4


	//----- nvinfo : EIATTR_CUDA_API_VERSION
	.align		4
        /*0000*/ 	.byte	0x04, 0x37
        /*0002*/ 	.short	(.L_3329 - .L_3328)
.L_3328:
        /*0004*/ 	.word	0x00000082


	//----- nvinfo : EIATTR_KPARAM_INFO
	.align		4
.L_3329:
        /*0008*/ 	.byte	0x04, 0x17
        /*000a*/ 	.short	(.L_3331 - .L_3330)
.L_3330:
        /*000c*/ 	.word	0x00000000
        /*0010*/ 	.short	0x0000
        /*0012*/ 	.short	0x0000
        /*0014*/ 	.byte	0x00, 0xf0, 0x21, 0x02


	//----- nvinfo : EIATTR_SPARSE_MMA_MASK
	.align		4
.L_3331:
        /*0018*/ 	.byte	0x03, 0x50
        /*001a*/ 	.short	0x0000


	//----- nvinfo : EIATTR_MAXREG_COUNT
	.align		4
        /*001c*/ 	.byte	0x03, 0x1b
        /*001e*/ 	.short	0x0040


	//----- nvinfo : EIATTR_NUM_BARRIERS
	.align		4
        /*0020*/ 	.byte	0x02, 0x4c
        /*0022*/ 	.byte	0x01
	.zero		1


	//----- nvinfo : EIATTR_MERCURY_ISA_VERSION
	.align		4
        /*0024*/ 	.byte	0x03, 0x5f
        /*0026*/ 	.short	0x0101


	//----- nvinfo : EIATTR_COOP_GROUP_MASK_REGIDS
	.align		4
        /*0028*/ 	.byte	0x04, 0x29
        /*002a*/ 	.short	(.L_3333 - .L_3332)


	//   ....[0]....
.L_3332:
        /*002c*/ 	.word	0xffffffff


	//   ....[1]....
        /*0030*/ 	.word	0xffffffff


	//   ....[2]....
        /*0034*/ 	.word	0xffffffff


	//   ....[3]....
        /*0038*/ 	.word	0xffffffff


	//   ....[4]....
        /*003c*/ 	.word	0xffffffff


	//   ....[5]....
        /*0040*/ 	.word	0xffffffff


	//   ....[6]....
        /*0044*/ 	.word	0xffffffff


	//   ....[7]....
        /*0048*/ 	.word	0xffffffff


	//   ....[8]....
        /*004c*/ 	.word	0xffffffff


	//   ....[9]....
        /*0050*/ 	.word	0xffffffff


	//----- nvinfo : EIATTR_COOP_GROUP_INSTR_OFFSETS
	.align		4
.L_3333:
        /*0054*/ 	.byte	0x04, 0x28
        /*0056*/ 	.short	(.L_3335 - .L_3334)


	//   ....[0]....
.L_3334:
        /*0058*/ 	.word	0x00001270


	//   ....[1]....
        /*005c*/ 	.word	0x00001280


	//   ....[2]....
        /*0060*/ 	.word	0x000012b0


	//   ....[3]....
        /*0064*/ 	.word	0x000012c0


	//   ....[4]....
        /*0068*/ 	.word	0x000012f0


	//   ....[5]....
        /*006c*/ 	.word	0x00001300


	//   ....[6]....
        /*0070*/ 	.word	0x00001330


	//   ....[7]....
        /*0074*/ 	.word	0x00001340


	//   ....[8]....
        /*0078*/ 	.word	0x00001370


	//   ....[9]....
        /*007c*/ 	.word	0x00001380


	//----- nvinfo : EIATTR_VRC_CTA_INIT_COUNT
	.align		4
.L_3335:
        /*0080*/ 	.byte	0x02, 0x4a
	.zero		1
	.zero		1


	//----- nvinfo : EIATTR_EXIT_INSTR_OFFSETS
	.align		4
        /*0084*/ 	.byte	0x04, 0x1c
        /*0086*/ 	.short	(.L_3337 - .L_3336)


	//   ....[0]....
.L_3336:
        /*0088*/ 	.word	0x00000060


	//   ....[1]....
        /*008c*/ 	.word	0x000013e0


	//   ....[2]....
        /*0090*/ 	.word	0x000014b0


	//----- nvinfo : EIATTR_MAX_THREADS
	.align		4
.L_3337:
        /*0094*/ 	.byte	0x04, 0x05
        /*0096*/ 	.short	(.L_3339 - .L_3338)
.L_3338:
        /*0098*/ 	.word	0x00000400
        /*009c*/ 	.word	0x00000001
        /*00a0*/ 	.word	0x00000001


	//----- nvinfo : EIATTR_CRS_STACK_SIZE
	.align		4
.L_3339:
        /*00a4*/ 	.byte	0x04, 0x1e
        /*00a6*/ 	.short	(.L_3341 - .L_3340)
.L_3340:
        /*00a8*/ 	.word	0x00000000


	//----- nvinfo : EIATTR_CBANK_PARAM_SIZE
	.align		4
.L_3341:
        /*00ac*/ 	.byte	0x03, 0x19
        /*00ae*/ 	.short	0x0088


	//----- nvinfo : EIATTR_PARAM_CBANK
	.align		4
        /*00b0*/ 	.byte	0x04, 0x0a
        /*00b2*/ 	.short	(.L_3343 - .L_3342)
	.align		4
.L_3342:
        /*00b4*/ 	.word	index@(.nv.constant0._ZN10layer_norm22ln_bwd_finalize_kernelINS_22Kernel_traits_finalizeILj16384E6__halfS2_S2_fjLj1024ELj4ENS_18Kernel_traits_baseILj16384ES2_S2_S2_fjLj1024EEEEEEEvNS_9BwdParamsE)
        /*00b8*/ 	.short	0x0380
        /*00ba*/ 	.short	0x0088


	//----- nvinfo : EIATTR_SW_WAR
	.align		4
.L_3343:
        /*00bc*/ 	.byte	0x04, 0x36
        /*00be*/ 	.short	(.L_3345 - .L_3344)
.L_3344:
        /*00c0*/ 	.word	0x00000008
.L_3345:


//--------------------- .nv.info._ZN10layer_norm13ln_bwd_kernelINS_13Kernel_traitsI6__halfS2_S2_fjLj16384ELj4ELj1ELj4ELj16ENS_18Kernel_traits_baseILj16384ES2_S2_S2_fjLj128EEEEEEEvNS_9BwdParamsE --------------------------
	.section	.nv.info._ZN10layer_norm13ln_bwd_kernelINS_13Kernel_traitsI6__halfS2_S2_fjLj16384ELj4ELj1ELj4ELj16ENS_18Kernel_traits_baseILj16384ES2_S2_S2_fjLj128EEEEEEEvNS_9BwdParamsE,"",@"SHT_CUDA_INFO"
	.sectionflags	@""
	.align	4


	//----- nvinfo : EIATTR_CUDA_API_VERSION
	.align		4
        /*0000*/ 	.byte	0x04, 0x37
        /*0002*/ 	.short	(.L_3347 - .L_3346)
.L_3346:
        /*0004*/ 	.word	0x00000082


	//----- nvinfo : EIATTR_KPARAM_INFO
	.align		4
.L_3347:
        /*0008*/ 	.byte	0x04, 0x17
        /*000a*/ 	.short	(.L_3349 - .L_3348)
.L_3348:
        /*000c*/ 	.word	0x00000000
        /*0010*/ 	.short	0x0000
        /*0012*/ 	.short	0x0000
        /*0014*/ 	.byte	0x00, 0xf0, 0x21, 0x02


	//----- nvinfo : EIATTR_SPARSE_MMA_MASK
	.align		4
.L_3349:
        /*0018*/ 	.byte	0x03, 0x50
        /*001a*/ 	.short	0x0000


	//----- nvinfo : EIATTR_MAXREG_COUNT
	.align		4
        /*001c*/ 	.byte	0x03, 0x1b
        /*001e*/ 	.short	0x00ff


	//----- nvinfo : EIATTR_NUM_BARRIERS
	.align		4
        /*0020*/ 	.byte	0x02, 0x4c
        /*0022*/ 	.byte	0x01
	.zero		1


	//----- nvinfo : EIATTR_MERCURY_ISA_VERSION
	.align		4
        /*0024*/ 	.byte	0x03, 0x5f
        /*0026*/ 	.short	0x0101


	//----- nvinfo : EIATTR_COOP_GROUP_MASK_REGIDS
	.align		4
        /*0028*/ 	.byte	0x04, 0x29
        /*002a*/ 	.short	(.L_3351 - .L_3350)


	//   ....[0]....
.L_3350:
        /*002c*/ 	.word	0xffffffff


	//   ....[1]....
        /*0030*/ 	.word	0xffffffff


	//   ....[2]....
        /*0034*/ 	.word	0xffffffff


	//   ....[3]....
        /*0038*/ 	.word	0xffffffff


	//   ....[4]....
        /*003c*/ 	.word	0xffffffff


	//   ....[5]....
        /*0040*/ 	.word	0xffffffff


	//   ....[6]....
        /*0044*/ 	.word	0xffffffff


	//   ....[7]....
        /*0048*/ 	.word	0xffffffff


	//   ....[8]....
        /*004c*/ 	.word	0xffffffff


	//   ....[9]....
        /*0050*/ 	.word	0xffffffff


	//   ....[10]....
        /*0054*/ 	.word	0xffffffff


	//   ....[11]....
        /*0058*/ 	.word	0xffffffff


	//   ....[12]....
        /*005c*/ 	.word	0xffffffff


	//   ....[13]....
        /*0060*/ 	.word	0xffffffff


	//   ....[14]....
        /*0064*/ 	.word	0xffffffff


	//   ....[15]....
        /*0068*/ 	.word	0xffffffff


	//   ....[16]....
        /*006c*/ 	.word	0xffffffff


	//   ....[17]....
        /*0070*/ 	.word	0xffffffff


	//   ....[18]....
        /*0074*/ 	.word	0xffffffff


	//   ....[19]....
        /*0078*/ 	.word	0xffffffff


	//----- nvinfo : EIATTR_COOP_GROUP_INSTR_OFFSETS
	.align		4
.L_3351:
        /*007c*/ 	.byte	0x04, 0x28
        /*007e*/ 	.short	(.L_3353 - .L_3352)


	//   ....[0]....
.L_3352:
        /*0080*/ 	.word	0x00003260


	//   ....[1]....
        /*0084*/ 	.word	0x000032a0


	//   ....[2]....
        /*0088*/ 	.word	0x00003430


	//   ....[3]....
        /*008c*/ 	.word	0x00003470


	//   ....[4]....
        /*0090*/ 	.word	0x00003600


	//   ....[5]....
        /*0094*/ 	.word	0x00003640


	//   ....[6]....
        /*0098*/ 	.word	0x000037d0


	//   ....[7]....
        /*009c*/ 	.word	0x00003810


	//   ....[8]....
        /*00a0*/ 	.word	0x00003850


	//   ....[9]....
        /*00a4*/ 	.word	0x00003860


	//   ....[10]....
        /*00a8*/ 	.word	0x00003c70


	//   ....[11]....
        /*00ac*/ 	.word	0x00003c80


	//   ....[12]....
        /*00b0*/ 	.word	0x00003cb0


	//   ....[13]....
        /*00b4*/ 	.word	0x00003cc0


	//   ....[14]....
        /*00b8*/ 	.word	0x00003cf0


	//   ....[15]....
        /*00bc*/ 	.word	0x00003d00


	//   ....[16]....
        /*00c0*/ 	.word	0x00003d30


	//   ....[17]....
        /*00c4*/ 	.word	0x00003d40


	//   ....[18]....
        /*00c8*/ 	.word	0x00003d70


	//   ....[19]....
        /*00cc*/ 	.word	0x00003d80


	//----- nvinfo : EIATTR_VRC_CTA_INIT_COUNT
	.align		4
.L_3353:
        /*00d0*/ 	.byte	0x02, 0x4a
	.zero		1
	.zero		1


	//----- nvinfo : EIATTR_EXIT_INSTR_OFFSETS
	.align		4
        /*00d4*/ 	.byte	0x04, 0x1c
        /*00d6*/ 	.short	(.L_3355 - .L_3354)


	//   ....[0]....
.L_3354:
        /*00d8*/ 	.word	0x00004ad0


	//----- nvinfo : EIATTR_MAX_THREADS
	.align		4
.L_3355:
        /*00dc*/ 	.byte	0x04, 0x05
        /*00de*/ 	.short	(.L_3357 - .L_3356)
.L_3356:
        /*00e0*/ 	.word	0x00000080
        /*00e4*/ 	.word	0x00000001
        /*00e8*/ 	.word	0x00000001


	//----- nvinfo : EIATTR_CRS_STACK_SIZE
	.align		4
.L_3357:
        /*00ec*/ 	.byte	0x04, 0x1e
        /*00ee*/ 	.short	(.L_3359 - .L_3358)
.L_3358:
        /*00f0*/ 	.word	0x00000000


	//----- nvinfo : EIATTR_CBANK_PARAM_SIZE
	.align		4
.L_3359:
        /*00f4*/ 	.byte	0x03, 0x19
        /*00f6*/ 	.short	0x0088


	//----- nvinfo : EIATTR_PARAM_CBANK
	.align		4
        /*00f8*/ 	.byte	0x04, 0x0a
        /*00fa*/ 	.short	(.L_3361 - .L_3360)
	.align		4
.L_3360:
        /*00fc*/ 	.word	index@(.nv.constant0._ZN10layer_norm13ln_bwd_kernelINS_13Kernel_traitsI6__halfS2_S2_fjLj16384ELj4ELj1ELj4ELj16ENS_18Kernel_traits_baseILj16384ES2_S2_S2_fjLj128EEEEEEEvNS_9BwdParamsE)
        /*0100*/ 	.short	0x0380
        /*0102*/ 	.short	0x0088


	//----- nvinfo : EIATTR_SW_WAR
	.align		4
.L_3361:
        /*0104*/ 	.byte	0x04, 0x36
        /*0106*/ 	.short	(.L_3363 - .L_3362)
.L_3362:
        /*0108*/ 	.word	0x00000008
.L_3363:


//--------------------- .nv.info._ZN10layer_norm22ln_bwd_finalize_kernelINS_22Kernel_traits_finalizeILj16384EffffjLj1024ELj4ENS_18Kernel_traits_baseILj16384EffffjLj1024EEEEEEEvNS_9BwdParamsE --------------------------
	.section	.nv.info._ZN10layer_norm22ln_bwd_finalize_kernelINS_22Kernel_traits_finalizeILj16384EffffjLj1024ELj4ENS_18Kernel_traits_baseILj16384EffffjLj1024EEEEEEEvNS_9BwdParamsE,"",@"SHT_CUDA_INFO"
	.sectionflags	@""
	.align	4


	//----- nvinfo : EIATTR_CUDA_API_VERSION
	.align		4
        /*0000*/ 	.byte	0x04, 0x37
        /*0002*/ 	.short	(.L_3365 - .L_3364)
.L_3364:
        /*0004*/ 	.word	0x00000082


	//----- nvinfo : EIATTR_KPARAM_INFO
	.align		4
.L_3365:
        /*0008*/ 	.byte	0x04, 0x17
        /*000a*/ 	.short	(.L_3367 - .L_3366)
.L_3366:
        /*000c*/ 	.word	0x00000000
        /*0010*/ 	.short	0x0000
        /*0012*/ 	.short	0x0000
        /*0014*/ 	.byte	0x00, 0xf0, 0x21, 0x02


	//----- nvinfo : EIATTR_SPARSE_MMA_MASK
	.align		4
.L_3367:
        /*0018*/ 	.byte	0x03, 0x50
        /*001a*/ 	.short	0x0000


	//----- nvinfo : EIATTR_MAXREG_COUNT
	.align		4
        /*001c*/ 	.byte	0x03, 0x1b
        /*001e*/ 	.short	0x0040


	//----- nvinfo : EIATTR_NUM_BARRIERS
	.align		4
        /*0020*/ 	.byte	0x02, 0x4c
        /*0022*/ 	.byte	0x01
	.zero		1


	//----- nvinfo : EIATTR_MERCURY_ISA_VERSION
	.align		4
        /*0024*/ 	.byte	0x03, 0x5f
        /*0026*/ 	.short	0x0101


	//----- nvinfo : EIATTR_COOP_GROUP_MASK_REGIDS
	.align		4
        /*0028*/ 	.byte	0x04, 0x29
        /*002a*/ 	.short	(.L_3369 - .L_3368)


	//   ....[0]....
.L_3368:
        /*002c*/ 	.word	0xffffffff


	//   ....[1]....
        /*0030*/ 	.word	0xffffffff


	//   ....[2]....
        /*0034*/ 	.word	0xffffffff


	//   ....[3]....
        /*0038*/ 	.word	0xffffffff


	//   ....[4]....
        /*003c*/ 	.word	0xffffffff


	//   ....[5]....
        /*0040*/ 	.word	0xffffffff


	//   ....[6]....
        /*0044*/ 	.word	0xffffffff


	//   ....[7]....
        /*0048*/ 	.word	0xffffffff


	//   ....[8]....
        /*004c*/ 	.word	0xffffffff


	//   ....[9]....
        /*0050*/ 	.word	0xffffffff


	//----- nvinfo : EIATTR_COOP_GROUP_INSTR_OFFSETS
	.align		4
.L_3369:
        /*0054*/ 	.byte	0x04, 0x28
        /*0056*/ 	.short	(.L_3371 - .L_3370)


	//   ....[0]....
.L_3370:
        /*0058*/ 	.word	0x00001270


	//   ....[1]....
        /*005c*/ 	.word	0x00001280


	//   ....[2]....
        /*0060*/ 	.word	0x000012b0


	//   ....[3]....
        /*0064*/ 	.word	0x000012c0


	//   ....[4]....
        /*0068*/ 	.word	0x000012f0


	//   ....[5]....
        /*006c*/ 	.word	0x00001300


	//   ....[6]....
        /*0070*/ 	.word	0x00001330


	//   ....[7]....
        /*0074*/ 	.word	0x00001340


	//   ....[8]....
        /*0078*/ 	.word	0x00001370


	//   ....[9]....
        /*007c*/ 	.word	0x00001380


	//----- nvinfo : EIATTR_VRC_CTA_INIT_COUNT
	.align		4
.L_3371:
        /*0080*/ 	.byte	0x02, 0x4a
	.zero		1
	.zero		1


	//----- nvinfo : EIATTR_EXIT_INSTR_OFFSETS
	.align		4
        /*0084*/ 	.byte	0x04, 0x1c
        /*0086*/ 	.short	(.L_3373 - .L_3372)


	//   ....[0]....
.L_3372:
        /*0088*/ 	.word	0x00000060


	//   ....[1]....
        /*008c*/ 	.word	0x000013e0


	//   ....[2]....
        /*0090*/ 	.word	0x00001490


	//----- nvinfo : EIATTR_MAX_THREADS
	.align		4
.L_3373:
        /*0094*/ 	.byte	0x04, 0x05
        /*0096*/ 	.short	(.L_3375 - .L_3374)
.L_3374:
        /*0098*/ 	.word	0x00000400
        /*009c*/ 	.word	0x00000001
        /*00a0*/ 	.word	0x00000001


	//----- nvinfo : EIATTR_CRS_STACK_SIZE
	.align		4
.L_3375:
        /*00a4*/ 	.byte	0x04, 0x1e
        /*00a6*/ 	.short	(.L_3377 - .L_3376)
.L_3376:
        /*00a8*/ 	.word	0x00000000


	//----- nvinfo : EIATTR_CBANK_PARAM_SIZE
	.align		4
.L_3377:
        /*00ac*/ 	.byte	0x03, 0x19
        /*00ae*/ 	.short	0x0088


	//----- nvinfo : EIATTR_PARAM_CBANK
	.align		4
        /*00b0*/ 	.byte	0x04, 0x0a
        /*00b2*/ 	.short	(.L_3379 - .L_3378)
	.align		4
.L_3378:
        /*00b4*/ 	.word	index@(.nv.constant0._ZN10layer_norm22ln_bwd_finalize_kernelINS_22Kernel_traits_finalizeILj16384EffffjLj1024ELj4ENS_18Kernel_traits_baseILj16384EffffjLj1024EEEEEEEvNS_9BwdParamsE)
        /*00b8*/ 	.short	0x0380
        /*00ba*/ 	.short	0x0088


	//----- nvinfo : EIATTR_SW_WAR
	.align		4
.L_3379:
        /*00bc*/ 	.byte	0x04, 0x36
        /*00be*/ 	.short	(.L_3381 - .L_3380)
.L_3380:
        /*00c0*/ 	.word	0x00000008
.L_3381:


//--------------------- .nv.info._ZN10layer_norm13ln_bwd_kernelINS_13Kernel_traitsIffffjLj16384ELj4ELj1ELj4ELj16ENS_18Kernel_traits_baseILj16384EffffjLj128EEEEEEEvNS_9BwdParamsE --------------------------
	.section	.nv.info._ZN10layer_norm13ln_bwd_kernelINS_13Kernel_traitsIffffjLj16384ELj4ELj1ELj4ELj16ENS_18Kernel_traits_baseILj16384EffffjLj128EEEEEEEvNS_9BwdParamsE,"",@"SHT_CUDA_INFO"
	.sectionflags	@""
	.align	4


	//----- nvinfo : EIATTR_CUDA_API_VERSION
	.align		4
        /*0000*/ 	.byte	0x04, 0x37
        /*0002*/ 	.short	(.L_3383 - .L_3382)
.L_3382:
        /*0004*/ 	.word	0x00000082


	//----- nvinfo : EIATTR_KPARAM_INFO
	.align		4
.L_3383:
        /*0008*/ 	.byte	0x04, 0x17
        /*000a*/ 	.short	(.L_3385 - .L_3384)
.L_3384:
        /*000c*/ 	.word	0x00000000
        /*0010*/ 	.short	0x0000
        /*0012*/ 	.short	0x0000
        /*0014*/ 	.byte	0x00, 0xf0, 0x21, 0x02


	//----- nvinfo : EIATTR_SPARSE_MMA_MASK
	.align		4
.L_3385:
        /*0018*/ 	.byte	0x03, 0x50
        /*001a*/ 	.short	0x0000


	//----- nvinfo : EIATTR_MAXREG_COUNT
	.align		4
        /*001c*/ 	.byte	0x03, 0x1b
        /*001e*/ 	.short	0x00ff


	//----- nvinfo : EIATTR_NUM_BARRIERS
	.align		4
        /*0020*/ 	.byte	0x02, 0x4c
        /*0022*/ 	.byte	0x01
	.zero		1


	//----- nvinfo : EIATTR_MERCURY_ISA_VERSION
	.align		4
        /*0024*/ 	.byte	0x03, 0x5f
        /*0026*/ 	.short	0x0101


	//----- nvinfo : EIATTR_COOP_GROUP_MASK_REGIDS
	.align		4
        /*0028*/ 	.byte	0x04, 0x29
        /*002a*/ 	.short	(.L_3387 - .L_3386)


	//   ....[0]....
.L_3386:
        /*002c*/ 	.word	0xffffffff


	//   ....[1]....
        /*0030*/ 	.word	0xffffffff


	//   ....[2]....
        /*0034*/ 	.word	0xffffffff


	//   ....[3]....
        /*0038*/ 	.word	0xffffffff


	//   ....[4]....
        /*003c*/ 	.word	0xffffffff


	//   ....[5]....
        /*0040*/ 	.word	0xffffffff


	//   ....[6]....
        /*0044*/ 	.word	0xffffffff


	//   ....[7]....
        /*0048*/ 	.word	0xffffffff


	//   ....[8]....
        /*004c*/ 	.word	0xffffffff


	//   ....[9]....
        /*0050*/ 	.word	0xffffffff


	//   ....[10]....
        /*0054*/ 	.word	0xffffffff


	//   ....[11]....
        /*0058*/ 	.word	0xffffffff


	//   ....[12]....
        /*005c*/ 	.word	0xffffffff


	//   ....[13]....
        /*0060*/ 	.word	0xffffffff


	//   ....[14]....
        /*0064*/ 	.word	0xffffffff


	//   ....[15]....
        /*0068*/ 	.word	0xffffffff


	//   ....[16]....
        /*006c*/ 	.word	0xffffffff


	//   ....[17]....
        /*0070*/ 	.word	0xffffffff


	//   ....[18]....
        /*0074*/ 	.word	0xffffffff


	//   ....[19]....
        /*0078*/ 	.word	0xffffffff


	//----- nvinfo : EIATTR_COOP_GROUP_INSTR_OFFSETS
	.align		4
.L_3387:
        /*007c*/ 	.byte	0x04, 0x28
        /*007e*/ 	.short	(.L_3389 - .L_3388)


	//   ....[0]....
.L_3388:
        /*0080*/ 	.word	0x000020a0


	//   ....[1]....
        /*0084*/ 	.word	0x000020e0


	//   ....[2]....
        /*0088*/ 	.word	0x00002270


	//   ....[3]....
        /*008c*/ 	.word	0x000022b0


	//   ....[4]....
        /*0090*/ 	.word	0x00002440


	//   ....[5]....
        /*0094*/ 	.word	0x00002480


	//   ....[6]....
        /*0098*/ 	.word	0x000025d0


	//   ....[7]....
        /*009c*/ 	.word	0x000025e0


	//   ....[8]....
        /*00a0*/ 	.word	0x00002610


	//   ....[9]....
        /*00a4*/ 	.word	0x00002630


	//   ....[10]....
        /*00a8*/ 	.word	0x00002a80


	//   ....[11]....
        /*00ac*/ 	.word	0x00002a90


	//   ....[12]....
        /*00b0*/ 	.word	0x00002ac0


	//   ....[13]....
        /*00b4*/ 	.word	0x00002ad0


	//   ....[14]....
        /*00b8*/ 	.word	0x00002b00


	//   ....[15]....
        /*00bc*/ 	.word	0x00002b10


	//   ....[16]....
        /*00c0*/ 	.word	0x00002b40


	//   ....[17]....
        /*00c4*/ 	.word	0x00002b50


	//   ....[18]....
        /*00c8*/ 	.word	0x00002b80


	//   ....[19]....
        /*00cc*/ 	.word	0x00002b90


	//----- nvinfo : EIATTR_VRC_CTA_INIT_COUNT
	.align		4
.L_3389:
        /*00d0*/ 	.byte	0x02, 0x4a
	.zero		1
	.zero		1


	//----- nvinfo : EIATTR_EXIT_INSTR_OFFSETS
	.align		4
        /*00d4*/ 	.byte	0x04, 0x1c
        /*00d6*/ 	.short	(.L_3391 - .L_3390)


	//   ....[0]....
.L_3390:
        /*00d8*/ 	.word	0x000037e0


	//----- nvinfo : EIATTR_MAX_THREADS
	.align		4
.L_3391:
        /*00dc*/ 	.byte	0x04, 0x05
        /*00de*/ 	.short	(.L_3393 - .L_3392)
.L_3392:
        /*00e0*/ 	.word	0x00000080
        /*00e4*/ 	.word	0x00000001
        /*00e8*/ 	.word	0x00000001


	//----- nvinfo : EIATTR_CRS_STACK_SIZE
	.align		4
.L_3393:
        /*00ec*/ 	.byte	0x04, 0x1e
        /*00ee*/ 	.short	(.L_3395 - .L_3394)
.L_3394:
        /*00f0*/ 	.word	0x00000000


	//----- nvinfo : EIATTR_CBANK_PARAM_SIZE
	.align		4
.L_3395:
        /*00f4*/ 	.byte	0x03, 0x19
        /*00f6*/ 	.short	0x0088


	//----- nvinfo : EIATTR_PARAM_CBANK
	.align		4
        /*00f8*/ 	.byte	0x04, 0x0a
        /*00fa*/ 	.short	(.L_3397 - .L_3396)
	.align		4
.L_3396:
        /*00fc*/ 	.word	index@(.nv.constant0._ZN10layer_norm13ln_bwd_kernelINS_13Kernel_traitsIffffjLj16384ELj4ELj1ELj4ELj16ENS_18Kernel_traits_baseILj16384EffffjLj128EEEEEEEvNS_9BwdParamsE)
        /*0100*/ 	.short	0x0380
        /*0102*/ 	.short	0x0088


	//----- nvinfo : EIATTR_SW_WAR
	.align		4
.L_3397:
        /*0104*/ 	.byte	0x04, 0x36
        /*0106*/ 	.short	(.L_3399 - .L_3398)
.L_3398:
        /*0108*/ 	.word	0x00000008
.L_3399:


//--------------------- .nv.info._ZN10layer_norm22ln_bwd_finalize_kernelINS_22Kernel_traits_finalizeILj15360E13__nv_bfloat16fS2_fjLj1024ELj4ENS_18Kernel_traits_baseILj15360ES2_fS2_fjLj1024EEEEEEEvNS_9BwdParamsE --------------------------
	.section	.nv.info._ZN10layer_norm22ln_bwd_finalize_kernelINS_22Kernel_traits_finalizeILj15360E13__nv_bfloat16fS2_fjLj1024ELj4ENS_18Kernel_traits_baseILj15360ES2_fS2_fjLj1024EEEEEEEvNS_9BwdParamsE,"",@"SHT_CUDA_INFO"
	.sectionflags	@""
	.align	4


	//----- nvinfo : EIATTR_CUDA_API_VERSION
	.align		4
        /*0000*/ 	.byte	0x04, 0x37
        /*0002*/ 	.short	(.L_3401 - .L_3400)
.L_3400:
        /*0004*/ 	.word	0x00000082


	//----- nvinfo : EIATTR_KPARAM_INFO
	.align		4
.L_3401:
        /*0008*/ 	.byte	0x04, 0x17
        /*000a*/ 	.short	(.L_3403 - .L_3402)
.L_3402:
        /*000c*/ 	.word	0x00000000
        /*0010*/ 	.short	0x0000
        /*0012*/ 	.short	0x0000
        /*0014*/ 	.byte	0x00, 0xf0, 0x21, 0x02


	//----- nvinfo : EIATTR_SPARSE_MMA_MASK
	.align		4
.L_3403:
        /*0018*/ 	.byte	0x03, 0x50
        /*001a*/ 	.short	0x0000


	//----- nvinfo : EIATTR_MAXREG_COUNT
	.align		4
        /*001c*/ 	.byte	0x03, 0x1b
        /*001e*/ 	.short	0x0040


	//----- nvinfo : EIATTR_NUM_BARRIERS
	.align		4
        /*0020*/ 	.byte	0x02, 0x4c
        /*0022*/ 	.byte	0x01
	.zero		1


	//----- nvinfo : EIATTR_MERCURY_ISA_VERSION
	.align		4
        /*0024*/ 	.byte	0x03, 0x5f
        /*0026*/ 	.short	0x0101


	//----- nvinfo : EIATTR_COOP_GROUP_MASK_REGIDS
	.align		4
        /*0028*/ 	.byte	0x04, 0x29
        /*002a*/ 	.short	(.L_3405 - .L_3404)


	//   ....[0]....
.L_3404:
        /*002c*/ 	.word	0xffffffff


	//   ....[1]....
        /*0030*/ 	.word	0xffffffff


	//   ....[2]....
        /*0034*/ 	.word	0xffffffff


	//   ....[3]....
        /*0038*/ 	.word	0xffffffff


	//   ....[4]....
        /*003c*/ 	.word	0xffffffff


	//   ....[5]....
        /*0040*/ 	.word	0xffffffff


	//   ....[6]....
        /*0044*/ 	.word	0xffffffff


	//   ....[7]....
        /*0048*/ 	.word	0xffffffff


	//   ....[8]....
        /*004c*/ 	.word	0xffffffff


	//   ....[9]....
        /*0050*/ 	.word	0xffffffff


	//----- nvinfo : EIATTR_COOP_GROUP_INSTR_OFFSETS
	.align		4
.L_3405:
        /*0054*/ 	.byte	0x04, 0x28
        /*0056*/ 	.short	(.L_3407 - .L_3406)


	//   ....[0]....
.L_3406:
        /*0058*/ 	.word	0x00001270


	//   ....[1]....
        /*005c*/ 	.word	0x00001280


	//   ....[2]....
        /*0060*/ 	.word	0x000012b0


	//   ....[3]....
        /*0064*/ 	.word	0x000012c0


	//   ....[4]....
        /*0068*/ 	.word	0x000012f0


	//   ....[5]....
        /*006c*/ 	.word	0x00001300


	//   ....[6]....
        /*0070*/ 	.word	0x00001330


	//   ....[7]....
        /*0074*/ 	.word	0x00001340


	//   ....[8]....
        /*0078*/ 	.word	0x00001370


	//   ....[9]....
        /*007c*/ 	.word	0x00001380


	//----- nvinfo : EIATTR_VRC_CTA_INIT_COUNT
	.align		4
.L_3407:
        /*0080*/ 	.byte	0x02, 0x4a
	.zero		1
	.zero		1


	//----- nvinfo : EIATTR_EXIT_INSTR_OFFSETS
	.align		4
        /*0084*/ 	.byte	0x04, 0x1c
        /*0086*/ 	.short	(.L_3409 - .L_3408)


	//   ....[0]....
.L_3408:
        /*0088*/ 	.word	0x00000060


	//   ....[1]....
        /*008c*/ 	.word	0x000013e0


	//   ....[2]....
        /*0090*/ 	.word	0x000014b0


	//----- nvinfo : EIATTR_MAX_THREADS
	.align		4
.L_3409:
        /*0094*/ 	.byte	0x04, 0x05
        /*0096*/ 	.short	(.L_3411 - .L_3410)
.L_3410:
        /*0098*/ 	.word	0x00000400
        /*009c*/ 	.word	0x00000001
        /*00a0*/ 	.word	0x00000001


	//----- nvinfo : EIATTR_CRS_STACK_SIZE
	.align		4
.L_3411:
        /*00a4*/ 	.byte	0x04, 0x1e
        /*00a6*/ 	.short	(.L_3413 - .L_3412)
.L_3412:
        /*00a8*/ 	.word	0x00000000


	//----- nvinfo : EIATTR_CBANK_PARAM_SIZE
	.align		4
.L_3413:
        /*00ac*/ 	.byte	0x03, 0x19
        /*00ae*/ 	.short	0x0088


	//----- nvinfo : EIATTR_PARAM_CBANK
	.align		4
        /*00b0*/ 	.byte	0x04, 0x0a
        /*00b2*/ 	.short	(.L_3415 - .L_3414)
	.align		4
.L_3414:
        /*00b4*/ 	.word	index@(.nv.constant0._ZN10layer_norm22ln_bwd_finalize_kernelINS_22Kernel_traits_finalizeILj15360E13__nv_bfloat16fS2_fjLj1024ELj4ENS_18Kernel_traits_baseILj15360ES2_fS2_fjLj1024EEEEEEEvNS_9BwdParamsE)
        /*00b8*/ 	.short	0x0380
        /*00ba*/ 	.short	0x0088


	//----- nvinfo : EIATTR_SW_WAR
	.align		4
.L_3415:
        /*00bc*/ 	.byte	0x04, 0x36
        /*00be*/ 	.short	(.L_3417 - .L_3416)
.L_3416:
        /*00c0*/ 	.word	0x00000008
.L_3417:


//--------------------- .nv.info._ZN10layer_norm13ln_bwd_kernelINS_13Kernel_traitsI13__nv_bfloat16fS2_fjLj15360ELj4ELj1ELj4ELj8ENS_18Kernel_traits_baseILj15360ES2_fS2_fjLj128EEEEEEEvNS_9BwdParamsE --------------------------
	.section	.nv.info._ZN10layer_norm13ln_bwd_kernelINS_13Kernel_traitsI13__nv_bfloat16fS2_fjLj15360ELj4ELj1ELj4ELj8ENS_18Kernel_traits_baseILj15360ES2_fS2_fjLj128EEEEEEEvNS_9BwdParamsE,"",@"SHT_CUDA_INFO"
	.sectionflags	@""
	.align	4


	//----- nvinfo : EIATTR_CUDA_API_VERSION
	.align		4
        /*0000*/ 	.byte	0x04, 0x37
        /*0002*/ 	.short	(.L_3419 - .L_3418)
.L_3418:
        /*0004*/ 	.word	0x00000082


	//----- nvinfo : EIATTR_KPARAM_INFO
	.align		4
.L_3419:
        /*0008*/ 	.byte	0x04, 0x17
        /*000a*/ 	.short	(.L_3421 - .L_3420)
.L_3420:
        /*000c*/ 	.word	0x00000000
        /*0010*/ 	.short	0x0000
        /*0012*/ 	.short	0x0000
        /*0014*/ 	.byte	0x00, 0xf0, 0x21, 0x02


	//----- nvinfo : EIATTR_SPARSE_MMA_MASK
	.align		4
.L_3421:
        /*0018*/ 	.byte	0x03, 0x50
        /*001a*/ 	.short	0x0000


	//----- nvinfo : EIATTR_MAXREG_COUNT
	.align		4
        /*001c*/ 	.byte	0x03, 0x1b
        /*001e*/ 	.short	0x00ff


	//----- nvinfo : EIATTR_NUM_BARRIERS
	.align		4
        /*0020*/ 	.byte	0x02, 0x4c
        /*0022*/ 	.byte	0x01
	.zero		1


	//----- nvinfo : EIATTR_MERCURY_ISA_VERSION
	.align		4
        /*0024*/ 	.byte	0x03, 0x5f
        /*0026*/ 	.short	0x0101


	//----- nvinfo : EIATTR_COOP_GROUP_MASK_REGIDS
	.align		4
        /*0028*/ 	.byte	0x04, 0x29
        /*002a*/ 	.short	(.L_3423 - .L_3422)


	//   ....[0]....
.L_3422:
        /*002c*/ 	.word	0xffffffff


	//   ....[1]....
        /*0030*/ 	.word	0xffffffff


	//   ....[2]....
        /*0034*/ 	.word	0xffffffff


	//   ....[3]....
        /*0038*/ 	.word	0xffffffff


	//   ....[4]....
        /*003c*/ 	.word	0xffffffff


	//   ....[5]....
        /*0040*/ 	.word	0xffffffff


	//   ....[6]....
        /*0044*/ 	.word	0xffffffff


	//   ....[7]....
        /*0048*/ 	.word	0xffffffff


	//   ....[8]....
        /*004c*/ 	.word	0xffffffff


	//   ....[9]....
        /*0050*/ 	.word	0xffffffff


	//   ....[10]....
        /*0054*/ 	.word	0xffffffff


	//   ....[11]....
        /*0058*/ 	.word	0xffffffff


	//   ....[12]....
        /*005c*/ 	.word	0xffffffff


	//   ....[13]....
        /*0060*/ 	.word	0xffffffff


	//   ....[14]....
        /*0064*/ 	.word	0xffffffff


	//   ....[15]....
        /*0068*/ 	.word	0xffffffff


	//   ....[16]....
        /*006c*/ 	.word	0xffffffff


	//   ....[17]....
        /*0070*/ 	.word	0xffffffff


	//   ....[18]....
        /*0074*/ 	.word	0xffffffff


	//   ....[19]....
        /*0078*/ 	.word	0xffffffff


	//----- nvinfo : EIATTR_COOP_GROUP_INSTR_OFFSETS
	.align		4
.L_3423:
        /*007c*/ 	.byte	0x04, 0x28
        /*007e*/ 	.short	(.L_3425 - .L_3424)


	//   ....[0]....
.L_3424:
        /*0080*/ 	.word	0x00003770


	//   ....[1]....
        /*0084*/ 	.word	0x000037b0


	//   ....[2]....
        /*0088*/ 	.word	0x00003940


	//   ....[3]....
        /*008c*/ 	.word	0x00003ae0


	//   ....[4]....
        /*0090*/ 	.word	0x00003b20


	//   ....[5]....
        /*0094*/ 	.word	0x00003c00


	//   ....[6]....
        /*0098*/ 	.word	0x00003c10


	//   ....[7]....
        /*009c*/ 	.word	0x00003c40


	//   ....[8]....
        /*00a0*/ 	.word	0x00003c70


	//   ....[9]....
        /*00a4*/ 	.word	0x00003d10


	//   ....[10]....
        /*00a8*/ 	.word	0x00004130


	//   ....[11]....
        /*00ac*/ 	.word	0x00004140


	//   ....[12]....
        /*00b0*/ 	.word	0x00004170


	//   ....[13]....
        /*00b4*/ 	.word	0x00004180


	//   ....[14]....
        /*00b8*/ 	.word	0x000041b0


	//   ....[15]....
        /*00bc*/ 	.word	0x000041c0


	//   ....[16]....
        /*00c0*/ 	.word	0x000041f0


	//   ....[17]....
        /*00c4*/ 	.word	0x00004200


	//   ....[18]....
        /*00c8*/ 	.word	0x00004230


	//   ....[19]....
        /*00cc*/ 	.word	0x00004240


	//----- nvinfo : EIATTR_VRC_CTA_INIT_COUNT
	.align		4
.L_3425:
        /*00d0*/ 	.byte	0x02, 0x4a
	.zero		1
	.zero		1


	//----- nvinfo : EIATTR_EXIT_INSTR_OFFSETS
	.align		4
        /*00d4*/ 	.byte	0x04, 0x1c
        /*00d6*/ 	.short	(.L_3427 - .L_3426)


	//   ....[0]....
.L_3426:
        /*00d8*/ 	.word	0x000051d0


	//----- nvinfo : EIATTR_MAX_THREADS
	.align		4
.L_3427:
        /*00dc*/ 	.byte	0x04, 0x05
        /*00de*/ 	.short	(.L_3429 - .L_3428)
.L_3428:
        /*00e0*/ 	.word	0x00000080
        /*00e4*/ 	.word	0x00000001
        /*00e8*/ 	.word	0x00000001


	//----- nvinfo : EIATTR_CRS_STACK_SIZE
	.align		4
.L_3429:
        /*00ec*/ 	.byte	0x04, 0x1e
        /*00ee*/ 	.short	(.L_3431 - .L_3430)
.L_3430:
        /*00f0*/ 	.word	0x00000000


	//----- nvinfo : EIATTR_CBANK_PARAM_SIZE
	.align		4
.L_3431:
        /*00f4*/ 	.byte	0x03, 0x19
        /*00f6*/ 	.short	0x0088


	//----- nvinfo : EIATTR_PARAM_CBANK
	.align		4
        /*00f8*/ 	.byte	0x04, 0x0a
        /*00fa*/ 	.short	(.L_3433 - .L_3432)
	.align		4
.L_3432:
        /*00fc*/ 	.word	index@(.nv.constant0._ZN10layer_norm13ln_bwd_kernelINS_13Kernel_traitsI13__nv_bfloat16fS2_fjLj15360ELj4ELj1ELj4ELj8ENS_18Kernel_traits_baseILj15360ES2_fS2_fjLj128EEEEEEEvNS_9BwdParamsE)
        /*0100*/ 	.short	0x0380
        /*0102*/ 	.short	0x0088


	//----- nvinfo : EIATTR_SW_WAR
	.align		4
.L_3433:
        /*0104*/ 	.byte	0x04, 0x36
        /*0106*/ 	.short	(.L_3435 - .L_3434)
.L_3434:
        /*0108*/ 	.word	0x00000008
.L_3435:


//--------------------- .nv.info._ZN10layer_norm22ln_bwd_finalize_kernelINS_22Kernel_traits_finalizeILj15360E13__nv_bfloat16S2_S2_fjLj1024ELj4ENS_18Kernel_traits_baseILj15360ES2_S2_S2_fjLj1024EEEEEEEvNS_9BwdParamsE --------------------------
	.section	.nv.info._ZN10layer_norm22ln_bwd_finalize_kernelINS_22Kernel_traits_finalizeILj15360E13__nv_bfloat16S2_S2_fjLj1024ELj4ENS_18Kernel_traits_baseILj15360ES2_S2_S2_fjLj1024EEEEEEEvNS_9BwdParamsE,"",@"SHT_CUDA_INFO"
	.sectionflags	@""
	.align	4


	//----- nvinfo : EIATTR_CUDA_API_VERSION
	.align		4
        /*0000*/ 	.byte	0x04, 0x37
        /*0002*/ 	.short	(.L_3437 - .L_3436)
.L_3436:
        /*0004*/ 	.word	0x00000082


	//----- nvinfo : EIATTR_KPARAM_INFO
	.align		4
.L_3437:
        /*0008*/ 	.byte	0x04, 0x17
        /*000a*/ 	.short	(.L_3439 - .L_3438)
.L_3438:
        /*000c*/ 	.word	0x00000000
        /*0010*/ 	.short	0x0000
        /*0012*/ 	.short	0x0000
        /*0014*/ 	.byte	0x00, 0xf0, 0x21, 0x02


	//----- nvinfo : EIATTR_SPARSE_MMA_MASK
	.align		4
.L_3439:
        /*0018*/ 	.byte	0x03, 0x50
        /*001a*/ 	.short	0x0000


	//----- nvinfo : EIATTR_MAXREG_COUNT
	.align		4
        /*001c*/ 	.byte	0x03, 0x1b
        /*001e*/ 	.short	0x0040


	//----- nvinfo : EIATTR_NUM_BARRIERS
	.align		4
        /*0020*/ 	.byte	0x02, 0x4c
        /*0022*/ 	.byte	0x01
	.zero		1


	//----- nvinfo : EIATTR_MERCURY_ISA_VERSION
	.align		4
        /*0024*/ 	.byte	0x03, 0x5f
        /*0026*/ 	.short	0x0101


	//----- nvinfo : EIATTR_COOP_GROUP_MASK_REGIDS
	.align		4
        /*0028*/ 	.byte	0x04, 0x29
        /*002a*/ 	.short	(.L_3441 - .L_3440)


	//   ....[0]....
.L_3440:
        /*002c*/ 	.word	0xffffffff


	//   ....[1]....
        /*0030*/ 	.word	0xffffffff


	//   ....[2]....
        /*0034*/ 	.word	0xffffffff


	//   ....[3]....
        /*0038*/ 	.word	0xffffffff


	//   ....[4]....
        /*003c*/ 	.word	0xffffffff


	//   ....[5]....
        /*0040*/ 	.word	0xffffffff


	//   ....[6]....
        /*0044*/ 	.word	0xffffffff


	//   ....[7]....
        /*0048*/ 	.word	0xffffffff


	//   ....[8]....
        /*004c*/ 	.word	0xffffffff


	//   ....[9]....
        /*0050*/ 	.word	0xffffffff


	//----- nvinfo : EIATTR_COOP_GROUP_INSTR_OFFSETS
	.align		4
.L_3441:
        /*0054*/ 	.byte	0x04, 0x28
        /*0056*/ 	.short	(.L_3443 - .L_3442)


	//   ....[0]....
.L_3442:
        /*0058*/ 	.word	0x00001270


	//   ....[1]....
        /*005c*/ 	.word	0x00001280


	//   ....[2]....
        /*0060*/ 	.word	0x000012b0


	//   ....[3]....
        /*0064*/ 	.word	0x000012c0


	//   ....[4]....
        /*0068*/ 	.word	0x000012f0


	//   ....[5]....
        /*006c*/ 	.word	0x00001300


	//   ....[6]....
        /*0070*/ 	.word	0x00001330


	//   ....[7]....
        /*0074*/ 	.word	0x00001340


	//   ....[8]....
        /*0078*/ 	.word	0x00001370


	//   ....[9]....
        /*007c*/ 	.word	0x00001380


	//----- nvinfo : EIATTR_VRC_CTA_INIT_COUNT
	.align		4
.L_3443:
        /*0080*/ 	.byte	0x02, 0x4a
	.zero		1
	.zero		1


	//----- nvinfo : EIATTR_EXIT_INSTR_OFFSETS
	.align		4
        /*0084*/ 	.byte	0x04, 0x1c
        /*0086*/ 	.short	(.L_3445 - .L_3444)


	//   ....[0]....
.L_3444:
        /*0088*/ 	.word	0x00000060


	//   ....[1]....
        /*008c*/ 	.word	0x000013e0


	//   ....[2]....
        /*0090*/ 	.word	0x000014b0


	//----- nvinfo : EIATTR_MAX_THREADS
	.align		4
.L_3445:
        /*0094*/ 	.byte	0x04, 0x05
        /*0096*/ 	.short	(.L_3447 - .L_3446)
.L_3446:
        /*0098*/ 	.word	0x00000400
        /*009c*/ 	.word	0x00000001
        /*00a0*/ 	.word	0x00000001


	//----- nvinfo : EIATTR_CRS_STACK_SIZE
	.align		4
.L_3447:
        /*00a4*/ 	.byte	0x04, 0x1e
        /*00a6*/ 	.short	(.L_3449 - .L_3448)
.L_3448:
        /*00a8*/ 	.word	0x00000000


	//----- nvinfo : EIATTR_CBANK_PARAM_SIZE
	.align		4
.L_3449:
        /*00ac*/ 	.byte	0x03, 0x19
        /*00ae*/ 	.short	0x0088


	//----- nvinfo : EIATTR_PARAM_CBANK
	.align		4
        /*00b0*/ 	.byte	0x04, 0x0a
        /*00b2*/ 	.short	(.L_3451 - .L_3450)
	.align		4
.L_3450:
        /*00b4*/ 	.word	index@(.nv.constant0._ZN10layer_norm22ln_bwd_finalize_kernelINS_22Kernel_traits_finalizeILj15360E13__nv_bfloat16S2_S2_fjLj1024ELj4ENS_18Kernel_traits_baseILj15360ES2_S2_S2_fjLj1024EEEEEEEvNS_9BwdParamsE)
        /*00b8*/ 	.short	0x0380
        /*00ba*/ 	.short	0x0088


	//----- nvinfo : EIATTR_SW_WAR
	.align		4
.L_3451:
        /*00bc*/ 	.byte	0x04, 0x36
        /*00be*/ 	.short	(.L_3453 - .L_3452)
.L_3452:
        /*00c0*/ 	.word	0x00000008
.L_3453:


//--------------------- .nv.info._ZN10layer_norm13ln_bwd_kernelINS_13Kernel_traitsI13__nv_bfloat16S2_S2_fjLj15360ELj4ELj1ELj4ELj4ENS_18Kernel_traits_baseILj15360ES2_S2_S2_fjLj128EEEEEEEvNS_9BwdParamsE --------------------------
	.section	.nv.info._ZN10layer_norm13ln_bwd_kernelINS_13Kernel_traitsI13__nv_bfloat16S2_S2_fjLj15360ELj4ELj1ELj4ELj4ENS_18Kernel_traits_baseILj15360ES2_S2_S2_fjLj128EEEEEEEvNS_9BwdParamsE,"",@"SHT_CUDA_INFO"
	.sectionflags	@""
	.align	4


	//----- nvinfo : EIATTR_CUDA_API_VERSION
	.align		4
        /*0000*/ 	.byte	0x04, 0x37
        /*0002*/ 	.short	(.L_3455 - .L_3454)
.L_3454:
        /*0004*/ 	.word	0x00000082


	//----- nvinfo : EIATTR_KPARAM_INFO
	.align		4
.L_3455:
        /*0008*/ 	.byte	0x04, 0x17
        /*000a*/ 	.short	(.L_3457 - .L_3456)
.L_3456:
        /*000c*/ 	.word	0x00000000
        /*0010*/ 	.short	0x0000
        /*0012*/ 	.short	0x0000
        /*0014*/ 	.byte	0x00, 0xf0, 0x21, 0x02


	//----- nvinfo : EIATTR_SPARSE_MMA_MASK
	.align		4
.L_3457:
        /*0018*/ 	.byte	0x03, 0x50
        /*001a*/ 	.short	0x0000


	//----- nvinfo : EIATTR_MAXREG_COUNT
	.align		4
        /*001c*/ 	.byte	0x03, 0x1b
        /*001e*/ 	.short	0x00ff


	//----- nvinfo : EIATTR_NUM_BARRIERS
	.align		4
        /*0020*/ 	.byte	0x02, 0x4c
        /*0022*/ 	.byte	0x01
	.zero		1


	//----- nvinfo : EIATTR_MERCURY_ISA_VERSION
	.align		4
        /*0024*/ 	.byte	0x03, 0x5f
        /*0026*/ 	.short	0x0101


	//----- nvinfo : EIATTR_COOP_GROUP_MASK_REGIDS
	.align		4
        /*0028*/ 	.byte	0x04, 0x29
        /*002a*/ 	.short	(.L_3459 - .L_3458)


	//   ....[0]....
.L_3458:
        /*002c*/ 	.word	0xffffffff


	//   ....[1]....
        /*0030*/ 	.word	0xffffffff


	//   ....[2]....
        /*0034*/ 	.word	0xffffffff


	//   ....[3]....
        /*0038*/ 	.word	0xffffffff


	//   ....[4]....
        /*003c*/ 	.word	0xffffffff


	//   ....[5]....
        /*0040*/ 	.word	0xffffffff


	//   ....[6]....
        /*0044*/ 	.word	0xffffffff


	//   ....[7]....
        /*0048*/ 	.word	0xffffffff


	//   ....[8]....
        /*004c*/ 	.word	0xffffffff


	//   ....[9]....
        /*0050*/ 	.word	0xffffffff


	//   ....[10]....
        /*0054*/ 	.word	0xffffffff


	//   ....[11]....
        /*0058*/ 	.word	0xffffffff


	//   ....[12]....
        /*005c*/ 	.word	0xffffffff


	//   ....[13]....
        /*0060*/ 	.word	0xffffffff


	//   ....[14]....
        /*0064*/ 	.word	0xffffffff


	//   ....[15]....
        /*0068*/ 	.word	0xffffffff


	//   ....[16]....
        /*006c*/ 	.word	0xffffffff


	//   ....[17]....
        /*0070*/ 	.word	0xffffffff


	//   ....[18]....
        /*0074*/ 	.word	0xffffffff


	//   ....[19]....
        /*0078*/ 	.word	0xffffffff


	//----- nvinfo : EIATTR_COOP_GROUP_INSTR_OFFSETS
	.align		4
.L_3459:
        /*007c*/ 	.byte	0x04, 0x28
        /*007e*/ 	.short	(.L_3461 - .L_3460)


	//   ....[0]....
.L_3460:
        /*0080*/ 	.word	0x00003c90


	//   ....[1]....
        /*0084*/ 	.word	0x00003cd0


	//   ....[2]....
        /*0088*/ 	.word	0x00003e60


	//   ....[3]....
        /*008c*/ 	.word	0x00003ea0


	//   ....[4]....
        /*0090*/ 	.word	0x00003f50


	//   ....[5]....
        /*0094*/ 	.word	0x00003f60


	//   ....[6]....
        /*0098*/ 	.word	0x00003f90


	//   ....[7]....
        /*009c*/ 	.word	0x00003fa0


	//   ....[8]....
        /*00a0*/ 	.word	0x00003fd0


	//   ....[9]....
        /*00a4*/ 	.word	0x00003fe0


	//   ....[10]....
        /*00a8*/ 	.word	0x000046f0


	//   ....[11]....
        /*00ac*/ 	.word	0x00004700


	//   ....[12]....
        /*00b0*/ 	.word	0x00004730


	//   ....[13]....
        /*00b4*/ 	.word	0x00004740


	//   ....[14]....
        /*00b8*/ 	.word	0x00004770


	//   ....[15]....
        /*00bc*/ 	.word	0x00004780


	//   ....[16]....
        /*00c0*/ 	.word	0x000047b0


	//   ....[17]....
        /*00c4*/ 	.word	0x000047c0


	//   ....[18]....
        /*00c8*/ 	.word	0x000047f0


	//   ....[19]....
        /*00cc*/ 	.word	0x00004800


	//----- nvinfo : EIATTR_VRC_CTA_INIT_COUNT
	.align		4
.L_3461:
        /*00d0*/ 	.byte	0x02, 0x4a
	.zero		1
	.zero		1


	//----- nvinfo : EIATTR_EXIT_INSTR_OFFSETS
	.align		4
        /*00d4*/ 	.byte	0x04, 0x1c
        /*00d6*/ 	.short	(.L_3463 - .L_3462)


	//   ....[0]....
.L_3462:
        /*00d8*/ 	.word	0x00005980


	//----- nvinfo : EIATTR_MAX_THREADS
	.align		4
.L_3463:
        /*00dc*/ 	.byte	0x04, 0x05
        /*00de*/ 	.short	(.L_3465 - .L_3464)
.L_3464:
        /*00e0*/ 	.word	0x00000080
        /*00e4*/ 	.word	0x00000001
        /*00e8*/ 	.word	0x00000001


	//----- nvinfo : EIATTR_CRS_STACK_SIZE
	.align		4
.L_3465:
        /*00ec*/ 	.byte	0x04, 0x1e
        /*00ee*/ 	.short	(.L_3467 - .L_3466)
.L_3466:
        /*00f0*/ 	.word	0x00000000


	//----- nvinfo : EIATTR_CBANK_PARAM_SIZE
	.align		4
.L_3467:
        /*00f4*/ 	.byte	0x03, 0x19
        /*00f6*/ 	.short	0x0088


	//----- nvinfo : EIATTR_PARAM_CBANK
	.align		4
        /*00f8*/ 	.byte	0x04, 0x0a
        /*00fa*/ 	.short	(.L_3469 - .L_3468)
	.align		4
.L_3468:
        /*00fc*/ 	.word	index@(.nv.constant0._ZN10layer_norm13ln_bwd_kernelINS_13Kernel_traitsI13__nv_bfloat16S2_S2_fjLj15360ELj4ELj1ELj4ELj4ENS_18Kernel_traits_baseILj15360ES2_S2_S2_fjLj128EEEEEEEvNS_9BwdParamsE)
        /*0100*/ 	.short	0x0380
        /*0102*/ 	.short	0x0088


	//----- nvinfo : EIATTR_SW_WAR
	.align		4
.L_3469:
        /*0104*/ 	.byte	0x04, 0x36
        /*0106*/ 	.short	(.L_3471 - .L_3470)
.L_3470:
        /*0108*/ 	.word	0x00000008
.L_3471:


//--------------------- .nv.info._ZN10layer_norm22ln_bwd_finalize_kernelINS_22Kernel_traits_finalizeILj15360E6__halffS2_fjLj1024ELj4ENS_18Kernel_traits_baseILj15360ES2_fS2_fjLj1024EEEEEEEvNS_9BwdParamsE --------------------------
	.section	.nv.info._ZN10layer_norm22ln_bwd_finalize_kernelINS_22Kernel_traits_finalizeILj15360E6__halffS2_fjLj1024ELj4ENS_18Kernel_traits_baseILj15360ES2_fS2_fjLj1024EEEEEEEvNS_9BwdParamsE,"",@"SHT_CUDA_INFO"
	.sectionflags	@""
	.align	4


	//----- nvinfo : EIATTR_CUDA_API_VERSION
	.align		4
        /*0000*/ 	.byte	0x04, 0x37
        /*0002*/ 	.short	(.L_3473 - .L_3472)
.L_3472:
        /*0004*/ 	.word	0x00000082


	//----- nvinfo : EIATTR_KPARAM_INFO
	.align		4
.L_3473:
        /*0008*/ 	.byte	0x04, 0x17
        /*000a*/ 	.short	(.L_3475 - .L_3474)
.L_3474:
        /*000c*/ 	.word	0x00000000
        /*0010*/ 	.short	0x0000
        /*0012*/ 	.short	0x0000
        /*0014*/ 	.byte	0x00, 0xf0, 0x21, 0x02


	//----- nvinfo : EIATTR_SPARSE_MMA_MASK
	.align		4
.L_3475:
        /*0018*/ 	.byte	0x03, 0x50
        /*001a*/ 	.short	0x0000


	//----- nvinfo : EIATTR_MAXREG_COUNT
	.align		4
        /*001c*/ 	.byte	0x03, 0x1b
        /*001e*/ 	.short	0x0040


	//----- nvinfo : EIATTR_NUM_BARRIERS
	.align		4
        /*0020*/ 	.byte	0x02, 0x4c
        /*0022*/ 	.byte	0x01
	.zero		1


	//----- nvinfo : EIATTR_MERCURY_ISA_VERSION
	.align		4
        /*0024*/ 	.byte	0x03, 0x5f
        /*0026*/ 	.short	0x0101


	//----- nvinfo : EIATTR_COOP_GROUP_MASK_REGIDS
	.align		4
        /*0028*/ 	.byte	0x04, 0x29
        /*002a*/ 	.short	(.L_3477 - .L_3476)


	//   ....[0]....
.L_3476:
        /*002c*/ 	.word	0xffffffff


	//   ....[1]....
        /*0030*/ 	.word	0xffffffff


	//   ....[2]....
        /*0034*/ 	.word	0xffffffff


	//   ....[3]....
        /*0038*/ 	.word	0xffffffff


	//   ....[4]....
        /*003c*/ 	.word	0xffffffff


	//   ....[5]....
        /*0040*/ 	.word	0xffffffff


	//   ....[6]....
        /*0044*/ 	.word	0xffffffff


	//   ....[7]....
        /*0048*/ 	.word	0xffffffff


	//   ....[8]....
        /*004c*/ 	.word	0xffffffff


	//   ....[9]....
        /*0050*/ 	.word	0xffffffff


	//----- nvinfo : EIATTR_COOP_GROUP_INSTR_OFFSETS
	.align		4
.L_3477:
        /*0054*/ 	.byte	0x04, 0x28
        /*0056*/ 	.short	(.L_3479 - .L_3478)


	//   ....[0]....
.L_3478:
        /*0058*/ 	.word	0x00001270


	//   ....[1]....
        /*005c*/ 	.word	0x00001280


	//   ....[2]....
        /*0060*/ 	.word	0x000012b0


	//   ....[3]....
        /*0064*/ 	.word	0x000012c0


	//   ....[4]....
        /*0068*/ 	.word	0x000012f0


	//   ....[5]....
        /*006c*/ 	.word	0x00001300


	//   ....[6]....
        /*0070*/ 	.word	0x00001330


	//   ....[7]....
        /*0074*/ 	.word	0x00001340


	//   ....[8]....
        /*0078*/ 	.word	0x00001370


	//   ....[9]....
        /*007c*/ 	.word	0x00001380


	//----- nvinfo : EIATTR_VRC_CTA_INIT_COUNT
	.align		4
.L_3479:
        /*0080*/ 	.byte	0x02, 0x4a
	.zero		1
	.zero		1


	//----- nvinfo : EIATTR_EXIT_INSTR_OFFSETS
	.align		4
        /*0084*/ 	.byte	0x04, 0x1c
        /*0086*/ 	.short	(.L_3481 - .L_3480)


	//   ....[0]....
.L_3480:
        /*0088*/ 	.word	0x00000060


	//   ....[1]....
        /*008c*/ 	.word	0x000013e0


	//   ....[2]....
        /*0090*/ 	.word	0x000014b0


	//----- nvinfo : EIATTR_MAX_THREADS
	.align		4
.L_3481:
        /*0094*/ 	.byte	0x04, 0x05
        /*0096*/ 	.short	(.L_3483 - .L_3482)
.L_3482:
        /*0098*/ 	.word	0x00000400
        /*009c*/ 	.word	0x00000001
        /*00a0*/ 	.word	0x00000001


	//----- nvinfo : EIATTR_CRS_STACK_SIZE
	.align		4
.L_3483:
        /*00a4*/ 	.byte	0x04, 0x1e
        /*00a6*/ 	.short	(.L_3485 - .L_3484)
.L_3484:
        /*00a8*/ 	.word	0x00000000


	//----- nvinfo : EIATTR_CBANK_PARAM_SIZE
	.align		4
.L_3485:
        /*00ac*/ 	.byte	0x03, 0x19
        /*00ae*/ 	.short	0x0088


	//----- nvinfo : EIATTR_PARAM_CBANK
	.align		4
        /*00b0*/ 	.byte	0x04, 0x0a
        /*00b2*/ 	.short	(.L_3487 - .L_3486)
	.align		4
.L_3486:
        /*00b4*/ 	.word	index@(.nv.constant0._ZN10layer_norm22ln_bwd_finalize_kernelINS_22Kernel_traits_finalizeILj15360E6__halffS2_fjLj1024ELj4ENS_18Kernel_traits_baseILj15360ES2_fS2_fjLj1024EEEEEEEvNS_9BwdParamsE)
        /*00b8*/ 	.short	0x0380
        /*00ba*/ 	.short	0x0088


	//----- nvinfo : EIATTR_SW_WAR
	.align		4
.L_3487:
        /*00bc*/ 	.byte	0x04, 0x36
        /*00be*/ 	.short	(.L_3489 - .L_3488)
.L_3488:
        /*00c0*/ 	.word	0x00000008
.L_3489:


//--------------------- .nv.info._ZN10layer_norm13ln_bwd_kernelINS_13Kernel_traitsI6__halffS2_fjLj15360ELj4ELj1ELj4ELj8ENS_18Kernel_traits_baseILj15360ES2_fS2_fjLj128EEEEEEEvNS_9BwdParamsE --------------------------
	.section	.nv.info._ZN10layer_norm13ln_bwd_kernelINS_13Kernel_traitsI6__halffS2_fjLj15360ELj4ELj1ELj4ELj8ENS_18Kernel_traits_baseILj15360ES2_fS2_fjLj128EEEEEEEvNS_9BwdParamsE,"",@"SHT_CUDA_INFO"
	.sectionflags	@""
	.align	4


	//----- nvinfo : EIATTR_CUDA_API_VERSION
	.align		4
        /*0000*/ 	.byte	0x04, 0x37
        /*0002*/ 	.short	(.L_3491 - .L_3490)
.L_3490:
        /*0004*/ 	.word	0x00000082


	//----- nvinfo : EIATTR_KPARAM_INFO
	.align		4
.L_3491:
        /*0008*/ 	.byte	0x04, 0x17
        /*000a*/ 	.short	(.L_3493 - .L_3492)
.L_3492:
        /*000c*/ 	.word	0x00000000
        /*0010*/ 	.short	0x0000
        /*0012*/ 	.short	0x0000
        /*0014*/ 	.byte	0x00, 0xf0, 0x21, 0x02


	//----- nvinfo : EIATTR_SPARSE_MMA_MASK
	.align		4
.L_3493:
        /*0018*/ 	.byte	0x03, 0x50
        /*001a*/ 	.short	0x0000


	//----- nvinfo : EIATTR_MAXREG_COUNT
	.align		4
        /*001c*/ 	.byte	0x03, 0x1b
        /*001e*/ 	.short	0x00ff


	//----- nvinfo : EIATTR_NUM_BARRIERS
	.align		4
        /*0020*/ 	.byte	0x02, 0x4c
        /*0022*/ 	.byte	0x01
	.zero		1


	//----- nvinfo : EIATTR_MERCURY_ISA_VERSION
	.align		4
        /*0024*/ 	.byte	0x03, 0x5f
        /*0026*/ 	.short	0x0101


	//----- nvinfo : EIATTR_COOP_GROUP_MASK_REGIDS
	.align		4
        /*0028*/ 	.byte	0x04, 0x29
        /*002a*/ 	.short	(.L_3495 - .L_3494)


	//   ....[0]....
.L_3494:
        /*002c*/ 	.word	0xffffffff


	//   ....[1]....
        /*0030*/ 	.word	0xffffffff


	//   ....[2]....
        /*0034*/ 	.word	0xffffffff


	//   ....[3]....
        /*0038*/ 	.word	0xffffffff


	//   ....[4]....
        /*003c*/ 	.word	0xffffffff


	//   ....[5]....
        /*0040*/ 	.word	0xffffffff


	//   ....[6]....
        /*0044*/ 	.word	0xffffffff


	//   ....[7]....
        /*0048*/ 	.word	0xffffffff


	//   ....[8]....
        /*004c*/ 	.word	0xffffffff


	//   ....[9]....
        /*0050*/ 	.word	0xffffffff


	//   ....[10]....
        /*0054*/ 	.word	0xffffffff


	//   ....[11]....
        /*0058*/ 	.word	0xffffffff


	//   ....[12]....
        /*005c*/ 	.word	0xffffffff


	//   ....[13]....
        /*0060*/ 	.word	0xffffffff


	//   ....[14]....
        /*0064*/ 	.word	0xffffffff


	//   ....[15]....
        /*0068*/ 	.word	0xffffffff


	//   ....[16]....
        /*006c*/ 	.word	0xffffffff


	//   ....[17]....
        /*0070*/ 	.word	0xffffffff


	//   ....[18]....
        /*0074*/ 	.word	0xffffffff


	//   ....[19]....
        /*0078*/ 	.word	0xffffffff


	//----- nvinfo : EIATTR_COOP_GROUP_INSTR_OFFSETS
	.align		4
.L_3495:
        /*007c*/ 	.byte	0x04, 0x28
        /*007e*/ 	.short	(.L_3497 - .L_3496)


	//   ....[0]....
.L_3496:
        /*0080*/ 	.word	0x00003490


	//   ....[1]....
        /*0084*/ 	.word	0x000034d0


	//   ....[2]....
        /*0088*/ 	.word	0x00003660


	//   ....[3]....
        /*008c*/ 	.word	0x000036a0


	//   ....[4]....
        /*0090*/ 	.word	0x00003830


	//   ....[5]....
        /*0094*/ 	.word	0x00003870


	//   ....[6]....
        /*0098*/ 	.word	0x00003960


	//   ....[7]....
        /*009c*/ 	.word	0x00003970


	//   ....[8]....
        /*00a0*/ 	.word	0x000039c0


	//   ....[9]....
        /*00a4*/ 	.word	0x000039f0


	//   ....[10]....
        /*00a8*/ 	.word	0x00003e60


	//   ....[11]....
        /*00ac*/ 	.word	0x00003e70


	//   ....[12]....
        /*00b0*/ 	.word	0x00003ea0


	//   ....[13]....
        /*00b4*/ 	.word	0x00003eb0


	//   ....[14]....
        /*00b8*/ 	.word	0x00003ee0


	//   ....[15]....
        /*00bc*/ 	.word	0x00003ef0


	//   ....[16]....
        /*00c0*/ 	.word	0x00003f20


	//   ....[17]....
        /*00c4*/ 	.word	0x00003f30


	//   ....[18]....
        /*00c8*/ 	.word	0x00003f60


	//   ....[19]....
        /*00cc*/ 	.word	0x00003f70


	//----- nvinfo : EIATTR_VRC_CTA_INIT_COUNT
	.align		4
.L_3497:
        /*00d0*/ 	.byte	0x02, 0x4a
	.zero		1
	.zero		1


	//----- nvinfo : EIATTR_EXIT_INSTR_OFFSETS
	.align		4
        /*00d4*/ 	.byte	0x04, 0x1c
        /*00d6*/ 	.short	(.L_3499 - .L_3498)


	//   ....[0]....
.L_3498:
        /*00d8*/ 	.word	0x00004ed0


	//----- nvinfo : EIATTR_MAX_THREADS
	.align		4
.L_3499:
        /*00dc*/ 	.byte	0x04, 0x05
        /*00de*/ 	.short	(.L_3501 - .L_3500)
.L_3500:
        /*00e0*/ 	.word	0x00000080
        /*00e4*/ 	.word	0x00000001
        /*00e8*/ 	.word	0x00000001


	//----- nvinfo : EIATTR_CRS_STACK_SIZE
	.align		4
.L_3501:
        /*00ec*/ 	.byte	0x04, 0x1e
        /*00ee*/ 	.short	(.L_3503 - .L_3502)
.L_3502:
        /*00f0*/ 	.word	0x00000000


	//----- nvinfo : EIATTR_CBANK_PARAM_SIZE
	.align		4
.L_3503:
        /*00f4*/ 	.byte	0x03, 0x19
        /*00f6*/ 	.short	0x0088


	//----- nvinfo : EIATTR_PARAM_CBANK
	.align		4
        /*00f8*/ 	.byte	0x04, 0x0a
        /*00fa*/ 	.short	(.L_3505 - .L_3504)
	.align		4
.L_3504:
        /*00fc*/ 	.word	index@(.nv.constant0._ZN10layer_norm13ln_bwd_kernelINS_13Kernel_traitsI6__halffS2_fjLj15360ELj4ELj1ELj4ELj8ENS_18Kernel_traits_baseILj15360ES2_fS2_fjLj128EEEEEEEvNS_9BwdParamsE)
        /*0100*/ 	.short	0x0380
        /*0102*/ 	.short	0x0088


	//----- nvinfo : EIATTR_SW_WAR
	.align		4
.L_3505:
        /*0104*/ 	.byte	0x04, 0x36
        /*0106*/ 	.short	(.L_3507 - .L_3506)
.L_3506:
        /*0108*/ 	.word	0x00000008
.L_3507:


//--------------------- .nv.info._ZN10layer_norm22ln_bwd_finalize_kernelINS_22Kernel_traits_finalizeILj15360E6__halfS2_S2_fjLj1024ELj4ENS_18Kernel_traits_baseILj15360ES2_S2_S2_fjLj1024EEEEEEEvNS_9BwdParamsE --------------------------
	.section	.nv.info._ZN10layer_norm22ln_bwd_finalize_kernelINS_22Kernel_traits_finalizeILj15360E6__halfS2_S2_fjLj1024ELj4ENS_18Kernel_traits_baseILj15360ES2_S2_S2_fjLj1024EEEEEEEvNS_9BwdParamsE,"",@"SHT_CUDA_INFO"
	.sectionflags	@""
	.align	4


	//----- nvinfo : EIATTR_CUDA_API_VERSION
	.align		4
        /*0000*/ 	.byte	0x04, 0x37
        /*0002*/ 	.short	(.L_3509 - .L_3508)
.L_3508:
        /*0004*/ 	.word	0x00000082


	//----- nvinfo : EIATTR_KPARAM_INFO
	.align		4
.L_3509:
        /*0008*/ 	.byte	0x04, 0x17
        /*000a*/ 	.short	(.L_3511 - .L_3510)
.L_3510:
        /*000c*/ 	.word	0x00000000
        /*0010*/ 	.short	0x0000
        /*0012*/ 	.short	0x0000
        /*0014*/ 	.byte	0x00, 0xf0, 0x21, 0x02


	//----- nvinfo : EIATTR_SPARSE_MMA_MASK
	.align		4
.L_3511:
        /*0018*/ 	.byte	0x03, 0x50
        /*001a*/ 	.short	0x0000


	//----- nvinfo : EIATTR_MAXREG_COUNT
	.align		4
        /*001c*/ 	.byte	0x03, 0x1b
        /*001e*/ 	.short	0x0040


	//----- nvinfo : EIATTR_NUM_BARRIERS
	.align		4
        /*0020*/ 	.byte	0x02, 0x4c
        /*0022*/ 	.byte	0x01
	.zero		1


	//----- nvinfo : EIATTR_MERCURY_ISA_VERSION
	.align		4
        /*0024*/ 	.byte	0x03, 0x5f
        /*0026*/ 	.short	0x0101


	//----- nvinfo : EIATTR_COOP_GROUP_MASK_REGIDS
	.align		4
        /*0028*/ 	.byte	0x04, 0x29
        /*002a*/ 	.short	(.L_3513 - .L_3512)


	//   ....[0]....
.L_3512:
        /*002c*/ 	.word	0xffffffff


	//   ....[1]....
        /*0030*/ 	.word	0xffffffff


	//   ....[2]....
        /*0034*/ 	.word	0xffffffff


	//   ....[3]....
        /*0038*/ 	.word	0xffffffff


	//   ....[4]....
        /*003c*/ 	.word	0xffffffff


	//   ....[5]....
        /*0040*/ 	.word	0xffffffff


	//   ....[6]....
        /*0044*/ 	.word	0xffffffff


	//   ....[7]....
        /*0048*/ 	.word	0xffffffff


	//   ....[8]....
        /*004c*/ 	.word	0xffffffff


	//   ....[9]....
        /*0050*/ 	.word	0xffffffff


	//----- nvinfo : EIATTR_COOP_GROUP_INSTR_OFFSETS
	.align		4
.L_3513:
        /*0054*/ 	.byte	0x04, 0x28
        /*0056*/ 	.short	(.L_3515 - .L_3514)


	//   ....[0]....
.L_3514:
        /*0058*/ 	.word	0x00001270


	//   ....[1]....
        /*005c*/ 	.word	0x00001280


	//   ....[2]....
        /*0060*/ 	.word	0x000012b0


	//   ....[3]....
        /*0064*/ 	.word	0x000012c0


	//   ....[4]....
        /*0068*/ 	.word	0x000012f0


	//   ....[5]....
        /*006c*/ 	.word	0x00001300


	//   ....[6]....
        /*0070*/ 	.word	0x00001330


	//   ....[7]....
        /*0074*/ 	.word	0x00001340


	//   ....[8]....
        /*0078*/ 	.word	0x00001370


	//   ....[9]....
        /*007c*/ 	.word	0x00001380


	//----- nvinfo : EIATTR_VRC_CTA_INIT_COUNT
	.align		4
.L_3515:
        /*0080*/ 	.byte	0x02, 0x4a
	.zero		1
	.zero		1


	//----- nvinfo : EIATTR_EXIT_INSTR_OFFSETS
	.align		4
        /*0084*/ 	.byte	0x04, 0x1c
        /*0086*/ 	.short	(.L_3517 - .L_3516)


	//   ....[0]....
.L_3516:
        /*0088*/ 	.word	0x00000060


	//   ....[1]....
        /*008c*/ 	.word	0x000013e0


	//   ....[2]....
        /*0090*/ 	.word	0x000014b0


	//----- nvinfo : EIATTR_MAX_THREADS
	.align		4
.L_3517:
        /*0094*/ 	.byte	0x04, 0x05
        /*0096*/ 	.short	(.L_3519 - .L_3518)
.L_3518:
        /*0098*/ 	.word	0x00000400
        /*009c*/ 	.word	0x00000001
        /*00a0*/ 	.word	0x00000001


	//----- nvinfo : EIATTR_CRS_STACK_SIZE
	.align		4
.L_3519:
        /*00a4*/ 	.byte	0x04, 0x1e
        /*00a6*/ 	.short	(.L_3521 - .L_3520)
.L_3520:
        /*00a8*/ 	.word	0x00000000


	//----- nvinfo : EIATTR_CBANK_PARAM_SIZE
	.align		4
.L_3521:
        /*00ac*/ 	.byte	0x03, 0x19
        /*00ae*/ 	.short	0x0088


	//----- nvinfo : EIATTR_PARAM_CBANK
	.align		4
        /*00b0*/ 	.byte	0x04, 0x0a
        /*00b2*/ 	.short	(.L_3523 - .L_3522)
	.align		4
.L_3522:
        /*00b4*/ 	.word	index@(.nv.constant0._ZN10layer_norm22ln_bwd_finalize_kernelINS_22Kernel_traits_finalizeILj15360E6__halfS2_S2_fjLj1024ELj4ENS_18Kernel_traits_baseILj15360ES2_S2_S2_fjLj1024EEEEEEEvNS_9BwdParamsE)
        /*00b8*/ 	.short	0x0380
        /*00ba*/ 	.short	0x0088


	//----- nvinfo : EIATTR_SW_WAR
	.align		4
.L_3523:
        /*00bc*/ 	.byte	0x04, 0x36
        /*00be*/ 	.short	(.L_3525 - .L_3524)
.L_3524:
        /*00c0*/ 	.word	0x00000008
.L_3525:


//--------------------- .nv.info._ZN10layer_norm13ln_bwd_kernelINS_13Kernel_traitsI6__halfS2_S2_fjLj15360ELj4ELj1ELj4ELj4ENS_18Kernel_traits_baseILj15360ES2_S2_S2_fjLj128EEEEEEEvNS_9BwdParamsE --------------------------
	.section	.nv.info._ZN10layer_norm13ln_bwd_kernelINS_13Kernel_traitsI6__halfS2_S2_fjLj15360ELj4ELj1ELj4ELj4ENS_18Kernel_traits_baseILj15360ES2_S2_S2_fjLj128EEEEEEEvNS_9BwdParamsE,"",@"SHT_CUDA_INFO"
	.sectionflags	@""
	.align	4


	//----- nvinfo : EIATTR_CUDA_API_VERSION
	.align		4
        /*0000*/ 	.byte	0x04, 0x37
        /*0002*/ 	.short	(.L_3527 - .L_3526)
.L_3526:
        /*0004*/ 	.word	0x00000082


	//----- nvinfo : EIATTR_KPARAM_INFO
	.align		4
.L_3527:
        /*0008*/ 	.byte	0x04, 0x17
        /*000a*/ 	.short	(.L_3529 - .L_3528)
.L_3528:
        /*000c*/ 	.word	0x00000000
        /*0010*/ 	.short	0x0000
        /*0012*/ 	.short	0x0000
        /*0014*/ 	.byte	0x00, 0xf0, 0x21, 0x02


	//----- nvinfo : EIATTR_SPARSE_MMA_MASK
	.align		4
.L_3529:
        /*0018*/ 	.byte	0x03, 0x50
        /*001a*/ 	.short	0x0000


	//----- nvinfo : EIATTR_MAXREG_COUNT
	.align		4
        /*001c*/ 	.byte	0x03, 0x1b
        /*001e*/ 	.short	0x00ff


	//----- nvinfo : EIATTR_NUM_BARRIERS
	.align		4
        /*0020*/ 	.byte	0x02, 0x4c
        /*0022*/ 	.byte	0x01
	.zero		1


	//----- nvinfo : EIATTR_MERCURY_ISA_VERSION
	.align		4
        /*0024*/ 	.byte	0x03, 0x5f
        /*0026*/ 	.short	0x0101


	//----- nvinfo : EIATTR_COOP_GROUP_MASK_REGIDS
	.align		4
        /*0028*/ 	.byte	0x04, 0x29
        /*002a*/ 	.short	(.L_3531 - .L_3530)


	//   ....[0]....
.L_3530:
        /*002c*/ 	.word	0xffffffff


	//   ....[1]....
        /*0030*/ 	.word	0xffffffff


	//   ....[2]....
        /*0034*/ 	.word	0xffffffff


	//   ....[3]....
        /*0038*/ 	.word	0xffffffff


	//   ....[4]....
        /*003c*/ 	.word	0xffffffff


	//   ....[5]....
        /*0040*/ 	.word	0xffffffff


	//   ....[6]....
        /*0044*/ 	.word	0xffffffff


	//   ....[7]....
        /*0048*/ 	.word	0xffffffff


	//   ....[8]....
        /*004c*/ 	.word	0xffffffff


	//   ....[9]....
        /*0050*/ 	.word	0xffffffff


	//   ....[10]....
        /*0054*/ 	.word	0xffffffff


	//   ....[11]....
        /*0058*/ 	.word	0xffffffff


	//   ....[12]....
        /*005c*/ 	.word	0xffffffff


	//   ....[13]....
        /*0060*/ 	.word	0xffffffff


	//   ....[14]....
        /*0064*/ 	.word	0xffffffff


	//   ....[15]....
        /*0068*/ 	.word	0xffffffff


	//   ....[16]....
        /*006c*/ 	.word	0xffffffff


	//   ....[17]....
        /*0070*/ 	.word	0xffffffff


	//   ....[18]....
        /*0074*/ 	.word	0xffffffff


	//   ....[19]....
        /*0078*/ 	.word	0xffffffff


	//----- nvinfo : EIATTR_COOP_GROUP_INSTR_OFFSETS
	.align		4
.L_3531:
        /*007c*/ 	.byte	0x04, 0x28
        /*007e*/ 	.short	(.L_3533 - .L_3532)


	//   ....[0]....
.L_3532:
        /*0080*/ 	.word	0x000038a0


	//   ....[1]....
        /*0084*/ 	.word	0x000038e0


	//   ....[2]....
        /*0088*/ 	.word	0x00003a70


	//   ....[3]....
        /*008c*/ 	.word	0x00003ab0


	//   ....[4]....
        /*0090*/ 	.word	0x00003c40


	//   ....[5]....
        /*0094*/ 	.word	0x00003c80


	//   ....[6]....
        /*0098*/ 	.word	0x00003e00


	//   ....[7]....
        /*009c*/ 	.word	0x00003e10


	//   ....[8]....
        /*00a0*/ 	.word	0x00003e40


	//   ....[9]....
        /*00a4*/ 	.word	0x00003e60


	//   ....[10]....
        /*00a8*/ 	.word	0x00004270


	//   ....[11]....
        /*00ac*/ 	.word	0x00004280


	//   ....[12]....
        /*00b0*/ 	.word	0x000042b0


	//   ....[13]....
        /*00b4*/ 	.word	0x000042c0


	//   ....[14]....
        /*00b8*/ 	.word	0x000042f0


	//   ....[15]....
        /*00bc*/ 	.word	0x00004300


	//   ....[16]....
        /*00c0*/ 	.word	0x00004330


	//   ....[17]....
        /*00c4*/ 	.word	0x00004340


	//   ....[18]....
        /*00c8*/ 	.word	0x00004370


	//   ....[19]....
        /*00cc*/ 	.word	0x00004380


	//----- nvinfo : EIATTR_VRC_CTA_INIT_COUNT
	.align		4
.L_3533:
        /*00d0*/ 	.byte	0x02, 0x4a
	.zero		1
	.zero		1


	//----- nvinfo : EIATTR_EXIT_INSTR_OFFSETS
	.align		4
        /*00d4*/ 	.byte	0x04, 0x1c
        /*00d6*/ 	.short	(.L_3535 - .L_3534)


	//   ....[0]....
.L_3534:
        /*00d8*/ 	.word	0x000054e0


	//----- nvinfo : EIATTR_MAX_THREADS
	.align		4
.L_3535:
        /*00dc*/ 	.byte	0x04, 0x05
        /*00de*/ 	.short	(.L_3537 - .L_3536)
.L_3536:
        /*00e0*/ 	.word	0x00000080
        /*00e4*/ 	.word	0x00000001
        /*00e8*/ 	.word	0x00000001


	//----- nvinfo : EIATTR_CRS_STACK_SIZE
	.align		4
.L_3537:
        /*00ec*/ 	.byte	0x04, 0x1e
        /*00ee*/ 	.short	(.L_3539 - .L_3538)
.L_3538:
        /*00f0*/ 	.word	0x00000000


	//----- nvinfo : EIATTR_CBANK_PARAM_SIZE
	.align		4
.L_3539:
        /*00f4*/ 	.byte	0x03, 0x19
        /*00f6*/ 	.short	0x0088


	//----- nvinfo : EIATTR_PARAM_CBANK
	.align		4
        /*00f8*/ 	.byte	0x04, 0x0a
        /*00fa*/ 	.short	(.L_3541 - .L_3540)
	.align		4
.L_3540:
        /*00fc*/ 	.word	index@(.nv.constant0._ZN10layer_norm13ln_bwd_kernelINS_13Kernel_traitsI6__halfS2_S2_fjLj15360ELj4ELj1ELj4ELj4ENS_18Kernel_traits_baseILj15360ES2_S2_S2_fjLj128EEEEEEEvNS_9BwdParamsE)
        /*0100*/ 	.short	0x0380
        /*0102*/ 	.short	0x0088


	//----- nvinfo : EIATTR_SW_WAR
	.align		4
.L_3541:
        /*0104*/ 	.byte	0x04, 0x36
        /*0106*/ 	.short	(.L_3543 - .L_3542)
.L_3542:
        /*0108*/ 	.word	0x00000008
.L_3543:


//--------------------- .nv.info._ZN10layer_norm22ln_bwd_finalize_kernelINS_22Kernel_traits_finalizeILj15360EffffjLj1024ELj4ENS_18Kernel_traits_baseILj15360EffffjLj1024EEEEEEEvNS_9BwdParamsE --------------------------
	.section	.nv.info._ZN10layer_norm22ln_bwd_finalize_kernelINS_22Kernel_traits_finalizeILj15360EffffjLj1024ELj4ENS_18Kernel_traits_baseILj15360EffffjLj1024EEEEEEEvNS_9BwdParamsE,"",@"SHT_CUDA_INFO"
	.sectionflags	@""
	.align	4


	//----- nvinfo : EIATTR_CUDA_API_VERSION
	.align		4
        /*0000*/ 	.byte	0x04, 0x37
        /*0002*/ 	.short	(.L_3545 - .L_3544)
.L_3544:
        /*0004*/ 	.word	0x00000082


	//----- nvinfo : EIATTR_KPARAM_INFO
	.align		4
.L_3545:
        /*0008*/ 	.byte	0x04, 0x17
        /*000a*/ 	.short	(.L_3547 - .L_3546)
.L_3546:
        /*000c*/ 	.word	0x00000000
        /*0010*/ 	.short	0x0000
        /*0012*/ 	.short	0x0000
        /*0014*/ 	.byte	0x00, 0xf0, 0x21, 0x02


	//----- nvinfo : EIATTR_SPARSE_MMA_MASK
	.align		4
.L_3547:
        /*0018*/ 	.byte	0x03, 0x50
        /*001a*/ 	.short	0x0000


	//----- nvinfo : EIATTR_MAXREG_COUNT
	.align		4
        /*001c*/ 	.byte	0x03, 0x1b
        /*001e*/ 	.short	0x0040


	//----- nvinfo : EIATTR_NUM_BARRIERS
	.align		4
        /*0020*/ 	.byte	0x02, 0x4c
        /*0022*/ 	.byte	0x01
	.zero		1


	//----- nvinfo : EIATTR_MERCURY_ISA_VERSION
	.align		4
        /*0024*/ 	.byte	0x03, 0x5f
        /*0026*/ 	.short	0x0101


	//----- nvinfo : EIATTR_COOP_GROUP_MASK_REGIDS
	.align		4
        /*0028*/ 	.byte	0x04, 0x29
        /*002a*/ 	.short	(.L_3549 - .L_3548)


	//   ....[0]....
.L_3548:
        /*002c*/ 	.word	0xffffffff


	//   ....[1]....
        /*0030*/ 	.word	0xffffffff


	//   ....[2]....
        /*0034*/ 	.word	0xffffffff


	//   ....[3]....
        /*0038*/ 	.word	0xffffffff


	//   ....[4]....
        /*003c*/ 	.word	0xffffffff


	//   ....[5]....
        /*0040*/ 	.word	0xffffffff


	//   ....[6]....
        /*0044*/ 	.word	0xffffffff


	//   ....[7]....
        /*0048*/ 	.word	0xffffffff


	//   ....[8]....
        /*004c*/ 	.word	0xffffffff


	//   ....[9]....
        /*0050*/ 	.word	0xffffffff


	//----- nvinfo : EIATTR_COOP_GROUP_INSTR_OFFSETS
	.align		4
.L_3549:
        /*0054*/ 	.byte	0x04, 0x28
        /*0056*/ 	.short	(.L_3551 - .L_3550)


	//   ....[0]....
.L_3550:
        /*0058*/ 	.word	0x00001270


	//   ....[1]....
        /*005c*/ 	.word	0x00001280


	//   ....[2]....
        /*0060*/ 	.word	0x000012b0


	//   ....[3]....
        /*0064*/ 	.word	0x000012c0


	//   ....[4]....
        /*0068*/ 	.word	0x000012f0


	//   ....[5]....
        /*006c*/ 	.word	0x00001300


	//   ....[6]....
        /*0070*/ 	.word	0x00001330


	//   ....[7]....
        /*0074*/ 	.word	0x00001340


	//   ....[8]....
        /*0078*/ 	.word	0x00001370


	//   ....[9]....
        /*007c*/ 	.word	0x00001380


	//----- nvinfo : EIATTR_VRC_CTA_INIT_COUNT
	.align		4
.L_3551:
        /*0080*/ 	.byte	0x02, 0x4a
	.zero		1
	.zero		1


	//----- nvinfo : EIATTR_EXIT_INSTR_OFFSETS
	.align		4
        /*0084*/ 	.byte	0x04, 0x1c
        /*0086*/ 	.short	(.L_3553 - .L_3552)


	//   ....[0]....
.L_3552:
        /*0088*/ 	.word	0x00000060


	//   ....[1]....
        /*008c*/ 	.word	0x000013e0


	//   ....[2]....
        /*0090*/ 	.word	0x00001490


	//----- nvinfo : EIATTR_MAX_THREADS
	.align		4
.L_3553:
        /*0094*/ 	.byte	0x04, 0x05
        /*0096*/ 	.short	(.L_3555 - .L_3554)
.L_3554:
        /*0098*/ 	.word	0x00000400
        /*009c*/ 	.word	0x00000001
        /*00a0*/ 	.word	0x00000001


	//----- nvinfo : EIATTR_CRS_STACK_SIZE
	.align		4
.L_3555:
        /*00a4*/ 	.byte	0x04, 0x1e
        /*00a6*/ 	.short	(.L_3557 - .L_3556)
.L_3556:
        /*00a8*/ 	.word	0x00000000


	//----- nvinfo : EIATTR_CBANK_PARAM_SIZE
	.align		4
.L_3557:
        /*00ac*/ 	.byte	0x03, 0x19
        /*00ae*/ 	.short	0x0088


	//----- nvinfo : EIATTR_PARAM_CBANK
	.align		4
        /*00b0*/ 	.byte	0x04, 0x0a
        /*00b2*/ 	.short	(.L_3559 - .L_3558)
	.align		4
.L_3558:
        /*00b4*/ 	.word	index@(.nv.constant0._ZN10layer_norm22ln_bwd_finalize_kernelINS_22Kernel_traits_finalizeILj15360EffffjLj1024ELj4ENS_18Kernel_traits_baseILj15360EffffjLj1024EEEEEEEvNS_9BwdParamsE)
        /*00b8*/ 	.short	0x0380
        /*00ba*/ 	.short	0x0088


	//----- nvinfo : EIATTR_SW_WAR
	.align		4
.L_3559:
        /*00bc*/ 	.byte	0x04, 0x36
        /*00be*/ 	.short	(.L_3561 - .L_3560)
.L_3560:
        /*00c0*/ 	.word	0x00000008
.L_3561:


//--------------------- .nv.info._ZN10layer_norm13ln_bwd_kernelINS_13Kernel_traitsIffffjLj15360ELj4ELj1ELj4ELj8ENS_18Kernel_traits_baseILj15360EffffjLj128EEEEEEEvNS_9BwdParamsE --------------------------
	.section	.nv.info._ZN10layer_norm13ln_bwd_kernelINS_13Kernel_traitsIffffjLj15360ELj4ELj1ELj4ELj8ENS_18Kernel_traits_baseILj15360EffffjLj128EEEEEEEvNS_9BwdParamsE,"",@"SHT_CUDA_INFO"
	.sectionflags	@""
	.align	4


	//----- nvinfo : EIATTR_CUDA_API_VERSION
	.align		4
        /*0000*/ 	.byte	0x04, 0x37
        /*0002*/ 	.short	(.L_3563 - .L_3562)
.L_3562:
        /*0004*/ 	.word	0x00000082


	//----- nvinfo : EIATTR_KPARAM_INFO
	.align		4
.L_3563:
        /*0008*/ 	.byte	0x04, 0x17
        /*000a*/ 	.short	(.L_3565 - .L_3564)
.L_3564:
        /*000c*/ 	.word	0x00000000
        /*0010*/ 	.short	0x0000
        /*0012*/ 	.short	0x0000
        /*0014*/ 	.byte	0x00, 0xf0, 0x21, 0x02


	//----- nvinfo : EIATTR_SPARSE_MMA_MASK
	.align		4
.L_3565:
        /*0018*/ 	.byte	0x03, 0x50
        /*001a*/ 	.short	0x0000


	//----- nvinfo : EIATTR_MAXREG_COUNT
	.align		4
        /*001c*/ 	.byte	0x03, 0x1b
        /*001e*/ 	.short	0x00ff


	//----- nvinfo : EIATTR_NUM_BARRIERS
	.align		4
        /*0020*/ 	.byte	0x02, 0x4c
        /*0022*/ 	.byte	0x01
	.zero		1


	//----- nvinfo : EIATTR_MERCURY_ISA_VERSION
	.align		4
        /*0024*/ 	.byte	0x03, 0x5f
        /*0026*/ 	.short	0x0101


	//----- nvinfo : EIATTR_COOP_GROUP_MASK_REGIDS
	.align		4
        /*0028*/ 	.byte	0x04, 0x29
        /*002a*/ 	.short	(.L_3567 - .L_3566)


	//   ....[0]....
.L_3566:
        /*002c*/ 	.word	0xffffffff


	//   ....[1]....
        /*0030*/ 	.word	0xffffffff


	//   ....[2]....
        /*0034*/ 	.word	0xffffffff


	//   ....[3]....
        /*0038*/ 	.word	0xffffffff


	//   ....[4]....
        /*003c*/ 	.word	0xffffffff


	//   ....[5]....
        /*0040*/ 	.word	0xffffffff


	//   ....[6]....
        /*0044*/ 	.word	0xffffffff


	//   ....[7]....
        /*0048*/ 	.word	0xffffffff


	//   ....[8]....
        /*004c*/ 	.word	0xffffffff


	//   ....[9]....
        /*0050*/ 	.word	0xffffffff


	//   ....[10]....
        /*0054*/ 	.word	0xffffffff


	//   ....[11]....
        /*0058*/ 	.word	0xffffffff


	//   ....[12]....
        /*005c*/ 	.word	0xffffffff


	//   ....[13]....
        /*0060*/ 	.word	0xffffffff


	//   ....[14]....
        /*0064*/ 	.word	0xffffffff


	//   ....[15]....
        /*0068*/ 	.word	0xffffffff


	//   ....[16]....
        /*006c*/ 	.word	0xffffffff


	//   ....[17]....
        /*0070*/ 	.word	0xffffffff


	//   ....[18]....
        /*0074*/ 	.word	0xffffffff


	//   ....[19]....
        /*0078*/ 	.word	0xffffffff


	//----- nvinfo : EIATTR_COOP_GROUP_INSTR_OFFSETS
	.align		4
.L_3567:
        /*007c*/ 	.byte	0x04, 0x28
        /*007e*/ 	.short	(.L_3569 - .L_3568)


	//   ....[0]....
.L_3568:
        /*0080*/ 	.word	0x000027d0


	//   ....[1]....
        /*0084*/ 	.word	0x00002810


	//   ....[2]....
        /*0088*/ 	.word	0x000029a0


	//   ....[3]....
        /*008c*/ 	.word	0x000029e0


	//   ....[4]....
        /*0090*/ 	.word	0x00002b70


	//   ....[5]....
        /*0094*/ 	.word	0x00002bb0


	//   ....[6]....
        /*0098*/ 	.word	0x00002cc0


	//   ....[7]....
        /*009c*/ 	.word	0x00002cd0


	//   ....[8]....
        /*00a0*/ 	.word	0x00002d00


	//   ....[9]....
        /*00a4*/ 	.word	0x00002d10


	//   ....[10]....
        /*00a8*/ 	.word	0x00003320


	//   ....[11]....
        /*00ac*/ 	.word	0x00003330


	//   ....[12]....
        /*00b0*/ 	.word	0x00003360


	//   ....[13]....
        /*00b4*/ 	.word	0x00003370


	//   ....[14]....
        /*00b8*/ 	.word	0x000033a0


	//   ....[15]....
        /*00bc*/ 	.word	0x000033b0


	//   ....[16]....
        /*00c0*/ 	.word	0x000033e0


	//   ....[17]....
        /*00c4*/ 	.word	0x000033f0


	//   ....[18]....
        /*00c8*/ 	.word	0x00003420


	//   ....[19]....
        /*00cc*/ 	.word	0x00003430


	//----- nvinfo : EIATTR_VRC_CTA_INIT_COUNT
	.align		4
.L_3569:
        /*00d0*/ 	.byte	0x02, 0x4a
	.zero		1
	.zero		1


	//----- nvinfo : EIATTR_EXIT_INSTR_OFFSETS
	.align		4
        /*00d4*/ 	.byte	0x04, 0x1c
        /*00d6*/ 	.short	(.L_3571 - .L_3570)


	//   ....[0]....
.L_3570:
        /*00d8*/ 	.word	0x000044c0


	//----- nvinfo : EIATTR_MAX_THREADS
	.align		4
.L_3571:
        /*00dc*/ 	.byte	0x04, 0x05
        /*00de*/ 	.short	(.L_3573 - .L_3572)
.L_3572:
        /*00e0*/ 	.word	0x00000080
        /*00e4*/ 	.word	0x00000001
        /*00e8*/ 	.word	0x00000001


	//----- nvinfo : EIATTR_CRS_STACK_SIZE
	.align		4
.L_3573:
        /*00ec*/ 	.byte	0x04, 0x1e
        /*00ee*/ 	.short	(.L_3575 - .L_3574)
.L_3574:
        /*00f0*/ 	.word	0x00000000


	//----- nvinfo : EIATTR_CBANK_PARAM_SIZE
	.align		4
.L_3575:
        /*00f4*/ 	.byte	0x03, 0x19
        /*00f6*/ 	.short	0x0088


	//----- nvinfo : EIATTR_PARAM_CBANK
	.align		4
        /*00f8*/ 	.byte	0x04, 0x0a
        /*00fa*/ 	.short	(.L_3577 - .L_3576)
	.align		4
.L_3576:
        /*00fc*/ 	.word	index@(.nv.constant0._ZN10layer_norm13ln_bwd_kernelINS_13Kernel_traitsIffffjLj15360ELj4ELj1ELj4ELj8ENS_18Kernel_traits_baseILj15360EffffjLj128EEEEEEEvNS_9BwdParamsE)
        /*0100*/ 	.short	0x0380
        /*0102*/ 	.short	0x0088


	//----- nvinfo : EIATTR_SW_WAR
	.align		4
.L_3577:
        /*0104*/ 	.byte	0x04, 0x36
        /*0106*/ 	.short	(.L_3579 - .L_3578)
.L_3578:
        /*0108*/ 	.word	0x00000008
.L_3579:


//--------------------- .nv.info._ZN10layer_norm22ln_bwd_finalize_kernelINS_22Kernel_traits_finalizeILj14336E13__nv_bfloat16fS2_fjLj1024ELj4ENS_18Kernel_traits_baseILj14336ES2_fS2_fjLj1024EEEEEEEvNS_9BwdParamsE --------------------------
	.section	.nv.info._ZN10layer_norm22ln_bwd_finalize_kernelINS_22Kernel_traits_finalizeILj14336E13__nv_bfloat16fS2_fjLj1024ELj4ENS_18Kernel_traits_baseILj14336ES2_fS2_fjLj1024EEEEEEEvNS_9BwdParamsE,"",@"SHT_CUDA_INFO"
	.sectionflags	@""
	.align	4


	//----- nvinfo : EIATTR_CUDA_API_VERSION
	.align		4
        /*0000*/ 	.byte	0x04, 0x37
        /*0002*/ 	.short	(.L_3581 - .L_3580)
.L_3580:
        /*0004*/ 	.word	0x00000082


	//----- nvinfo : EIATTR_KPARAM_INFO
	.align		4
.L_3581:
        /*0008*/ 	.byte	0x04, 0x17
        /*000a*/ 	.short	(.L_3583 - .L_3582)
.L_3582:
        /*000c*/ 	.word	0x00000000
        /*0010*/ 	.short	0x0000
        /*0012*/ 	.short	0x0000
        /*0014*/ 	.byte	0x00, 0xf0, 0x21, 0x02


	//----- nvinfo : EIATTR_SPARSE_MMA_MASK
	.align		4
.L_3583:
        /*0018*/ 	.byte	0x03, 0x50
        /*001a*/ 	.short	0x0000


	//----- nvinfo : EIATTR_MAXREG_COUNT
	.align		4
        /*001c*/ 	.byte	0x03, 0x1b
        /*001e*/ 	.short	0x0040


	//----- nvinfo : EIATTR_NUM_BARRIERS
	.align		4
        /*0020*/ 	.byte	0x02, 0x4c
        /*0022*/ 	.byte	0x01
	.zero		1


	//----- nvinfo : EIATTR_MERCURY_ISA_VERSION
	.align		4
        /*0024*/ 	.byte	0x03, 0x5f
        /*0026*/ 	.short	0x0101


	//----- nvinfo : EIATTR_COOP_GROUP_MASK_REGIDS
	.align		4
        /*0028*/ 	.byte	0x04, 0x29
        /*002a*/ 	.short	(.L_3585 - .L_3584)


	//   ....[0]....
.L_3584:
        /*002c*/ 	.word	0xffffffff


	//   ....[1]....
        /*0030*/ 	.word	0xffffffff


	//   ....[2]....
        /*0034*/ 	.word	0xffffffff


	//   ....[3]....
        /*0038*/ 	.word	0xffffffff


	//   ....[4]....
        /*003c*/ 	.word	0xffffffff


	//   ....[5]....
        /*0040*/ 	.word	0xffffffff


	//   ....[6]....
        /*0044*/ 	.word	0xffffffff


	//   ....[7]....
        /*0048*/ 	.word	0xffffffff


	//   ....[8]....
        /*004c*/ 	.word	0xffffffff


	//   ....[9]....
        /*0050*/ 	.word	0xffffffff


	//----- nvinfo : EIATTR_COOP_GROUP_INSTR_OFFSETS
	.align		4
.L_3585:
        /*0054*/ 	.byte	0x04, 0x28
        /*0056*/ 	.short	(.L_3587 - .L_3586)


	//   ....[0]....
.L_3586:
        /*0058*/ 	.word	0x00001270


	//   ....[1]....
        /*005c*/ 	.word	0x00001280


	//   ....[2]....
        /*0060*/ 	.word	0x000012b0


	//   ....[3]....
        /*0064*/ 	.word	0x000012c0


	//   ....[4]....
        /*0068*/ 	.word	0x000012f0


	//   ....[5]....
        /*006c*/ 	.word	0x00001300


	//   ....[6]....
        /*0070*/ 	.word	0x00001330


	//   ....[7]....
        /*0074*/ 	.word	0x00001340


	//   ....[8]....
        /*0078*/ 	.word	0x00001370


	//   ....[9]....
        /*007c*/ 	.word	0x00001380


	//----- nvinfo : EIATTR_VRC_CTA_INIT_COUNT
	.align		4
.L_3587:
        /*0080*/ 	.byte	0x02, 0x4a
	.zero		1
	.zero		1


	//----- nvinfo : EIATTR_EXIT_INSTR_OFFSETS
	.align		4
        /*0084*/ 	.byte	0x04, 0x1c
        /*0086*/ 	.short	(.L_3589 - .L_3588)


	//   ....[0]....
.L_3588:
        /*0088*/ 	.word	0x00000060


	//   ....[1]....
        /*008c*/ 	.word	0x000013e0


	//   ....[2]....
        /*0090*/ 	.word	0x000014b0


	//----- nvinfo : EIATTR_MAX_THREADS
	.align		4
.L_3589:
        /*0094*/ 	.byte	0x04, 0x05
        /*0096*/ 	.short	(.L_3591 - .L_3590)
.L_3590:
        /*0098*/ 	.word	0x00000400
        /*009c*/ 	.word	0x00000001
        /*00a0*/ 	.word	0x00000001


	//----- nvinfo : EIATTR_CRS_STACK_SIZE
	.align		4
.L_3591:
        /*00a4*/ 	.byte	0x04, 0x1e
        /*00a6*/ 	.short	(.L_3593 - .L_3592)
.L_3592:
        /*00a8*/ 	.word	0x00000000


	//----- nvinfo : EIATTR_CBANK_PARAM_SIZE
	.align		4
.L_3593:
        /*00ac*/ 	.byte	0x03, 0x19
        /*00ae*/ 	.short	0x0088


	//----- nvinfo : EIATTR_PARAM_CBANK
	.align		4
        /*00b0*/ 	.byte	0x04, 0x0a
        /*00b2*/ 	.short	(.L_3595 - .L_3594)
	.align		4
.L_3594:
        /*00b4*/ 	.word	index@(.nv.constant0._ZN10layer_norm22ln_bwd_finalize_kernelINS_22Kernel_traits_finalizeILj14336E13__nv_bfloat16fS2_fjLj1024ELj4ENS_18Kernel_traits_baseILj14336ES2_fS2_fjLj1024EEEEEEEvNS_9BwdParamsE)
        /*00b8*/ 	.short	0x0380
        /*00ba*/ 	.short	0x0088


	//----- nvinfo : EIATTR_SW_WAR
	.align		4
.L_3595:
        /*00bc*/ 	.byte	0x04, 0x36
        /*00be*/ 	.short	(.L_3597 - .L_3596)
.L_3596:
        /*00c0*/ 	.word	0x00000008
.L_3597:


//--------------------- .nv.info._ZN10layer_norm13ln_bwd_kernelINS_13Kernel_traitsI13__nv_bfloat16fS2_fjLj14336ELj4ELj1ELj4ELj8ENS_18Kernel_traits_baseILj14336ES2_fS2_fjLj128EEEEEEEvNS_9BwdParamsE --------------------------
	.section	.nv.info._ZN10layer_norm13ln_bwd_kernelINS_13Kernel_traitsI13__nv_bfloat16fS2_fjLj14336ELj4ELj1ELj4ELj8ENS_18Kernel_traits_baseILj14336ES2_fS2_fjLj128EEEEEEEvNS_9BwdParamsE,"",@"SHT_CUDA_INFO"
	.sectionflags	@""
	.align	4


	//----- nvinfo : EIATTR_CUDA_API_VERSION
	.align		4
        /*0000*/ 	.byte	0x04, 0x37
        /*0002*/ 	.short	(.L_3599 - .L_3598)
.L_3598:
        /*0004*/ 	.word	0x00000082


	//----- nvinfo : EIATTR_KPARAM_INFO
	.align		4
.L_3599:
        /*0008*/ 	.byte	0x04, 0x17
        /*000a*/ 	.short	(.L_3601 - .L_3600)
.L_3600:
        /*000c*/ 	.word	0x00000000
        /*0010*/ 	.short	0x0000
        /*0012*/ 	.short	0x0000
        /*0014*/ 	.byte	0x00, 0xf0, 0x21, 0x02


	//----- nvinfo : EIATTR_SPARSE_MMA_MASK
	.align		4
.L_3601:
        /*0018*/ 	.byte	0x03, 0x50
        /*001a*/ 	.short	0x0000


	//----- nvinfo : EIATTR_MAXREG_COUNT
	.align		4
        /*001c*/ 	.byte	0x03, 0x1b
        /*001e*/ 	.short	0x00ff


	//----- nvinfo : EIATTR_NUM_BARRIERS
	.align		4
        /*0020*/ 	.byte	0x02, 0x4c
        /*0022*/ 	.byte	0x01
	.zero		1


	//----- nvinfo : EIATTR_MERCURY_ISA_VERSION
	.align		4
        /*0024*/ 	.byte	0x03, 0x5f
        /*0026*/ 	.short	0x0101


	//----- nvinfo : EIATTR_COOP_GROUP_MASK_REGIDS
	.align		4
        /*0028*/ 	.byte	0x04, 0x29
        /*002a*/ 	.short	(.L_3603 - .L_3602)


	//   ....[0]....
.L_3602:
        /*002c*/ 	.word	0xffffffff


	//   ....[1]....
        /*0030*/ 	.word	0xffffffff


	//   ....[2]....
        /*0034*/ 	.word	0xffffffff


	//   ....[3]....
        /*0038*/ 	.word	0xffffffff


	//   ....[4]....
        /*003c*/ 	.word	0xffffffff


	//   ....[5]....
        /*0040*/ 	.word	0xffffffff


	//   ....[6]....
        /*0044*/ 	.word	0xffffffff


	//   ....[7]....
        /*0048*/ 	.word	0xffffffff


	//   ....[8]....
        /*004c*/ 	.word	0xffffffff


	//   ....[9]....
        /*0050*/ 	.word	0xffffffff


	//   ....[10]....
        /*0054*/ 	.word	0xffffffff


	//   ....[11]....
        /*0058*/ 	.word	0xffffffff


	//   ....[12]....
        /*005c*/ 	.word	0xffffffff


	//   ....[13]....
        /*0060*/ 	.word	0xffffffff


	//   ....[14]....
        /*0064*/ 	.word	0xffffffff


	//   ....[15]....
        /*0068*/ 	.word	0xffffffff


	//   ....[16]....
        /*006c*/ 	.word	0xffffffff


	//   ....[17]....
        /*0070*/ 	.word	0xffffffff


	//   ....[18]....
        /*0074*/ 	.word	0xffffffff


	//   ....[19]....
        /*0078*/ 	.word	0xffffffff


	//----- nvinfo : EIATTR_COOP_GROUP_INSTR_OFFSETS
	.align		4
.L_3603:
        /*007c*/ 	.byte	0x04, 0x28
        /*007e*/ 	.short	(.L_3605 - .L_3604)


	//   ....[0]....
.L_3604:
        /*0080*/ 	.word	0x00003400


	//   ....[1]....
        /*0084*/ 	.word	0x00003440


	//   ....[2]....
        /*0088*/ 	.word	0x000035d0


	//   ....[3]....
        /*008c*/ 	.word	0x000035f0


	//   ....[4]....
        /*0090*/ 	.word	0x00003630


	//   ....[5]....
        /*0094*/ 	.word	0x00003640


	//   ....[6]....
        /*0098*/ 	.word	0x00003670


	//   ....[7]....
        /*009c*/ 	.word	0x00003680


	//   ....[8]....
        /*00a0*/ 	.word	0x000036b0


	//   ....[9]....
        /*00a4*/ 	.word	0x000036c0


	//   ....[10]....
        /*00a8*/ 	.word	0x00003dd0


	//   ....[11]....
        /*00ac*/ 	.word	0x00003de0


	//   ....[12]....
        /*00b0*/ 	.word	0x00003e10


	//   ....[13]....
        /*00b4*/ 	.word	0x00003e20


	//   ....[14]....
        /*00b8*/ 	.word	0x00003e50


	//   ....[15]....
        /*00bc*/ 	.word	0x00003e60


	//   ....[16]....
        /*00c0*/ 	.word	0x00003e90


	//   ....[17]....
        /*00c4*/ 	.word	0x00003ea0


	//   ....[18]....
        /*00c8*/ 	.word	0x00003ee0


	//   ....[19]....
        /*00cc*/ 	.word	0x00003ef0


	//----- nvinfo : EIATTR_VRC_CTA_INIT_COUNT
	.align		4
.L_3605:
        /*00d0*/ 	.byte	0x02, 0x4a
	.zero		1
	.zero		1


	//----- nvinfo : EIATTR_EXIT_INSTR_OFFSETS
	.align		4
        /*00d4*/ 	.byte	0x04, 0x1c
        /*00d6*/ 	.short	(.L_3607 - .L_3606)


	//   ....[0]....
.L_3606:
        /*00d8*/ 	.word	0x00004c60


	//----- nvinfo : EIATTR_MAX_THREADS
	.align		4
.L_3607:
        /*00dc*/ 	.byte	0x04, 0x05
        /*00de*/ 	.short	(.L_3609 - .L_3608)
.L_3608:
        /*00e0*/ 	.word	0x00000080
        /*00e4*/ 	.word	0x00000001
        /*00e8*/ 	.word	0x00000001


	//----- nvinfo : EIATTR_CRS_STACK_SIZE
	.align		4
.L_3609:
        /*00ec*/ 	.byte	0x04, 0x1e
        /*00ee*/ 	.short	(.L_3611 - .L_3610)
.L_3610:
        /*00f0*/ 	.word	0x00000000


	//----- nvinfo : EIATTR_CBANK_PARAM_SIZE
	.align		4
.L_3611:
        /*00f4*/ 	.byte	0x03, 0x19
        /*00f6*/ 	.short	0x0088


	//----- nvinfo : EIATTR_PARAM_CBANK
	.align		4
        /*00f8*/ 	.byte	0x04, 0x0a
        /*00fa*/ 	.short	(.L_3613 - .L_3612)
	.align		4
.L_3612:
        /*00fc*/ 	.word	index@(.nv.constant0._ZN10layer_norm13ln_bwd_kernelINS_13Kernel_traitsI13__nv_bfloat16fS2_fjLj14336ELj4ELj1ELj4ELj8ENS_18Kernel_traits_baseILj14336ES2_fS2_fjLj128EEEEEEEvNS_9BwdParamsE)
        /*0100*/ 	.short	0x0380
        /*0102*/ 	.short	0x0088


	//----- nvinfo : EIATTR_SW_WAR
	.align		4
.L_3613:
        /*0104*/ 	.byte	0x04, 0x36
        /*0106*/ 	.short	(.L_3615 - .L_3614)
.L_3614:
        /*0108*/ 	.word	0x00000008
.L_3615:


//--------------------- .nv.info._ZN10layer_norm22ln_bwd_finalize_kernelINS_22Kernel_traits_finalizeILj14336E13__nv_bfloat16S2_S2_fjLj1024ELj4ENS_18Kernel_traits_baseILj14336ES2_S2_S2_fjLj1024EEEEEEEvNS_9BwdParamsE --------------------------
	.section	.nv.info._ZN10layer_norm22ln_bwd_finalize_kernelINS_22Kernel_traits_finalizeILj14336E13__nv_bfloat16S2_S2_fjLj1024ELj4ENS_18Kernel_traits_baseILj14336ES2_S2_S2_fjLj1024EEEEEEEvNS_9BwdParamsE,"",@"SHT_CUDA_INFO"
	.sectionflags	@""
	.align	4


	//----- nvinfo : EIATTR_CUDA_API_VERSION
	.align		4
        /*0000*/ 	.byte	0x04, 0x37
        /*0002*/ 	.short	(.L_3617 - .L_3616)
.L_3616:
        /*0004*/ 	.word	0x00000082


	//----- nvinfo : EIATTR_KPARAM_INFO
	.align		4
.L_3617:
        /*0008*/ 	.byte	0x04, 0x17
        /*000a*/ 	.short	(.L_3619 - .L_3618)
.L_3618:
        /*000c*/ 	.word	0x00000000
        /*0010*/ 	.short	0x0000
        /*0012*/ 	.short	0x0000
        /*0014*/ 	.byte	0x00, 0xf0, 0x21, 0x02


	//----- nvinfo : EIATTR_SPARSE_MMA_MASK
	.align		4
.L_3619:
        /*0018*/ 	.byte	0x03, 0x50
        /*001a*/ 	.short	0x0000


	//----- nvinfo : EIATTR_MAXREG_COUNT
	.align		4
        /*001c*/ 	.byte	0x03, 0x1b
        /*001e*/ 	.short	0x0040


	//----- nvinfo : EIATTR_NUM_BARRIERS
	.align		4
        /*0020*/ 	.byte	0x02, 0x4c
        /*0022*/ 	.byte	0x01
	.zero		1


	//----- nvinfo : EIATTR_MERCURY_ISA_VERSION
	.align		4
        /*0024*/ 	.byte	0x03, 0x5f
        /*0026*/ 	.short	0x0101


	//----- nvinfo : EIATTR_COOP_GROUP_MASK_REGIDS
	.align		4
        /*0028*/ 	.byte	0x04, 0x29
        /*002a*/ 	.short	(.L_3621 - .L_3620)


	//   ....[0]....
.L_3620:
        /*002c*/ 	.word	0xffffffff


	//   ....[1]....
        /*0030*/ 	.word	0xffffffff


	//   ....[2]....
        /*0034*/ 	.word	0xffffffff


	//   ....[3]....
        /*0038*/ 	.word	0xffffffff


	//   ....[4]....
        /*003c*/ 	.word	0xffffffff


	//   ....[5]....
        /*0040*/ 	.word	0xffffffff


	//   ....[6]....
        /*0044*/ 	.word	0xffffffff


	//   ....[7]....
        /*0048*/ 	.word	0xffffffff


	//   ....[8]....
        /*004c*/ 	.word	0xffffffff


	//   ....[9]....
        /*0050*/ 	.word	0xffffffff


	//----- nvinfo : EIATTR_COOP_GROUP_INSTR_OFFSETS
	.align		4
.L_3621:
        /*0054*/ 	.byte	0x04, 0x28
        /*0056*/ 	.short	(.L_3623 - .L_3622)


	//   ....[0]....
.L_3622:
        /*0058*/ 	.word	0x00001270


	//   ....[1]....
        /*005c*/ 	.word	0x00001280


	//   ....[2]....
        /*0060*/ 	.word	0x000012b0


	//   ....[3]....
        /*0064*/ 	.word	0x000012c0


	//   ....[4]....
        /*0068*/ 	.word	0x000012f0


	//   ....[5]....
        /*006c*/ 	.word	0x00001300


	//   ....[6]....
        /*0070*/ 	.word	0x00001330


	//   ....[7]....
        /*0074*/ 	.word	0x00001340


	//   ....[8]....
        /*0078*/ 	.word	0x00001370


	//   ....[9]....
        /*007c*/ 	.word	0x00001380


	//----- nvinfo : EIATTR_VRC_CTA_INIT_COUNT
	.align		4
.L_3623:
        /*0080*/ 	.byte	0x02, 0x4a
	.zero		1
	.zero		1


	//----- nvinfo : EIATTR_EXIT_INSTR_OFFSETS
	.align		4
        /*0084*/ 	.byte	0x04, 0x1c
        /*0086*/ 	.short	(.L_3625 - .L_3624)


	//   ....[0]....
.L_3624:
        /*0088*/ 	.word	0x00000060


	//   ....[1]....
        /*008c*/ 	.word	0x000013e0


	//   ....[2]....
        /*0090*/ 	.word	0x000014b0


	//----- nvinfo : EIATTR_MAX_THREADS
	.align		4
.L_3625:
        /*0094*/ 	.byte	0x04, 0x05
        /*0096*/ 	.short	(.L_3627 - .L_3626)
.L_3626:
        /*0098*/ 	.word	0x00000400
        /*009c*/ 	.word	0x00000001
        /*00a0*/ 	.word	0x00000001


	//----- nvinfo : EIATTR_CRS_STACK_SIZE
	.align		4
.L_3627:
        /*00a4*/ 	.byte	0x04, 0x1e
        /*00a6*/ 	.short	(.L_3629 - .L_3628)
.L_3628:
        /*00a8*/ 	.word	0x00000000


	//----- nvinfo : EIATTR_CBANK_PARAM_SIZE
	.align		4
.L_3629:
        /*00ac*/ 	.byte	0x03, 0x19
        /*00ae*/ 	.short	0x0088


	//----- nvinfo : EIATTR_PARAM_CBANK
	.align		4
        /*00b0*/ 	.byte	0x04, 0x0a
        /*00b2*/ 	.short	(.L_3631 - .L_3630)
	.align		4
.L_3630:
        /*00b4*/ 	.word	index@(.nv.constant0._ZN10layer_norm22ln_bwd_finalize_kernelINS_22Kernel_traits_finalizeILj14336E13__nv_bfloat16S2_S2_fjLj1024ELj4ENS_18Kernel_traits_baseILj14336ES2_S2_S2_fjLj1024EEEEEEEvNS_9BwdParamsE)
        /*00b8*/ 	.short	0x0380
        /*00ba*/ 	.short	0x0088


	//----- nvinfo : EIATTR_SW_WAR
	.align		4
.L_3631:
        /*00bc*/ 	.byte	0x04, 0x36
        /*00be*/ 	.short	(.L_3633 - .L_3632)
.L_3632:
        /*00c0*/ 	.word	0x00000008
.L_3633:


//--------------------- .nv.info._ZN10layer_norm13ln_bwd_kernelINS_13Kernel_traitsI13__nv_bfloat16S2_S2_fjLj14336ELj4ELj1ELj4ELj8ENS_18Kernel_traits_baseILj14336ES2_S2_S2_fjLj128EEEEEEEvNS_9BwdParamsE --------------------------
	.section	.nv.info._ZN10layer_norm13ln_bwd_kernelINS_13Kernel_traitsI13__nv_bfloat16S2_S2_fjLj14336ELj4ELj1ELj4ELj8ENS_18Kernel_traits_baseILj14336ES2_S2_S2_fjLj128EEEEEEEvNS_9BwdParamsE,"",@"SHT_CUDA_INFO"
	.sectionflags	@""
	.align	4


	//----- nvinfo : EIATTR_CUDA_API_VERSION
	.align		4
        /*0000*/ 	.byte	0x04, 0x37
        /*0002*/ 	.short	(.L_3635 - .L_3634)
.L_3634:
        /*0004*/ 	.word	0x00000082


	//----- nvinfo : EIATTR_KPARAM_INFO
	.align		4
.L_3635:
        /*0008*/ 	.byte	0x04, 0x17
        /*000a*/ 	.short	(.L_3637 - .L_3636)
.L_3636:
        /*000c*/ 	.word	0x00000000
        /*0010*/ 	.short	0x0000
        /*0012*/ 	.short	0x0000
        /*0014*/ 	.byte	0x00, 0xf0, 0x21, 0x02


	//----- nvinfo : EIATTR_SPARSE_MMA_MASK
	.align		4
.L_3637:
        /*0018*/ 	.byte	0x03, 0x50
        /*001a*/ 	.short	0x0000


	//----- nvinfo : EIATTR_MAXREG_COUNT
	.align		4
        /*001c*/ 	.byte	0x03, 0x1b
        /*001e*/ 	.short	0x00ff


	//----- nvinfo : EIATTR_NUM_BARRIERS
	.align		4
        /*0020*/ 	.byte	0x02, 0x4c
        /*0022*/ 	.byte	0x01
	.zero		1


	//----- nvinfo : EIATTR_MERCURY_ISA_VERSION
	.align		4
        /*0024*/ 	.byte	0x03, 0x5f
        /*0026*/ 	.short	0x0101


	//----- nvinfo : EIATTR_COOP_GROUP_MASK_REGIDS
	.align		4
        /*0028*/ 	.byte	0x04, 0x29
        /*002a*/ 	.short	(.L_3639 - .L_3638)


	//   ....[0]....
.L_3638:
        /*002c*/ 	.word	0xffffffff


	//   ....[1]....
        /*0030*/ 	.word	0xffffffff


	//   ....[2]....
        /*0034*/ 	.word	0xffffffff


	//   ....[3]....
        /*0038*/ 	.word	0xffffffff


	//   ....[4]....
        /*003c*/ 	.word	0xffffffff


	//   ....[5]....
        /*0040*/ 	.word	0xffffffff


	//   ....[6]....
        /*0044*/ 	.word	0xffffffff


	//   ....[7]....
        /*0048*/ 	.word	0xffffffff


	//   ....[8]....
        /*004c*/ 	.word	0xffffffff


	//   ....[9]....
        /*0050*/ 	.word	0xffffffff


	//   ....[10]....
        /*0054*/ 	.word	0xffffffff


	//   ....[11]....
        /*0058*/ 	.word	0xffffffff


	//   ....[12]....
        /*005c*/ 	.word	0xffffffff


	//   ....[13]....
        /*0060*/ 	.word	0xffffffff


	//   ....[14]....
        /*0064*/ 	.word	0xffffffff


	//   ....[15]....
        /*0068*/ 	.word	0xffffffff


	//   ....[16]....
        /*006c*/ 	.word	0xffffffff


	//   ....[17]....
        /*0070*/ 	.word	0xffffffff


	//   ....[18]....
        /*0074*/ 	.word	0xffffffff


	//   ....[19]....
        /*0078*/ 	.word	0xffffffff


	//----- nvinfo : EIATTR_COOP_GROUP_INSTR_OFFSETS
	.align		4
.L_3639:
        /*007c*/ 	.byte	0x04, 0x28
        /*007e*/ 	.short	(.L_3641 - .L_3640)


	//   ....[0]....
.L_3640:
        /*0080*/ 	.word	0x00003890


	//   ....[1]....
        /*0084*/ 	.word	0x000038d0


	//   ....[2]....
        /*0088*/ 	.word	0x00003a60


	//   ....[3]....
        /*008c*/ 	.word	0x00003aa0


	//   ....[4]....
        /*0090*/ 	.word	0x00003c30


	//   ....[5]....
        /*0094*/ 	.word	0x00003c70


	//   ....[6]....
        /*0098*/ 	.word	0x00003d40


	//   ....[7]....
        /*009c*/ 	.word	0x00003d50


	//   ....[8]....
        /*00a0*/ 	.word	0x00003d80


	//   ....[9]....
        /*00a4*/ 	.word	0x00003d90


	//   ....[10]....
        /*00a8*/ 	.word	0x000041f0


	//   ....[11]....
        /*00ac*/ 	.word	0x00004200


	//   ....[12]....
        /*00b0*/ 	.word	0x00004230


	//   ....[13]....
        /*00b4*/ 	.word	0x00004240


	//   ....[14]....
        /*00b8*/ 	.word	0x00004270


	//   ....[15]....
        /*00bc*/ 	.word	0x00004280


	//   ....[16]....
        /*00c0*/ 	.word	0x000042b0


	//   ....[17]....
        /*00c4*/ 	.word	0x000042c0


	//   ....[18]....
        /*00c8*/ 	.word	0x000042f0


	//   ....[19]....
        /*00cc*/ 	.word	0x00004300


	//----- nvinfo : EIATTR_VRC_CTA_INIT_COUNT
	.align		4
.L_3641:
        /*00d0*/ 	.byte	0x02, 0x4a
	.zero		1
	.zero		1


	//----- nvinfo : EIATTR_EXIT_INSTR_OFFSETS
	.align		4
        /*00d4*/ 	.byte	0x04, 0x1c
        /*00d6*/ 	.short	(.L_3643 - .L_3642)


	//   ....[0]....
.L_3642:
        /*00d8*/ 	.word	0x000052e0


	//----- nvinfo : EIATTR_MAX_THREADS
	.align		4
.L_3643:
        /*00dc*/ 	.byte	0x04, 0x05
        /*00de*/ 	.short	(.L_3645 - .L_3644)
.L_3644:
        /*00e0*/ 	.word	0x00000080
        /*00e4*/ 	.word	0x00000001
        /*00e8*/ 	.word	0x00000001


	//----- nvinfo : EIATTR_CRS_STACK_SIZE
	.align		4
.L_3645:
        /*00ec*/ 	.byte	0x04, 0x1e
        /*00ee*/ 	.short	(.L_3647 - .L_3646)
.L_3646:
        /*00f0*/ 	.word	0x00000000


	//----- nvinfo : EIATTR_CBANK_PARAM_SIZE
	.align		4
.L_3647:
        /*00f4*/ 	.byte	0x03, 0x19
        /*00f6*/ 	.short	0x0088


	//----- nvinfo : EIATTR_PARAM_CBANK
	.align		4
        /*00f8*/ 	.byte	0x04, 0x0a
        /*00fa*/ 	.short	(.L_3649 - .L_3648)
	.align		4
.L_3648:
        /*00fc*/ 	.word	index@(.nv.constant0._ZN10layer_norm13ln_bwd_kernelINS_13Kernel_traitsI13__nv_bfloat16S2_S2_fjLj14336ELj4ELj1ELj4ELj8ENS_18Kernel_traits_baseILj14336ES2_S2_S2_fjLj128EEEEEEEvNS_9BwdParamsE)
        /*0100*/ 	.short	0x0380
        /*0102*/ 	.short	0x0088


	//----- nvinfo : EIATTR_SW_WAR
	.align		4
.L_3649:
        /*0104*/ 	.byte	0x04, 0x36
        /*0106*/ 	.short	(.L_3651 - .L_3650)
.L_3650:
        /*0108*/ 	.word	0x00000008
.L_3651:


//--------------------- .nv.info._ZN10layer_norm22ln_bwd_finalize_kernelINS_22Kernel_traits_finalizeILj14336E6__halffS2_fjLj1024ELj4ENS_18Kernel_traits_baseILj14336ES2_fS2_fjLj1024EEEEEEEvNS_9BwdParamsE --------------------------
	.section	.nv.info._ZN10layer_norm22ln_bwd_finalize_kernelINS_22Kernel_traits_finalizeILj14336E6__halffS2_fjLj1024ELj4ENS_18Kernel_traits_baseILj14336ES2_fS2_fjLj1024EEEEEEEvNS_9BwdParamsE,"",@"SHT_CUDA_INFO"
	.sectionflags	@""
	.align	4


	//----- nvinfo : EIATTR_CUDA_API_VERSION
	.align		4
        /*0000*/ 	.byte	0x04, 0x37
        /*0002*/ 	.short	(.L_3653 - .L_3652)
.L_3652:
        /*0004*/ 	.word	0x00000082


	//----- nvinfo : EIATTR_KPARAM_INFO
	.align		4
.L_3653:
        /*0008*/ 	.byte	0x04, 0x17
        /*000a*/ 	.short	(.L_3655 - .L_3654)
.L_3654:
        /*000c*/ 	.word	0x00000000
        /*0010*/ 	.short	0x0000
        /*0012*/ 	.short	0x0000
        /*0014*/ 	.byte	0x00, 0xf0, 0x21, 0x02


	//----- nvinfo : EIATTR_SPARSE_MMA_MASK
	.align		4
.L_3655:
        /*0018*/ 	.byte	0x03, 0x50
        /*001a*/ 	.short	0x0000


	//----- nvinfo : EIATTR_MAXREG_COUNT
	.align		4
        /*001c*/ 	.byte	0x03, 0x1b
        /*001e*/ 	.short	0x0040


	//----- nvinfo : EIATTR_NUM_BARRIERS
	.align		4
        /*0020*/ 	.byte	0x02, 0x4c
        /*0022*/ 	.byte	0x01
	.zero		1


	//----- nvinfo : EIATTR_MERCURY_ISA_VERSION
	.align		4
        /*0024*/ 	.byte	0x03, 0x5f
        /*0026*/ 	.short	0x0101


	//----- nvinfo : EIATTR_COOP_GROUP_MASK_REGIDS
	.align		4
        /*0028*/ 	.byte	0x04, 0x29
        /*002a*/ 	.short	(.L_3657 - .L_3656)


	//   ....[0]....
.L_3656:
        /*002c*/ 	.word	0xffffffff


	//   ....[1]....
        /*0030*/ 	.word	0xffffffff


	//   ....[2]....
        /*0034*/ 	.word	0xffffffff


	//   ....[3]....
        /*0038*/ 	.word	0xffffffff


	//   ....[4]....
        /*003c*/ 	.word	0xffffffff


	//   ....[5]....
        /*0040*/ 	.word	0xffffffff


	//   ....[6]....
        /*0044*/ 	.word	0xffffffff


	//   ....[7]....
        /*0048*/ 	.word	0xffffffff


	//   ....[8]....
        /*004c*/ 	.word	0xffffffff


	//   ....[9]....
        /*0050*/ 	.word	0xffffffff


	//----- nvinfo : EIATTR_COOP_GROUP_INSTR_OFFSETS
	.align		4
.L_3657:
        /*0054*/ 	.byte	0x04, 0x28
        /*0056*/ 	.short	(.L_3659 - .L_3658)


	//   ....[0]....
.L_3658:
        /*0058*/ 	.word	0x00001270


	//   ....[1]....
        /*005c*/ 	.word	0x00001280


	//   ....[2]....
        /*0060*/ 	.word	0x000012b0


	//   ....[3]....
        /*0064*/ 	.word	0x000012c0


	//   ....[4]....
        /*0068*/ 	.word	0x000012f0


	//   ....[5]....
        /*006c*/ 	.word	0x00001300


	//   ....[6]....
        /*0070*/ 	.word	0x00001330


	//   ....[7]....
        /*0074*/ 	.word	0x00001340


	//   ....[8]....
        /*0078*/ 	.word	0x00001370


	//   ....[9]....
        /*007c*/ 	.word	0x00001380


	//----- nvinfo : EIATTR_VRC_CTA_INIT_COUNT
	.align		4
.L_3659:
        /*0080*/ 	.byte	0x02, 0x4a
	.zero		1
	.zero		1


	//----- nvinfo : EIATTR_EXIT_INSTR_OFFSETS
	.align		4
        /*0084*/ 	.byte	0x04, 0x1c
        /*0086*/ 	.short	(.L_3661 - .L_3660)


	//   ....[0]....
.L_3660:
        /*0088*/ 	.word	0x00000060


	//   ....[1]....
        /*008c*/ 	.word	0x000013e0


	//   ....[2]....
        /*0090*/ 	.word	0x000014b0


	//----- nvinfo : EIATTR_MAX_THREADS
	.align		4
.L_3661:
        /*0094*/ 	.byte	0x04, 0x05
        /*0096*/ 	.short	(.L_3663 - .L_3662)
.L_3662:
        /*0098*/ 	.word	0x00000400
        /*009c*/ 	.word	0x00000001
        /*00a0*/ 	.word	0x00000001


	//----- nvinfo : EIATTR_CRS_STACK_SIZE
	.align		4
.L_3663:
        /*00a4*/ 	.byte	0x04, 0x1e
        /*00a6*/ 	.short	(.L_3665 - .L_3664)
.L_3664:
        /*00a8*/ 	.word	0x00000000


	//----- nvinfo : EIATTR_CBANK_PARAM_SIZE
	.align		4
.L_3665:
        /*00ac*/ 	.byte	0x03, 0x19
        /*00ae*/ 	.short	0x0088


	//----- nvinfo : EIATTR_PARAM_CBANK
	.align		4
        /*00b0*/ 	.byte	0x04, 0x0a
        /*00b2*/ 	.short	(.L_3667 - .L_3666)
	.align		4
.L_3666:
        /*00b4*/ 	.word	index@(.nv.constant0._ZN10layer_norm22ln_bwd_finalize_kernelINS_22Kernel_traits_finalizeILj14336E6__halffS2_fjLj1024ELj4ENS_18Kernel_traits_baseILj14336ES2_fS2_fjLj1024EEEEEEEvNS_9BwdParamsE)
        /*00b8*/ 	.short	0x0380
        /*00ba*/ 	.short	0x0088


	//----- nvinfo : EIATTR_SW_WAR
	.align		4
.L_3667:
        /*00bc*/ 	.byte	0x04, 0x36
        /*00be*/ 	.short	(.L_3669 - .L_3668)
.L_3668:
        /*00c0*/ 	.word	0x00000008
.L_3669:


//--------------------- .nv.info._ZN10layer_norm13ln_bwd_kernelINS_13Kernel_traitsI6__halffS2_fjLj14336ELj4ELj1ELj4ELj8ENS_18Kernel_traits_baseILj14336ES2_fS2_fjLj128EEEEEEEvNS_9BwdParamsE --------------------------
	.section	.nv.info._ZN10layer_norm13ln_bwd_kernelINS_13Kernel_traitsI6__halffS2_fjLj14336ELj4ELj1ELj4ELj8ENS_18Kernel_traits_baseILj14336ES2_fS2_fjLj128EEEEEEEvNS_9BwdParamsE,"",@"SHT_CUDA_INFO"
	.sectionflags	@""
	.align	4


	//----- nvinfo : EIATTR_CUDA_API_VERSION
	.align		4
        /*0000*/ 	.byte	0x04, 0x37
        /*0002*/ 	.short	(.L_3671 - .L_3670)
.L_3670:
        /*0004*/ 	.word	0x00000082


	//----- nvinfo : EIATTR_KPARAM_INFO
	.align		4
.L_3671:
        /*0008*/ 	.byte	0x04, 0x17
        /*000a*/ 	.short	(.L_3673 - .L_3672)
.L_3672:
        /*000c*/ 	.word	0x00000000
        /*0010*/ 	.short	0x0000
        /*0012*/ 	.short	0x0000
        /*0014*/ 	.byte	0x00, 0xf0, 0x21, 0x02


	//----- nvinfo : EIATTR_SPARSE_MMA_MASK
	.align		4
.L_3673:
        /*0018*/ 	.byte	0x03, 0x50
        /*001a*/ 	.short	0x0000


	//----- nvinfo : EIATTR_MAXREG_COUNT
	.align		4
        /*001c*/ 	.byte	0x03, 0x1b
        /*001e*/ 	.short	0x00ff


	//----- nvinfo : EIATTR_NUM_BARRIERS
	.align		4
        /*0020*/ 	.byte	0x02, 0x4c
        /*0022*/ 	.byte	0x01
	.zero		1


	//----- nvinfo : EIATTR_MERCURY_ISA_VERSION
	.align		4
        /*0024*/ 	.byte	0x03, 0x5f
        /*0026*/ 	.short	0x0101


	//----- nvinfo : EIATTR_COOP_GROUP_MASK_REGIDS
	.align		4
        /*0028*/ 	.byte	0x04, 0x29
        /*002a*/ 	.short	(.L_3675 - .L_3674)


	//   ....[0]....
.L_3674:
        /*002c*/ 	.word	0xffffffff


	//   ....[1]....
        /*0030*/ 	.word	0xffffffff


	//   ....[2]....
        /*0034*/ 	.word	0xffffffff


	//   ....[3]....
        /*0038*/ 	.word	0xffffffff


	//   ....[4]....
        /*003c*/ 	.word	0xffffffff


	//   ....[5]....
        /*0040*/ 	.word	0xffffffff


	//   ....[6]....
        /*0044*/ 	.word	0xffffffff


	//   ....[7]....
        /*0048*/ 	.word	0xffffffff


	//   ....[8]....
        /*004c*/ 	.word	0xffffffff


	//   ....[9]....
        /*0050*/ 	.word	0xffffffff


	//   ....[10]....
        /*0054*/ 	.word	0xffffffff


	//   ....[11]....
        /*0058*/ 	.word	0xffffffff


	//   ....[12]....
        /*005c*/ 	.word	0xffffffff


	//   ....[13]....
        /*0060*/ 	.word	0xffffffff


	//   ....[14]....
        /*0064*/ 	.word	0xffffffff


	//   ....[15]....
        /*0068*/ 	.word	0xffffffff


	//   ....[16]....
        /*006c*/ 	.word	0xffffffff


	//   ....[17]....
        /*0070*/ 	.word	0xffffffff


	//   ....[18]....
        /*0074*/ 	.word	0xffffffff


	//   ....[19]....
        /*0078*/ 	.word	0xffffffff


	//----- nvinfo : EIATTR_COOP_GROUP_INSTR_OFFSETS
	.align		4
.L_3675:
        /*007c*/ 	.byte	0x04, 0x28
        /*007e*/ 	.short	(.L_3677 - .L_3676)


	//   ....[0]....
.L_3676:
        /*0080*/ 	.word	0x00003120


	//   ....[1]....
        /*0084*/ 	.word	0x00003160


	//   ....[2]....
        /*0088*/ 	.word	0x000032f0


	//   ....[3]....
        /*008c*/ 	.word	0x00003330


	//   ....[4]....
        /*0090*/ 	.word	0x000034c0


	//   ....[5]....
        /*0094*/ 	.word	0x00003500


	//   ....[6]....
        /*0098*/ 	.word	0x000035a0


	//   ....[7]....
        /*009c*/ 	.word	0x000035b0


	//   ....[8]....
        /*00a0*/ 	.word	0x000035e0


	//   ....[9]....
        /*00a4*/ 	.word	0x00003600


	//   ....[10]....
        /*00a8*/ 	.word	0x00003a80


	//   ....[11]....
        /*00ac*/ 	.word	0x00003a90


	//   ....[12]....
        /*00b0*/ 	.word	0x00003ac0


	//   ....[13]....
        /*00b4*/ 	.word	0x00003ad0


	//   ....[14]....
        /*00b8*/ 	.word	0x00003b00


	//   ....[15]....
        /*00bc*/ 	.word	0x00003b10


	//   ....[16]....
        /*00c0*/ 	.word	0x00003b40


	//   ....[17]....
        /*00c4*/ 	.word	0x00003b50


	//   ....[18]....
        /*00c8*/ 	.word	0x00003b80


	//   ....[19]....
        /*00cc*/ 	.word	0x00003b90


	//----- nvinfo : EIATTR_VRC_CTA_INIT_COUNT
	.align		4
.L_3677:
        /*00d0*/ 	.byte	0x02, 0x4a
	.zero		1
	.zero		1


	//----- nvinfo : EIATTR_EXIT_INSTR_OFFSETS
	.align		4
        /*00d4*/ 	.byte	0x04, 0x1c
        /*00d6*/ 	.short	(.L_3679 - .L_3678)


	//   ....[0]....
.L_3678:
        /*00d8*/ 	.word	0x000049e0


	//----- nvinfo : EIATTR_MAX_THREADS
	.align		4
.L_3679:
        /*00dc*/ 	.byte	0x04, 0x05
        /*00de*/ 	.short	(.L_3681 - .L_3680)
.L_3680:
        /*00e0*/ 	.word	0x00000080
        /*00e4*/ 	.word	0x00000001
        /*00e8*/ 	.word	0x00000001


	//----- nvinfo : EIATTR_CRS_STACK_SIZE
	.align		4
.L_3681:
        /*00ec*/ 	.byte	0x04, 0x1e
        /*00ee*/ 	.short	(.L_3683 - .L_3682)
.L_3682:
        /*00f0*/ 	.word	0x00000000


	//----- nvinfo : EIATTR_CBANK_PARAM_SIZE
	.align		4
.L_3683:
        /*00f4*/ 	.byte	0x03, 0x19
        /*00f6*/ 	.short	0x0088


	//----- nvinfo : EIATTR_PARAM_CBANK
	.align		4
        /*00f8*/ 	.byte	0x04, 0x0a
        /*00fa*/ 	.short	(.L_3685 - .L_3684)
	.align		4
.L_3684:
        /*00fc*/ 	.word	index@(.nv.constant0._ZN10layer_norm13ln_bwd_kernelINS_13Kernel_traitsI6__halffS2_fjLj14336ELj4ELj1ELj4ELj8ENS_18Kernel_traits_baseILj14336ES2_fS2_fjLj128EEEEEEEvNS_9BwdParamsE)
        /*0100*/ 	.short	0x0380
        /*0102*/ 	.short	0x0088


	//----- nvinfo : EIATTR_SW_WAR
	.align		4
.L_3685:
        /*0104*/ 	.byte	0x04, 0x36
        /*0106*/ 	.short	(.L_3687 - .L_3686)
.L_3686:
        /*0108*/ 	.word	0x00000008
.L_3687:


//--------------------- .nv.info._ZN10layer_norm22ln_bwd_finalize_kernelINS_22Kernel_traits_finalizeILj14336E6__halfS2_S2_fjLj1024ELj4ENS_18Kernel_traits_baseILj14336ES2_S2_S2_fjLj1024EEEEEEEvNS_9BwdParamsE --------------------------
	.section	.nv.info._ZN10layer_norm22ln_bwd_finalize_kernelINS_22Kernel_traits_finalizeILj14336E6__halfS2_S2_fjLj1024ELj4ENS_18Kernel_traits_baseILj14336ES2_S2_S2_fjLj1024EEEEEEEvNS_9BwdParamsE,"",@"SHT_CUDA_INFO"
	.sectionflags	@""
	.align	4


	//----- nvinfo : EIATTR_CUDA_API_VERSION
	.align		4
        /*0000*/ 	.byte	0x04, 0x37
        /*0002*/ 	.short	(.L_3689 - .L_3688)
.L_3688:
        /*0004*/ 	.word	0x00000082


	//----- nvinfo : EIATTR_KPARAM_INFO
	.align		4
.L_3689:
        /*0008*/ 	.byte	0x04, 0x17
        /*000a*/ 	.short	(.L_3691 - .L_3690)
.L_3690:
        /*000c*/ 	.word	0x00000000
        /*0010*/ 	.short	0x0000
        /*0012*/ 	.short	0x0000
        /*0014*/ 	.byte	0x00, 0xf0, 0x21, 0x02


	//----- nvinfo : EIATTR_SPARSE_MMA_MASK
	.align		4
.L_3691:
        /*0018*/ 	.byte	0x03, 0x50
        /*001a*/ 	.short	0x0000


	//----- nvinfo : EIATTR_MAXREG_COUNT
	.align		4
        /*001c*/ 	.byte	0x03, 0x1b
        /*001e*/ 	.short	0x0040


	//----- nvinfo : EIATTR_NUM_BARRIERS
	.align		4
        /*0020*/ 	.byte	0x02, 0x4c
        /*0022*/ 	.byte	0x01
	.zero		1


	//----- nvinfo : EIATTR_MERCURY_ISA_VERSION
	.align		4
        /*0024*/ 	.byte	0x03, 0x5f
        /*0026*/ 	.short	0x0101


	//----- nvinfo : EIATTR_COOP_GROUP_MASK_REGIDS
	.align		4
        /*0028*/ 	.byte	0x04, 0x29
        /*002a*/ 	.short	(.L_3693 - .L_3692)


	//   ....[0]....
.L_3692:
        /*002c*/ 	.word	0xffffffff


	//   ....[1]....
        /*0030*/ 	.word	0xffffffff


	//   ....[2]....
        /*0034*/ 	.word	0xffffffff


	//   ....[3]....
        /*0038*/ 	.word	0xffffffff


	//   ....[4]....
        /*003c*/ 	.word	0xffffffff


	//   ....[5]....
        /*0040*/ 	.word	0xffffffff


	//   ....[6]....
        /*0044*/ 	.word	0xffffffff


	//   ....[7]....
        /*0048*/ 	.word	0xffffffff


	//   ....[8]....
        /*004c*/ 	.word	0xffffffff


	//   ....[9]....
        /*0050*/ 	.word	0xffffffff


	//----- nvinfo : EIATTR_COOP_GROUP_INSTR_OFFSETS
	.align		4
.L_3693:
        /*0054*/ 	.byte	0x04, 0x28
        /*0056*/ 	.short	(.L_3695 - .L_3694)


	//   ....[0]....
.L_3694:
        /*0058*/ 	.word	0x00001270


	//   ....[1]....
        /*005c*/ 	.word	0x00001280


	//   ....[2]....
        /*0060*/ 	.word	0x000012b0


	//   ....[3]....
        /*0064*/ 	.word	0x000012c0


	//   ....[4]....
        /*0068*/ 	.word	0x000012f0


	//   ....[5]....
        /*006c*/ 	.word	0x00001300


	//   ....[6]....
        /*0070*/ 	.word	0x00001330


	//   ....[7]....
        /*0074*/ 	.word	0x00001340


	//   ....[8]....
        /*0078*/ 	.word	0x00001370


	//   ....[9]....
        /*007c*/ 	.word	0x00001380


	//----- nvinfo : EIATTR_VRC_CTA_INIT_COUNT
	.align		4
.L_3695:
        /*0080*/ 	.byte	0x02, 0x4a
	.zero		1
	.zero		1


	//----- nvinfo : EIATTR_EXIT_INSTR_OFFSETS
	.align		4
        /*0084*/ 	.byte	0x04, 0x1c
        /*0086*/ 	.short	(.L_3697 - .L_3696)


	//   ....[0]....
.L_3696:
        /*0088*/ 	.word	0x00000060


	//   ....[1]....
        /*008c*/ 	.word	0x000013e0


	//   ....[2]....
        /*0090*/ 	.word	0x000014b0


	//----- nvinfo : EIATTR_MAX_THREADS
	.align		4
.L_3697:
        /*0094*/ 	.byte	0x04, 0x05
        /*0096*/ 	.short	(.L_3699 - .L_3698)
.L_3698:
        /*0098*/ 	.word	0x00000400
        /*009c*/ 	.word	0x00000001
        /*00a0*/ 	.word	0x00000001


	//----- nvinfo : EIATTR_CRS_STACK_SIZE
	.align		4
.L_3699:
        /*00a4*/ 	.byte	0x04, 0x1e
        /*00a6*/ 	.short	(.L_3701 - .L_3700)
.L_3700:
        /*00a8*/ 	.word	0x00000000


	//----- nvinfo : EIATTR_CBANK_PARAM_SIZE
	.align		4
.L_3701:
        /*00ac*/ 	.byte	0x03, 0x19
        /*00ae*/ 	.short	0x0088


	//----- nvinfo : EIATTR_PARAM_CBANK
	.align		4
        /*00b0*/ 	.byte	0x04, 0x0a
        /*00b2*/ 	.short	(.L_3703 - .L_3702)
	.align		4
.L_3702:
        /*00b4*/ 	.word	index@(.nv.constant0._ZN10layer_norm22ln_bwd_finalize_kernelINS_22Kernel_traits_finalizeILj14336E6__halfS2_S2_fjLj1024ELj4ENS_18Kernel_traits_baseILj14336ES2_S2_S2_fjLj1024EEEEEEEvNS_9BwdParamsE)
        /*00b8*/ 	.short	0x0380
        /*00ba*/ 	.short	0x0088


	//----- nvinfo : EIATTR_SW_WAR
	.align		4
.L_3703:
        /*00bc*/ 	.byte	0x04, 0x36
        /*00be*/ 	.short	(.L_3705 - .L_3704)
.L_3704:
        /*00c0*/ 	.word	0x00000008
.L_3705:


//--------------------- .nv.info._ZN10layer_norm13ln_bwd_kernelINS_13Kernel_traitsI6__halfS2_S2_fjLj14336ELj4ELj1ELj4ELj8ENS_18Kernel_traits_baseILj14336ES2_S2_S2_fjLj128EEEEEEEvNS_9BwdParamsE --------------------------
	.section	.nv.info._ZN10layer_norm13ln_bwd_kernelINS_13Kernel_traitsI6__halfS2_S2_fjLj14336ELj4ELj1ELj4ELj8ENS_18Kernel_traits_baseILj14336ES2_S2_S2_fjLj128EEEEEEEvNS_9BwdParamsE,"",@"SHT_CUDA_INFO"
	.sectionflags	@""
	.align	4


	//----- nvinfo : EIATTR_CUDA_API_VERSION
	.align		4
        /*0000*/ 	.byte	0x04, 0x37
        /*0002*/ 	.short	(.L_3707 - .L_3706)
.L_3706:
        /*0004*/ 	.word	0x00000082


	//----- nvinfo : EIATTR_KPARAM_INFO
	.align		4
.L_3707:
        /*0008*/ 	.byte	0x04, 0x17
        /*000a*/ 	.short	(.L_3709 - .L_3708)
.L_3708:
        /*000c*/ 	.word	0x00000000
        /*0010*/ 	.short	0x0000
        /*0012*/ 	.short	0x0000
        /*0014*/ 	.byte	0x00, 0xf0, 0x21, 0x02


	//----- nvinfo : EIATTR_SPARSE_MMA_MASK
	.align		4
.L_3709:
        /*0018*/ 	.byte	0x03, 0x50
        /*001a*/ 	.short	0x0000


	//----- nvinfo : EIATTR_MAXREG_COUNT
	.align		4
        /*001c*/ 	.byte	0x03, 0x1b
        /*001e*/ 	.short	0x00ff


	//----- nvinfo : EIATTR_NUM_BARRIERS
	.align		4
        /*0020*/ 	.byte	0x02, 0x4c
        /*0022*/ 	.byte	0x01
	.zero		1


	//----- nvinfo : EIATTR_MERCURY_ISA_VERSION
	.align		4
        /*0024*/ 	.byte	0x03, 0x5f
        /*0026*/ 	.short	0x0101


	//----- nvinfo : EIATTR_COOP_GROUP_MASK_REGIDS
	.align		4
        /*0028*/ 	.byte	0x04, 0x29
        /*002a*/ 	.short	(.L_3711 - .L_3710)


	//   ....[0]....
.L_3710:
        /*002c*/ 	.word	0xffffffff


	//   ....[1]....
        /*0030*/ 	.word	0xffffffff


	//   ....[2]....
        /*0034*/ 	.word	0xffffffff


	//   ....[3]....
        /*0038*/ 	.word	0xffffffff


	//   ....[4]....
        /*003c*/ 	.word	0xffffffff


	//   ....[5]....
        /*0040*/ 	.word	0xffffffff


	//   ....[6]....
        /*0044*/ 	.word	0xffffffff


	//   ....[7]....
        /*0048*/ 	.word	0xffffffff


	//   ....[8]....
        /*004c*/ 	.word	0xffffffff


	//   ....[9]....
        /*0050*/ 	.word	0xffffffff


	//   ....[10]....
        /*0054*/ 	.word	0xffffffff


	//   ....[11]....
        /*0058*/ 	.word	0xffffffff


	//   ....[12]....
        /*005c*/ 	.word	0xffffffff


	//   ....[13]....
        /*0060*/ 	.word	0xffffffff


	//   ....[14]....
        /*0064*/ 	.word	0xffffffff


	//   ....[15]....
        /*0068*/ 	.word	0xffffffff


	//   ....[16]....
        /*006c*/ 	.word	0xffffffff


	//   ....[17]....
        /*0070*/ 	.word	0xffffffff


	//   ....[18]....
        /*0074*/ 	.word	0xffffffff


	//   ....[19]....
        /*0078*/ 	.word	0xffffffff


	//----- nvinfo : EIATTR_COOP_GROUP_INSTR_OFFSETS
	.align		4
.L_3711:
        /*007c*/ 	.byte	0x04, 0x28
        /*007e*/ 	.short	(.L_3713 - .L_3712)


	//   ....[0]....
.L_3712:
        /*0080*/ 	.word	0x00003990


	//   ....[1]....
        /*0084*/ 	.word	0x000039d0


	//   ....[2]....
        /*0088*/ 	.word	0x00003b60


	//   ....[3]....
        /*008c*/ 	.word	0x00003ba0


	//   ....[4]....
        /*0090*/ 	.word	0x00003d30


	//   ....[5]....
        /*0094*/ 	.word	0x00003d70


	//   ....[6]....
        /*0098*/ 	.word	0x00003eb0


	//   ....[7]....
        /*009c*/ 	.word	0x00003ec0


	//   ....[8]....
        /*00a0*/ 	.word	0x00003ef0


	//   ....[9]....
        /*00a4*/ 	.word	0x00003f00


	//   ....[10]....
        /*00a8*/ 	.word	0x000042f0


	//   ....[11]....
        /*00ac*/ 	.word	0x00004300


	//   ....[12]....
        /*00b0*/ 	.word	0x00004330


	//   ....[13]....
        /*00b4*/ 	.word	0x00004340


	//   ....[14]....
        /*00b8*/ 	.word	0x00004370


	//   ....[15]....
        /*00bc*/ 	.word	0x00004380


	//   ....[16]....
        /*00c0*/ 	.word	0x000043b0


	//   ....[17]....
        /*00c4*/ 	.word	0x000043c0


	//   ....[18]....
        /*00c8*/ 	.word	0x000043f0


	//   ....[19]....
        /*00cc*/ 	.word	0x00004400


	//----- nvinfo : EIATTR_VRC_CTA_INIT_COUNT
	.align		4
.L_3713:
        /*00d0*/ 	.byte	0x02, 0x4a
	.zero		1
	.zero		1


	//----- nvinfo : EIATTR_EXIT_INSTR_OFFSETS
	.align		4
        /*00d4*/ 	.byte	0x04, 0x1c
        /*00d6*/ 	.short	(.L_3715 - .L_3714)


	//   ....[0]....
.L_3714:
        /*00d8*/ 	.word	0x000053e0


	//----- nvinfo : EIATTR_MAX_THREADS
	.align		4
.L_3715:
        /*00dc*/ 	.byte	0x04, 0x05
        /*00de*/ 	.short	(.L_3717 - .L_3716)
.L_3716:
        /*00e0*/ 	.word	0x00000080
        /*00e4*/ 	.word	0x00000001
        /*00e8*/ 	.word	0x00000001


	//----- nvinfo : EIATTR_CRS_STACK_SIZE
	.align		4
.L_3717:
        /*00ec*/ 	.byte	0x04, 0x1e
        /*00ee*/ 	.short	(.L_3719 - .L_3718)
.L_3718:
        /*00f0*/ 	.word	0x00000000


	//----- nvinfo : EIATTR_CBANK_PARAM_SIZE
	.align		4
.L_3719:
        /*00f4*/ 	.byte	0x03, 0x19
        /*00f6*/ 	.short	0x0088


	//----- nvinfo : EIATTR_PARAM_CBANK
	.align		4
        /*00f8*/ 	.byte	0x04, 0x0a
        /*00fa*/ 	.short	(.L_3721 - .L_3720)
	.align		4
.L_3720:
        /*00fc*/ 	.word	index@(.nv.constant0._ZN10layer_norm13ln_bwd_kernelINS_13Kernel_traitsI6__halfS2_S2_fjLj14336ELj4ELj1ELj4ELj8ENS_18Kernel_traits_baseILj14336ES2_S2_S2_fjLj128EEEEEEEvNS_9BwdParamsE)
        /*0100*/ 	.short	0x0380
        /*0102*/ 	.short	0x0088


	//----- nvinfo : EIATTR_SW_WAR
	.align		4
.L_3721:
        /*0104*/ 	.byte	0x04, 0x36
        /*0106*/ 	.short	(.L_3723 - .L_3722)
.L_3722:
        /*0108*/ 	.word	0x00000008
.L_3723:


//--------------------- .nv.info._ZN10layer_norm22ln_bwd_finalize_kernelINS_22Kernel_traits_finalizeILj14336EffffjLj1024ELj4ENS_18Kernel_traits_baseILj14336EffffjLj1024EEEEEEEvNS_9BwdParamsE --------------------------
	.section	.nv.info._ZN10layer_norm22ln_bwd_finalize_kernelINS_22Kernel_traits_finalizeILj14336EffffjLj1024ELj4ENS_18Kernel_traits_baseILj14336EffffjLj1024EEEEEEEvNS_9BwdParamsE,"",@"SHT_CUDA_INFO"
	.sectionflags	@""
	.align	4


	//----- nvinfo : EIATTR_CUDA_API_VERSION
	.align		4
        /*0000*/ 	.byte	0x04, 0x37
        /*0002*/ 	.short	(.L_3725 - .L_3724)
.L_3724:
        /*0004*/ 	.word	0x00000082


	//----- nvinfo : EIATTR_KPARAM_INFO
	.align		4
.L_3725:
        /*0008*/ 	.byte	0x04, 0x17
        /*000a*/ 	.short	(.L_3727 - .L_3726)
.L_3726:
        /*000c*/ 	.word	0x00000000
        /*0010*/ 	.short	0x0000
        /*0012*/ 	.short	0x0000
        /*0014*/ 	.byte	0x00, 0xf0, 0x21, 0x02


	//----- nvinfo : EIATTR_SPARSE_MMA_MASK
	.align		4
.L_3727:
        /*0018*/ 	.byte	0x03, 0x50
        /*001a*/ 	.short	0x0000


	//----- nvinfo : EIATTR_MAXREG_COUNT
	.align		4
        /*001c*/ 	.byte	0x03, 0x1b
        /*001e*/ 	.short	0x0040


	//----- nvinfo : EIATTR_NUM_BARRIERS
	.align		4
        /*0020*/ 	.byte	0x02, 0x4c
        /*0022*/ 	.byte	0x01
	.zero		1


	//----- nvinfo : EIATTR_MERCURY_ISA_VERSION
	.align		4
        /*0024*/ 	.byte	0x03, 0x5f
        /*0026*/ 	.short	0x0101


	//----- nvinfo : EIATTR_COOP_GROUP_MASK_REGIDS
	.align		4
        /*0028*/ 	.byte	0x04, 0x29
        /*002a*/ 	.short	(.L_3729 - .L_3728)


	//   ....[0]....
.L_3728:
        /*002c*/ 	.word	0xffffffff


	//   ....[1]....
        /*0030*/ 	.word	0xffffffff


	//   ....[2]....
        /*0034*/ 	.word	0xffffffff


	//   ....[3]....
        /*0038*/ 	.word	0xffffffff


	//   ....[4]....
        /*003c*/ 	.word	0xffffffff


	//   ....[5]....
        /*0040*/ 	.word	0xffffffff


	//   ....[6]....
        /*0044*/ 	.word	0xffffffff


	//   ....[7]....
        /*0048*/ 	.word	0xffffffff


	//   ....[8]....
        /*004c*/ 	.word	0xffffffff


	//   ....[9]....
        /*0050*/ 	.word	0xffffffff


	//----- nvinfo : EIATTR_COOP_GROUP_INSTR_OFFSETS
	.align		4
.L_3729:
        /*0054*/ 	.byte	0x04, 0x28
        /*0056*/ 	.short	(.L_3731 - .L_3730)


	//   ....[0]....
.L_3730:
        /*0058*/ 	.word	0x00001270


	//   ....[1]....
        /*005c*/ 	.word	0x00001280


	//   ....[2]....
        /*0060*/ 	.word	0x000012b0


	//   ....[3]....
        /*0064*/ 	.word	0x000012c0


	//   ....[4]....
        /*0068*/ 	.word	0x000012f0


	//   ....[5]....
        /*006c*/ 	.word	0x00001300


	//   ....[6]....
        /*0070*/ 	.word	0x00001330


	//   ....[7]....
        /*0074*/ 	.word	0x00001340


	//   ....[8]....
        /*0078*/ 	.word	0x00001370


	//   ....[9]....
        /*007c*/ 	.word	0x00001380


	//----- nvinfo : EIATTR_VRC_CTA_INIT_COUNT
	.align		4
.L_3731:
        /*0080*/ 	.byte	0x02, 0x4a
	.zero		1
	.zero		1


	//----- nvinfo : EIATTR_EXIT_INSTR_OFFSETS
	.align		4
        /*0084*/ 	.byte	0x04, 0x1c
        /*0086*/ 	.short	(.L_3733 - .L_3732)


	//   ....[0]....
.L_3732:
        /*0088*/ 	.word	0x00000060


	//   ....[1]....
        /*008c*/ 	.word	0x000013e0


	//   ....[2]....
        /*0090*/ 	.word	0x00001490


	//----- nvinfo : EIATTR_MAX_THREADS
	.align		4
.L_3733:
        /*0094*/ 	.byte	0x04, 0x05
        /*0096*/ 	.short	(.L_3735 - .L_3734)
.L_3734:
        /*0098*/ 	.word	0x00000400
        /*009c*/ 	.word	0x00000001
        /*00a0*/ 	.word	0x00000001


	//----- nvinfo : EIATTR_CRS_STACK_SIZE
	.align		4
.L_3735:
        /*00a4*/ 	.byte	0x04, 0x1e
        /*00a6*/ 	.short	(.L_3737 - .L_3736)
.L_3736:
        /*00a8*/ 	.word	0x00000000


	//----- nvinfo : EIATTR_CBANK_PARAM_SIZE
	.align		4
.L_3737:
        /*00ac*/ 	.byte	0x03, 0x19
        /*00ae*/ 	.short	0x0088


	//----- nvinfo : EIATTR_PARAM_CBANK
	.align		4
        /*00b0*/ 	.byte	0x04, 0x0a
        /*00b2*/ 	.short	(.L_3739 - .L_3738)
	.align		4
.L_3738:
        /*00b4*/ 	.word	index@(.nv.constant0._ZN10layer_norm22ln_bwd_finalize_kernelINS_22Kernel_traits_finalizeILj14336EffffjLj1024ELj4ENS_18Kernel_traits_baseILj14336EffffjLj1024EEEEEEEvNS_9BwdParamsE)
        /*00b8*/ 	.short	0x0380
        /*00ba*/ 	.short	0x0088


	//----- nvinfo : EIATTR_SW_WAR
	.align		4
.L_3739:
        /*00bc*/ 	.byte	0x04, 0x36
        /*00be*/ 	.short	(.L_3741 - .L_3740)
.L_3740:
        /*00c0*/ 	.word	0x00000008
.L_3741:


//--------------------- .nv.info._ZN10layer_norm13ln_bwd_kernelINS_13Kernel_traitsIffffjLj14336ELj4ELj1ELj4ELj8ENS_18Kernel_traits_baseILj14336EffffjLj128EEEEEEEvNS_9BwdParamsE --------------------------
	.section	.nv.info._ZN10layer_norm13ln_bwd_kernelINS_13Kernel_traitsIffffjLj14336ELj4ELj1ELj4ELj8ENS_18Kernel_traits_baseILj14336EffffjLj128EEEEEEEvNS_9BwdParamsE,"",@"SHT_CUDA_INFO"
	.sectionflags	@""
	.align	4


	//----- nvinfo : EIATTR_CUDA_API_VERSION
	.align		4
        /*0000*/ 	.byte	0x04, 0x37
        /*0002*/ 	.short	(.L_3743 - .L_3742)
.L_3742:
        /*0004*/ 	.word	0x00000082


	//----- nvinfo : EIATTR_KPARAM_INFO
	.align		4
.L_3743:
        /*0008*/ 	.byte	0x04, 0x17
        /*000a*/ 	.short	(.L_3745 - .L_3744)
.L_3744:
        /*000c*/ 	.word	0x00000000
        /*0010*/ 	.short	0x0000
        /*0012*/ 	.short	0x0000
        /*0014*/ 	.byte	0x00, 0xf0, 0x21, 0x02


	//----- nvinfo : EIATTR_SPARSE_MMA_MASK
	.align		4
.L_3745:
        /*0018*/ 	.byte	0x03, 0x50
        /*001a*/ 	.short	0x0000


	//----- nvinfo : EIATTR_MAXREG_COUNT
	.align		4
        /*001c*/ 	.byte	0x03, 0x1b
        /*001e*/ 	.short	0x00ff


	//----- nvinfo : EIATTR_NUM_BARRIERS
	.align		4
        /*0020*/ 	.byte	0x02, 0x4c
        /*0022*/ 	.byte	0x01
	.zero		1


	//----- nvinfo : EIATTR_MERCURY_ISA_VERSION
	.align		4
        /*0024*/ 	.byte	0x03, 0x5f
        /*0026*/ 	.short	0x0101


	//----- nvinfo : EIATTR_COOP_GROUP_MASK_REGIDS
	.align		4
        /*0028*/ 	.byte	0x04, 0x29
        /*002a*/ 	.short	(.L_3747 - .L_3746)


	//   ....[0]....
.L_3746:
        /*002c*/ 	.word	0xffffffff


	//   ....[1]....
        /*0030*/ 	.word	0xffffffff


	//   ....[2]....
        /*0034*/ 	.word	0xffffffff


	//   ....[3]....
        /*0038*/ 	.word	0xffffffff


	//   ....[4]....
        /*003c*/ 	.word	0xffffffff


	//   ....[5]....
        /*0040*/ 	.word	0xffffffff


	//   ....[6]....
        /*0044*/ 	.word	0xffffffff


	//   ....[7]....
        /*0048*/ 	.word	0xffffffff


	//   ....[8]....
        /*004c*/ 	.word	0xffffffff


	//   ....[9]....
        /*0050*/ 	.word	0xffffffff


	//   ....[10]....
        /*0054*/ 	.word	0xffffffff


	//   ....[11]....
        /*0058*/ 	.word	0xffffffff


	//   ....[12]....
        /*005c*/ 	.word	0xffffffff


	//   ....[13]....
        /*0060*/ 	.word	0xffffffff


	//   ....[14]....
        /*0064*/ 	.word	0xffffffff


	//   ....[15]....
        /*0068*/ 	.word	0xffffffff


	//   ....[16]....
        /*006c*/ 	.word	0xffffffff


	//   ....[17]....
        /*0070*/ 	.word	0xffffffff


	//   ....[18]....
        /*0074*/ 	.word	0xffffffff


	//   ....[19]....
        /*0078*/ 	.word	0xffffffff


	//----- nvinfo : EIATTR_COOP_GROUP_INSTR_OFFSETS
	.align		4
.L_3747:
        /*007c*/ 	.byte	0x04, 0x28
        /*007e*/ 	.short	(.L_3749 - .L_3748)


	//   ....[0]....
.L_3748:
        /*0080*/ 	.word	0x000024f0


	//   ....[1]....
        /*0084*/ 	.word	0x00002530


	//   ....[2]....
        /*0088*/ 	.word	0x000026c0


	//   ....[3]....
        /*008c*/ 	.word	0x00002700


	//   ....[4]....
        /*0090*/ 	.word	0x00002890


	//   ....[5]....
        /*0094*/ 	.word	0x000028d0


	//   ....[6]....
        /*0098*/ 	.word	0x000029a0


	//   ....[7]....
        /*009c*/ 	.word	0x000029b0


	//   ....[8]....
        /*00a0*/ 	.word	0x000029e0


	//   ....[9]....
        /*00a4*/ 	.word	0x000029f0


	//   ....[10]....
        /*00a8*/ 	.word	0x00003000


	//   ....[11]....
        /*00ac*/ 	.word	0x00003010


	//   ....[12]....
        /*00b0*/ 	.word	0x00003040


	//   ....[13]....
        /*00b4*/ 	.word	0x00003050


	//   ....[14]....
        /*00b8*/ 	.word	0x00003080


	//   ....[15]....
        /*00bc*/ 	.word	0x00003090


	//   ....[16]....
        /*00c0*/ 	.word	0x000030c0


	//   ....[17]....
        /*00c4*/ 	.word	0x000030d0


	//   ....[18]....
        /*00c8*/ 	.word	0x00003100


	//   ....[19]....
        /*00cc*/ 	.word	0x00003110


	//----- nvinfo : EIATTR_VRC_CTA_INIT_COUNT
	.align		4
.L_3749:
        /*00d0*/ 	.byte	0x02, 0x4a
	.zero		1
	.zero		1


	//----- nvinfo : EIATTR_EXIT_INSTR_OFFSETS
	.align		4
        /*00d4*/ 	.byte	0x04, 0x1c
        /*00d6*/ 	.short	(.L_3751 - .L_3750)


	//   ....[0]....
.L_3750:
        /*00d8*/ 	.word	0x00004050


	//----- nvinfo : EIATTR_MAX_THREADS
	.align		4
.L_3751:
        /*00dc*/ 	.byte	0x04, 0x05
        /*00de*/ 	.short	(.L_3753 - .L_3752)
.L_3752:
        /*00e0*/ 	.word	0x00000080
        /*00e4*/ 	.word	0x00000001
        /*00e8*/ 	.word	0x00000001


	//----- nvinfo : EIATTR_CRS_STACK_SIZE
	.align		4
.L_3753:
        /*00ec*/ 	.byte	0x04, 0x1e
        /*00ee*/ 	.short	(.L_3755 - .L_3754)
.L_3754:
        /*00f0*/ 	.word	0x00000000


	//----- nvinfo : EIATTR_CBANK_PARAM_SIZE
	.align		4
.L_3755:
        /*00f4*/ 	.byte	0x03, 0x19
        /*00f6*/ 	.short	0x0088


	//----- nvinfo : EIATTR_PARAM_CBANK
	.align		4
        /*00f8*/ 	.byte	0x04, 0x0a
        /*00fa*/ 	.short	(.L_3757 - .L_3756)
	.align		4
.L_3756:
        /*00fc*/ 	.word	index@(.nv.constant0._ZN10layer_norm13ln_bwd_kernelINS_13Kernel_traitsIffffjLj14336ELj4ELj1ELj4ELj8ENS_18Kernel_traits_baseILj14336EffffjLj128EEEEEEEvNS_9BwdParamsE)
        /*0100*/ 	.short	0x0380
        /*0102*/ 	.short	0x0088


	//----- nvinfo : EIATTR_SW_WAR
	.align		4
.L_3757:
        /*0104*/ 	.byte	0x04, 0x36
        /*0106*/ 	.short	(.L_3759 - .L_3758)
.L_3758:
        /*0108*/ 	.word	0x00000008
.L_3759:


//--------------------- .nv.info._ZN10layer_norm22ln_bwd_finalize_kernelINS_22Kernel_traits_finalizeILj12800E13__nv_bfloat16fS2_fjLj1024ELj4ENS_18Kernel_traits_baseILj12800ES2_fS2_fjLj1024EEEEEEEvNS_9BwdParamsE --------------------------
	.section	.nv.info._ZN10layer_norm22ln_bwd_finalize_kernelINS_22Kernel_traits_finalizeILj12800E13__nv_bfloat16fS2_fjLj1024ELj4ENS_18Kernel_traits_baseILj12800ES2_fS2_fjLj1024EEEEEEEvNS_9BwdParamsE,"",@"SHT_CUDA_INFO"
	.sectionflags	@""
	.align	4


	//----- nvinfo : EIATTR_CUDA_API_VERSION
	.align		4
        /*0000*/ 	.byte	0x04, 0x37
        /*0002*/ 	.short	(.L_3761 - .L_3760)
.L_3760:
        /*0004*/ 	.word	0x00000082


	//----- nvinfo : EIATTR_KPARAM_INFO
	.align		4
.L_3761:
        /*0008*/ 	.byte	0x04, 0x17
        /*000a*/ 	.short	(.L_3763 - .L_3762)
.L_3762:
        /*000c*/ 	.word	0x00000000
        /*0010*/ 	.short	0x0000
        /*0012*/ 	.short	0x0000
        /*0014*/ 	.byte	0x00, 0xf0, 0x21, 0x02


	//----- nvinfo : EIATTR_SPARSE_MMA_MASK
	.align		4
.L_3763:
        /*0018*/ 	.byte	0x03, 0x50
        /*001a*/ 	.short	0x0000


	//----- nvinfo : EIATTR_MAXREG_COUNT
	.align		4
        /*001c*/ 	.byte	0x03, 0x1b
        /*001e*/ 	.short	0x0040


	//----- nvinfo : EIATTR_NUM_BARRIERS
	.align		4
        /*0020*/ 	.byte	0x02, 0x4c
        /*0022*/ 	.byte	0x01
	.zero		1


	//----- nvinfo : EIATTR_MERCURY_ISA_VERSION
	.align		4
        /*0024*/ 	.byte	0x03, 0x5f
        /*0026*/ 	.short	0x0101


	//----- nvinfo : EIATTR_COOP_GROUP_MASK_REGIDS
	.align		4
        /*0028*/ 	.byte	0x04, 0x29
        /*002a*/ 	.short	(.L_3765 - .L_3764)


	//   ....[0]....
.L_3764:
        /*002c*/ 	.word	0xffffffff


	//   ....[1]....
        /*0030*/ 	.word	0xffffffff


	//   ....[2]....
        /*0034*/ 	.word	0xffffffff


	//   ....[3]....
        /*0038*/ 	.word	0xffffffff


	//   ....[4]....
        /*003c*/ 	.word	0xffffffff


	//   ....[5]....
        /*0040*/ 	.word	0xffffffff


	//   ....[6]....
        /*0044*/ 	.word	0xffffffff


	//   ....[7]....
        /*0048*/ 	.word	0xffffffff


	//   ....[8]....
        /*004c*/ 	.word	0xffffffff


	//   ....[9]....
        /*0050*/ 	.word	0xffffffff


	//----- nvinfo : EIATTR_COOP_GROUP_INSTR_OFFSETS
	.align		4
.L_3765:
        /*0054*/ 	.byte	0x04, 0x28
        /*0056*/ 	.short	(.L_3767 - .L_3766)


	//   ....[0]....
.L_3766:
        /*0058*/ 	.word	0x00001270


	//   ....[1]....
        /*005c*/ 	.word	0x00001280


	//   ....[2]....
        /*0060*/ 	.word	0x000012b0


	//   ....[3]....
        /*0064*/ 	.word	0x000012c0


	//   ....[4]....
        /*0068*/ 	.word	0x000012f0


	//   ....[5]....
        /*006c*/ 	.word	0x00001300


	//   ....[6]....
        /*0070*/ 	.word	0x00001330


	//   ....[7]....
        /*0074*/ 	.word	0x00001340


	//   ....[8]....
        /*0078*/ 	.word	0x00001370


	//   ....[9]....
        /*007c*/ 	.word	0x00001380


	//----- nvinfo : EIATTR_VRC_CTA_INIT_COUNT
	.align		4
.L_3767:
        /*0080*/ 	.byte	0x02, 0x4a
	.zero		1
	.zero		1


	//----- nvinfo : EIATTR_EXIT_INSTR_OFFSETS
	.align		4
        /*0084*/ 	.byte	0x04, 0x1c
        /*0086*/ 	.short	(.L_3769 - .L_3768)


	//   ....[0]....
.L_3768:
        /*0088*/ 	.word	0x00000060


	//   ....[1]....
        /*008c*/ 	.word	0x000013e0


	//   ....[2]....
        /*0090*/ 	.word	0x000014b0


	//----- nvinfo : EIATTR_MAX_THREADS
	.align		4
.L_3769:
        /*0094*/ 	.byte	0x04, 0x05
        /*0096*/ 	.short	(.L_3771 - .L_3770)
.L_3770:
        /*0098*/ 	.word	0x00000400
        /*009c*/ 	.word	0x00000001
        /*00a0*/ 	.word	0x00000001


	//----- nvinfo : EIATTR_CRS_STACK_SIZE
	.align		4
.L_3771:
        /*00a4*/ 	.byte	0x04, 0x1e
        /*00a6*/ 	.short	(.L_3773 - .L_3772)
.L_3772:
        /*00a8*/ 	.word	0x00000000


	//----- nvinfo : EIATTR_CBANK_PARAM_SIZE
	.align		4
.L_3773:
        /*00ac*/ 	.byte	0x03, 0x19
        /*00ae*/ 	.short	0x0088


	//----- nvinfo : EIATTR_PARAM_CBANK
	.align		4
        /*00b0*/ 	.byte	0x04, 0x0a
        /*00b2*/ 	.short	(.L_3775 - .L_3774)
	.align		4
.L_3774:
        /*00b4*/ 	.word	index@(.nv.constant0._ZN10layer_norm22ln_bwd_finalize_kernelINS_22Kernel_traits_finalizeILj12800E13__nv_bfloat16fS2_fjLj1024ELj4ENS_18Kernel_traits_baseILj12800ES2_fS2_fjLj1024EEEEEEEvNS_9BwdParamsE)
        /*00b8*/ 	.short	0x0380
        /*00ba*/ 	.short	0x0088


	//----- nvinfo : EIATTR_SW_WAR
	.align		4
.L_3775:
        /*00bc*/ 	.byte	0x04, 0x36
        /*00be*/ 	.short	(.L_3777 - .L_3776)
.L_3776:
        /*00c0*/ 	.word	0x00000008
.L_3777:


//--------------------- .nv.info._ZN10layer_norm13ln_bwd_kernelINS_13Kernel_traitsI13__nv_bfloat16fS2_fjLj12800ELj5ELj1ELj4ELj16ENS_18Kernel_traits_baseILj12800ES2_fS2_fjLj128EEEEEEEvNS_9BwdParamsE --------------------------
	.section	.nv.info._ZN10layer_norm13ln_bwd_kernelINS_13Kernel_traitsI13__nv_bfloat16fS2_fjLj12800ELj5ELj1ELj4ELj16ENS_18Kernel_traits_baseILj12800ES2_fS2_fjLj128EEEEEEEvNS_9BwdParamsE,"",@"SHT_CUDA_INFO"
	.sectionflags	@""
	.align	4


	//----- nvinfo : EIATTR_CUDA_API_VERSION
	.align		4
        /*0000*/ 	.byte	0x04, 0x37
        /*0002*/ 	.short	(.L_3779 - .L_3778)
.L_3778:
        /*0004*/ 	.word	0x00000082


	//----- nvinfo : EIATTR_KPARAM_INFO
	.align		4
.L_3779:
        /*0008*/ 	.byte	0x04, 0x17
        /*000a*/ 	.short	(.L_3781 - .L_3780)
.L_3780:
        /*000c*/ 	.word	0x00000000
        /*0010*/ 	.short	0x0000
        /*0012*/ 	.short	0x0000
        /*0014*/ 	.byte	0x00, 0xf0, 0x21, 0x02


	//----- nvinfo : EIATTR_SPARSE_MMA_MASK
	.align		4
.L_3781:
        /*0018*/ 	.byte	0x03, 0x50
        /*001a*/ 	.short	0x0000


	//----- nvinfo : EIATTR_MAXREG_COUNT
	.align		4
        /*001c*/ 	.byte	0x03, 0x1b
        /*001e*/ 	.short	0x00ff


	//----- nvinfo : EIATTR_NUM_BARRIERS
	.align		4
        /*0020*/ 	.byte	0x02, 0x4c
        /*0022*/ 	.byte	0x01
	.zero		1


	//----- nvinfo : EIATTR_MERCURY_ISA_VERSION
	.align		4
        /*0024*/ 	.byte	0x03, 0x5f
        /*0026*/ 	.short	0x0101


	//----- nvinfo : EIATTR_COOP_GROUP_MASK_REGIDS
	.align		4
        /*0028*/ 	.byte	0x04, 0x29
        /*002a*/ 	.short	(.L_3783 - .L_3782)


	//   ....[0]....
.L_3782:
        /*002c*/ 	.word	0xffffffff


	//   ....[1]....
        /*0030*/ 	.word	0xffffffff


	//   ....[2]....
        /*0034*/ 	.word	0xffffffff


	//   ....[3]....
        /*0038*/ 	.word	0xffffffff


	//   ....[4]....
        /*003c*/ 	.word	0xffffffff


	//   ....[5]....
        /*0040*/ 	.word	0xffffffff


	//   ....[6]....
        /*0044*/ 	.word	0xffffffff


	//   ....[7]....
        /*0048*/ 	.word	0xffffffff


	//   ....[8]....
        /*004c*/ 	.word	0xffffffff


	//   ....[9]....
        /*0050*/ 	.word	0xffffffff


	//   ....[10]....
        /*0054*/ 	.word	0xffffffff


	//   ....[11]....
        /*0058*/ 	.word	0xffffffff


	//   ....[12]....
        /*005c*/ 	.word	0xffffffff


	//   ....[13]....
        /*0060*/ 	.word	0xffffffff


	//   ....[14]....
        /*0064*/ 	.word	0xffffffff


	//   ....[15]....
        /*0068*/ 	.word	0xffffffff


	//   ....[16]....
        /*006c*/ 	.word	0xffffffff


	//   ....[17]....
        /*0070*/ 	.word	0xffffffff


	//   ....[18]....
        /*0074*/ 	.word	0xffffffff


	//   ....[19]....
        /*0078*/ 	.word	0xffffffff


	//----- nvinfo : EIATTR_COOP_GROUP_INSTR_OFFSETS
	.align		4
.L_3783:
        /*007c*/ 	.byte	0x04, 0x28
        /*007e*/ 	.short	(.L_3785 - .L_3784)


	//   ....[0]....
.L_3784:
        /*0080*/ 	.word	0x00002520


	//   ....[1]....
        /*0084*/ 	.word	0x00002560


	//   ....[2]....
        /*0088*/ 	.word	0x00002670


	//   ....[3]....
        /*008c*/ 	.word	0x00002690


	//   ....[4]....
        /*0090*/ 	.word	0x000026f0


	//   ....[5]....
        /*0094*/ 	.word	0x00002700


	//   ....[6]....
        /*0098*/ 	.word	0x00002750


	//   ....[7]....
        /*009c*/ 	.word	0x00002760


	//   ....[8]....
        /*00a0*/ 	.word	0x00002790


	//   ....[9]....
        /*00a4*/ 	.word	0x000027a0


	//   ....[10]....
        /*00a8*/ 	.word	0x00002e50


	//   ....[11]....
        /*00ac*/ 	.word	0x00002e60


	//   ....[12]....
        /*00b0*/ 	.word	0x00002e90


	//   ....[13]....
        /*00b4*/ 	.word	0x00002ea0


	//   ....[14]....
        /*00b8*/ 	.word	0x00002ed0


	//   ....[15]....
        /*00bc*/ 	.word	0x00002ee0


	//   ....[16]....
        /*00c0*/ 	.word	0x00002f10


	//   ....[17]....
        /*00c4*/ 	.word	0x00002f20


	//   ....[18]....
        /*00c8*/ 	.word	0x00002f50


	//   ....[19]....
        /*00cc*/ 	.word	0x00002f60


	//----- nvinfo : EIATTR_VRC_CTA_INIT_COUNT
	.align		4
.L_3785:
        /*00d0*/ 	.byte	0x02, 0x4a
	.zero		1
	.zero		1


	//----- nvinfo : EIATTR_EXIT_INSTR_OFFSETS
	.align		4
        /*00d4*/ 	.byte	0x04, 0x1c
        /*00d6*/ 	.short	(.L_3787 - .L_3786)


	//   ....[0]....
.L_3786:
        /*00d8*/ 	.word	0x00003870


	//----- nvinfo : EIATTR_MAX_THREADS
	.align		4
.L_3787:
        /*00dc*/ 	.byte	0x04, 0x05
        /*00de*/ 	.short	(.L_3789 - .L_3788)
.L_3788:
        /*00e0*/ 	.word	0x00000080
        /*00e4*/ 	.word	0x00000001
        /*00e8*/ 	.word	0x00000001


	//----- nvinfo : EIATTR_CRS_STACK_SIZE
	.align		4
.L_3789:
        /*00ec*/ 	.byte	0x04, 0x1e
        /*00ee*/ 	.short	(.L_3791 - .L_3790)
.L_3790:
        /*00f0*/ 	.word	0x00000000


	//----- nvinfo : EIATTR_CBANK_PARAM_SIZE
	.align		4
.L_3791:
        /*00f4*/ 	.byte	0x03, 0x19
        /*00f6*/ 	.short	0x0088


	//----- nvinfo : EIATTR_PARAM_CBANK
	.align		4
        /*00f8*/ 	.byte	0x04, 0x0a
        /*00fa*/ 	.short	(.L_3793 - .L_3792)
	.align		4
.L_3792:
        /*00fc*/ 	.word	index@(.nv.constant0._ZN10layer_norm13ln_bwd_kernelINS_13Kernel_traitsI13__nv_bfloat16fS2_fjLj12800ELj5ELj1ELj4ELj16ENS_18Kernel_traits_baseILj12800ES2_fS2_fjLj128EEEEEEEvNS_9BwdParamsE)
        /*0100*/ 	.short	0x0380
        /*0102*/ 	.short	0x0088


	//----- nvinfo : EIATTR_SW_WAR
	.align		4
.L_3793:
        /*0104*/ 	.byte	0x04, 0x36
        /*0106*/ 	.short	(.L_3795 - .L_3794)
.L_3794:
        /*0108*/ 	.word	0x00000008
.L_3795:


//--------------------- .nv.info._ZN10layer_norm22ln_bwd_finalize_kernelINS_22Kernel_traits_finalizeILj12800E13__nv_bfloat16S2_S2_fjLj1024ELj4ENS_18Kernel_traits_baseILj12800ES2_S2_S2_fjLj1024EEEEEEEvNS_9BwdParamsE --------------------------
	.section	.nv.info._ZN10layer_norm22ln_bwd_finalize_kernelINS_22Kernel_traits_finalizeILj12800E13__nv_bfloat16S2_S2_fjLj1024ELj4ENS_18Kernel_traits_baseILj12800ES2_S2_S2_fjLj1024EEEEEEEvNS_9BwdParamsE,"",@"SHT_CUDA_INFO"
	.sectionflags	@""
	.align	4


	//----- nvinfo : EIATTR_CUDA_API_VERSION
	.align		4
        /*0000*/ 	.byte	0x04, 0x37
        /*0002*/ 	.short	(.L_3797 - .L_3796)
.L_3796:
        /*0004*/ 	.word	0x00000082


	//----- nvinfo : EIATTR_KPARAM_INFO
	.align		4
.L_3797:
        /*0008*/ 	.byte	0x04, 0x17
        /*000a*/ 	.short	(.L_3799 - .L_3798)
.L_3798:
        /*000c*/ 	.word	0x00000000
        /*0010*/ 	.short	0x0000
        /*0012*/ 	.short	0x0000
        /*0014*/ 	.byte	0x00, 0xf0, 0x21, 0x02


	//----- nvinfo : EIATTR_SPARSE_MMA_MASK
	.align		4
.L_3799:
        /*0018*/ 	.byte	0x03, 0x50
        /*001a*/ 	.short	0x0000


	//----- nvinfo : EIATTR_MAXREG_COUNT
	.align		4
        /*001c*/ 	.byte	0x03, 0x1b
        /*001e*/ 	.short	0x0040


	//----- nvinfo : EIATTR_NUM_BARRIERS
	.align		4
        /*0020*/ 	.byte	0x02, 0x4c
        /*0022*/ 	.byte	0x01
	.zero		1


	//----- nvinfo : EIATTR_MERCURY_ISA_VERSION
	.align		4
        /*0024*/ 	.byte	0x03, 0x5f
        /*0026*/ 	.short	0x0101


	//----- nvinfo : EIATTR_COOP_GROUP_MASK_REGIDS
	.align		4
        /*0028*/ 	.byte	0x04, 0x29
        /*002a*/ 	.short	(.L_3801 - .L_3800)


	//   ....[0]....
.L_3800:
        /*002c*/ 	.word	0xffffffff


	//   ....[1]....
        /*0030*/ 	.word	0xffffffff


	//   ....[2]....
        /*0034*/ 	.word	0xffffffff


	//   ....[3]....
        /*0038*/ 	.word	0xffffffff


	//   ....[4]....
        /*003c*/ 	.word	0xffffffff


	//   ....[5]....
        /*0040*/ 	.word	0xffffffff


	//   ....[6]....
        /*0044*/ 	.word	0xffffffff


	//   ....[7]....
        /*0048*/ 	.word	0xffffffff


	//   ....[8]....
        /*004c*/ 	.word	0xffffffff


	//   ....[9]....
        /*0050*/ 	.word	0xffffffff


	//----- nvinfo : EIATTR_COOP_GROUP_INSTR_OFFSETS
	.align		4
.L_3801:
        /*0054*/ 	.byte	0x04, 0x28
        /*0056*/ 	.short	(.L_3803 - .L_3802)


	//   ....[0]....
.L_3802:
        /*0058*/ 	.word	0x00001270


	//   ....[1]....
        /*005c*/ 	.word	0x00001280


	//   ....[2]....
        /*0060*/ 	.word	0x000012b0


	//   ....[3]....
        /*0064*/ 	.word	0x000012c0


	//   ....[4]....
        /*0068*/ 	.word	0x000012f0


	//   ....[5]....
        /*006c*/ 	.word	0x00001300


	//   ....[6]....
        /*0070*/ 	.word	0x00001330


	//   ....[7]....
        /*0074*/ 	.word	0x00001340


	//   ....[8]....
        /*0078*/ 	.word	0x00001370


	//   ....[9]....
        /*007c*/ 	.word	0x00001380


	//----- nvinfo : EIATTR_VRC_CTA_INIT_COUNT
	.align		4
.L_3803:
        /*0080*/ 	.byte	0x02, 0x4a
	.zero		1
	.zero		1


	//----- nvinfo : EIATTR_EXIT_INSTR_OFFSETS
	.align		4
        /*0084*/ 	.byte	0x04, 0x1c
        /*0086*/ 	.short	(.L_3805 - .L_3804)


	//   ....[0]....
.L_3804:
        /*0088*/ 	.word	0x00000060


	//   ....[1]....
        /*008c*/ 	.word	0x000013e0


	//   ....[2]....
        /*0090*/ 	.word	0x000014b0


	//----- nvinfo : EIATTR_MAX_THREADS
	.align		4
.L_3805:
        /*0094*/ 	.byte	0x04, 0x05
        /*0096*/ 	.short	(.L_3807 - .L_3806)
.L_3806:
        /*0098*/ 	.word	0x00000400
        /*009c*/ 	.word	0x00000001
        /*00a0*/ 	.word	0x00000001


	//----- nvinfo : EIATTR_CRS_STACK_SIZE
	.align		4
.L_3807:
        /*00a4*/ 	.byte	0x04, 0x1e
        /*00a6*/ 	.short	(.L_3809 - .L_3808)
.L_3808:
        /*00a8*/ 	.word	0x00000000


	//----- nvinfo : EIATTR_CBANK_PARAM_SIZE
	.align		4
.L_3809:
        /*00ac*/ 	.byte	0x03, 0x19
        /*00ae*/ 	.short	0x0088


	//----- nvinfo : EIATTR_PARAM_CBANK
	.align		4
        /*00b0*/ 	.byte	0x04, 0x0a
        /*00b2*/ 	.short	(.L_3811 - .L_3810)
	.align		4
.L_3810:
        /*00b4*/ 	.word	index@(.nv.constant0._ZN10layer_norm22ln_bwd_finalize_kernelINS_22Kernel_traits_finalizeILj12800E13__nv_bfloat16S2_S2_fjLj1024ELj4ENS_18Kernel_traits_baseILj12800ES2_S2_S2_fjLj1024EEEEEEEvNS_9BwdParamsE)
        /*00b8*/ 	.short	0x0380
        /*00ba*/ 	.short	0x0088


	//----- nvinfo : EIATTR_SW_WAR
	.align		4
.L_3811:
        /*00bc*/ 	.byte	0x04, 0x36
        /*00be*/ 	.short	(.L_3813 - .L_3812)
.L_3812:
        /*00c0*/ 	.word	0x00000008
.L_3813:


//--------------------- .nv.info._ZN10layer_norm13ln_bwd_kernelINS_13Kernel_traitsI13__nv_bfloat16S2_S2_fjLj12800ELj5ELj1ELj4ELj8ENS_18Kernel_traits_baseILj12800ES2_S2_S2_fjLj128EEEEEEEvNS_9BwdParamsE --------------------------
	.section	.nv.info._ZN10layer_norm13ln_bwd_kernelINS_13Kernel_traitsI13__nv_bfloat16S2_S2_fjLj12800ELj5ELj1ELj4ELj8ENS_18Kernel_traits_baseILj12800ES2_S2_S2_fjLj128EEEEEEEvNS_9BwdParamsE,"",@"SHT_CUDA_INFO"
	.sectionflags	@""
	.align	4


	//----- nvinfo : EIATTR_CUDA_API_VERSION
	.align		4
        /*0000*/ 	.byte	0x04, 0x37
        /*0002*/ 	.short	(.L_3815 - .L_3814)
.L_3814:
        /*0004*/ 	.word	0x00000082


	//----- nvinfo : EIATTR_KPARAM_INFO
	.align		4
.L_3815:
        /*0008*/ 	.byte	0x04, 0x17
        /*000a*/ 	.short	(.L_3817 - .L_3816)
.L_3816:
        /*000c*/ 	.word	0x00000000
        /*0010*/ 	.short	0x0000
        /*0012*/ 	.short	0x0000
        /*0014*/ 	.byte	0x00, 0xf0, 0x21, 0x02


	//----- nvinfo : EIATTR_SPARSE_MMA_MASK
	.align		4
.L_3817:
        /*0018*/ 	.byte	0x03, 0x50
        /*001a*/ 	.short	0x0000


	//----- nvinfo : EIATTR_MAXREG_COUNT
	.align		4
        /*001c*/ 	.byte	0x03, 0x1b
        /*001e*/ 	.short	0x00ff


	//----- nvinfo : EIATTR_NUM_BARRIERS
	.align		4
        /*0020*/ 	.byte	0x02, 0x4c
        /*0022*/ 	.byte	0x01
	.zero		1


	//----- nvinfo : EIATTR_MERCURY_ISA_VERSION
	.align		4
        /*0024*/ 	.byte	0x03, 0x5f
        /*0026*/ 	.short	0x0101


	//----- nvinfo : EIATTR_COOP_GROUP_MASK_REGIDS
	.align		4
        /*0028*/ 	.byte	0x04, 0x29
        /*002a*/ 	.short	(.L_3819 - .L_3818)


	//   ....[0]....
.L_3818:
        /*002c*/ 	.word	0xffffffff


	//   ....[1]....
        /*0030*/ 	.word	0xffffffff


	//   ....[2]....
        /*0034*/ 	.word	0xffffffff


	//   ....[3]....
        /*0038*/ 	.word	0xffffffff


	//   ....[4]....
        /*003c*/ 	.word	0xffffffff


	//   ....[5]....
        /*0040*/ 	.word	0xffffffff


	//   ....[6]....
        /*0044*/ 	.word	0xffffffff


	//   ....[7]....
        /*0048*/ 	.word	0xffffffff


	//   ....[8]....
        /*004c*/ 	.word	0xffffffff


	//   ....[9]....
        /*0050*/ 	.word	0xffffffff


	//   ....[10]....
        /*0054*/ 	.word	0xffffffff


	//   ....[11]....
        /*0058*/ 	.word	0xffffffff


	//   ....[12]....
        /*005c*/ 	.word	0xffffffff


	//   ....[13]....
        /*0060*/ 	.word	0xffffffff


	//   ....[14]....
        /*0064*/ 	.word	0xffffffff


	//   ....[15]....
        /*0068*/ 	.word	0xffffffff


	//   ....[16]....
        /*006c*/ 	.word	0xffffffff


	//   ....[17]....
        /*0070*/ 	.word	0xffffffff


	//   ....[18]....
        /*0074*/ 	.word	0xffffffff


	//   ....[19]....
        /*0078*/ 	.word	0xffffffff


	//----- nvinfo : EIATTR_COOP_GROUP_INSTR_OFFSETS
	.align		4
.L_3819:
        /*007c*/ 	.byte	0x04, 0x28
        /*007e*/ 	.short	(.L_3821 - .L_3820)


	//   ....[0]....
.L_3820:
        /*0080*/ 	.word	0x00002a30


	//   ....[1]....
        /*0084*/ 	.word	0x00002a70


	//   ....[2]....
        /*0088*/ 	.word	0x00002b80


	//   ....[3]....
        /*008c*/ 	.word	0x00002ba0


	//   ....[4]....
        /*0090*/ 	.word	0x00002be0


	//   ....[5]....
        /*0094*/ 	.word	0x00002c10


	//   ....[6]....
        /*0098*/ 	.word	0x00002c50


	//   ....[7]....
        /*009c*/ 	.word	0x00002c60


	//   ....[8]....
        /*00a0*/ 	.word	0x00002c90


	//   ....[9]....
        /*00a4*/ 	.word	0x00002ca0


	//   ....[10]....
        /*00a8*/ 	.word	0x00003340


	//   ....[11]....
        /*00ac*/ 	.word	0x00003350


	//   ....[12]....
        /*00b0*/ 	.word	0x00003380


	//   ....[13]....
        /*00b4*/ 	.word	0x00003390


	//   ....[14]....
        /*00b8*/ 	.word	0x000033c0


	//   ....[15]....
        /*00bc*/ 	.word	0x000033d0


	//   ....[16]....
        /*00c0*/ 	.word	0x00003400


	//   ....[17]....
        /*00c4*/ 	.word	0x00003410


	//   ....[18]....
        /*00c8*/ 	.word	0x00003440


	//   ....[19]....
        /*00cc*/ 	.word	0x00003450


	//----- nvinfo : EIATTR_VRC_CTA_INIT_COUNT
	.align		4
.L_3821:
        /*00d0*/ 	.byte	0x02, 0x4a
	.zero		1
	.zero		1


	//----- nvinfo : EIATTR_EXIT_INSTR_OFFSETS
	.align		4
        /*00d4*/ 	.byte	0x04, 0x1c
        /*00d6*/ 	.short	(.L_3823 - .L_3822)


	//   ....[0]....
.L_3822:
        /*00d8*/ 	.word	0x00003f50


	//----- nvinfo : EIATTR_MAX_THREADS
	.align		4
.L_3823:
        /*00dc*/ 	.byte	0x04, 0x05
        /*00de*/ 	.short	(.L_3825 - .L_3824)
.L_3824:
        /*00e0*/ 	.word	0x00000080
        /*00e4*/ 	.word	0x00000001
        /*00e8*/ 	.word	0x00000001


	//----- nvinfo : EIATTR_CRS_STACK_SIZE
	.align		4
.L_3825:
        /*00ec*/ 	.byte	0x04, 0x1e
        /*00ee*/ 	.short	(.L_3827 - .L_3826)
.L_3826:
        /*00f0*/ 	.word	0x00000000


	//----- nvinfo : EIATTR_CBANK_PARAM_SIZE
	.align		4
.L_3827:
        /*00f4*/ 	.byte	0x03, 0x19
        /*00f6*/ 	.short	0x0088


	//----- nvinfo : EIATTR_PARAM_CBANK
	.align		4
        /*00f8*/ 	.byte	0x04, 0x0a
        /*00fa*/ 	.short	(.L_3829 - .L_3828)
	.align		4
.L_3828:
        /*00fc*/ 	.word	index@(.nv.constant0._ZN10layer_norm13ln_bwd_kernelINS_13Kernel_traitsI13__nv_bfloat16S2_S2_fjLj12800ELj5ELj1ELj4ELj8ENS_18Kernel_traits_baseILj12800ES2_S2_S2_fjLj128EEEEEEEvNS_9BwdParamsE)
        /*0100*/ 	.short	0x0380
        /*0102*/ 	.short	0x0088


	//----- nvinfo : EIATTR_SW_WAR
	.align		4
.L_3829:
        /*0104*/ 	.byte	0x04, 0x36
        /*0106*/ 	.short	(.L_3831 - .L_3830)
.L_3830:
        /*0108*/ 	.word	0x00000008
.L_3831:


//--------------------- .nv.info._ZN10layer_norm22ln_bwd_finalize_kernelINS_22Kernel_traits_finalizeILj12800E6__halffS2_fjLj1024ELj4ENS_18Kernel_traits_baseILj12800ES2_fS2_fjLj1024EEEEEEEvNS_9BwdParamsE --------------------------
	.section	.nv.info._ZN10layer_norm22ln_bwd_finalize_kernelINS_22Kernel_traits_finalizeILj12800E6__halffS2_fjLj1024ELj4ENS_18Kernel_traits_baseILj12800ES2_fS2_fjLj1024EEEEEEEvNS_9BwdParamsE,"",@"SHT_CUDA_INFO"
	.sectionflags	@""
	.align	4


	//----- nvinfo : EIATTR_CUDA_API_VERSION
	.align		4
        /*0000*/ 	.byte	0x04, 0x37
        /*0002*/ 	.short	(.L_3833 - .L_3832)
.L_3832:
        /*0004*/ 	.word	0x00000082


	//----- nvinfo : EIATTR_KPARAM_INFO
	.align		4
.L_3833:
        /*0008*/ 	.byte	0x04, 0x17
        /*000a*/ 	.short	(.L_3835 - .L_3834)
.L_3834:
        /*000c*/ 	.word	0x00000000
        /*0010*/ 	.short	0x0000
        /*0012*/ 	.short	0x0000
        /*0014*/ 	.byte	0x00, 0xf0, 0x21, 0x02


	//----- nvinfo : EIATTR_SPARSE_MMA_MASK
	.align		4
.L_3835:
        /*0018*/ 	.byte	0x03, 0x50
        /*001a*/ 	.short	0x0000


	//----- nvinfo : EIATTR_MAXREG_COUNT
	.align		4
        /*001c*/ 	.byte	0x03, 0x1b
        /*001e*/ 	.short	0x0040


	//----- nvinfo : EIATTR_NUM_BARRIERS
	.align		4
        /*0020*/ 	.byte	0x02, 0x4c
        /*0022*/ 	.byte	0x01
	.zero		1


	//----- nvinfo : EIATTR_MERCURY_ISA_VERSION
	.align		4
        /*0024*/ 	.byte	0x03, 0x5f
        /*0026*/ 	.short	0x0101


	//----- nvinfo : EIATTR_COOP_GROUP_MASK_REGIDS
	.align		4
        /*0028*/ 	.byte	0x04, 0x29
        /*002a*/ 	.short	(.L_3837 - .L_3836)


	//   ....[0]....
.L_3836:
        /*002c*/ 	.word	0xffffffff


	//   ....[1]....
        /*0030*/ 	.word	0xffffffff


	//   ....[2]....
        /*0034*/ 	.word	0xffffffff


	//   ....[3]....
        /*0038*/ 	.word	0xffffffff


	//   ....[4]....
        /*003c*/ 	.word	0xffffffff


	//   ....[5]....
        /*0040*/ 	.word	0xffffffff


	//   ....[6]....
        /*0044*/ 	.word	0xffffffff


	//   ....[7]....
        /*0048*/ 	.word	0xffffffff


	//   ....[8]....
        /*004c*/ 	.word	0xffffffff


	//   ....[9]....
        /*0050*/ 	.word	0xffffffff


	//----- nvinfo : EIATTR_COOP_GROUP_INSTR_OFFSETS
	.align		4
.L_3837:
        /*0054*/ 	.byte	0x04, 0x28
        /*0056*/ 	.short	(.L_3839 - .L_3838)


	//   ....[0]....
.L_3838:
        /*0058*/ 	.word	0x00001270


	//   ....[1]....
        /*005c*/ 	.word	0x00001280


	//   ....[2]....
        /*0060*/ 	.word	0x000012b0


	//   ....[3]....
        /*0064*/ 	.word	0x000012c0


	//   ....[4]....
        /*0068*/ 	.word	0x000012f0


	//   ....[5]....
        /*006c*/ 	.word	0x00001300


	//   ....[6]....
        /*0070*/ 	.word	0x00001330


	//   ....[7]....
        /*0074*/ 	.word	0x00001340


	//   ....[8]....
        /*0078*/ 	.word	0x00001370


	//   ....[9]....
        /*007c*/ 	.word	0x00001380


	//----- nvinfo : EIATTR_VRC_CTA_INIT_COUNT
	.align		4
.L_3839:
        /*0080*/ 	.byte	0x02, 0x4a
	.zero		1
	.zero		1


	//----- nvinfo : EIATTR_EXIT_INSTR_OFFSETS
	.align		4
        /*0084*/ 	.byte	0x04, 0x1c
        /*0086*/ 	.short	(.L_3841 - .L_3840)


	//   ....[0]....
.L_3840:
        /*0088*/ 	.word	0x00000060


	//   ....[1]....
        /*008c*/ 	.word	0x000013e0


	//   ....[2]....
        /*0090*/ 	.word	0x000014b0


	//----- nvinfo : EIATTR_MAX_THREADS
	.align		4
.L_3841:
        /*0094*/ 	.byte	0x04, 0x05
        /*0096*/ 	.short	(.L_3843 - .L_3842)
.L_3842:
        /*0098*/ 	.word	0x00000400
        /*009c*/ 	.word	0x00000001
        /*00a0*/ 	.word	0x00000001


	//----- nvinfo : EIATTR_CRS_STACK_SIZE
	.align		4
.L_3843:
        /*00a4*/ 	.byte	0x04, 0x1e
        /*00a6*/ 	.short	(.L_3845 - .L_3844)
.L_3844:
        /*00a8*/ 	.word	0x00000000


	//----- nvinfo : EIATTR_CBANK_PARAM_SIZE
	.align		4
.L_3845:
        /*00ac*/ 	.byte	0x03, 0x19
        /*00ae*/ 	.short	0x0088


	//----- nvinfo : EIATTR_PARAM_CBANK
	.align		4
        /*00b0*/ 	.byte	0x04, 0x0a
        /*00b2*/ 	.short	(.L_3847 - .L_3846)
	.align		4
.L_3846:
        /*00b4*/ 	.word	index@(.nv.constant0._ZN10layer_norm22ln_bwd_finalize_kernelINS_22Kernel_traits_finalizeILj12800E6__halffS2_fjLj1024ELj4ENS_18Kernel_traits_baseILj12800ES2_fS2_fjLj1024EEEEEEEvNS_9BwdParamsE)
        /*00b8*/ 	.short	0x0380
        /*00ba*/ 	.short	0x0088


	//----- nvinfo : EIATTR_SW_WAR
	.align		4
.L_3847:
        /*00bc*/ 	.byte	0x04, 0x36
        /*00be*/ 	.short	(.L_3849 - .L_3848)
.L_3848:
        /*00c0*/ 	.word	0x00000008
.L_3849:


//--------------------- .nv.info._ZN10layer_norm13ln_bwd_kernelINS_13Kernel_traitsI6__halffS2_fjLj12800ELj5ELj1ELj4ELj16ENS_18Kernel_traits_baseILj12800ES2_fS2_fjLj128EEEEEEEvNS_9BwdParamsE --------------------------
	.section	.nv.info._ZN10layer_norm13ln_bwd_kernelINS_13Kernel_traitsI6__halffS2_fjLj12800ELj5ELj1ELj4ELj16ENS_18Kernel_traits_baseILj12800ES2_fS2_fjLj128EEEEEEEvNS_9BwdParamsE,"",@"SHT_CUDA_INFO"
	.sectionflags	@""
	.align	4


	//----- nvinfo : EIATTR_CUDA_API_VERSION
	.align		4
        /*0000*/ 	.byte	0x04, 0x37
        /*0002*/ 	.short	(.L_3851 - .L_3850)
.L_3850:
        /*0004*/ 	.word	0x00000082


	//----- nvinfo : EIATTR_KPARAM_INFO
	.align		4
.L_3851:
        /*0008*/ 	.byte	0x04, 0x17
        /*000a*/ 	.short	(.L_3853 - .L_3852)
.L_3852:
        /*000c*/ 	.word	0x00000000
        /*0010*/ 	.short	0x0000
        /*0012*/ 	.short	0x0000
        /*0014*/ 	.byte	0x00, 0xf0, 0x21, 0x02


	//----- nvinfo : EIATTR_SPARSE_MMA_MASK
	.align		4
.L_3853:
        /*0018*/ 	.byte	0x03, 0x50
        /*001a*/ 	.short	0x0000


	//----- nvinfo : EIATTR_MAXREG_COUNT
	.align		4
        /*001c*/ 	.byte	0x03, 0x1b
        /*001e*/ 	.short	0x00ff


	//----- nvinfo : EIATTR_NUM_BARRIERS
	.align		4
        /*0020*/ 	.byte	0x02, 0x4c
        /*0022*/ 	.byte	0x01
	.zero		1


	//----- nvinfo : EIATTR_MERCURY_ISA_VERSION
	.align		4
        /*0024*/ 	.byte	0x03, 0x5f
        /*0026*/ 	.short	0x0101


	//----- nvinfo : EIATTR_COOP_GROUP_MASK_REGIDS
	.align		4
        /*0028*/ 	.byte	0x04, 0x29
        /*002a*/ 	.short	(.L_3855 - .L_3854)


	//   ....[0]....
.L_3854:
        /*002c*/ 	.word	0xffffffff


	//   ....[1]....
        /*0030*/ 	.word	0xffffffff


	//   ....[2]....
        /*0034*/ 	.word	0xffffffff


	//   ....[3]....
        /*0038*/ 	.word	0xffffffff


	//   ....[4]....
        /*003c*/ 	.word	0xffffffff


	//   ....[5]....
        /*0040*/ 	.word	0xffffffff


	//   ....[6]....
        /*0044*/ 	.word	0xffffffff


	//   ....[7]....
        /*0048*/ 	.word	0xffffffff


	//   ....[8]....
        /*004c*/ 	.word	0xffffffff


	//   ....[9]....
        /*0050*/ 	.word	0xffffffff


	//   ....[10]....
        /*0054*/ 	.word	0xffffffff


	//   ....[11]....
        /*0058*/ 	.word	0xffffffff


	//   ....[12]....
        /*005c*/ 	.word	0xffffffff


	//   ....[13]....
        /*0060*/ 	.word	0xffffffff


	//   ....[14]....
        /*0064*/ 	.word	0xffffffff


	//   ....[15]....
        /*0068*/ 	.word	0xffffffff


	//   ....[16]....
        /*006c*/ 	.word	0xffffffff


	//   ....[17]....
        /*0070*/ 	.word	0xffffffff


	//   ....[18]....
        /*0074*/ 	.word	0xffffffff


	//   ....[19]....
        /*0078*/ 	.word	0xffffffff


	//----- nvinfo : EIATTR_COOP_GROUP_INSTR_OFFSETS
	.align		4
.L_3855:
        /*007c*/ 	.byte	0x04, 0x28
        /*007e*/ 	.short	(.L_3857 - .L_3856)


	//   ....[0]....
.L_3856:
        /*0080*/ 	.word	0x00002560


	//   ....[1]....
        /*0084*/ 	.word	0x000025a0


	//   ....[2]....
        /*0088*/ 	.word	0x00002620


	//   ....[3]....
        /*008c*/ 	.word	0x00002640


	//   ....[4]....
        /*0090*/ 	.word	0x00002690


	//   ....[5]....
        /*0094*/ 	.word	0x000026a0


	//   ....[6]....
        /*0098*/ 	.word	0x000026d0


	//   ....[7]....
        /*009c*/ 	.word	0x000026f0


	//   ....[8]....
        /*00a0*/ 	.word	0x00002730


	//   ....[9]....
        /*00a4*/ 	.word	0x00002740


	//   ....[10]....
        /*00a8*/ 	.word	0x00002e90


	//   ....[11]....
        /*00ac*/ 	.word	0x00002ea0


	//   ....[12]....
        /*00b0*/ 	.word	0x00002ed0


	//   ....[13]....
        /*00b4*/ 	.word	0x00002ee0


	//   ....[14]....
        /*00b8*/ 	.word	0x00002f10


	//   ....[15]....
        /*00bc*/ 	.word	0x00002f20


	//   ....[16]....
        /*00c0*/ 	.word	0x00002f50


	//   ....[17]....
        /*00c4*/ 	.word	0x00002f60


	//   ....[18]....
        /*00c8*/ 	.word	0x00002f90


	//   ....[19]....
        /*00cc*/ 	.word	0x00002fa0


	//----- nvinfo : EIATTR_VRC_CTA_INIT_COUNT
	.align		4
.L_3857:
        /*00d0*/ 	.byte	0x02, 0x4a
	.zero		1
	.zero		1


	//----- nvinfo : EIATTR_EXIT_INSTR_OFFSETS
	.align		4
        /*00d4*/ 	.byte	0x04, 0x1c
        /*00d6*/ 	.short	(.L_3859 - .L_3858)


	//   ....[0]....
.L_3858:
        /*00d8*/ 	.word	0x000038a0


	//----- nvinfo : EIATTR_MAX_THREADS
	.align		4
.L_3859:
        /*00dc*/ 	.byte	0x04, 0x05
        /*00de*/ 	.short	(.L_3861 - .L_3860)
.L_3860:
        /*00e0*/ 	.word	0x00000080
        /*00e4*/ 	.word	0x00000001
        /*00e8*/ 	.word	0x00000001


	//----- nvinfo : EIATTR_CRS_STACK_SIZE
	.align		4
.L_3861:
        /*00ec*/ 	.byte	0x04, 0x1e
        /*00ee*/ 	.short	(.L_3863 - .L_3862)
.L_3862:
        /*00f0*/ 	.word	0x00000000


	//----- nvinfo : EIATTR_CBANK_PARAM_SIZE
	.align		4
.L_3863:
        /*00f4*/ 	.byte	0x03, 0x19
        /*00f6*/ 	.short	0x0088


	//----- nvinfo : EIATTR_PARAM_CBANK
	.align		4
        /*00f8*/ 	.byte	0x04, 0x0a
        /*00fa*/ 	.short	(.L_3865 - .L_3864)
	.align		4
.L_3864:
        /*00fc*/ 	.word	index@(.nv.constant0._ZN10layer_norm13ln_bwd_kernelINS_13Kernel_traitsI6__halffS2_fjLj12800ELj5ELj1ELj4ELj16ENS_18Kernel_traits_baseILj12800ES2_fS2_fjLj128EEEEEEEvNS_9BwdParamsE)
        /*0100*/ 	.short	0x0380
        /*0102*/ 	.short	0x0088


	//----- nvinfo : EIATTR_SW_WAR
	.align		4
.L_3865:
        /*0104*/ 	.byte	0x04, 0x36
        /*0106*/ 	.short	(.L_3867 - .L_3866)
.L_3866:
        /*0108*/ 	.word	0x00000008
.L_3867:


//--------------------- .nv.info._ZN10layer_norm22ln_bwd_finalize_kernelINS_22Kernel_traits_finalizeILj12800E6__halfS2_S2_fjLj1024ELj4ENS_18Kernel_traits_baseILj12800ES2_S2_S2_fjLj1024EEEEEEEvNS_9BwdParamsE --------------------------
	.section	.nv.info._ZN10layer_norm22ln_bwd_finalize_kernelINS_22Kernel_traits_finalizeILj12800E6__halfS2_S2_fjLj1024ELj4ENS_18Kernel_traits_baseILj12800ES2_S2_S2_fjLj1024EEEEEEEvNS_9BwdParamsE,"",@"SHT_CUDA_INFO"
	.sectionflags	@""
	.align	4


	//----- nvinfo : EIATTR_CUDA_API_VERSION
	.align		4
        /*0000*/ 	.byte	0x04, 0x37
        /*0002*/ 	.short	(.L_3869 - .L_3868)
.L_3868:
        /*0004*/ 	.word	0x00000082


	//----- nvinfo : EIATTR_KPARAM_INFO
	.align		4
.L_3869:
        /*0008*/ 	.byte	0x04, 0x17
        /*000a*/ 	.short	(.L_3871 - .L_3870)
.L_3870:
        /*000c*/ 	.word	0x00000000
        /*0010*/ 	.short	0x0000
        /*0012*/ 	.short	0x0000
        /*0014*/ 	.byte	0x00, 0xf0, 0x21, 0x02


	//----- nvinfo : EIATTR_SPARSE_MMA_MASK
	.align		4
.L_3871:
        /*0018*/ 	.byte	0x03, 0x50
        /*001a*/ 	.short	0x0000


	//----- nvinfo : EIATTR_MAXREG_COUNT
	.align		4
        /*001c*/ 	.byte	0x03, 0x1b
        /*001e*/ 	.short	0x0040


	//----- nvinfo : EIATTR_NUM_BARRIERS
	.align		4
        /*0020*/ 	.byte	0x02, 0x4c
        /*0022*/ 	.byte	0x01
	.zero		1


	//----- nvinfo : EIATTR_MERCURY_ISA_VERSION
	.align		4
        /*0024*/ 	.byte	0x03, 0x5f
        /*0026*/ 	.short	0x0101


	//----- nvinfo : EIATTR_COOP_GROUP_MASK_REGIDS
	.align		4
        /*0028*/ 	.byte	0x04, 0x29
        /*002a*/ 	.short	(.L_3873 - .L_3872)


	//   ....[0]....
.L_3872:
        /*002c*/ 	.word	0xffffffff


	//   ....[1]....
        /*0030*/ 	.word	0xffffffff


	//   ....[2]....
        /*0034*/ 	.word	0xffffffff


	//   ....[3]....
        /*0038*/ 	.word	0xffffffff


	//   ....[4]....
        /*003c*/ 	.word	0xffffffff


	//   ....[5]....
        /*0040*/ 	.word	0xffffffff


	//   ....[6]....
        /*0044*/ 	.word	0xffffffff


	//   ....[7]....
        /*0048*/ 	.word	0xffffffff


	//   ....[8]....
        /*004c*/ 	.word	0xffffffff


	//   ....[9]....
        /*0050*/ 	.word	0xffffffff


	//----- nvinfo : EIATTR_COOP_GROUP_INSTR_OFFSETS
	.align		4
.L_3873:
        /*0054*/ 	.byte	0x04, 0x28
        /*0056*/ 	.short	(.L_3875 - .L_3874)


	//   ....[0]....
.L_3874:
        /*0058*/ 	.word	0x00001270


	//   ....[1]....
        /*005c*/ 	.word	0x00001280


	//   ....[2]....
        /*0060*/ 	.word	0x000012b0


	//   ....[3]....
        /*0064*/ 	.word	0x000012c0


	//   ....[4]....
        /*0068*/ 	.word	0x000012f0


	//   ....[5]....
        /*006c*/ 	.word	0x00001300


	//   ....[6]....
        /*0070*/ 	.word	0x00001330


	//   ....[7]....
        /*0074*/ 	.word	0x00001340


	//   ....[8]....
        /*0078*/ 	.word	0x00001370


	//   ....[9]....
        /*007c*/ 	.word	0x00001380


	//----- nvinfo : EIATTR_VRC_CTA_INIT_COUNT
	.align		4
.L_3875:
        /*0080*/ 	.byte	0x02, 0x4a
	.zero		1
	.zero		1


	//----- nvinfo : EIATTR_EXIT_INSTR_OFFSETS
	.align		4
        /*0084*/ 	.byte	0x04, 0x1c
        /*0086*/ 	.short	(.L_3877 - .L_3876)


	//   ....[0]....
.L_3876:
        /*0088*/ 	.word	0x00000060


	//   ....[1]....
        /*008c*/ 	.word	0x000013e0


	//   ....[2]....
        /*0090*/ 	.word	0x000014b0


	//----- nvinfo : EIATTR_MAX_THREADS
	.align		4
.L_3877:
        /*0094*/ 	.byte	0x04, 0x05
        /*0096*/ 	.short	(.L_3879 - .L_3878)
.L_3878:
        /*0098*/ 	.word	0x00000400
        /*009c*/ 	.word	0x00000001
        /*00a0*/ 	.word	0x00000001


	//----- nvinfo : EIATTR_CRS_STACK_SIZE
	.align		4
.L_3879:
        /*00a4*/ 	.byte	0x04, 0x1e
        /*00a6*/ 	.short	(.L_3881 - .L_3880)
.L_3880:
        /*00a8*/ 	.word	0x00000000


	//----- nvinfo : EIATTR_CBANK_PARAM_SIZE
	.align		4
.L_3881:
        /*00ac*/ 	.byte	0x03, 0x19
        /*00ae*/ 	.short	0x0088


	//----- nvinfo : EIATTR_PARAM_CBANK
	.align		4
        /*00b0*/ 	.byte	0x04, 0x0a
        /*00b2*/ 	.short	(.L_3883 - .L_3882)
	.align		4
.L_3882:
        /*00b4*/ 	.word	index@(.nv.constant0._ZN10layer_norm22ln_bwd_finalize_kernelINS_22Kernel_traits_finalizeILj12800E6__halfS2_S2_fjLj1024ELj4ENS_18Kernel_traits_baseILj12800ES2_S2_S2_fjLj1024EEEEEEEvNS_9BwdParamsE)
        /*00b8*/ 	.short	0x0380
        /*00ba*/ 	.short	0x0088


	//----- nvinfo : EIATTR_SW_WAR
	.align		4
.L_3883:
        /*00bc*/ 	.byte	0x04, 0x36
        /*00be*/ 	.short	(.L_3885 - .L_3884)
.L_3884:
        /*00c0*/ 	.word	0x00000008
.L_3885:


//--------------------- .nv.info._ZN10layer_norm13ln_bwd_kernelINS_13Kernel_traitsI6__halfS2_S2_fjLj12800ELj5ELj1ELj4ELj8ENS_18Kernel_traits_baseILj12800ES2_S2_S2_fjLj128EEEEEEEvNS_9BwdParamsE --------------------------
	.section	.nv.info._ZN10layer_norm13ln_bwd_kernelINS_13Kernel_traitsI6__halfS2_S2_fjLj12800ELj5ELj1ELj4ELj8ENS_18Kernel_traits_baseILj12800ES2_S2_S2_fjLj128EEEEEEEvNS_9BwdParamsE,"",@"SHT_CUDA_INFO"
	.sectionflags	@""
	.align	4


	//----- nvinfo : EIATTR_CUDA_API_VERSION
	.align		4
        /*0000*/ 	.byte	0x04, 0x37
        /*0002*/ 	.short	(.L_3887 - .L_3886)
.L_3886:
        /*0004*/ 	.word	0x00000082


	//----- nvinfo : EIATTR_KPARAM_INFO
	.align		4
.L_3887:
        /*0008*/ 	.byte	0x04, 0x17
        /*000a*/ 	.short	(.L_3889 - .L_3888)
.L_3888:
        /*000c*/ 	.word	0x00000000
        /*0010*/ 	.short	0x0000
        /*0012*/ 	.short	0x0000
        /*0014*/ 	.byte	0x00, 0xf0, 0x21, 0x02


	//----- nvinfo : EIATTR_SPARSE_MMA_MASK
	.align		4
.L_3889:
        /*0018*/ 	.byte	0x03, 0x50
        /*001a*/ 	.short	0x0000


	//----- nvinfo : EIATTR_MAXREG_COUNT
	.align		4
        /*001c*/ 	.byte	0x03, 0x1b
        /*001e*/ 	.short	0x00ff


	//----- nvinfo : EIATTR_NUM_BARRIERS
	.align		4
        /*0020*/ 	.byte	0x02, 0x4c
        /*0022*/ 	.byte	0x01
	.zero		1


	//----- nvinfo : EIATTR_MERCURY_ISA_VERSION
	.align		4
        /*0024*/ 	.byte	0x03, 0x5f
        /*0026*/ 	.short	0x0101


	//----- nvinfo : EIATTR_COOP_GROUP_MASK_REGIDS
	.align		4
        /*0028*/ 	.byte	0x04, 0x29
        /*002a*/ 	.short	(.L_3891 - .L_3890)


	//   ....[0]....
.L_3890:
        /*002c*/ 	.word	0xffffffff


	//   ....[1]....
        /*0030*/ 	.word	0xffffffff


	//   ....[2]....
        /*0034*/ 	.word	0xffffffff


	//   ....[3]....
        /*0038*/ 	.word	0xffffffff


	//   ....[4]....
        /*003c*/ 	.word	0xffffffff


	//   ....[5]....
        /*0040*/ 	.word	0xffffffff


	//   ....[6]....
        /*0044*/ 	.word	0xffffffff


	//   ....[7]....
        /*0048*/ 	.word	0xffffffff


	//   ....[8]....
        /*004c*/ 	.word	0xffffffff


	//   ....[9]....
        /*0050*/ 	.word	0xffffffff


	//   ....[10]....
        /*0054*/ 	.word	0xffffffff


	//   ....[11]....
        /*0058*/ 	.word	0xffffffff


	//   ....[12]....
        /*005c*/ 	.word	0xffffffff


	//   ....[13]....
        /*0060*/ 	.word	0xffffffff


	//   ....[14]....
        /*0064*/ 	.word	0xffffffff


	//   ....[15]....
        /*0068*/ 	.word	0xffffffff


	//   ....[16]....
        /*006c*/ 	.word	0xffffffff


	//   ....[17]....
        /*0070*/ 	.word	0xffffffff


	//   ....[18]....
        /*0074*/ 	.word	0xffffffff


	//   ....[19]....
        /*0078*/ 	.word	0xffffffff


	//----- nvinfo : EIATTR_COOP_GROUP_INSTR_OFFSETS
	.align		4
.L_3891:
        /*007c*/ 	.byte	0x04, 0x28
        /*007e*/ 	.short	(.L_3893 - .L_3892)


	//   ....[0]....
.L_3892:
        /*0080*/ 	.word	0x00002a50


	//   ....[1]....
        /*0084*/ 	.word	0x00002a90


	//   ....[2]....
        /*0088*/ 	.word	0x00002b20


	//   ....[3]....
        /*008c*/ 	.word	0x00002b40


	//   ....[4]....
        /*0090*/ 	.word	0x00002b70


	//   ....[5]....
        /*0094*/ 	.word	0x00002b80


	//   ....[6]....
        /*0098*/ 	.word	0x00002bc0


	//   ....[7]....
        /*009c*/ 	.word	0x00002bd0


	//   ....[8]....
        /*00a0*/ 	.word	0x00002c00


	//   ....[9]....
        /*00a4*/ 	.word	0x00002c30


	//   ....[10]....
        /*00a8*/ 	.word	0x00003360


	//   ....[11]....
        /*00ac*/ 	.word	0x00003370


	//   ....[12]....
        /*00b0*/ 	.word	0x000033a0


	//   ....[13]....
        /*00b4*/ 	.word	0x000033b0


	//   ....[14]....
        /*00b8*/ 	.word	0x000033e0


	//   ....[15]....
        /*00bc*/ 	.word	0x000033f0


	//   ....[16]....
        /*00c0*/ 	.word	0x00003420


	//   ....[17]....
        /*00c4*/ 	.word	0x00003430


	//   ....[18]....
        /*00c8*/ 	.word	0x00003460


	//   ....[19]....
        /*00cc*/ 	.word	0x00003470


	//----- nvinfo : EIATTR_VRC_CTA_INIT_COUNT
	.align		4
.L_3893:
        /*00d0*/ 	.byte	0x02, 0x4a
	.zero		1
	.zero		1


	//----- nvinfo : EIATTR_EXIT_INSTR_OFFSETS
	.align		4
        /*00d4*/ 	.byte	0x04, 0x1c
        /*00d6*/ 	.short	(.L_3895 - .L_3894)


	//   ....[0]....
.L_3894:
        /*00d8*/ 	.word	0x00003f60


	//----- nvinfo : EIATTR_MAX_THREADS
	.align		4
.L_3895:
        /*00dc*/ 	.byte	0x04, 0x05
        /*00de*/ 	.short	(.L_3897 - .L_3896)
.L_3896:
        /*00e0*/ 	.word	0x00000080
        /*00e4*/ 	.word	0x00000001
        /*00e8*/ 	.word	0x00000001


	//----- nvinfo : EIATTR_CRS_STACK_SIZE
	.align		4
.L_3897:
        /*00ec*/ 	.byte	0x04, 0x1e
        /*00ee*/ 	.short	(.L_3899 - .L_3898)
.L_3898:
        /*00f0*/ 	.word	0x00000000


	//----- nvinfo : EIATTR_CBANK_PARAM_SIZE
	.align		4
.L_3899:
        /*00f4*/ 	.byte	0x03, 0x19
        /*00f6*/ 	.short	0x0088


	//----- nvinfo : EIATTR_PARAM_CBANK
	.align		4
        /*00f8*/ 	.byte	0x04, 0x0a
        /*00fa*/ 	.short	(.L_3901 - .L_3900)
	.align		4
.L_3900:
        /*00fc*/ 	.word	index@(.nv.constant0._ZN10layer_norm13ln_bwd_kernelINS_13Kernel_traitsI6__halfS2_S2_fjLj12800ELj5ELj1ELj4ELj8ENS_18Kernel_traits_baseILj12800ES2_S2_S2_fjLj128EEEEEEEvNS_9BwdParamsE)
        /*0100*/ 	.short	0x0380
        /*0102*/ 	.short	0x0088


	//----- nvinfo : EIATTR_SW_WAR
	.align		4
.L_3901:
        /*0104*/ 	.byte	0x04, 0x36
        /*0106*/ 	.short	(.L_3903 - .L_3902)
.L_3902:
        /*0108*/ 	.word	0x00000008
.L_3903:


//--------------------- .nv.info._ZN10layer_norm22ln_bwd_finalize_kernelINS_22Kernel_traits_finalizeILj12800EffffjLj1024ELj4ENS_18Kernel_traits_baseILj12800EffffjLj1024EEEEEEEvNS_9BwdParamsE --------------------------
	.section	.nv.info._ZN10layer_norm22ln_bwd_finalize_kernelINS_22Kernel_traits_finalizeILj12800EffffjLj1024ELj4ENS_18Kernel_traits_baseILj12800EffffjLj1024EEEEEEEvNS_9BwdParamsE,"",@"SHT_CUDA_INFO"
	.sectionflags	@""
	.align	4


	//----- nvinfo : EIATTR_CUDA_API_VERSION
	.align		4
        /*0000*/ 	.byte	0x04, 0x37
        /*0002*/ 	.short	(.L_3905 - .L_3904)
.L_3904:
        /*0004*/ 	.word	0x00000082


	//----- nvinfo : EIATTR_KPARAM_INFO
	.align		4
.L_3905:
        /*0008*/ 	.byte	0x04, 0x17
        /*000a*/ 	.short	(.L_3907 - .L_3906)
.L_3906:
        /*000c*/ 	.word	0x00000000
        /*0010*/ 	.short	0x0000
        /*0012*/ 	.short	0x0000
        /*0014*/ 	.byte	0x00, 0xf0, 0x21, 0x02


	//----- nvinfo : EIATTR_SPARSE_MMA_MASK
	.align		4
.L_3907:
        /*0018*/ 	.byte	0x03, 0x50
        /*001a*/ 	.short	0x0000


	//----- nvinfo : EIATTR_MAXREG_COUNT
	.align		4
        /*001c*/ 	.byte	0x03, 0x1b
        /*001e*/ 	.short	0x0040


	//----- nvinfo : EIATTR_NUM_BARRIERS
	.align		4
        /*0020*/ 	.byte	0x02, 0x4c
        /*0022*/ 	.byte	0x01
	.zero		1


	//----- nvinfo : EIATTR_MERCURY_ISA_VERSION
	.align		4
        /*0024*/ 	.byte	0x03, 0x5f
        /*0026*/ 	.short	0x0101


	//----- nvinfo : EIATTR_COOP_GROUP_MASK_REGIDS
	.align		4
        /*0028*/ 	.byte	0x04, 0x29
        /*002a*/ 	.short	(.L_3909 - .L_3908)


	//   ....[0]....
.L_3908:
        /*002c*/ 	.word	0xffffffff


	//   ....[1]....
        /*0030*/ 	.word	0xffffffff


	//   ....[2]....
        /*0034*/ 	.word	0xffffffff


	//   ....[3]....
        /*0038*/ 	.word	0xffffffff


	//   ....[4]....
        /*003c*/ 	.word	0xffffffff


	//   ....[5]....
        /*0040*/ 	.word	0xffffffff


	//   ....[6]....
        /*0044*/ 	.word	0xffffffff


	//   ....[7]....
        /*0048*/ 	.word	0xffffffff


	//   ....[8]....
        /*004c*/ 	.word	0xffffffff


	//   ....[9]....
        /*0050*/ 	.word	0xffffffff


	//----- nvinfo : EIATTR_COOP_GROUP_INSTR_OFFSETS
	.align		4
.L_3909:
        /*0054*/ 	.byte	0x04, 0x28
        /*0056*/ 	.short	(.L_3911 - .L_3910)


	//   ....[0]....
.L_3910:
        /*0058*/ 	.word	0x00001270


	//   ....[1]....
        /*005c*/ 	.word	0x00001280


	//   ....[2]....
        /*0060*/ 	.word	0x000012b0


	//   ....[3]....
        /*0064*/ 	.word	0x000012c0


	//   ....[4]....
        /*0068*/ 	.word	0x000012f0


	//   ....[5]....
        /*006c*/ 	.word	0x00001300


	//   ....[6]....
        /*0070*/ 	.word	0x00001330


	//   ....[7]....
        /*0074*/ 	.word	0x00001340


	//   ....[8]....
        /*0078*/ 	.word	0x00001370


	//   ....[9]....
        /*007c*/ 	.word	0x00001380


	//----- nvinfo : EIATTR_VRC_CTA_INIT_COUNT
	.align		4
.L_3911:
        /*0080*/ 	.byte	0x02, 0x4a
	.zero		1
	.zero		1


	//----- nvinfo : EIATTR_EXIT_INSTR_OFFSETS
	.align		4
        /*0084*/ 	.byte	0x04, 0x1c
        /*0086*/ 	.short	(.L_3913 - .L_3912)


	//   ....[0]....
.L_3912:
        /*0088*/ 	.word	0x00000060


	//   ....[1]....
        /*008c*/ 	.word	0x000013e0


	//   ....[2]....
        /*0090*/ 	.word	0x00001490


	//----- nvinfo : EIATTR_MAX_THREADS
	.align		4
.L_3913:
        /*0094*/ 	.byte	0x04, 0x05
        /*0096*/ 	.short	(.L_3915 - .L_3914)
.L_3914:
        /*0098*/ 	.word	0x00000400
        /*009c*/ 	.word	0x00000001
        /*00a0*/ 	.word	0x00000001


	//----- nvinfo : EIATTR_CRS_STACK_SIZE
	.align		4
.L_3915:
        /*00a4*/ 	.byte	0x04, 0x1e
        /*00a6*/ 	.short	(.L_3917 - .L_3916)
.L_3916:
        /*00a8*/ 	.word	0x00000000


	//----- nvinfo : EIATTR_CBANK_PARAM_SIZE
	.align		4
.L_3917:
        /*00ac*/ 	.byte	0x03, 0x19
        /*00ae*/ 	.short	0x0088


	//----- nvinfo : EIATTR_PARAM_CBANK
	.align		4
        /*00b0*/ 	.byte	0x04, 0x0a
        /*00b2*/ 	.short	(.L_3919 - .L_3918)
	.align		4
.L_3918:
        /*00b4*/ 	.word	index@(.nv.constant0._ZN10layer_norm22ln_bwd_finalize_kernelINS_22Kernel_traits_finalizeILj12800EffffjLj1024ELj4ENS_18Kernel_traits_baseILj12800EffffjLj1024EEEEEEEvNS_9BwdParamsE)
        /*00b8*/ 	.short	0x0380
        /*00ba*/ 	.short	0x0088


	//----- nvinfo : EIATTR_SW_WAR
	.align		4
.L_3919:
        /*00bc*/ 	.byte	0x04, 0x36
        /*00be*/ 	.short	(.L_3921 - .L_3920)
.L_3920:
        /*00c0*/ 	.word	0x00000008
.L_3921:


//--------------------- .nv.info._ZN10layer_norm13ln_bwd_kernelINS_13Kernel_traitsIffffjLj12800ELj5ELj1ELj4ELj16ENS_18Kernel_traits_baseILj12800EffffjLj128EEEEEEEvNS_9BwdParamsE --------------------------
	.section	.nv.info._ZN10layer_norm13ln_bwd_kernelINS_13Kernel_traitsIffffjLj12800ELj5ELj1ELj4ELj16ENS_18Kernel_traits_baseILj12800EffffjLj128EEEEEEEvNS_9BwdParamsE,"",@"SHT_CUDA_INFO"
	.sectionflags	@""
	.align	4


	//----- nvinfo : EIATTR_CUDA_API_VERSION
	.align		4
        /*0000*/ 	.byte	0x04, 0x37
        /*0002*/ 	.short	(.L_3923 - .L_3922)
.L_3922:
        /*0004*/ 	.word	0x00000082


	//----- nvinfo : EIATTR_KPARAM_INFO
	.align		4
.L_3923:
        /*0008*/ 	.byte	0x04, 0x17
        /*000a*/ 	.short	(.L_3925 - .L_3924)
.L_3924:
        /*000c*/ 	.word	0x00000000
        /*0010*/ 	.short	0x0000
        /*0012*/ 	.short	0x0000
        /*0014*/ 	.byte	0x00, 0xf0, 0x21, 0x02


	//----- nvinfo : EIATTR_SPARSE_MMA_MASK
	.align		4
.L_3925:
        /*0018*/ 	.byte	0x03, 0x50
        /*001a*/ 	.short	0x0000


	//----- nvinfo : EIATTR_MAXREG_COUNT
	.align		4
        /*001c*/ 	.byte	0x03, 0x1b
        /*001e*/ 	.short	0x00ff


	//----- nvinfo : EIATTR_NUM_BARRIERS
	.align		4
        /*0020*/ 	.byte	0x02, 0x4c
        /*0022*/ 	.byte	0x01
	.zero		1


	//----- nvinfo : EIATTR_MERCURY_ISA_VERSION
	.align		4
        /*0024*/ 	.byte	0x03, 0x5f
        /*0026*/ 	.short	0x0101


	//----- nvinfo : EIATTR_COOP_GROUP_MASK_REGIDS
	.align		4
        /*0028*/ 	.byte	0x04, 0x29
        /*002a*/ 	.short	(.L_3927 - .L_3926)


	//   ....[0]....
.L_3926:
        /*002c*/ 	.word	0xffffffff


	//   ....[1]....
        /*0030*/ 	.word	0xffffffff


	//   ....[2]....
        /*0034*/ 	.word	0xffffffff


	//   ....[3]....
        /*0038*/ 	.word	0xffffffff


	//   ....[4]....
        /*003c*/ 	.word	0xffffffff


	//   ....[5]....
        /*0040*/ 	.word	0xffffffff


	//   ....[6]....
        /*0044*/ 	.word	0xffffffff


	//   ....[7]....
        /*0048*/ 	.word	0xffffffff


	//   ....[8]....
        /*004c*/ 	.word	0xffffffff


	//   ....[9]....
        /*0050*/ 	.word	0xffffffff


	//   ....[10]....
        /*0054*/ 	.word	0xffffffff


	//   ....[11]....
        /*0058*/ 	.word	0xffffffff


	//   ....[12]....
        /*005c*/ 	.word	0xffffffff


	//   ....[13]....
        /*0060*/ 	.word	0xffffffff


	//   ....[14]....
        /*0064*/ 	.word	0xffffffff


	//   ....[15]....
        /*0068*/ 	.word	0xffffffff


	//   ....[16]....
        /*006c*/ 	.word	0xffffffff


	//   ....[17]....
        /*0070*/ 	.word	0xffffffff


	//   ....[18]....
        /*0074*/ 	.word	0xffffffff


	//   ....[19]....
        /*0078*/ 	.word	0xffffffff


	//----- nvinfo : EIATTR_COOP_GROUP_INSTR_OFFSETS
	.align		4
.L_3927:
        /*007c*/ 	.byte	0x04, 0x28
        /*007e*/ 	.short	(.L_3929 - .L_3928)


	//   ....[0]....
.L_3928:
        /*0080*/ 	.word	0x00001700


	//   ....[1]....
        /*0084*/ 	.word	0x00001740


	//   ....[2]....
        /*0088*/ 	.word	0x000018d0


	//   ....[3]....
        /*008c*/ 	.word	0x00001910


	//   ....[4]....
        /*0090*/ 	.word	0x00001a40


	//   ....[5]....
        /*0094*/ 	.word	0x00001a70


	//   ....[6]....
        /*0098*/ 	.word	0x00001b40


	//   ....[7]....
        /*009c*/ 	.word	0x00001b60


	//   ....[8]....
        /*00a0*/ 	.word	0x00001b90


	//   ....[9]....
        /*00a4*/ 	.word	0x00001ba0


	//   ....[10]....
        /*00a8*/ 	.word	0x00001f70


	//   ....[11]....
        /*00ac*/ 	.word	0x00001f80


	//   ....[12]....
        /*00b0*/ 	.word	0x00001fb0


	//   ....[13]....
        /*00b4*/ 	.word	0x00001fc0


	//   ....[14]....
        /*00b8*/ 	.word	0x00001ff0


	//   ....[15]....
        /*00bc*/ 	.word	0x00002000


	//   ....[16]....
        /*00c0*/ 	.word	0x00002030


	//   ....[17]....
        /*00c4*/ 	.word	0x00002040


	//   ....[18]....
        /*00c8*/ 	.word	0x00002070


	//   ....[19]....
        /*00cc*/ 	.word	0x00002080


	//----- nvinfo : EIATTR_VRC_CTA_INIT_COUNT
	.align		4
.L_3929:
        /*00d0*/ 	.byte	0x02, 0x4a
	.zero		1
	.zero		1


	//----- nvinfo : EIATTR_EXIT_INSTR_OFFSETS
	.align		4
        /*00d4*/ 	.byte	0x04, 0x1c
        /*00d6*/ 	.short	(.L_3931 - .L_3930)


	//   ....[0]....
.L_3930:
        /*00d8*/ 	.word	0x00002970


	//----- nvinfo : EIATTR_MAX_THREADS
	.align		4
.L_3931:
        /*00dc*/ 	.byte	0x04, 0x05
        /*00de*/ 	.short	(.L_3933 - .L_3932)
.L_3932:
        /*00e0*/ 	.word	0x00000080
        /*00e4*/ 	.word	0x00000001
        /*00e8*/ 	.word	0x00000001


	//----- nvinfo : EIATTR_CRS_STACK_SIZE
	.align		4
.L_3933:
        /*00ec*/ 	.byte	0x04, 0x1e
        /*00ee*/ 	.short	(.L_3935 - .L_3934)
.L_3934:
        /*00f0*/ 	.word	0x00000000


	//----- nvinfo : EIATTR_CBANK_PARAM_SIZE
	.align		4
.L_3935:
        /*00f4*/ 	.byte	0x03, 0x19
        /*00f6*/ 	.short	0x0088


	//----- nvinfo : EIATTR_PARAM_CBANK
	.align		4
        /*00f8*/ 	.byte	0x04, 0x0a
        /*00fa*/ 	.short	(.L_3937 - .L_3936)
	.align		4
.L_3936:
        /*00fc*/ 	.word	index@(.nv.constant0._ZN10layer_norm13ln_bwd_kernelINS_13Kernel_traitsIffffjLj12800ELj5ELj1ELj4ELj16ENS_18Kernel_traits_baseILj12800EffffjLj128EEEEEEEvNS_9BwdParamsE)
        /*0100*/ 	.short	0x0380
        /*0102*/ 	.short	0x0088


	//----- nvinfo : EIATTR_SW_WAR
	.align		4
.L_3937:
        /*0104*/ 	.byte	0x04, 0x36
        /*0106*/ 	.short	(.L_3939 - .L_3938)
.L_3938:
        /*0108*/ 	.word	0x00000008
.L_3939:


//--------------------- .nv.info._ZN10layer_norm22ln_bwd_finalize_kernelINS_22Kernel_traits_finalizeILj12288E13__nv_bfloat16fS2_fjLj1024ELj4ENS_18Kernel_traits_baseILj12288ES2_fS2_fjLj1024EEEEEEEvNS_9BwdParamsE --------------------------
	.section	.nv.info._ZN10layer_norm22ln_bwd_finalize_kernelINS_22Kernel_traits_finalizeILj12288E13__nv_bfloat16fS2_fjLj1024ELj4ENS_18Kernel_traits_baseILj12288ES2_fS2_fjLj1024EEEEEEEvNS_9BwdParamsE,"",@"SHT_CUDA_INFO"
	.sectionflags	@""
	.align	4


	//----- nvinfo : EIATTR_CUDA_API_VERSION
	.align		4
        /*0000*/ 	.byte	0x04, 0x37
        /*0002*/ 	.short	(.L_3941 - .L_3940)
.L_3940:
        /*0004*/ 	.word	0x00000082


	//----- nvinfo : EIATTR_KPARAM_INFO
	.align		4
.L_3941:
        /*0008*/ 	.byte	0x04, 0x17
        /*000a*/ 	.short	(.L_3943 - .L_3942)
.L_3942:
        /*000c*/ 	.word	0x00000000
        /*0010*/ 	.short	0x0000
        /*0012*/ 	.short	0x0000
        /*0014*/ 	.byte	0x00, 0xf0, 0x21, 0x02


	//----- nvinfo : EIATTR_SPARSE_MMA_MASK
	.align		4
.L_3943:
        /*0018*/ 	.byte	0x03, 0x50
        /*001a*/ 	.short	0x0000


	//----- nvinfo : EIATTR_MAXREG_COUNT
	.align		4
        /*001c*/ 	.byte	0x03, 0x1b
        /*001e*/ 	.short	0x0040


	//----- nvinfo : EIATTR_NUM_BARRIERS
	.align		4
        /*0020*/ 	.byte	0x02, 0x4c
        /*0022*/ 	.byte	0x01
	.zero		1


	//----- nvinfo : EIATTR_MERCURY_ISA_VERSION
	.align		4
        /*0024*/ 	.byte	0x03, 0x5f
        /*0026*/ 	.short	0x0101


	//----- nvinfo : EIATTR_COOP_GROUP_MASK_REGIDS
	.align		4
        /*0028*/ 	.byte	0x04, 0x29
        /*002a*/ 	.short	(.L_3945 - .L_3944)


	//   ....[0]....
.L_3944:
        /*002c*/ 	.word	0xffffffff


	//   ....[1]....
        /*0030*/ 	.word	0xffffffff


	//   ....[2]....
        /*0034*/ 	.word	0xffffffff


	//   ....[3]....
        /*0038*/ 	.word	0xffffffff


	//   ....[4]....
        /*003c*/ 	.word	0xffffffff


	//   ....[5]....
        /*0040*/ 	.word	0xffffffff


	//   ....[6]....
        /*0044*/ 	.word	0xffffffff


	//   ....[7]....
        /*0048*/ 	.word	0xffffffff


	//   ....[8]....
        /*004c*/ 	.word	0xffffffff


	//   ....[9]....
        /*0050*/ 	.word	0xffffffff


	//----- nvinfo : EIATTR_COOP_GROUP_INSTR_OFFSETS
	.align		4
.L_3945:
        /*0054*/ 	.byte	0x04, 0x28
        /*0056*/ 	.short	(.L_3947 - .L_3946)


	//   ....[0]....
.L_3946:
        /*0058*/ 	.word	0x00001270


	//   ....[1]....
        /*005c*/ 	.word	0x00001280


	//   ....[2]....
        /*0060*/ 	.word	0x000012b0


	//   ....[3]....
        /*0064*/ 	.word	0x000012c0


	//   ....[4]....
        /*0068*/ 	.word	0x000012f0


	//   ....[5]....
        /*006c*/ 	.word	0x00001300


	//   ....[6]....
        /*0070*/ 	.word	0x00001330


	//   ....[7]....
        /*0074*/ 	.word	0x00001340


	//   ....[8]....
        /*0078*/ 	.word	0x00001370


	//   ....[9]....
        /*007c*/ 	.word	0x00001380


	//----- nvinfo : EIATTR_VRC_CTA_INIT_COUNT
	.align		4
.L_3947:
        /*0080*/ 	.byte	0x02, 0x4a
	.zero		1
	.zero		1


	//----- nvinfo : EIATTR_EXIT_INSTR_OFFSETS
	.align		4
        /*0084*/ 	.byte	0x04, 0x1c
        /*0086*/ 	.short	(.L_3949 - .L_3948)


	//   ....[0]....
.L_3948:
        /*0088*/ 	.word	0x00000060


	//   ....[1]....
        /*008c*/ 	.word	0x000013e0


	//   ....[2]....
        /*0090*/ 	.word	0x000014b0


	//----- nvinfo : EIATTR_MAX_THREADS
	.align		4
.L_3949:
        /*0094*/ 	.byte	0x04, 0x05
        /*0096*/ 	.short	(.L_3951 - .L_3950)
.L_3950:
        /*0098*/ 	.word	0x00000400
        /*009c*/ 	.word	0x00000001
        /*00a0*/ 	.word	0x00000001


	//----- nvinfo : EIATTR_CRS_STACK_SIZE
	.align		4
.L_3951:
        /*00a4*/ 	.byte	0x04, 0x1e
        /*00a6*/ 	.short	(.L_3953 - .L_3952)
.L_3952:
        /*00a8*/ 	.word	0x00000000


	//----- nvinfo : EIATTR_CBANK_PARAM_SIZE
	.align		4
.L_3953:
        /*00ac*/ 	.byte	0x03, 0x19
        /*00ae*/ 	.short	0x0088


	//----- nvinfo : EIATTR_PARAM_CBANK
	.align		4
        /*00b0*/ 	.byte	0x04, 0x0a
        /*00b2*/ 	.short	(.L_3955 - .L_3954)
	.align		4
.L_3954:
        /*00b4*/ 	.word	index@(.nv.constant0._ZN10layer_norm22ln_bwd_finalize_kernelINS_22Kernel_traits_finalizeILj12288E13__nv_bfloat16fS2_fjLj1024ELj4ENS_18Kernel_traits_baseILj12288ES2_fS2_fjLj1024EEEEEEEvNS_9BwdParamsE)
        /*00b8*/ 	.short	0x0380
        /*00ba*/ 	.short	0x0088


	//----- nvinfo : EIATTR_SW_WAR
	.align		4
.L_3955:
        /*00bc*/ 	.byte	0x04, 0x36
        /*00be*/ 	.short	(.L_3957 - .L_3956)
.L_3956:
        /*00c0*/ 	.word	0x00000008
.L_3957:


//--------------------- .nv.info._ZN10layer_norm13ln_bwd_kernelINS_13Kernel_traitsI13__nv_bfloat16fS2_fjLj12288ELj4ELj1ELj4ELj16ENS_18Kernel_traits_baseILj12288ES2_fS2_fjLj128EEEEEEEvNS_9BwdParamsE --------------------------
	.section	.nv.info._ZN10layer_norm13ln_bwd_kernelINS_13Kernel_traitsI13__nv_bfloat16fS2_fjLj12288ELj4ELj1ELj4ELj16ENS_18Kernel_traits_baseILj12288ES2_fS2_fjLj128EEEEEEEvNS_9BwdParamsE,"",@"SHT_CUDA_INFO"
	.sectionflags	@""
	.align	4


	//----- nvinfo : EIATTR_CUDA_API_VERSION
	.align		4
        /*0000*/ 	.byte	0x04, 0x37
        /*0002*/ 	.short	(.L_3959 - .L_3958)
.L_3958:
        /*0004*/ 	.word	0x00000082


	//----- nvinfo : EIATTR_KPARAM_INFO
	.align		4
.L_3959:
        /*0008*/ 	.byte	0x04, 0x17
        /*000a*/ 	.short	(.L_3961 - .L_3960)
.L_3960:
        /*000c*/ 	.word	0x00000000
        /*0010*/ 	.short	0x0000
        /*0012*/ 	.short	0x0000
        /*0014*/ 	.byte	0x00, 0xf0, 0x21, 0x02


	//----- nvinfo : EIATTR_SPARSE_MMA_MASK
	.align		4
.L_3961:
        /*0018*/ 	.byte	0x03, 0x50
        /*001a*/ 	.short	0x0000


	//----- nvinfo : EIATTR_MAXREG_COUNT
	.align		4
        /*001c*/ 	.byte	0x03, 0x1b
        /*001e*/ 	.short	0x00ff


	//----- nvinfo : EIATTR_NUM_BARRIERS
	.align		4
        /*0020*/ 	.byte	0x02, 0x4c
        /*0022*/ 	.byte	0x01
	.zero		1


	//----- nvinfo : EIATTR_MERCURY_ISA_VERSION
	.align		4
        /*0024*/ 	.byte	0x03, 0x5f
        /*0026*/ 	.short	0x0101


	//----- nvinfo : EIATTR_COOP_GROUP_MASK_REGIDS
	.align		4
        /*0028*/ 	.byte	0x04, 0x29
        /*002a*/ 	.short	(.L_3963 - .L_3962)


	//   ....[0]....
.L_3962:
        /*002c*/ 	.word	0xffffffff


	//   ....[1]....
        /*0030*/ 	.word	0xffffffff


	//   ....[2]....
        /*0034*/ 	.word	0xffffffff


	//   ....[3]....
        /*0038*/ 	.word	0xffffffff


	//   ....[4]....
        /*003c*/ 	.word	0xffffffff


	//   ....[5]....
        /*0040*/ 	.word	0xffffffff


	//   ....[6]....
        /*0044*/ 	.word	0xffffffff


	//   ....[7]....
        /*0048*/ 	.word	0xffffffff


	//   ....[8]....
        /*004c*/ 	.word	0xffffffff


	//   ....[9]....
        /*0050*/ 	.word	0xffffffff


	//   ....[10]....
        /*0054*/ 	.word	0xffffffff


	//   ....[11]....
        /*0058*/ 	.word	0xffffffff


	//   ....[12]....
        /*005c*/ 	.word	0xffffffff


	//   ....[13]....
        /*0060*/ 	.word	0xffffffff


	//   ....[14]....
        /*0064*/ 	.word	0xffffffff


	//   ....[15]....
        /*0068*/ 	.word	0xffffffff


	//   ....[16]....
        /*006c*/ 	.word	0xffffffff


	//   ....[17]....
        /*0070*/ 	.word	0xffffffff


	//   ....[18]....
        /*0074*/ 	.word	0xffffffff


	//   ....[19]....
        /*0078*/ 	.word	0xffffffff


	//----- nvinfo : EIATTR_COOP_GROUP_INSTR_OFFSETS
	.align		4
.L_3963:
        /*007c*/ 	.byte	0x04, 0x28
        /*007e*/ 	.short	(.L_3965 - .L_3964)


	//   ....[0]....
.L_3964:
        /*0080*/ 	.word	0x00002a80


	//   ....[1]....
        /*0084*/ 	.word	0x00002ac0


	//   ....[2]....
        /*0088*/ 	.word	0x00002c50


	//   ....[3]....
        /*008c*/ 	.word	0x00002c90


	//   ....[4]....
        /*0090*/ 	.word	0x00002e20


	//   ....[5]....
        /*0094*/ 	.word	0x00002e60


	//   ....[6]....
        /*0098*/ 	.word	0x00002ea0


	//   ....[7]....
        /*009c*/ 	.word	0x00002eb0


	//   ....[8]....
        /*00a0*/ 	.word	0x00002ee0


	//   ....[9]....
        /*00a4*/ 	.word	0x00002ef0


	//   ....[10]....
        /*00a8*/ 	.word	0x000034f0


	//   ....[11]....
        /*00ac*/ 	.word	0x00003500


	//   ....[12]....
        /*00b0*/ 	.word	0x00003530


	//   ....[13]....
        /*00b4*/ 	.word	0x00003540


	//   ....[14]....
        /*00b8*/ 	.word	0x00003570


	//   ....[15]....
        /*00bc*/ 	.word	0x00003580


	//   ....[16]....
        /*00c0*/ 	.word	0x000035b0


	//   ....[17]....
        /*00c4*/ 	.word	0x000035c0


	//   ....[18]....
        /*00c8*/ 	.word	0x000035f0


	//   ....[19]....
        /*00cc*/ 	.word	0x00003600


	//----- nvinfo : EIATTR_VRC_CTA_INIT_COUNT
	.align		4
.L_3965:
        /*00d0*/ 	.byte	0x02, 0x4a
	.zero		1
	.zero		1


	//----- nvinfo : EIATTR_EXIT_INSTR_OFFSETS
	.align		4
        /*00d4*/ 	.byte	0x04, 0x1c
        /*00d6*/ 	.short	(.L_3967 - .L_3966)


	//   ....[0]....
.L_3966:
        /*00d8*/ 	.word	0x000040d0


	//----- nvinfo : EIATTR_MAX_THREADS
	.align		4
.L_3967:
        /*00dc*/ 	.byte	0x04, 0x05
        /*00de*/ 	.short	(.L_3969 - .L_3968)
.L_3968:
        /*00e0*/ 	.word	0x00000080
        /*00e4*/ 	.word	0x00000001
        /*00e8*/ 	.word	0x00000001


	//----- nvinfo : EIATTR_CRS_STACK_SIZE
	.align		4
.L_3969:
        /*00ec*/ 	.byte	0x04, 0x1e
        /*00ee*/ 	.short	(.L_3971 - .L_3970)
.L_3970:
        /*00f0*/ 	.word	0x00000000


	//----- nvinfo : EIATTR_CBANK_PARAM_SIZE
	.align		4
.L_3971:
        /*00f4*/ 	.byte	0x03, 0x19
        /*00f6*/ 	.short	0x0088


	//----- nvinfo : EIATTR_PARAM_CBANK
	.align		4
        /*00f8*/ 	.byte	0x04, 0x0a
        /*00fa*/ 	.short	(.L_3973 - .L_3972)
	.align		4
.L_3972:
        /*00fc*/ 	.word	index@(.nv.constant0._ZN10layer_norm13ln_bwd_kernelINS_13Kernel_traitsI13__nv_bfloat16fS2_fjLj12288ELj4ELj1ELj4ELj16ENS_18Kernel_traits_baseILj12288ES2_fS2_fjLj128EEEEEEEvNS_9BwdParamsE)
        /*0100*/ 	.short	0x0380
        /*0102*/ 	.short	0x0088


	//----- nvinfo : EIATTR_SW_WAR
	.align		4
.L_3973:
        /*0104*/ 	.byte	0x04, 0x36
        /*0106*/ 	.short	(.L_3975 - .L_3974)
.L_3974:
        /*0108*/ 	.word	0x00000008
.L_3975:


//--------------------- .nv.info._ZN10layer_norm22ln_bwd_finalize_kernelINS_22Kernel_traits_finalizeILj12288E13__nv_bfloat16S2_S2_fjLj1024ELj4ENS_18Kernel_traits_baseILj12288ES2_S2_S2_fjLj1024EEEEEEEvNS_9BwdParamsE --------------------------
	.section	.nv.info._ZN10layer_norm22ln_bwd_finalize_kernelINS_22Kernel_traits_finalizeILj12288E13__nv_bfloat16S2_S2_fjLj1024ELj4ENS_18Kernel_traits_baseILj12288ES2_S2_S2_fjLj1024EEEEEEEvNS_9BwdParamsE,"",@"SHT_CUDA_INFO"
	.sectionflags	@""
	.align	4


	//----- nvinfo : EIATTR_CUDA_API_VERSION
	.align		4
        /*0000*/ 	.byte	0x04, 0x37
        /*0002*/ 	.short	(.L_3977 - .L_3976)
.L_3976:
        /*0004*/ 	.word	0x00000082


	//----- nvinfo : EIATTR_KPARAM_INFO
	.align		4
.L_3977:
        /*0008*/ 	.byte	0x04, 0x17
        /*000a*/ 	.short	(.L_3979 - .L_3978)
.L_3978:
        /*000c*/ 	.word	0x00000000
        /*0010*/ 	.short	0x0000
        /*0012*/ 	.short	0x0000
        /*0014*/ 	.byte	0x00, 0xf0, 0x21, 0x02


	//----- nvinfo : EIATTR_SPARSE_MMA_MASK
	.align		4
.L_3979:
        /*0018*/ 	.byte	0x03, 0x50
        /*001a*/ 	.short	0x0000


	//----- nvinfo : EIATTR_MAXREG_COUNT
	.align		4
        /*001c*/ 	.byte	0x03, 0x1b
        /*001e*/ 	.short	0x0040


	//----- nvinfo : EIATTR_NUM_BARRIERS
	.align		4
        /*0020*/ 	.byte	0x02, 0x4c
        /*0022*/ 	.byte	0x01
	.zero		1


	//----- nvinfo : EIATTR_MERCURY_ISA_VERSION
	.align		4
        /*0024*/ 	.byte	0x03, 0x5f
        /*0026*/ 	.short	0x0101


	//----- nvinfo : EIATTR_COOP_GROUP_MASK_REGIDS
	.align		4
        /*0028*/ 	.byte	0x04, 0x29
        /*002a*/ 	.short	(.L_3981 - .L_3980)


	//   ....[0]....
.L_3980:
        /*002c*/ 	.word	0xffffffff


	//   ....[1]....
        /*0030*/ 	.word	0xffffffff


	//   ....[2]....
        /*0034*/ 	.word	0xffffffff


	//   ....[3]....
        /*0038*/ 	.word	0xffffffff


	//   ....[4]....
        /*003c*/ 	.word	0xffffffff


	//   ....[5]....
        /*0040*/ 	.word	0xffffffff


	//   ....[6]....
        /*0044*/ 	.word	0xffffffff


	//   ....[7]....
        /*0048*/ 	.word	0xffffffff


	//   ....[8]....
        /*004c*/ 	.word	0xffffffff


	//   ....[9]....
        /*0050*/ 	.word	0xffffffff


	//----- nvinfo : EIATTR_COOP_GROUP_INSTR_OFFSETS
	.align		4
.L_3981:
        /*0054*/ 	.byte	0x04, 0x28
        /*0056*/ 	.short	(.L_3983 - .L_3982)


	//   ....[0]....
.L_3982:
        /*0058*/ 	.word	0x00001270


	//   ....[1]....
        /*005c*/ 	.word	0x00001280


	//   ....[2]....
        /*0060*/ 	.word	0x000012b0


	//   ....[3]....
        /*0064*/ 	.word	0x000012c0


	//   ....[4]....
        /*0068*/ 	.word	0x000012f0


	//   ....[5]....
        /*006c*/ 	.word	0x00001300


	//   ....[6]....
        /*0070*/ 	.word	0x00001330


	//   ....[7]....
        /*0074*/ 	.word	0x00001340


	//   ....[8]....
        /*0078*/ 	.word	0x00001370


	//   ....[9]....
        /*007c*/ 	.word	0x00001380


	//----- nvinfo : EIATTR_VRC_CTA_INIT_COUNT
	.align		4
.L_3983:
        /*0080*/ 	.byte	0x02, 0x4a
	.zero		1
	.zero		1


	//----- nvinfo : EIATTR_EXIT_INSTR_OFFSETS
	.align		4
        /*0084*/ 	.byte	0x04, 0x1c
        /*0086*/ 	.short	(.L_3985 - .L_3984)


	//   ....[0]....
.L_3984:
        /*0088*/ 	.word	0x00000060


	//   ....[1]....
        /*008c*/ 	.word	0x000013e0


	//   ....[2]....
        /*0090*/ 	.word	0x000014b0


	//----- nvinfo : EIATTR_MAX_THREADS
	.align		4
.L_3985:
        /*0094*/ 	.byte	0x04, 0x05
        /*0096*/ 	.short	(.L_3987 - .L_3986)
.L_3986:
        /*0098*/ 	.word	0x00000400
        /*009c*/ 	.word	0x00000001
        /*00a0*/ 	.word	0x00000001


	//----- nvinfo : EIATTR_CRS_STACK_SIZE
	.align		4
.L_3987:
        /*00a4*/ 	.byte	0x04, 0x1e
        /*00a6*/ 	.short	(.L_3989 - .L_3988)
.L_3988:
        /*00a8*/ 	.word	0x00000000


	//----- nvinfo : EIATTR_CBANK_PARAM_SIZE
	.align		4
.L_3989:
        /*00ac*/ 	.byte	0x03, 0x19
        /*00ae*/ 	.short	0x0088


	//----- nvinfo : EIATTR_PARAM_CBANK
	.align		4
        /*00b0*/ 	.byte	0x04, 0x0a
        /*00b2*/ 	.short	(.L_3991 - .L_3990)
	.align		4
.L_3990:
        /*00b4*/ 	.word	index@(.nv.constant0._ZN10layer_norm22ln_bwd_finalize_kernelINS_22Kernel_traits_finalizeILj12288E13__nv_bfloat16S2_S2_fjLj1024ELj4ENS_18Kernel_traits_baseILj12288ES2_S2_S2_fjLj1024EEEEEEEvNS_9BwdParamsE)
        /*00b8*/ 	.short	0x0380
        /*00ba*/ 	.short	0x0088


	//----- nvinfo : EIATTR_SW_WAR
	.align		4
.L_3991:
        /*00bc*/ 	.byte	0x04, 0x36
        /*00be*/ 	.short	(.L_3993 - .L_3992)
.L_3992:
        /*00c0*/ 	.word	0x00000008
.L_3993:


//--------------------- .nv.info._ZN10layer_norm13ln_bwd_kernelINS_13Kernel_traitsI13__nv_bfloat16S2_S2_fjLj12288ELj4ELj1ELj4ELj16ENS_18Kernel_traits_baseILj12288ES2_S2_S2_fjLj128EEEEEEEvNS_9BwdParamsE --------------------------
	.section	.nv.info._ZN10layer_norm13ln_bwd_kernelINS_13Kernel_traitsI13__nv_bfloat16S2_S2_fjLj12288ELj4ELj1ELj4ELj16ENS_18Kernel_traits_baseILj12288ES2_S2_S2_fjLj128EEEEEEEvNS_9BwdParamsE,"",@"SHT_CUDA_INFO"
	.sectionflags	@""
	.align	4


	//----- nvinfo : EIATTR_CUDA_API_VERSION
	.align		4
        /*0000*/ 	.byte	0x04, 0x37
        /*0002*/ 	.short	(.L_3995 - .L_3994)
.L_3994:
        /*0004*/ 	.word	0x00000082


	//----- nvinfo : EIATTR_KPARAM_INFO
	.align		4
.L_3995:
        /*0008*/ 	.byte	0x04, 0x17
        /*000a*/ 	.short	(.L_3997 - .L_3996)
.L_3996:
        /*000c*/ 	.word	0x00000000
        /*0010*/ 	.short	0x0000
        /*0012*/ 	.short	0x0000
        /*0014*/ 	.byte	0x00, 0xf0, 0x21, 0x02


	//----- nvinfo : EIATTR_SPARSE_MMA_MASK
	.align		4
.L_3997:
        /*0018*/ 	.byte	0x03, 0x50
        /*001a*/ 	.short	0x0000


	//----- nvinfo : EIATTR_MAXREG_COUNT
	.align		4
        /*001c*/ 	.byte	0x03, 0x1b
        /*001e*/ 	.short	0x00ff


	//----- nvinfo : EIATTR_NUM_BARRIERS
	.align		4
        /*0020*/ 	.byte	0x02, 0x4c
        /*0022*/ 	.byte	0x01
	.zero		1


	//----- nvinfo : EIATTR_MERCURY_ISA_VERSION
	.align		4
        /*0024*/ 	.byte	0x03, 0x5f
        /*0026*/ 	.short	0x0101


	//----- nvinfo : EIATTR_COOP_GROUP_MASK_REGIDS
	.align		4
        /*0028*/ 	.byte	0x04, 0x29
        /*002a*/ 	.short	(.L_3999 - .L_3998)


	//   ....[0]....
.L_3998:
        /*002c*/ 	.word	0xffffffff


	//   ....[1]....
        /*0030*/ 	.word	0xffffffff


	//   ....[2]....
        /*0034*/ 	.word	0xffffffff


	//   ....[3]....
        /*0038*/ 	.word	0xffffffff


	//   ....[4]....
        /*003c*/ 	.word	0xffffffff


	//   ....[5]....
        /*0040*/ 	.word	0xffffffff


	//   ....[6]....
        /*0044*/ 	.word	0xffffffff


	//   ....[7]....
        /*0048*/ 	.word	0xffffffff


	//   ....[8]....
        /*004c*/ 	.word	0xffffffff


	//   ....[9]....
        /*0050*/ 	.word	0xffffffff


	//   ....[10]....
        /*0054*/ 	.word	0xffffffff


	//   ....[11]....
        /*0058*/ 	.word	0xffffffff


	//   ....[12]....
        /*005c*/ 	.word	0xffffffff


	//   ....[13]....
        /*0060*/ 	.word	0xffffffff


	//   ....[14]....
        /*0064*/ 	.word	0xffffffff


	//   ....[15]....
        /*0068*/ 	.word	0xffffffff


	//   ....[16]....
        /*006c*/ 	.word	0xffffffff


	//   ....[17]....
        /*0070*/ 	.word	0xffffffff


	//   ....[18]....
        /*0074*/ 	.word	0xffffffff


	//   ....[19]....
        /*0078*/ 	.word	0xffffffff


	//----- nvinfo : EIATTR_COOP_GROUP_INSTR_OFFSETS
	.align		4
.L_3999:
        /*007c*/ 	.byte	0x04, 0x28
        /*007e*/ 	.short	(.L_4001 - .L_4000)


	//   ....[0]....
.L_4000:
        /*0080*/ 	.word	0x00002a00


	//   ....[1]....
        /*0084*/ 	.word	0x00002a40


	//   ....[2]....
        /*0088*/ 	.word	0x00002bd0


	//   ....[3]....
        /*008c*/ 	.word	0x00002c10


	//   ....[4]....
        /*0090*/ 	.word	0x00002da0


	//   ....[5]....
        /*0094*/ 	.word	0x00002de0


	//   ....[6]....
        /*0098*/ 	.word	0x00002e20


	//   ....[7]....
        /*009c*/ 	.word	0x00002e30


	//   ....[8]....
        /*00a0*/ 	.word	0x00002e60


	//   ....[9]....
        /*00a4*/ 	.word	0x00002e70


	//   ....[10]....
        /*00a8*/ 	.word	0x00003480


	//   ....[11]....
        /*00ac*/ 	.word	0x00003490


	//   ....[12]....
        /*00b0*/ 	.word	0x000034c0


	//   ....[13]....
        /*00b4*/ 	.word	0x000034d0


	//   ....[14]....
        /*00b8*/ 	.word	0x00003500


	//   ....[15]....
        /*00bc*/ 	.word	0x00003510


	//   ....[16]....
        /*00c0*/ 	.word	0x00003540


	//   ....[17]....
        /*00c4*/ 	.word	0x00003550


	//   ....[18]....
        /*00c8*/ 	.word	0x00003580


	//   ....[19]....
        /*00cc*/ 	.word	0x00003590


	//----- nvinfo : EIATTR_VRC_CTA_INIT_COUNT
	.align		4
.L_4001:
        /*00d0*/ 	.byte	0x02, 0x4a
	.zero		1
	.zero		1


	//----- nvinfo : EIATTR_EXIT_INSTR_OFFSETS
	.align		4
        /*00d4*/ 	.byte	0x04, 0x1c
        /*00d6*/ 	.short	(.L_4003 - .L_4002)


	//   ....[0]....
.L_4002:
        /*00d8*/ 	.word	0x00004040


	//----- nvinfo : EIATTR_MAX_THREADS
	.align		4
.L_4003:
        /*00dc*/ 	.byte	0x04, 0x05
        /*00de*/ 	.short	(.L_4005 - .L_4004)
.L_4004:
        /*00e0*/ 	.word	0x00000080
        /*00e4*/ 	.word	0x00000001
        /*00e8*/ 	.word	0x00000001


	//----- nvinfo : EIATTR_CRS_STACK_SIZE
	.align		4
.L_4005:
        /*00ec*/ 	.byte	0x04, 0x1e
        /*00ee*/ 	.short	(.L_4007 - .L_4006)
.L_4006:
        /*00f0*/ 	.word	0x00000000


	//----- nvinfo : EIATTR_CBANK_PARAM_SIZE
	.align		4
.L_4007:
        /*00f4*/ 	.byte	0x03, 0x19
        /*00f6*/ 	.short	0x0088


	//----- nvinfo : EIATTR_PARAM_CBANK
	.align		4
        /*00f8*/ 	.byte	0x04, 0x0a
        /*00fa*/ 	.short	(.L_4009 - .L_4008)
	.align		4
.L_4008:
        /*00fc*/ 	.word	index@(.nv.constant0._ZN10layer_norm13ln_bwd_kernelINS_13Kernel_traitsI13__nv_bfloat16S2_S2_fjLj12288ELj4ELj1ELj4ELj16ENS_18Kernel_traits_baseILj12288ES2_S2_S2_fjLj128EEEEEEEvNS_9BwdParamsE)
        /*0100*/ 	.short	0x0380
        /*0102*/ 	.short	0x0088


	//----- nvinfo : EIATTR_SW_WAR
	.align		4
.L_4009:
        /*0104*/ 	.byte	0x04, 0x36
        /*0106*/ 	.short	(.L_4011 - .L_4010)
.L_4010:
        /*0108*/ 	.word	0x00000008
.L_4011:


//--------------------- .nv.info._ZN10layer_norm22ln_bwd_finalize_kernelINS_22Kernel_traits_finalizeILj12288E6__halffS2_fjLj1024ELj4ENS_18Kernel_traits_baseILj12288ES2_fS2_fjLj1024EEEEEEEvNS_9BwdParamsE --------------------------
	.section	.nv.info._ZN10layer_norm22ln_bwd_finalize_kernelINS_22Kernel_traits_finalizeILj12288E6__halffS2_fjLj1024ELj4ENS_18Kernel_traits_baseILj12288ES2_fS2_fjLj1024EEEEEEEvNS_9BwdParamsE,"",@"SHT_CUDA_INFO"
	.sectionflags	@""
	.align	4


	//----- nvinfo : EIATTR_CUDA_API_VERSION
	.align		4
        /*0000*/ 	.byte	0x04, 0x37
        /*0002*/ 	.short	(.L_4013 - .L_4012)
.L_4012:
        /*0004*/ 	.word	0x00000082


	//----- nvinfo : EIATTR_KPARAM_INFO
	.align		4
.L_4013:
        /*0008*/ 	.byte	0x04, 0x17
        /*000a*/ 	.short	(.L_4015 - .L_4014)
.L_4014:
        /*000c*/ 	.word	0x00000000
        /*0010*/ 	.short	0x0000
        /*0012*/ 	.short	0x0000
        /*0014*/ 	.byte	0x00, 0xf0, 0x21, 0x02


	//----- nvinfo : EIATTR_SPARSE_MMA_MASK
	.align		4
.L_4015:
        /*0018*/ 	.byte	0x03, 0x50
        /*001a*/ 	.short	0x0000


	//----- nvinfo : EIATTR_MAXREG_COUNT
	.align		4
        /*001c*/ 	.byte	0x03, 0x1b
        /*001e*/ 	.short	0x0040


	//----- nvinfo : EIATTR_NUM_BARRIERS
	.align		4
        /*0020*/ 	.byte	0x02, 0x4c
        /*0022*/ 	.byte	0x01
	.zero		1


	//----- nvinfo : EIATTR_MERCURY_ISA_VERSION
	.align		4
        /*0024*/ 	.byte	0x03, 0x5f
        /*0026*/ 	.short	0x0101


	//----- nvinfo : EIATTR_COOP_GROUP_MASK_REGIDS
	.align		4
        /*0028*/ 	.byte	0x04, 0x29
        /*002a*/ 	.short	(.L_4017 - .L_4016)


	//   ....[0]....
.L_4016:
        /*002c*/ 	.word	0xffffffff


	//   ....[1]....
        /*0030*/ 	.word	0xffffffff


	//   ....[2]....
        /*0034*/ 	.word	0xffffffff


	//   ....[3]....
        /*0038*/ 	.word	0xffffffff


	//   ....[4]....
        /*003c*/ 	.word	0xffffffff


	//   ....[5]....
        /*0040*/ 	.word	0xffffffff


	//   ....[6]....
        /*0044*/ 	.word	0xffffffff


	//   ....[7]....
        /*0048*/ 	.word	0xffffffff


	//   ....[8]....
        /*004c*/ 	.word	0xffffffff


	//   ....[9]....
        /*0050*/ 	.word	0xffffffff


	//----- nvinfo : EIATTR_COOP_GROUP_INSTR_OFFSETS
	.align		4
.L_4017:
        /*0054*/ 	.byte	0x04, 0x28
        /*0056*/ 	.short	(.L_4019 - .L_4018)


	//   ....[0]....
.L_4018:
        /*0058*/ 	.word	0x00001270


	//   ....[1]....
        /*005c*/ 	.word	0x00001280


	//   ....[2]....
        /*0060*/ 	.word	0x000012b0


	//   ....[3]....
        /*0064*/ 	.word	0x000012c0


	//   ....[4]....
        /*0068*/ 	.word	0x000012f0


	//   ....[5]....
        /*006c*/ 	.word	0x00001300


	//   ....[6]....
        /*0070*/ 	.word	0x00001330


	//   ....[7]....
        /*0074*/ 	.word	0x00001340


	//   ....[8]....
        /*0078*/ 	.word	0x00001370


	//   ....[9]....
        /*007c*/ 	.word	0x00001380


	//----- nvinfo : EIATTR_VRC_CTA_INIT_COUNT
	.align		4
.L_4019:
        /*0080*/ 	.byte	0x02, 0x4a
	.zero		1
	.zero		1


	//----- nvinfo : EIATTR_EXIT_INSTR_OFFSETS
	.align		4
        /*0084*/ 	.byte	0x04, 0x1c
        /*0086*/ 	.short	(.L_4021 - .L_4020)


	//   ....[0]....
.L_4020:
        /*0088*/ 	.word	0x00000060


	//   ....[1]....
        /*008c*/ 	.word	0x000013e0


	//   ....[2]....
        /*0090*/ 	.word	0x000014b0


	//----- nvinfo : EIATTR_MAX_THREADS
	.align		4
.L_4021:
        /*0094*/ 	.byte	0x04, 0x05
        /*0096*/ 	.short	(.L_4023 - .L_4022)
.L_4022:
        /*0098*/ 	.word	0x00000400
        /*009c*/ 	.word	0x00000001
        /*00a0*/ 	.word	0x00000001


	//----- nvinfo : EIATTR_CRS_STACK_SIZE
	.align		4
.L_4023:
        /*00a4*/ 	.byte	0x04, 0x1e
        /*00a6*/ 	.short	(.L_4025 - .L_4024)
.L_4024:
        /*00a8*/ 	.word	0x00000000


	//----- nvinfo : EIATTR_CBANK_PARAM_SIZE
	.align		4
.L_4025:
        /*00ac*/ 	.byte	0x03, 0x19
        /*00ae*/ 	.short	0x0088


	//----- nvinfo : EIATTR_PARAM_CBANK
	.align		4
        /*00b0*/ 	.byte	0x04, 0x0a
        /*00b2*/ 	.short	(.L_4027 - .L_4026)
	.align		4
.L_4026:
        /*00b4*/ 	.word	index@(.nv.constant0._ZN10layer_norm22ln_bwd_finalize_kernelINS_22Kernel_traits_finalizeILj12288E6__halffS2_fjLj1024ELj4ENS_18Kernel_traits_baseILj12288ES2_fS2_fjLj1024EEEEEEEvNS_9BwdParamsE)
        /*00b8*/ 	.short	0x0380
        /*00ba*/ 	.short	0x0088


	//----- nvinfo : EIATTR_SW_WAR
	.align		4
.L_4027:
        /*00bc*/ 	.byte	0x04, 0x36
        /*00be*/ 	.short	(.L_4029 - .L_4028)
.L_4028:
        /*00c0*/ 	.word	0x00000008
.L_4029:


//--------------------- .nv.info._ZN10layer_norm13ln_bwd_kernelINS_13Kernel_traitsI6__halffS2_fjLj12288ELj4ELj1ELj4ELj16ENS_18Kernel_traits_baseILj12288ES2_fS2_fjLj128EEEEEEEvNS_9BwdParamsE --------------------------
	.section	.nv.info._ZN10layer_norm13ln_bwd_kernelINS_13Kernel_traitsI6__halffS2_fjLj12288ELj4ELj1ELj4ELj16ENS_18Kernel_traits_baseILj12288ES2_fS2_fjLj128EEEEEEEvNS_9BwdParamsE,"",@"SHT_CUDA_INFO"
	.sectionflags	@""
	.align	4


	//----- nvinfo : EIATTR_CUDA_API_VERSION
	.align		4
        /*0000*/ 	.byte	0x04, 0x37
        /*0002*/ 	.short	(.L_4031 - .L_4030)
.L_4030:
        /*0004*/ 	.word	0x00000082


	//----- nvinfo : EIATTR_KPARAM_INFO
	.align		4
.L_4031:
        /*0008*/ 	.byte	0x04, 0x17
        /*000a*/ 	.short	(.L_4033 - .L_4032)
.L_4032:
        /*000c*/ 	.word	0x00000000
        /*0010*/ 	.short	0x0000
        /*0012*/ 	.short	0x0000
        /*0014*/ 	.byte	0x00, 0xf0, 0x21, 0x02


	//----- nvinfo : EIATTR_SPARSE_MMA_MASK
	.align		4
.L_4033:
        /*0018*/ 	.byte	0x03, 0x50
        /*001a*/ 	.short	0x0000


	//----- nvinfo : EIATTR_MAXREG_COUNT
	.align		4
        /*001c*/ 	.byte	0x03, 0x1b
        /*001e*/ 	.short	0x00ff


	//----- nvinfo : EIATTR_NUM_BARRIERS
	.align		4
        /*0020*/ 	.byte	0x02, 0x4c
        /*0022*/ 	.byte	0x01
	.zero		1


	//----- nvinfo : EIATTR_MERCURY_ISA_VERSION
	.align		4
        /*0024*/ 	.byte	0x03, 0x5f
        /*0026*/ 	.short	0x0101


	//----- nvinfo : EIATTR_COOP_GROUP_MASK_REGIDS
	.align		4
        /*0028*/ 	.byte	0x04, 0x29
        /*002a*/ 	.short	(.L_4035 - .L_4034)


	//   ....[0]....
.L_4034:
        /*002c*/ 	.word	0xffffffff


	//   ....[1]....
        /*0030*/ 	.word	0xffffffff


	//   ....[2]....
        /*0034*/ 	.word	0xffffffff


	//   ....[3]....
        /*0038*/ 	.word	0xffffffff


	//   ....[4]....
        /*003c*/ 	.word	0xffffffff


	//   ....[5]....
        /*0040*/ 	.word	0xffffffff


	//   ....[6]....
        /*0044*/ 	.word	0xffffffff


	//   ....[7]....
        /*0048*/ 	.word	0xffffffff


	//   ....[8]....
        /*004c*/ 	.word	0xffffffff


	//   ....[9]....
        /*0050*/ 	.word	0xffffffff


	//   ....[10]....
        /*0054*/ 	.word	0xffffffff


	//   ....[11]....
        /*0058*/ 	.word	0xffffffff


	//   ....[12]....
        /*005c*/ 	.word	0xffffffff


	//   ....[13]....
        /*0060*/ 	.word	0xffffffff


	//   ....[14]....
        /*0064*/ 	.word	0xffffffff


	//   ....[15]....
        /*0068*/ 	.word	0xffffffff


	//   ....[16]....
        /*006c*/ 	.word	0xffffffff


	//   ....[17]....
        /*0070*/ 	.word	0xffffffff


	//   ....[18]....
        /*0074*/ 	.word	0xffffffff


	//   ....[19]....
        /*0078*/ 	.word	0xffffffff


	//----- nvinfo : EIATTR_COOP_GROUP_INSTR_OFFSETS
	.align		4
.L_4035:
        /*007c*/ 	.byte	0x04, 0x28
        /*007e*/ 	.short	(.L_4037 - .L_4036)


	//   ....[0]....
.L_4036:
        /*0080*/ 	.word	0x00002b60


	//   ....[1]....
        /*0084*/ 	.word	0x00002ba0


	//   ....[2]....
        /*0088*/ 	.word	0x00002d30


	//   ....[3]....
        /*008c*/ 	.word	0x00002d70


	//   ....[4]....
        /*0090*/ 	.word	0x00002f00


	//   ....[5]....
        /*0094*/ 	.word	0x00002f40


	//   ....[6]....
        /*0098*/ 	.word	0x00002f80


	//   ....[7]....
        /*009c*/ 	.word	0x00002f90


	//   ....[8]....
        /*00a0*/ 	.word	0x00002fc0


	//   ....[9]....
        /*00a4*/ 	.word	0x00002fd0


	//   ....[10]....
        /*00a8*/ 	.word	0x000035d0


	//   ....[11]....
        /*00ac*/ 	.word	0x000035e0


	//   ....[12]....
        /*00b0*/ 	.word	0x00003610


	//   ....[13]....
        /*00b4*/ 	.word	0x00003620


	//   ....[14]....
        /*00b8*/ 	.word	0x00003650


	//   ....[15]....
        /*00bc*/ 	.word	0x00003660


	//   ....[16]....
        /*00c0*/ 	.word	0x00003690


	//   ....[17]....
        /*00c4*/ 	.word	0x000036a0


	//   ....[18]....
        /*00c8*/ 	.word	0x000036d0


	//   ....[19]....
        /*00cc*/ 	.word	0x000036e0


	//----- nvinfo : EIATTR_VRC_CTA_INIT_COUNT
	.align		4
.L_4037:
        /*00d0*/ 	.byte	0x02, 0x4a
	.zero		1
	.zero		1


	//----- nvinfo : EIATTR_EXIT_INSTR_OFFSETS
	.align		4
        /*00d4*/ 	.byte	0x04, 0x1c
        /*00d6*/ 	.short	(.L_4039 - .L_4038)


	//   ....[0]....
.L_4038:
        /*00d8*/ 	.word	0x000041a0


	//----- nvinfo : EIATTR_MAX_THREADS
	.align		4
.L_4039:
        /*00dc*/ 	.byte	0x04, 0x05
        /*00de*/ 	.short	(.L_4041 - .L_4040)
.L_4040:
        /*00e0*/ 	.word	0x00000080
        /*00e4*/ 	.word	0x00000001
        /*00e8*/ 	.word	0x00000001


	//----- nvinfo : EIATTR_CRS_STACK_SIZE
	.align		4
.L_4041:
        /*00ec*/ 	.byte	0x04, 0x1e
        /*00ee*/ 	.short	(.L_4043 - .L_4042)
.L_4042:
        /*00f0*/ 	.word	0x00000000


	//----- nvinfo : EIATTR_CBANK_PARAM_SIZE
	.align		4
.L_4043:
        /*00f4*/ 	.byte	0x03, 0x19
        /*00f6*/ 	.short	0x0088


	//----- nvinfo : EIATTR_PARAM_CBANK
	.align		4
        /*00f8*/ 	.byte	0x04, 0x0a
        /*00fa*/ 	.short	(.L_4045 - .L_4044)
	.align		4
.L_4044:
        /*00fc*/ 	.word	index@(.nv.constant0._ZN10layer_norm13ln_bwd_kernelINS_13Kernel_traitsI6__halffS2_fjLj12288ELj4ELj1ELj4ELj16ENS_18Kernel_traits_baseILj12288ES2_fS2_fjLj128EEEEEEEvNS_9BwdParamsE)
        /*0100*/ 	.short	0x0380
        /*0102*/ 	.short	0x0088


	//----- nvinfo : EIATTR_SW_WAR
	.align		4
.L_4045:
        /*0104*/ 	.byte	0x04, 0x36
        /*0106*/ 	.short	(.L_4047 - .L_4046)
.L_4046:
        /*0108*/ 	.word	0x00000008
.L_4047:


//--------------------- .nv.info._ZN10layer_norm22ln_bwd_finalize_kernelINS_22Kernel_traits_finalizeILj12288E6__halfS2_S2_fjLj1024ELj4ENS_18Kernel_traits_baseILj12288ES2_S2_S2_fjLj1024EEEEEEEvNS_9BwdParamsE --------------------------
	.section	.nv.info._ZN10layer_norm22ln_bwd_finalize_kernelINS_22Kernel_traits_finalizeILj12288E6__halfS2_S2_fjLj1024ELj4ENS_18Kernel_traits_baseILj12288ES2_S2_S2_fjLj1024EEEEEEEvNS_9BwdParamsE,"",@"SHT_CUDA_INFO"
	.sectionflags	@""
	.align	4


	//----- nvinfo : EIATTR_CUDA_API_VERSION
	.align		4
        /*0000*/ 	.byte	0x04, 0x37
        /*0002*/ 	.short	(.L_4049 - .L_4048)
.L_4048:
        /*0004*/ 	.word	0x00000082


	//----- nvinfo : EIATTR_KPARAM_INFO
	.align		4
.L_4049:
        /*0008*/ 	.byte	0x04, 0x17
        /*000a*/ 	.short	(.L_4051 - .L_4050)
.L_4050:
        /*000c*/ 	.word	0x00000000
        /*0010*/ 	.short	0x0000
        /*0012*/ 	.short	0x0000
        /*0014*/ 	.byte	0x00, 0xf0, 0x21, 0x02


	//----- nvinfo : EIATTR_SPARSE_MMA_MASK
	.align		4
.L_4051:
        /*0018*/ 	.byte	0x03, 0x50
        /*001a*/ 	.short	0x0000


	//----- nvinfo : EIATTR_MAXREG_COUNT
	.align		4
        /*001c*/ 	.byte	0x03, 0x1b
        /*001e*/ 	.short	0x0040


	//----- nvinfo : EIATTR_NUM_BARRIERS
	.align		4
        /*0020*/ 	.byte	0x02, 0x4c
        /*0022*/ 	.byte	0x01
	.zero		1


	//----- nvinfo : EIATTR_MERCURY_ISA_VERSION
	.align		4
        /*0024*/ 	.byte	0x03, 0x5f
        /*0026*/ 	.short	0x0101


	//----- nvinfo : EIATTR_COOP_GROUP_MASK_REGIDS
	.align		4
        /*0028*/ 	.byte	0x04, 0x29
        /*002a*/ 	.short	(.L_4053 - .L_4052)


	//   ....[0]....
.L_4052:
        /*002c*/ 	.word	0xffffffff


	//   ....[1]....
        /*0030*/ 	.word	0xffffffff


	//   ....[2]....
        /*0034*/ 	.word	0xffffffff


	//   ....[3]....
        /*0038*/ 	.word	0xffffffff


	//   ....[4]....
        /*003c*/ 	.word	0xffffffff


	//   ....[5]....
        /*0040*/ 	.word	0xffffffff


	//   ....[6]....
        /*0044*/ 	.word	0xffffffff


	//   ....[7]....
        /*0048*/ 	.word	0xffffffff


	//   ....[8]....
        /*004c*/ 	.word	0xffffffff


	//   ....[9]....
        /*0050*/ 	.word	0xffffffff


	//----- nvinfo : EIATTR_COOP_GROUP_INSTR_OFFSETS
	.align		4
.L_4053:
        /*0054*/ 	.byte	0x04, 0x28
        /*0056*/ 	.short	(.L_4055 - .L_4054)


	//   ....[0]....
.L_4054:
        /*0058*/ 	.word	0x00001270


	//   ....[1]....
        /*005c*/ 	.word	0x00001280


	//   ....[2]....
        /*0060*/ 	.word	0x000012b0


	//   ....[3]....
        /*0064*/ 	.word	0x000012c0


	//   ....[4]....
        /*0068*/ 	.word	0x000012f0


	//   ....[5]....
        /*006c*/ 	.word	0x00001300


	//   ....[6]....
        /*0070*/ 	.word	0x00001330


	//   ....[7]....
        /*0074*/ 	.word	0x00001340


	//   ....[8]....
        /*0078*/ 	.word	0x00001370


	//   ....[9]....
        /*007c*/ 	.word	0x00001380


	//----- nvinfo : EIATTR_VRC_CTA_INIT_COUNT
	.align		4
.L_4055:
        /*0080*/ 	.byte	0x02, 0x4a
	.zero		1
	.zero		1


	//----- nvinfo : EIATTR_EXIT_INSTR_OFFSETS
	.align		4
        /*0084*/ 	.byte	0x04, 0x1c
        /*0086*/ 	.short	(.L_4057 - .L_4056)


	//   ....[0]....
.L_4056:
        /*0088*/ 	.word	0x00000060


	//   ....[1]....
        /*008c*/ 	.word	0x000013e0


	//   ....[2]....
        /*0090*/ 	.word	0x000014b0


	//----- nvinfo : EIATTR_MAX_THREADS
	.align		4
.L_4057:
        /*0094*/ 	.byte	0x04, 0x05
        /*0096*/ 	.short	(.L_4059 - .L_4058)
.L_4058:
        /*0098*/ 	.word	0x00000400
        /*009c*/ 	.word	0x00000001
        /*00a0*/ 	.word	0x00000001


	//----- nvinfo : EIATTR_CRS_STACK_SIZE
	.align		4
.L_4059:
        /*00a4*/ 	.byte	0x04, 0x1e
        /*00a6*/ 	.short	(.L_4061 - .L_4060)
.L_4060:
        /*00a8*/ 	.word	0x00000000


	//----- nvinfo : EIATTR_CBANK_PARAM_SIZE
	.align		4
.L_4061:
        /*00ac*/ 	.byte	0x03, 0x19
        /*00ae*/ 	.short	0x0088


	//----- nvinfo : EIATTR_PARAM_CBANK
	.align		4
        /*00b0*/ 	.byte	0x04, 0x0a
        /*00b2*/ 	.short	(.L_4063 - .L_4062)
	.align		4
.L_4062:
        /*00b4*/ 	.word	index@(.nv.constant0._ZN10layer_norm22ln_bwd_finalize_kernelINS_22Kernel_traits_finalizeILj12288E6__halfS2_S2_fjLj1024ELj4ENS_18Kernel_traits_baseILj12288ES2_S2_S2_fjLj1024EEEEEEEvNS_9BwdParamsE)
        /*00b8*/ 	.short	0x0380
        /*00ba*/ 	.short	0x0088


	//----- nvinfo : EIATTR_SW_WAR
	.align		4
.L_4063:
        /*00bc*/ 	.byte	0x04, 0x36
        /*00be*/ 	.short	(.L_4065 - .L_4064)
.L_4064:
        /*00c0*/ 	.word	0x00000008
.L_4065:


//--------------------- .nv.info._ZN10layer_norm13ln_bwd_kernelINS_13Kernel_traitsI6__halfS2_S2_fjLj12288ELj4ELj1ELj4ELj16ENS_18Kernel_traits_baseILj12288ES2_S2_S2_fjLj128EEEEEEEvNS_9BwdParamsE --------------------------
	.section	.nv.info._ZN10layer_norm13ln_bwd_kernelINS_13Kernel_traitsI6__halfS2_S2_fjLj12288ELj4ELj1ELj4ELj16ENS_18Kernel_traits_baseILj12288ES2_S2_S2_fjLj128EEEEEEEvNS_9BwdParamsE,"",@"SHT_CUDA_INFO"
	.sectionflags	@""
	.align	4


	//----- nvinfo : EIATTR_CUDA_API_VERSION
	.align		4
        /*0000*/ 	.byte	0x04, 0x37
        /*0002*/ 	.short	(.L_4067 - .L_4066)
.L_4066:
        /*0004*/ 	.word	0x00000082


	//----- nvinfo : EIATTR_KPARAM_INFO
	.align		4
.L_4067:
        /*0008*/ 	.byte	0x04, 0x17
        /*000a*/ 	.short	(.L_4069 - .L_4068)
.L_4068:
        /*000c*/ 	.word	0x00000000
        /*0010*/ 	.short	0x0000
        /*0012*/ 	.short	0x0000
        /*0014*/ 	.byte	0x00, 0xf0, 0x21, 0x02


	//----- nvinfo : EIATTR_SPARSE_MMA_MASK
	.align		4
.L_4069:
        /*0018*/ 	.byte	0x03, 0x50
        /*001a*/ 	.short	0x0000


	//----- nvinfo : EIATTR_MAXREG_COUNT
	.align		4
        /*001c*/ 	.byte	0x03, 0x1b
        /*001e*/ 	.short	0x00ff


	//----- nvinfo : EIATTR_NUM_BARRIERS
	.align		4
        /*0020*/ 	.byte	0x02, 0x4c
        /*0022*/ 	.byte	0x01
	.zero		1


	//----- nvinfo : EIATTR_MERCURY_ISA_VERSION
	.align		4
        /*0024*/ 	.byte	0x03, 0x5f
        /*0026*/ 	.short	0x0101


	//----- nvinfo : EIATTR_COOP_GROUP_MASK_REGIDS
	.align		4
        /*0028*/ 	.byte	0x04, 0x29
        /*002a*/ 	.short	(.L_4071 - .L_4070)


	//   ....[0]....
.L_4070:
        /*002c*/ 	.word	0xffffffff


	//   ....[1]....
        /*0030*/ 	.word	0xffffffff


	//   ....[2]....
        /*0034*/ 	.word	0xffffffff


	//   ....[3]....
        /*0038*/ 	.word	0xffffffff


	//   ....[4]....
        /*003c*/ 	.word	0xffffffff


	//   ....[5]....
        /*0040*/ 	.word	0xffffffff


	//   ....[6]....
        /*0044*/ 	.word	0xffffffff


	//   ....[7]....
        /*0048*/ 	.word	0xffffffff


	//   ....[8]....
        /*004c*/ 	.word	0xffffffff


	//   ....[9]....
        /*0050*/ 	.word	0xffffffff


	//   ....[10]....
        /*0054*/ 	.word	0xffffffff


	//   ....[11]....
        /*0058*/ 	.word	0xffffffff


	//   ....[12]....
        /*005c*/ 	.word	0xffffffff


	//   ....[13]....
        /*0060*/ 	.word	0xffffffff


	//   ....[14]....
        /*0064*/ 	.word	0xffffffff


	//   ....[15]....
        /*0068*/ 	.word	0xffffffff


	//   ....[16]....
        /*006c*/ 	.word	0xffffffff


	//   ....[17]....
        /*0070*/ 	.word	0xffffffff


	//   ....[18]....
        /*0074*/ 	.word	0xffffffff


	//   ....[19]....
        /*0078*/ 	.word	0xffffffff


	//----- nvinfo : EIATTR_COOP_GROUP_INSTR_OFFSETS
	.align		4
.L_4071:
        /*007c*/ 	.byte	0x04, 0x28
        /*007e*/ 	.short	(.L_4073 - .L_4072)


	//   ....[0]....
.L_4072:
        /*0080*/ 	.word	0x00002630


	//   ....[1]....
        /*0084*/ 	.word	0x00002670


	//   ....[2]....
        /*0088*/ 	.word	0x00002800


	//   ....[3]....
        /*008c*/ 	.word	0x00002840


	//   ....[4]....
        /*0090*/ 	.word	0x000029d0


	//   ....[5]....
        /*0094*/ 	.word	0x00002a10


	//   ....[6]....
        /*0098*/ 	.word	0x00002a50


	//   ....[7]....
        /*009c*/ 	.word	0x00002a60


	//   ....[8]....
        /*00a0*/ 	.word	0x00002a90


	//   ....[9]....
        /*00a4*/ 	.word	0x00002aa0


	//   ....[10]....
        /*00a8*/ 	.word	0x000030b0


	//   ....[11]....
        /*00ac*/ 	.word	0x000030c0


	//   ....[12]....
        /*00b0*/ 	.word	0x000030f0


	//   ....[13]....
        /*00b4*/ 	.word	0x00003100


	//   ....[14]....
        /*00b8*/ 	.word	0x00003130


	//   ....[15]....
        /*00bc*/ 	.word	0x00003140


	//   ....[16]....
        /*00c0*/ 	.word	0x00003170


	//   ....[17]....
        /*00c4*/ 	.word	0x00003190


	//   ....[18]....
        /*00c8*/ 	.word	0x000031d0


	//   ....[19]....
        /*00cc*/ 	.word	0x000031e0


	//----- nvinfo : EIATTR_VRC_CTA_INIT_COUNT
	.align		4
.L_4073:
        /*00d0*/ 	.byte	0x02, 0x4a
	.zero		1
	.zero		1


	//----- nvinfo : EIATTR_EXIT_INSTR_OFFSETS
	.align		4
        /*00d4*/ 	.byte	0x04, 0x1c
        /*00d6*/ 	.short	(.L_4075 - .L_4074)


	//   ....[0]....
.L_4074:
        /*00d8*/ 	.word	0x00003c10


	//----- nvinfo : EIATTR_MAX_THREADS
	.align		4
.L_4075:
        /*00dc*/ 	.byte	0x04, 0x05
        /*00de*/ 	.short	(.L_4077 - .L_4076)
.L_4076:
        /*00e0*/ 	.word	0x00000080
        /*00e4*/ 	.word	0x00000001
        /*00e8*/ 	.word	0x00000001


	//----- nvinfo : EIATTR_CRS_STACK_SIZE
	.align		4
.L_4077:
        /*00ec*/ 	.byte	0x04, 0x1e
        /*00ee*/ 	.short	(.L_4079 - .L_4078)
.L_4078:
        /*00f0*/ 	.word	0x00000000


	//----- nvinfo : EIATTR_CBANK_PARAM_SIZE
	.align		4
.L_4079:
        /*00f4*/ 	.byte	0x03, 0x19
        /*00f6*/ 	.short	0x0088


	//----- nvinfo : EIATTR_PARAM_CBANK
	.align		4
        /*00f8*/ 	.byte	0x04, 0x0a
        /*00fa*/ 	.short	(.L_4081 - .L_4080)
	.align		4
.L_4080:
        /*00fc*/ 	.word	index@(.nv.constant0._ZN10layer_norm13ln_bwd_kernelINS_13Kernel_traitsI6__halfS2_S2_fjLj12288ELj4ELj1ELj4ELj16ENS_18Kernel_traits_baseILj12288ES2_S2_S2_fjLj128EEEEEEEvNS_9BwdParamsE)
        /*0100*/ 	.short	0x0380
        /*0102*/ 	.short	0x0088


	//----- nvinfo : EIATTR_SW_WAR
	.align		4
.L_4081:
        /*0104*/ 	.byte	0x04, 0x36
        /*0106*/ 	.short	(.L_4083 - .L_4082)
.L_4082:
        /*0108*/ 	.word	0x00000008
.L_4083:


//--------------------- .nv.info._ZN10layer_norm22ln_bwd_finalize_kernelINS_22Kernel_traits_finalizeILj12288EffffjLj1024ELj4ENS_18Kernel_traits_baseILj12288EffffjLj1024EEEEEEEvNS_9BwdParamsE --------------------------
	.section	.nv.info._ZN10layer_norm22ln_bwd_finalize_kernelINS_22Kernel_traits_finalizeILj12288EffffjLj1024ELj4ENS_18Kernel_traits_baseILj12288EffffjLj1024EEEEEEEvNS_9BwdParamsE,"",@"SHT_CUDA_INFO"
	.sectionflags	@""
	.align	4


	//----- nvinfo : EIATTR_CUDA_API_VERSION
	.align		4
        /*0000*/ 	.byte	0x04, 0x37
        /*0002*/ 	.short	(.L_4085 - .L_4084)
.L_4084:
        /*0004*/ 	.word	0x00000082


	//----- nvinfo : EIATTR_KPARAM_INFO
	.align		4
.L_4085:
        /*0008*/ 	.byte	0x04, 0x17
        /*000a*/ 	.short	(.L_4087 - .L_4086)
.L_4086:
        /*000c*/ 	.word	0x00000000
        /*0010*/ 	.short	0x0000
        /*0012*/ 	.short	0x0000
        /*0014*/ 	.byte	0x00, 0xf0, 0x21, 0x02


	//----- nvinfo : EIATTR_SPARSE_MMA_MASK
	.align		4
.L_4087:
        /*0018*/ 	.byte	0x03, 0x50
        /*001a*/ 	.short	0x0000


	//----- nvinfo : EIATTR_MAXREG_COUNT
	.align		4
        /*001c*/ 	.byte	0x03, 0x1b
        /*001e*/ 	.short	0x0040


	//----- nvinfo : EIATTR_NUM_BARRIERS
	.align		4
        /*0020*/ 	.byte	0x02, 0x4c
        /*0022*/ 	.byte	0x01
	.zero		1


	//----- nvinfo : EIATTR_MERCURY_ISA_VERSION
	.align		4
        /*0024*/ 	.byte	0x03, 0x5f
        /*0026*/ 	.short	0x0101


	//----- nvinfo : EIATTR_COOP_GROUP_MASK_REGIDS
	.align		4
        /*0028*/ 	.byte	0x04, 0x29
        /*002a*/ 	.short	(.L_4089 - .L_4088)


	//   ....[0]....
.L_4088:
        /*002c*/ 	.word	0xffffffff


	//   ....[1]....
        /*0030*/ 	.word	0xffffffff


	//   ....[2]....
        /*0034*/ 	.word	0xffffffff


	//   ....[3]....
        /*0038*/ 	.word	0xffffffff


	//   ....[4]....
        /*003c*/ 	.word	0xffffffff


	//   ....[5]....
        /*0040*/ 	.word	0xffffffff


	//   ....[6]....
        /*0044*/ 	.word	0xffffffff


	//   ....[7]....
        /*0048*/ 	.word	0xffffffff


	//   ....[8]....
        /*004c*/ 	.word	0xffffffff


	//   ....[9]....
        /*0050*/ 	.word	0xffffffff


	//----- nvinfo : EIATTR_COOP_GROUP_INSTR_OFFSETS
	.align		4
.L_4089:
        /*0054*/ 	.byte	0x04, 0x28
        /*0056*/ 	.short	(.L_4091 - .L_4090)


	//   ....[0]....
.L_4090:
        /*0058*/ 	.word	0x00001270


	//   ....[1]....
        /*005c*/ 	.word	0x00001280


	//   ....[2]....
        /*0060*/ 	.word	0x000012b0


	//   ....[3]....
        /*0064*/ 	.word	0x000012c0


	//   ....[4]....
        /*0068*/ 	.word	0x000012f0


	//   ....[5]....
        /*006c*/ 	.word	0x00001300


	//   ....[6]....
        /*0070*/ 	.word	0x00001330


	//   ....[7]....
        /*0074*/ 	.word	0x00001340


	//   ....[8]....
        /*0078*/ 	.word	0x00001370


	//   ....[9]....
        /*007c*/ 	.word	0x00001380


	//----- nvinfo : EIATTR_VRC_CTA_INIT_COUNT
	.align		4
.L_4091:
        /*0080*/ 	.byte	0x02, 0x4a
	.zero		1
	.zero		1


	//----- nvinfo : EIATTR_EXIT_INSTR_OFFSETS
	.align		4
        /*0084*/ 	.byte	0x04, 0x1c
        /*0086*/ 	.short	(.L_4093 - .L_4092)


	//   ....[0]....
.L_4092:
        /*0088*/ 	.word	0x00000060


	//   ....[1]....
        /*008c*/ 	.word	0x000013e0


	//   ....[2]....
        /*0090*/ 	.word	0x00001490


	//----- nvinfo : EIATTR_MAX_THREADS
	.align		4
.L_4093:
        /*0094*/ 	.byte	0x04, 0x05
        /*0096*/ 	.short	(.L_4095 - .L_4094)
.L_4094:
        /*0098*/ 	.word	0x00000400
        /*009c*/ 	.word	0x00000001
        /*00a0*/ 	.word	0x00000001


	//----- nvinfo : EIATTR_CRS_STACK_SIZE
	.align		4
.L_4095:
        /*00a4*/ 	.byte	0x04, 0x1e
        /*00a6*/ 	.short	(.L_4097 - .L_4096)
.L_4096:
        /*00a8*/ 	.word	0x00000000


	//----- nvinfo : EIATTR_CBANK_PARAM_SIZE
	.align		4
.L_4097:
        /*00ac*/ 	.byte	0x03, 0x19
        /*00ae*/ 	.short	0x0088


	//----- nvinfo : EIATTR_PARAM_CBANK
	.align		4
        /*00b0*/ 	.byte	0x04, 0x0a
        /*00b2*/ 	.short	(.L_4099 - .L_4098)
	.align		4
.L_4098:
        /*00b4*/ 	.word	index@(.nv.constant0._ZN10layer_norm22ln_bwd_finalize_kernelINS_22Kernel_traits_finalizeILj12288EffffjLj1024ELj4ENS_18Kernel_traits_baseILj12288EffffjLj1024EEEEEEEvNS_9BwdParamsE)
        /*00b8*/ 	.short	0x0380
        /*00ba*/ 	.short	0x0088


	//----- nvinfo : EIATTR_SW_WAR
	.align		4
.L_4099:
        /*00bc*/ 	.byte	0x04, 0x36
        /*00be*/ 	.short	(.L_4101 - .L_4100)
.L_4100:
        /*00c0*/ 	.word	0x00000008
.L_4101:


//--------------------- .nv.info._ZN10layer_norm13ln_bwd_kernelINS_13Kernel_traitsIffffjLj12288ELj4ELj1ELj4ELj16ENS_18Kernel_traits_baseILj12288EffffjLj128EEEEEEEvNS_9BwdParamsE --------------------------
	.section	.nv.info._ZN10layer_norm13ln_bwd_kernelINS_13Kernel_traitsIffffjLj12288ELj4ELj1ELj4ELj16ENS_18Kernel_traits_baseILj12288EffffjLj128EEEEEEEvNS_9BwdParamsE,"",@"SHT_CUDA_INFO"
	.sectionflags	@""
	.align	4


	//----- nvinfo : EIATTR_CUDA_API_VERSION
	.align		4
        /*0000*/ 	.byte	0x04, 0x37
        /*0002*/ 	.short	(.L_4103 - .L_4102)
.L_4102:
        /*0004*/ 	.word	0x00000082


	//----- nvinfo : EIATTR_KPARAM_INFO
	.align		4
.L_4103:
        /*0008*/ 	.byte	0x04, 0x17
        /*000a*/ 	.short	(.L_4105 - .L_4104)
.L_4104:
        /*000c*/ 	.word	0x00000000
        /*0010*/ 	.short	0x0000
        /*0012*/ 	.short	0x0000
        /*0014*/ 	.byte	0x00, 0xf0, 0x21, 0x02


	//----- nvinfo : EIATTR_SPARSE_MMA_MASK
	.align		4
.L_4105:
        /*0018*/ 	.byte	0x03, 0x50
        /*001a*/ 	.short	0x0000


	//----- nvinfo : EIATTR_MAXREG_COUNT
	.align		4
        /*001c*/ 	.byte	0x03, 0x1b
        /*001e*/ 	.short	0x00ff


	//----- nvinfo : EIATTR_NUM_BARRIERS
	.align		4
        /*0020*/ 	.byte	0x02, 0x4c
        /*0022*/ 	.byte	0x01
	.zero		1


	//----- nvinfo : EIATTR_MERCURY_ISA_VERSION
	.align		4
        /*0024*/ 	.byte	0x03, 0x5f
        /*0026*/ 	.short	0x0101


	//----- nvinfo : EIATTR_COOP_GROUP_MASK_REGIDS
	.align		4
        /*0028*/ 	.byte	0x04, 0x29
        /*002a*/ 	.short	(.L_4107 - .L_4106)


	//   ....[0]....
.L_4106:
        /*002c*/ 	.word	0xffffffff


	//   ....[1]....
        /*0030*/ 	.word	0xffffffff


	//   ....[2]....
        /*0034*/ 	.word	0xffffffff


	//   ....[3]....
        /*0038*/ 	.word	0xffffffff


	//   ....[4]....
        /*003c*/ 	.word	0xffffffff


	//   ....[5]....
        /*0040*/ 	.word	0xffffffff


	//   ....[6]....
        /*0044*/ 	.word	0xffffffff


	//   ....[7]....
        /*0048*/ 	.word	0xffffffff


	//   ....[8]....
        /*004c*/ 	.word	0xffffffff


	//   ....[9]....
        /*0050*/ 	.word	0xffffffff


	//   ....[10]....
        /*0054*/ 	.word	0xffffffff


	//   ....[11]....
        /*0058*/ 	.word	0xffffffff


	//   ....[12]....
        /*005c*/ 	.word	0xffffffff


	//   ....[13]....
        /*0060*/ 	.word	0xffffffff


	//   ....[14]....
        /*0064*/ 	.word	0xffffffff


	//   ....[15]....
        /*0068*/ 	.word	0xffffffff


	//   ....[16]....
        /*006c*/ 	.word	0xffffffff


	//   ....[17]....
        /*0070*/ 	.word	0xffffffff


	//   ....[18]....
        /*0074*/ 	.word	0xffffffff


	//   ....[19]....
        /*0078*/ 	.word	0xffffffff


	//----- nvinfo : EIATTR_COOP_GROUP_INSTR_OFFSETS
	.align		4
.L_4107:
        /*007c*/ 	.byte	0x04, 0x28
        /*007e*/ 	.short	(.L_4109 - .L_4108)


	//   ....[0]....
.L_4108:
        /*0080*/ 	.word	0x00001b00


	//   ....[1]....
        /*0084*/ 	.word	0x00001b40


	//   ....[2]....
        /*0088*/ 	.word	0x00001cd0


	//   ....[3]....
        /*008c*/ 	.word	0x00001d10


	//   ....[4]....
        /*0090*/ 	.word	0x00001ea0


	//   ....[5]....
        /*0094*/ 	.word	0x00001ee0


	//   ....[6]....
        /*0098*/ 	.word	0x00001f10


	//   ....[7]....
        /*009c*/ 	.word	0x00001f20


	//   ....[8]....
        /*00a0*/ 	.word	0x00001f60


	//   ....[9]....
        /*00a4*/ 	.word	0x00001f70


	//   ....[10]....
        /*00a8*/ 	.word	0x00002570


	//   ....[11]....
        /*00ac*/ 	.word	0x00002580


	//   ....[12]....
        /*00b0*/ 	.word	0x000025b0


	//   ....[13]....
        /*00b4*/ 	.word	0x000025c0


	//   ....[14]....
        /*00b8*/ 	.word	0x000025f0


	//   ....[15]....
        /*00bc*/ 	.word	0x00002600


	//   ....[16]....
        /*00c0*/ 	.word	0x00002630


	//   ....[17]....
        /*00c4*/ 	.word	0x00002640


	//   ....[18]....
        /*00c8*/ 	.word	0x00002670


	//   ....[19]....
        /*00cc*/ 	.word	0x00002680


	//----- nvinfo : EIATTR_VRC_CTA_INIT_COUNT
	.align		4
.L_4109:
        /*00d0*/ 	.byte	0x02, 0x4a
	.zero		1
	.zero		1


	//----- nvinfo : EIATTR_EXIT_INSTR_OFFSETS
	.align		4
        /*00d4*/ 	.byte	0x04, 0x1c
        /*00d6*/ 	.short	(.L_4111 - .L_4110)


	//   ....[0]....
.L_4110:
        /*00d8*/ 	.word	0x00003110


	//----- nvinfo : EIATTR_MAX_THREADS
	.align		4
.L_4111:
        /*00dc*/ 	.byte	0x04, 0x05
        /*00de*/ 	.short	(.L_4113 - .L_4112)
.L_4112:
        /*00e0*/ 	.word	0x00000080
        /*00e4*/ 	.word	0x00000001
        /*00e8*/ 	.word	0x00000001


	//----- nvinfo : EIATTR_CRS_STACK_SIZE
	.align		4
.L_4113:
        /*00ec*/ 	.byte	0x04, 0x1e
        /*00ee*/ 	.short	(.L_4115 - .L_4114)
.L_4114:
        /*00f0*/ 	.word	0x00000000


	//----- nvinfo : EIATTR_CBANK_PARAM_SIZE
	.align		4
.L_4115:
        /*00f4*/ 	.byte	0x03, 0x19
        /*00f6*/ 	.short	0x0088


	//----- nvinfo : EIATTR_PARAM_CBANK
	.align		4
        /*00f8*/ 	.byte	0x04, 0x0a
        /*00fa*/ 	.short	(.L_4117 - .L_4116)
	.align		4
.L_4116:
        /*00fc*/ 	.word	index@(.nv.constant0._ZN10layer_norm13ln_bwd_kernelINS_13Kernel_traitsIffffjLj12288ELj4ELj1ELj4ELj16ENS_18Kernel_traits_baseILj12288EffffjLj128EEEEEEEvNS_9BwdParamsE)
        /*0100*/ 	.short	0x0380
        /*0102*/ 	.short	0x0088


	//----- nvinfo : EIATTR_SW_WAR
	.align		4
.L_4117:
        /*0104*/ 	.byte	0x04, 0x36
        /*0106*/ 	.short	(.L_4119 - .L_4118)
.L_4118:
        /*0108*/ 	.word	0x00000008
.L_4119:


//--------------------- .nv.info._ZN10layer_norm22ln_bwd_finalize_kernelINS_22Kernel_traits_finalizeILj10240E13__nv_bfloat16fS2_fjLj1024ELj4ENS_18Kernel_traits_baseILj10240ES2_fS2_fjLj1024EEEEEEEvNS_9BwdParamsE --------------------------
	.section	.nv.info._ZN10layer_norm22ln_bwd_finalize_kernelINS_22Kernel_traits_finalizeILj10240E13__nv_bfloat16fS2_fjLj1024ELj4ENS_18Kernel_traits_baseILj10240ES2_fS2_fjLj1024EEEEEEEvNS_9BwdParamsE,"",@"SHT_CUDA_INFO"
	.sectionflags	@""
	.align	4


	//----- nvinfo : EIATTR_CUDA_API_VERSION
	.align		4
        /*0000*/ 	.byte	0x04, 0x37
        /*0002*/ 	.short	(.L_4121 - .L_4120)
.L_4120:
        /*0004*/ 	.word	0x00000082


	//----- nvinfo : EIATTR_KPARAM_INFO
	.align		4
.L_4121:
        /*0008*/ 	.byte	0x04, 0x17
        /*000a*/ 	.short	(.L_4123 - .L_4122)
.L_4122:
        /*000c*/ 	.word	0x00000000
        /*0010*/ 	.short	0x0000
        /*0012*/ 	.short	0x0000
        /*0014*/ 	.byte	0x00, 0xf0, 0x21, 0x02


	//----- nvinfo : EIATTR_SPARSE_MMA_MASK
	.align		4
.L_4123:
        /*0018*/ 	.byte	0x03, 0x50
        /*001a*/ 	.short	0x0000


	//----- nvinfo : EIATTR_MAXREG_COUNT
	.align		4
        /*001c*/ 	.byte	0x03, 0x1b
        /*001e*/ 	.short	0x0040


	//----- nvinfo : EIATTR_NUM_BARRIERS
	.align		4
        /*0020*/ 	.byte	0x02, 0x4c
        /*0022*/ 	.byte	0x01
	.zero		1


	//----- nvinfo : EIATTR_MERCURY_ISA_VERSION
	.align		4
        /*0024*/ 	.byte	0x03, 0x5f
        /*0026*/ 	.short	0x0101


	//----- nvinfo : EIATTR_COOP_GROUP_MASK_REGIDS
	.align		4
        /*0028*/ 	.byte	0x04, 0x29
        /*002a*/ 	.short	(.L_4125 - .L_4124)


	//   ....[0]....
.L_4124:
        /*002c*/ 	.word	0xffffffff


	//   ....[1]....
        /*0030*/ 	.word	0xffffffff


	//   ....[2]....
        /*0034*/ 	.word	0xffffffff


	//   ....[3]....
        /*0038*/ 	.word	0xffffffff


	//   ....[4]....
        /*003c*/ 	.word	0xffffffff


	//   ....[5]....
        /*0040*/ 	.word	0xffffffff


	//   ....[6]....
        /*0044*/ 	.word	0xffffffff


	//   ....[7]....
        /*0048*/ 	.word	0xffffffff


	//   ....[8]....
        /*004c*/ 	.word	0xffffffff


	//   ....[9]....
        /*0050*/ 	.word	0xffffffff


	//----- nvinfo : EIATTR_COOP_GROUP_INSTR_OFFSETS
	.align		4
.L_4125:
        /*0054*/ 	.byte	0x04, 0x28
        /*0056*/ 	.short	(.L_4127 - .L_4126)


	//   ....[0]....
.L_4126:
        /*0058*/ 	.word	0x00001270


	//   ....[1]....
        /*005c*/ 	.word	0x00001280


	//   ....[2]....
        /*0060*/ 	.word	0x000012b0


	//   ....[3]....
        /*0064*/ 	.word	0x000012c0


	//   ....[4]....
        /*0068*/ 	.word	0x000012f0


	//   ....[5]....
        /*006c*/ 	.word	0x00001300


	//   ....[6]....
        /*0070*/ 	.word	0x00001330


	//   ....[7]....
        /*0074*/ 	.word	0x00001340


	//   ....[8]....
        /*0078*/ 	.word	0x00001370


	//   ....[9]....
        /*007c*/ 	.word	0x00001380


	//----- nvinfo : EIATTR_VRC_CTA_INIT_COUNT
	.align		4
.L_4127:
        /*0080*/ 	.byte	0x02, 0x4a
	.zero		1
	.zero		1


	//----- nvinfo : EIATTR_EXIT_INSTR_OFFSETS
	.align		4
        /*0084*/ 	.byte	0x04, 0x1c
        /*0086*/ 	.short	(.L_4129 - .L_4128)


	//   ....[0]....
.L_4128:
        /*0088*/ 	.word	0x00000060


	//   ....[1]....
        /*008c*/ 	.word	0x000013e0


	//   ....[2]....
        /*0090*/ 	.word	0x000014b0


	//----- nvinfo : EIATTR_MAX_THREADS
	.align		4
.L_4129:
        /*0094*/ 	.byte	0x04, 0x05
        /*0096*/ 	.short	(.L_4131 - .L_4130)
.L_4130:
        /*0098*/ 	.word	0x00000400
        /*009c*/ 	.word	0x00000001
        /*00a0*/ 	.word	0x00000001


	//----- nvinfo : EIATTR_CRS_STACK_SIZE
	.align		4
.L_4131:
        /*00a4*/ 	.byte	0x04, 0x1e
        /*00a6*/ 	.short	(.L_4133 - .L_4132)
.L_4132:
        /*00a8*/ 	.word	0x00000000


	//----- nvinfo : EIATTR_CBANK_PARAM_SIZE
	.align		4
.L_4133:
        /*00ac*/ 	.byte	0x03, 0x19
        /*00ae*/ 	.short	0x0088


	//----- nvinfo : EIATTR_PARAM_CBANK
	.align		4
        /*00b0*/ 	.byte	0x04, 0x0a
        /*00b2*/ 	.short	(.L_4135 - .L_4134)
	.align		4
.L_4134:
        /*00b4*/ 	.word	index@(.nv.constant0._ZN10layer_norm22ln_bwd_finalize_kernelINS_22Kernel_traits_finalizeILj10240E13__nv_bfloat16fS2_fjLj1024ELj4ENS_18Kernel_traits_baseILj10240ES2_fS2_fjLj1024EEEEEEEvNS_9BwdParamsE)
        /*00b8*/ 	.short	0x0380
        /*00ba*/ 	.short	0x0088


	//----- nvinfo : EIATTR_SW_WAR
	.align		4
.L_4135:
        /*00bc*/ 	.byte	0x04, 0x36
        /*00be*/ 	.short	(.L_4137 - .L_4136)
.L_4136:
        /*00c0*/ 	.word	0x00000008
.L_4137:


//--------------------- .nv.info._ZN10layer_norm13ln_bwd_kernelINS_13Kernel_traitsI13__nv_bfloat16fS2_fjLj10240ELj2ELj1ELj4ELj16ENS_18Kernel_traits_baseILj10240ES2_fS2_fjLj128EEEEEEEvNS_9BwdParamsE --------------------------
	.section	.nv.info._ZN10layer_norm13ln_bwd_kernelINS_13Kernel_traitsI13__nv_bfloat16fS2_fjLj10240ELj2ELj1ELj4ELj16ENS_18Kernel_traits_baseILj10240ES2_fS2_fjLj128EEEEEEEvNS_9BwdParamsE,"",@"SHT_CUDA_INFO"
	.sectionflags	@""
	.align	4


	//----- nvinfo : EIATTR_CUDA_API_VERSION
	.align		4
        /*0000*/ 	.byte	0x04, 0x37
        /*0002*/ 	.short	(.L_4139 - .L_4138)
.L_4138:
        /*0004*/ 	.word	0x00000082


	//----- nvinfo : EIATTR_KPARAM_INFO
	.align		4
.L_4139:
        /*0008*/ 	.byte	0x04, 0x17
        /*000a*/ 	.short	(.L_4141 - .L_4140)
.L_4140:
        /*000c*/ 	.word	0x00000000
        /*0010*/ 	.short	0x0000
        /*0012*/ 	.short	0x0000
        /*0014*/ 	.byte	0x00, 0xf0, 0x21, 0x02


	//----- nvinfo : EIATTR_SPARSE_MMA_MASK
	.align		4
.L_4141:
        /*0018*/ 	.byte	0x03, 0x50
        /*001a*/ 	.short	0x0000


	//----- nvinfo : EIATTR_MAXREG_COUNT
	.align		4
        /*001c*/ 	.byte	0x03, 0x1b
        /*001e*/ 	.short	0x00ff


	//----- nvinfo : EIATTR_NUM_BARRIERS
	.align		4
        /*0020*/ 	.byte	0x02, 0x4c
        /*0022*/ 	.byte	0x01
	.zero		1


	//----- nvinfo : EIATTR_ANNOTATIONS
	.align		4
        /*0024*/ 	.byte	0x04, 0x55
        /*0026*/ 	.short	(.L_4143 - .L_4142)


	//   ....[0]....
.L_4142:
        /* <DEDUP_REMOVED lines=129> */


	//----- nvinfo : EIATTR_MERCURY_ISA_VERSION
	.align		4
.L_4143:
        /*0828*/ 	.byte	0x03, 0x5f
        /*082a*/ 	.short	0x0101


	//----- nvinfo : EIATTR_COOP_GROUP_MASK_REGIDS
	.align		4
        /*082c*/ 	.byte	0x04, 0x29
        /*082e*/ 	.short	(.L_4145 - .L_4144)


	//   ....[0]....
.L_4144:
        /*0830*/ 	.word	0xffffffff


	//   ....[1]....
        /*0834*/ 	.word	0xffffffff


	//   ....[2]....
        /*0838*/ 	.word	0xffffffff


	//   ....[3]....
        /*083c*/ 	.word	0xffffffff


	//   ....[4]....
        /*0840*/ 	.word	0xffffffff


	//   ....[5]....
        /*0844*/ 	.word	0xffffffff


	//   ....[6]....
        /*0848*/ 	.word	0xffffffff


	//   ....[7]....
        /*084c*/ 	.word	0xffffffff


	//   ....[8]....
        /*0850*/ 	.word	0xffffffff


	//   ....[9]....
        /*0854*/ 	.word	0xffffffff


	//   ....[10]....
        /*0858*/ 	.word	0xffffffff


	//   ....[11]....
        /*085c*/ 	.word	0xffffffff


	//   ....[12]....
        /*0860*/ 	.word	0xffffffff


	//   ....[13]....
        /*0864*/ 	.word	0xffffffff


	//   ....[14]....
        /*0868*/ 	.word	0xffffffff


	//   ....[15]....
        /*086c*/ 	.word	0xffffffff


	//   ....[16]....
        /*0870*/ 	.word	0xffffffff


	//   ....[17]....
        /*0874*/ 	.word	0xffffffff


	//   ....[18]....
        /*0878*/ 	.word	0xffffffff


	//   ....[19]....
        /*087c*/ 	.word	0xffffffff


	//----- nvinfo : EIATTR_COOP_GROUP_INSTR_OFFSETS
	.align		4
.L_4145:
        /*0880*/ 	.byte	0x04, 0x28
        /*0882*/ 	.short	(.L_4147 - .L_4146)


	//   ....[0]....
.L_4146:
        /*0884*/ 	.word	0x000047f0


	//   ....[1]....
        /*0888*/ 	.word	0x00004830


	//   ....[2]....
        /*088c*/ 	.word	0x000049a0


	//   ....[3]....
        /*0890*/ 	.word	0x000049b0


	//   ....[4]....
        /*0894*/ 	.word	0x00005290


	//   ....[5]....
        /*0898*/ 	.word	0x000052a0


	//   ....[6]....
        /*089c*/ 	.word	0x00005310


	//   ....[7]....
        /*08a0*/ 	.word	0x00005320


	//   ....[8]....
        /*08a4*/ 	.word	0x00005400


	//   ....[9]....
        /*08a8*/ 	.word	0x00005410


	//   ....[10]....
        /*08ac*/ 	.word	0x00005c70


	//   ....[11]....
        /*08b0*/ 	.word	0x00005c80


	//   ....[12]....
        /*08b4*/ 	.word	0x00005cb0


	//   ....[13]....
        /*08b8*/ 	.word	0x00005cc0


	//   ....[14]....
        /*08bc*/ 	.word	0x00005cf0


	//   ....[15]....
        /*08c0*/ 	.word	0x00005d00


	//   ....[16]....
        /*08c4*/ 	.word	0x00005d30


	//   ....[17]....
        /*08c8*/ 	.word	0x00005d40


	//   ....[18]....
        /*08cc*/ 	.word	0x00005d70


	//   ....[19]....
        /*08d0*/ 	.word	0x00005d80


	//----- nvinfo : EIATTR_VRC_CTA_INIT_COUNT
	.align		4
.L_4147:
        /*08d4*/ 	.byte	0x02, 0x4a
	.zero		1
	.zero		1


	//----- nvinfo : EIATTR_EXIT_INSTR_OFFSETS
	.align		4
        /*08d8*/ 	.byte	0x04, 0x1c
        /*08da*/ 	.short	(.L_4149 - .L_4148)


	//   ....[0]....
.L_4148:
        /*08dc*/ 	.word	0x00006eb0


	//----- nvinfo : EIATTR_MAX_THREADS
	.align		4
.L_4149:
        /*08e0*/ 	.byte	0x04, 0x05
        /*08e2*/ 	.short	(.L_4151 - .L_4150)
.L_4150:
        /*08e4*/ 	.word	0x00000080
        /*08e8*/ 	.word	0x00000001
        /*08ec*/ 	.word	0x00000001


	//----- nvinfo : EIATTR_CRS_STACK_SIZE
	.align		4
.L_4151:
        /*08f0*/ 	.byte	0x04, 0x1e
        /*08f2*/ 	.short	(.L_4153 - .L_4152)
.L_4152:
        /*08f4*/ 	.word	0x00000000


	//----- nvinfo : EIATTR_CBANK_PARAM_SIZE
	.align		4
.L_4153:
        /*08f8*/ 	.byte	0x03, 0x19
        /*08fa*/ 	.short	0x0088


	//----- nvinfo : EIATTR_PARAM_CBANK
	.align		4
        /*08fc*/ 	.byte	0x04, 0x0a
        /*08fe*/ 	.short	(.L_4155 - .L_4154)
	.align		4
.L_4154:
        /*0900*/ 	.word	index@(.nv.constant0._ZN10layer_norm13ln_bwd_kernelINS_13Kernel_traitsI13__nv_bfloat16fS2_fjLj10240ELj2ELj1ELj4ELj16ENS_18Kernel_traits_baseILj10240ES2_fS2_fjLj128EEEEEEEvNS_9BwdParamsE)
        /*0904*/ 	.short	0x0380
        /*0906*/ 	.short	0x0088


	//----- nvinfo : EIATTR_SW_WAR
	.align		4
.L_4155:
        /*0908*/ 	.byte	0x04, 0x36
        /*090a*/ 	.short	(.L_4157 - .L_4156)
.L_4156:
        /*090c*/ 	.word	0x00000008
.L_4157:


//--------------------- .nv.info._ZN10layer_norm22ln_bwd_finalize_kernelINS_22Kernel_traits_finalizeILj10240E13__nv_bfloat16S2_S2_fjLj1024ELj4ENS_18Kernel_traits_baseILj10240ES2_S2_S2_fjLj1024EEEEEEEvNS_9BwdParamsE --------------------------
	.section	.nv.info._ZN10layer_norm22ln_bwd_finalize_kernelINS_22Kernel_traits_finalizeILj10240E13__nv_bfloat16S2_S2_fjLj1024ELj4ENS_18Kernel_traits_baseILj10240ES2_S2_S2_fjLj1024EEEEEEEvNS_9BwdParamsE,"",@"SHT_CUDA_INFO"
	.sectionflags	@""
	.align	4


	//----- nvinfo : EIATTR_CUDA_API_VERSION
	.align		4
        /*0000*/ 	.byte	0x04, 0x37
        /*0002*/ 	.short	(.L_4159 - .L_4158)
.L_4158:
        /*0004*/ 	.word	0x00000082


	//----- nvinfo : EIATTR_KPARAM_INFO
	.align		4
.L_4159:
        /*0008*/ 	.byte	0x04, 0x17
        /*000a*/ 	.short	(.L_4161 - .L_4160)
.L_4160:
        /*000c*/ 	.word	0x00000000
        /*0010*/ 	.short	0x0000
        /*0012*/ 	.short	0x0000
        /*0014*/ 	.byte	0x00, 0xf0, 0x21, 0x02


	//----- nvinfo : EIATTR_SPARSE_MMA_MASK
	.align		4
.L_4161:
        /*0018*/ 	.byte	0x03, 0x50
        /*001a*/ 	.short	0x0000


	//----- nvinfo : EIATTR_MAXREG_COUNT
	.align		4
        /*001c*/ 	.byte	0x03, 0x1b
        /*001e*/ 	.short	0x0040


	//----- nvinfo : EIATTR_NUM_BARRIERS
	.align		4
        /*0020*/ 	.byte	0x02, 0x4c
        /*0022*/ 	.byte	0x01
	.zero		1


	//----- nvinfo : EIATTR_MERCURY_ISA_VERSION
	.align		4
        /*0024*/ 	.byte	0x03, 0x5f
        /*0026*/ 	.short	0x0101


	//----- nvinfo : EIATTR_COOP_GROUP_MASK_REGIDS
	.align		4
        /*0028*/ 	.byte	0x04, 0x29
        /*002a*/ 	.short	(.L_4163 - .L_4162)


	//   ....[0]....
.L_4162:
        /*002c*/ 	.word	0xffffffff


	//   ....[1]....
        /*0030*/ 	.word	0xffffffff


	//   ....[2]....
        /*0034*/ 	.word	0xffffffff


	//   ....[3]....
        /*0038*/ 	.word	0xffffffff


	//   ....[4]....
        /*003c*/ 	.word	0xffffffff


	//   ....[5]....
        /*0040*/ 	.word	0xffffffff


	//   ....[6]....
        /*0044*/ 	.word	0xffffffff


	//   ....[7]....
        /*0048*/ 	.word	0xffffffff


	//   ....[8]....
        /*004c*/ 	.word	0xffffffff


	//   ....[9]....
        /*0050*/ 	.word	0xffffffff


	//----- nvinfo : EIATTR_COOP_GROUP_INSTR_OFFSETS
	.align		4
.L_4163:
        /*0054*/ 	.byte	0x04, 0x28
        /*0056*/ 	.short	(.L_4165 - .L_4164)


	//   ....[0]....
.L_4164:
        /*0058*/ 	.word	0x00001270


	//   ....[1]....
        /*005c*/ 	.word	0x00001280


	//   ....[2]....
        /*0060*/ 	.word	0x000012b0


	//   ....[3]....
        /*0064*/ 	.word	0x000012c0


	//   ....[4]....
        /*0068*/ 	.word	0x000012f0


	//   ....[5]....
        /*006c*/ 	.word	0x00001300


	//   ....[6]....
        /*0070*/ 	.word	0x00001330


	//   ....[7]....
        /*0074*/ 	.word	0x00001340


	//   ....[8]....
        /*0078*/ 	.word	0x00001370


	//   ....[9]....
        /*007c*/ 	.word	0x00001380


	//----- nvinfo : EIATTR_VRC_CTA_INIT_COUNT
	.align		4
.L_4165:
        /*0080*/ 	.byte	0x02, 0x4a
	.zero		1
	.zero		1


	//----- nvinfo : EIATTR_EXIT_INSTR_OFFSETS
	.align		4
        /*0084*/ 	.byte	0x04, 0x1c
        /*0086*/ 	.short	(.L_4167 - .L_4166)


	//   ....[0]....
.L_4166:
        /*0088*/ 	.word	0x00000060


	//   ....[1]....
        /*008c*/ 	.word	0x000013e0


	//   ....[2]....
        /*0090*/ 	.word	0x000014b0


	//----- nvinfo : EIATTR_MAX_THREADS
	.align		4
.L_4167:
        /*0094*/ 	.byte	0x04, 0x05
        /*0096*/ 	.short	(.L_4169 - .L_4168)
.L_4168:
        /*0098*/ 	.word	0x00000400
        /*009c*/ 	.word	0x00000001
        /*00a0*/ 	.word	0x00000001


	//----- nvinfo : EIATTR_CRS_STACK_SIZE
	.align		4
.L_4169:
        /*00a4*/ 	.byte	0x04, 0x1e
        /*00a6*/ 	.short	(.L_4171 - .L_4170)
.L_4170:
        /*00a8*/ 	.word	0x00000000


	//----- nvinfo : EIATTR_CBANK_PARAM_SIZE
	.align		4
.L_4171:
        /*00ac*/ 	.byte	0x03, 0x19
        /*00ae*/ 	.short	0x0088


	//----- nvinfo : EIATTR_PARAM_CBANK
	.align		4
        /*00b0*/ 	.byte	0x04, 0x0a
        /*00b2*/ 	.short	(.L_4173 - .L_4172)
	.align		4
.L_4172:
        /*00b4*/ 	.word	index@(.nv.constant0._ZN10layer_norm22ln_bwd_finalize_kernelINS_22Kernel_traits_finalizeILj10240E13__nv_bfloat16S2_S2_fjLj1024ELj4ENS_18Kernel_traits_baseILj10240ES2_S2_S2_fjLj1024EEEEEEEvNS_9BwdParamsE)
        /*00b8*/ 	.short	0x0380
        /*00ba*/ 	.short	0x0088


	//----- nvinfo : EIATTR_SW_WAR
	.align		4
.L_4173:
        /*00bc*/ 	.byte	0x04, 0x36
        /*00be*/ 	.short	(.L_4175 - .L_4174)
.L_4174:
        /*00c0*/ 	.word	0x00000008
.L_4175:


//--------------------- .nv.info._ZN10layer_norm13ln_bwd_kernelINS_13Kernel_traitsI13__nv_bfloat16S2_S2_fjLj10240ELj2ELj1ELj4ELj16ENS_18Kernel_traits_baseILj10240ES2_S2_S2_fjLj128EEEEEEEvNS_9BwdParamsE --------------------------
	.section	.nv.info._ZN10layer_norm13ln_bwd_kernelINS_13Kernel_traitsI13__nv_bfloat16S2_S2_fjLj10240ELj2ELj1ELj4ELj16ENS_18Kernel_traits_baseILj10240ES2_S2_S2_fjLj128EEEEEEEvNS_9BwdParamsE,"",@"SHT_CUDA_INFO"
	.sectionflags	@""
	.align	4


	//----- nvinfo : EIATTR_CUDA_API_VERSION
	.align		4
        /*0000*/ 	.byte	0x04, 0x37
        /*0002*/ 	.short	(.L_4177 - .L_4176)
.L_4176:
        /*0004*/ 	.word	0x00000082


	//----- nvinfo : EIATTR_KPARAM_INFO
	.align		4
.L_4177:
        /*0008*/ 	.byte	0x04, 0x17
        /*000a*/ 	.short	(.L_4179 - .L_4178)
.L_4178:
        /*000c*/ 	.word	0x00000000
        /*0010*/ 	.short	0x0000
        /*0012*/ 	.short	0x0000
        /*0014*/ 	.byte	0x00, 0xf0, 0x21, 0x02


	//----- nvinfo : EIATTR_SPARSE_MMA_MASK
	.align		4
.L_4179:
        /*0018*/ 	.byte	0x03, 0x50
        /*001a*/ 	.short	0x0000


	//----- nvinfo : EIATTR_MAXREG_COUNT
	.align		4
        /*001c*/ 	.byte	0x03, 0x1b
        /*001e*/ 	.short	0x00ff


	//----- nvinfo : EIATTR_NUM_BARRIERS
	.align		4
        /*0020*/ 	.byte	0x02, 0x4c
        /*0022*/ 	.byte	0x01
	.zero		1


	//----- nvinfo : EIATTR_ANNOTATIONS
	.align		4
        /*0024*/ 	.byte	0x04, 0x55
        /*0026*/ 	.short	(.L_4181 - .L_4180)


	//   ....[0]....
.L_4180:
        /* <DEDUP_REMOVED lines=122> */


	//----- nvinfo : EIATTR_MERCURY_ISA_VERSION
	.align		4
.L_4181:
        /*07b8*/ 	.byte	0x03, 0x5f
        /*07ba*/ 	.short	0x0101


	//----- nvinfo : EIATTR_COOP_GROUP_MASK_REGIDS
	.align		4
        /*07bc*/ 	.byte	0x04, 0x29
        /*07be*/ 	.short	(.L_4183 - .L_4182)


	//   ....[0]....
.L_4182:
        /*07c0*/ 	.word	0xffffffff


	//   ....[1]....
        /*07c4*/ 	.word	0xffffffff


	//   ....[2]....
        /*07c8*/ 	.word	0xffffffff


	//   ....[3]....
        /*07cc*/ 	.word	0xffffffff


	//   ....[4]....
        /*07d0*/ 	.word	0xffffffff


	//   ....[5]....
        /*07d4*/ 	.word	0xffffffff


	//   ....[6]....
        /*07d8*/ 	.word	0xffffffff


	//   ....[7]....
        /*07dc*/ 	.word	0xffffffff


	//   ....[8]....
        /*07e0*/ 	.word	0xffffffff


	//   ....[9]....
        /*07e4*/ 	.word	0xffffffff


	//   ....[10]....
        /*07e8*/ 	.word	0xffffffff


	//   ....[11]....
        /*07ec*/ 	.word	0xffffffff


	//   ....[12]....
        /*07f0*/ 	.word	0xffffffff


	//   ....[13]....
        /*07f4*/ 	.word	0xffffffff


	//   ....[14]....
        /*07f8*/ 	.word	0xffffffff


	//   ....[15]....
        /*07fc*/ 	.word	0xffffffff


	//   ....[16]....
        /*0800*/ 	.word	0xffffffff


	//   ....[17]....
        /*0804*/ 	.word	0xffffffff


	//   ....[18]....
        /*0808*/ 	.word	0xffffffff


	//   ....[19]....
        /*080c*/ 	.word	0xffffffff


	//----- nvinfo : EIATTR_COOP_GROUP_INSTR_OFFSETS
	.align		4
.L_4183:
        /*0810*/ 	.byte	0x04, 0x28
        /*0812*/ 	.short	(.L_4185 - .L_4184)


	//   ....[0]....
.L_4184:
        /*0814*/ 	.word	0x00004790


	//   ....[1]....
        /*0818*/ 	.word	0x000047b0


	//   ....[2]....
        /*081c*/ 	.word	0x00004940


	//   ....[3]....
        /*0820*/ 	.word	0x00004960


	//   ....[4]....
        /*0824*/ 	.word	0x000049d0


	//   ....[5]....
        /*0828*/ 	.word	0x00004a60


	//   ....[6]....
        /*082c*/ 	.word	0x00004d90


	//   ....[7]....
        /*0830*/ 	.word	0x00004da0


	//   ....[8]....
        /*0834*/ 	.word	0x00004de0


	//   ....[9]....
        /*0838*/ 	.word	0x000050c0


	//   ....[10]....
        /*083c*/ 	.word	0x00005ab0


	//   ....[11]....
        /*0840*/ 	.word	0x00005ac0


	//   ....[12]....
        /*0844*/ 	.word	0x00005af0


	//   ....[13]....
        /*0848*/ 	.word	0x00005b00


	//   ....[14]....
        /*084c*/ 	.word	0x00005b30


	//   ....[15]....
        /*0850*/ 	.word	0x00005b40


	//   ....[16]....
        /*0854*/ 	.word	0x00005b70


	//   ....[17]....
        /*0858*/ 	.word	0x00005b80


	//   ....[18]....
        /*085c*/ 	.word	0x00005bb0


	//   ....[19]....
        /*0860*/ 	.word	0x00005bc0


	//----- nvinfo : EIATTR_VRC_CTA_INIT_COUNT
	.align		4
.L_4185:
        /*0864*/ 	.byte	0x02, 0x4a
	.zero		1
	.zero		1


	//----- nvinfo : EIATTR_EXIT_INSTR_OFFSETS
	.align		4
        /*0868*/ 	.byte	0x04, 0x1c
        /*086a*/ 	.short	(.L_4187 - .L_4186)


	//   ....[0]....
.L_4186:
        /*086c*/ 	.word	0x00006d40


	//----- nvinfo : EIATTR_MAX_THREADS
	.align		4
.L_4187:
        /*0870*/ 	.byte	0x04, 0x05
        /*0872*/ 	.short	(.L_4189 - .L_4188)
.L_4188:
        /*0874*/ 	.word	0x00000080
        /*0878*/ 	.word	0x00000001
        /*087c*/ 	.word	0x00000001


	//----- nvinfo : EIATTR_CRS_STACK_SIZE
	.align		4
.L_4189:
        /*0880*/ 	.byte	0x04, 0x1e
        /*0882*/ 	.short	(.L_4191 - .L_4190)
.L_4190:
        /*0884*/ 	.word	0x00000000


	//----- nvinfo : EIATTR_CBANK_PARAM_SIZE
	.align		4
.L_4191:
        /*0888*/ 	.byte	0x03, 0x19
        /*088a*/ 	.short	0x0088


	//----- nvinfo : EIATTR_PARAM_CBANK
	.align		4
        /*088c*/ 	.byte	0x04, 0x0a
        /*088e*/ 	.short	(.L_4193 - .L_4192)
	.align		4
.L_4192:
        /*0890*/ 	.word	index@(.nv.constant0._ZN10layer_norm13ln_bwd_kernelINS_13Kernel_traitsI13__nv_bfloat16S2_S2_fjLj10240ELj2ELj1ELj4ELj16ENS_18Kernel_traits_baseILj10240ES2_S2_S2_fjLj128EEEEEEEvNS_9BwdParamsE)
        /*0894*/ 	.short	0x0380
        /*0896*/ 	.short	0x0088


	//----- nvinfo : EIATTR_SW_WAR
	.align		4
.L_4193:
        /*0898*/ 	.byte	0x04, 0x36
        /*089a*/ 	.short	(.L_4195 - .L_4194)
.L_4194:
        /*089c*/ 	.word	0x00000008
.L_4195:


//--------------------- .nv.info._ZN10layer_norm22ln_bwd_finalize_kernelINS_22Kernel_traits_finalizeILj10240E6__halffS2_fjLj1024ELj4ENS_18Kernel_traits_baseILj10240ES2_fS2_fjLj1024EEEEEEEvNS_9BwdParamsE --------------------------
	.section	.nv.info._ZN10layer_norm22ln_bwd_finalize_kernelINS_22Kernel_traits_finalizeILj10240E6__halffS2_fjLj1024ELj4ENS_18Kernel_traits_baseILj10240ES2_fS2_fjLj1024EEEEEEEvNS_9BwdParamsE,"",@"SHT_CUDA_INFO"
	.sectionflags	@""
	.align	4


	//----- nvinfo : EIATTR_CUDA_API_VERSION
	.align		4
        /*0000*/ 	.byte	0x04, 0x37
        /*0002*/ 	.short	(.L_4197 - .L_4196)
.L_4196:
        /*0004*/ 	.word	0x00000082


	//----- nvinfo : EIATTR_KPARAM_INFO
	.align		4
.L_4197:
        /*0008*/ 	.byte	0x04, 0x17
        /*000a*/ 	.short	(.L_4199 - .L_4198)
.L_4198:
        /*000c*/ 	.word	0x00000000
        /*0010*/ 	.short	0x0000
        /*0012*/ 	.short	0x0000
        /*0014*/ 	.byte	0x00, 0xf0, 0x21, 0x02


	//----- nvinfo : EIATTR_SPARSE_MMA_MASK
	.align		4
.L_4199:
        /*0018*/ 	.byte	0x03, 0x50
        /*001a*/ 	.short	0x0000


	//----- nvinfo : EIATTR_MAXREG_COUNT
	.align		4
        /*001c*/ 	.byte	0x03, 0x1b
        /*001e*/ 	.short	0x0040


	//----- nvinfo : EIATTR_NUM_BARRIERS
	.align		4
        /*0020*/ 	.byte	0x02, 0x4c
        /*0022*/ 	.byte	0x01
	.zero		1


	//----- nvinfo : EIATTR_MERCURY_ISA_VERSION
	.align		4
        /*0024*/ 	.byte	0x03, 0x5f
        /*0026*/ 	.short	0x0101


	//----- nvinfo : EIATTR_COOP_GROUP_MASK_REGIDS
	.align		4
        /*0028*/ 	.byte	0x04, 0x29
        /*002a*/ 	.short	(.L_4201 - .L_4200)


	//   ....[0]....
.L_4200:
        /*002c*/ 	.word	0xffffffff


	//   ....[1]....
        /*0030*/ 	.word	0xffffffff


	//   ....[2]....
        /*0034*/ 	.word	0xffffffff


	//   ....[3]....
        /*0038*/ 	.word	0xffffffff


	//   ....[4]....
        /*003c*/ 	.word	0xffffffff


	//   ....[5]....
        /*0040*/ 	.word	0xffffffff


	//   ....[6]....
        /*0044*/ 	.word	0xffffffff


	//   ....[7]....
        /*0048*/ 	.word	0xffffffff


	//   ....[8]....
        /*004c*/ 	.word	0xffffffff


	//   ....[9]....
        /*0050*/ 	.word	0xffffffff


	//----- nvinfo : EIATTR_COOP_GROUP_INSTR_OFFSETS
	.align		4
.L_4201:
        /*0054*/ 	.byte	0x04, 0x28
        /*0056*/ 	.short	(.L_4203 - .L_4202)


	//   ....[0]....
.L_4202:
        /*0058*/ 	.word	0x00001270


	//   ....[1]....
        /*005c*/ 	.word	0x00001280


	//   ....[2]....
        /*0060*/ 	.word	0x000012b0


	//   ....[3]....
        /*0064*/ 	.word	0x000012c0


	//   ....[4]....
        /*0068*/ 	.word	0x000012f0


	//   ....[5]....
        /*006c*/ 	.word	0x00001300


	//   ....[6]....
        /*0070*/ 	.word	0x00001330


	//   ....[7]....
        /*0074*/ 	.word	0x00001340


	//   ....[8]....
        /*0078*/ 	.word	0x00001370


	//   ....[9]....
        /*007c*/ 	.word	0x00001380


	//----- nvinfo : EIATTR_VRC_CTA_INIT_COUNT
	.align		4
.L_4203:
        /*0080*/ 	.byte	0x02, 0x4a
	.zero		1
	.zero		1


	//----- nvinfo : EIATTR_EXIT_INSTR_OFFSETS
	.align		4
        /*0084*/ 	.byte	0x04, 0x1c
        /*0086*/ 	.short	(.L_4205 - .L_4204)


	//   ....[0]....
.L_4204:
        /*0088*/ 	.word	0x00000060


	//   ....[1]....
        /*008c*/ 	.word	0x000013e0


	//   ....[2]....
        /*0090*/ 	.word	0x000014b0


	//----- nvinfo : EIATTR_MAX_THREADS
	.align		4
.L_4205:
        /*0094*/ 	.byte	0x04, 0x05
        /*0096*/ 	.short	(.L_4207 - .L_4206)
.L_4206:
        /*0098*/ 	.word	0x00000400
        /*009c*/ 	.word	0x00000001
        /*00a0*/ 	.word	0x00000001


	//----- nvinfo : EIATTR_CRS_STACK_SIZE
	.align		4
.L_4207:
        /*00a4*/ 	.byte	0x04, 0x1e
        /*00a6*/ 	.short	(.L_4209 - .L_4208)
.L_4208:
        /*00a8*/ 	.word	0x00000000


	//----- nvinfo : EIATTR_CBANK_PARAM_SIZE
	.align		4
.L_4209:
        /*00ac*/ 	.byte	0x03, 0x19
        /*00ae*/ 	.short	0x0088


	//----- nvinfo : EIATTR_PARAM_CBANK
	.align		4
        /*00b0*/ 	.byte	0x04, 0x0a
        /*00b2*/ 	.short	(.L_4211 - .L_4210)
	.align		4
.L_4210:
        /*00b4*/ 	.word	index@(.nv.constant0._ZN10layer_norm22ln_bwd_finalize_kernelINS_22Kernel_traits_finalizeILj10240E6__halffS2_fjLj1024ELj4ENS_18Kernel_traits_baseILj10240ES2_fS2_fjLj1024EEEEEEEvNS_9BwdParamsE)
        /*00b8*/ 	.short	0x0380
        /*00ba*/ 	.short	0x0088


	//----- nvinfo : EIATTR_SW_WAR
	.align		4
.L_4211:
        /*00bc*/ 	.byte	0x04, 0x36
        /*00be*/ 	.short	(.L_4213 - .L_4212)
.L_4212:
        /*00c0*/ 	.word	0x00000008
.L_4213:


//--------------------- .nv.info._ZN10layer_norm13ln_bwd_kernelINS_13Kernel_traitsI6__halffS2_fjLj10240ELj2ELj1ELj4ELj16ENS_18Kernel_traits_baseILj10240ES2_fS2_fjLj128EEEEEEEvNS_9BwdParamsE --------------------------
	.section	.nv.info._ZN10layer_norm13ln_bwd_kernelINS_13Kernel_traitsI6__halffS2_fjLj10240ELj2ELj1ELj4ELj16ENS_18Kernel_traits_baseILj10240ES2_fS2_fjLj128EEEEEEEvNS_9BwdParamsE,"",@"SHT_CUDA_INFO"
	.sectionflags	@""
	.align	4


	//----- nvinfo : EIATTR_CUDA_API_VERSION
	.align		4
        /*0000*/ 	.byte	0x04, 0x37
        /*0002*/ 	.short	(.L_4215 - .L_4214)
.L_4214:
        /*0004*/ 	.word	0x00000082


	//----- nvinfo : EIATTR_KPARAM_INFO
	.align		4
.L_4215:
        /*0008*/ 	.byte	0x04, 0x17
        /*000a*/ 	.short	(.L_4217 - .L_4216)
.L_4216:
        /*000c*/ 	.word	0x00000000
        /*0010*/ 	.short	0x0000
        /*0012*/ 	.short	0x0000
        /*0014*/ 	.byte	0x00, 0xf0, 0x21, 0x02


	//----- nvinfo : EIATTR_SPARSE_MMA_MASK
	.align		4
.L_4217:
        /*0018*/ 	.byte	0x03, 0x50
        /*001a*/ 	.short	0x0000


	//----- nvinfo : EIATTR_MAXREG_COUNT
	.align		4
        /*001c*/ 	.byte	0x03, 0x1b
        /*001e*/ 	.short	0x00ff


	//----- nvinfo : EIATTR_NUM_BARRIERS
	.align		4
        /*0020*/ 	.byte	0x02, 0x4c
        /*0022*/ 	.byte	0x01
	.zero		1


	//----- nvinfo : EIATTR_ANNOTATIONS
	.align		4
        /*0024*/ 	.byte	0x04, 0x55
        /*0026*/ 	.short	(.L_4219 - .L_4218)


	//   ....[0]....
.L_4218:
        /* <DEDUP_REMOVED lines=91> */


	//----- nvinfo : EIATTR_MERCURY_ISA_VERSION
	.align		4
.L_4219:
        /*05c8*/ 	.byte	0x03, 0x5f
        /*05ca*/ 	.short	0x0101


	//----- nvinfo : EIATTR_COOP_GROUP_MASK_REGIDS
	.align		4
        /*05cc*/ 	.byte	0x04, 0x29
        /*05ce*/ 	.short	(.L_4221 - .L_4220)


	//   ....[0]....
.L_4220:
        /*05d0*/ 	.word	0xffffffff


	//   ....[1]....
        /*05d4*/ 	.word	0xffffffff


	//   ....[2]....
        /*05d8*/ 	.word	0xffffffff


	//   ....[3]....
        /*05dc*/ 	.word	0xffffffff


	//   ....[4]....
        /*05e0*/ 	.word	0xffffffff


	//   ....[5]....
        /*05e4*/ 	.word	0xffffffff


	//   ....[6]....
        /*05e8*/ 	.word	0xffffffff


	//   ....[7]....
        /*05ec*/ 	.word	0xffffffff


	//   ....[8]....
        /*05f0*/ 	.word	0xffffffff


	//   ....[9]....
        /*05f4*/ 	.word	0xffffffff


	//   ....[10]....
        /*05f8*/ 	.word	0xffffffff


	//   ....[11]....
        /*05fc*/ 	.word	0xffffffff


	//   ....[12]....
        /*0600*/ 	.word	0xffffffff


	//   ....[13]....
        /*0604*/ 	.word	0xffffffff


	//   ....[14]....
        /*0608*/ 	.word	0xffffffff


	//   ....[15]....
        /*060c*/ 	.word	0xffffffff


	//   ....[16]....
        /*0610*/ 	.word	0xffffffff


	//   ....[17]....
        /*0614*/ 	.word	0xffffffff


	//   ....[18]....
        /*0618*/ 	.word	0xffffffff


	//   ....[19]....
        /*061c*/ 	.word	0xffffffff


	//----- nvinfo : EIATTR_COOP_GROUP_INSTR_OFFSETS
	.align		4
.L_4221:
        /*0620*/ 	.byte	0x04, 0x28
        /*0622*/ 	.short	(.L_4223 - .L_4222)


	//   ....[0]....
.L_4222:
        /*0624*/ 	.word	0x000047b0


	//   ....[1]....
        /*0628*/ 	.word	0x000047f0


	//   ....[2]....
        /*062c*/ 	.word	0x000049f0


	//   ....[3]....
        /*0630*/ 	.word	0x00004a00


	//   ....[4]....
        /*0634*/ 	.word	0x00004f00


	//   ....[5]....
        /*0638*/ 	.word	0x00004f10


	//   ....[6]....
        /*063c*/ 	.word	0x00004f80


	//   ....[7]....
        /*0640*/ 	.word	0x00004f90


	//   ....[8]....
        /*0644*/ 	.word	0x00005060


	//   ....[9]....
        /*0648*/ 	.word	0x00005070


	//   ....[10]....
        /*064c*/ 	.word	0x000059d0


	//   ....[11]....
        /*0650*/ 	.word	0x000059e0


	//   ....[12]....
        /*0654*/ 	.word	0x00005a10


	//   ....[13]....
        /*0658*/ 	.word	0x00005a20


	//   ....[14]....
        /*065c*/ 	.word	0x00005a50


	//   ....[15]....
        /*0660*/ 	.word	0x00005a60


	//   ....[16]....
        /*0664*/ 	.word	0x00005a90


	//   ....[17]....
        /*0668*/ 	.word	0x00005aa0


	//   ....[18]....
        /*066c*/ 	.word	0x00005ad0


	//   ....[19]....
        /*0670*/ 	.word	0x00005ae0


	//----- nvinfo : EIATTR_VRC_CTA_INIT_COUNT
	.align		4
.L_4223:
        /*0674*/ 	.byte	0x02, 0x4a
	.zero		1
	.zero		1


	//----- nvinfo : EIATTR_EXIT_INSTR_OFFSETS
	.align		4
        /*0678*/ 	.byte	0x04, 0x1c
        /*067a*/ 	.short	(.L_4225 - .L_4224)


	//   ....[0]....
.L_4224:
        /*067c*/ 	.word	0x00006bf0


	//----- nvinfo : EIATTR_MAX_THREADS
	.align		4
.L_4225:
        /*0680*/ 	.byte	0x04, 0x05
        /*0682*/ 	.short	(.L_4227 - .L_4226)
.L_4226:
        /*0684*/ 	.word	0x00000080
        /*0688*/ 	.word	0x00000001
        /*068c*/ 	.word	0x00000001


	//----- nvinfo : EIATTR_CRS_STACK_SIZE
	.align		4
.L_4227:
        /*0690*/ 	.byte	0x04, 0x1e
        /*0692*/ 	.short	(.L_4229 - .L_4228)
.L_4228:
        /*0694*/ 	.word	0x00000000


	//----- nvinfo : EIATTR_CBANK_PARAM_SIZE
	.align		4
.L_4229:
        /*0698*/ 	.byte	0x03, 0x19
        /*069a*/ 	.short	0x0088


	//----- nvinfo : EIATTR_PARAM_CBANK
	.align		4
        /*069c*/ 	.byte	0x04, 0x0a
        /*069e*/ 	.short	(.L_4231 - .L_4230)
	.align		4
.L_4230:
        /*06a0*/ 	.word	index@(.nv.constant0._ZN10layer_norm13ln_bwd_kernelINS_13Kernel_traitsI6__halffS2_fjLj10240ELj2ELj1ELj4ELj16ENS_18Kernel_traits_baseILj10240ES2_fS2_fjLj128EEEEEEEvNS_9BwdParamsE)
        /*06a4*/ 	.short	0x0380
        /*06a6*/ 	.short	0x0088


	//----- nvinfo : EIATTR_SW_WAR
	.align		4
.L_4231:
        /*06a8*/ 	.byte	0x04, 0x36
        /*06aa*/ 	.short	(.L_4233 - .L_4232)
.L_4232:
        /*06ac*/ 	.word	0x00000008
.L_4233:


//--------------------- .nv.info._ZN10layer_norm22ln_bwd_finalize_kernelINS_22Kernel_traits_finalizeILj10240E6__halfS2_S2_fjLj1024ELj4ENS_18Kernel_traits_baseILj10240ES2_S2_S2_fjLj1024EEEEEEEvNS_9BwdParamsE --------------------------
	.section	.nv.info._ZN10layer_norm22ln_bwd_finalize_kernelINS_22Kernel_traits_finalizeILj10240E6__halfS2_S2_fjLj1024ELj4ENS_18Kernel_traits_baseILj10240ES2_S2_S2_fjLj1024EEEEEEEvNS_9BwdParamsE,"",@"SHT_CUDA_INFO"
	.sectionflags	@""
	.align	4


	//----- nvinfo : EIATTR_CUDA_API_VERSION
	.align		4
        /*0000*/ 	.byte	0x04, 0x37
        /*0002*/ 	.short	(.L_4235 - .L_4234)
.L_4234:
        /*0004*/ 	.word	0x00000082


	//----- nvinfo : EIATTR_KPARAM_INFO
	.align		4
.L_4235:
        /*0008*/ 	.byte	0x04, 0x17
        /*000a*/ 	.short	(.L_4237 - .L_4236)
.L_4236:
        /*000c*/ 	.word	0x00000000
        /*0010*/ 	.short	0x0000
        /*0012*/ 	.short	0x0000
        /*0014*/ 	.byte	0x00, 0xf0, 0x21, 0x02


	//----- nvinfo : EIATTR_SPARSE_MMA_MASK
	.align		4
.L_4237:
        /*0018*/ 	.byte	0x03, 0x50
        /*001a*/ 	.short	0x0000


	//----- nvinfo : EIATTR_MAXREG_COUNT
	.align		4
        /*001c*/ 	.byte	0x03, 0x1b
        /*001e*/ 	.short	0x0040


	//----- nvinfo : EIATTR_NUM_BARRIERS
	.align		4
        /*0020*/ 	.byte	0x02, 0x4c
        /*0022*/ 	.byte	0x01
	.zero		1


	//----- nvinfo : EIATTR_MERCURY_ISA_VERSION
	.align		4
        /*0024*/ 	.byte	0x03, 0x5f
        /*0026*/ 	.short	0x0101


	//----- nvinfo : EIATTR_COOP_GROUP_MASK_REGIDS
	.align		4
        /*0028*/ 	.byte	0x04, 0x29
        /*002a*/ 	.short	(.L_4239 - .L_4238)


	//   ....[0]....
.L_4238:
        /*002c*/ 	.word	0xffffffff


	//   ....[1]....
        /*0030*/ 	.word	0xffffffff


	//   ....[2]....
        /*0034*/ 	.word	0xffffffff


	//   ....[3]....
        /*0038*/ 	.word	0xffffffff


	//   ....[4]....
        /*003c*/ 	.word	0xffffffff


	//   ....[5]....
        /*0040*/ 	.word	0xffffffff


	//   ....[6]....
        /*0044*/ 	.word	0xffffffff


	//   ....[7]....
        /*0048*/ 	.word	0xffffffff


	//   ....[8]....
        /*004c*/ 	.word	0xffffffff


	//   ....[9]....
        /*0050*/ 	.word	0xffffffff


	//----- nvinfo : EIATTR_COOP_GROUP_INSTR_OFFSETS
	.align		4
.L_4239:
        /*0054*/ 	.byte	0x04, 0x28
        /*0056*/ 	.short	(.L_4241 - .L_4240)


	//   ....[0]....
.L_4240:
        /*0058*/ 	.word	0x00001270


	//   ....[1]....
        /*005c*/ 	.word	0x00001280


	//   ....[2]....
        /*0060*/ 	.word	0x000012b0


	//   ....[3]....
        /*0064*/ 	.word	0x000012c0


	//   ....[4]....
        /*0068*/ 	.word	0x000012f0


	//   ....[5]....
        /*006c*/ 	.word	0x00001300


	//   ....[6]....
        /*0070*/ 	.word	0x00001330


	//   ....[7]....
        /*0074*/ 	.word	0x00001340


	//   ....[8]....
        /*0078*/ 	.word	0x00001370


	//   ....[9]....
        /*007c*/ 	.word	0x00001380


	//----- nvinfo : EIATTR_VRC_CTA_INIT_COUNT
	.align		4
.L_4241:
        /*0080*/ 	.byte	0x02, 0x4a
	.zero		1
	.zero		1


	//----- nvinfo : EIATTR_EXIT_INSTR_OFFSETS
	.align		4
        /*0084*/ 	.byte	0x04, 0x1c
        /*0086*/ 	.short	(.L_4243 - .L_4242)


	//   ....[0]....
.L_4242:
        /*0088*/ 	.word	0x00000060


	//   ....[1]....
        /*008c*/ 	.word	0x000013e0


	//   ....[2]....
        /*0090*/ 	.word	0x000014b0


	//----- nvinfo : EIATTR_MAX_THREADS
	.align		4
.L_4243:
        /*0094*/ 	.byte	0x04, 0x05
        /*0096*/ 	.short	(.L_4245 - .L_4244)
.L_4244:
        /*0098*/ 	.word	0x00000400
        /*009c*/ 	.word	0x00000001
        /*00a0*/ 	.word	0x00000001


	//----- nvinfo : EIATTR_CRS_STACK_SIZE
	.align		4
.L_4245:
        /*00a4*/ 	.byte	0x04, 0x1e
        /*00a6*/ 	.short	(.L_4247 - .L_4246)
.L_4246:
        /*00a8*/ 	.word	0x00000000


	//----- nvinfo : EIATTR_CBANK_PARAM_SIZE
	.align		4
.L_4247:
        /*00ac*/ 	.byte	0x03, 0x19
        /*00ae*/ 	.short	0x0088


	//----- nvinfo : EIATTR_PARAM_CBANK
	.align		4
        /*00b0*/ 	.byte	0x04, 0x0a
        /*00b2*/ 	.short	(.L_4249 - .L_4248)
	.align		4
.L_4248:
        /*00b4*/ 	.word	index@(.nv.constant0._ZN10layer_norm22ln_bwd_finalize_kernelINS_22Kernel_traits_finalizeILj10240E6__halfS2_S2_fjLj1024ELj4ENS_18Kernel_traits_baseILj10240ES2_S2_S2_fjLj1024EEEEEEEvNS_9BwdParamsE)
        /*00b8*/ 	.short	0x0380
        /*00ba*/ 	.short	0x0088


	//----- nvinfo : EIATTR_SW_WAR
	.align		4
.L_4249:
        /*00bc*/ 	.byte	0x04, 0x36
        /*00be*/ 	.short	(.L_4251 - .L_4250)
.L_4250:
        /*00c0*/ 	.word	0x00000008
.L_4251:


//--------------------- .nv.info._ZN10layer_norm13ln_bwd_kernelINS_13Kernel_traitsI6__halfS2_S2_fjLj10240ELj2ELj1ELj4ELj16ENS_18Kernel_traits_baseILj10240ES2_S2_S2_fjLj128EEEEEEEvNS_9BwdParamsE --------------------------
	.section	.nv.info._ZN10layer_norm13ln_bwd_kernelINS_13Kernel_traitsI6__halfS2_S2_fjLj10240ELj2ELj1ELj4ELj16ENS_18Kernel_traits_baseILj10240ES2_S2_S2_fjLj128EEEEEEEvNS_9BwdParamsE,"",@"SHT_CUDA_INFO"
	.sectionflags	@""
	.align	4


	//----- nvinfo : EIATTR_CUDA_API_VERSION
	.align		4
        /*0000*/ 	.byte	0x04, 0x37
        /*0002*/ 	.short	(.L_4253 - .L_4252)
.L_4252:
        /*0004*/ 	.word	0x00000082


	//----- nvinfo : EIATTR_KPARAM_INFO
	.align		4
.L_4253:
        /*0008*/ 	.byte	0x04, 0x17
        /*000a*/ 	.short	(.L_4255 - .L_4254)
.L_4254:
        /*000c*/ 	.word	0x00000000
        /*0010*/ 	.short	0x0000
        /*0012*/ 	.short	0x0000
        /*0014*/ 	.byte	0x00, 0xf0, 0x21, 0x02


	//----- nvinfo : EIATTR_SPARSE_MMA_MASK
	.align		4
.L_4255:
        /*0018*/ 	.byte	0x03, 0x50
        /*001a*/ 	.short	0x0000


	//----- nvinfo : EIATTR_MAXREG_COUNT
	.align		4
        /*001c*/ 	.byte	0x03, 0x1b
        /*001e*/ 	.short	0x00ff


	//----- nvinfo : EIATTR_NUM_BARRIERS
	.align		4
        /*0020*/ 	.byte	0x02, 0x4c
        /*0022*/ 	.byte	0x01
	.zero		1


	//----- nvinfo : EIATTR_ANNOTATIONS
	.align		4
        /*0024*/ 	.byte	0x04, 0x55
        /*0026*/ 	.short	(.L_4257 - .L_4256)


	//   ....[0]....
.L_4256:
        /* <DEDUP_REMOVED lines=73> */


	//----- nvinfo : EIATTR_MERCURY_ISA_VERSION
	.align		4
.L_4257:
        /*04a8*/ 	.byte	0x03, 0x5f
        /*04aa*/ 	.short	0x0101


	//----- nvinfo : EIATTR_COOP_GROUP_MASK_REGIDS
	.align		4
        /*04ac*/ 	.byte	0x04, 0x29
        /*04ae*/ 	.short	(.L_4259 - .L_4258)


	//   ....[0]....
.L_4258:
        /*04b0*/ 	.word	0xffffffff


	//   ....[1]....
        /*04b4*/ 	.word	0xffffffff


	//   ....[2]....
        /*04b8*/ 	.word	0xffffffff


	//   ....[3]....
        /*04bc*/ 	.word	0xffffffff


	//   ....[4]....
        /*04c0*/ 	.word	0xffffffff


	//   ....[5]....
        /*04c4*/ 	.word	0xffffffff


	//   ....[6]....
        /*04c8*/ 	.word	0xffffffff


	//   ....[7]....
        /*04cc*/ 	.word	0xffffffff


	//   ....[8]....
        /*04d0*/ 	.word	0xffffffff


	//   ....[9]....
        /*04d4*/ 	.word	0xffffffff


	//   ....[10]....
        /*04d8*/ 	.word	0xffffffff


	//   ....[11]....
        /*04dc*/ 	.word	0xffffffff


	//   ....[12]....
        /*04e0*/ 	.word	0xffffffff


	//   ....[13]....
        /*04e4*/ 	.word	0xffffffff


	//   ....[14]....
        /*04e8*/ 	.word	0xffffffff


	//   ....[15]....
        /*04ec*/ 	.word	0xffffffff


	//   ....[16]....
        /*04f0*/ 	.word	0xffffffff


	//   ....[17]....
        /*04f4*/ 	.word	0xffffffff


	//   ....[18]....
        /*04f8*/ 	.word	0xffffffff


	//   ....[19]....
        /*04fc*/ 	.word	0xffffffff


	//----- nvinfo : EIATTR_COOP_GROUP_INSTR_OFFSETS
	.align		4
.L_4259:
        /*0500*/ 	.byte	0x04, 0x28
        /*0502*/ 	.short	(.L_4261 - .L_4260)


	//   ....[0]....
.L_4260:
        /*0504*/ 	.word	0x00003f10


	//   ....[1]....
        /*0508*/ 	.word	0x00003f30


	//   ....[2]....
        /*050c*/ 	.word	0x00004210


	//   ....[3]....
        /*0510*/ 	.word	0x00004220


	//   ....[4]....
        /*0514*/ 	.word	0x000045f0


	//   ....[5]....
        /*0518*/ 	.word	0x00004600


	//   ....[6]....
        /*051c*/ 	.word	0x00004660


	//   ....[7]....
        /*0520*/ 	.word	0x00004670


	//   ....[8]....
        /*0524*/ 	.word	0x00004860


	//   ....[9]....
        /*0528*/ 	.word	0x00004870


	//   ....[10]....
        /*052c*/ 	.word	0x00005000


	//   ....[11]....
        /*0530*/ 	.word	0x00005010


	//   ....[12]....
        /*0534*/ 	.word	0x00005040


	//   ....[13]....
        /*0538*/ 	.word	0x00005050


	//   ....[14]....
        /*053c*/ 	.word	0x00005080


	//   ....[15]....
        /*0540*/ 	.word	0x00005090


	//   ....[16]....
        /*0544*/ 	.word	0x000050c0


	//   ....[17]....
        /*0548*/ 	.word	0x000050d0


	//   ....[18]....
        /*054c*/ 	.word	0x00005100


	//   ....[19]....
        /*0550*/ 	.word	0x00005110


	//----- nvinfo : EIATTR_VRC_CTA_INIT_COUNT
	.align		4
.L_4261:
        /*0554*/ 	.byte	0x02, 0x4a
	.zero		1
	.zero		1


	//----- nvinfo : EIATTR_EXIT_INSTR_OFFSETS
	.align		4
        /*0558*/ 	.byte	0x04, 0x1c
        /*055a*/ 	.short	(.L_4263 - .L_4262)


	//   ....[0]....
.L_4262:
        /*055c*/ 	.word	0x00006290


	//----- nvinfo : EIATTR_MAX_THREADS
	.align		4
.L_4263:
        /*0560*/ 	.byte	0x04, 0x05
        /*0562*/ 	.short	(.L_4265 - .L_4264)
.L_4264:
        /*0564*/ 	.word	0x00000080
        /*0568*/ 	.word	0x00000001
        /*056c*/ 	.word	0x00000001


	//----- nvinfo : EIATTR_CRS_STACK_SIZE
	.align		4
.L_4265:
        /*0570*/ 	.byte	0x04, 0x1e
        /*0572*/ 	.short	(.L_4267 - .L_4266)
.L_4266:
        /*0574*/ 	.word	0x00000000


	//----- nvinfo : EIATTR_CBANK_PARAM_SIZE
	.align		4
.L_4267:
        /*0578*/ 	.byte	0x03, 0x19
        /*057a*/ 	.short	0x0088


	//----- nvinfo : EIATTR_PARAM_CBANK
	.align		4
        /*057c*/ 	.byte	0x04, 0x0a
        /*057e*/ 	.short	(.L_4269 - .L_4268)
	.align		4
.L_4268:
        /*0580*/ 	.word	index@(.nv.constant0._ZN10layer_norm13ln_bwd_kernelINS_13Kernel_traitsI6__halfS2_S2_fjLj10240ELj2ELj1ELj4ELj16ENS_18Kernel_traits_baseILj10240ES2_S2_S2_fjLj128EEEEEEEvNS_9BwdParamsE)
        /*0584*/ 	.short	0x0380
        /*0586*/ 	.short	0x0088


	//----- nvinfo : EIATTR_SW_WAR
	.align		4
.L_4269:
        /*0588*/ 	.byte	0x04, 0x36
        /*058a*/ 	.short	(.L_4271 - .L_4270)
.L_4270:
        /*058c*/ 	.word	0x00000008
.L_4271:


//--------------------- .nv.info._ZN10layer_norm22ln_bwd_finalize_kernelINS_22Kernel_traits_finalizeILj10240EffffjLj1024ELj4ENS_18Kernel_traits_baseILj10240EffffjLj1024EEEEEEEvNS_9BwdParamsE --------------------------
	.section	.nv.info._ZN10layer_norm22ln_bwd_finalize_kernelINS_22Kernel_traits_finalizeILj10240EffffjLj1024ELj4ENS_18Kernel_traits_baseILj10240EffffjLj1024EEEEEEEvNS_9BwdParamsE,"",@"SHT_CUDA_INFO"
	.sectionflags	@""
	.align	4


	//----- nvinfo : EIATTR_CUDA_API_VERSION
	.align		4
        /*0000*/ 	.byte	0x04, 0x37
        /*0002*/ 	.short	(.L_4273 - .L_4272)
.L_4272:
        /*0004*/ 	.word	0x00000082


	//----- nvinfo : EIATTR_KPARAM_INFO
	.align		4
.L_4273:
        /*0008*/ 	.byte	0x04, 0x17
        /*000a*/ 	.short	(.L_4275 - .L_4274)
.L_4274:
        /*000c*/ 	.word	0x00000000
        /*0010*/ 	.short	0x0000
        /*0012*/ 	.short	0x0000
        /*0014*/ 	.byte	0x00, 0xf0, 0x21, 0x02


	//----- nvinfo : EIATTR_SPARSE_MMA_MASK
	.align		4
.L_4275:
        /*0018*/ 	.byte	0x03, 0x50
        /*001a*/ 	.short	0x0000


	//----- nvinfo : EIATTR_MAXREG_COUNT
	.align		4
        /*001c*/ 	.byte	0x03, 0x1b
        /*001e*/ 	.short	0x0040


	//----- nvinfo : EIATTR_NUM_BARRIERS
	.align		4
        /*0020*/ 	.byte	0x02, 0x4c
        /*0022*/ 	.byte	0x01
	.zero		1


	//----- nvinfo : EIATTR_MERCURY_ISA_VERSION
	.align		4
        /*0024*/ 	.byte	0x03, 0x5f
        /*0026*/ 	.short	0x0101


	//----- nvinfo : EIATTR_COOP_GROUP_MASK_REGIDS
	.align		4
        /*0028*/ 	.byte	0x04, 0x29
        /*002a*/ 	.short	(.L_4277 - .L_4276)


	//   ....[0]....
.L_4276:
        /*002c*/ 	.word	0xffffffff


	//   ....[1]....
        /*0030*/ 	.word	0xffffffff


	//   ....[2]....
        /*0034*/ 	.word	0xffffffff


	//   ....[3]....
        /*0038*/ 	.word	0xffffffff


	//   ....[4]....
        /*003c*/ 	.word	0xffffffff


	//   ....[5]....
        /*0040*/ 	.word	0xffffffff


	//   ....[6]....
        /*0044*/ 	.word	0xffffffff


	//   ....[7]....
        /*0048*/ 	.word	0xffffffff


	//   ....[8]....
        /*004c*/ 	.word	0xffffffff


	//   ....[9]....
        /*0050*/ 	.word	0xffffffff


	//----- nvinfo : EIATTR_COOP_GROUP_INSTR_OFFSETS
	.align		4
.L_4277:
        /*0054*/ 	.byte	0x04, 0x28
        /*0056*/ 	.short	(.L_4279 - .L_4278)


	//   ....[0]....
.L_4278:
        /*0058*/ 	.word	0x00001270


	//   ....[1]....
        /*005c*/ 	.word	0x00001280


	//   ....[2]....
        /*0060*/ 	.word	0x000012b0


	//   ....[3]....
        /*0064*/ 	.word	0x000012c0


	//   ....[4]....
        /*0068*/ 	.word	0x000012f0


	//   ....[5]....
        /*006c*/ 	.word	0x00001300


	//   ....[6]....
        /*0070*/ 	.word	0x00001330


	//   ....[7]....
        /*0074*/ 	.word	0x00001340


	//   ....[8]....
        /*0078*/ 	.word	0x00001370


	//   ....[9]....
        /*007c*/ 	.word	0x00001380


	//----- nvinfo : EIATTR_VRC_CTA_INIT_COUNT
	.align		4
.L_4279:
        /*0080*/ 	.byte	0x02, 0x4a
	.zero		1
	.zero		1


	//----- nvinfo : EIATTR_EXIT_INSTR_OFFSETS
	.align		4
        /*0084*/ 	.byte	0x04, 0x1c
        /*0086*/ 	.short	(.L_4281 - .L_4280)


	//   ....[0]....
.L_4280:
        /*0088*/ 	.word	0x00000060


	//   ....[1]....
        /*008c*/ 	.word	0x000013e0


	//   ....[2]....
        /*0090*/ 	.word	0x00001490


	//----- nvinfo : EIATTR_MAX_THREADS
	.align		4
.L_4281:
        /*0094*/ 	.byte	0x04, 0x05
        /*0096*/ 	.short	(.L_4283 - .L_4282)
.L_4282:
        /*0098*/ 	.word	0x00000400
        /*009c*/ 	.word	0x00000001
        /*00a0*/ 	.word	0x00000001


	//----- nvinfo : EIATTR_CRS_STACK_SIZE
	.align		4
.L_4283:
        /*00a4*/ 	.byte	0x04, 0x1e
        /*00a6*/ 	.short	(.L_4285 - .L_4284)
.L_4284:
        /*00a8*/ 	.word	0x00000000


	//----- nvinfo : EIATTR_CBANK_PARAM_SIZE
	.align		4
.L_4285:
        /*00ac*/ 	.byte	0x03, 0x19
        /*00ae*/ 	.short	0x0088


	//----- nvinfo : EIATTR_PARAM_CBANK
	.align		4
        /*00b0*/ 	.byte	0x04, 0x0a
        /*00b2*/ 	.short	(.L_4287 - .L_4286)
	.align		4
.L_4286:
        /*00b4*/ 	.word	index@(.nv.constant0._ZN10layer_norm22ln_bwd_finalize_kernelINS_22Kernel_traits_finalizeILj10240EffffjLj1024ELj4ENS_18Kernel_traits_baseILj10240EffffjLj1024EEEEEEEvNS_9BwdParamsE)
        /*00b8*/ 	.short	0x0380
        /*00ba*/ 	.short	0x0088


	//----- nvinfo : EIATTR_SW_WAR
	.align		4
.L_4287:
        /*00bc*/ 	.byte	0x04, 0x36
        /*00be*/ 	.short	(.L_4289 - .L_4288)
.L_4288:
        /*00c0*/ 	.word	0x00000008
.L_4289:


//--------------------- .nv.info._ZN10layer_norm13ln_bwd_kernelINS_13Kernel_traitsIffffjLj10240ELj2ELj1ELj4ELj16ENS_18Kernel_traits_baseILj10240EffffjLj128EEEEEEEvNS_9BwdParamsE --------------------------
	.section	.nv.info._ZN10layer_norm13ln_bwd_kernelINS_13Kernel_traitsIffffjLj10240ELj2ELj1ELj4ELj16ENS_18Kernel_traits_baseILj10240EffffjLj128EEEEEEEvNS_9BwdParamsE,"",@"SHT_CUDA_INFO"
	.sectionflags	@""
	.align	4


	//----- nvinfo : EIATTR_CUDA_API_VERSION
	.align		4
        /*0000*/ 	.byte	0x04, 0x37
        /*0002*/ 	.short	(.L_4291 - .L_4290)
.L_4290:
        /*0004*/ 	.word	0x00000082


	//----- nvinfo : EIATTR_KPARAM_INFO
	.align		4
.L_4291:
        /*0008*/ 	.byte	0x04, 0x17
        /*000a*/ 	.short	(.L_4293 - .L_4292)
.L_4292:
        /*000c*/ 	.word	0x00000000
        /*0010*/ 	.short	0x0000
        /*0012*/ 	.short	0x0000
        /*0014*/ 	.byte	0x00, 0xf0, 0x21, 0x02


	//----- nvinfo : EIATTR_SPARSE_MMA_MASK
	.align		4
.L_4293:
        /*0018*/ 	.byte	0x03, 0x50
        /*001a*/ 	.short	0x0000


	//----- nvinfo : EIATTR_MAXREG_COUNT
	.align		4
        /*001c*/ 	.byte	0x03, 0x1b
        /*001e*/ 	.short	0x00ff


	//----- nvinfo : EIATTR_NUM_BARRIERS
	.align		4
        /*0020*/ 	.byte	0x02, 0x4c
        /*0022*/ 	.byte	0x01
	.zero		1


	//----- nvinfo : EIATTR_ANNOTATIONS
	.align		4
        /*0024*/ 	.byte	0x04, 0x55
        /*0026*/ 	.short	(.L_4295 - .L_4294)


	//   ....[0]....
.L_4294:
        /* <DEDUP_REMOVED lines=83> */


	//----- nvinfo : EIATTR_MERCURY_ISA_VERSION
	.align		4
.L_4295:
        /*0548*/ 	.byte	0x03, 0x5f
        /*054a*/ 	.short	0x0101


	//----- nvinfo : EIATTR_COOP_GROUP_MASK_REGIDS
	.align		4
        /*054c*/ 	.byte	0x04, 0x29
        /*054e*/ 	.short	(.L_4297 - .L_4296)


	//   ....[0]....
.L_4296:
        /*0550*/ 	.word	0xffffffff


	//   ....[1]....
        /*0554*/ 	.word	0xffffffff


	//   ....[2]....
        /*0558*/ 	.word	0xffffffff


	//   ....[3]....
        /*055c*/ 	.word	0xffffffff


	//   ....[4]....
        /*0560*/ 	.word	0xffffffff


	//   ....[5]....
        /*0564*/ 	.word	0xffffffff


	//   ....[6]....
        /*0568*/ 	.word	0xffffffff


	//   ....[7]....
        /*056c*/ 	.word	0xffffffff


	//   ....[8]....
        /*0570*/ 	.word	0xffffffff


	//   ....[9]....
        /*0574*/ 	.word	0xffffffff


	//   ....[10]....
        /*0578*/ 	.word	0xffffffff


	//   ....[11]....
        /*057c*/ 	.word	0xffffffff


	//   ....[12]....
        /*0580*/ 	.word	0xffffffff


	//   ....[13]....
        /*0584*/ 	.word	0xffffffff


	//   ....[14]....
        /*0588*/ 	.word	0xffffffff


	//   ....[15]....
        /*058c*/ 	.word	0xffffffff


	//   ....[16]....
        /*0590*/ 	.word	0xffffffff


	//   ....[17]....
        /*0594*/ 	.word	0xffffffff


	//   ....[18]....
        /*0598*/ 	.word	0xffffffff


	//   ....[19]....
        /*059c*/ 	.word	0xffffffff


	//----- nvinfo : EIATTR_COOP_GROUP_INSTR_OFFSETS
	.align		4
.L_4297:
        /*05a0*/ 	.byte	0x04, 0x28
        /*05a2*/ 	.short	(.L_4299 - .L_4298)


	//   ....[0]....
.L_4298:
        /*05a4*/ 	.word	0x00002e50


	//   ....[1]....
        /*05a8*/ 	.word	0x00002e60


	//   ....[2]....
        /*05ac*/ 	.word	0x00002fd0


	//   ....[3]....
        /*05b0*/ 	.word	0x00002ff0


	//   ....[4]....
        /*05b4*/ 	.word	0x00003040


	//   ....[5]....
        /*05b8*/ 	.word	0x00003060


	//   ....[6]....
        /*05bc*/ 	.word	0x000033f0


	//   ....[7]....
        /*05c0*/ 	.word	0x00003400


	//   ....[8]....
        /*05c4*/ 	.word	0x00003580


	//   ....[9]....
        /*05c8*/ 	.word	0x00003590


	//   ....[10]....
        /*05cc*/ 	.word	0x00004030


	//   ....[11]....
        /*05d0*/ 	.word	0x00004040


	//   ....[12]....
        /*05d4*/ 	.word	0x00004070


	//   ....[13]....
        /*05d8*/ 	.word	0x00004090


	//   ....[14]....
        /*05dc*/ 	.word	0x000040b0


	//   ....[15]....
        /*05e0*/ 	.word	0x000040d0


	//   ....[16]....
        /*05e4*/ 	.word	0x000040f0


	//   ....[17]....
        /*05e8*/ 	.word	0x00004110


	//   ....[18]....
        /*05ec*/ 	.word	0x00004130


	//   ....[19]....
        /*05f0*/ 	.word	0x00004150


	//----- nvinfo : EIATTR_VRC_CTA_INIT_COUNT
	.align		4
.L_4299:
        /*05f4*/ 	.byte	0x02, 0x4a
	.zero		1
	.zero		1


	//----- nvinfo : EIATTR_EXIT_INSTR_OFFSETS
	.align		4
        /*05f8*/ 	.byte	0x04, 0x1c
        /*05fa*/ 	.short	(.L_4301 - .L_4300)


	//   ....[0]....
.L_4300:
        /*05fc*/ 	.word	0x000050d0


	//----- nvinfo : EIATTR_MAX_THREADS
	.align		4
.L_4301:
        /*0600*/ 	.byte	0x04, 0x05
        /*0602*/ 	.short	(.L_4303 - .L_4302)
.L_4302:
        /*0604*/ 	.word	0x00000080
        /*0608*/ 	.word	0x00000001
        /*060c*/ 	.word	0x00000001


	//----- nvinfo : EIATTR_CRS_STACK_SIZE
	.align		4
.L_4303:
        /*0610*/ 	.byte	0x04, 0x1e
        /*0612*/ 	.short	(.L_4305 - .L_4304)
.L_4304:
        /*0614*/ 	.word	0x00000000


	//----- nvinfo : EIATTR_CBANK_PARAM_SIZE
	.align		4
.L_4305:
        /*0618*/ 	.byte	0x03, 0x19
        /*061a*/ 	.short	0x0088


	//----- nvinfo : EIATTR_PARAM_CBANK
	.align		4
        /*061c*/ 	.byte	0x04, 0x0a
        /*061e*/ 	.short	(.L_4307 - .L_4306)
	.align		4
.L_4306:
        /*0620*/ 	.word	index@(.nv.constant0._ZN10layer_norm13ln_bwd_kernelINS_13Kernel_traitsIffffjLj10240ELj2ELj1ELj4ELj16ENS_18Kernel_traits_baseILj10240EffffjLj128EEEEEEEvNS_9BwdParamsE)
        /*0624*/ 	.short	0x0380
        /*0626*/ 	.short	0x0088


	//----- nvinfo : EIATTR_SW_WAR
	.align		4
.L_4307:
        /*0628*/ 	.byte	0x04, 0x36
        /*062a*/ 	.short	(.L_4309 - .L_4308)
.L_4308:
        /*062c*/ 	.word	0x00000008
.L_4309:


//--------------------- .nv.info._ZN10layer_norm22ln_bwd_finalize_kernelINS_22Kernel_traits_finalizeILj8192E13__nv_bfloat16fS2_fjLj1024ELj4ENS_18Kernel_traits_baseILj8192ES2_fS2_fjLj1024EEEEEEEvNS_9BwdParamsE --------------------------
	.section	.nv.info._ZN10layer_norm22ln_bwd_finalize_kernelINS_22Kernel_traits_finalizeILj8192E13__nv_bfloat16fS2_fjLj1024ELj4ENS_18Kernel_traits_baseILj8192ES2_fS2_fjLj1024EEEEEEEvNS_9BwdParamsE,"",@"SHT_CUDA_INFO"
	.sectionflags	@""
	.align	4


	//----- nvinfo : EIATTR_CUDA_API_VERSION
	.align		4
        /*0000*/ 	.byte	0x04, 0x37
        /*0002*/ 	.short	(.L_4311 - .L_4310)
.L_4310:
        /*0004*/ 	.word	0x00000082


	//----- nvinfo : EIATTR_KPARAM_INFO
	.align		4
.L_4311:
        /*0008*/ 	.byte	0x04, 0x17
        /*000a*/ 	.short	(.L_4313 - .L_4312)
.L_4312:
        /*000c*/ 	.word	0x00000000
        /*0010*/ 	.short	0x0000
        /*0012*/ 	.short	0x0000
        /*0014*/ 	.byte	0x00, 0xf0, 0x21, 0x02


	//----- nvinfo : EIATTR_SPARSE_MMA_MASK
	.align		4
.L_4313:
        /*0018*/ 	.byte	0x03, 0x50
        /*001a*/ 	.short	0x0000


	//----- nvinfo : EIATTR_MAXREG_COUNT
	.align		4
        /*001c*/ 	.byte	0x03, 0x1b
        /*001e*/ 	.short	0x0040


	//----- nvinfo : EIATTR_NUM_BARRIERS
	.align		4
        /*0020*/ 	.byte	0x02, 0x4c
        /*0022*/ 	.byte	0x01
	.zero		1


	//----- nvinfo : EIATTR_MERCURY_ISA_VERSION
	.align		4
        /*0024*/ 	.byte	0x03, 0x5f
        /*0026*/ 	.short	0x0101


	//----- nvinfo : EIATTR_COOP_GROUP_MASK_REGIDS
	.align		4
        /*0028*/ 	.byte	0x04, 0x29
        /*002a*/ 	.short	(.L_4315 - .L_4314)


	//   ....[0]....
.L_4314:
        /*002c*/ 	.word	0xffffffff


	//   ....[1]....
        /*0030*/ 	.word	0xffffffff


	//   ....[2]....
        /*0034*/ 	.word	0xffffffff


	//   ....[3]....
        /*0038*/ 	.word	0xffffffff


	//   ....[4]....
        /*003c*/ 	.word	0xffffffff


	//   ....[5]....
        /*0040*/ 	.word	0xffffffff


	//   ....[6]....
        /*0044*/ 	.word	0xffffffff


	//   ....[7]....
        /*0048*/ 	.word	0xffffffff


	//   ....[8]....
        /*004c*/ 	.word	0xffffffff


	//   ....[9]....
        /*0050*/ 	.word	0xffffffff


	//----- nvinfo : EIATTR_COOP_GROUP_INSTR_OFFSETS
	.align		4
.L_4315:
        /*0054*/ 	.byte	0x04, 0x28
        /*0056*/ 	.short	(.L_4317 - .L_4316)


	//   ....[0]....
.L_4316:
        /*0058*/ 	.word	0x00001270


	//   ....[1]....
        /*005c*/ 	.word	0x00001280


	//   ....[2]....
        /*0060*/ 	.word	0x000012b0


	//   ....[3]....
        /*0064*/ 	.word	0x000012c0


	//   ....[4]....
        /*0068*/ 	.word	0x000012f0


	//   ....[5]....
        /*006c*/ 	.word	0x00001300


	//   ....[6]....
        /*0070*/ 	.word	0x00001330


	//   ....[7]....
        /*0074*/ 	.word	0x00001340


	//   ....[8]....
        /*0078*/ 	.word	0x00001370


	//   ....[9]....
        /*007c*/ 	.word	0x00001380


	//----- nvinfo : EIATTR_VRC_CTA_INIT_COUNT
	.align		4
.L_4317:
        /*0080*/ 	.byte	0x02, 0x4a
	.zero		1
	.zero		1


	//----- nvinfo : EIATTR_EXIT_INSTR_OFFSETS
	.align		4
        /*0084*/ 	.byte	0x04, 0x1c
        /*0086*/ 	.short	(.L_4319 - .L_4318)


	//   ....[0]....
.L_4318:
        /*0088*/ 	.word	0x00000060


	//   ....[1]....
        /*008c*/ 	.word	0x000013e0


	//   ....[2]....
        /*0090*/ 	.word	0x000014b0


	//----- nvinfo : EIATTR_MAX_THREADS
	.align		4
.L_4319:
        /*0094*/ 	.byte	0x04, 0x05
        /*0096*/ 	.short	(.L_4321 - .L_4320)
.L_4320:
        /*0098*/ 	.word	0x00000400
        /*009c*/ 	.word	0x00000001
        /*00a0*/ 	.word	0x00000001


	//----- nvinfo : EIATTR_CRS_STACK_SIZE
	.align		4
.L_4321:
        /*00a4*/ 	.byte	0x04, 0x1e
        /*00a6*/ 	.short	(.L_4323 - .L_4322)
.L_4322:
        /*00a8*/ 	.word	0x00000000


	//----- nvinfo : EIATTR_CBANK_PARAM_SIZE
	.align		4
.L_4323:
        /*00ac*/ 	.byte	0x03, 0x19
        /*00ae*/ 	.short	0x0088


	//----- nvinfo : EIATTR_PARAM_CBANK
	.align		4
        /*00b0*/ 	.byte	0x04, 0x0a
        /*00b2*/ 	.short	(.L_4325 - .L_4324)
	.align		4
.L_4324:
        /*00b4*/ 	.word	index@(.nv.constant0._ZN10layer_norm22ln_bwd_finalize_kernelINS_22Kernel_traits_finalizeILj8192E13__nv_bfloat16fS2_fjLj1024ELj4ENS_18Kernel_traits_baseILj8192ES2_fS2_fjLj1024EEEEEEEvNS_9BwdParamsE)
        /*00b8*/ 	.short	0x0380
        /*00ba*/ 	.short	0x0088


	//----- nvinfo : EIATTR_SW_WAR
	.align		4
.L_4325:
        /*00bc*/ 	.byte	0x04, 0x36
        /*00be*/ 	.short	(.L_4327 - .L_4326)
.L_4326:
        /*00c0*/ 	.word	0x00000008
.L_4327:


//--------------------- .nv.info._ZN10layer_norm13ln_bwd_kernelINS_13Kernel_traitsI13__nv_bfloat16fS2_fjLj8192ELj2ELj1ELj4ELj16ENS_18Kernel_traits_baseILj8192ES2_fS2_fjLj128EEEEEEEvNS_9BwdParamsE --------------------------
	.section	.nv.info._ZN10layer_norm13ln_bwd_kernelINS_13Kernel_traitsI13__nv_bfloat16fS2_fjLj8192ELj2ELj1ELj4ELj16ENS_18Kernel_traits_baseILj8192ES2_fS2_fjLj128EEEEEEEvNS_9BwdParamsE,"",@"SHT_CUDA_INFO"
	.sectionflags	@""
	.align	4


	//----- nvinfo : EIATTR_CUDA_API_VERSION
	.align		4
        /*0000*/ 	.byte	0x04, 0x37
        /*0002*/ 	.short	(.L_4329 - .L_4328)
.L_4328:
        /*0004*/ 	.word	0x00000082


	//----- nvinfo : EIATTR_KPARAM_INFO
	.align		4
.L_4329:
        /*0008*/ 	.byte	0x04, 0x17
        /*000a*/ 	.short	(.L_4331 - .L_4330)
.L_4330:
        /*000c*/ 	.word	0x00000000
        /*0010*/ 	.short	0x0000
        /*0012*/ 	.short	0x0000
        /*0014*/ 	.byte	0x00, 0xf0, 0x21, 0x02


	//----- nvinfo : EIATTR_SPARSE_MMA_MASK
	.align		4
.L_4331:
        /*0018*/ 	.byte	0x03, 0x50
        /*001a*/ 	.short	0x0000


	//----- nvinfo : EIATTR_MAXREG_COUNT
	.align		4
        /*001c*/ 	.byte	0x03, 0x1b
        /*001e*/ 	.short	0x00ff


	//----- nvinfo : EIATTR_NUM_BARRIERS
	.align		4
        /*0020*/ 	.byte	0x02, 0x4c
        /*0022*/ 	.byte	0x01
	.zero		1


	//----- nvinfo : EIATTR_MERCURY_ISA_VERSION
	.align		4
        /*0024*/ 	.byte	0x03, 0x5f
        /*0026*/ 	.short	0x0101


	//----- nvinfo : EIATTR_COOP_GROUP_MASK_REGIDS
	.align		4
        /*0028*/ 	.byte	0x04, 0x29
        /*002a*/ 	.short	(.L_4333 - .L_4332)


	//   ....[0]....
.L_4332:
        /*002c*/ 	.word	0xffffffff


	//   ....[1]....
        /*0030*/ 	.word	0xffffffff


	//   ....[2]....
        /*0034*/ 	.word	0xffffffff


	//   ....[3]....
        /*0038*/ 	.word	0xffffffff


	//   ....[4]....
        /*003c*/ 	.word	0xffffffff


	//   ....[5]....
        /*0040*/ 	.word	0xffffffff


	//   ....[6]....
        /*0044*/ 	.word	0xffffffff


	//   ....[7]....
        /*0048*/ 	.word	0xffffffff


	//   ....[8]....
        /*004c*/ 	.word	0xffffffff


	//   ....[9]....
        /*0050*/ 	.word	0xffffffff


	//   ....[10]....
        /*0054*/ 	.word	0xffffffff


	//   ....[11]....
        /*0058*/ 	.word	0xffffffff


	//   ....[12]....
        /*005c*/ 	.word	0xffffffff


	//   ....[13]....
        /*0060*/ 	.word	0xffffffff


	//   ....[14]....
        /*0064*/ 	.word	0xffffffff


	//   ....[15]....
        /*0068*/ 	.word	0xffffffff


	//   ....[16]....
        /*006c*/ 	.word	0xffffffff


	//   ....[17]....
        /*0070*/ 	.word	0xffffffff


	//   ....[18]....
        /*0074*/ 	.word	0xffffffff


	//   ....[19]....
        /*0078*/ 	.word	0xffffffff


	//----- nvinfo : EIATTR_COOP_GROUP_INSTR_OFFSETS
	.align		4
.L_4333:
        /*007c*/ 	.byte	0x04, 0x28
        /*007e*/ 	.short	(.L_4335 - .L_4334)


	//   ....[0]....
.L_4334:
        /*0080*/ 	.word	0x00003620


	//   ....[1]....
        /*0084*/ 	.word	0x00003660


	//   ....[2]....
        /*0088*/ 	.word	0x000037f0


	//   ....[3]....
        /*008c*/ 	.word	0x00003830


	//   ....[4]....
        /*0090*/ 	.word	0x000038c0


	//   ....[5]....
        /*0094*/ 	.word	0x000038d0


	//   ....[6]....
        /*0098*/ 	.word	0x00003930


	//   ....[7]....
        /*009c*/ 	.word	0x00003950


	//   ....[8]....
        /*00a0*/ 	.word	0x00003980


	//   ....[9]....
        /*00a4*/ 	.word	0x00003990


	//   ....[10]....
        /*00a8*/ 	.word	0x000040a0


	//   ....[11]....
        /*00ac*/ 	.word	0x000040b0


	//   ....[12]....
        /*00b0*/ 	.word	0x000040e0


	//   ....[13]....
        /*00b4*/ 	.word	0x000040f0


	//   ....[14]....
        /*00b8*/ 	.word	0x00004120


	//   ....[15]....
        /*00bc*/ 	.word	0x00004140


	//   ....[16]....
        /*00c0*/ 	.word	0x000041c0


	//   ....[17]....
        /*00c4*/ 	.word	0x000041d0


	//   ....[18]....
        /*00c8*/ 	.word	0x00004200


	//   ....[19]....
        /*00cc*/ 	.word	0x00004210


	//----- nvinfo : EIATTR_VRC_CTA_INIT_COUNT
	.align		4
.L_4335:
        /*00d0*/ 	.byte	0x02, 0x4a
	.zero		1
	.zero		1


	//----- nvinfo : EIATTR_EXIT_INSTR_OFFSETS
	.align		4
        /*00d4*/ 	.byte	0x04, 0x1c
        /*00d6*/ 	.short	(.L_4337 - .L_4336)


	//   ....[0]....
.L_4336:
        /*00d8*/ 	.word	0x00004e80


	//----- nvinfo : EIATTR_MAX_THREADS
	.align		4
.L_4337:
        /*00dc*/ 	.byte	0x04, 0x05
        /*00de*/ 	.short	(.L_4339 - .L_4338)
.L_4338:
        /*00e0*/ 	.word	0x00000080
        /*00e4*/ 	.word	0x00000001
        /*00e8*/ 	.word	0x00000001


	//----- nvinfo : EIATTR_CRS_STACK_SIZE
	.align		4
.L_4339:
        /*00ec*/ 	.byte	0x04, 0x1e
        /*00ee*/ 	.short	(.L_4341 - .L_4340)
.L_4340:
        /*00f0*/ 	.word	0x00000000


	//----- nvinfo : EIATTR_CBANK_PARAM_SIZE
	.align		4
.L_4341:
        /*00f4*/ 	.byte	0x03, 0x19
        /*00f6*/ 	.short	0x0088


	//----- nvinfo : EIATTR_PARAM_CBANK
	.align		4
        /*00f8*/ 	.byte	0x04, 0x0a
        /*00fa*/ 	.short	(.L_4343 - .L_4342)
	.align		4
.L_4342:
        /*00fc*/ 	.word	index@(.nv.constant0._ZN10layer_norm13ln_bwd_kernelINS_13Kernel_traitsI13__nv_bfloat16fS2_fjLj8192ELj2ELj1ELj4ELj16ENS_18Kernel_traits_baseILj8192ES2_fS2_fjLj128EEEEEEEvNS_9BwdParamsE)
        /*0100*/ 	.short	0x0380
        /*0102*/ 	.short	0x0088


	//----- nvinfo : EIATTR_SW_WAR
	.align		4
.L_4343:
        /*0104*/ 	.byte	0x04, 0x36
        /*0106*/ 	.short	(.L_4345 - .L_4344)
.L_4344:
        /*0108*/ 	.word	0x00000008
.L_4345:


//--------------------- .nv.info._ZN10layer_norm22ln_bwd_finalize_kernelINS_22Kernel_traits_finalizeILj8192E13__nv_bfloat16S2_S2_fjLj1024ELj4ENS_18Kernel_traits_baseILj8192ES2_S2_S2_fjLj1024EEEEEEEvNS_9BwdParamsE --------------------------
	.section	.nv.info._ZN10layer_norm22ln_bwd_finalize_kernelINS_22Kernel_traits_finalizeILj8192E13__nv_bfloat16S2_S2_fjLj1024ELj4ENS_18Kernel_traits_baseILj8192ES2_S2_S2_fjLj1024EEEEEEEvNS_9BwdParamsE,"",@"SHT_CUDA_INFO"
	.sectionflags	@""
	.align	4


	//----- nvinfo : EIATTR_CUDA_API_VERSION
	.align		4
        /*0000*/ 	.byte	0x04, 0x37
        /*0002*/ 	.short	(.L_4347 - .L_4346)
.L_4346:
        /*0004*/ 	.word	0x00000082


	//----- nvinfo : EIATTR_KPARAM_INFO
	.align		4
.L_4347:
        /*0008*/ 	.byte	0x04, 0x17
        /*000a*/ 	.short	(.L_4349 - .L_4348)
.L_4348:
        /*000c*/ 	.word	0x00000000
        /*0010*/ 	.short	0x0000
        /*0012*/ 	.short	0x0000
        /*0014*/ 	.byte	0x00, 0xf0, 0x21, 0x02


	//----- nvinfo : EIATTR_SPARSE_MMA_MASK
	.align		4
.L_4349:
        /*0018*/ 	.byte	0x03, 0x50
        /*001a*/ 	.short	0x0000


	//----- nvinfo : EIATTR_MAXREG_COUNT
	.align		4
        /*001c*/ 	.byte	0x03, 0x1b
        /*001e*/ 	.short	0x0040


	//----- nvinfo : EIATTR_NUM_BARRIERS
	.align		4
        /*0020*/ 	.byte	0x02, 0x4c
        /*0022*/ 	.byte	0x01
	.zero		1


	//----- nvinfo : EIATTR_MERCURY_ISA_VERSION
	.align		4
        /*0024*/ 	.byte	0x03, 0x5f
        /*0026*/ 	.short	0x0101


	//----- nvinfo : EIATTR_COOP_GROUP_MASK_REGIDS
	.align		4
        /*0028*/ 	.byte	0x04, 0x29
        /*002a*/ 	.short	(.L_4351 - .L_4350)


	//   ....[0]....
.L_4350:
        /*002c*/ 	.word	0xffffffff


	//   ....[1]....
        /*0030*/ 	.word	0xffffffff


	//   ....[2]....
        /*0034*/ 	.word	0xffffffff


	//   ....[3]....
        /*0038*/ 	.word	0xffffffff


	//   ....[4]....
        /*003c*/ 	.word	0xffffffff


	//   ....[5]....
        /*0040*/ 	.word	0xffffffff


	//   ....[6]....
        /*0044*/ 	.word	0xffffffff


	//   ....[7]....
        /*0048*/ 	.word	0xffffffff


	//   ....[8]....
        /*004c*/ 	.word	0xffffffff


	//   ....[9]....
        /*0050*/ 	.word	0xffffffff


	//----- nvinfo : EIATTR_COOP_GROUP_INSTR_OFFSETS
	.align		4
.L_4351:
        /*0054*/ 	.byte	0x04, 0x28
        /*0056*/ 	.short	(.L_4353 - .L_4352)


	//   ....[0]....
.L_4352:
        /*0058*/ 	.word	0x00001270


	//   ....[1]....
        /*005c*/ 	.word	0x00001280


	//   ....[2]....
        /*0060*/ 	.word	0x000012b0


	//   ....[3]....
        /*0064*/ 	.word	0x000012c0


	//   ....[4]....
        /*0068*/ 	.word	0x000012f0


	//   ....[5]....
        /*006c*/ 	.word	0x00001300


	//   ....[6]....
        /*0070*/ 	.word	0x00001330


	//   ....[7]....
        /*0074*/ 	.word	0x00001340


	//   ....[8]....
        /*0078*/ 	.word	0x00001370


	//   ....[9]....
        /*007c*/ 	.word	0x00001380


	//----- nvinfo : EIATTR_VRC_CTA_INIT_COUNT
	.align		4
.L_4353:
        /*0080*/ 	.byte	0x02, 0x4a
	.zero		1
	.zero		1


	//----- nvinfo : EIATTR_EXIT_INSTR_OFFSETS
	.align		4
        /*0084*/ 	.byte	0x04, 0x1c
        /*0086*/ 	.short	(.L_4355 - .L_4354)


	//   ....[0]....
.L_4354:
        /*0088*/ 	.word	0x00000060


	//   ....[1]....
        /*008c*/ 	.word	0x000013e0


	//   ....[2]....
        /*0090*/ 	.word	0x000014b0


	//----- nvinfo : EIATTR_MAX_THREADS
	.align		4
.L_4355:
        /*0094*/ 	.byte	0x04, 0x05
        /*0096*/ 	.short	(.L_4357 - .L_4356)
.L_4356:
        /*0098*/ 	.word	0x00000400
        /*009c*/ 	.word	0x00000001
        /*00a0*/ 	.word	0x00000001


	//----- nvinfo : EIATTR_CRS_STACK_SIZE
	.align		4
.L_4357:
        /*00a4*/ 	.byte	0x04, 0x1e
        /*00a6*/ 	.short	(.L_4359 - .L_4358)
.L_4358:
        /*00a8*/ 	.word	0x00000000


	//----- nvinfo : EIATTR_CBANK_PARAM_SIZE
	.align		4
.L_4359:
        /*00ac*/ 	.byte	0x03, 0x19
        /*00ae*/ 	.short	0x0088


	//----- nvinfo : EIATTR_PARAM_CBANK
	.align		4
        /*00b0*/ 	.byte	0x04, 0x0a
        /*00b2*/ 	.short	(.L_4361 - .L_4360)
	.align		4
.L_4360:
        /*00b4*/ 	.word	index@(.nv.constant0._ZN10layer_norm22ln_bwd_finalize_kernelINS_22Kernel_traits_finalizeILj8192E13__nv_bfloat16S2_S2_fjLj1024ELj4ENS_18Kernel_traits_baseILj8192ES2_S2_S2_fjLj1024EEEEEEEvNS_9BwdParamsE)
        /*00b8*/ 	.short	0x0380
        /*00ba*/ 	.short	0x0088


	//----- nvinfo : EIATTR_SW_WAR
	.align		4
.L_4361:
        /*00bc*/ 	.byte	0x04, 0x36
        /*00be*/ 	.short	(.L_4363 - .L_4362)
.L_4362:
        /*00c0*/ 	.word	0x00000008
.L_4363:


//--------------------- .nv.info._ZN10layer_norm13ln_bwd_kernelINS_13Kernel_traitsI13__nv_bfloat16S2_S2_fjLj8192ELj2ELj1ELj4ELj16ENS_18Kernel_traits_baseILj8192ES2_S2_S2_fjLj128EEEEEEEvNS_9BwdParamsE --------------------------
	.section	.nv.info._ZN10layer_norm13ln_bwd_kernelINS_13Kernel_traitsI13__nv_bfloat16S2_S2_fjLj8192ELj2ELj1ELj4ELj16ENS_18Kernel_traits_baseILj8192ES2_S2_S2_fjLj128EEEEEEEvNS_9BwdParamsE,"",@"SHT_CUDA_INFO"
	.sectionflags	@""
	.align	4


	//----- nvinfo : EIATTR_CUDA_API_VERSION
	.align		4
        /*0000*/ 	.byte	0x04, 0x37
        /*0002*/ 	.short	(.L_4365 - .L_4364)
.L_4364:
        /*0004*/ 	.word	0x00000082


	//----- nvinfo : EIATTR_KPARAM_INFO
	.align		4
.L_4365:
        /*0008*/ 	.byte	0x04, 0x17
        /*000a*/ 	.short	(.L_4367 - .L_4366)
.L_4366:
        /*000c*/ 	.word	0x00000000
        /*0010*/ 	.short	0x0000
        /*0012*/ 	.short	0x0000
        /*0014*/ 	.byte	0x00, 0xf0, 0x21, 0x02


	//----- nvinfo : EIATTR_SPARSE_MMA_MASK
	.align		4
.L_4367:
        /*0018*/ 	.byte	0x03, 0x50
        /*001a*/ 	.short	0x0000


	//----- nvinfo : EIATTR_MAXREG_COUNT
	.align		4
        /*001c*/ 	.byte	0x03, 0x1b
        /*001e*/ 	.short	0x00ff


	//----- nvinfo : EIATTR_NUM_BARRIERS
	.align		4
        /*0020*/ 	.byte	0x02, 0x4c
        /*0022*/ 	.byte	0x01
	.zero		1


	//----- nvinfo : EIATTR_MERCURY_ISA_VERSION
	.align		4
        /*0024*/ 	.byte	0x03, 0x5f
        /*0026*/ 	.short	0x0101


	//----- nvinfo : EIATTR_COOP_GROUP_MASK_REGIDS
	.align		4
        /*0028*/ 	.byte	0x04, 0x29
        /*002a*/ 	.short	(.L_4369 - .L_4368)


	//   ....[0]....
.L_4368:
        /*002c*/ 	.word	0xffffffff


	//   ....[1]....
        /*0030*/ 	.word	0xffffffff


	//   ....[2]....
        /*0034*/ 	.word	0xffffffff


	//   ....[3]....
        /*0038*/ 	.word	0xffffffff


	//   ....[4]....
        /*003c*/ 	.word	0xffffffff


	//   ....[5]....
        /*0040*/ 	.word	0xffffffff


	//   ....[6]....
        /*0044*/ 	.word	0xffffffff


	//   ....[7]....
        /*0048*/ 	.word	0xffffffff


	//   ....[8]....
        /*004c*/ 	.word	0xffffffff


	//   ....[9]....
        /*0050*/ 	.word	0xffffffff


	//   ....[10]....
        /*0054*/ 	.word	0xffffffff


	//   ....[11]....
        /*0058*/ 	.word	0xffffffff


	//   ....[12]....
        /*005c*/ 	.word	0xffffffff


	//   ....[13]....
        /*0060*/ 	.word	0xffffffff


	//   ....[14]....
        /*0064*/ 	.word	0xffffffff


	//   ....[15]....
        /*0068*/ 	.word	0xffffffff


	//   ....[16]....
        /*006c*/ 	.word	0xffffffff


	//   ....[17]....
        /*0070*/ 	.word	0xffffffff


	//   ....[18]....
        /*0074*/ 	.word	0xffffffff


	//   ....[19]....
        /*0078*/ 	.word	0xffffffff


	//----- nvinfo : EIATTR_COOP_GROUP_INSTR_OFFSETS
	.align		4
.L_4369:
        /*007c*/ 	.byte	0x04, 0x28
        /*007e*/ 	.short	(.L_4371 - .L_4370)


	//   ....[0]....
.L_4370:
        /*0080*/ 	.word	0x00003720


	//   ....[1]....
        /*0084*/ 	.word	0x00003760


	//   ....[2]....
        /*0088*/ 	.word	0x000038f0


	//   ....[3]....
        /*008c*/ 	.word	0x00003930


	//   ....[4]....
        /*0090*/ 	.word	0x000039b0


	//   ....[5]....
        /*0094*/ 	.word	0x000039c0


	//   ....[6]....
        /*0098*/ 	.word	0x00003a20


	//   ....[7]....
        /*009c*/ 	.word	0x00003a50


	//   ....[8]....
        /*00a0*/ 	.word	0x00003a80


	//   ....[9]....
        /*00a4*/ 	.word	0x00003a90


	//   ....[10]....
        /*00a8*/ 	.word	0x000041a0


	//   ....[11]....
        /*00ac*/ 	.word	0x000041b0


	//   ....[12]....
        /*00b0*/ 	.word	0x000041e0


	//   ....[13]....
        /*00b4*/ 	.word	0x000041f0


	//   ....[14]....
        /*00b8*/ 	.word	0x00004230


	//   ....[15]....
        /*00bc*/ 	.word	0x00004260


	//   ....[16]....
        /*00c0*/ 	.word	0x000042c0


	//   ....[17]....
        /*00c4*/ 	.word	0x000042d0


	//   ....[18]....
        /*00c8*/ 	.word	0x00004300


	//   ....[19]....
        /*00cc*/ 	.word	0x00004310


	//----- nvinfo : EIATTR_VRC_CTA_INIT_COUNT
	.align		4
.L_4371:
        /*00d0*/ 	.byte	0x02, 0x4a
	.zero		1
	.zero		1


	//----- nvinfo : EIATTR_EXIT_INSTR_OFFSETS
	.align		4
        /*00d4*/ 	.byte	0x04, 0x1c
        /*00d6*/ 	.short	(.L_4373 - .L_4372)


	//   ....[0]....
.L_4372:
        /*00d8*/ 	.word	0x00005040


	//----- nvinfo : EIATTR_MAX_THREADS
	.align		4
.L_4373:
        /*00dc*/ 	.byte	0x04, 0x05
        /*00de*/ 	.short	(.L_4375 - .L_4374)
.L_4374:
        /*00e0*/ 	.word	0x00000080
        /*00e4*/ 	.word	0x00000001
        /*00e8*/ 	.word	0x00000001


	//----- nvinfo : EIATTR_CRS_STACK_SIZE
	.align		4
.L_4375:
        /*00ec*/ 	.byte	0x04, 0x1e
        /*00ee*/ 	.short	(.L_4377 - .L_4376)
.L_4376:
        /*00f0*/ 	.word	0x00000000


	//----- nvinfo : EIATTR_CBANK_PARAM_SIZE
	.align		4
.L_4377:
        /*00f4*/ 	.byte	0x03, 0x19
        /*00f6*/ 	.short	0x0088


	//----- nvinfo : EIATTR_PARAM_CBANK
	.align		4
        /*00f8*/ 	.byte	0x04, 0x0a
        /*00fa*/ 	.short	(.L_4379 - .L_4378)
	.align		4
.L_4378:
        /*00fc*/ 	.word	index@(.nv.constant0._ZN10layer_norm13ln_bwd_kernelINS_13Kernel_traitsI13__nv_bfloat16S2_S2_fjLj8192ELj2ELj1ELj4ELj16ENS_18Kernel_traits_baseILj8192ES2_S2_S2_fjLj128EEEEEEEvNS_9BwdParamsE)
        /*0100*/ 	.short	0x0380
        /*0102*/ 	.short	0x0088


	//----- nvinfo : EIATTR_SW_WAR
	.align		4
.L_4379:
        /*0104*/ 	.byte	0x04, 0x36
        /*0106*/ 	.short	(.L_4381 - .L_4380)
.L_4380:
        /*0108*/ 	.word	0x00000008
.L_4381:


//--------------------- .nv.info._ZN10layer_norm22ln_bwd_finalize_kernelINS_22Kernel_traits_finalizeILj8192E6__halffS2_fjLj1024ELj4ENS_18Kernel_traits_baseILj8192ES2_fS2_fjLj1024EEEEEEEvNS_9BwdParamsE --------------------------
	.section	.nv.info._ZN10layer_norm22ln_bwd_finalize_kernelINS_22Kernel_traits_finalizeILj8192E6__halffS2_fjLj1024ELj4ENS_18Kernel_traits_baseILj8192ES2_fS2_fjLj1024EEEEEEEvNS_9BwdParamsE,"",@"SHT_CUDA_INFO"
	.sectionflags	@""
	.align	4


	//----- nvinfo : EIATTR_CUDA_API_VERSION
	.align		4
        /*0000*/ 	.byte	0x04, 0x37
        /*0002*/ 	.short	(.L_4383 - .L_4382)
.L_4382:
        /*0004*/ 	.word	0x00000082


	//----- nvinfo : EIATTR_KPARAM_INFO
	.align		4
.L_4383:
        /*0008*/ 	.byte	0x04, 0x17
        /*000a*/ 	.short	(.L_4385 - .L_4384)
.L_4384:
        /*000c*/ 	.word	0x00000000
        /*0010*/ 	.short	0x0000
        /*0012*/ 	.short	0x0000
        /*0014*/ 	.byte	0x00, 0xf0, 0x21, 0x02


	//----- nvinfo : EIATTR_SPARSE_MMA_MASK
	.align		4
.L_4385:
        /*0018*/ 	.byte	0x03, 0x50
        /*001a*/ 	.short	0x0000


	//----- nvinfo : EIATTR_MAXREG_COUNT
	.align		4
        /*001c*/ 	.byte	0x03, 0x1b
        /*001e*/ 	.short	0x0040


	//----- nvinfo : EIATTR_NUM_BARRIERS
	.align		4
        /*0020*/ 	.byte	0x02, 0x4c
        /*0022*/ 	.byte	0x01
	.zero		1


	//----- nvinfo : EIATTR_MERCURY_ISA_VERSION
	.align		4
        /*0024*/ 	.byte	0x03, 0x5f
        /*0026*/ 	.short	0x0101


	//----- nvinfo : EIATTR_COOP_GROUP_MASK_REGIDS
	.align		4
        /*0028*/ 	.byte	0x04, 0x29
        /*002a*/ 	.short	(.L_4387 - .L_4386)


	//   ....[0]....
.L_4386:
        /*002c*/ 	.word	0xffffffff


	//   ....[1]....
        /*0030*/ 	.word	0xffffffff


	//   ....[2]....
        /*0034*/ 	.word	0xffffffff


	//   ....[3]....
        /*0038*/ 	.word	0xffffffff


	//   ....[4]....
        /*003c*/ 	.word	0xffffffff


	//   ....[5]....
        /*0040*/ 	.word	0xffffffff


	//   ....[6]....
        /*0044*/ 	.word	0xffffffff


	//   ....[7]....
        /*0048*/ 	.word	0xffffffff


	//   ....[8]....
        /*004c*/ 	.word	0xffffffff


	//   ....[9]....
        /*0050*/ 	.word	0xffffffff


	//----- nvinfo : EIATTR_COOP_GROUP_INSTR_OFFSETS
	.align		4
.L_4387:
        /*0054*/ 	.byte	0x04, 0x28
        /*0056*/ 	.short	(.L_4389 - .L_4388)


	//   ....[0]....
.L_4388:
        /*0058*/ 	.word	0x00001270


	//   ....[1]....
        /*005c*/ 	.word	0x00001280


	//   ....[2]....
        /*0060*/ 	.word	0x000012b0


	//   ....[3]....
        /*0064*/ 	.word	0x000012c0


	//   ....[4]....
        /*0068*/ 	.word	0x000012f0


	//   ....[5]....
        /*006c*/ 	.word	0x00001300


	//   ....[6]....
        /*0070*/ 	.word	0x00001330


	//   ....[7]....
        /*0074*/ 	.word	0x00001340


	//   ....[8]....
        /*0078*/ 	.word	0x00001370


	//   ....[9]....
        /*007c*/ 	.word	0x00001380


	//----- nvinfo : EIATTR_VRC_CTA_INIT_COUNT
	.align		4
.L_4389:
        /*0080*/ 	.byte	0x02, 0x4a
	.zero		1
	.zero		1


	//----- nvinfo : EIATTR_EXIT_INSTR_OFFSETS
	.align		4
        /*0084*/ 	.byte	0x04, 0x1c
        /*0086*/ 	.short	(.L_4391 - .L_4390)


	//   ....[0]....
.L_4390:
        /*0088*/ 	.word	0x00000060


	//   ....[1]....
        /*008c*/ 	.word	0x000013e0


	//   ....[2]....
        /*0090*/ 	.word	0x000014b0


	//----- nvinfo : EIATTR_MAX_THREADS
	.align		4
.L_4391:
        /*0094*/ 	.byte	0x04, 0x05
        /*0096*/ 	.short	(.L_4393 - .L_4392)
.L_4392:
        /*0098*/ 	.word	0x00000400
        /*009c*/ 	.word	0x00000001
        /*00a0*/ 	.word	0x00000001


	//----- nvinfo : EIATTR_CRS_STACK_SIZE
	.align		4
.L_4393:
        /*00a4*/ 	.byte	0x04, 0x1e
        /*00a6*/ 	.short	(.L_4395 - .L_4394)
.L_4394:
        /*00a8*/ 	.word	0x00000000


	//----- nvinfo : EIATTR_CBANK_PARAM_SIZE
	.align		4
.L_4395:
        /*00ac*/ 	.byte	0x03, 0x19
        /*00ae*/ 	.short	0x0088


	//----- nvinfo : EIATTR_PARAM_CBANK
	.align		4
        /*00b0*/ 	.byte	0x04, 0x0a
        /*00b2*/ 	.short	(.L_4397 - .L_4396)
	.align		4
.L_4396:
        /*00b4*/ 	.word	index@(.nv.constant0._ZN10layer_norm22ln_bwd_finalize_kernelINS_22Kernel_traits_finalizeILj8192E6__halffS2_fjLj1024ELj4ENS_18Kernel_traits_baseILj8192ES2_fS2_fjLj1024EEEEEEEvNS_9BwdParamsE)
        /*00b8*/ 	.short	0x0380
        /*00ba*/ 	.short	0x0088


	//----- nvinfo : EIATTR_SW_WAR
	.align		4
.L_4397:
        /*00bc*/ 	.byte	0x04, 0x36
        /*00be*/ 	.short	(.L_4399 - .L_4398)
.L_4398:
        /*00c0*/ 	.word	0x00000008
.L_4399:


//--------------------- .nv.info._ZN10layer_norm13ln_bwd_kernelINS_13Kernel_traitsI6__halffS2_fjLj8192ELj2ELj1ELj4ELj16ENS_18Kernel_traits_baseILj8192ES2_fS2_fjLj128EEEEEEEvNS_9BwdParamsE --------------------------
	.section	.nv.info._ZN10layer_norm13ln_bwd_kernelINS_13Kernel_traitsI6__halffS2_fjLj8192ELj2ELj1ELj4ELj16ENS_18Kernel_traits_baseILj8192ES2_fS2_fjLj128EEEEEEEvNS_9BwdParamsE,"",@"SHT_CUDA_INFO"
	.sectionflags	@""
	.align	4


	//----- nvinfo : EIATTR_CUDA_API_VERSION
	.align		4
        /*0000*/ 	.byte	0x04, 0x37
        /*0002*/ 	.short	(.L_4401 - .L_4400)
.L_4400:
        /*0004*/ 	.word	0x00000082


	//----- nvinfo : EIATTR_KPARAM_INFO
	.align		4
.L_4401:
        /*0008*/ 	.byte	0x04, 0x17
        /*000a*/ 	.short	(.L_4403 - .L_4402)
.L_4402:
        /*000c*/ 	.word	0x00000000
        /*0010*/ 	.short	0x0000
        /*0012*/ 	.short	0x0000
        /*0014*/ 	.byte	0x00, 0xf0, 0x21, 0x02


	//----- nvinfo : EIATTR_SPARSE_MMA_MASK
	.align		4
.L_4403:
        /*0018*/ 	.byte	0x03, 0x50
        /*001a*/ 	.short	0x0000


	//----- nvinfo : EIATTR_MAXREG_COUNT
	.align		4
        /*001c*/ 	.byte	0x03, 0x1b
        /*001e*/ 	.short	0x00ff


	//----- nvinfo : EIATTR_NUM_BARRIERS
	.align		4
        /*0020*/ 	.byte	0x02, 0x4c
        /*0022*/ 	.byte	0x01
	.zero		1


	//----- nvinfo : EIATTR_MERCURY_ISA_VERSION
	.align		4
        /*0024*/ 	.byte	0x03, 0x5f
        /*0026*/ 	.short	0x0101


	//----- nvinfo : EIATTR_COOP_GROUP_MASK_REGIDS
	.align		4
        /*0028*/ 	.byte	0x04, 0x29
        /*002a*/ 	.short	(.L_4405 - .L_4404)


	//   ....[0]....
.L_4404:
        /*002c*/ 	.word	0xffffffff


	//   ....[1]....
        /*0030*/ 	.word	0xffffffff


	//   ....[2]....
        /*0034*/ 	.word	0xffffffff


	//   ....[3]....
        /*0038*/ 	.word	0xffffffff


	//   ....[4]....
        /*003c*/ 	.word	0xffffffff


	//   ....[5]....
        /*0040*/ 	.word	0xffffffff


	//   ....[6]....
        /*0044*/ 	.word	0xffffffff


	//   ....[7]....
        /*0048*/ 	.word	0xffffffff


	//   ....[8]....
        /*004c*/ 	.word	0xffffffff


	//   ....[9]....
        /*0050*/ 	.word	0xffffffff


	//   ....[10]....
        /*0054*/ 	.word	0xffffffff


	//   ....[11]....
        /*0058*/ 	.word	0xffffffff


	//   ....[12]....
        /*005c*/ 	.word	0xffffffff


	//   ....[13]....
        /*0060*/ 	.word	0xffffffff


	//   ....[14]....
        /*0064*/ 	.word	0xffffffff


	//   ....[15]....
        /*0068*/ 	.word	0xffffffff


	//   ....[16]....
        /*006c*/ 	.word	0xffffffff


	//   ....[17]....
        /*0070*/ 	.word	0xffffffff


	//   ....[18]....
        /*0074*/ 	.word	0xffffffff


	//   ....[19]....
        /*0078*/ 	.word	0xffffffff


	//----- nvinfo : EIATTR_COOP_GROUP_INSTR_OFFSETS
	.align		4
.L_4405:
        /*007c*/ 	.byte	0x04, 0x28
        /*007e*/ 	.short	(.L_4407 - .L_4406)


	//   ....[0]....
.L_4406:
        /*0080*/ 	.word	0x000036f0


	//   ....[1]....
        /*0084*/ 	.word	0x00003730


	//   ....[2]....
        /*0088*/ 	.word	0x000038d0


	//   ....[3]....
        /*008c*/ 	.word	0x00003910


	//   ....[4]....
        /*0090*/ 	.word	0x00003980


	//   ....[5]....
        /*0094*/ 	.word	0x00003990


	//   ....[6]....
        /*0098*/ 	.word	0x000039c0


	//   ....[7]....
        /*009c*/ 	.word	0x000039d0


	//   ....[8]....
        /*00a0*/ 	.word	0x00003a10


	//   ....[9]....
        /*00a4*/ 	.word	0x00003a20


	//   ....[10]....
        /*00a8*/ 	.word	0x00004170


	//   ....[11]....
        /*00ac*/ 	.word	0x00004180


	//   ....[12]....
        /*00b0*/ 	.word	0x000041c0


	//   ....[13]....
        /*00b4*/ 	.word	0x000041e0


	//   ....[14]....
        /*00b8*/ 	.word	0x00004210


	//   ....[15]....
        /*00bc*/ 	.word	0x00004220


	//   ....[16]....
        /*00c0*/ 	.word	0x00004270


	//   ....[17]....
        /*00c4*/ 	.word	0x000042a0


	//   ....[18]....
        /*00c8*/ 	.word	0x000042d0


	//   ....[19]....
        /*00cc*/ 	.word	0x000042e0


	//----- nvinfo : EIATTR_VRC_CTA_INIT_COUNT
	.align		4
.L_4407:
        /*00d0*/ 	.byte	0x02, 0x4a
	.zero		1
	.zero		1


	//----- nvinfo : EIATTR_EXIT_INSTR_OFFSETS
	.align		4
        /*00d4*/ 	.byte	0x04, 0x1c
        /*00d6*/ 	.short	(.L_4409 - .L_4408)


	//   ....[0]....
.L_4408:
        /*00d8*/ 	.word	0x00004f50


	//----- nvinfo : EIATTR_MAX_THREADS
	.align		4
.L_4409:
        /*00dc*/ 	.byte	0x04, 0x05
        /*00de*/ 	.short	(.L_4411 - .L_4410)
.L_4410:
        /*00e0*/ 	.word	0x00000080
        /*00e4*/ 	.word	0x00000001
        /*00e8*/ 	.word	0x00000001


	//----- nvinfo : EIATTR_CRS_STACK_SIZE
	.align		4
.L_4411:
        /*00ec*/ 	.byte	0x04, 0x1e
        /*00ee*/ 	.short	(.L_4413 - .L_4412)
.L_4412:
        /*00f0*/ 	.word	0x00000000


	//----- nvinfo : EIATTR_CBANK_PARAM_SIZE
	.align		4
.L_4413:
        /*00f4*/ 	.byte	0x03, 0x19
        /*00f6*/ 	.short	0x0088


	//----- nvinfo : EIATTR_PARAM_CBANK
	.align		4
        /*00f8*/ 	.byte	0x04, 0x0a
        /*00fa*/ 	.short	(.L_4415 - .L_4414)
	.align		4
.L_4414:
        /*00fc*/ 	.word	index@(.nv.constant0._ZN10layer_norm13ln_bwd_kernelINS_13Kernel_traitsI6__halffS2_fjLj8192ELj2ELj1ELj4ELj16ENS_18Kernel_traits_baseILj8192ES2_fS2_fjLj128EEEEEEEvNS_9BwdParamsE)
        /*0100*/ 	.short	0x0380
        /*0102*/ 	.short	0x0088


	//----- nvinfo : EIATTR_SW_WAR
	.align		4
.L_4415:
        /*0104*/ 	.byte	0x04, 0x36
        /*0106*/ 	.short	(.L_4417 - .L_4416)
.L_4416:
        /*0108*/ 	.word	0x00000008
.L_4417:


//--------------------- .nv.info._ZN10layer_norm22ln_bwd_finalize_kernelINS_22Kernel_traits_finalizeILj8192E6__halfS2_S2_fjLj1024ELj4ENS_18Kernel_traits_baseILj8192ES2_S2_S2_fjLj1024EEEEEEEvNS_9BwdParamsE --------------------------
	.section	.nv.info._ZN10layer_norm22ln_bwd_finalize_kernelINS_22Kernel_traits_finalizeILj8192E6__halfS2_S2_fjLj1024ELj4ENS_18Kernel_traits_baseILj8192ES2_S2_S2_fjLj1024EEEEEEEvNS_9BwdParamsE,"",@"SHT_CUDA_INFO"
	.sectionflags	@""
	.align	4


	//----- nvinfo : EIATTR_CUDA_API_VERSION
	.align		4
        /*0000*/ 	.byte	0x04, 0x37
        /*0002*/ 	.short	(.L_4419 - .L_4418)
.L_4418:
        /*0004*/ 	.word	0x00000082


	//----- nvinfo : EIATTR_KPARAM_INFO
	.align		4
.L_4419:
        /*0008*/ 	.byte	0x04, 0x17
        /*000a*/ 	.short	(.L_4421 - .L_4420)
.L_4420:
        /*000c*/ 	.word	0x00000000
        /*0010*/ 	.short	0x0000
        /*0012*/ 	.short	0x0000
        /*0014*/ 	.byte	0x00, 0xf0, 0x21, 0x02


	//----- nvinfo : EIATTR_SPARSE_MMA_MASK
	.align		4
.L_4421:
        /*0018*/ 	.byte	0x03, 0x50
        /*001a*/ 	.short	0x0000


	//----- nvinfo : EIATTR_MAXREG_COUNT
	.align		4
        /*001c*/ 	.byte	0x03, 0x1b
        /*001e*/ 	.short	0x0040


	//----- nvinfo : EIATTR_NUM_BARRIERS
	.align		4
        /*0020*/ 	.byte	0x02, 0x4c
        /*0022*/ 	.byte	0x01
	.zero		1


	//----- nvinfo : EIATTR_MERCURY_ISA_VERSION
	.align		4
        /*0024*/ 	.byte	0x03, 0x5f
        /*0026*/ 	.short	0x0101


	//----- nvinfo : EIATTR_COOP_GROUP_MASK_REGIDS
	.align		4
        /*0028*/ 	.byte	0x04, 0x29
        /*002a*/ 	.short	(.L_4423 - .L_4422)


	//   ....[0]....
.L_4422:
        /*002c*/ 	.word	0xffffffff


	//   ....[1]....
        /*0030*/ 	.word	0xffffffff


	//   ....[2]....
        /*0034*/ 	.word	0xffffffff


	//   ....[3]....
        /*0038*/ 	.word	0xffffffff


	//   ....[4]....
        /*003c*/ 	.word	0xffffffff


	//   ....[5]....
        /*0040*/ 	.word	0xffffffff


	//   ....[6]....
        /*0044*/ 	.word	0xffffffff


	//   ....[7]....
        /*0048*/ 	.word	0xffffffff


	//   ....[8]....
        /*004c*/ 	.word	0xffffffff


	//   ....[9]....
        /*0050*/ 	.word	0xffffffff


	//----- nvinfo : EIATTR_COOP_GROUP_INSTR_OFFSETS
	.align		4
.L_4423:
        /*0054*/ 	.byte	0x04, 0x28
        /*0056*/ 	.short	(.L_4425 - .L_4424)


	//   ....[0]....
.L_4424:
        /*0058*/ 	.word	0x00001270


	//   ....[1]....
        /*005c*/ 	.word	0x00001280


	//   ....[2]....
        /*0060*/ 	.word	0x000012b0


	//   ....[3]....
        /*0064*/ 	.word	0x000012c0


	//   ....[4]....
        /*0068*/ 	.word	0x000012f0


	//   ....[5]....
        /*006c*/ 	.word	0x00001300


	//   ....[6]....
        /*0070*/ 	.word	0x00001330


	//   ....[7]....
        /*0074*/ 	.word	0x00001340


	//   ....[8]....
        /*0078*/ 	.word	0x00001370


	//   ....[9]....
        /*007c*/ 	.word	0x00001380


	//----- nvinfo : EIATTR_VRC_CTA_INIT_COUNT
	.align		4
.L_4425:
        /*0080*/ 	.byte	0x02, 0x4a
	.zero		1
	.zero		1


	//----- nvinfo : EIATTR_EXIT_INSTR_OFFSETS
	.align		4
        /*0084*/ 	.byte	0x04, 0x1c
        /*0086*/ 	.short	(.L_4427 - .L_4426)


	//   ....[0]....
.L_4426:
        /*0088*/ 	.word	0x00000060


	//   ....[1]....
        /*008c*/ 	.word	0x000013e0


	//   ....[2]....
        /*0090*/ 	.word	0x000014b0


	//----- nvinfo : EIATTR_MAX_THREADS
	.align		4
.L_4427:
        /*0094*/ 	.byte	0x04, 0x05
        /*0096*/ 	.short	(.L_4429 - .L_4428)
.L_4428:
        /*0098*/ 	.word	0x00000400
        /*009c*/ 	.word	0x00000001
        /*00a0*/ 	.word	0x00000001


	//----- nvinfo : EIATTR_CRS_STACK_SIZE
	.align		4
.L_4429:
        /*00a4*/ 	.byte	0x04, 0x1e
        /*00a6*/ 	.short	(.L_4431 - .L_4430)
.L_4430:
        /*00a8*/ 	.word	0x00000000


	//----- nvinfo : EIATTR_CBANK_PARAM_SIZE
	.align		4
.L_4431:
        /*00ac*/ 	.byte	0x03, 0x19
        /*00ae*/ 	.short	0x0088


	//----- nvinfo : EIATTR_PARAM_CBANK
	.align		4
        /*00b0*/ 	.byte	0x04, 0x0a
        /*00b2*/ 	.short	(.L_4433 - .L_4432)
	.align		4
.L_4432:
        /*00b4*/ 	.word	index@(.nv.constant0._ZN10layer_norm22ln_bwd_finalize_kernelINS_22Kernel_traits_finalizeILj8192E6__halfS2_S2_fjLj1024ELj4ENS_18Kernel_traits_baseILj8192ES2_S2_S2_fjLj1024EEEEEEEvNS_9BwdParamsE)
        /*00b8*/ 	.short	0x0380
        /*00ba*/ 	.short	0x0088


	//----- nvinfo : EIATTR_SW_WAR
	.align		4
.L_4433:
        /*00bc*/ 	.byte	0x04, 0x36
        /*00be*/ 	.short	(.L_4435 - .L_4434)
.L_4434:
        /*00c0*/ 	.word	0x00000008
.L_4435:


//--------------------- .nv.info._ZN10layer_norm13ln_bwd_kernelINS_13Kernel_traitsI6__halfS2_S2_fjLj8192ELj2ELj1ELj4ELj16ENS_18Kernel_traits_baseILj8192ES2_S2_S2_fjLj128EEEEEEEvNS_9BwdParamsE --------------------------
	.section	.nv.info._ZN10layer_norm13ln_bwd_kernelINS_13Kernel_traitsI6__halfS2_S2_fjLj8192ELj2ELj1ELj4ELj16ENS_18Kernel_traits_baseILj8192ES2_S2_S2_fjLj128EEEEEEEvNS_9BwdParamsE,"",@"SHT_CUDA_INFO"
	.sectionflags	@""
	.align	4


	//----- nvinfo : EIATTR_CUDA_API_VERSION
	.align		4
        /*0000*/ 	.byte	0x04, 0x37
        /*0002*/ 	.short	(.L_4437 - .L_4436)
.L_4436:
        /*0004*/ 	.word	0x00000082


	//----- nvinfo : EIATTR_KPARAM_INFO
	.align		4
.L_4437:
        /*0008*/ 	.byte	0x04, 0x17
        /*000a*/ 	.short	(.L_4439 - .L_4438)
.L_4438:
        /*000c*/ 	.word	0x00000000
        /*0010*/ 	.short	0x0000
        /*0012*/ 	.short	0x0000
        /*0014*/ 	.byte	0x00, 0xf0, 0x21, 0x02


	//----- nvinfo : EIATTR_SPARSE_MMA_MASK
	.align		4
.L_4439:
        /*0018*/ 	.byte	0x03, 0x50
        /*001a*/ 	.short	0x0000


	//----- nvinfo : EIATTR_MAXREG_COUNT
	.align		4
        /*001c*/ 	.byte	0x03, 0x1b
        /*001e*/ 	.short	0x00ff


	//----- nvinfo : EIATTR_NUM_BARRIERS
	.align		4
        /*0020*/ 	.byte	0x02, 0x4c
        /*0022*/ 	.byte	0x01
	.zero		1


	//----- nvinfo : EIATTR_MERCURY_ISA_VERSION
	.align		4
        /*0024*/ 	.byte	0x03, 0x5f
        /*0026*/ 	.short	0x0101


	//----- nvinfo : EIATTR_COOP_GROUP_MASK_REGIDS
	.align		4
        /*0028*/ 	.byte	0x04, 0x29
        /*002a*/ 	.short	(.L_4441 - .L_4440)


	//   ....[0]....
.L_4440:
        /*002c*/ 	.word	0xffffffff


	//   ....[1]....
        /*0030*/ 	.word	0xffffffff


	//   ....[2]....
        /*0034*/ 	.word	0xffffffff


	//   ....[3]....
        /*0038*/ 	.word	0xffffffff


	//   ....[4]....
        /*003c*/ 	.word	0xffffffff


	//   ....[5]....
        /*0040*/ 	.word	0xffffffff


	//   ....[6]....
        /*0044*/ 	.word	0xffffffff


	//   ....[7]....
        /*0048*/ 	.word	0xffffffff


	//   ....[8]....
        /*004c*/ 	.word	0xffffffff


	//   ....[9]....
        /*0050*/ 	.word	0xffffffff


	//   ....[10]....
        /*0054*/ 	.word	0xffffffff


	//   ....[11]....
        /*0058*/ 	.word	0xffffffff


	//   ....[12]....
        /*005c*/ 	.word	0xffffffff


	//   ....[13]....
        /*0060*/ 	.word	0xffffffff


	//   ....[14]....
        /*0064*/ 	.word	0xffffffff


	//   ....[15]....
        /*0068*/ 	.word	0xffffffff


	//   ....[16]....
        /*006c*/ 	.word	0xffffffff


	//   ....[17]....
        /*0070*/ 	.word	0xffffffff


	//   ....[18]....
        /*0074*/ 	.word	0xffffffff


	//   ....[19]....
        /*0078*/ 	.word	0xffffffff


	//----- nvinfo : EIATTR_COOP_GROUP_INSTR_OFFSETS
	.align		4
.L_4441:
        /*007c*/ 	.byte	0x04, 0x28
        /*007e*/ 	.short	(.L_4443 - .L_4442)


	//   ....[0]....
.L_4442:
        /*0080*/ 	.word	0x00003260


	//   ....[1]....
        /*0084*/ 	.word	0x000032a0


	//   ....[2]....
        /*0088*/ 	.word	0x00003430


	//   ....[3]....
        /*008c*/ 	.word	0x00003470


	//   ....[4]....
        /*0090*/ 	.word	0x00003600


	//   ....[5]....
        /*0094*/ 	.word	0x00003640


	//   ....[6]....
        /*0098*/ 	.word	0x000037d0


	//   ....[7]....
        /*009c*/ 	.word	0x00003810


	//   ....[8]....
        /*00a0*/ 	.word	0x00003850


	//   ....[9]....
        /*00a4*/ 	.word	0x00003860


	//   ....[10]....
        /*00a8*/ 	.word	0x00003c80


	//   ....[11]....
        /*00ac*/ 	.word	0x00003c90


	//   ....[12]....
        /*00b0*/ 	.word	0x00003cc0


	//   ....[13]....
        /*00b4*/ 	.word	0x00003cd0


	//   ....[14]....
        /*00b8*/ 	.word	0x00003d00


	//   ....[15]....
        /*00bc*/ 	.word	0x00003d10


	//   ....[16]....
        /*00c0*/ 	.word	0x00003d40


	//   ....[17]....
        /*00c4*/ 	.word	0x00003d50


	//   ....[18]....
        /*00c8*/ 	.word	0x00003d80


	//   ....[19]....
        /*00cc*/ 	.word	0x00003d90


	//----- nvinfo : EIATTR_VRC_CTA_INIT_COUNT
	.align		4
.L_4443:
        /*00d0*/ 	.byte	0x02, 0x4a
	.zero		1
	.zero		1


	//----- nvinfo : EIATTR_EXIT_INSTR_OFFSETS
	.align		4
        /*00d4*/ 	.byte	0x04, 0x1c
        /*00d6*/ 	.short	(.L_4445 - .L_4444)


	//   ....[0]....
.L_4444:
        /*00d8*/ 	.word	0x00004ae0


	//----- nvinfo : EIATTR_MAX_THREADS
	.align		4
.L_4445:
        /*00dc*/ 	.byte	0x04, 0x05
        /*00de*/ 	.short	(.L_4447 - .L_4446)
.L_4446:
        /*00e0*/ 	.word	0x00000080
        /*00e4*/ 	.word	0x00000001
        /*00e8*/ 	.word	0x00000001


	//----- nvinfo : EIATTR_CRS_STACK_SIZE
	.align		4
.L_4447:
        /*00ec*/ 	.byte	0x04, 0x1e
        /*00ee*/ 	.short	(.L_4449 - .L_4448)
.L_4448:
        /*00f0*/ 	.word	0x00000000


	//----- nvinfo : EIATTR_CBANK_PARAM_SIZE
	.align		4
.L_4449:
        /*00f4*/ 	.byte	0x03, 0x19
        /*00f6*/ 	.short	0x0088


	//----- nvinfo : EIATTR_PARAM_CBANK
	.align		4
        /*00f8*/ 	.byte	0x04, 0x0a
        /*00fa*/ 	.short	(.L_4451 - .L_4450)
	.align		4
.L_4450:
        /*00fc*/ 	.word	index@(.nv.constant0._ZN10layer_norm13ln_bwd_kernelINS_13Kernel_traitsI6__halfS2_S2_fjLj8192ELj2ELj1ELj4ELj16ENS_18Kernel_traits_baseILj8192ES2_S2_S2_fjLj128EEEEEEEvNS_9BwdParamsE)
        /*0100*/ 	.short	0x0380
        /*0102*/ 	.short	0x0088


	//----- nvinfo : EIATTR_SW_WAR
	.align		4
.L_4451:
        /*0104*/ 	.byte	0x04, 0x36
        /*0106*/ 	.short	(.L_4453 - .L_4452)
.L_4452:
        /*0108*/ 	.word	0x00000008
.L_4453:


//--------------------- .nv.info._ZN10layer_norm22ln_bwd_finalize_kernelINS_22Kernel_traits_finalizeILj8192EffffjLj1024ELj4ENS_18Kernel_traits_baseILj8192EffffjLj1024EEEEEEEvNS_9BwdParamsE --------------------------
	.section	.nv.info._ZN10layer_norm22ln_bwd_finalize_kernelINS_22Kernel_traits_finalizeILj8192EffffjLj1024ELj4ENS_18Kernel_traits_baseILj8192EffffjLj1024EEEEEEEvNS_9BwdParamsE,"",@"SHT_CUDA_INFO"
	.sectionflags	@""
	.align	4


	//----- nvinfo : EIATTR_CUDA_API_VERSION
	.align		4
        /*0000*/ 	.byte	0x04, 0x37
        /*0002*/ 	.short	(.L_4455 - .L_4454)
.L_4454:
        /*0004*/ 	.word	0x00000082


	//----- nvinfo : EIATTR_KPARAM_INFO
	.align		4
.L_4455:
        /*0008*/ 	.byte	0x04, 0x17
        /*000a*/ 	.short	(.L_4457 - .L_4456)
.L_4456:
        /*000c*/ 	.word	0x00000000
        /*0010*/ 	.short	0x0000
        /*0012*/ 	.short	0x0000
        /*0014*/ 	.byte	0x00, 0xf0, 0x21, 0x02


	//----- nvinfo : EIATTR_SPARSE_MMA_MASK
	.align		4
.L_4457:
        /*0018*/ 	.byte	0x03, 0x50
        /*001a*/ 	.short	0x0000


	//----- nvinfo : EIATTR_MAXREG_COUNT
	.align		4
        /*001c*/ 	.byte	0x03, 0x1b
        /*001e*/ 	.short	0x0040


	//----- nvinfo : EIATTR_NUM_BARRIERS
	.align		4
        /*0020*/ 	.byte	0x02, 0x4c
        /*0022*/ 	.byte	0x01
	.zero		1


	//----- nvinfo : EIATTR_MERCURY_ISA_VERSION
	.align		4
        /*0024*/ 	.byte	0x03, 0x5f
        /*0026*/ 	.short	0x0101


	//----- nvinfo : EIATTR_COOP_GROUP_MASK_REGIDS
	.align		4
        /*0028*/ 	.byte	0x04, 0x29
        /*002a*/ 	.short	(.L_4459 - .L_4458)


	//   ....[0]....
.L_4458:
        /*002c*/ 	.word	0xffffffff


	//   ....[1]....
        /*0030*/ 	.word	0xffffffff


	//   ....[2]....
        /*0034*/ 	.word	0xffffffff


	//   ....[3]....
        /*0038*/ 	.word	0xffffffff


	//   ....[4]....
        /*003c*/ 	.word	0xffffffff


	//   ....[5]....
        /*0040*/ 	.word	0xffffffff


	//   ....[6]....
        /*0044*/ 	.word	0xffffffff


	//   ....[7]....
        /*0048*/ 	.word	0xffffffff


	//   ....[8]....
        /*004c*/ 	.word	0xffffffff


	//   ....[9]....
        /*0050*/ 	.word	0xffffffff


	//----- nvinfo : EIATTR_COOP_GROUP_INSTR_OFFSETS
	.align		4
.L_4459:
        /*0054*/ 	.byte	0x04, 0x28
        /*0056*/ 	.short	(.L_4461 - .L_4460)


	//   ....[0]....
.L_4460:
        /*0058*/ 	.word	0x00001270


	//   ....[1]....
        /*005c*/ 	.word	0x00001280


	//   ....[2]....
        /*0060*/ 	.word	0x000012b0


	//   ....[3]....
        /*0064*/ 	.word	0x000012c0


	//   ....[4]....
        /*0068*/ 	.word	0x000012f0


	//   ....[5]....
        /*006c*/ 	.word	0x00001300


	//   ....[6]....
        /*0070*/ 	.word	0x00001330


	//   ....[7]....
        /*0074*/ 	.word	0x00001340


	//   ....[8]....
        /*0078*/ 	.word	0x00001370


	//   ....[9]....
        /*007c*/ 	.word	0x00001380


	//----- nvinfo : EIATTR_VRC_CTA_INIT_COUNT
	.align		4
.L_4461:
        /*0080*/ 	.byte	0x02, 0x4a
	.zero		1
	.zero		1


	//----- nvinfo : EIATTR_EXIT_INSTR_OFFSETS
	.align		4
        /*0084*/ 	.byte	0x04, 0x1c
        /*0086*/ 	.short	(.L_4463 - .L_4462)


	//   ....[0]....
.L_4462:
        /*0088*/ 	.word	0x00000060


	//   ....[1]....
        /*008c*/ 	.word	0x000013e0


	//   ....[2]....
        /*0090*/ 	.word	0x00001490


	//----- nvinfo : EIATTR_MAX_THREADS
	.align		4
.L_4463:
        /*0094*/ 	.byte	0x04, 0x05
        /*0096*/ 	.short	(.L_4465 - .L_4464)
.L_4464:
        /*0098*/ 	.word	0x00000400
        /*009c*/ 	.word	0x00000001
        /*00a0*/ 	.word	0x00000001


	//----- nvinfo : EIATTR_CRS_STACK_SIZE
	.align		4
.L_4465:
        /*00a4*/ 	.byte	0x04, 0x1e
        /*00a6*/ 	.short	(.L_4467 - .L_4466)
.L_4466:
        /*00a8*/ 	.word	0x00000000


	//----- nvinfo : EIATTR_CBANK_PARAM_SIZE
	.align		4
.L_4467:
        /*00ac*/ 	.byte	0x03, 0x19
        /*00ae*/ 	.short	0x0088


	//----- nvinfo : EIATTR_PARAM_CBANK
	.align		4
        /*00b0*/ 	.byte	0x04, 0x0a
        /*00b2*/ 	.short	(.L_4469 - .L_4468)
	.align		4
.L_4468:
        /*00b4*/ 	.word	index@(.nv.constant0._ZN10layer_norm22ln_bwd_finalize_kernelINS_22Kernel_traits_finalizeILj8192EffffjLj1024ELj4ENS_18Kernel_traits_baseILj8192EffffjLj1024EEEEEEEvNS_9BwdParamsE)
        /*00b8*/ 	.short	0x0380
        /*00ba*/ 	.short	0x0088


	//----- nvinfo : EIATTR_SW_WAR
	.align		4
.L_4469:
        /*00bc*/ 	.byte	0x04, 0x36
        /*00be*/ 	.short	(.L_4471 - .L_4470)
.L_4470:
        /*00c0*/ 	.word	0x00000008
.L_4471:


//--------------------- .nv.info._ZN10layer_norm13ln_bwd_kernelINS_13Kernel_traitsIffffjLj8192ELj2ELj1ELj4ELj16ENS_18Kernel_traits_baseILj8192EffffjLj128EEEEEEEvNS_9BwdParamsE --------------------------
	.section	.nv.info._ZN10layer_norm13ln_bwd_kernelINS_13Kernel_traitsIffffjLj8192ELj2ELj1ELj4ELj16ENS_18Kernel_traits_baseILj8192EffffjLj128EEEEEEEvNS_9BwdParamsE,"",@"SHT_CUDA_INFO"
	.sectionflags	@""
	.align	4


	//----- nvinfo : EIATTR_CUDA_API_VERSION
	.align		4
        /*0000*/ 	.byte	0x04, 0x37
        /*0002*/ 	.short	(.L_4473 - .L_4472)
.L_4472:
        /*0004*/ 	.word	0x00000082


	//----- nvinfo : EIATTR_KPARAM_INFO
	.align		4
.L_4473:
        /*0008*/ 	.byte	0x04, 0x17
        /*000a*/ 	.short	(.L_4475 - .L_4474)
.L_4474:
        /*000c*/ 	.word	0x00000000
        /*0010*/ 	.short	0x0000
        /*0012*/ 	.short	0x0000
        /*0014*/ 	.byte	0x00, 0xf0, 0x21, 0x02


	//----- nvinfo : EIATTR_SPARSE_MMA_MASK
	.align		4
.L_4475:
        /*0018*/ 	.byte	0x03, 0x50
        /*001a*/ 	.short	0x0000


	//----- nvinfo : EIATTR_MAXREG_COUNT
	.align		4
        /*001c*/ 	.byte	0x03, 0x1b
        /*001e*/ 	.short	0x00ff


	//----- nvinfo : EIATTR_NUM_BARRIERS
	.align		4
        /*0020*/ 	.byte	0x02, 0x4c
        /*0022*/ 	.byte	0x01
	.zero		1


	//----- nvinfo : EIATTR_MERCURY_ISA_VERSION
	.align		4
        /*0024*/ 	.byte	0x03, 0x5f
        /*0026*/ 	.short	0x0101


	//----- nvinfo : EIATTR_COOP_GROUP_MASK_REGIDS
	.align		4
        /*0028*/ 	.byte	0x04, 0x29
        /*002a*/ 	.short	(.L_4477 - .L_4476)


	//   ....[0]....
.L_4476:
        /*002c*/ 	.word	0xffffffff


	//   ....[1]....
        /*0030*/ 	.word	0xffffffff


	//   ....[2]....
        /*0034*/ 	.word	0xffffffff


	//   ....[3]....
        /*0038*/ 	.word	0xffffffff


	//   ....[4]....
        /*003c*/ 	.word	0xffffffff


	//   ....[5]....
        /*0040*/ 	.word	0xffffffff


	//   ....[6]....
        /*0044*/ 	.word	0xffffffff


	//   ....[7]....
        /*0048*/ 	.word	0xffffffff


	//   ....[8]....
        /*004c*/ 	.word	0xffffffff


	//   ....[9]....
        /*0050*/ 	.word	0xffffffff


	//   ....[10]....
        /*0054*/ 	.word	0xffffffff


	//   ....[11]....
        /*0058*/ 	.word	0xffffffff


	//   ....[12]....
        /*005c*/ 	.word	0xffffffff


	//   ....[13]....
        /*0060*/ 	.word	0xffffffff


	//   ....[14]....
        /*0064*/ 	.word	0xffffffff


	//   ....[15]....
        /*0068*/ 	.word	0xffffffff


	//   ....[16]....
        /*006c*/ 	.word	0xffffffff


	//   ....[17]....
        /*0070*/ 	.word	0xffffffff


	//   ....[18]....
        /*0074*/ 	.word	0xffffffff


	//   ....[19]....
        /*0078*/ 	.word	0xffffffff


	//----- nvinfo : EIATTR_COOP_GROUP_INSTR_OFFSETS
	.align		4
.L_4477:
        /*007c*/ 	.byte	0x04, 0x28
        /*007e*/ 	.short	(.L_4479 - .L_4478)


	//   ....[0]....
.L_4478:
        /*0080*/ 	.word	0x000020a0


	//   ....[1]....
        /*0084*/ 	.word	0x000020e0


	//   ....[2]....
        /*0088*/ 	.word	0x00002270


	//   ....[3]....
        /*008c*/ 	.word	0x000022b0


	//   ....[4]....
        /*0090*/ 	.word	0x00002440


	//   ....[5]....
        /*0094*/ 	.word	0x00002480


	//   ....[6]....
        /*0098*/ 	.word	0x000025d0


	//   ....[7]....
        /*009c*/ 	.word	0x000025e0


	//   ....[8]....
        /*00a0*/ 	.word	0x00002610


	//   ....[9]....
        /*00a4*/ 	.word	0x00002630


	//   ....[10]....
        /*00a8*/ 	.word	0x00002a80


	//   ....[11]....
        /*00ac*/ 	.word	0x00002a90


	//   ....[12]....
        /*00b0*/ 	.word	0x00002ac0


	//   ....[13]....
        /*00b4*/ 	.word	0x00002ad0


	//   ....[14]....
        /*00b8*/ 	.word	0x00002b00


	//   ....[15]....
        /*00bc*/ 	.word	0x00002b10


	//   ....[16]....
        /*00c0*/ 	.word	0x00002b40


	//   ....[17]....
        /*00c4*/ 	.word	0x00002b50


	//   ....[18]....
        /*00c8*/ 	.word	0x00002b80


	//   ....[19]....
        /*00cc*/ 	.word	0x00002b90


	//----- nvinfo : EIATTR_VRC_CTA_INIT_COUNT
	.align		4
.L_4479:
        /*00d0*/ 	.byte	0x02, 0x4a
	.zero		1
	.zero		1


	//----- nvinfo : EIATTR_EXIT_INSTR_OFFSETS
	.align		4
        /*00d4*/ 	.byte	0x04, 0x1c
        /*00d6*/ 	.short	(.L_4481 - .L_4480)


	//   ....[0]....
.L_4480:
        /*00d8*/ 	.word	0x000037e0


	//----- nvinfo : EIATTR_MAX_THREADS
	.align		4
.L_4481:
        /*00dc*/ 	.byte	0x04, 0x05
        /*00de*/ 	.short	(.L_4483 - .L_4482)
.L_4482:
        /*00e0*/ 	.word	0x00000080
        /*00e4*/ 	.word	0x00000001
        /*00e8*/ 	.word	0x00000001


	//----- nvinfo : EIATTR_CRS_STACK_SIZE
	.align		4
.L_4483:
        /*00ec*/ 	.byte	0x04, 0x1e
        /*00ee*/ 	.short	(.L_4485 - .L_4484)
.L_4484:
        /*00f0*/ 	.word	0x00000000


	//----- nvinfo : EIATTR_CBANK_PARAM_SIZE
	.align		4
.L_4485:
        /*00f4*/ 	.byte	0x03, 0x19
        /*00f6*/ 	.short	0x0088


	//----- nvinfo : EIATTR_PARAM_CBANK
	.align		4
        /*00f8*/ 	.byte	0x04, 0x0a
        /*00fa*/ 	.short	(.L_4487 - .L_4486)
	.align		4
.L_4486:
        /*00fc*/ 	.word	index@(.nv.constant0._ZN10layer_norm13ln_bwd_kernelINS_13Kernel_traitsIffffjLj8192ELj2ELj1ELj4ELj16ENS_18Kernel_traits_baseILj8192EffffjLj128EEEEEEEvNS_9BwdParamsE)
        /*0100*/ 	.short	0x0380
        /*0102*/ 	.short	0x0088


	//----- nvinfo : EIATTR_SW_WAR
	.align		4
.L_4487:
        /*0104*/ 	.byte	0x04, 0x36
        /*0106*/ 	.short	(.L_4489 - .L_4488)
.L_4488:
        /*0108*/ 	.word	0x00000008
.L_4489:


//--------------------- .nv.info._ZN10layer_norm22ln_bwd_finalize_kernelINS_22Kernel_traits_finalizeILj6144E13__nv_bfloat16fS2_fjLj1024ELj4ENS_18Kernel_traits_baseILj6144ES2_fS2_fjLj1024EEEEEEEvNS_9BwdParamsE --------------------------
	.section	.nv.info._ZN10layer_norm22ln_bwd_finalize_kernelINS_22Kernel_traits_finalizeILj6144E13__nv_bfloat16fS2_fjLj1024ELj4ENS_18Kernel_traits_baseILj6144ES2_fS2_fjLj1024EEEEEEEvNS_9BwdParamsE,"",@"SHT_CUDA_INFO"
	.sectionflags	@""
	.align	4


	//----- nvinfo : EIATTR_CUDA_API_VERSION
	.align		4
        /*0000*/ 	.byte	0x04, 0x37
        /*0002*/ 	.short	(.L_4491 - .L_4490)
.L_4490:
        /*0004*/ 	.word	0x00000082


	//----- nvinfo : EIATTR_KPARAM_INFO
	.align		4
.L_4491:
        /*0008*/ 	.byte	0x04, 0x17
        /*000a*/ 	.short	(.L_4493 - .L_4492)
.L_4492:
        /*000c*/ 	.word	0x00000000
        /*0010*/ 	.short	0x0000
        /*0012*/ 	.short	0x0000
        /*0014*/ 	.byte	0x00, 0xf0, 0x21, 0x02


	//----- nvinfo : EIATTR_SPARSE_MMA_MASK
	.align		4
.L_4493:
        /*0018*/ 	.byte	0x03, 0x50
        /*001a*/ 	.short	0x0000


	//----- nvinfo : EIATTR_MAXREG_COUNT
	.align		4
        /*001c*/ 	.byte	0x03, 0x1b
        /*001e*/ 	.short	0x0040


	//----- nvinfo : EIATTR_NUM_BARRIERS
	.align		4
        /*0020*/ 	.byte	0x02, 0x4c
        /*0022*/ 	.byte	0x01
	.zero		1


	//----- nvinfo : EIATTR_MERCURY_ISA_VERSION
	.align		4
        /*0024*/ 	.byte	0x03, 0x5f
        /*0026*/ 	.short	0x0101


	//----- nvinfo : EIATTR_COOP_GROUP_MASK_REGIDS
	.align		4
        /*0028*/ 	.byte	0x04, 0x29
        /*002a*/ 	.short	(.L_4495 - .L_4494)


	//   ....[0]....
.L_4494:
        /*002c*/ 	.word	0xffffffff


	//   ....[1]....
        /*0030*/ 	.word	0xffffffff


	//   ....[2]....
        /*0034*/ 	.word	0xffffffff


	//   ....[3]....
        /*0038*/ 	.word	0xffffffff


	//   ....[4]....
        /*003c*/ 	.word	0xffffffff


	//   ....[5]....
        /*0040*/ 	.word	0xffffffff


	//   ....[6]....
        /*0044*/ 	.word	0xffffffff


	//   ....[7]....
        /*0048*/ 	.word	0xffffffff


	//   ....[8]....
        /*004c*/ 	.word	0xffffffff


	//   ....[9]....
        /*0050*/ 	.word	0xffffffff


	//----- nvinfo : EIATTR_COOP_GROUP_INSTR_OFFSETS
	.align		4
.L_4495:
        /*0054*/ 	.byte	0x04, 0x28
        /*0056*/ 	.short	(.L_4497 - .L_4496)


	//   ....[0]....
.L_4496:
        /*0058*/ 	.word	0x00001270


	//   ....[1]....
        /*005c*/ 	.word	0x00001280


	//   ....[2]....
        /*0060*/ 	.word	0x000012b0


	//   ....[3]....
        /*0064*/ 	.word	0x000012c0


	//   ....[4]....
        /*0068*/ 	.word	0x000012f0


	//   ....[5]....
        /*006c*/ 	.word	0x00001300


	//   ....[6]....
        /*0070*/ 	.word	0x00001330


	//   ....[7]....
        /*0074*/ 	.word	0x00001340


	//   ....[8]....
        /*0078*/ 	.word	0x00001370


	//   ....[9]....
        /*007c*/ 	.word	0x00001380


	//----- nvinfo : EIATTR_VRC_CTA_INIT_COUNT
	.align		4
.L_4497:
        /*0080*/ 	.byte	0x02, 0x4a
	.zero		1
	.zero		1


	//----- nvinfo : EIATTR_EXIT_INSTR_OFFSETS
	.align		4
        /*0084*/ 	.byte	0x04, 0x1c
        /*0086*/ 	.short	(.L_4499 - .L_4498)


	//   ....[0]....
.L_4498:
        /*0088*/ 	.word	0x00000060


	//   ....[1]....
        /*008c*/ 	.word	0x000013e0


	//   ....[2]....
        /*0090*/ 	.word	0x000014b0


	//----- nvinfo : EIATTR_MAX_THREADS
	.align		4
.L_4499:
        /*0094*/ 	.byte	0x04, 0x05
        /*0096*/ 	.short	(.L_4501 - .L_4500)
.L_4500:
        /*0098*/ 	.word	0x00000400
        /*009c*/ 	.word	0x00000001
        /*00a0*/ 	.word	0x00000001


	//----- nvinfo : EIATTR_CRS_STACK_SIZE
	.align		4
.L_4501:
        /*00a4*/ 	.byte	0x04, 0x1e
        /*00a6*/ 	.short	(.L_4503 - .L_4502)
.L_4502:
        /*00a8*/ 	.word	0x00000000


	//----- nvinfo : EIATTR_CBANK_PARAM_SIZE
	.align		4
.L_4503:
        /*00ac*/ 	.byte	0x03, 0x19
        /*00ae*/ 	.short	0x0088


	//----- nvinfo : EIATTR_PARAM_CBANK
	.align		4
        /*00b0*/ 	.byte	0x04, 0x0a
        /*00b2*/ 	.short	(.L_4505 - .L_4504)
	.align		4
.L_4504:
        /*00b4*/ 	.word	index@(.nv.constant0._ZN10layer_norm22ln_bwd_finalize_kernelINS_22Kernel_traits_finalizeILj6144E13__nv_bfloat16fS2_fjLj1024ELj4ENS_18Kernel_traits_baseILj6144ES2_fS2_fjLj1024EEEEEEEvNS_9BwdParamsE)
        /*00b8*/ 	.short	0x0380
        /*00ba*/ 	.short	0x0088


	//----- nvinfo : EIATTR_SW_WAR
	.align		4
.L_4505:
        /*00bc*/ 	.byte	0x04, 0x36
        /*00be*/ 	.short	(.L_4507 - .L_4506)
.L_4506:
        /*00c0*/ 	.word	0x00000008
.L_4507:


//--------------------- .nv.info._ZN10layer_norm13ln_bwd_kernelINS_13Kernel_traitsI13__nv_bfloat16fS2_fjLj6144ELj1ELj1ELj8ELj16ENS_18Kernel_traits_baseILj6144ES2_fS2_fjLj256EEEEEEEvNS_9BwdParamsE --------------------------
	.section	.nv.info._ZN10layer_norm13ln_bwd_kernelINS_13Kernel_traitsI13__nv_bfloat16fS2_fjLj6144ELj1ELj1ELj8ELj16ENS_18Kernel_traits_baseILj6144ES2_fS2_fjLj256EEEEEEEvNS_9BwdParamsE,"",@"SHT_CUDA_INFO"
	.sectionflags	@""
	.align	4


	//----- nvinfo : EIATTR_CUDA_API_VERSION
	.align		4
        /*0000*/ 	.byte	0x04, 0x37
        /*0002*/ 	.short	(.L_4509 - .L_4508)
.L_4508:
        /*0004*/ 	.word	0x00000082


	//----- nvinfo : EIATTR_KPARAM_INFO
	.align		4
.L_4509:
        /*0008*/ 	.byte	0x04, 0x17
        /*000a*/ 	.short	(.L_4511 - .L_4510)
.L_4510:
        /*000c*/ 	.word	0x00000000
        /*0010*/ 	.short	0x0000
        /*0012*/ 	.short	0x0000
        /*0014*/ 	.byte	0x00, 0xf0, 0x21, 0x02


	//----- nvinfo : EIATTR_SPARSE_MMA_MASK
	.align		4
.L_4511:
        /*0018*/ 	.byte	0x03, 0x50
        /*001a*/ 	.short	0x0000


	//----- nvinfo : EIATTR_MAXREG_COUNT
	.align		4
        /*001c*/ 	.byte	0x03, 0x1b
        /*001e*/ 	.short	0x00ff


	//----- nvinfo : EIATTR_NUM_BARRIERS
	.align		4
        /*0020*/ 	.byte	0x02, 0x4c
        /*0022*/ 	.byte	0x01
	.zero		1


	//----- nvinfo : EIATTR_MERCURY_ISA_VERSION
	.align		4
        /*0024*/ 	.byte	0x03, 0x5f
        /*0026*/ 	.short	0x0101


	//----- nvinfo : EIATTR_COOP_GROUP_MASK_REGIDS
	.align		4
        /*0028*/ 	.byte	0x04, 0x29
        /*002a*/ 	.short	(.L_4513 - .L_4512)


	//   ....[0]....
.L_4512:
        /*002c*/ 	.word	0xffffffff


	//   ....[1]....
        /*0030*/ 	.word	0xffffffff


	//   ....[2]....
        /*0034*/ 	.word	0xffffffff


	//   ....[3]....
        /*0038*/ 	.word	0xffffffff


	//   ....[4]....
        /*003c*/ 	.word	0xffffffff


	//   ....[5]....
        /*0040*/ 	.word	0xffffffff


	//   ....[6]....
        /*0044*/ 	.word	0xffffffff


	//   ....[7]....
        /*0048*/ 	.word	0xffffffff


	//   ....[8]....
        /*004c*/ 	.word	0xffffffff


	//   ....[9]....
        /*0050*/ 	.word	0xffffffff


	//----- nvinfo : EIATTR_COOP_GROUP_INSTR_OFFSETS
	.align		4
.L_4513:
        /*0054*/ 	.byte	0x04, 0x28
        /*0056*/ 	.short	(.L_4515 - .L_4514)


	//   ....[0]....
.L_4514:
        /*0058*/ 	.word	0x00002aa0


	//   ....[1]....
        /*005c*/ 	.word	0x00002ae0


	//   ....[2]....
        /*0060*/ 	.word	0x00002c70


	//   ....[3]....
        /*0064*/ 	.word	0x00002cb0


	//   ....[4]....
        /*0068*/ 	.word	0x00002e40


	//   ....[5]....
        /*006c*/ 	.word	0x00002e60


	//   ....[6]....
        /*0070*/ 	.word	0x00002e90


	//   ....[7]....
        /*0074*/ 	.word	0x00002ea0


	//   ....[8]....
        /*0078*/ 	.word	0x00002ed0


	//   ....[9]....
        /*007c*/ 	.word	0x00002ee0


	//----- nvinfo : EIATTR_VRC_CTA_INIT_COUNT
	.align		4
.L_4515:
        /*0080*/ 	.byte	0x02, 0x4a
	.zero		1
	.zero		1


	//----- nvinfo : EIATTR_EXIT_INSTR_OFFSETS
	.align		4
        /*0084*/ 	.byte	0x04, 0x1c
        /*0086*/ 	.short	(.L_4517 - .L_4516)


	//   ....[0]....
.L_4516:
        /*0088*/ 	.word	0x00003c40


	//----- nvinfo : EIATTR_MAX_THREADS
	.align		4
.L_4517:
        /*008c*/ 	.byte	0x04, 0x05
        /*008e*/ 	.short	(.L_4519 - .L_4518)
.L_4518:
        /*0090*/ 	.word	0x00000100
        /*0094*/ 	.word	0x00000001
        /*0098*/ 	.word	0x00000001


	//----- nvinfo : EIATTR_CRS_STACK_SIZE
	.align		4
.L_4519:
        /*009c*/ 	.byte	0x04, 0x1e
        /*009e*/ 	.short	(.L_4521 - .L_4520)
.L_4520:
        /*00a0*/ 	.word	0x00000000


	//----- nvinfo : EIATTR_CBANK_PARAM_SIZE
	.align		4
.L_4521:
        /*00a4*/ 	.byte	0x03, 0x19
        /*00a6*/ 	.short	0x0088


	//----- nvinfo : EIATTR_PARAM_CBANK
	.align		4
        /*00a8*/ 	.byte	0x04, 0x0a
        /*00aa*/ 	.short	(.L_4523 - .L_4522)
	.align		4
.L_4522:
        /*00ac*/ 	.word	index@(.nv.constant0._ZN10layer_norm13ln_bwd_kernelINS_13Kernel_traitsI13__nv_bfloat16fS2_fjLj6144ELj1ELj1ELj8ELj16ENS_18Kernel_traits_baseILj6144ES2_fS2_fjLj256EEEEEEEvNS_9BwdParamsE)
        /*00b0*/ 	.short	0x0380
        /*00b2*/ 	.short	0x0088


	//----- nvinfo : EIATTR_SW_WAR
	.align		4
.L_4523:
        /*00b4*/ 	.byte	0x04, 0x36
        /*00b6*/ 	.short	(.L_4525 - .L_4524)
.L_4524:
        /*00b8*/ 	.word	0x00000008
.L_4525:


//--------------------- .nv.info._ZN10layer_norm22ln_bwd_finalize_kernelINS_22Kernel_traits_finalizeILj6144E13__nv_bfloat16S2_S2_fjLj1024ELj4ENS_18Kernel_traits_baseILj6144ES2_S2_S2_fjLj1024EEEEEEEvNS_9BwdParamsE --------------------------
	.section	.nv.info._ZN10layer_norm22ln_bwd_finalize_kernelINS_22Kernel_traits_finalizeILj6144E13__nv_bfloat16S2_S2_fjLj1024ELj4ENS_18Kernel_traits_baseILj6144ES2_S2_S2_fjLj1024EEEEEEEvNS_9BwdParamsE,"",@"SHT_CUDA_INFO"
	.sectionflags	@""
	.align	4


	//----- nvinfo : EIATTR_CUDA_API_VERSION
	.align		4
        /*0000*/ 	.byte	0x04, 0x37
        /*0002*/ 	.short	(.L_4527 - .L_4526)
.L_4526:
        /*0004*/ 	.word	0x00000082


	//----- nvinfo : EIATTR_KPARAM_INFO
	.align		4
.L_4527:
        /*0008*/ 	.byte	0x04, 0x17
        /*000a*/ 	.short	(.L_4529 - .L_4528)
.L_4528:
        /*000c*/ 	.word	0x00000000
        /*0010*/ 	.short	0x0000
        /*0012*/ 	.short	0x0000
        /*0014*/ 	.byte	0x00, 0xf0, 0x21, 0x02


	//----- nvinfo : EIATTR_SPARSE_MMA_MASK
	.align		4
.L_4529:
        /*0018*/ 	.byte	0x03, 0x50
        /*001a*/ 	.short	0x0000


	//----- nvinfo : EIATTR_MAXREG_COUNT
	.align		4
        /*001c*/ 	.byte	0x03, 0x1b
        /*001e*/ 	.short	0x0040


	//----- nvinfo : EIATTR_NUM_BARRIERS
	.align		4
        /*0020*/ 	.byte	0x02, 0x4c
        /*0022*/ 	.byte	0x01
	.zero		1


	//----- nvinfo : EIATTR_MERCURY_ISA_VERSION
	.align		4
        /*0024*/ 	.byte	0x03, 0x5f
        /*0026*/ 	.short	0x0101


	//----- nvinfo : EIATTR_COOP_GROUP_MASK_REGIDS
	.align		4
        /*0028*/ 	.byte	0x04, 0x29
        /*002a*/ 	.short	(.L_4531 - .L_4530)


	//   ....[0]....
.L_4530:
        /*002c*/ 	.word	0xffffffff


	//   ....[1]....
        /*0030*/ 	.word	0xffffffff


	//   ....[2]....
        /*0034*/ 	.word	0xffffffff


	//   ....[3]....
        /*0038*/ 	.word	0xffffffff


	//   ....[4]....
        /*003c*/ 	.word	0xffffffff


	//   ....[5]....
        /*0040*/ 	.word	0xffffffff


	//   ....[6]....
        /*0044*/ 	.word	0xffffffff


	//   ....[7]....
        /*0048*/ 	.word	0xffffffff


	//   ....[8]....
        /*004c*/ 	.word	0xffffffff


	//   ....[9]....
        /*0050*/ 	.word	0xffffffff


	//----- nvinfo : EIATTR_COOP_GROUP_INSTR_OFFSETS
	.align		4
.L_4531:
        /*0054*/ 	.byte	0x04, 0x28
        /*0056*/ 	.short	(.L_4533 - .L_4532)


	//   ....[0]....
.L_4532:
        /*0058*/ 	.word	0x00001270


	//   ....[1]....
        /*005c*/ 	.word	0x00001280


	//   ....[2]....
        /*0060*/ 	.word	0x000012b0


	//   ....[3]....
        /*0064*/ 	.word	0x000012c0


	//   ....[4]....
        /*0068*/ 	.word	0x000012f0


	//   ....[5]....
        /*006c*/ 	.word	0x00001300


	//   ....[6]....
        /*0070*/ 	.word	0x00001330


	//   ....[7]....
        /*0074*/ 	.word	0x00001340


	//   ....[8]....
        /*0078*/ 	.word	0x00001370


	//   ....[9]....
        /*007c*/ 	.word	0x00001380


	//----- nvinfo : EIATTR_VRC_CTA_INIT_COUNT
	.align		4
.L_4533:
        /*0080*/ 	.byte	0x02, 0x4a
	.zero		1
	.zero		1


	//----- nvinfo : EIATTR_EXIT_INSTR_OFFSETS
	.align		4
        /*0084*/ 	.byte	0x04, 0x1c
        /*0086*/ 	.short	(.L_4535 - .L_4534)


	//   ....[0]....
.L_4534:
        /*0088*/ 	.word	0x00000060


	//   ....[1]....
        /*008c*/ 	.word	0x000013e0


	//   ....[2]....
        /*0090*/ 	.word	0x000014b0


	//----- nvinfo : EIATTR_MAX_THREADS
	.align		4
.L_4535:
        /*0094*/ 	.byte	0x04, 0x05
        /*0096*/ 	.short	(.L_4537 - .L_4536)
.L_4536:
        /*0098*/ 	.word	0x00000400
        /*009c*/ 	.word	0x00000001
        /*00a0*/ 	.word	0x00000001


	//----- nvinfo : EIATTR_CRS_STACK_SIZE
	.align		4
.L_4537:
        /*00a4*/ 	.byte	0x04, 0x1e
        /*00a6*/ 	.short	(.L_4539 - .L_4538)
.L_4538:
        /*00a8*/ 	.word	0x00000000


	//----- nvinfo : EIATTR_CBANK_PARAM_SIZE
	.align		4
.L_4539:
        /*00ac*/ 	.byte	0x03, 0x19
        /*00ae*/ 	.short	0x0088


	//----- nvinfo : EIATTR_PARAM_CBANK
	.align		4
        /*00b0*/ 	.byte	0x04, 0x0a
        /*00b2*/ 	.short	(.L_4541 - .L_4540)
	.align		4
.L_4540:
        /*00b4*/ 	.word	index@(.nv.constant0._ZN10layer_norm22ln_bwd_finalize_kernelINS_22Kernel_traits_finalizeILj6144E13__nv_bfloat16S2_S2_fjLj1024ELj4ENS_18Kernel_traits_baseILj6144ES2_S2_S2_fjLj1024EEEEEEEvNS_9BwdParamsE)
        /*00b8*/ 	.short	0x0380
        /*00ba*/ 	.short	0x0088


	//----- nvinfo : EIATTR_SW_WAR
	.align		4
.L_4541:
        /*00bc*/ 	.byte	0x04, 0x36
        /*00be*/ 	.short	(.L_4543 - .L_4542)
.L_4542:
        /*00c0*/ 	.word	0x00000008
.L_4543:


//--------------------- .nv.info._ZN10layer_norm13ln_bwd_kernelINS_13Kernel_traitsI13__nv_bfloat16S2_S2_fjLj6144ELj1ELj1ELj8ELj16ENS_18Kernel_traits_baseILj6144ES2_S2_S2_fjLj256EEEEEEEvNS_9BwdParamsE --------------------------
	.section	.nv.info._ZN10layer_norm13ln_bwd_kernelINS_13Kernel_traitsI13__nv_bfloat16S2_S2_fjLj6144ELj1ELj1ELj8ELj16ENS_18Kernel_traits_baseILj6144ES2_S2_S2_fjLj256EEEEEEEvNS_9BwdParamsE,"",@"SHT_CUDA_INFO"
	.sectionflags	@""
	.align	4


	//----- nvinfo : EIATTR_CUDA_API_VERSION
	.align		4
        /*0000*/ 	.byte	0x04, 0x37
        /*0002*/ 	.short	(.L_4545 - .L_4544)
.L_4544:
        /*0004*/ 	.word	0x00000082


	//----- nvinfo : EIATTR_KPARAM_INFO
	.align		4
.L_4545:
        /*0008*/ 	.byte	0x04, 0x17
        /*000a*/ 	.short	(.L_4547 - .L_4546)
.L_4546:
        /*000c*/ 	.word	0x00000000
        /*0010*/ 	.short	0x0000
        /*0012*/ 	.short	0x0000
        /*0014*/ 	.byte	0x00, 0xf0, 0x21, 0x02


	//----- nvinfo : EIATTR_SPARSE_MMA_MASK
	.align		4
.L_4547:
        /*0018*/ 	.byte	0x03, 0x50
        /*001a*/ 	.short	0x0000


	//----- nvinfo : EIATTR_MAXREG_COUNT
	.align		4
        /*001c*/ 	.byte	0x03, 0x1b
        /*001e*/ 	.short	0x00ff


	//----- nvinfo : EIATTR_NUM_BARRIERS
	.align		4
        /*0020*/ 	.byte	0x02, 0x4c
        /*0022*/ 	.byte	0x01
	.zero		1


	//----- nvinfo : EIATTR_MERCURY_ISA_VERSION
	.align		4
        /*0024*/ 	.byte	0x03, 0x5f
        /*0026*/ 	.short	0x0101


	//----- nvinfo : EIATTR_COOP_GROUP_MASK_REGIDS
	.align		4
        /*0028*/ 	.byte	0x04, 0x29
        /*002a*/ 	.short	(.L_4549 - .L_4548)


	//   ....[0]....
.L_4548:
        /*002c*/ 	.word	0xffffffff


	//   ....[1]....
        /*0030*/ 	.word	0xffffffff


	//   ....[2]....
        /*0034*/ 	.word	0xffffffff


	//   ....[3]....
        /*0038*/ 	.word	0xffffffff


	//   ....[4]....
        /*003c*/ 	.word	0xffffffff


	//   ....[5]....
        /*0040*/ 	.word	0xffffffff


	//   ....[6]....
        /*0044*/ 	.word	0xffffffff


	//   ....[7]....
        /*0048*/ 	.word	0xffffffff


	//   ....[8]....
        /*004c*/ 	.word	0xffffffff


	//   ....[9]....
        /*0050*/ 	.word	0xffffffff


	//----- nvinfo : EIATTR_COOP_GROUP_INSTR_OFFSETS
	.align		4
.L_4549:
        /*0054*/ 	.byte	0x04, 0x28
        /*0056*/ 	.short	(.L_4551 - .L_4550)


	//   ....[0]....
.L_4550:
        /*0058*/ 	.word	0x000028f0


	//   ....[1]....
        /*005c*/ 	.word	0x00002930


	//   ....[2]....
        /*0060*/ 	.word	0x00002ac0


	//   ....[3]....
        /*0064*/ 	.word	0x00002b00


	//   ....[4]....
        /*0068*/ 	.word	0x00002c90


	//   ....[5]....
        /*006c*/ 	.word	0x00002cb0


	//   ....[6]....
        /*0070*/ 	.word	0x00002ce0


	//   ....[7]....
        /*0074*/ 	.word	0x00002cf0


	//   ....[8]....
        /*0078*/ 	.word	0x00002d20


	//   ....[9]....
        /*007c*/ 	.word	0x00002d30


	//----- nvinfo : EIATTR_VRC_CTA_INIT_COUNT
	.align		4
.L_4551:
        /*0080*/ 	.byte	0x02, 0x4a
	.zero		1
	.zero		1


	//----- nvinfo : EIATTR_EXIT_INSTR_OFFSETS
	.align		4
        /*0084*/ 	.byte	0x04, 0x1c
        /*0086*/ 	.short	(.L_4553 - .L_4552)


	//   ....[0]....
.L_4552:
        /*0088*/ 	.word	0x000038a0


	//----- nvinfo : EIATTR_MAX_THREADS
	.align		4
.L_4553:
        /*008c*/ 	.byte	0x04, 0x05
        /*008e*/ 	.short	(.L_4555 - .L_4554)
.L_4554:
        /*0090*/ 	.word	0x00000100
        /*0094*/ 	.word	0x00000001
        /*0098*/ 	.word	0x00000001


	//----- nvinfo : EIATTR_CRS_STACK_SIZE
	.align		4
.L_4555:
        /*009c*/ 	.byte	0x04, 0x1e
        /*009e*/ 	.short	(.L_4557 - .L_4556)
.L_4556:
        /*00a0*/ 	.word	0x00000000


	//----- nvinfo : EIATTR_CBANK_PARAM_SIZE
	.align		4
.L_4557:
        /*00a4*/ 	.byte	0x03, 0x19
        /*00a6*/ 	.short	0x0088


	//----- nvinfo : EIATTR_PARAM_CBANK
	.align		4
        /*00a8*/ 	.byte	0x04, 0x0a
        /*00aa*/ 	.short	(.L_4559 - .L_4558)
	.align		4
.L_4558:
        /*00ac*/ 	.word	index@(.nv.constant0._ZN10layer_norm13ln_bwd_kernelINS_13Kernel_traitsI13__nv_bfloat16S2_S2_fjLj6144ELj1ELj1ELj8ELj16ENS_18Kernel_traits_baseILj6144ES2_S2_S2_fjLj256EEEEEEEvNS_9BwdParamsE)
        /*00b0*/ 	.short	0x0380
        /*00b2*/ 	.short	0x0088


	//----- nvinfo : EIATTR_SW_WAR
	.align		4
.L_4559:
        /*00b4*/ 	.byte	0x04, 0x36
        /*00b6*/ 	.short	(.L_4561 - .L_4560)
.L_4560:
        /*00b8*/ 	.word	0x00000008
.L_4561:


//--------------------- .nv.info._ZN10layer_norm22ln_bwd_finalize_kernelINS_22Kernel_traits_finalizeILj6144E6__halffS2_fjLj1024ELj4ENS_18Kernel_traits_baseILj6144ES2_fS2_fjLj1024EEEEEEEvNS_9BwdParamsE --------------------------
	.section	.nv.info._ZN10layer_norm22ln_bwd_finalize_kernelINS_22Kernel_traits_finalizeILj6144E6__halffS2_fjLj1024ELj4ENS_18Kernel_traits_baseILj6144ES2_fS2_fjLj1024EEEEEEEvNS_9BwdParamsE,"",@"SHT_CUDA_INFO"
	.sectionflags	@""
	.align	4


	//----- nvinfo : EIATTR_CUDA_API_VERSION
	.align		4
        /*0000*/ 	.byte	0x04, 0x37
        /*0002*/ 	.short	(.L_4563 - .L_4562)
.L_4562:
        /*0004*/ 	.word	0x00000082


	//----- nvinfo : EIATTR_KPARAM_INFO
	.align		4
.L_4563:
        /*0008*/ 	.byte	0x04, 0x17
        /*000a*/ 	.short	(.L_4565 - .L_4564)
.L_4564:
        /*000c*/ 	.word	0x00000000
        /*0010*/ 	.short	0x0000
        /*0012*/ 	.short	0x0000
        /*0014*/ 	.byte	0x00, 0xf0, 0x21, 0x02


	//----- nvinfo : EIATTR_SPARSE_MMA_MASK
	.align		4
.L_4565:
        /*0018*/ 	.byte	0x03, 0x50
        /*001a*/ 	.short	0x0000


	//----- nvinfo : EIATTR_MAXREG_COUNT
	.align		4
        /*001c*/ 	.byte	0x03, 0x1b
        /*001e*/ 	.short	0x0040


	//----- nvinfo : EIATTR_NUM_BARRIERS
	.align		4
        /*0020*/ 	.byte	0x02, 0x4c
        /*0022*/ 	.byte	0x01
	.zero		1


	//----- nvinfo : EIATTR_MERCURY_ISA_VERSION
	.align		4
        /*0024*/ 	.byte	0x03, 0x5f
        /*0026*/ 	.short	0x0101


	//----- nvinfo : EIATTR_COOP_GROUP_MASK_REGIDS
	.align		4
        /*0028*/ 	.byte	0x04, 0x29
        /*002a*/ 	.short	(.L_4567 - .L_4566)


	//   ....[0]....
.L_4566:
        /*002c*/ 	.word	0xffffffff


	//   ....[1]....
        /*0030*/ 	.word	0xffffffff


	//   ....[2]....
        /*0034*/ 	.word	0xffffffff


	//   ....[3]....
        /*0038*/ 	.word	0xffffffff


	//   ....[4]....
        /*003c*/ 	.word	0xffffffff


	//   ....[5]....
        /*0040*/ 	.word	0xffffffff


	//   ....[6]....
        /*0044*/ 	.word	0xffffffff


	//   ....[7]....
        /*0048*/ 	.word	0xffffffff


	//   ....[8]....
        /*004c*/ 	.word	0xffffffff


	//   ....[9]....
        /*0050*/ 	.word	0xffffffff


	//----- nvinfo : EIATTR_COOP_GROUP_INSTR_OFFSETS
	.align		4
.L_4567:
        /*0054*/ 	.byte	0x04, 0x28
        /*0056*/ 	.short	(.L_4569 - .L_4568)


	//   ....[0]....
.L_4568:
        /*0058*/ 	.word	0x00001270


	//   ....[1]....
        /*005c*/ 	.word	0x00001280


	//   ....[2]....
        /*0060*/ 	.word	0x000012b0


	//   ....[3]....
        /*0064*/ 	.word	0x000012c0


	//   ....[4]....
        /*0068*/ 	.word	0x000012f0


	//   ....[5]....
        /*006c*/ 	.word	0x00001300


	//   ....[6]....
        /*0070*/ 	.word	0x00001330


	//   ....[7]....
        /*0074*/ 	.word	0x00001340


	//   ....[8]....
        /*0078*/ 	.word	0x00001370


	//   ....[9]....
        /*007c*/ 	.word	0x00001380


	//----- nvinfo : EIATTR_VRC_CTA_INIT_COUNT
	.align		4
.L_4569:
        /*0080*/ 	.byte	0x02, 0x4a
	.zero		1
	.zero		1


	//----- nvinfo : EIATTR_EXIT_INSTR_OFFSETS
	.align		4
        /*0084*/ 	.byte	0x04, 0x1c
        /*0086*/ 	.short	(.L_4571 - .L_4570)


	//   ....[0]....
.L_4570:
        /*0088*/ 	.word	0x00000060


	//   ....[1]....
        /*008c*/ 	.word	0x000013e0


	//   ....[2]....
        /*0090*/ 	.word	0x000014b0


	//----- nvinfo : EIATTR_MAX_THREADS
	.align		4
.L_4571:
        /*0094*/ 	.byte	0x04, 0x05
        /*0096*/ 	.short	(.L_4573 - .L_4572)
.L_4572:
        /*0098*/ 	.word	0x00000400
        /*009c*/ 	.word	0x00000001
        /*00a0*/ 	.word	0x00000001


	//----- nvinfo : EIATTR_CRS_STACK_SIZE
	.align		4
.L_4573:
        /*00a4*/ 	.byte	0x04, 0x1e
        /*00a6*/ 	.short	(.L_4575 - .L_4574)
.L_4574:
        /*00a8*/ 	.word	0x00000000


	//----- nvinfo : EIATTR_CBANK_PARAM_SIZE
	.align		4
.L_4575:
        /*00ac*/ 	.byte	0x03, 0x19
        /*00ae*/ 	.short	0x0088


	//----- nvinfo : EIATTR_PARAM_CBANK
	.align		4
        /*00b0*/ 	.byte	0x04, 0x0a
        /*00b2*/ 	.short	(.L_4577 - .L_4576)
	.align		4
.L_4576:
        /*00b4*/ 	.word	index@(.nv.constant0._ZN10layer_norm22ln_bwd_finalize_kernelINS_22Kernel_traits_finalizeILj6144E6__halffS2_fjLj1024ELj4ENS_18Kernel_traits_baseILj6144ES2_fS2_fjLj1024EEEEEEEvNS_9BwdParamsE)
        /*00b8*/ 	.short	0x0380
        /*00ba*/ 	.short	0x0088


	//----- nvinfo : EIATTR_SW_WAR
	.align		4
.L_4577:
        /*00bc*/ 	.byte	0x04, 0x36
        /*00be*/ 	.short	(.L_4579 - .L_4578)
.L_4578:
        /*00c0*/ 	.word	0x00000008
.L_4579:


//--------------------- .nv.info._ZN10layer_norm13ln_bwd_kernelINS_13Kernel_traitsI6__halffS2_fjLj6144ELj1ELj1ELj8ELj16ENS_18Kernel_traits_baseILj6144ES2_fS2_fjLj256EEEEEEEvNS_9BwdParamsE --------------------------
	.section	.nv.info._ZN10layer_norm13ln_bwd_kernelINS_13Kernel_traitsI6__halffS2_fjLj6144ELj1ELj1ELj8ELj16ENS_18Kernel_traits_baseILj6144ES2_fS2_fjLj256EEEEEEEvNS_9BwdParamsE,"",@"SHT_CUDA_INFO"
	.sectionflags	@""
	.align	4


	//----- nvinfo : EIATTR_CUDA_API_VERSION
	.align		4
        /*0000*/ 	.byte	0x04, 0x37
        /*0002*/ 	.short	(.L_4581 - .L_4580)
.L_4580:
        /*0004*/ 	.word	0x00000082


	//----- nvinfo : EIATTR_KPARAM_INFO
	.align		4
.L_4581:
        /*0008*/ 	.byte	0x04, 0x17
        /*000a*/ 	.short	(.L_4583 - .L_4582)
.L_4582:
        /*000c*/ 	.word	0x00000000
        /*0010*/ 	.short	0x0000
        /*0012*/ 	.short	0x0000
        /*0014*/ 	.byte	0x00, 0xf0, 0x21, 0x02


	//----- nvinfo : EIATTR_SPARSE_MMA_MASK
	.align		4
.L_4583:
        /*0018*/ 	.byte	0x03, 0x50
        /*001a*/ 	.short	0x0000


	//----- nvinfo : EIATTR_MAXREG_COUNT
	.align		4
        /*001c*/ 	.byte	0x03, 0x1b
        /*001e*/ 	.short	0x00ff


	//----- nvinfo : EIATTR_NUM_BARRIERS
	.align		4
        /*0020*/ 	.byte	0x02, 0x4c
        /*0022*/ 	.byte	0x01
	.zero		1


	//----- nvinfo : EIATTR_MERCURY_ISA_VERSION
	.align		4
        /*0024*/ 	.byte	0x03, 0x5f
        /*0026*/ 	.short	0x0101


	//----- nvinfo : EIATTR_COOP_GROUP_MASK_REGIDS
	.align		4
        /*0028*/ 	.byte	0x04, 0x29
        /*002a*/ 	.short	(.L_4585 - .L_4584)


	//   ....[0]....
.L_4584:
        /*002c*/ 	.word	0xffffffff


	//   ....[1]....
        /*0030*/ 	.word	0xffffffff


	//   ....[2]....
        /*0034*/ 	.word	0xffffffff


	//   ....[3]....
        /*0038*/ 	.word	0xffffffff


	//   ....[4]....
        /*003c*/ 	.word	0xffffffff


	//   ....[5]....
        /*0040*/ 	.word	0xffffffff


	//   ....[6]....
        /*0044*/ 	.word	0xffffffff


	//   ....[7]....
        /*0048*/ 	.word	0xffffffff


	//   ....[8]....
        /*004c*/ 	.word	0xffffffff


	//   ....[9]....
        /*0050*/ 	.word	0xffffffff


	//----- nvinfo : EIATTR_COOP_GROUP_INSTR_OFFSETS
	.align		4
.L_4585:
        /*0054*/ 	.byte	0x04, 0x28
        /*0056*/ 	.short	(.L_4587 - .L_4586)


	//   ....[0]....
.L_4586:
        /*0058*/ 	.word	0x00002b80


	//   ....[1]....
        /*005c*/ 	.word	0x00002bc0


	//   ....[2]....
        /*0060*/ 	.word	0x00002d50


	//   ....[3]....
        /*0064*/ 	.word	0x00002d90


	//   ....[4]....
        /*0068*/ 	.word	0x00002f20


	//   ....[5]....
        /*006c*/ 	.word	0x00002f40


	//   ....[6]....
        /*0070*/ 	.word	0x00002f70


	//   ....[7]....
        /*0074*/ 	.word	0x00002f80


	//   ....[8]....
        /*0078*/ 	.word	0x00002fb0


	//   ....[9]....
        /*007c*/ 	.word	0x00002fc0


	//----- nvinfo : EIATTR_VRC_CTA_INIT_COUNT
	.align		4
.L_4587:
        /*0080*/ 	.byte	0x02, 0x4a
	.zero		1
	.zero		1


	//----- nvinfo : EIATTR_EXIT_INSTR_OFFSETS
	.align		4
        /*0084*/ 	.byte	0x04, 0x1c
        /*0086*/ 	.short	(.L_4589 - .L_4588)


	//   ....[0]....
.L_4588:
        /*0088*/ 	.word	0x00003d20


	//----- nvinfo : EIATTR_MAX_THREADS
	.align		4
.L_4589:
        /*008c*/ 	.byte	0x04, 0x05
        /*008e*/ 	.short	(.L_4591 - .L_4590)
.L_4590:
        /*0090*/ 	.word	0x00000100
        /*0094*/ 	.word	0x00000001
        /*0098*/ 	.word	0x00000001


	//----- nvinfo : EIATTR_CRS_STACK_SIZE
	.align		4
.L_4591:
        /*009c*/ 	.byte	0x04, 0x1e
        /*009e*/ 	.short	(.L_4593 - .L_4592)
.L_4592:
        /*00a0*/ 	.word	0x00000000


	//----- nvinfo : EIATTR_CBANK_PARAM_SIZE
	.align		4
.L_4593:
        /*00a4*/ 	.byte	0x03, 0x19
        /*00a6*/ 	.short	0x0088


	//----- nvinfo : EIATTR_PARAM_CBANK
	.align		4
        /*00a8*/ 	.byte	0x04, 0x0a
        /*00aa*/ 	.short	(.L_4595 - .L_4594)
	.align		4
.L_4594:
        /*00ac*/ 	.word	index@(.nv.constant0._ZN10layer_norm13ln_bwd_kernelINS_13Kernel_traitsI6__halffS2_fjLj6144ELj1ELj1ELj8ELj16ENS_18Kernel_traits_baseILj6144ES2_fS2_fjLj256EEEEEEEvNS_9BwdParamsE)
        /*00b0*/ 	.short	0x0380
        /*00b2*/ 	.short	0x0088


	//----- nvinfo : EIATTR_SW_WAR
	.align		4
.L_4595:
        /*00b4*/ 	.byte	0x04, 0x36
        /*00b6*/ 	.short	(.L_4597 - .L_4596)
.L_4596:
        /*00b8*/ 	.word	0x00000008
.L_4597:


//--------------------- .nv.info._ZN10layer_norm22ln_bwd_finalize_kernelINS_22Kernel_traits_finalizeILj6144E6__halfS2_S2_fjLj1024ELj4ENS_18Kernel_traits_baseILj6144ES2_S2_S2_fjLj1024EEEEEEEvNS_9BwdParamsE --------------------------
	.section	.nv.info._ZN10layer_norm22ln_bwd_finalize_kernelINS_22Kernel_traits_finalizeILj6144E6__halfS2_S2_fjLj1024ELj4ENS_18Kernel_traits_baseILj6144ES2_S2_S2_fjLj1024EEEEEEEvNS_9BwdParamsE,"",@"SHT_CUDA_INFO"
	.sectionflags	@""
	.align	4


	//----- nvinfo : EIATTR_CUDA_API_VERSION
	.align		4
        /*0000*/ 	.byte	0x04, 0x37
        /*0002*/ 	.short	(.L_4599 - .L_4598)
.L_4598:
        /*0004*/ 	.word	0x00000082


	//----- nvinfo : EIATTR_KPARAM_INFO
	.align		4
.L_4599:
        /*0008*/ 	.byte	0x04, 0x17
        /*000a*/ 	.short	(.L_4601 - .L_4600)
.L_4600:
        /*000c*/ 	.word	0x00000000
        /*0010*/ 	.short	0x0000
        /*0012*/ 	.short	0x0000
        /*0014*/ 	.byte	0x00, 0xf0, 0x21, 0x02


	//----- nvinfo : EIATTR_SPARSE_MMA_MASK
	.align		4
.L_4601:
        /*0018*/ 	.byte	0x03, 0x50
        /*001a*/ 	.short	0x0000


	//----- nvinfo : EIATTR_MAXREG_COUNT
	.align		4
        /*001c*/ 	.byte	0x03, 0x1b
        /*001e*/ 	.short	0x0040


	//----- nvinfo : EIATTR_NUM_BARRIERS
	.align		4
        /*0020*/ 	.byte	0x02, 0x4c
        /*0022*/ 	.byte	0x01
	.zero		1


	//----- nvinfo : EIATTR_MERCURY_ISA_VERSION
	.align		4
        /*0024*/ 	.byte	0x03, 0x5f
        /*0026*/ 	.short	0x0101


	//----- nvinfo : EIATTR_COOP_GROUP_MASK_REGIDS
	.align		4
        /*0028*/ 	.byte	0x04, 0x29
        /*002a*/ 	.short	(.L_4603 - .L_4602)


	//   ....[0]....
.L_4602:
        /*002c*/ 	.word	0xffffffff


	//   ....[1]....
        /*0030*/ 	.word	0xffffffff


	//   ....[2]....
        /*0034*/ 	.word	0xffffffff


	//   ....[3]....
        /*0038*/ 	.word	0xffffffff


	//   ....[4]....
        /*003c*/ 	.word	0xffffffff


	//   ....[5]....
        /*0040*/ 	.word	0xffffffff


	//   ....[6]....
        /*0044*/ 	.word	0xffffffff


	//   ....[7]....
        /*0048*/ 	.word	0xffffffff


	//   ....[8]....
        /*004c*/ 	.word	0xffffffff


	//   ....[9]....
        /*0050*/ 	.word	0xffffffff


	//----- nvinfo : EIATTR_COOP_GROUP_INSTR_OFFSETS
	.align		4
.L_4603:
        /*0054*/ 	.byte	0x04, 0x28
        /*0056*/ 	.short	(.L_4605 - .L_4604)


	//   ....[0]....
.L_4604:
        /*0058*/ 	.word	0x00001270


	//   ....[1]....
        /*005c*/ 	.word	0x00001280


	//   ....[2]....
        /*0060*/ 	.word	0x000012b0


	//   ....[3]....
        /*0064*/ 	.word	0x000012c0


	//   ....[4]....
        /*0068*/ 	.word	0x000012f0


	//   ....[5]....
        /*006c*/ 	.word	0x00001300


	//   ....[6]....
        /*0070*/ 	.word	0x00001330


	//   ....[7]....
        /*0074*/ 	.word	0x00001340


	//   ....[8]....
        /*0078*/ 	.word	0x00001370


	//   ....[9]....
        /*007c*/ 	.word	0x00001380


	//----- nvinfo : EIATTR_VRC_CTA_INIT_COUNT
	.align		4
.L_4605:
        /*0080*/ 	.byte	0x02, 0x4a
	.zero		1
	.zero		1


	//----- nvinfo : EIATTR_EXIT_INSTR_OFFSETS
	.align		4
        /*0084*/ 	.byte	0x04, 0x1c
        /*0086*/ 	.short	(.L_4607 - .L_4606)


	//   ....[0]....
.L_4606:
        /*0088*/ 	.word	0x00000060


	//   ....[1]....
        /*008c*/ 	.word	0x000013e0


	//   ....[2]....
        /*0090*/ 	.word	0x000014b0


	//----- nvinfo : EIATTR_MAX_THREADS
	.align		4
.L_4607:
        /*0094*/ 	.byte	0x04, 0x05
        /*0096*/ 	.short	(.L_4609 - .L_4608)
.L_4608:
        /*0098*/ 	.word	0x00000400
        /*009c*/ 	.word	0x00000001
        /*00a0*/ 	.word	0x00000001


	//----- nvinfo : EIATTR_CRS_STACK_SIZE
	.align		4
.L_4609:
        /*00a4*/ 	.byte	0x04, 0x1e
        /*00a6*/ 	.short	(.L_4611 - .L_4610)
.L_4610:
        /*00a8*/ 	.word	0x00000000


	//----- nvinfo : EIATTR_CBANK_PARAM_SIZE
	.align		4
.L_4611:
        /*00ac*/ 	.byte	0x03, 0x19
        /*00ae*/ 	.short	0x0088


	//----- nvinfo : EIATTR_PARAM_CBANK
	.align		4
        /*00b0*/ 	.byte	0x04, 0x0a
        /*00b2*/ 	.short	(.L_4613 - .L_4612)
	.align		4
.L_4612:
        /*00b4*/ 	.word	index@(.nv.constant0._ZN10layer_norm22ln_bwd_finalize_kernelINS_22Kernel_traits_finalizeILj6144E6__halfS2_S2_fjLj1024ELj4ENS_18Kernel_traits_baseILj6144ES2_S2_S2_fjLj1024EEEEEEEvNS_9BwdParamsE)
        /*00b8*/ 	.short	0x0380
        /*00ba*/ 	.short	0x0088


	//----- nvinfo : EIATTR_SW_WAR
	.align		4
.L_4613:
        /*00bc*/ 	.byte	0x04, 0x36
        /*00be*/ 	.short	(.L_4615 - .L_4614)
.L_4614:
        /*00c0*/ 	.word	0x00000008
.L_4615:


//--------------------- .nv.info._ZN10layer_norm13ln_bwd_kernelINS_13Kernel_traitsI6__halfS2_S2_fjLj6144ELj1ELj1ELj8ELj16ENS_18Kernel_traits_baseILj6144ES2_S2_S2_fjLj256EEEEEEEvNS_9BwdParamsE --------------------------
	.section	.nv.info._ZN10layer_norm13ln_bwd_kernelINS_13Kernel_traitsI6__halfS2_S2_fjLj6144ELj1ELj1ELj8ELj16ENS_18Kernel_traits_baseILj6144ES2_S2_S2_fjLj256EEEEEEEvNS_9BwdParamsE,"",@"SHT_CUDA_INFO"
	.sectionflags	@""
	.align	4


	//----- nvinfo : EIATTR_CUDA_API_VERSION
	.align		4
        /*0000*/ 	.byte	0x04, 0x37
        /*0002*/ 	.short	(.L_4617 - .L_4616)
.L_4616:
        /*0004*/ 	.word	0x00000082


	//----- nvinfo : EIATTR_KPARAM_INFO
	.align		4
.L_4617:
        /*0008*/ 	.byte	0x04, 0x17
        /*000a*/ 	.short	(.L_4619 - .L_4618)
.L_4618:
        /*000c*/ 	.word	0x00000000
        /*0010*/ 	.short	0x0000
        /*0012*/ 	.short	0x0000
        /*0014*/ 	.byte	0x00, 0xf0, 0x21, 0x02


	//----- nvinfo : EIATTR_SPARSE_MMA_MASK
	.align		4
.L_4619:
        /*0018*/ 	.byte	0x03, 0x50
        /*001a*/ 	.short	0x0000


	//----- nvinfo : EIATTR_MAXREG_COUNT
	.align		4
        /*001c*/ 	.byte	0x03, 0x1b
        /*001e*/ 	.short	0x00ff


	//----- nvinfo : EIATTR_NUM_BARRIERS
	.align		4
        /*0020*/ 	.byte	0x02, 0x4c
        /*0022*/ 	.byte	0x01
	.zero		1


	//----- nvinfo : EIATTR_MERCURY_ISA_VERSION
	.align		4
        /*0024*/ 	.byte	0x03, 0x5f
        /*0026*/ 	.short	0x0101


	//----- nvinfo : EIATTR_COOP_GROUP_MASK_REGIDS
	.align		4
        /*0028*/ 	.byte	0x04, 0x29
        /*002a*/ 	.short	(.L_4621 - .L_4620)


	//   ....[0]....
.L_4620:
        /*002c*/ 	.word	0xffffffff


	//   ....[1]....
        /*0030*/ 	.word	0xffffffff


	//   ....[2]....
        /*0034*/ 	.word	0xffffffff


	//   ....[3]....
        /*0038*/ 	.word	0xffffffff


	//   ....[4]....
        /*003c*/ 	.word	0xffffffff


	//   ....[5]....
        /*0040*/ 	.word	0xffffffff


	//   ....[6]....
        /*0044*/ 	.word	0xffffffff


	//   ....[7]....
        /*0048*/ 	.word	0xffffffff


	//   ....[8]....
        /*004c*/ 	.word	0xffffffff


	//   ....[9]....
        /*0050*/ 	.word	0xffffffff


	//----- nvinfo : EIATTR_COOP_GROUP_INSTR_OFFSETS
	.align		4
.L_4621:
        /*0054*/ 	.byte	0x04, 0x28
        /*0056*/ 	.short	(.L_4623 - .L_4622)


	//   ....[0]....
.L_4622:
        /*0058*/ 	.word	0x000025f0


	//   ....[1]....
        /*005c*/ 	.word	0x00002630


	//   ....[2]....
        /*0060*/ 	.word	0x000027c0


	//   ....[3]....
        /*0064*/ 	.word	0x00002800


	//   ....[4]....
        /*0068*/ 	.word	0x00002990


	//   ....[5]....
        /*006c*/ 	.word	0x000029b0


	//   ....[6]....
        /*0070*/ 	.word	0x000029e0


	//   ....[7]....
        /*0074*/ 	.word	0x000029f0


	//   ....[8]....
        /*0078*/ 	.word	0x00002a20


	//   ....[9]....
        /*007c*/ 	.word	0x00002a30


	//----- nvinfo : EIATTR_VRC_CTA_INIT_COUNT
	.align		4
.L_4623:
        /*0080*/ 	.byte	0x02, 0x4a
	.zero		1
	.zero		1


	//----- nvinfo : EIATTR_EXIT_INSTR_OFFSETS
	.align		4
        /*0084*/ 	.byte	0x04, 0x1c
        /*0086*/ 	.short	(.L_4625 - .L_4624)


	//   ....[0]....
.L_4624:
        /*0088*/ 	.word	0x000035a0


	//----- nvinfo : EIATTR_MAX_THREADS
	.align		4
.L_4625:
        /*008c*/ 	.byte	0x04, 0x05
        /*008e*/ 	.short	(.L_4627 - .L_4626)
.L_4626:
        /*0090*/ 	.word	0x00000100
        /*0094*/ 	.word	0x00000001
        /*0098*/ 	.word	0x00000001


	//----- nvinfo : EIATTR_CRS_STACK_SIZE
	.align		4
.L_4627:
        /*009c*/ 	.byte	0x04, 0x1e
        /*009e*/ 	.short	(.L_4629 - .L_4628)
.L_4628:
        /*00a0*/ 	.word	0x00000000


	//----- nvinfo : EIATTR_CBANK_PARAM_SIZE
	.align		4
.L_4629:
        /*00a4*/ 	.byte	0x03, 0x19
        /*00a6*/ 	.short	0x0088


	//----- nvinfo : EIATTR_PARAM_CBANK
	.align		4
        /*00a8*/ 	.byte	0x04, 0x0a
        /*00aa*/ 	.short	(.L_4631 - .L_4630)
	.align		4
.L_4630:
        /*00ac*/ 	.word	index@(.nv.constant0._ZN10layer_norm13ln_bwd_kernelINS_13Kernel_traitsI6__halfS2_S2_fjLj6144ELj1ELj1ELj8ELj16ENS_18Kernel_traits_baseILj6144ES2_S2_S2_fjLj256EEEEEEEvNS_9BwdParamsE)
        /*00b0*/ 	.short	0x0380
        /*00b2*/ 	.short	0x0088


	//----- nvinfo : EIATTR_SW_WAR
	.align		4
.L_4631:
        /*00b4*/ 	.byte	0x04, 0x36
        /*00b6*/ 	.short	(.L_4633 - .L_4632)
.L_4632:
        /*00b8*/ 	.word	0x00000008
.L_4633:


//--------------------- .nv.info._ZN10layer_norm22ln_bwd_finalize_kernelINS_22Kernel_traits_finalizeILj6144EffffjLj1024ELj4ENS_18Kernel_traits_baseILj6144EffffjLj1024EEEEEEEvNS_9BwdParamsE --------------------------
	.section	.nv.info._ZN10layer_norm22ln_bwd_finalize_kernelINS_22Kernel_traits_finalizeILj6144EffffjLj1024ELj4ENS_18Kernel_traits_baseILj6144EffffjLj1024EEEEEEEvNS_9BwdParamsE,"",@"SHT_CUDA_INFO"
	.sectionflags	@""
	.align	4


	//----- nvinfo : EIATTR_CUDA_API_VERSION
	.align		4
        /*0000*/ 	.byte	0x04, 0x37
        /*0002*/ 	.short	(.L_4635 - .L_4634)
.L_4634:
        /*0004*/ 	.word	0x00000082


	//----- nvinfo : EIATTR_KPARAM_INFO
	.align		4
.L_4635:
        /*0008*/ 	.byte	0x04, 0x17
        /*000a*/ 	.short	(.L_4637 - .L_4636)
.L_4636:
        /*000c*/ 	.word	0x00000000
        /*0010*/ 	.short	0x0000
        /*0012*/ 	.short	0x0000
        /*0014*/ 	.byte	0x00, 0xf0, 0x21, 0x02


	//----- nvinfo : EIATTR_SPARSE_MMA_MASK
	.align		4
.L_4637:
        /*0018*/ 	.byte	0x03, 0x50
        /*001a*/ 	.short	0x0000


	//----- nvinfo : EIATTR_MAXREG_COUNT
	.align		4
        /*001c*/ 	.byte	0x03, 0x1b
        /*001e*/ 	.short	0x0040


	//----- nvinfo : EIATTR_NUM_BARRIERS
	.align		4
        /*0020*/ 	.byte	0x02, 0x4c
        /*0022*/ 	.byte	0x01
	.zero		1


	//----- nvinfo : EIATTR_MERCURY_ISA_VERSION
	.align		4
        /*0024*/ 	.byte	0x03, 0x5f
        /*0026*/ 	.short	0x0101


	//----- nvinfo : EIATTR_COOP_GROUP_MASK_REGIDS
	.align		4
        /*0028*/ 	.byte	0x04, 0x29
        /*002a*/ 	.short	(.L_4639 - .L_4638)


	//   ....[0]....
.L_4638:
        /*002c*/ 	.word	0xffffffff


	//   ....[1]....
        /*0030*/ 	.word	0xffffffff


	//   ....[2]....
        /*0034*/ 	.word	0xffffffff


	//   ....[3]....
        /*0038*/ 	.word	0xffffffff


	//   ....[4]....
        /*003c*/ 	.word	0xffffffff


	//   ....[5]....
        /*0040*/ 	.word	0xffffffff


	//   ....[6]....
        /*0044*/ 	.word	0xffffffff


	//   ....[7]....
        /*0048*/ 	.word	0xffffffff


	//   ....[8]....
        /*004c*/ 	.word	0xffffffff


	//   ....[9]....
        /*0050*/ 	.word	0xffffffff


	//----- nvinfo : EIATTR_COOP_GROUP_INSTR_OFFSETS
	.align		4
.L_4639:
        /*0054*/ 	.byte	0x04, 0x28
        /*0056*/ 	.short	(.L_4641 - .L_4640)


	//   ....[0]....
.L_4640:
        /*0058*/ 	.word	0x00001270


	//   ....[1]....
        /*005c*/ 	.word	0x00001280


	//   ....[2]....
        /*0060*/ 	.word	0x000012b0


	//   ....[3]....
        /*0064*/ 	.word	0x000012c0


	//   ....[4]....
        /*0068*/ 	.word	0x000012f0


	//   ....[5]....
        /*006c*/ 	.word	0x00001300


	//   ....[6]....
        /*0070*/ 	.word	0x00001330


	//   ....[7]....
        /*0074*/ 	.word	0x00001340


	//   ....[8]....
        /*0078*/ 	.word	0x00001370


	//   ....[9]....
        /*007c*/ 	.word	0x00001380


	//----- nvinfo : EIATTR_VRC_CTA_INIT_COUNT
	.align		4
.L_4641:
        /*0080*/ 	.byte	0x02, 0x4a
	.zero		1
	.zero		1


	//----- nvinfo : EIATTR_EXIT_INSTR_OFFSETS
	.align		4
        /*0084*/ 	.byte	0x04, 0x1c
        /*0086*/ 	.short	(.L_4643 - .L_4642)


	//   ....[0]....
.L_4642:
        /*0088*/ 	.word	0x00000060


	//   ....[1]....
        /*008c*/ 	.word	0x000013e0


	//   ....[2]....
        /*0090*/ 	.word	0x00001490


	//----- nvinfo : EIATTR_MAX_THREADS
	.align		4
.L_4643:
        /*0094*/ 	.byte	0x04, 0x05
        /*0096*/ 	.short	(.L_4645 - .L_4644)
.L_4644:
        /*0098*/ 	.word	0x00000400
        /*009c*/ 	.word	0x00000001
        /*00a0*/ 	.word	0x00000001


	//----- nvinfo : EIATTR_CRS_STACK_SIZE
	.align		4
.L_4645:
        /*00a4*/ 	.byte	0x04, 0x1e
        /*00a6*/ 	.short	(.L_4647 - .L_4646)
.L_4646:
        /*00a8*/ 	.word	0x00000000


	//----- nvinfo : EIATTR_CBANK_PARAM_SIZE
	.align		4
.L_4647:
        /*00ac*/ 	.byte	0x03, 0x19
        /*00ae*/ 	.short	0x0088


	//----- nvinfo : EIATTR_PARAM_CBANK
	.align		4
        /*00b0*/ 	.byte	0x04, 0x0a
        /*00b2*/ 	.short	(.L_4649 - .L_4648)
	.align		4
.L_4648:
        /*00b4*/ 	.word	index@(.nv.constant0._ZN10layer_norm22ln_bwd_finalize_kernelINS_22Kernel_traits_finalizeILj6144EffffjLj1024ELj4ENS_18Kernel_traits_baseILj6144EffffjLj1024EEEEEEEvNS_9BwdParamsE)
        /*00b8*/ 	.short	0x0380
        /*00ba*/ 	.short	0x0088


	//----- nvinfo : EIATTR_SW_WAR
	.align		4
.L_4649:
        /*00bc*/ 	.byte	0x04, 0x36
        /*00be*/ 	.short	(.L_4651 - .L_4650)
.L_4650:
        /*00c0*/ 	.word	0x00000008
.L_4651:


//--------------------- .nv.info._ZN10layer_norm13ln_bwd_kernelINS_13Kernel_traitsIffffjLj6144ELj1ELj1ELj8ELj16ENS_18Kernel_traits_baseILj6144EffffjLj256EEEEEEEvNS_9BwdParamsE --------------------------
	.section	.nv.info._ZN10layer_norm13ln_bwd_kernelINS_13Kernel_traitsIffffjLj6144ELj1ELj1ELj8ELj16ENS_18Kernel_traits_baseILj6144EffffjLj256EEEEEEEvNS_9BwdParamsE,"",@"SHT_CUDA_INFO"
	.sectionflags	@""
	.align	4


	//----- nvinfo : EIATTR_CUDA_API_VERSION
	.align		4
        /*0000*/ 	.byte	0x04, 0x37
        /*0002*/ 	.short	(.L_4653 - .L_4652)
.L_4652:
        /*0004*/ 	.word	0x00000082


	//----- nvinfo : EIATTR_KPARAM_INFO
	.align		4
.L_4653:
        /*0008*/ 	.byte	0x04, 0x17
        /*000a*/ 	.short	(.L_4655 - .L_4654)
.L_4654:
        /*000c*/ 	.word	0x00000000
        /*0010*/ 	.short	0x0000
        /*0012*/ 	.short	0x0000
        /*0014*/ 	.byte	0x00, 0xf0, 0x21, 0x02


	//----- nvinfo : EIATTR_SPARSE_MMA_MASK
	.align		4
.L_4655:
        /*0018*/ 	.byte	0x03, 0x50
        /*001a*/ 	.short	0x0000


	//----- nvinfo : EIATTR_MAXREG_COUNT
	.align		4
        /*001c*/ 	.byte	0x03, 0x1b
        /*001e*/ 	.short	0x00ff


	//----- nvinfo : EIATTR_NUM_BARRIERS
	.align		4
        /*0020*/ 	.byte	0x02, 0x4c
        /*0022*/ 	.byte	0x01
	.zero		1


	//----- nvinfo : EIATTR_MERCURY_ISA_VERSION
	.align		4
        /*0024*/ 	.byte	0x03, 0x5f
        /*0026*/ 	.short	0x0101


	//----- nvinfo : EIATTR_COOP_GROUP_MASK_REGIDS
	.align		4
        /*0028*/ 	.byte	0x04, 0x29
        /*002a*/ 	.short	(.L_4657 - .L_4656)


	//   ....[0]....
.L_4656:
        /*002c*/ 	.word	0xffffffff


	//   ....[1]....
        /*0030*/ 	.word	0xffffffff


	//   ....[2]....
        /*0034*/ 	.word	0xffffffff


	//   ....[3]....
        /*0038*/ 	.word	0xffffffff


	//   ....[4]....
        /*003c*/ 	.word	0xffffffff


	//   ....[5]....
        /*0040*/ 	.word	0xffffffff


	//   ....[6]....
        /*0044*/ 	.word	0xffffffff


	//   ....[7]....
        /*0048*/ 	.word	0xffffffff


	//   ....[8]....
        /*004c*/ 	.word	0xffffffff


	//   ....[9]....
        /*0050*/ 	.word	0xffffffff


	//----- nvinfo : EIATTR_COOP_GROUP_INSTR_OFFSETS
	.align		4
.L_4657:
        /*0054*/ 	.byte	0x04, 0x28
        /*0056*/ 	.short	(.L_4659 - .L_4658)


	//   ....[0]....
.L_4658:
        /*0058*/ 	.word	0x00001ad0


	//   ....[1]....
        /*005c*/ 	.word	0x00001b10


	//   ....[2]....
        /*0060*/ 	.word	0x00001ca0


	//   ....[3]....
        /*0064*/ 	.word	0x00001ce0


	//   ....[4]....
        /*0068*/ 	.word	0x00001e70


	//   ....[5]....
        /*006c*/ 	.word	0x00001eb0


	//   ....[6]....
        /*0070*/ 	.word	0x00001f80


	//   ....[7]....
        /*0074*/ 	.word	0x00001fb0


	//   ....[8]....
        /*0078*/ 	.word	0x00001ff0


	//   ....[9]....
        /*007c*/ 	.word	0x00002000


	//----- nvinfo : EIATTR_VRC_CTA_INIT_COUNT
	.align		4
.L_4659:
        /*0080*/ 	.byte	0x02, 0x4a
	.zero		1
	.zero		1


	//----- nvinfo : EIATTR_EXIT_INSTR_OFFSETS
	.align		4
        /*0084*/ 	.byte	0x04, 0x1c
        /*0086*/ 	.short	(.L_4661 - .L_4660)


	//   ....[0]....
.L_4660:
        /*0088*/ 	.word	0x00002c30


	//----- nvinfo : EIATTR_MAX_THREADS
	.align		4
.L_4661:
        /*008c*/ 	.byte	0x04, 0x05
        /*008e*/ 	.short	(.L_4663 - .L_4662)
.L_4662:
        /*0090*/ 	.word	0x00000100
        /*0094*/ 	.word	0x00000001
        /*0098*/ 	.word	0x00000001


	//----- nvinfo : EIATTR_CBANK_PARAM_SIZE
	.align		4
.L_4663:
        /*009c*/ 	.byte	0x03, 0x19
        /*009e*/ 	.short	0x0088


	//----- nvinfo : EIATTR_PARAM_CBANK
	.align		4
        /*00a0*/ 	.byte	0x04, 0x0a
        /*00a2*/ 	.short	(.L_4665 - .L_4664)
	.align		4
.L_4664:
        /*00a4*/ 	.word	index@(.nv.constant0._ZN10layer_norm13ln_bwd_kernelINS_13Kernel_traitsIffffjLj6144ELj1ELj1ELj8ELj16ENS_18Kernel_traits_baseILj6144EffffjLj256EEEEEEEvNS_9BwdParamsE)
        /*00a8*/ 	.short	0x0380
        /*00aa*/ 	.short	0x0088


	//----- nvinfo : EIATTR_SW_WAR
	.align		4
.L_4665:
        /*00ac*/ 	.byte	0x04, 0x36
        /*00ae*/ 	.short	(.L_4667 - .L_4666)
.L_4666:
        /*00b0*/ 	.word	0x00000008
.L_4667:


//--------------------- .nv.info._ZN10layer_norm22ln_bwd_finalize_kernelINS_22Kernel_traits_finalizeILj5120E13__nv_bfloat16fS2_fjLj1024ELj4ENS_18Kernel_traits_baseILj5120ES2_fS2_fjLj1024EEEEEEEvNS_9BwdParamsE --------------------------
	.section	.nv.info._ZN10layer_norm22ln_bwd_finalize_kernelINS_22Kernel_traits_finalizeILj5120E13__nv_bfloat16fS2_fjLj1024ELj4ENS_18Kernel_traits_baseILj5120ES2_fS2_fjLj1024EEEEEEEvNS_9BwdParamsE,"",@"SHT_CUDA_INFO"
	.sectionflags	@""
	.align	4


	//----- nvinfo : EIATTR_CUDA_API_VERSION
	.align		4
        /*0000*/ 	.byte	0x04, 0x37
        /*0002*/ 	.short	(.L_4669 - .L_4668)
.L_4668:
        /*0004*/ 	.word	0x00000082


	//----- nvinfo : EIATTR_KPARAM_INFO
	.align		4
.L_4669:
        /*0008*/ 	.byte	0x04, 0x17
        /*000a*/ 	.short	(.L_4671 - .L_4670)
.L_4670:
        /*000c*/ 	.word	0x00000000
        /*0010*/ 	.short	0x0000
        /*0012*/ 	.short	0x0000
        /*0014*/ 	.byte	0x00, 0xf0, 0x21, 0x02


	//----- nvinfo : EIATTR_SPARSE_MMA_MASK
	.align		4
.L_4671:
        /*0018*/ 	.byte	0x03, 0x50
        /*001a*/ 	.short	0x0000


	//----- nvinfo : EIATTR_MAXREG_COUNT
	.align		4
        /*001c*/ 	.byte	0x03, 0x1b
        /*001e*/ 	.short	0x0040


	//----- nvinfo : EIATTR_NUM_BARRIERS
	.align		4
        /*0020*/ 	.byte	0x02, 0x4c
        /*0022*/ 	.byte	0x01
	.zero		1


	//----- nvinfo : EIATTR_MERCURY_ISA_VERSION
	.align		4
        /*0024*/ 	.byte	0x03, 0x5f
        /*0026*/ 	.short	0x0101


	//----- nvinfo : EIATTR_COOP_GROUP_MASK_REGIDS
	.align		4
        /*0028*/ 	.byte	0x04, 0x29
        /*002a*/ 	.short	(.L_4673 - .L_4672)


	//   ....[0]....
.L_4672:
        /*002c*/ 	.word	0xffffffff


	//   ....[1]....
        /*0030*/ 	.word	0xffffffff


	//   ....[2]....
        /*0034*/ 	.word	0xffffffff


	//   ....[3]....
        /*0038*/ 	.word	0xffffffff


	//   ....[4]....
        /*003c*/ 	.word	0xffffffff


	//   ....[5]....
        /*0040*/ 	.word	0xffffffff


	//   ....[6]....
        /*0044*/ 	.word	0xffffffff


	//   ....[7]....
        /*0048*/ 	.word	0xffffffff


	//   ....[8]....
        /*004c*/ 	.word	0xffffffff


	//   ....[9]....
        /*0050*/ 	.word	0xffffffff


	//----- nvinfo : EIATTR_COOP_GROUP_INSTR_OFFSETS
	.align		4
.L_4673:
        /*0054*/ 	.byte	0x04, 0x28
        /*0056*/ 	.short	(.L_4675 - .L_4674)


	//   ....[0]....
.L_4674:
        /*0058*/ 	.word	0x00001270


	//   ....[1]....
        /*005c*/ 	.word	0x00001280


	//   ....[2]....
        /*0060*/ 	.word	0x000012b0


	//   ....[3]....
        /*0064*/ 	.word	0x000012c0


	//   ....[4]....
        /*0068*/ 	.word	0x000012f0


	//   ....[5]....
        /*006c*/ 	.word	0x00001300


	//   ....[6]....
        /*0070*/ 	.word	0x00001330


	//   ....[7]....
        /*0074*/ 	.word	0x00001340


	//   ....[8]....
        /*0078*/ 	.word	0x00001370


	//   ....[9]....
        /*007c*/ 	.word	0x00001380


	//----- nvinfo : EIATTR_VRC_CTA_INIT_COUNT
	.align		4
.L_4675:
        /*0080*/ 	.byte	0x02, 0x4a
	.zero		1
	.zero		1


	//----- nvinfo : EIATTR_EXIT_INSTR_OFFSETS
	.align		4
        /*0084*/ 	.byte	0x04, 0x1c
        /*0086*/ 	.short	(.L_4677 - .L_4676)


	//   ....[0]....
.L_4676:
        /*0088*/ 	.word	0x00000060


	//   ....[1]....
        /*008c*/ 	.word	0x000013e0


	//   ....[2]....
        /*0090*/ 	.word	0x000014b0


	//----- nvinfo : EIATTR_MAX_THREADS
	.align		4
.L_4677:
        /*0094*/ 	.byte	0x04, 0x05
        /*0096*/ 	.short	(.L_4679 - .L_4678)
.L_4678:
        /*0098*/ 	.word	0x00000400
        /*009c*/ 	.word	0x00000001
        /*00a0*/ 	.word	0x00000001


	//----- nvinfo : EIATTR_CRS_STACK_SIZE
	.align		4
.L_4679:
        /*00a4*/ 	.byte	0x04, 0x1e
        /*00a6*/ 	.short	(.L_4681 - .L_4680)
.L_4680:
        /*00a8*/ 	.word	0x00000000


	//----- nvinfo : EIATTR_CBANK_PARAM_SIZE
	.align		4
.L_4681:
        /*00ac*/ 	.byte	0x03, 0x19
        /*00ae*/ 	.short	0x0088


	//----- nvinfo : EIATTR_PARAM_CBANK
	.align		4
        /*00b0*/ 	.byte	0x04, 0x0a
        /*00b2*/ 	.short	(.L_4683 - .L_4682)
	.align		4
.L_4682:
        /*00b4*/ 	.word	index@(.nv.constant0._ZN10layer_norm22ln_bwd_finalize_kernelINS_22Kernel_traits_finalizeILj5120E13__nv_bfloat16fS2_fjLj1024ELj4ENS_18Kernel_traits_baseILj5120ES2_fS2_fjLj1024EEEEEEEvNS_9BwdParamsE)
        /*00b8*/ 	.short	0x0380
        /*00ba*/ 	.short	0x0088


	//----- nvinfo : EIATTR_SW_WAR
	.align		4
.L_4683:
        /*00bc*/ 	.byte	0x04, 0x36
        /*00be*/ 	.short	(.L_4685 - .L_4684)
.L_4684:
        /*00c0*/ 	.word	0x00000008
.L_4685:


//--------------------- .nv.info._ZN10layer_norm13ln_bwd_kernelINS_13Kernel_traitsI13__nv_bfloat16fS2_fjLj5120ELj1ELj1ELj4ELj16ENS_18Kernel_traits_baseILj5120ES2_fS2_fjLj128EEEEEEEvNS_9BwdParamsE --------------------------
	.section	.nv.info._ZN10layer_norm13ln_bwd_kernelINS_13Kernel_traitsI13__nv_bfloat16fS2_fjLj5120ELj1ELj1ELj4ELj16ENS_18Kernel_traits_baseILj5120ES2_fS2_fjLj128EEEEEEEvNS_9BwdParamsE,"",@"SHT_CUDA_INFO"
	.sectionflags	@""
	.align	4


	//----- nvinfo : EIATTR_CUDA_API_VERSION
	.align		4
        /*0000*/ 	.byte	0x04, 0x37
        /*0002*/ 	.short	(.L_4687 - .L_4686)
.L_4686:
        /*0004*/ 	.word	0x00000082


	//----- nvinfo : EIATTR_KPARAM_INFO
	.align		4
.L_4687:
        /*0008*/ 	.byte	0x04, 0x17
        /*000a*/ 	.short	(.L_4689 - .L_4688)
.L_4688:
        /*000c*/ 	.word	0x00000000
        /*0010*/ 	.short	0x0000
        /*0012*/ 	.short	0x0000
        /*0014*/ 	.byte	0x00, 0xf0, 0x21, 0x02


	//----- nvinfo : EIATTR_SPARSE_MMA_MASK
	.align		4
.L_4689:
        /*0018*/ 	.byte	0x03, 0x50
        /*001a*/ 	.short	0x0000


	//----- nvinfo : EIATTR_MAXREG_COUNT
	.align		4
        /*001c*/ 	.byte	0x03, 0x1b
        /*001e*/ 	.short	0x00ff


	//----- nvinfo : EIATTR_NUM_BARRIERS
	.align		4
        /*0020*/ 	.byte	0x02, 0x4c
        /*0022*/ 	.byte	0x01
	.zero		1


	//----- nvinfo : EIATTR_ANNOTATIONS
	.align		4
        /*0024*/ 	.byte	0x04, 0x55
        /*0026*/ 	.short	(.L_4691 - .L_4690)


	//   ....[0]....
.L_4690:
        /* <DEDUP_REMOVED lines=97> */


	//----- nvinfo : EIATTR_MERCURY_ISA_VERSION
	.align		4
.L_4691:
        /*0628*/ 	.byte	0x03, 0x5f
        /*062a*/ 	.short	0x0101


	//----- nvinfo : EIATTR_COOP_GROUP_MASK_REGIDS
	.align		4
        /*062c*/ 	.byte	0x04, 0x29
        /*062e*/ 	.short	(.L_4693 - .L_4692)


	//   ....[0]....
.L_4692:
        /*0630*/ 	.word	0xffffffff


	//   ....[1]....
        /*0634*/ 	.word	0xffffffff


	//   ....[2]....
        /*0638*/ 	.word	0xffffffff


	//   ....[3]....
        /*063c*/ 	.word	0xffffffff


	//   ....[4]....
        /*0640*/ 	.word	0xffffffff


	//   ....[5]....
        /*0644*/ 	.word	0xffffffff


	//   ....[6]....
        /*0648*/ 	.word	0xffffffff


	//   ....[7]....
        /*064c*/ 	.word	0xffffffff


	//   ....[8]....
        /*0650*/ 	.word	0xffffffff


	//   ....[9]....
        /*0654*/ 	.word	0xffffffff


	//----- nvinfo : EIATTR_COOP_GROUP_INSTR_OFFSETS
	.align		4
.L_4693:
        /*0658*/ 	.byte	0x04, 0x28
        /*065a*/ 	.short	(.L_4695 - .L_4694)


	//   ....[0]....
.L_4694:
        /*065c*/ 	.word	0x000048f0


	//   ....[1]....
        /*0660*/ 	.word	0x00004920


	//   ....[2]....
        /*0664*/ 	.word	0x00004bb0


	//   ....[3]....
        /*0668*/ 	.word	0x00004bc0


	//   ....[4]....
        /*066c*/ 	.word	0x000050a0


	//   ....[5]....
        /*0670*/ 	.word	0x000050e0


	//   ....[6]....
        /*0674*/ 	.word	0x000053e0


	//   ....[7]....
        /*0678*/ 	.word	0x00005410


	//   ....[8]....
        /*067c*/ 	.word	0x00005560


	//   ....[9]....
        /*0680*/ 	.word	0x000055b0


	//----- nvinfo : EIATTR_VRC_CTA_INIT_COUNT
	.align		4
.L_4695:
        /*0684*/ 	.byte	0x02, 0x4a
	.zero		1
	.zero		1


	//----- nvinfo : EIATTR_EXIT_INSTR_OFFSETS
	.align		4
        /*0688*/ 	.byte	0x04, 0x1c
        /*068a*/ 	.short	(.L_4697 - .L_4696)


	//   ....[0]....
.L_4696:
        /*068c*/ 	.word	0x00006980


	//----- nvinfo : EIATTR_MAX_THREADS
	.align		4
.L_4697:
        /*0690*/ 	.byte	0x04, 0x05
        /*0692*/ 	.short	(.L_4699 - .L_4698)
.L_4698:
        /*0694*/ 	.word	0x00000080
        /*0698*/ 	.word	0x00000001
        /*069c*/ 	.word	0x00000001


	//----- nvinfo : EIATTR_CRS_STACK_SIZE
	.align		4
.L_4699:
        /*06a0*/ 	.byte	0x04, 0x1e
        /*06a2*/ 	.short	(.L_4701 - .L_4700)
.L_4700:
        /*06a4*/ 	.word	0x00000000


	//----- nvinfo : EIATTR_CBANK_PARAM_SIZE
	.align		4
.L_4701:
        /*06a8*/ 	.byte	0x03, 0x19
        /*06aa*/ 	.short	0x0088


	//----- nvinfo : EIATTR_PARAM_CBANK
	.align		4
        /*06ac*/ 	.byte	0x04, 0x0a
        /*06ae*/ 	.short	(.L_4703 - .L_4702)
	.align		4
.L_4702:
        /*06b0*/ 	.word	index@(.nv.constant0._ZN10layer_norm13ln_bwd_kernelINS_13Kernel_traitsI13__nv_bfloat16fS2_fjLj5120ELj1ELj1ELj4ELj16ENS_18Kernel_traits_baseILj5120ES2_fS2_fjLj128EEEEEEEvNS_9BwdParamsE)
        /*06b4*/ 	.short	0x0380
        /*06b6*/ 	.short	0x0088


	//----- nvinfo : EIATTR_SW_WAR
	.align		4
.L_4703:
        /*06b8*/ 	.byte	0x04, 0x36
        /*06ba*/ 	.short	(.L_4705 - .L_4704)
.L_4704:
        /*06bc*/ 	.word	0x00000008
.L_4705:


//--------------------- .nv.info._ZN10layer_norm22ln_bwd_finalize_kernelINS_22Kernel_traits_finalizeILj5120E13__nv_bfloat16S2_S2_fjLj1024ELj4ENS_18Kernel_traits_baseILj5120ES2_S2_S2_fjLj1024EEEEEEEvNS_9BwdParamsE --------------------------
	.section	.nv.info._ZN10layer_norm22ln_bwd_finalize_kernelINS_22Kernel_traits_finalizeILj5120E13__nv_bfloat16S2_S2_fjLj1024ELj4ENS_18Kernel_traits_baseILj5120ES2_S2_S2_fjLj1024EEEEEEEvNS_9BwdParamsE,"",@"SHT_CUDA_INFO"
	.sectionflags	@""
	.align	4


	//----- nvinfo : EIATTR_CUDA_API_VERSION
	.align		4
        /*0000*/ 	.byte	0x04, 0x37
        /*0002*/ 	.short	(.L_4707 - .L_4706)
.L_4706:
        /*0004*/ 	.word	0x00000082


	//----- nvinfo : EIATTR_KPARAM_INFO
	.align		4
.L_4707:
        /*0008*/ 	.byte	0x04, 0x17
        /*000a*/ 	.short	(.L_4709 - .L_4708)
.L_4708:
        /*000c*/ 	.word	0x00000000
        /*0010*/ 	.short	0x0000
        /*0012*/ 	.short	0x0000
        /*0014*/ 	.byte	0x00, 0xf0, 0x21, 0x02


	//----- nvinfo : EIATTR_SPARSE_MMA_MASK
	.align		4
.L_4709:
        /*0018*/ 	.byte	0x03, 0x50
        /*001a*/ 	.short	0x0000


	//----- nvinfo : EIATTR_MAXREG_COUNT
	.align		4
        /*001c*/ 	.byte	0x03, 0x1b
        /*001e*/ 	.short	0x0040


	//----- nvinfo : EIATTR_NUM_BARRIERS
	.align		4
        /*0020*/ 	.byte	0x02, 0x4c
        /*0022*/ 	.byte	0x01
	.zero		1


	//----- nvinfo : EIATTR_MERCURY_ISA_VERSION
	.align		4
        /*0024*/ 	.byte	0x03, 0x5f
        /*0026*/ 	.short	0x0101


	//----- nvinfo : EIATTR_COOP_GROUP_MASK_REGIDS
	.align		4
        /*0028*/ 	.byte	0x04, 0x29
        /*002a*/ 	.short	(.L_4711 - .L_4710)


	//   ....[0]....
.L_4710:
        /*002c*/ 	.word	0xffffffff


	//   ....[1]....
        /*0030*/ 	.word	0xffffffff


	//   ....[2]....
        /*0034*/ 	.word	0xffffffff


	//   ....[3]....
        /*0038*/ 	.word	0xffffffff


	//   ....[4]....
        /*003c*/ 	.word	0xffffffff


	//   ....[5]....
        /*0040*/ 	.word	0xffffffff


	//   ....[6]....
        /*0044*/ 	.word	0xffffffff


	//   ....[7]....
        /*0048*/ 	.word	0xffffffff


	//   ....[8]....
        /*004c*/ 	.word	0xffffffff


	//   ....[9]....
        /*0050*/ 	.word	0xffffffff


	//----- nvinfo : EIATTR_COOP_GROUP_INSTR_OFFSETS
	.align		4
.L_4711:
        /*0054*/ 	.byte	0x04, 0x28
        /*0056*/ 	.short	(.L_4713 - .L_4712)


	//   ....[0]....
.L_4712:
        /*0058*/ 	.word	0x00001270


	//   ....[1]....
        /*005c*/ 	.word	0x00001280


	//   ....[2]....
        /*0060*/ 	.word	0x000012b0


	//   ....[3]....
        /*0064*/ 	.word	0x000012c0


	//   ....[4]....
        /*0068*/ 	.word	0x000012f0


	//   ....[5]....
        /*006c*/ 	.word	0x00001300


	//   ....[6]....
        /*0070*/ 	.word	0x00001330


	//   ....[7]....
        /*0074*/ 	.word	0x00001340


	//   ....[8]....
        /*0078*/ 	.word	0x00001370


	//   ....[9]....
        /*007c*/ 	.word	0x00001380


	//----- nvinfo : EIATTR_VRC_CTA_INIT_COUNT
	.align		4
.L_4713:
        /*0080*/ 	.byte	0x02, 0x4a
	.zero		1
	.zero		1


	//----- nvinfo : EIATTR_EXIT_INSTR_OFFSETS
	.align		4
        /*0084*/ 	.byte	0x04, 0x1c
        /*0086*/ 	.short	(.L_4715 - .L_4714)


	//   ....[0]....
.L_4714:
        /*0088*/ 	.word	0x00000060


	//   ....[1]....
        /*008c*/ 	.word	0x000013e0


	//   ....[2]....
        /*0090*/ 	.word	0x000014b0


	//----- nvinfo : EIATTR_MAX_THREADS
	.align		4
.L_4715:
        /*0094*/ 	.byte	0x04, 0x05
        /*0096*/ 	.short	(.L_4717 - .L_4716)
.L_4716:
        /*0098*/ 	.word	0x00000400
        /*009c*/ 	.word	0x00000001
        /*00a0*/ 	.word	0x00000001


	//----- nvinfo : EIATTR_CRS_STACK_SIZE
	.align		4
.L_4717:
        /*00a4*/ 	.byte	0x04, 0x1e
        /*00a6*/ 	.short	(.L_4719 - .L_4718)
.L_4718:
        /*00a8*/ 	.word	0x00000000


	//----- nvinfo : EIATTR_CBANK_PARAM_SIZE
	.align		4
.L_4719:
        /*00ac*/ 	.byte	0x03, 0x19
        /*00ae*/ 	.short	0x0088


	//----- nvinfo : EIATTR_PARAM_CBANK
	.align		4
        /*00b0*/ 	.byte	0x04, 0x0a
        /*00b2*/ 	.short	(.L_4721 - .L_4720)
	.align		4
.L_4720:
        /*00b4*/ 	.word	index@(.nv.constant0._ZN10layer_norm22ln_bwd_finalize_kernelINS_22Kernel_traits_finalizeILj5120E13__nv_bfloat16S2_S2_fjLj1024ELj4ENS_18Kernel_traits_baseILj5120ES2_S2_S2_fjLj1024EEEEEEEvNS_9BwdParamsE)
        /*00b8*/ 	.short	0x0380
        /*00ba*/ 	.short	0x0088


	//----- nvinfo : EIATTR_SW_WAR
	.align		4
.L_4721:
        /*00bc*/ 	.byte	0x04, 0x36
        /*00be*/ 	.short	(.L_4723 - .L_4722)
.L_4722:
        /*00c0*/ 	.word	0x00000008
.L_4723:


//--------------------- .nv.info._ZN10layer_norm13ln_bwd_kernelINS_13Kernel_traitsI13__nv_bfloat16S2_S2_fjLj5120ELj1ELj1ELj4ELj16ENS_18Kernel_traits_baseILj5120ES2_S2_S2_fjLj128EEEEEEEvNS_9BwdParamsE --------------------------
	.section	.nv.info._ZN10layer_norm13ln_bwd_kernelINS_13Kernel_traitsI13__nv_bfloat16S2_S2_fjLj5120ELj1ELj1ELj4ELj16ENS_18Kernel_traits_baseILj5120ES2_S2_S2_fjLj128EEEEEEEvNS_9BwdParamsE,"",@"SHT_CUDA_INFO"
	.sectionflags	@""
	.align	4


	//----- nvinfo : EIATTR_CUDA_API_VERSION
	.align		4
        /*0000*/ 	.byte	0x04, 0x37
        /*0002*/ 	.short	(.L_4725 - .L_4724)
.L_4724:
        /*0004*/ 	.word	0x00000082


	//----- nvinfo : EIATTR_KPARAM_INFO
	.align		4
.L_4725:
        /*0008*/ 	.byte	0x04, 0x17
        /*000a*/ 	.short	(.L_4727 - .L_4726)
.L_4726:
        /*000c*/ 	.word	0x00000000
        /*0010*/ 	.short	0x0000
        /*0012*/ 	.short	0x0000
        /*0014*/ 	.byte	0x00, 0xf0, 0x21, 0x02


	//----- nvinfo : EIATTR_SPARSE_MMA_MASK
	.align		4
.L_4727:
        /*0018*/ 	.byte	0x03, 0x50
        /*001a*/ 	.short	0x0000


	//----- nvinfo : EIATTR_MAXREG_COUNT
	.align		4
        /*001c*/ 	.byte	0x03, 0x1b
        /*001e*/ 	.short	0x00ff


	//----- nvinfo : EIATTR_NUM_BARRIERS
	.align		4
        /*0020*/ 	.byte	0x02, 0x4c
        /*0022*/ 	.byte	0x01
	.zero		1


	//----- nvinfo : EIATTR_ANNOTATIONS
	.align		4
        /*0024*/ 	.byte	0x04, 0x55
        /*0026*/ 	.short	(.L_4729 - .L_4728)


	//   ....[0]....
.L_4728:
        /* <DEDUP_REMOVED lines=87> */


	//----- nvinfo : EIATTR_MERCURY_ISA_VERSION
	.align		4
.L_4729:
        /*0588*/ 	.byte	0x03, 0x5f
        /*058a*/ 	.short	0x0101


	//----- nvinfo : EIATTR_COOP_GROUP_MASK_REGIDS
	.align		4
        /*058c*/ 	.byte	0x04, 0x29
        /*058e*/ 	.short	(.L_4731 - .L_4730)


	//   ....[0]....
.L_4730:
        /*0590*/ 	.word	0xffffffff


	//   ....[1]....
        /*0594*/ 	.word	0xffffffff


	//   ....[2]....
        /*0598*/ 	.word	0xffffffff


	//   ....[3]....
        /*059c*/ 	.word	0xffffffff


	//   ....[4]....
        /*05a0*/ 	.word	0xffffffff


	//   ....[5]....
        /*05a4*/ 	.word	0xffffffff


	//   ....[6]....
        /*05a8*/ 	.word	0xffffffff


	//   ....[7]....
        /*05ac*/ 	.word	0xffffffff


	//   ....[8]....
        /*05b0*/ 	.word	0xffffffff


	//   ....[9]....
        /*05b4*/ 	.word	0xffffffff


	//----- nvinfo : EIATTR_COOP_GROUP_INSTR_OFFSETS
	.align		4
.L_4731:
        /*05b8*/ 	.byte	0x04, 0x28
        /*05ba*/ 	.short	(.L_4733 - .L_4732)


	//   ....[0]....
.L_4732:
        /*05bc*/ 	.word	0x00004520


	//   ....[1]....
        /*05c0*/ 	.word	0x00004540


	//   ....[2]....
        /*05c4*/ 	.word	0x000045d0


	//   ....[3]....
        /*05c8*/ 	.word	0x000045e0


	//   ....[4]....
        /*05cc*/ 	.word	0x000047d0


	//   ....[5]....
        /*05d0*/ 	.word	0x000047e0


	//   ....[6]....
        /*05d4*/ 	.word	0x00004d10


	//   ....[7]....
        /*05d8*/ 	.word	0x00004f60


	//   ....[8]....
        /*05dc*/ 	.word	0x00004fd0


	//   ....[9]....
        /*05e0*/ 	.word	0x00004fe0


	//----- nvinfo : EIATTR_VRC_CTA_INIT_COUNT
	.align		4
.L_4733:
        /*05e4*/ 	.byte	0x02, 0x4a
	.zero		1
	.zero		1


	//----- nvinfo : EIATTR_EXIT_INSTR_OFFSETS
	.align		4
        /*05e8*/ 	.byte	0x04, 0x1c
        /*05ea*/ 	.short	(.L_4735 - .L_4734)


	//   ....[0]....
.L_4734:
        /*05ec*/ 	.word	0x00006570


	//----- nvinfo : EIATTR_MAX_THREADS
	.align		4
.L_4735:
        /*05f0*/ 	.byte	0x04, 0x05
        /*05f2*/ 	.short	(.L_4737 - .L_4736)
.L_4736:
        /*05f4*/ 	.word	0x00000080
        /*05f8*/ 	.word	0x00000001
        /*05fc*/ 	.word	0x00000001


	//----- nvinfo : EIATTR_CRS_STACK_SIZE
	.align		4
.L_4737:
        /*0600*/ 	.byte	0x04, 0x1e
        /*0602*/ 	.short	(.L_4739 - .L_4738)
.L_4738:
        /*0604*/ 	.word	0x00000000


	//----- nvinfo : EIATTR_CBANK_PARAM_SIZE
	.align		4
.L_4739:
        /*0608*/ 	.byte	0x03, 0x19
        /*060a*/ 	.short	0x0088


	//----- nvinfo : EIATTR_PARAM_CBANK
	.align		4
        /*060c*/ 	.byte	0x04, 0x0a
        /*060e*/ 	.short	(.L_4741 - .L_4740)
	.align		4
.L_4740:
        /*0610*/ 	.word	index@(.nv.constant0._ZN10layer_norm13ln_bwd_kernelINS_13Kernel_traitsI13__nv_bfloat16S2_S2_fjLj5120ELj1ELj1ELj4ELj16ENS_18Kernel_traits_baseILj5120ES2_S2_S2_fjLj128EEEEEEEvNS_9BwdParamsE)
        /*0614*/ 	.short	0x0380
        /*0616*/ 	.short	0x0088


	//----- nvinfo : EIATTR_SW_WAR
	.align		4
.L_4741:
        /*0618*/ 	.byte	0x04, 0x36
        /*061a*/ 	.short	(.L_4743 - .L_4742)
.L_4742:
        /*061c*/ 	.word	0x00000008
.L_4743:


//--------------------- .nv.info._ZN10layer_norm22ln_bwd_finalize_kernelINS_22Kernel_traits_finalizeILj5120E6__halffS2_fjLj1024ELj4ENS_18Kernel_traits_baseILj5120ES2_fS2_fjLj1024EEEEEEEvNS_9BwdParamsE --------------------------
	.section	.nv.info._ZN10layer_norm22ln_bwd_finalize_kernelINS_22Kernel_traits_finalizeILj5120E6__halffS2_fjLj1024ELj4ENS_18Kernel_traits_baseILj5120ES2_fS2_fjLj1024EEEEEEEvNS_9BwdParamsE,"",@"SHT_CUDA_INFO"
	.sectionflags	@""
	.align	4


	//----- nvinfo : EIATTR_CUDA_API_VERSION
	.align		4
        /*0000*/ 	.byte	0x04, 0x37
        /*0002*/ 	.short	(.L_4745 - .L_4744)
.L_4744:
        /*0004*/ 	.word	0x00000082


	//----- nvinfo : EIATTR_KPARAM_INFO
	.align		4
.L_4745:
        /*0008*/ 	.byte	0x04, 0x17
        /*000a*/ 	.short	(.L_4747 - .L_4746)
.L_4746:
        /*000c*/ 	.word	0x00000000
        /*0010*/ 	.short	0x0000
        /*0012*/ 	.short	0x0000
        /*0014*/ 	.byte	0x00, 0xf0, 0x21, 0x02


	//----- nvinfo : EIATTR_SPARSE_MMA_MASK
	.align		4
.L_4747:
        /*0018*/ 	.byte	0x03, 0x50
        /*001a*/ 	.short	0x0000


	//----- nvinfo : EIATTR_MAXREG_COUNT
	.align		4
        /*001c*/ 	.byte	0x03, 0x1b
        /*001e*/ 	.short	0x0040


	//----- nvinfo : EIATTR_NUM_BARRIERS
	.align		4
        /*0020*/ 	.byte	0x02, 0x4c
        /*0022*/ 	.byte	0x01
	.zero		1


	//----- nvinfo : EIATTR_MERCURY_ISA_VERSION
	.align		4
        /*0024*/ 	.byte	0x03, 0x5f
        /*0026*/ 	.short	0x0101


	//----- nvinfo : EIATTR_COOP_GROUP_MASK_REGIDS
	.align		4
        /*0028*/ 	.byte	0x04, 0x29
        /*002a*/ 	.short	(.L_4749 - .L_4748)


	//   ....[0]....
.L_4748:
        /*002c*/ 	.word	0xffffffff


	//   ....[1]....
        /*0030*/ 	.word	0xffffffff


	//   ....[2]....
        /*0034*/ 	.word	0xffffffff


	//   ....[3]....
        /*0038*/ 	.word	0xffffffff


	//   ....[4]....
        /*003c*/ 	.word	0xffffffff


	//   ....[5]....
        /*0040*/ 	.word	0xffffffff


	//   ....[6]....
        /*0044*/ 	.word	0xffffffff


	//   ....[7]....
        /*0048*/ 	.word	0xffffffff


	//   ....[8]....
        /*004c*/ 	.word	0xffffffff


	//   ....[9]....
        /*0050*/ 	.word	0xffffffff


	//----- nvinfo : EIATTR_COOP_GROUP_INSTR_OFFSETS
	.align		4
.L_4749:
        /*0054*/ 	.byte	0x04, 0x28
        /*0056*/ 	.short	(.L_4751 - .L_4750)


	//   ....[0]....
.L_4750:
        /*0058*/ 	.word	0x00001270


	//   ....[1]....
        /*005c*/ 	.word	0x00001280


	//   ....[2]....
        /*0060*/ 	.word	0x000012b0


	//   ....[3]....
        /*0064*/ 	.word	0x000012c0


	//   ....[4]....
        /*0068*/ 	.word	0x000012f0


	//   ....[5]....
        /*006c*/ 	.word	0x00001300


	//   ....[6]....
        /*0070*/ 	.word	0x00001330


	//   ....[7]....
        /*0074*/ 	.word	0x00001340


	//   ....[8]....
        /*0078*/ 	.word	0x00001370


	//   ....[9]....
        /*007c*/ 	.word	0x00001380


	//----- nvinfo : EIATTR_VRC_CTA_INIT_COUNT
	.align		4
.L_4751:
        /*0080*/ 	.byte	0x02, 0x4a
	.zero		1
	.zero		1


	//----- nvinfo : EIATTR_EXIT_INSTR_OFFSETS
	.align		4
        /*0084*/ 	.byte	0x04, 0x1c
        /*0086*/ 	.short	(.L_4753 - .L_4752)


	//   ....[0]....
.L_4752:
        /*0088*/ 	.word	0x00000060


	//   ....[1]....
        /*008c*/ 	.word	0x000013e0


	//   ....[2]....
        /*0090*/ 	.word	0x000014b0


	//----- nvinfo : EIATTR_MAX_THREADS
	.align		4
.L_4753:
        /*0094*/ 	.byte	0x04, 0x05
        /*0096*/ 	.short	(.L_4755 - .L_4754)
.L_4754:
        /*0098*/ 	.word	0x00000400
        /*009c*/ 	.word	0x00000001
        /*00a0*/ 	.word	0x00000001


	//----- nvinfo : EIATTR_CRS_STACK_SIZE
	.align		4
.L_4755:
        /*00a4*/ 	.byte	0x04, 0x1e
        /*00a6*/ 	.short	(.L_4757 - .L_4756)
.L_4756:
        /*00a8*/ 	.word	0x00000000


	//----- nvinfo : EIATTR_CBANK_PARAM_SIZE
	.align		4
.L_4757:
        /*00ac*/ 	.byte	0x03, 0x19
        /*00ae*/ 	.short	0x0088


	//----- nvinfo : EIATTR_PARAM_CBANK
	.align		4
        /*00b0*/ 	.byte	0x04, 0x0a
        /*00b2*/ 	.short	(.L_4759 - .L_4758)
	.align		4
.L_4758:
        /*00b4*/ 	.word	index@(.nv.constant0._ZN10layer_norm22ln_bwd_finalize_kernelINS_22Kernel_traits_finalizeILj5120E6__halffS2_fjLj1024ELj4ENS_18Kernel_traits_baseILj5120ES2_fS2_fjLj1024EEEEEEEvNS_9BwdParamsE)
        /*00b8*/ 	.short	0x0380
        /*00ba*/ 	.short	0x0088


	//----- nvinfo : EIATTR_SW_WAR
	.align		4
.L_4759:
        /*00bc*/ 	.byte	0x04, 0x36
        /*00be*/ 	.short	(.L_4761 - .L_4760)
.L_4760:
        /*00c0*/ 	.word	0x00000008
.L_4761:


//--------------------- .nv.info._ZN10layer_norm13ln_bwd_kernelINS_13Kernel_traitsI6__halffS2_fjLj5120ELj1ELj1ELj4ELj16ENS_18Kernel_traits_baseILj5120ES2_fS2_fjLj128EEEEEEEvNS_9BwdParamsE --------------------------
	.section	.nv.info._ZN10layer_norm13ln_bwd_kernelINS_13Kernel_traitsI6__halffS2_fjLj5120ELj1ELj1ELj4ELj16ENS_18Kernel_traits_baseILj5120ES2_fS2_fjLj128EEEEEEEvNS_9BwdParamsE,"",@"SHT_CUDA_INFO"
	.sectionflags	@""
	.align	4


	//----- nvinfo : EIATTR_CUDA_API_VERSION
	.align		4
        /*0000*/ 	.byte	0x04, 0x37
        /*0002*/ 	.short	(.L_4763 - .L_4762)
.L_4762:
        /*0004*/ 	.word	0x00000082


	//----- nvinfo : EIATTR_KPARAM_INFO
	.align		4
.L_4763:
        /*0008*/ 	.byte	0x04, 0x17
        /*000a*/ 	.short	(.L_4765 - .L_4764)
.L_4764:
        /*000c*/ 	.word	0x00000000
        /*0010*/ 	.short	0x0000
        /*0012*/ 	.short	0x0000
        /*0014*/ 	.byte	0x00, 0xf0, 0x21, 0x02


	//----- nvinfo : EIATTR_SPARSE_MMA_MASK
	.align		4
.L_4765:
        /*0018*/ 	.byte	0x03, 0x50
        /*001a*/ 	.short	0x0000


	//----- nvinfo : EIATTR_MAXREG_COUNT
	.align		4
        /*001c*/ 	.byte	0x03, 0x1b
        /*001e*/ 	.short	0x00ff


	//----- nvinfo : EIATTR_NUM_BARRIERS
	.align		4
        /*0020*/ 	.byte	0x02, 0x4c
        /*0022*/ 	.byte	0x01
	.zero		1


	//----- nvinfo : EIATTR_ANNOTATIONS
	.align		4
        /*0024*/ 	.byte	0x04, 0x55
        /*0026*/ 	.short	(.L_4767 - .L_4766)


	//   ....[0]....
.L_4766:
        /* <DEDUP_REMOVED lines=67> */


	//----- nvinfo : EIATTR_MERCURY_ISA_VERSION
	.align		4
.L_4767:
        /*0448*/ 	.byte	0x03, 0x5f
        /*044a*/ 	.short	0x0101


	//----- nvinfo : EIATTR_COOP_GROUP_MASK_REGIDS
	.align		4
        /*044c*/ 	.byte	0x04, 0x29
        /*044e*/ 	.short	(.L_4769 - .L_4768)


	//   ....[0]....
.L_4768:
        /*0450*/ 	.word	0xffffffff


	//   ....[1]....
        /*0454*/ 	.word	0xffffffff


	//   ....[2]....
        /*0458*/ 	.word	0xffffffff


	//   ....[3]....
        /*045c*/ 	.word	0xffffffff


	//   ....[4]....
        /*0460*/ 	.word	0xffffffff


	//   ....[5]....
        /*0464*/ 	.word	0xffffffff


	//   ....[6]....
        /*0468*/ 	.word	0xffffffff


	//   ....[7]....
        /*046c*/ 	.word	0xffffffff


	//   ....[8]....
        /*0470*/ 	.word	0xffffffff


	//   ....[9]....
        /*0474*/ 	.word	0xffffffff


	//----- nvinfo : EIATTR_COOP_GROUP_INSTR_OFFSETS
	.align		4
.L_4769:
        /*0478*/ 	.byte	0x04, 0x28
        /*047a*/ 	.short	(.L_4771 - .L_4770)


	//   ....[0]....
.L_4770:
        /*047c*/ 	.word	0x00004880


	//   ....[1]....
        /*0480*/ 	.word	0x000048c0


	//   ....[2]....
        /*0484*/ 	.word	0x00004d80


	//   ....[3]....
        /*0488*/ 	.word	0x00004d90


	//   ....[4]....
        /*048c*/ 	.word	0x00004dc0


	//   ....[5]....
        /*0490*/ 	.word	0x00004dd0


	//   ....[6]....
        /*0494*/ 	.word	0x00004e00


	//   ....[7]....
        /*0498*/ 	.word	0x00004e10


	//   ....[8]....
        /*049c*/ 	.word	0x00004e40


	//   ....[9]....
        /*04a0*/ 	.word	0x00004e50


	//----- nvinfo : EIATTR_VRC_CTA_INIT_COUNT
	.align		4
.L_4771:
        /*04a4*/ 	.byte	0x02, 0x4a
	.zero		1
	.zero		1


	//----- nvinfo : EIATTR_EXIT_INSTR_OFFSETS
	.align		4
        /*04a8*/ 	.byte	0x04, 0x1c
        /*04aa*/ 	.short	(.L_4773 - .L_4772)


	//   ....[0]....
.L_4772:
        /*04ac*/ 	.word	0x00006560


	//----- nvinfo : EIATTR_MAX_THREADS
	.align		4
.L_4773:
        /*04b0*/ 	.byte	0x04, 0x05
        /*04b2*/ 	.short	(.L_4775 - .L_4774)
.L_4774:
        /*04b4*/ 	.word	0x00000080
        /*04b8*/ 	.word	0x00000001
        /*04bc*/ 	.word	0x00000001


	//----- nvinfo : EIATTR_CRS_STACK_SIZE
	.align		4
.L_4775:
        /*04c0*/ 	.byte	0x04, 0x1e
        /*04c2*/ 	.short	(.L_4777 - .L_4776)
.L_4776:
        /*04c4*/ 	.word	0x00000000


	//----- nvinfo : EIATTR_CBANK_PARAM_SIZE
	.align		4
.L_4777:
        /*04c8*/ 	.byte	0x03, 0x19
        /*04ca*/ 	.short	0x0088


	//----- nvinfo : EIATTR_PARAM_CBANK
	.align		4
        /*04cc*/ 	.byte	0x04, 0x0a
        /*04ce*/ 	.short	(.L_4779 - .L_4778)
	.align		4
.L_4778:
        /*04d0*/ 	.word	index@(.nv.constant0._ZN10layer_norm13ln_bwd_kernelINS_13Kernel_traitsI6__halffS2_fjLj5120ELj1ELj1ELj4ELj16ENS_18Kernel_traits_baseILj5120ES2_fS2_fjLj128EEEEEEEvNS_9BwdParamsE)
        /*04d4*/ 	.short	0x0380
        /*04d6*/ 	.short	0x0088


	//----- nvinfo : EIATTR_SW_WAR
	.align		4
.L_4779:
        /*04d8*/ 	.byte	0x04, 0x36
        /*04da*/ 	.short	(.L_4781 - .L_4780)
.L_4780:
        /*04dc*/ 	.word	0x00000008
.L_4781:


//--------------------- .nv.info._ZN10layer_norm22ln_bwd_finalize_kernelINS_22Kernel_traits_finalizeILj5120E6__halfS2_S2_fjLj1024ELj4ENS_18Kernel_traits_baseILj5120ES2_S2_S2_fjLj1024EEEEEEEvNS_9BwdParamsE --------------------------
	.section	.nv.info._ZN10layer_norm22ln_bwd_finalize_kernelINS_22Kernel_traits_finalizeILj5120E6__halfS2_S2_fjLj1024ELj4ENS_18Kernel_traits_baseILj5120ES2_S2_S2_fjLj1024EEEEEEEvNS_9BwdParamsE,"",@"SHT_CUDA_INFO"
	.sectionflags	@""
	.align	4


	//----- nvinfo : EIATTR_CUDA_API_VERSION
	.align		4
        /*0000*/ 	.byte	0x04, 0x37
        /*0002*/ 	.short	(.L_4783 - .L_4782)
.L_4782:
        /*0004*/ 	.word	0x00000082


	//----- nvinfo : EIATTR_KPARAM_INFO
	.align		4
.L_4783:
        /*0008*/ 	.byte	0x04, 0x17
        /*000a*/ 	.short	(.L_4785 - .L_4784)
.L_4784:
        /*000c*/ 	.word	0x00000000
        /*0010*/ 	.short	0x0000
        /*0012*/ 	.short	0x0000
        /*0014*/ 	.byte	0x00, 0xf0, 0x21, 0x02


	//----- nvinfo : EIATTR_SPARSE_MMA_MASK
	.align		4
.L_4785:
        /*0018*/ 	.byte	0x03, 0x50
        /*001a*/ 	.short	0x0000


	//----- nvinfo : EIATTR_MAXREG_COUNT
	.align		4
        /*001c*/ 	.byte	0x03, 0x1b
        /*001e*/ 	.short	0x0040


	//----- nvinfo : EIATTR_NUM_BARRIERS
	.align		4
        /*0020*/ 	.byte	0x02, 0x4c
        /*0022*/ 	.byte	0x01
	.zero		1


	//----- nvinfo : EIATTR_MERCURY_ISA_VERSION
	.align		4
        /*0024*/ 	.byte	0x03, 0x5f
        /*0026*/ 	.short	0x0101


	//----- nvinfo : EIATTR_COOP_GROUP_MASK_REGIDS
	.align		4
        /*0028*/ 	.byte	0x04, 0x29
        /*002a*/ 	.short	(.L_4787 - .L_4786)


	//   ....[0]....
.L_4786:
        /*002c*/ 	.word	0xffffffff


	//   ....[1]....
        /*0030*/ 	.word	0xffffffff


	//   ....[2]....
        /*0034*/ 	.word	0xffffffff


	//   ....[3]....
        /*0038*/ 	.word	0xffffffff


	//   ....[4]....
        /*003c*/ 	.word	0xffffffff


	//   ....[5]....
        /*0040*/ 	.word	0xffffffff


	//   ....[6]....
        /*0044*/ 	.word	0xffffffff


	//   ....[7]....
        /*0048*/ 	.word	0xffffffff


	//   ....[8]....
        /*004c*/ 	.word	0xffffffff


	//   ....[9]....
        /*0050*/ 	.word	0xffffffff


	//----- nvinfo : EIATTR_COOP_GROUP_INSTR_OFFSETS
	.align		4
.L_4787:
        /*0054*/ 	.byte	0x04, 0x28
        /*0056*/ 	.short	(.L_4789 - .L_4788)


	//   ....[0]....
.L_4788:
        /*0058*/ 	.word	0x00001270


	//   ....[1]....
        /*005c*/ 	.word	0x00001280


	//   ....[2]....
        /*0060*/ 	.word	0x000012b0


	//   ....[3]....
        /*0064*/ 	.word	0x000012c0


	//   ....[4]....
        /*0068*/ 	.word	0x000012f0


	//   ....[5]....
        /*006c*/ 	.word	0x00001300


	//   ....[6]....
        /*0070*/ 	.word	0x00001330


	//   ....[7]....
        /*0074*/ 	.word	0x00001340


	//   ....[8]....
        /*0078*/ 	.word	0x00001370


	//   ....[9]....
        /*007c*/ 	.word	0x00001380


	//----- nvinfo : EIATTR_VRC_CTA_INIT_COUNT
	.align		4
.L_4789:
        /*0080*/ 	.byte	0x02, 0x4a
	.zero		1
	.zero		1


	//----- nvinfo : EIATTR_EXIT_INSTR_OFFSETS
	.align		4
        /*0084*/ 	.byte	0x04, 0x1c
        /*0086*/ 	.short	(.L_4791 - .L_4790)


	//   ....[0]....
.L_4790:
        /*0088*/ 	.word	0x00000060


	//   ....[1]....
        /*008c*/ 	.word	0x000013e0


	//   ....[2]....
        /*0090*/ 	.word	0x000014b0


	//----- nvinfo : EIATTR_MAX_THREADS
	.align		4
.L_4791:
        /*0094*/ 	.byte	0x04, 0x05
        /*0096*/ 	.short	(.L_4793 - .L_4792)
.L_4792:
        /*0098*/ 	.word	0x00000400
        /*009c*/ 	.word	0x00000001
        /*00a0*/ 	.word	0x00000001


	//----- nvinfo : EIATTR_CRS_STACK_SIZE
	.align		4
.L_4793:
        /*00a4*/ 	.byte	0x04, 0x1e
        /*00a6*/ 	.short	(.L_4795 - .L_4794)
.L_4794:
        /*00a8*/ 	.word	0x00000000


	//----- nvinfo : EIATTR_CBANK_PARAM_SIZE
	.align		4
.L_4795:
        /*00ac*/ 	.byte	0x03, 0x19
        /*00ae*/ 	.short	0x0088


	//----- nvinfo : EIATTR_PARAM_CBANK
	.align		4
        /*00b0*/ 	.byte	0x04, 0x0a
        /*00b2*/ 	.short	(.L_4797 - .L_4796)
	.align		4
.L_4796:
        /*00b4*/ 	.word	index@(.nv.constant0._ZN10layer_norm22ln_bwd_finalize_kernelINS_22Kernel_traits_finalizeILj5120E6__halfS2_S2_fjLj1024ELj4ENS_18Kernel_traits_baseILj5120ES2_S2_S2_fjLj1024EEEEEEEvNS_9BwdParamsE)
        /*00b8*/ 	.short	0x0380
        /*00ba*/ 	.short	0x0088


	//----- nvinfo : EIATTR_SW_WAR
	.align		4
.L_4797:
        /*00bc*/ 	.byte	0x04, 0x36
        /*00be*/ 	.short	(.L_4799 - .L_4798)
.L_4798:
        /*00c0*/ 	.word	0x00000008
.L_4799:


//--------------------- .nv.info._ZN10layer_norm13ln_bwd_kernelINS_13Kernel_traitsI6__halfS2_S2_fjLj5120ELj1ELj1ELj4ELj16ENS_18Kernel_traits_baseILj5120ES2_S2_S2_fjLj128EEEEEEEvNS_9BwdParamsE --------------------------
	.section	.nv.info._ZN10layer_norm13ln_bwd_kernelINS_13Kernel_traitsI6__halfS2_S2_fjLj5120ELj1ELj1ELj4ELj16ENS_18Kernel_traits_baseILj5120ES2_S2_S2_fjLj128EEEEEEEvNS_9BwdParamsE,"",@"SHT_CUDA_INFO"
	.sectionflags	@""
	.align	4


	//----- nvinfo : EIATTR_CUDA_API_VERSION
	.align		4
        /*0000*/ 	.byte	0x04, 0x37
        /*0002*/ 	.short	(.L_4801 - .L_4800)
.L_4800:
        /*0004*/ 	.word	0x00000082


	//----- nvinfo : EIATTR_KPARAM_INFO
	.align		4
.L_4801:
        /*0008*/ 	.byte	0x04, 0x17
        /*000a*/ 	.short	(.L_4803 - .L_4802)
.L_4802:
        /*000c*/ 	.word	0x00000000
        /*0010*/ 	.short	0x0000
        /*0012*/ 	.short	0x0000
        /*0014*/ 	.byte	0x00, 0xf0, 0x21, 0x02


	//----- nvinfo : EIATTR_SPARSE_MMA_MASK
	.align		4
.L_4803:
        /*0018*/ 	.byte	0x03, 0x50
        /*001a*/ 	.short	0x0000


	//----- nvinfo : EIATTR_MAXREG_COUNT
	.align		4
        /*001c*/ 	.byte	0x03, 0x1b
        /*001e*/ 	.short	0x00ff


	//----- nvinfo : EIATTR_NUM_BARRIERS
	.align		4
        /*0020*/ 	.byte	0x02, 0x4c
        /*0022*/ 	.byte	0x01
	.zero		1


	//----- nvinfo : EIATTR_ANNOTATIONS
	.align		4
        /*0024*/ 	.byte	0x04, 0x55
        /*0026*/ 	.short	(.L_4805 - .L_4804)


	//   ....[0]....
.L_4804:
        /* <DEDUP_REMOVED lines=52> */


	//----- nvinfo : EIATTR_MERCURY_ISA_VERSION
	.align		4
.L_4805:
        /*0358*/ 	.byte	0x03, 0x5f
        /*035a*/ 	.short	0x0101


	//----- nvinfo : EIATTR_COOP_GROUP_MASK_REGIDS
	.align		4
        /*035c*/ 	.byte	0x04, 0x29
        /*035e*/ 	.short	(.L_4807 - .L_4806)


	//   ....[0]....
.L_4806:
        /*0360*/ 	.word	0xffffffff


	//   ....[1]....
        /*0364*/ 	.word	0xffffffff


	//   ....[2]....
        /*0368*/ 	.word	0xffffffff


	//   ....[3]....
        /*036c*/ 	.word	0xffffffff


	//   ....[4]....
        /*0370*/ 	.word	0xffffffff


	//   ....[5]....
        /*0374*/ 	.word	0xffffffff


	//   ....[6]....
        /*0378*/ 	.word	0xffffffff


	//   ....[7]....
        /*037c*/ 	.word	0xffffffff


	//   ....[8]....
        /*0380*/ 	.word	0xffffffff


	//   ....[9]....
        /*0384*/ 	.word	0xffffffff


	//----- nvinfo : EIATTR_COOP_GROUP_INSTR_OFFSETS
	.align		4
.L_4807:
        /*0388*/ 	.byte	0x04, 0x28
        /*038a*/ 	.short	(.L_4809 - .L_4808)


	//   ....[0]....
.L_4808:
        /*038c*/ 	.word	0x00003ee0


	//   ....[1]....
        /*0390*/ 	.word	0x00003f00


	//   ....[2]....
        /*0394*/ 	.word	0x00003f90


	//   ....[3]....
        /*0398*/ 	.word	0x00003fa0


	//   ....[4]....
        /*039c*/ 	.word	0x000040f0


	//   ....[5]....
        /*03a0*/ 	.word	0x00004100


	//   ....[6]....
        /*03a4*/ 	.word	0x00004560


	//   ....[7]....
        /*03a8*/ 	.word	0x00004570


	//   ....[8]....
        /*03ac*/ 	.word	0x000046f0


	//   ....[9]....
        /*03b0*/ 	.word	0x00004700


	//----- nvinfo : EIATTR_VRC_CTA_INIT_COUNT
	.align		4
.L_4809:
        /*03b4*/ 	.byte	0x02, 0x4a
	.zero		1
	.zero		1


	//----- nvinfo : EIATTR_EXIT_INSTR_OFFSETS
	.align		4
        /*03b8*/ 	.byte	0x04, 0x1c
        /*03ba*/ 	.short	(.L_4811 - .L_4810)


	//   ....[0]....
.L_4810:
        /*03bc*/ 	.word	0x00005cb0


	//----- nvinfo : EIATTR_MAX_THREADS
	.align		4
.L_4811:
        /*03c0*/ 	.byte	0x04, 0x05
        /*03c2*/ 	.short	(.L_4813 - .L_4812)
.L_4812:
        /*03c4*/ 	.word	0x00000080
        /*03c8*/ 	.word	0x00000001
        /*03cc*/ 	.word	0x00000001


	//----- nvinfo : EIATTR_CRS_STACK_SIZE
	.align		4
.L_4813:
        /*03d0*/ 	.byte	0x04, 0x1e
        /*03d2*/ 	.short	(.L_4815 - .L_4814)
.L_4814:
        /*03d4*/ 	.word	0x00000000


	//----- nvinfo : EIATTR_CBANK_PARAM_SIZE
	.align		4
.L_4815:
        /*03d8*/ 	.byte	0x03, 0x19
        /*03da*/ 	.short	0x0088


	//----- nvinfo : EIATTR_PARAM_CBANK
	.align		4
        /*03dc*/ 	.byte	0x04, 0x0a
        /*03de*/ 	.short	(.L_4817 - .L_4816)
	.align		4
.L_4816:
        /*03e0*/ 	.word	index@(.nv.constant0._ZN10layer_norm13ln_bwd_kernelINS_13Kernel_traitsI6__halfS2_S2_fjLj5120ELj1ELj1ELj4ELj16ENS_18Kernel_traits_baseILj5120ES2_S2_S2_fjLj128EEEEEEEvNS_9BwdParamsE)
        /*03e4*/ 	.short	0x0380
        /*03e6*/ 	.short	0x0088


	//----- nvinfo : EIATTR_SW_WAR
	.align		4
.L_4817:
        /*03e8*/ 	.byte	0x04, 0x36
        /*03ea*/ 	.short	(.L_4819 - .L_4818)
.L_4818:
        /*03ec*/ 	.word	0x00000008
.L_4819:


//--------------------- .nv.info._ZN10layer_norm22ln_bwd_finalize_kernelINS_22Kernel_traits_finalizeILj5120EffffjLj1024ELj4ENS_18Kernel_traits_baseILj5120EffffjLj1024EEEEEEEvNS_9BwdParamsE --------------------------
	.section	.nv.info._ZN10layer_norm22ln_bwd_finalize_kernelINS_22Kernel_traits_finalizeILj5120EffffjLj1024ELj4ENS_18Kernel_traits_baseILj5120EffffjLj1024EEEEEEEvNS_9BwdParamsE,"",@"SHT_CUDA_INFO"
	.sectionflags	@""
	.align	4


	//----- nvinfo : EIATTR_CUDA_API_VERSION
	.align		4
        /*0000*/ 	.byte	0x04, 0x37
        /*0002*/ 	.short	(.L_4821 - .L_4820)
.L_4820:
        /*0004*/ 	.word	0x00000082


	//----- nvinfo : EIATTR_KPARAM_INFO
	.align		4
.L_4821:
        /*0008*/ 	.byte	0x04, 0x17
        /*000a*/ 	.short	(.L_4823 - .L_4822)
.L_4822:
        /*000c*/ 	.word	0x00000000
        /*0010*/ 	.short	0x0000
        /*0012*/ 	.short	0x0000
        /*0014*/ 	.byte	0x00, 0xf0, 0x21, 0x02


	//----- nvinfo : EIATTR_SPARSE_MMA_MASK
	.align		4
.L_4823:
        /*0018*/ 	.byte	0x03, 0x50
        /*001a*/ 	.short	0x0000


	//----- nvinfo : EIATTR_MAXREG_COUNT
	.align		4
        /*001c*/ 	.byte	0x03, 0x1b
        /*001e*/ 	.short	0x0040


	//----- nvinfo : EIATTR_NUM_BARRIERS
	.align		4
        /*0020*/ 	.byte	0x02, 0x4c
        /*0022*/ 	.byte	0x01
	.zero		1


	//----- nvinfo : EIATTR_MERCURY_ISA_VERSION
	.align		4
        /*0024*/ 	.byte	0x03, 0x5f
        /*0026*/ 	.short	0x0101


	//----- nvinfo : EIATTR_COOP_GROUP_MASK_REGIDS
	.align		4
        /*0028*/ 	.byte	0x04, 0x29
        /*002a*/ 	.short	(.L_4825 - .L_4824)


	//   ....[0]....
.L_4824:
        /*002c*/ 	.word	0xffffffff


	//   ....[1]....
        /*0030*/ 	.word	0xffffffff


	//   ....[2]....
        /*0034*/ 	.word	0xffffffff


	//   ....[3]....
        /*0038*/ 	.word	0xffffffff


	//   ....[4]....
        /*003c*/ 	.word	0xffffffff


	//   ....[5]....
        /*0040*/ 	.word	0xffffffff


	//   ....[6]....
        /*0044*/ 	.word	0xffffffff


	//   ....[7]....
        /*0048*/ 	.word	0xffffffff


	//   ....[8]....
        /*004c*/ 	.word	0xffffffff


	//   ....[9]....
        /*0050*/ 	.word	0xffffffff


	//----- nvinfo : EIATTR_COOP_GROUP_INSTR_OFFSETS
	.align		4
.L_4825:
        /*0054*/ 	.byte	0x04, 0x28
        /*0056*/ 	.short	(.L_4827 - .L_4826)


	//   ....[0]....
.L_4826:
        /*0058*/ 	.word	0x00001270


	//   ....[1]....
        /*005c*/ 	.word	0x00001280


	//   ....[2]....
        /*0060*/ 	.word	0x000012b0


	//   ....[3]....
        /*0064*/ 	.word	0x000012c0


	//   ....[4]....
        /*0068*/ 	.word	0x000012f0


	//   ....[5]....
        /*006c*/ 	.word	0x00001300


	//   ....[6]....
        /*0070*/ 	.word	0x00001330


	//   ....[7]....
        /*0074*/ 	.word	0x00001340


	//   ....[8]....
        /*0078*/ 	.word	0x00001370


	//   ....[9]....
        /*007c*/ 	.word	0x00001380


	//----- nvinfo : EIATTR_VRC_CTA_INIT_COUNT
	.align		4
.L_4827:
        /*0080*/ 	.byte	0x02, 0x4a
	.zero		1
	.zero		1


	//----- nvinfo : EIATTR_EXIT_INSTR_OFFSETS
	.align		4
        /*0084*/ 	.byte	0x04, 0x1c
        /*0086*/ 	.short	(.L_4829 - .L_4828)


	//   ....[0]....
.L_4828:
        /*0088*/ 	.word	0x00000060


	//   ....[1]....
        /*008c*/ 	.word	0x000013e0


	//   ....[2]....
        /*0090*/ 	.word	0x00001490


	//----- nvinfo : EIATTR_MAX_THREADS
	.align		4
.L_4829:
        /*0094*/ 	.byte	0x04, 0x05
        /*0096*/ 	.short	(.L_4831 - .L_4830)
.L_4830:
        /*0098*/ 	.word	0x00000400
        /*009c*/ 	.word	0x00000001
        /*00a0*/ 	.word	0x00000001


	//----- nvinfo : EIATTR_CRS_STACK_SIZE
	.align		4
.L_4831:
        /*00a4*/ 	.byte	0x04, 0x1e
        /*00a6*/ 	.short	(.L_4833 - .L_4832)
.L_4832:
        /*00a8*/ 	.word	0x00000000


	//----- nvinfo : EIATTR_CBANK_PARAM_SIZE
	.align		4
.L_4833:
        /*00ac*/ 	.byte	0x03, 0x19
        /*00ae*/ 	.short	0x0088


	//----- nvinfo : EIATTR_PARAM_CBANK
	.align		4
        /*00b0*/ 	.byte	0x04, 0x0a
        /*00b2*/ 	.short	(.L_4835 - .L_4834)
	.align		4
.L_4834:
        /*00b4*/ 	.word	index@(.nv.constant0._ZN10layer_norm22ln_bwd_finalize_kernelINS_22Kernel_traits_finalizeILj5120EffffjLj1024ELj4ENS_18Kernel_traits_baseILj5120EffffjLj1024EEEEEEEvNS_9BwdParamsE)
        /*00b8*/ 	.short	0x0380
        /*00ba*/ 	.short	0x0088


	//----- nvinfo : EIATTR_SW_WAR
	.align		4
.L_4835:
        /*00bc*/ 	.byte	0x04, 0x36
        /*00be*/ 	.short	(.L_4837 - .L_4836)
.L_4836:
        /*00c0*/ 	.word	0x00000008
.L_4837:


//--------------------- .nv.info._ZN10layer_norm13ln_bwd_kernelINS_13Kernel_traitsIffffjLj5120ELj1ELj1ELj4ELj16ENS_18Kernel_traits_baseILj5120EffffjLj128EEEEEEEvNS_9BwdParamsE --------------------------
	.section	.nv.info._ZN10layer_norm13ln_bwd_kernelINS_13Kernel_traitsIffffjLj5120ELj1ELj1ELj4ELj16ENS_18Kernel_traits_baseILj5120EffffjLj128EEEEEEEvNS_9BwdParamsE,"",@"SHT_CUDA_INFO"
	.sectionflags	@""
	.align	4


	//----- nvinfo : EIATTR_CUDA_API_VERSION
	.align		4
        /*0000*/ 	.byte	0x04, 0x37
        /*0002*/ 	.short	(.L_4839 - .L_4838)
.L_4838:
        /*0004*/ 	.word	0x00000082


	//----- nvinfo : EIATTR_KPARAM_INFO
	.align		4
.L_4839:
        /*0008*/ 	.byte	0x04, 0x17
        /*000a*/ 	.short	(.L_4841 - .L_4840)
.L_4840:
        /*000c*/ 	.word	0x00000000
        /*0010*/ 	.short	0x0000
        /*0012*/ 	.short	0x0000
        /*0014*/ 	.byte	0x00, 0xf0, 0x21, 0x02


	//----- nvinfo : EIATTR_SPARSE_MMA_MASK
	.align		4
.L_4841:
        /*0018*/ 	.byte	0x03, 0x50
        /*001a*/ 	.short	0x0000


	//----- nvinfo : EIATTR_MAXREG_COUNT
	.align		4
        /*001c*/ 	.byte	0x03, 0x1b
        /*001e*/ 	.short	0x00ff


	//----- nvinfo : EIATTR_NUM_BARRIERS
	.align		4
        /*0020*/ 	.byte	0x02, 0x4c
        /*0022*/ 	.byte	0x01
	.zero		1


	//----- nvinfo : EIATTR_ANNOTATIONS
	.align		4
        /*0024*/ 	.byte	0x04, 0x55
        /*0026*/ 	.short	(.L_4843 - .L_4842)


	//   ....[0]....
.L_4842:
        /* <DEDUP_REMOVED lines=81> */


	//----- nvinfo : EIATTR_MERCURY_ISA_VERSION
	.align		4
.L_4843:
        /*0528*/ 	.byte	0x03, 0x5f
        /*052a*/ 	.short	0x0101


	//----- nvinfo : EIATTR_COOP_GROUP_MASK_REGIDS
	.align		4
        /*052c*/ 	.byte	0x04, 0x29
        /*052e*/ 	.short	(.L_4845 - .L_4844)


	//   ....[0]....
.L_4844:
        /*0530*/ 	.word	0xffffffff


	//   ....[1]....
        /*0534*/ 	.word	0xffffffff


	//   ....[2]....
        /*0538*/ 	.word	0xffffffff


	//   ....[3]....
        /*053c*/ 	.word	0xffffffff


	//   ....[4]....
        /*0540*/ 	.word	0xffffffff


	//   ....[5]....
        /*0544*/ 	.word	0xffffffff


	//   ....[6]....
        /*0548*/ 	.word	0xffffffff


	//   ....[7]....
        /*054c*/ 	.word	0xffffffff


	//   ....[8]....
        /*0550*/ 	.word	0xffffffff


	//   ....[9]....
        /*0554*/ 	.word	0xffffffff


	//----- nvinfo : EIATTR_COOP_GROUP_INSTR_OFFSETS
	.align		4
.L_4845:
        /*0558*/ 	.byte	0x04, 0x28
        /*055a*/ 	.short	(.L_4847 - .L_4846)


	//   ....[0]....
.L_4846:
        /*055c*/ 	.word	0x00002d30


	//   ....[1]....
        /*0560*/ 	.word	0x00002d50


	//   ....[2]....
        /*0564*/ 	.word	0x00002db0


	//   ....[3]....
        /*0568*/ 	.word	0x00002e00


	//   ....[4]....
        /*056c*/ 	.word	0x00002e20


	//   ....[5]....
        /*0570*/ 	.word	0x00002e30


	//   ....[6]....
        /*0574*/ 	.word	0x00002ef0


	//   ....[7]....
        /*0578*/ 	.word	0x00002f20


	//   ....[8]....
        /*057c*/ 	.word	0x00002f50


	//   ....[9]....
        /*0580*/ 	.word	0x00002fa0


	//----- nvinfo : EIATTR_VRC_CTA_INIT_COUNT
	.align		4
.L_4847:
        /*0584*/ 	.byte	0x02, 0x4a
	.zero		1
	.zero		1


	//----- nvinfo : EIATTR_EXIT_INSTR_OFFSETS
	.align		4
        /*0588*/ 	.byte	0x04, 0x1c
        /*058a*/ 	.short	(.L_4849 - .L_4848)


	//   ....[0]....
.L_4848:
        /*058c*/ 	.word	0x00004b80


	//----- nvinfo : EIATTR_MAX_THREADS
	.align		4
.L_4849:
        /*0590*/ 	.byte	0x04, 0x05
        /*0592*/ 	.short	(.L_4851 - .L_4850)
.L_4850:
        /*0594*/ 	.word	0x00000080
        /*0598*/ 	.word	0x00000001
        /*059c*/ 	.word	0x00000001


	//----- nvinfo : EIATTR_CBANK_PARAM_SIZE
	.align		4
.L_4851:
        /*05a0*/ 	.byte	0x03, 0x19
        /*05a2*/ 	.short	0x0088


	//----- nvinfo : EIATTR_PARAM_CBANK
	.align		4
        /*05a4*/ 	.byte	0x04, 0x0a
        /*05a6*/ 	.short	(.L_4853 - .L_4852)
	.align		4
.L_4852:
        /*05a8*/ 	.word	index@(.nv.constant0._ZN10layer_norm13ln_bwd_kernelINS_13Kernel_traitsIffffjLj5120ELj1ELj1ELj4ELj16ENS_18Kernel_traits_baseILj5120EffffjLj128EEEEEEEvNS_9BwdParamsE)
        /*05ac*/ 	.short	0x0380
        /*05ae*/ 	.short	0x0088


	//----- nvinfo : EIATTR_SW_WAR
	.align		4
.L_4853:
        /*05b0*/ 	.byte	0x04, 0x36
        /*05b2*/ 	.short	(.L_4855 - .L_4854)
.L_4854:
        /*05b4*/ 	.word	0x00000008
.L_4855:


//--------------------- .nv.info._ZN10layer_norm22ln_bwd_finalize_kernelINS_22Kernel_traits_finalizeILj4096E13__nv_bfloat16fS2_fjLj1024ELj4ENS_18Kernel_traits_baseILj4096ES2_fS2_fjLj1024EEEEEEEvNS_9BwdParamsE --------------------------
	.section	.nv.info._ZN10layer_norm22ln_bwd_finalize_kernelINS_22Kernel_traits_finalizeILj4096E13__nv_bfloat16fS2_fjLj1024ELj4ENS_18Kernel_traits_baseILj4096ES2_fS2_fjLj1024EEEEEEEvNS_9BwdParamsE,"",@"SHT_CUDA_INFO"
	.sectionflags	@""
	.align	4


	//----- nvinfo : EIATTR_CUDA_API_VERSION
	.align		4
        /*0000*/ 	.byte	0x04, 0x37
        /*0002*/ 	.short	(.L_4857 - .L_4856)
.L_4856:
        /*0004*/ 	.word	0x00000082


	//----- nvinfo : EIATTR_KPARAM_INFO
	.align		4
.L_4857:
        /*0008*/ 	.byte	0x04, 0x17
        /*000a*/ 	.short	(.L_4859 - .L_4858)
.L_4858:
        /*000c*/ 	.word	0x00000000
        /*0010*/ 	.short	0x0000
        /*0012*/ 	.short	0x0000
        /*0014*/ 	.byte	0x00, 0xf0, 0x21, 0x02


	//----- nvinfo : EIATTR_SPARSE_MMA_MASK
	.align		4
.L_4859:
        /*0018*/ 	.byte	0x03, 0x50
        /*001a*/ 	.short	0x0000


	//----- nvinfo : EIATTR_MAXREG_COUNT
	.align		4
        /*001c*/ 	.byte	0x03, 0x1b
        /*001e*/ 	.short	0x0040


	//----- nvinfo : EIATTR_NUM_BARRIERS
	.align		4
        /*0020*/ 	.byte	0x02, 0x4c
        /*0022*/ 	.byte	0x01
	.zero		1


	//----- nvinfo : EIATTR_MERCURY_ISA_VERSION
	.align		4
        /*0024*/ 	.byte	0x03, 0x5f
        /*0026*/ 	.short	0x0101


	//----- nvinfo : EIATTR_COOP_GROUP_MASK_REGIDS
	.align		4
        /*0028*/ 	.byte	0x04, 0x29
        /*002a*/ 	.short	(.L_4861 - .L_4860)


	//   ....[0]....
.L_4860:
        /*002c*/ 	.word	0xffffffff


	//   ....[1]....
        /*0030*/ 	.word	0xffffffff


	//   ....[2]....
        /*0034*/ 	.word	0xffffffff


	//   ....[3]....
        /*0038*/ 	.word	0xffffffff


	//   ....[4]....
        /*003c*/ 	.word	0xffffffff


	//   ....[5]....
        /*0040*/ 	.word	0xffffffff


	//   ....[6]....
        /*0044*/ 	.word	0xffffffff


	//   ....[7]....
        /*0048*/ 	.word	0xffffffff


	//   ....[8]....
        /*004c*/ 	.word	0xffffffff


	//   ....[9]....
        /*0050*/ 	.word	0xffffffff


	//----- nvinfo : EIATTR_COOP_GROUP_INSTR_OFFSETS
	.align		4
.L_4861:
        /*0054*/ 	.byte	0x04, 0x28
        /*0056*/ 	.short	(.L_4863 - .L_4862)


	//   ....[0]....
.L_4862:
        /*0058*/ 	.word	0x00001270


	//   ....[1]....
        /*005c*/ 	.word	0x00001280


	//   ....[2]....
        /*0060*/ 	.word	0x000012b0


	//   ....[3]....
        /*0064*/ 	.word	0x000012c0


	//   ....[4]....
        /*0068*/ 	.word	0x000012f0


	//   ....[5]....
        /*006c*/ 	.word	0x00001300


	//   ....[6]....
        /*0070*/ 	.word	0x00001330


	//   ....[7]....
        /*0074*/ 	.word	0x00001340


	//   ....[8]....
        /*0078*/ 	.word	0x00001370


	//   ....[9]....
        /*007c*/ 	.word	0x00001380


	//----- nvinfo : EIATTR_VRC_CTA_INIT_COUNT
	.align		4
.L_4863:
        /*0080*/ 	.byte	0x02, 0x4a
	.zero		1
	.zero		1


	//----- nvinfo : EIATTR_EXIT_INSTR_OFFSETS
	.align		4
        /*0084*/ 	.byte	0x04, 0x1c
        /*0086*/ 	.short	(.L_4865 - .L_4864)


	//   ....[0]....
.L_4864:
        /*0088*/ 	.word	0x00000060


	//   ....[1]....
        /*008c*/ 	.word	0x000013e0


	//   ....[2]....
        /*0090*/ 	.word	0x000014b0


	//----- nvinfo : EIATTR_MAX_THREADS
	.align		4
.L_4865:
        /*0094*/ 	.byte	0x04, 0x05
        /*0096*/ 	.short	(.L_4867 - .L_4866)
.L_4866:
        /*0098*/ 	.word	0x00000400
        /*009c*/ 	.word	0x00000001
        /*00a0*/ 	.word	0x00000001


	//----- nvinfo : EIATTR_CRS_STACK_SIZE
	.align		4
.L_4867:
        /*00a4*/ 	.byte	0x04, 0x1e
        /*00a6*/ 	.short	(.L_4869 - .L_4868)
.L_4868:
        /*00a8*/ 	.word	0x00000000


	//----- nvinfo : EIATTR_CBANK_PARAM_SIZE
	.align		4
.L_4869:
        /*00ac*/ 	.byte	0x03, 0x19
        /*00ae*/ 	.short	0x0088


	//----- nvinfo : EIATTR_PARAM_CBANK
	.align		4
        /*00b0*/ 	.byte	0x04, 0x0a
        /*00b2*/ 	.short	(.L_4871 - .L_4870)
	.align		4
.L_4870:
        /*00b4*/ 	.word	index@(.nv.constant0._ZN10layer_norm22ln_bwd_finalize_kernelINS_22Kernel_traits_finalizeILj4096E13__nv_bfloat16fS2_fjLj1024ELj4ENS_18Kernel_traits_baseILj4096ES2_fS2_fjLj1024EEEEEEEvNS_9BwdParamsE)
        /*00b8*/ 	.short	0x0380
        /*00ba*/ 	.short	0x0088


	//----- nvinfo : EIATTR_SW_WAR
	.align		4
.L_4871:
        /*00bc*/ 	.byte	0x04, 0x36
        /*00be*/ 	.short	(.L_4873 - .L_4872)
.L_4872:
        /*00c0*/ 	.word	0x00000008
.L_4873:


//--------------------- .nv.info._ZN10layer_norm13ln_bwd_kernelINS_13Kernel_traitsI13__nv_bfloat16fS2_fjLj4096ELj1ELj1ELj4ELj16ENS_18Kernel_traits_baseILj4096ES2_fS2_fjLj128EEEEEEEvNS_9BwdParamsE --------------------------
	.section	.nv.info._ZN10layer_norm13ln_bwd_kernelINS_13Kernel_traitsI13__nv_bfloat16fS2_fjLj4096ELj1ELj1ELj4ELj16ENS_18Kernel_traits_baseILj4096ES2_fS2_fjLj128EEEEEEEvNS_9BwdParamsE,"",@"SHT_CUDA_INFO"
	.sectionflags	@""
	.align	4


	//----- nvinfo : EIATTR_CUDA_API_VERSION
	.align		4
        /*0000*/ 	.byte	0x04, 0x37
        /*0002*/ 	.short	(.L_4875 - .L_4874)
.L_4874:
        /*0004*/ 	.word	0x00000082


	//----- nvinfo : EIATTR_KPARAM_INFO
	.align		4
.L_4875:
        /*0008*/ 	.byte	0x04, 0x17
        /*000a*/ 	.short	(.L_4877 - .L_4876)
.L_4876:
        /*000c*/ 	.word	0x00000000
        /*0010*/ 	.short	0x0000
        /*0012*/ 	.short	0x0000
        /*0014*/ 	.byte	0x00, 0xf0, 0x21, 0x02


	//----- nvinfo : EIATTR_SPARSE_MMA_MASK
	.align		4
.L_4877:
        /*0018*/ 	.byte	0x03, 0x50
        /*001a*/ 	.short	0x0000


	//----- nvinfo : EIATTR_MAXREG_COUNT
	.align		4
        /*001c*/ 	.byte	0x03, 0x1b
        /*001e*/ 	.short	0x00ff


	//----- nvinfo : EIATTR_NUM_BARRIERS
	.align		4
        /*0020*/ 	.byte	0x02, 0x4c
        /*0022*/ 	.byte	0x01
	.zero		1


	//----- nvinfo : EIATTR_MERCURY_ISA_VERSION
	.align		4
        /*0024*/ 	.byte	0x03, 0x5f
        /*0026*/ 	.short	0x0101


	//----- nvinfo : EIATTR_COOP_GROUP_MASK_REGIDS
	.align		4
        /*0028*/ 	.byte	0x04, 0x29
        /*002a*/ 	.short	(.L_4879 - .L_4878)


	//   ....[0]....
.L_4878:
        /*002c*/ 	.word	0xffffffff


	//   ....[1]....
        /*0030*/ 	.word	0xffffffff


	//   ....[2]....
        /*0034*/ 	.word	0xffffffff


	//   ....[3]....
        /*0038*/ 	.word	0xffffffff


	//   ....[4]....
        /*003c*/ 	.word	0xffffffff


	//   ....[5]....
        /*0040*/ 	.word	0xffffffff


	//   ....[6]....
        /*0044*/ 	.word	0xffffffff


	//   ....[7]....
        /*0048*/ 	.word	0xffffffff


	//   ....[8]....
        /*004c*/ 	.word	0xffffffff


	//   ....[9]....
        /*0050*/ 	.word	0xffffffff


	//----- nvinfo : EIATTR_COOP_GROUP_INSTR_OFFSETS
	.align		4
.L_4879:
        /*0054*/ 	.byte	0x04, 0x28
        /*0056*/ 	.short	(.L_4881 - .L_4880)


	//   ....[0]....
.L_4880:
        /*0058*/ 	.word	0x000035c0


	//   ....[1]....
        /*005c*/ 	.word	0x00003760


	//   ....[2]....
        /*0060*/ 	.word	0x000037a0


	//   ....[3]....
        /*0064*/ 	.word	0x00003940


	//   ....[4]....
        /*0068*/ 	.word	0x00003a80


	//   ....[5]....
        /*006c*/ 	.word	0x00003aa0


	//   ....[6]....
        /*0070*/ 	.word	0x00003ac0


	//   ....[7]....
        /*0074*/ 	.word	0x00003ad0


	//   ....[8]....
        /*0078*/ 	.word	0x00003b00


	//   ....[9]....
        /*007c*/ 	.word	0x00003b10


	//----- nvinfo : EIATTR_VRC_CTA_INIT_COUNT
	.align		4
.L_4881:
        /*0080*/ 	.byte	0x02, 0x4a
	.zero		1
	.zero		1


	//----- nvinfo : EIATTR_EXIT_INSTR_OFFSETS
	.align		4
        /*0084*/ 	.byte	0x04, 0x1c
        /*0086*/ 	.short	(.L_4883 - .L_4882)


	//   ....[0]....
.L_4882:
        /*0088*/ 	.word	0x000048e0


	//----- nvinfo : EIATTR_MAX_THREADS
	.align		4
.L_4883:
        /*008c*/ 	.byte	0x04, 0x05
        /*008e*/ 	.short	(.L_4885 - .L_4884)
.L_4884:
        /*0090*/ 	.word	0x00000080
        /*0094*/ 	.word	0x00000001
        /*0098*/ 	.word	0x00000001


	//----- nvinfo : EIATTR_CBANK_PARAM_SIZE
	.align		4
.L_4885:
        /*009c*/ 	.byte	0x03, 0x19
        /*009e*/ 	.short	0x0088


	//----- nvinfo : EIATTR_PARAM_CBANK
	.align		4
        /*00a0*/ 	.byte	0x04, 0x0a
        /*00a2*/ 	.short	(.L_4887 - .L_4886)
	.align		4
.L_4886:
        /*00a4*/ 	.word	index@(.nv.constant0._ZN10layer_norm13ln_bwd_kernelINS_13Kernel_traitsI13__nv_bfloat16fS2_fjLj4096ELj1ELj1ELj4ELj16ENS_18Kernel_traits_baseILj4096ES2_fS2_fjLj128EEEEEEEvNS_9BwdParamsE)
        /*00a8*/ 	.short	0x0380
        /*00aa*/ 	.short	0x0088


	//----- nvinfo : EIATTR_SW_WAR
	.align		4
.L_4887:
        /*00ac*/ 	.byte	0x04, 0x36
        /*00ae*/ 	.short	(.L_4889 - .L_4888)
.L_4888:
        /*00b0*/ 	.word	0x00000008
.L_4889:


//--------------------- .nv.info._ZN10layer_norm22ln_bwd_finalize_kernelINS_22Kernel_traits_finalizeILj4096E13__nv_bfloat16S2_S2_fjLj1024ELj4ENS_18Kernel_traits_baseILj4096ES2_S2_S2_fjLj1024EEEEEEEvNS_9BwdParamsE --------------------------
	.section	.nv.info._ZN10layer_norm22ln_bwd_finalize_kernelINS_22Kernel_traits_finalizeILj4096E13__nv_bfloat16S2_S2_fjLj1024ELj4ENS_18Kernel_traits_baseILj4096ES2_S2_S2_fjLj1024EEEEEEEvNS_9BwdParamsE,"",@"SHT_CUDA_INFO"
	.sectionflags	@""
	.align	4


	//----- nvinfo : EIATTR_CUDA_API_VERSION
	.align		4
        /*0000*/ 	.byte	0x04, 0x37
        /*0002*/ 	.short	(.L_4891 - .L_4890)
.L_4890:
        /*0004*/ 	.word	0x00000082


	//----- nvinfo : EIATTR_KPARAM_INFO
	.align		4
.L_4891:
        /*0008*/ 	.byte	0x04, 0x17
        /*000a*/ 	.short	(.L_4893 - .L_4892)
.L_4892:
        /*000c*/ 	.word	0x00000000
        /*0010*/ 	.short	0x0000
        /*0012*/ 	.short	0x0000
        /*0014*/ 	.byte	0x00, 0xf0, 0x21, 0x02


	//----- nvinfo : EIATTR_SPARSE_MMA_MASK
	.align		4
.L_4893:
        /*0018*/ 	.byte	0x03, 0x50
        /*001a*/ 	.short	0x0000


	//----- nvinfo : EIATTR_MAXREG_COUNT
	.align		4
        /*001c*/ 	.byte	0x03, 0x1b
        /*001e*/ 	.short	0x0040


	//----- nvinfo : EIATTR_NUM_BARRIERS
	.align		4
        /*0020*/ 	.byte	0x02, 0x4c
        /*0022*/ 	.byte	0x01
	.zero		1


	//----- nvinfo : EIATTR_MERCURY_ISA_VERSION
	.align		4
        /*0024*/ 	.byte	0x03, 0x5f
        /*0026*/ 	.short	0x0101


	//----- nvinfo : EIATTR_COOP_GROUP_MASK_REGIDS
	.align		4
        /*0028*/ 	.byte	0x04, 0x29
        /*002a*/ 	.short	(.L_4895 - .L_4894)


	//   ....[0]....
.L_4894:
        /*002c*/ 	.word	0xffffffff


	//   ....[1]....
        /*0030*/ 	.word	0xffffffff


	//   ....[2]....
        /*0034*/ 	.word	0xffffffff


	//   ....[3]....
        /*0038*/ 	.word	0xffffffff


	//   ....[4]....
        /*003c*/ 	.word	0xffffffff


	//   ....[5]....
        /*0040*/ 	.word	0xffffffff


	//   ....[6]....
        /*0044*/ 	.word	0xffffffff


	//   ....[7]....
        /*0048*/ 	.word	0xffffffff


	//   ....[8]....
        /*004c*/ 	.word	0xffffffff


	//   ....[9]....
        /*0050*/ 	.word	0xffffffff


	//----- nvinfo : EIATTR_COOP_GROUP_INSTR_OFFSETS
	.align		4
.L_4895:
        /*0054*/ 	.byte	0x04, 0x28
        /*0056*/ 	.short	(.L_4897 - .L_4896)


	//   ....[0]....
.L_4896:
        /*0058*/ 	.word	0x00001270


	//   ....[1]....
        /*005c*/ 	.word	0x00001280


	//   ....[2]....
        /*0060*/ 	.word	0x000012b0


	//   ....[3]....
        /*0064*/ 	.word	0x000012c0


	//   ....[4]....
        /*0068*/ 	.word	0x000012f0


	//   ....[5]....
        /*006c*/ 	.word	0x00001300


	//   ....[6]....
        /*0070*/ 	.word	0x00001330


	//   ....[7]....
        /*0074*/ 	.word	0x00001340


	//   ....[8]....
        /*0078*/ 	.word	0x00001370


	//   ....[9]....
        /*007c*/ 	.word	0x00001380


	//----- nvinfo : EIATTR_VRC_CTA_INIT_COUNT
	.align		4
.L_4897:
        /*0080*/ 	.byte	0x02, 0x4a
	.zero		1
	.zero		1


	//----- nvinfo : EIATTR_EXIT_INSTR_OFFSETS
	.align		4
        /*0084*/ 	.byte	0x04, 0x1c
        /*0086*/ 	.short	(.L_4899 - .L_4898)


	//   ....[0]....
.L_4898:
        /*0088*/ 	.word	0x00000060


	//   ....[1]....
        /*008c*/ 	.word	0x000013e0


	//   ....[2]....
        /*0090*/ 	.word	0x000014b0


	//----- nvinfo : EIATTR_MAX_THREADS
	.align		4
.L_4899:
        /*0094*/ 	.byte	0x04, 0x05
        /*0096*/ 	.short	(.L_4901 - .L_4900)
.L_4900:
        /*0098*/ 	.word	0x00000400
        /*009c*/ 	.word	0x00000001
        /*00a0*/ 	.word	0x00000001


	//----- nvinfo : EIATTR_CRS_STACK_SIZE
	.align		4
.L_4901:
        /*00a4*/ 	.byte	0x04, 0x1e
        /*00a6*/ 	.short	(.L_4903 - .L_4902)
.L_4902:
        /*00a8*/ 	.word	0x00000000


	//----- nvinfo : EIATTR_CBANK_PARAM_SIZE
	.align		4
.L_4903:
        /*00ac*/ 	.byte	0x03, 0x19
        /*00ae*/ 	.short	0x0088


	//----- nvinfo : EIATTR_PARAM_CBANK
	.align		4
        /*00b0*/ 	.byte	0x04, 0x0a
        /*00b2*/ 	.short	(.L_4905 - .L_4904)
	.align		4
.L_4904:
        /*00b4*/ 	.word	index@(.nv.constant0._ZN10layer_norm22ln_bwd_finalize_kernelINS_22Kernel_traits_finalizeILj4096E13__nv_bfloat16S2_S2_fjLj1024ELj4ENS_18Kernel_traits_baseILj4096ES2_S2_S2_fjLj1024EEEEEEEvNS_9BwdParamsE)
        /*00b8*/ 	.short	0x0380
        /*00ba*/ 	.short	0x0088


	//----- nvinfo : EIATTR_SW_WAR
	.align		4
.L_4905:
        /*00bc*/ 	.byte	0x04, 0x36
        /*00be*/ 	.short	(.L_4907 - .L_4906)
.L_4906:
        /*00c0*/ 	.word	0x00000008
.L_4907:


//--------------------- .nv.info._ZN10layer_norm13ln_bwd_kernelINS_13Kernel_traitsI13__nv_bfloat16S2_S2_fjLj4096ELj1ELj1ELj4ELj16ENS_18Kernel_traits_baseILj4096ES2_S2_S2_fjLj128EEEEEEEvNS_9BwdParamsE --------------------------
	.section	.nv.info._ZN10layer_norm13ln_bwd_kernelINS_13Kernel_traitsI13__nv_bfloat16S2_S2_fjLj4096ELj1ELj1ELj4ELj16ENS_18Kernel_traits_baseILj4096ES2_S2_S2_fjLj128EEEEEEEvNS_9BwdParamsE,"",@"SHT_CUDA_INFO"
	.sectionflags	@""
	.align	4


	//----- nvinfo : EIATTR_CUDA_API_VERSION
	.align		4
        /*0000*/ 	.byte	0x04, 0x37
        /*0002*/ 	.short	(.L_4909 - .L_4908)
.L_4908:
        /*0004*/ 	.word	0x00000082


	//----- nvinfo : EIATTR_KPARAM_INFO
	.align		4
.L_4909:
        /*0008*/ 	.byte	0x04, 0x17
        /*000a*/ 	.short	(.L_4911 - .L_4910)
.L_4910:
        /*000c*/ 	.word	0x00000000
        /*0010*/ 	.short	0x0000
        /*0012*/ 	.short	0x0000
        /*0014*/ 	.byte	0x00, 0xf0, 0x21, 0x02


	//----- nvinfo : EIATTR_SPARSE_MMA_MASK
	.align		4
.L_4911:
        /*0018*/ 	.byte	0x03, 0x50
        /*001a*/ 	.short	0x0000


	//----- nvinfo : EIATTR_MAXREG_COUNT
	.align		4
        /*001c*/ 	.byte	0x03, 0x1b
        /*001e*/ 	.short	0x00ff


	//----- nvinfo : EIATTR_NUM_BARRIERS
	.align		4
        /*0020*/ 	.byte	0x02, 0x4c
        /*0022*/ 	.byte	0x01
	.zero		1


	//----- nvinfo : EIATTR_MERCURY_ISA_VERSION
	.align		4
        /*0024*/ 	.byte	0x03, 0x5f
        /*0026*/ 	.short	0x0101


	//----- nvinfo : EIATTR_COOP_GROUP_MASK_REGIDS
	.align		4
        /*0028*/ 	.byte	0x04, 0x29
        /*002a*/ 	.short	(.L_4913 - .L_4912)


	//   ....[0]....
.L_4912:
        /*002c*/ 	.word	0xffffffff


	//   ....[1]....
        /*0030*/ 	.word	0xffffffff


	//   ....[2]....
        /*0034*/ 	.word	0xffffffff


	//   ....[3]....
        /*0038*/ 	.word	0xffffffff


	//   ....[4]....
        /*003c*/ 	.word	0xffffffff


	//   ....[5]....
        /*0040*/ 	.word	0xffffffff


	//   ....[6]....
        /*0044*/ 	.word	0xffffffff


	//   ....[7]....
        /*0048*/ 	.word	0xffffffff


	//   ....[8]....
        /*004c*/ 	.word	0xffffffff


	//   ....[9]....
        /*0050*/ 	.word	0xffffffff


	//----- nvinfo : EIATTR_COOP_GROUP_INSTR_OFFSETS
	.align		4
.L_4913:
        /*0054*/ 	.byte	0x04, 0x28
        /*0056*/ 	.short	(.L_4915 - .L_4914)


	//   ....[0]....
.L_4914:
        /*0058*/ 	.word	0x00003490


	//   ....[1]....
        /*005c*/ 	.word	0x00003630


	//   ....[2]....
        /*0060*/ 	.word	0x00003670


	//   ....[3]....
        /*0064*/ 	.word	0x00003800


	//   ....[4]....
        /*0068*/ 	.word	0x00003840


	//   ....[5]....
        /*006c*/ 	.word	0x00003960


	//   ....[6]....
        /*0070*/ 	.word	0x00003970


	//   ....[7]....
        /*0074*/ 	.word	0x000039a0


	//   ....[8]....
        /*0078*/ 	.word	0x000039b0


	//   ....[9]....
        /*007c*/ 	.word	0x000039e0


	//----- nvinfo : EIATTR_VRC_CTA_INIT_COUNT
	.align		4
.L_4915:
        /*0080*/ 	.byte	0x02, 0x4a
	.zero		1
	.zero		1


	//----- nvinfo : EIATTR_EXIT_INSTR_OFFSETS
	.align		4
        /*0084*/ 	.byte	0x04, 0x1c
        /*0086*/ 	.short	(.L_4917 - .L_4916)


	//   ....[0]....
.L_4916:
        /*0088*/ 	.word	0x00004610


	//----- nvinfo : EIATTR_MAX_THREADS
	.align		4
.L_4917:
        /*008c*/ 	.byte	0x04, 0x05
        /*008e*/ 	.short	(.L_4919 - .L_4918)
.L_4918:
        /*0090*/ 	.word	0x00000080
        /*0094*/ 	.word	0x00000001
        /*0098*/ 	.word	0x00000001


	//----- nvinfo : EIATTR_CRS_STACK_SIZE
	.align		4
.L_4919:
        /*009c*/ 	.byte	0x04, 0x1e
        /*009e*/ 	.short	(.L_4921 - .L_4920)
.L_4920:
        /*00a0*/ 	.word	0x00000000


	//----- nvinfo : EIATTR_CBANK_PARAM_SIZE
	.align		4
.L_4921:
        /*00a4*/ 	.byte	0x03, 0x19
        /*00a6*/ 	.short	0x0088


	//----- nvinfo : EIATTR_PARAM_CBANK
	.align		4
        /*00a8*/ 	.byte	0x04, 0x0a
        /*00aa*/ 	.short	(.L_4923 - .L_4922)
	.align		4
.L_4922:
        /*00ac*/ 	.word	index@(.nv.constant0._ZN10layer_norm13ln_bwd_kernelINS_13Kernel_traitsI13__nv_bfloat16S2_S2_fjLj4096ELj1ELj1ELj4ELj16ENS_18Kernel_traits_baseILj4096ES2_S2_S2_fjLj128EEEEEEEvNS_9BwdParamsE)
        /*00b0*/ 	.short	0x0380
        /*00b2*/ 	.short	0x0088


	//----- nvinfo : EIATTR_SW_WAR
	.align		4
.L_4923:
        /*00b4*/ 	.byte	0x04, 0x36
        /*00b6*/ 	.short	(.L_4925 - .L_4924)
.L_4924:
        /*00b8*/ 	.word	0x00000008
.L_4925:


//--------------------- .nv.info._ZN10layer_norm22ln_bwd_finalize_kernelINS_22Kernel_traits_finalizeILj4096E6__halffS2_fjLj1024ELj4ENS_18Kernel_traits_baseILj4096ES2_fS2_fjLj1024EEEEEEEvNS_9BwdParamsE --------------------------
	.section	.nv.info._ZN10layer_norm22ln_bwd_finalize_kernelINS_22Kernel_traits_finalizeILj4096E6__halffS2_fjLj1024ELj4ENS_18Kernel_traits_baseILj4096ES2_fS2_fjLj1024EEEEEEEvNS_9BwdParamsE,"",@"SHT_CUDA_INFO"
	.sectionflags	@""
	.align	4


	//----- nvinfo : EIATTR_CUDA_API_VERSION
	.align		4
        /*0000*/ 	.byte	0x04, 0x37
        /*0002*/ 	.short	(.L_4927 - .L_4926)
.L_4926:
        /*0004*/ 	.word	0x00000082


	//----- nvinfo : EIATTR_KPARAM_INFO
	.align		4
.L_4927:
        /*0008*/ 	.byte	0x04, 0x17
        /*000a*/ 	.short	(.L_4929 - .L_4928)
.L_4928:
        /*000c*/ 	.word	0x00000000
        /*0010*/ 	.short	0x0000
        /*0012*/ 	.short	0x0000
        /*0014*/ 	.byte	0x00, 0xf0, 0x21, 0x02


	//----- nvinfo : EIATTR_SPARSE_MMA_MASK
	.align		4
.L_4929:
        /*0018*/ 	.byte	0x03, 0x50
        /*001a*/ 	.short	0x0000


	//----- nvinfo : EIATTR_MAXREG_COUNT
	.align		4
        /*001c*/ 	.byte	0x03, 0x1b
        /*001e*/ 	.short	0x0040


	//----- nvinfo : EIATTR_NUM_BARRIERS
	.align		4
        /*0020*/ 	.byte	0x02, 0x4c
        /*0022*/ 	.byte	0x01
	.zero		1


	//----- nvinfo : EIATTR_MERCURY_ISA_VERSION
	.align		4
        /*0024*/ 	.byte	0x03, 0x5f
        /*0026*/ 	.short	0x0101


	//----- nvinfo : EIATTR_COOP_GROUP_MASK_REGIDS
	.align		4
        /*0028*/ 	.byte	0x04, 0x29
        /*002a*/ 	.short	(.L_4931 - .L_4930)


	//   ....[0]....
.L_4930:
        /*002c*/ 	.word	0xffffffff


	//   ....[1]....
        /*0030*/ 	.word	0xffffffff


	//   ....[2]....
        /*0034*/ 	.word	0xffffffff


	//   ....[3]....
        /*0038*/ 	.word	0xffffffff


	//   ....[4]....
        /*003c*/ 	.word	0xffffffff


	//   ....[5]....
        /*0040*/ 	.word	0xffffffff


	//   ....[6]....
        /*0044*/ 	.word	0xffffffff


	//   ....[7]....
        /*0048*/ 	.word	0xffffffff


	//   ....[8]....
        /*004c*/ 	.word	0xffffffff


	//   ....[9]....
        /*0050*/ 	.word	0xffffffff


	//----- nvinfo : EIATTR_COOP_GROUP_INSTR_OFFSETS
	.align		4
.L_4931:
        /*0054*/ 	.byte	0x04, 0x28
        /*0056*/ 	.short	(.L_4933 - .L_4932)


	//   ....[0]....
.L_4932:
        /*0058*/ 	.word	0x00001270


	//   ....[1]....
        /*005c*/ 	.word	0x00001280


	//   ....[2]....
        /*0060*/ 	.word	0x000012b0


	//   ....[3]....
        /*0064*/ 	.word	0x000012c0


	//   ....[4]....
        /*0068*/ 	.word	0x000012f0


	//   ....[5]....
        /*006c*/ 	.word	0x00001300


	//   ....[6]....
        /*0070*/ 	.word	0x00001330


	//   ....[7]....
        /*0074*/ 	.word	0x00001340


	//   ....[8]....
        /*0078*/ 	.word	0x00001370


	//   ....[9]....
        /*007c*/ 	.word	0x00001380


	//----- nvinfo : EIATTR_VRC_CTA_INIT_COUNT
	.align		4
.L_4933:
        /*0080*/ 	.byte	0x02, 0x4a
	.zero		1
	.zero		1


	//----- nvinfo : EIATTR_EXIT_INSTR_OFFSETS
	.align		4
        /*0084*/ 	.byte	0x04, 0x1c
        /*0086*/ 	.short	(.L_4935 - .L_4934)


	//   ....[0]....
.L_4934:
        /*0088*/ 	.word	0x00000060


	//   ....[1]....
        /*008c*/ 	.word	0x000013e0


	//   ....[2]....
        /*0090*/ 	.word	0x000014b0


	//----- nvinfo : EIATTR_MAX_THREADS
	.align		4
.L_4935:
        /*0094*/ 	.byte	0x04, 0x05
        /*0096*/ 	.short	(.L_4937 - .L_4936)
.L_4936:
        /*0098*/ 	.word	0x00000400
        /*009c*/ 	.word	0x00000001
        /*00a0*/ 	.word	0x00000001


	//----- nvinfo : EIATTR_CRS_STACK_SIZE
	.align		4
.L_4937:
        /*00a4*/ 	.byte	0x04, 0x1e
        /*00a6*/ 	.short	(.L_4939 - .L_4938)
.L_4938:
        /*00a8*/ 	.word	0x00000000


	//----- nvinfo : EIATTR_CBANK_PARAM_SIZE
	.align		4
.L_4939:
        /*00ac*/ 	.byte	0x03, 0x19
        /*00ae*/ 	.short	0x0088


	//----- nvinfo : EIATTR_PARAM_CBANK
	.align		4
        /*00b0*/ 	.byte	0x04, 0x0a
        /*00b2*/ 	.short	(.L_4941 - .L_4940)
	.align		4
.L_4940:
        /*00b4*/ 	.word	index@(.nv.constant0._ZN10layer_norm22ln_bwd_finalize_kernelINS_22Kernel_traits_finalizeILj4096E6__halffS2_fjLj1024ELj4ENS_18Kernel_traits_baseILj4096ES2_fS2_fjLj1024EEEEEEEvNS_9BwdParamsE)
        /*00b8*/ 	.short	0x0380
        /*00ba*/ 	.short	0x0088


	//----- nvinfo : EIATTR_SW_WAR
	.align		4
.L_4941:
        /*00bc*/ 	.byte	0x04, 0x36
        /*00be*/ 	.short	(.L_4943 - .L_4942)
.L_4942:
        /*00c0*/ 	.word	0x00000008
.L_4943:


//--------------------- .nv.info._ZN10layer_norm13ln_bwd_kernelINS_13Kernel_traitsI6__halffS2_fjLj4096ELj1ELj1ELj4ELj16ENS_18Kernel_traits_baseILj4096ES2_fS2_fjLj128EEEEEEEvNS_9BwdParamsE --------------------------
	.section	.nv.info._ZN10layer_norm13ln_bwd_kernelINS_13Kernel_traitsI6__halffS2_fjLj4096ELj1ELj1ELj4ELj16ENS_18Kernel_traits_baseILj4096ES2_fS2_fjLj128EEEEEEEvNS_9BwdParamsE,"",@"SHT_CUDA_INFO"
	.sectionflags	@""
	.align	4


	//----- nvinfo : EIATTR_CUDA_API_VERSION
	.align		4
        /*0000*/ 	.byte	0x04, 0x37
        /*0002*/ 	.short	(.L_4945 - .L_4944)
.L_4944:
        /*0004*/ 	.word	0x00000082


	//----- nvinfo : EIATTR_KPARAM_INFO
	.align		4
.L_4945:
        /*0008*/ 	.byte	0x04, 0x17
        /*000a*/ 	.short	(.L_4947 - .L_4946)
.L_4946:
        /*000c*/ 	.word	0x00000000
        /*0010*/ 	.short	0x0000
        /*0012*/ 	.short	0x0000
        /*0014*/ 	.byte	0x00, 0xf0, 0x21, 0x02


	//----- nvinfo : EIATTR_SPARSE_MMA_MASK
	.align		4
.L_4947:
        /*0018*/ 	.byte	0x03, 0x50
        /*001a*/ 	.short	0x0000


	//----- nvinfo : EIATTR_MAXREG_COUNT
	.align		4
        /*001c*/ 	.byte	0x03, 0x1b
        /*001e*/ 	.short	0x00ff


	//----- nvinfo : EIATTR_NUM_BARRIERS
	.align		4
        /*0020*/ 	.byte	0x02, 0x4c
        /*0022*/ 	.byte	0x01
	.zero		1


	//----- nvinfo : EIATTR_MERCURY_ISA_VERSION
	.align		4
        /*0024*/ 	.byte	0x03, 0x5f
        /*0026*/ 	.short	0x0101


	//----- nvinfo : EIATTR_COOP_GROUP_MASK_REGIDS
	.align		4
        /*0028*/ 	.byte	0x04, 0x29
        /*002a*/ 	.short	(.L_4949 - .L_4948)


	//   ....[0]....
.L_4948:
        /*002c*/ 	.word	0xffffffff


	//   ....[1]....
        /*0030*/ 	.word	0xffffffff


	//   ....[2]....
        /*0034*/ 	.word	0xffffffff


	//   ....[3]....
        /*0038*/ 	.word	0xffffffff


	//   ....[4]....
        /*003c*/ 	.word	0xffffffff


	//   ....[5]....
        /*0040*/ 	.word	0xffffffff


	//   ....[6]....
        /*0044*/ 	.word	0xffffffff


	//   ....[7]....
        /*0048*/ 	.word	0xffffffff


	//   ....[8]....
        /*004c*/ 	.word	0xffffffff


	//   ....[9]....
        /*0050*/ 	.word	0xffffffff


	//----- nvinfo : EIATTR_COOP_GROUP_INSTR_OFFSETS
	.align		4
.L_4949:
        /*0054*/ 	.byte	0x04, 0x28
        /*0056*/ 	.short	(.L_4951 - .L_4950)


	//   ....[0]....
.L_4950:
        /*0058*/ 	.word	0x00003620


	//   ....[1]....
        /*005c*/ 	.word	0x00003660


	//   ....[2]....
        /*0060*/ 	.word	0x000037f0


	//   ....[3]....
        /*0064*/ 	.word	0x00003830


	//   ....[4]....
        /*0068*/ 	.word	0x000039c0


	//   ....[5]....
        /*006c*/ 	.word	0x00003a00


	//   ....[6]....
        /*0070*/ 	.word	0x00003b40


	//   ....[7]....
        /*0074*/ 	.word	0x00003b70


	//   ....[8]....
        /*0078*/ 	.word	0x00003bb0


	//   ....[9]....
        /*007c*/ 	.word	0x00003bd0


	//----- nvinfo : EIATTR_VRC_CTA_INIT_COUNT
	.align		4
.L_4951:
        /*0080*/ 	.byte	0x02, 0x4a
	.zero		1
	.zero		1


	//----- nvinfo : EIATTR_EXIT_INSTR_OFFSETS
	.align		4
        /*0084*/ 	.byte	0x04, 0x1c
        /*0086*/ 	.short	(.L_4953 - .L_4952)


	//   ....[0]....
.L_4952:
        /*0088*/ 	.word	0x00004990


	//----- nvinfo : EIATTR_MAX_THREADS
	.align		4
.L_4953:
        /*008c*/ 	.byte	0x04, 0x05
        /*008e*/ 	.short	(.L_4955 - .L_4954)
.L_4954:
        /*0090*/ 	.word	0x00000080
        /*0094*/ 	.word	0x00000001
        /*0098*/ 	.word	0x00000001


	//----- nvinfo : EIATTR_CBANK_PARAM_SIZE
	.align		4
.L_4955:
        /*009c*/ 	.byte	0x03, 0x19
        /*009e*/ 	.short	0x0088


	//----- nvinfo : EIATTR_PARAM_CBANK
	.align		4
        /*00a0*/ 	.byte	0x04, 0x0a
        /*00a2*/ 	.short	(.L_4957 - .L_4956)
	.align		4
.L_4956:
        /*00a4*/ 	.word	index@(.nv.constant0._ZN10layer_norm13ln_bwd_kernelINS_13Kernel_traitsI6__halffS2_fjLj4096ELj1ELj1ELj4ELj16ENS_18Kernel_traits_baseILj4096ES2_fS2_fjLj128EEEEEEEvNS_9BwdParamsE)
        /*00a8*/ 	.short	0x0380
        /*00aa*/ 	.short	0x0088


	//----- nvinfo : EIATTR_SW_WAR
	.align		4
.L_4957:
        /*00ac*/ 	.byte	0x04, 0x36
        /*00ae*/ 	.short	(.L_4959 - .L_4958)
.L_4958:
        /*00b0*/ 	.word	0x00000008
.L_4959:


//--------------------- .nv.info._ZN10layer_norm22ln_bwd_finalize_kernelINS_22Kernel_traits_finalizeILj4096E6__halfS2_S2_fjLj1024ELj4ENS_18Kernel_traits_baseILj4096ES2_S2_S2_fjLj1024EEEEEEEvNS_9BwdParamsE --------------------------
	.section	.nv.info._ZN10layer_norm22ln_bwd_finalize_kernelINS_22Kernel_traits_finalizeILj4096E6__halfS2_S2_fjLj1024ELj4ENS_18Kernel_traits_baseILj4096ES2_S2_S2_fjLj1024EEEEEEEvNS_9BwdParamsE,"",@"SHT_CUDA_INFO"
	.sectionflags	@""
	.align	4


	//----- nvinfo : EIATTR_CUDA_API_VERSION
	.align		4
        /*0000*/ 	.byte	0x04, 0x37
        /*0002*/ 	.short	(.L_4961 - .L_4960)
.L_4960:
        /*0004*/ 	.word	0x00000082


	//----- nvinfo : EIATTR_KPARAM_INFO
	.align		4
.L_4961:
        /*0008*/ 	.byte	0x04, 0x17
        /*000a*/ 	.short	(.L_4963 - .L_4962)
.L_4962:
        /*000c*/ 	.word	0x00000000
        /*0010*/ 	.short	0x0000
        /*0012*/ 	.short	0x0000
        /*0014*/ 	.byte	0x00, 0xf0, 0x21, 0x02


	//----- nvinfo : EIATTR_SPARSE_MMA_MASK
	.align		4
.L_4963:
        /*0018*/ 	.byte	0x03, 0x50
        /*001a*/ 	.short	0x0000


	//----- nvinfo : EIATTR_MAXREG_COUNT
	.align		4
        /*001c*/ 	.byte	0x03, 0x1b
        /*001e*/ 	.short	0x0040


	//----- nvinfo : EIATTR_NUM_BARRIERS
	.align		4
        /*0020*/ 	.byte	0x02, 0x4c
        /*0022*/ 	.byte	0x01
	.zero		1


	//----- nvinfo : EIATTR_MERCURY_ISA_VERSION
	.align		4
        /*0024*/ 	.byte	0x03, 0x5f
        /*0026*/ 	.short	0x0101


	//----- nvinfo : EIATTR_COOP_GROUP_MASK_REGIDS
	.align		4
        /*0028*/ 	.byte	0x04, 0x29
        /*002a*/ 	.short	(.L_4965 - .L_4964)


	//   ....[0]....
.L_4964:
        /*002c*/ 	.word	0xffffffff


	//   ....[1]....
        /*0030*/ 	.word	0xffffffff


	//   ....[2]....
        /*0034*/ 	.word	0xffffffff


	//   ....[3]....
        /*0038*/ 	.word	0xffffffff


	//   ....[4]....
        /*003c*/ 	.word	0xffffffff


	//   ....[5]....
        /*0040*/ 	.word	0xffffffff


	//   ....[6]....
        /*0044*/ 	.word	0xffffffff


	//   ....[7]....
        /*0048*/ 	.word	0xffffffff


	//   ....[8]....
        /*004c*/ 	.word	0xffffffff


	//   ....[9]....
        /*0050*/ 	.word	0xffffffff


	//----- nvinfo : EIATTR_COOP_GROUP_INSTR_OFFSETS
	.align		4
.L_4965:
        /*0054*/ 	.byte	0x04, 0x28
        /*0056*/ 	.short	(.L_4967 - .L_4966)


	//   ....[0]....
.L_4966:
        /*0058*/ 	.word	0x00001270


	//   ....[1]....
        /*005c*/ 	.word	0x00001280


	//   ....[2]....
        /*0060*/ 	.word	0x000012b0


	//   ....[3]....
        /*0064*/ 	.word	0x000012c0


	//   ....[4]....
        /*0068*/ 	.word	0x000012f0


	//   ....[5]....
        /*006c*/ 	.word	0x00001300


	//   ....[6]....
        /*0070*/ 	.word	0x00001330


	//   ....[7]....
        /*0074*/ 	.word	0x00001340


	//   ....[8]....
        /*0078*/ 	.word	0x00001370


	//   ....[9]....
        /*007c*/ 	.word	0x00001380


	//----- nvinfo : EIATTR_VRC_CTA_INIT_COUNT
	.align		4
.L_4967:
        /*0080*/ 	.byte	0x02, 0x4a
	.zero		1
	.zero		1


	//----- nvinfo : EIATTR_EXIT_INSTR_OFFSETS
	.align		4
        /*0084*/ 	.byte	0x04, 0x1c
        /*0086*/ 	.short	(.L_4969 - .L_4968)


	//   ....[0]....
.L_4968:
        /*0088*/ 	.word	0x00000060


	//   ....[1]....
        /*008c*/ 	.word	0x000013e0


	//   ....[2]....
        /*0090*/ 	.word	0x000014b0


	//----- nvinfo : EIATTR_MAX_THREADS
	.align		4
.L_4969:
        /*0094*/ 	.byte	0x04, 0x05
        /*0096*/ 	.short	(.L_4971 - .L_4970)
.L_4970:
        /*0098*/ 	.word	0x00000400
        /*009c*/ 	.word	0x00000001
        /*00a0*/ 	.word	0x00000001


	//----- nvinfo : EIATTR_CRS_STACK_SIZE
	.align		4
.L_4971:
        /*00a4*/ 	.byte	0x04, 0x1e
        /*00a6*/ 	.short	(.L_4973 - .L_4972)
.L_4972:
        /*00a8*/ 	.word	0x00000000


	//----- nvinfo : EIATTR_CBANK_PARAM_SIZE
	.align		4
.L_4973:
        /*00ac*/ 	.byte	0x03, 0x19
        /*00ae*/ 	.short	0x0088


	//----- nvinfo : EIATTR_PARAM_CBANK
	.align		4
        /*00b0*/ 	.byte	0x04, 0x0a
        /*00b2*/ 	.short	(.L_4975 - .L_4974)
	.align		4
.L_4974:
        /*00b4*/ 	.word	index@(.nv.constant0._ZN10layer_norm22ln_bwd_finalize_kernelINS_22Kernel_traits_finalizeILj4096E6__halfS2_S2_fjLj1024ELj4ENS_18Kernel_traits_baseILj4096ES2_S2_S2_fjLj1024EEEEEEEvNS_9BwdParamsE)
        /*00b8*/ 	.short	0x0380
        /*00ba*/ 	.short	0x0088


	//----- nvinfo : EIATTR_SW_WAR
	.align		4
.L_4975:
        /*00bc*/ 	.byte	0x04, 0x36
        /*00be*/ 	.short	(.L_4977 - .L_4976)
.L_4976:
        /*00c0*/ 	.word	0x00000008
.L_4977:


//--------------------- .nv.info._ZN10layer_norm13ln_bwd_kernelINS_13Kernel_traitsI6__halfS2_S2_fjLj4096ELj1ELj1ELj4ELj16ENS_18Kernel_traits_baseILj4096ES2_S2_S2_fjLj128EEEEEEEvNS_9BwdParamsE --------------------------
	.section	.nv.info._ZN10layer_norm13ln_bwd_kernelINS_13Kernel_traitsI6__halfS2_S2_fjLj4096ELj1ELj1ELj4ELj16ENS_18Kernel_traits_baseILj4096ES2_S2_S2_fjLj128EEEEEEEvNS_9BwdParamsE,"",@"SHT_CUDA_INFO"
	.sectionflags	@""
	.align	4


	//----- nvinfo : EIATTR_CUDA_API_VERSION
	.align		4
        /*0000*/ 	.byte	0x04, 0x37
        /*0002*/ 	.short	(.L_4979 - .L_4978)
.L_4978:
        /*0004*/ 	.word	0x00000082


	//----- nvinfo : EIATTR_KPARAM_INFO
	.align		4
.L_4979:
        /*0008*/ 	.byte	0x04, 0x17
        /*000a*/ 	.short	(.L_4981 - .L_4980)
.L_4980:
        /*000c*/ 	.word	0x00000000
        /*0010*/ 	.short	0x0000
        /*0012*/ 	.short	0x0000
        /*0014*/ 	.byte	0x00, 0xf0, 0x21, 0x02


	//----- nvinfo : EIATTR_SPARSE_MMA_MASK
	.align		4
.L_4981:
        /*0018*/ 	.byte	0x03, 0x50
        /*001a*/ 	.short	0x0000


	//----- nvinfo : EIATTR_MAXREG_COUNT
	.align		4
        /*001c*/ 	.byte	0x03, 0x1b
        /*001e*/ 	.short	0x00ff


	//----- nvinfo : EIATTR_NUM_BARRIERS
	.align		4
        /*0020*/ 	.byte	0x02, 0x4c
        /*0022*/ 	.byte	0x01
	.zero		1


	//----- nvinfo : EIATTR_MERCURY_ISA_VERSION
	.align		4
        /*0024*/ 	.byte	0x03, 0x5f
        /*0026*/ 	.short	0x0101


	//----- nvinfo : EIATTR_COOP_GROUP_MASK_REGIDS
	.align		4
        /*0028*/ 	.byte	0x04, 0x29
        /*002a*/ 	.short	(.L_4983 - .L_4982)


	//   ....[0]....
.L_4982:
        /*002c*/ 	.word	0xffffffff


	//   ....[1]....
        /*0030*/ 	.word	0xffffffff


	//   ....[2]....
        /*0034*/ 	.word	0xffffffff


	//   ....[3]....
        /*0038*/ 	.word	0xffffffff


	//   ....[4]....
        /*003c*/ 	.word	0xffffffff


	//   ....[5]....
        /*0040*/ 	.word	0xffffffff


	//   ....[6]....
        /*0044*/ 	.word	0xffffffff


	//   ....[7]....
        /*0048*/ 	.word	0xffffffff


	//   ....[8]....
        /*004c*/ 	.word	0xffffffff


	//   ....[9]....
        /*0050*/ 	.word	0xffffffff


	//----- nvinfo : EIATTR_COOP_GROUP_INSTR_OFFSETS
	.align		4
.L_4983:
        /*0054*/ 	.byte	0x04, 0x28
        /*0056*/ 	.short	(.L_4985 - .L_4984)


	//   ....[0]....
.L_4984:
        /*0058*/ 	.word	0x00003090


	//   ....[1]....
        /*005c*/ 	.word	0x000030d0


	//   ....[2]....
        /*0060*/ 	.word	0x00003260


	//   ....[3]....
        /*0064*/ 	.word	0x000032a0


	//   ....[4]....
        /*0068*/ 	.word	0x00003430


	//   ....[5]....
        /*006c*/ 	.word	0x00003470


	//   ....[6]....
        /*0070*/ 	.word	0x00003580


	//   ....[7]....
        /*0074*/ 	.word	0x00003590


	//   ....[8]....
        /*0078*/ 	.word	0x000035c0


	//   ....[9]....
        /*007c*/ 	.word	0x000035d0


	//----- nvinfo : EIATTR_VRC_CTA_INIT_COUNT
	.align		4
.L_4985:
        /*0080*/ 	.byte	0x02, 0x4a
	.zero		1
	.zero		1


	//----- nvinfo : EIATTR_EXIT_INSTR_OFFSETS
	.align		4
        /*0084*/ 	.byte	0x04, 0x1c
        /*0086*/ 	.short	(.L_4987 - .L_4986)


	//   ....[0]....
.L_4986:
        /*0088*/ 	.word	0x00004210


	//----- nvinfo : EIATTR_MAX_THREADS
	.align		4
.L_4987:
        /*008c*/ 	.byte	0x04, 0x05
        /*008e*/ 	.short	(.L_4989 - .L_4988)
.L_4988:
        /*0090*/ 	.word	0x00000080
        /*0094*/ 	.word	0x00000001
        /*0098*/ 	.word	0x00000001


	//----- nvinfo : EIATTR_CRS_STACK_SIZE
	.align		4
.L_4989:
        /*009c*/ 	.byte	0x04, 0x1e
        /*009e*/ 	.short	(.L_4991 - .L_4990)
.L_4990:
        /*00a0*/ 	.word	0x00000000


	//----- nvinfo : EIATTR_CBANK_PARAM_SIZE
	.align		4
.L_4991:
        /*00a4*/ 	.byte	0x03, 0x19
        /*00a6*/ 	.short	0x0088


	//----- nvinfo : EIATTR_PARAM_CBANK
	.align		4
        /*00a8*/ 	.byte	0x04, 0x0a
        /*00aa*/ 	.short	(.L_4993 - .L_4992)
	.align		4
.L_4992:
        /*00ac*/ 	.word	index@(.nv.constant0._ZN10layer_norm13ln_bwd_kernelINS_13Kernel_traitsI6__halfS2_S2_fjLj4096ELj1ELj1ELj4ELj16ENS_18Kernel_traits_baseILj4096ES2_S2_S2_fjLj128EEEEEEEvNS_9BwdParamsE)
        /*00b0*/ 	.short	0x0380
        /*00b2*/ 	.short	0x0088


	//----- nvinfo : EIATTR_SW_WAR
	.align		4
.L_4993:
        /*00b4*/ 	.byte	0x04, 0x36
        /*00b6*/ 	.short	(.L_4995 - .L_4994)
.L_4994:
        /*00b8*/ 	.word	0x00000008
.L_4995:


//--------------------- .nv.info._ZN10layer_norm22ln_bwd_finalize_kernelINS_22Kernel_traits_finalizeILj4096EffffjLj1024ELj4ENS_18Kernel_traits_baseILj4096EffffjLj1024EEEEEEEvNS_9BwdParamsE --------------------------
	.section	.nv.info._ZN10layer_norm22ln_bwd_finalize_kernelINS_22Kernel_traits_finalizeILj4096EffffjLj1024ELj4ENS_18Kernel_traits_baseILj4096EffffjLj1024EEEEEEEvNS_9BwdParamsE,"",@"SHT_CUDA_INFO"
	.sectionflags	@""
	.align	4


	//----- nvinfo : EIATTR_CUDA_API_VERSION
	.align		4
        /*0000*/ 	.byte	0x04, 0x37
        /*0002*/ 	.short	(.L_4997 - .L_4996)
.L_4996:
        /*0004*/ 	.word	0x00000082


	//----- nvinfo : EIATTR_KPARAM_INFO
	.align		4
.L_4997:
        /*0008*/ 	.byte	0x04, 0x17
        /*000a*/ 	.short	(.L_4999 - .L_4998)
.L_4998:
        /*000c*/ 	.word	0x00000000
        /*0010*/ 	.short	0x0000
        /*0012*/ 	.short	0x0000
        /*0014*/ 	.byte	0x00, 0xf0, 0x21, 0x02


	//----- nvinfo : EIATTR_SPARSE_MMA_MASK
	.align		4
.L_4999:
        /*0018*/ 	.byte	0x03, 0x50
        /*001a*/ 	.short	0x0000


	//----- nvinfo : EIATTR_MAXREG_COUNT
	.align		4
        /*001c*/ 	.byte	0x03, 0x1b
        /*001e*/ 	.short	0x0040


	//----- nvinfo : EIATTR_NUM_BARRIERS
	.align		4
        /*0020*/ 	.byte	0x02, 0x4c
        /*0022*/ 	.byte	0x01
	.zero		1


	//----- nvinfo : EIATTR_MERCURY_ISA_VERSION
	.align		4
        /*0024*/ 	.byte	0x03, 0x5f
        /*0026*/ 	.short	0x0101


	//----- nvinfo : EIATTR_COOP_GROUP_MASK_REGIDS
	.align		4
        /*0028*/ 	.byte	0x04, 0x29
        /*002a*/ 	.short	(.L_5001 - .L_5000)


	//   ....[0]....
.L_5000:
        /*002c*/ 	.word	0xffffffff


	//   ....[1]....
        /*0030*/ 	.word	0xffffffff


	//   ....[2]....
        /*0034*/ 	.word	0xffffffff


	//   ....[3]....
        /*0038*/ 	.word	0xffffffff


	//   ....[4]....
        /*003c*/ 	.word	0xffffffff


	//   ....[5]....
        /*0040*/ 	.word	0xffffffff


	//   ....[6]....
        /*0044*/ 	.word	0xffffffff


	//   ....[7]....
        /*0048*/ 	.word	0xffffffff


	//   ....[8]....
        /*004c*/ 	.word	0xffffffff


	//   ....[9]....
        /*0050*/ 	.word	0xffffffff


	//----- nvinfo : EIATTR_COOP_GROUP_INSTR_OFFSETS
	.align		4
.L_5001:
        /*0054*/ 	.byte	0x04, 0x28
        /*0056*/ 	.short	(.L_5003 - .L_5002)


	//   ....[0]....
.L_5002:
        /*0058*/ 	.word	0x00001270


	//   ....[1]....
        /*005c*/ 	.word	0x00001280


	//   ....[2]....
        /*0060*/ 	.word	0x000012b0


	//   ....[3]....
        /*0064*/ 	.word	0x000012c0


	//   ....[4]....
        /*0068*/ 	.word	0x000012f0


	//   ....[5]....
        /*006c*/ 	.word	0x00001300


	//   ....[6]....
        /*0070*/ 	.word	0x00001330


	//   ....[7]....
        /*0074*/ 	.word	0x00001340


	//   ....[8]....
        /*0078*/ 	.word	0x00001370


	//   ....[9]....
        /*007c*/ 	.word	0x00001380


	//----- nvinfo : EIATTR_VRC_CTA_INIT_COUNT
	.align		4
.L_5003:
        /*0080*/ 	.byte	0x02, 0x4a
	.zero		1
	.zero		1


	//----- nvinfo : EIATTR_EXIT_INSTR_OFFSETS
	.align		4
        /*0084*/ 	.byte	0x04, 0x1c
        /*0086*/ 	.short	(.L_5005 - .L_5004)


	//   ....[0]....
.L_5004:
        /*0088*/ 	.word	0x00000060


	//   ....[1]....
        /*008c*/ 	.word	0x000013e0


	//   ....[2]....
        /*0090*/ 	.word	0x00001490


	//----- nvinfo : EIATTR_MAX_THREADS
	.align		4
.L_5005:
        /*0094*/ 	.byte	0x04, 0x05
        /*0096*/ 	.short	(.L_5007 - .L_5006)
.L_5006:
        /*0098*/ 	.word	0x00000400
        /*009c*/ 	.word	0x00000001
        /*00a0*/ 	.word	0x00000001


	//----- nvinfo : EIATTR_CRS_STACK_SIZE
	.align		4
.L_5007:
        /*00a4*/ 	.byte	0x04, 0x1e
        /*00a6*/ 	.short	(.L_5009 - .L_5008)
.L_5008:
        /*00a8*/ 	.word	0x00000000


	//----- nvinfo : EIATTR_CBANK_PARAM_SIZE
	.align		4
.L_5009:
        /*00ac*/ 	.byte	0x03, 0x19
        /*00ae*/ 	.short	0x0088


	//----- nvinfo : EIATTR_PARAM_CBANK
	.align		4
        /*00b0*/ 	.byte	0x04, 0x0a
        /*00b2*/ 	.short	(.L_5011 - .L_5010)
	.align		4
.L_5010:
        /*00b4*/ 	.word	index@(.nv.constant0._ZN10layer_norm22ln_bwd_finalize_kernelINS_22Kernel_traits_finalizeILj4096EffffjLj1024ELj4ENS_18Kernel_traits_baseILj4096EffffjLj1024EEEEEEEvNS_9BwdParamsE)
        /*00b8*/ 	.short	0x0380
        /*00ba*/ 	.short	0x0088


	//----- nvinfo : EIATTR_SW_WAR
	.align		4
.L_5011:
        /*00bc*/ 	.byte	0x04, 0x36
        /*00be*/ 	.short	(.L_5013 - .L_5012)
.L_5012:
        /*00c0*/ 	.word	0x00000008
.L_5013:


//--------------------- .nv.info._ZN10layer_norm13ln_bwd_kernelINS_13Kernel_traitsIffffjLj4096ELj1ELj1ELj4ELj16ENS_18Kernel_traits_baseILj4096EffffjLj128EEEEEEEvNS_9BwdParamsE --------------------------
	.section	.nv.info._ZN10layer_norm13ln_bwd_kernelINS_13Kernel_traitsIffffjLj4096ELj1ELj1ELj4ELj16ENS_18Kernel_traits_baseILj4096EffffjLj128EEEEEEEvNS_9BwdParamsE,"",@"SHT_CUDA_INFO"
	.sectionflags	@""
	.align	4


	//----- nvinfo : EIATTR_CUDA_API_VERSION
	.align		4
        /*0000*/ 	.byte	0x04, 0x37
        /*0002*/ 	.short	(.L_5015 - .L_5014)
.L_5014:
        /*0004*/ 	.word	0x00000082


	//----- nvinfo : EIATTR_KPARAM_INFO
	.align		4
.L_5015:
        /*0008*/ 	.byte	0x04, 0x17
        /*000a*/ 	.short	(.L_5017 - .L_5016)
.L_5016:
        /*000c*/ 	.word	0x00000000
        /*0010*/ 	.short	0x0000
        /*0012*/ 	.short	0x0000
        /*0014*/ 	.byte	0x00, 0xf0, 0x21, 0x02


	//----- nvinfo : EIATTR_SPARSE_MMA_MASK
	.align		4
.L_5017:
        /*0018*/ 	.byte	0x03, 0x50
        /*001a*/ 	.short	0x0000


	//----- nvinfo : EIATTR_MAXREG_COUNT
	.align		4
        /*001c*/ 	.byte	0x03, 0x1b
        /*001e*/ 	.short	0x00ff


	//----- nvinfo : EIATTR_NUM_BARRIERS
	.align		4
        /*0020*/ 	.byte	0x02, 0x4c
        /*0022*/ 	.byte	0x01
	.zero		1


	//----- nvinfo : EIATTR_MERCURY_ISA_VERSION
	.align		4
        /*0024*/ 	.byte	0x03, 0x5f
        /*0026*/ 	.short	0x0101


	//----- nvinfo : EIATTR_COOP_GROUP_MASK_REGIDS
	.align		4
        /*0028*/ 	.byte	0x04, 0x29
        /*002a*/ 	.short	(.L_5019 - .L_5018)


	//   ....[0]....
.L_5018:
        /*002c*/ 	.word	0xffffffff


	//   ....[1]....
        /*0030*/ 	.word	0xffffffff


	//   ....[2]....
        /*0034*/ 	.word	0xffffffff


	//   ....[3]....
        /*0038*/ 	.word	0xffffffff


	//   ....[4]....
        /*003c*/ 	.word	0xffffffff


	//   ....[5]....
        /*0040*/ 	.word	0xffffffff


	//   ....[6]....
        /*0044*/ 	.word	0xffffffff


	//   ....[7]....
        /*0048*/ 	.word	0xffffffff


	//   ....[8]....
        /*004c*/ 	.word	0xffffffff


	//   ....[9]....
        /*0050*/ 	.word	0xffffffff


	//----- nvinfo : EIATTR_COOP_GROUP_INSTR_OFFSETS
	.align		4
.L_5019:
        /*0054*/ 	.byte	0x04, 0x28
        /*0056*/ 	.short	(.L_5021 - .L_5020)


	//   ....[0]....
.L_5020:
        /*0058*/ 	.word	0x000020b0


	//   ....[1]....
        /*005c*/ 	.word	0x000020f0


	//   ....[2]....
        /*0060*/ 	.word	0x00002280


	//   ....[3]....
        /*0064*/ 	.word	0x000022c0


	//   ....[4]....
        /*0068*/ 	.word	0x00002450


	//   ....[5]....
        /*006c*/ 	.word	0x00002490


	//   ....[6]....
        /*0070*/ 	.word	0x00002620


	//   ....[7]....
        /*0074*/ 	.word	0x00002650


	//   ....[8]....
        /*0078*/ 	.word	0x00002690


	//   ....[9]....
        /*007c*/ 	.word	0x000026a0


	//----- nvinfo : EIATTR_VRC_CTA_INIT_COUNT
	.align		4
.L_5021:
        /*0080*/ 	.byte	0x02, 0x4a
	.zero		1
	.zero		1


	//----- nvinfo : EIATTR_EXIT_INSTR_OFFSETS
	.align		4
        /*0084*/ 	.byte	0x04, 0x1c
        /*0086*/ 	.short	(.L_5023 - .L_5022)


	//   ....[0]....
.L_5022:
        /*0088*/ 	.word	0x00003410


	//----- nvinfo : EIATTR_MAX_THREADS
	.align		4
.L_5023:
        /*008c*/ 	.byte	0x04, 0x05
        /*008e*/ 	.short	(.L_5025 - .L_5024)
.L_5024:
        /*0090*/ 	.word	0x00000080
        /*0094*/ 	.word	0x00000001
        /*0098*/ 	.word	0x00000001


	//----- nvinfo : EIATTR_CBANK_PARAM_SIZE
	.align		4
.L_5025:
        /*009c*/ 	.byte	0x03, 0x19
        /*009e*/ 	.short	0x0088


	//----- nvinfo : EIATTR_PARAM_CBANK
	.align		4
        /*00a0*/ 	.byte	0x04, 0x0a
        /*00a2*/ 	.short	(.L_5027 - .L_5026)
	.align		4
.L_5026:
        /*00a4*/ 	.word	index@(.nv.constant0._ZN10layer_norm13ln_bwd_kernelINS_13Kernel_traitsIffffjLj4096ELj1ELj1ELj4ELj16ENS_18Kernel_traits_baseILj4096EffffjLj128EEEEEEEvNS_9BwdParamsE)
        /*00a8*/ 	.short	0x0380
        /*00aa*/ 	.short	0x0088


	//----- nvinfo : EIATTR_SW_WAR
	.align		4
.L_5027:
        /*00ac*/ 	.byte	0x04, 0x36
        /*00ae*/ 	.short	(.L_5029 - .L_5028)
.L_5028:
        /*00b0*/ 	.word	0x00000008
.L_5029:


//--------------------- .nv.info._ZN10layer_norm22ln_bwd_finalize_kernelINS_22Kernel_traits_finalizeILj3840E13__nv_bfloat16fS2_fjLj1024ELj4ENS_18Kernel_traits_baseILj3840ES2_fS2_fjLj1024EEEEEEEvNS_9BwdParamsE --------------------------
	.section	.nv.info._ZN10layer_norm22ln_bwd_finalize_kernelINS_22Kernel_traits_finalizeILj3840E13__nv_bfloat16fS2_fjLj1024ELj4ENS_18Kernel_traits_baseILj3840ES2_fS2_fjLj1024EEEEEEEvNS_9BwdParamsE,"",@"SHT_CUDA_INFO"
	.sectionflags	@""
	.align	4


	//----- nvinfo : EIATTR_CUDA_API_VERSION
	.align		4
        /*0000*/ 	.byte	0x04, 0x37
        /*0002*/ 	.short	(.L_5031 - .L_5030)
.L_5030:
        /*0004*/ 	.word	0x00000082


	//----- nvinfo : EIATTR_KPARAM_INFO
	.align		4
.L_5031:
        /*0008*/ 	.byte	0x04, 0x17
        /*000a*/ 	.short	(.L_5033 - .L_5032)
.L_5032:
        /*000c*/ 	.word	0x00000000
        /*0010*/ 	.short	0x0000
        /*0012*/ 	.short	0x0000
        /*0014*/ 	.byte	0x00, 0xf0, 0x21, 0x02


	//----- nvinfo : EIATTR_SPARSE_MMA_MASK
	.align		4
.L_5033:
        /*0018*/ 	.byte	0x03, 0x50
        /*001a*/ 	.short	0x0000


	//----- nvinfo : EIATTR_MAXREG_COUNT
	.align		4
        /*001c*/ 	.byte	0x03, 0x1b
        /*001e*/ 	.short	0x0040


	//----- nvinfo : EIATTR_NUM_BARRIERS
	.align		4
        /*0020*/ 	.byte	0x02, 0x4c
        /*0022*/ 	.byte	0x01
	.zero		1


	//----- nvinfo : EIATTR_MERCURY_ISA_VERSION
	.align		4
        /*0024*/ 	.byte	0x03, 0x5f
        /*0026*/ 	.short	0x0101


	//----- nvinfo : EIATTR_COOP_GROUP_MASK_REGIDS
	.align		4
        /*0028*/ 	.byte	0x04, 0x29
        /*002a*/ 	.short	(.L_5035 - .L_5034)


	//   ....[0]....
.L_5034:
        /*002c*/ 	.word	0xffffffff


	//   ....[1]....
        /*0030*/ 	.word	0xffffffff


	//   ....[2]....
        /*0034*/ 	.word	0xffffffff


	//   ....[3]....
        /*0038*/ 	.word	0xffffffff


	//   ....[4]....
        /*003c*/ 	.word	0xffffffff


	//   ....[5]....
        /*0040*/ 	.word	0xffffffff


	//   ....[6]....
        /*0044*/ 	.word	0xffffffff


	//   ....[7]....
        /*0048*/ 	.word	0xffffffff


	//   ....[8]....
        /*004c*/ 	.word	0xffffffff


	//   ....[9]....
        /*0050*/ 	.word	0xffffffff


	//----- nvinfo : EIATTR_COOP_GROUP_INSTR_OFFSETS
	.align		4
.L_5035:
        /*0054*/ 	.byte	0x04, 0x28
        /*0056*/ 	.short	(.L_5037 - .L_5036)


	//   ....[0]....
.L_5036:
        /*0058*/ 	.word	0x00001270


	//   ....[1]....
        /*005c*/ 	.word	0x00001280


	//   ....[2]....
        /*0060*/ 	.word	0x000012b0


	//   ....[3]....
        /*0064*/ 	.word	0x000012c0


	//   ....[4]....
        /*0068*/ 	.word	0x000012f0


	//   ....[5]....
        /*006c*/ 	.word	0x00001300


	//   ....[6]....
        /*0070*/ 	.word	0x00001330


	//   ....[7]....
        /*0074*/ 	.word	0x00001340


	//   ....[8]....
        /*0078*/ 	.word	0x00001370


	//   ....[9]....
        /*007c*/ 	.word	0x00001380


	//----- nvinfo : EIATTR_VRC_CTA_INIT_COUNT
	.align		4
.L_5037:
        /*0080*/ 	.byte	0x02, 0x4a
	.zero		1
	.zero		1


	//----- nvinfo : EIATTR_EXIT_INSTR_OFFSETS
	.align		4
        /*0084*/ 	.byte	0x04, 0x1c
        /*0086*/ 	.short	(.L_5039 - .L_5038)


	//   ....[0]....
.L_5038:
        /*0088*/ 	.word	0x00000060


	//   ....[1]....
        /*008c*/ 	.word	0x000013e0


	//   ....[2]....
        /*0090*/ 	.word	0x000014b0


	//----- nvinfo : EIATTR_MAX_THREADS
	.align		4
.L_5039:
        /*0094*/ 	.byte	0x04, 0x05
        /*0096*/ 	.short	(.L_5041 - .L_5040)
.L_5040:
        /*0098*/ 	.word	0x00000400
        /*009c*/ 	.word	0x00000001
        /*00a0*/ 	.word	0x00000001


	//----- nvinfo : EIATTR_CRS_STACK_SIZE
	.align		4
.L_5041:
        /*00a4*/ 	.byte	0x04, 0x1e
        /*00a6*/ 	.short	(.L_5043 - .L_5042)
.L_5042:
        /*00a8*/ 	.word	0x00000000


	//----- nvinfo : EIATTR_CBANK_PARAM_SIZE
	.align		4
.L_5043:
        /*00ac*/ 	.byte	0x03, 0x19
        /*00ae*/ 	.short	0x0088


	//----- nvinfo : EIATTR_PARAM_CBANK
	.align		4
        /*00b0*/ 	.byte	0x04, 0x0a
        /*00b2*/ 	.short	(.L_5045 - .L_5044)
	.align		4
.L_5044:
        /*00b4*/ 	.word	index@(.nv.constant0._ZN10layer_norm22ln_bwd_finalize_kernelINS_22Kernel_traits_finalizeILj3840E13__nv_bfloat16fS2_fjLj1024ELj4ENS_18Kernel_traits_baseILj3840ES2_fS2_fjLj1024EEEEEEEvNS_9BwdParamsE)
        /*00b8*/ 	.short	0x0380
        /*00ba*/ 	.short	0x0088


	//----- nvinfo : EIATTR_SW_WAR
	.align		4
.L_5045:
        /*00bc*/ 	.byte	0x04, 0x36
        /*00be*/ 	.short	(.L_5047 - .L_5046)
.L_5046:
        /*00c0*/ 	.word	0x00000008
.L_5047:


//--------------------- .nv.info._ZN10layer_norm13ln_bwd_kernelINS_13Kernel_traitsI13__nv_bfloat16fS2_fjLj3840ELj1ELj1ELj4ELj8ENS_18Kernel_traits_baseILj3840ES2_fS2_fjLj128EEEEEEEvNS_9BwdParamsE --------------------------
	.section	.nv.info._ZN10layer_norm13ln_bwd_kernelINS_13Kernel_traitsI13__nv_bfloat16fS2_fjLj3840ELj1ELj1ELj4ELj8ENS_18Kernel_traits_baseILj3840ES2_fS2_fjLj128EEEEEEEvNS_9BwdParamsE,"",@"SHT_CUDA_INFO"
	.sectionflags	@""
	.align	4


	//----- nvinfo : EIATTR_CUDA_API_VERSION
	.align		4
        /*0000*/ 	.byte	0x04, 0x37
        /*0002*/ 	.short	(.L_5049 - .L_5048)
.L_5048:
        /*0004*/ 	.word	0x00000082


	//----- nvinfo : EIATTR_KPARAM_INFO
	.align		4
.L_5049:
        /*0008*/ 	.byte	0x04, 0x17
        /*000a*/ 	.short	(.L_5051 - .L_5050)
.L_5050:
        /*000c*/ 	.word	0x00000000
        /*0010*/ 	.short	0x0000
        /*0012*/ 	.short	0x0000
        /*0014*/ 	.byte	0x00, 0xf0, 0x21, 0x02


	//----- nvinfo : EIATTR_SPARSE_MMA_MASK
	.align		4
.L_5051:
        /*0018*/ 	.byte	0x03, 0x50
        /*001a*/ 	.short	0x0000


	//----- nvinfo : EIATTR_MAXREG_COUNT
	.align		4
        /*001c*/ 	.byte	0x03, 0x1b
        /*001e*/ 	.short	0x00ff


	//----- nvinfo : EIATTR_NUM_BARRIERS
	.align		4
        /*0020*/ 	.byte	0x02, 0x4c
        /*0022*/ 	.byte	0x01
	.zero		1


	//----- nvinfo : EIATTR_MERCURY_ISA_VERSION
	.align		4
        /*0024*/ 	.byte	0x03, 0x5f
        /*0026*/ 	.short	0x0101


	//----- nvinfo : EIATTR_COOP_GROUP_MASK_REGIDS
	.align		4
        /*0028*/ 	.byte	0x04, 0x29
        /*002a*/ 	.short	(.L_5053 - .L_5052)


	//   ....[0]....
.L_5052:
        /*002c*/ 	.word	0xffffffff


	//   ....[1]....
        /*0030*/ 	.word	0xffffffff


	//   ....[2]....
        /*0034*/ 	.word	0xffffffff


	//   ....[3]....
        /*0038*/ 	.word	0xffffffff


	//   ....[4]....
        /*003c*/ 	.word	0xffffffff


	//   ....[5]....
        /*0040*/ 	.word	0xffffffff


	//   ....[6]....
        /*0044*/ 	.word	0xffffffff


	//   ....[7]....
        /*0048*/ 	.word	0xffffffff


	//   ....[8]....
        /*004c*/ 	.word	0xffffffff


	//   ....[9]....
        /*0050*/ 	.word	0xffffffff


	//----- nvinfo : EIATTR_COOP_GROUP_INSTR_OFFSETS
	.align		4
.L_5053:
        /*0054*/ 	.byte	0x04, 0x28
        /*0056*/ 	.short	(.L_5055 - .L_5054)


	//   ....[0]....
.L_5054:
        /*0058*/ 	.word	0x00003740


	//   ....[1]....
        /*005c*/ 	.word	0x000038e0


	//   ....[2]....
        /*0060*/ 	.word	0x00003920


	//   ....[3]....
        /*0064*/ 	.word	0x00003ac0


	//   ....[4]....
        /*0068*/ 	.word	0x00003b00


	//   ....[5]....
        /*006c*/ 	.word	0x00003bc0


	//   ....[6]....
        /*0070*/ 	.word	0x00003bd0


	//   ....[7]....
        /*0074*/ 	.word	0x00003c00


	//   ....[8]....
        /*0078*/ 	.word	0x00003c10


	//   ....[9]....
        /*007c*/ 	.word	0x00003c40


	//----- nvinfo : EIATTR_VRC_CTA_INIT_COUNT
	.align		4
.L_5055:
        /*0080*/ 	.byte	0x02, 0x4a
	.zero		1
	.zero		1


	//----- nvinfo : EIATTR_EXIT_INSTR_OFFSETS
	.align		4
        /*0084*/ 	.byte	0x04, 0x1c
        /*0086*/ 	.short	(.L_5057 - .L_5056)


	//   ....[0]....
.L_5056:
        /*0088*/ 	.word	0x00004dd0


	//----- nvinfo : EIATTR_MAX_THREADS
	.align		4
.L_5057:
        /*008c*/ 	.byte	0x04, 0x05
        /*008e*/ 	.short	(.L_5059 - .L_5058)
.L_5058:
        /*0090*/ 	.word	0x00000080
        /*0094*/ 	.word	0x00000001
        /*0098*/ 	.word	0x00000001


	//----- nvinfo : EIATTR_CRS_STACK_SIZE
	.align		4
.L_5059:
        /*009c*/ 	.byte	0x04, 0x1e
        /*009e*/ 	.short	(.L_5061 - .L_5060)
.L_5060:
        /*00a0*/ 	.word	0x00000000


	//----- nvinfo : EIATTR_CBANK_PARAM_SIZE
	.align		4
.L_5061:
        /*00a4*/ 	.byte	0x03, 0x19
        /*00a6*/ 	.short	0x0088


	//----- nvinfo : EIATTR_PARAM_CBANK
	.align		4
        /*00a8*/ 	.byte	0x04, 0x0a
        /*00aa*/ 	.short	(.L_5063 - .L_5062)
	.align		4
.L_5062:
        /*00ac*/ 	.word	index@(.nv.constant0._ZN10layer_norm13ln_bwd_kernelINS_13Kernel_traitsI13__nv_bfloat16fS2_fjLj3840ELj1ELj1ELj4ELj8ENS_18Kernel_traits_baseILj3840ES2_fS2_fjLj128EEEEEEEvNS_9BwdParamsE)
        /*00b0*/ 	.short	0x0380
        /*00b2*/ 	.short	0x0088


	//----- nvinfo : EIATTR_SW_WAR
	.align		4
.L_5063:
        /*00b4*/ 	.byte	0x04, 0x36
        /*00b6*/ 	.short	(.L_5065 - .L_5064)
.L_5064:
        /*00b8*/ 	.word	0x00000008
.L_5065:


//--------------------- .nv.info._ZN10layer_norm22ln_bwd_finalize_kernelINS_22Kernel_traits_finalizeILj3840E13__nv_bfloat16S2_S2_fjLj1024ELj4ENS_18Kernel_traits_baseILj3840ES2_S2_S2_fjLj1024EEEEEEEvNS_9BwdParamsE --------------------------
	.section	.nv.info._ZN10layer_norm22ln_bwd_finalize_kernelINS_22Kernel_traits_finalizeILj3840E13__nv_bfloat16S2_S2_fjLj1024ELj4ENS_18Kernel_traits_baseILj3840ES2_S2_S2_fjLj1024EEEEEEEvNS_9BwdParamsE,"",@"SHT_CUDA_INFO"
	.sectionflags	@""
	.align	4


	//----- nvinfo : EIATTR_CUDA_API_VERSION
	.align		4
        /*0000*/ 	.byte	0x04, 0x37
        /*0002*/ 	.short	(.L_5067 - .L_5066)
.L_5066:
        /*0004*/ 	.word	0x00000082


	//----- nvinfo : EIATTR_KPARAM_INFO
	.align		4
.L_5067:
        /*0008*/ 	.byte	0x04, 0x17
        /*000a*/ 	.short	(.L_5069 - .L_5068)
.L_5068:
        /*000c*/ 	.word	0x00000000
        /*0010*/ 	.short	0x0000
        /*0012*/ 	.short	0x0000
        /*0014*/ 	.byte	0x00, 0xf0, 0x21, 0x02


	//----- nvinfo : EIATTR_SPARSE_MMA_MASK
	.align		4
.L_5069:
        /*0018*/ 	.byte	0x03, 0x50
        /*001a*/ 	.short	0x0000


	//----- nvinfo : EIATTR_MAXREG_COUNT
	.align		4
        /*001c*/ 	.byte	0x03, 0x1b
        /*001e*/ 	.short	0x0040


	//----- nvinfo : EIATTR_NUM_BARRIERS
	.align		4
        /*0020*/ 	.byte	0x02, 0x4c
        /*0022*/ 	.byte	0x01
	.zero		1


	//----- nvinfo : EIATTR_MERCURY_ISA_VERSION
	.align		4
        /*0024*/ 	.byte	0x03, 0x5f
        /*0026*/ 	.short	0x0101


	//----- nvinfo : EIATTR_COOP_GROUP_MASK_REGIDS
	.align		4
        /*0028*/ 	.byte	0x04, 0x29
        /*002a*/ 	.short	(.L_5071 - .L_5070)


	//   ....[0]....
.L_5070:
        /*002c*/ 	.word	0xffffffff


	//   ....[1]....
        /*0030*/ 	.word	0xffffffff


	//   ....[2]....
        /*0034*/ 	.word	0xffffffff


	//   ....[3]....
        /*0038*/ 	.word	0xffffffff


	//   ....[4]....
        /*003c*/ 	.word	0xffffffff


	//   ....[5]....
        /*0040*/ 	.word	0xffffffff


	//   ....[6]....
        /*0044*/ 	.word	0xffffffff


	//   ....[7]....
        /*0048*/ 	.word	0xffffffff


	//   ....[8]....
        /*004c*/ 	.word	0xffffffff


	//   ....[9]....
        /*0050*/ 	.word	0xffffffff


	//----- nvinfo : EIATTR_COOP_GROUP_INSTR_OFFSETS
	.align		4
.L_5071:
        /*0054*/ 	.byte	0x04, 0x28
        /*0056*/ 	.short	(.L_5073 - .L_5072)


	//   ....[0]....
.L_5072:
        /*0058*/ 	.word	0x00001270


	//   ....[1]....
        /*005c*/ 	.word	0x00001280


	//   ....[2]....
        /*0060*/ 	.word	0x000012b0


	//   ....[3]....
        /*0064*/ 	.word	0x000012c0


	//   ....[4]....
        /*0068*/ 	.word	0x000012f0


	//   ....[5]....
        /*006c*/ 	.word	0x00001300


	//   ....[6]....
        /*0070*/ 	.word	0x00001330


	//   ....[7]....
        /*0074*/ 	.word	0x00001340


	//   ....[8]....
        /*0078*/ 	.word	0x00001370


	//   ....[9]....
        /*007c*/ 	.word	0x00001380


	//----- nvinfo : EIATTR_VRC_CTA_INIT_COUNT
	.align		4
.L_5073:
        /*0080*/ 	.byte	0x02, 0x4a
	.zero		1
	.zero		1


	//----- nvinfo : EIATTR_EXIT_INSTR_OFFSETS
	.align		4
        /*0084*/ 	.byte	0x04, 0x1c
        /*0086*/ 	.short	(.L_5075 - .L_5074)


	//   ....[0]....
.L_5074:
        /*0088*/ 	.word	0x00000060


	//   ....[1]....
        /*008c*/ 	.word	0x000013e0


	//   ....[2]....
        /*0090*/ 	.word	0x000014b0


	//----- nvinfo : EIATTR_MAX_THREADS
	.align		4
.L_5075:
        /*0094*/ 	.byte	0x04, 0x05
        /*0096*/ 	.short	(.L_5077 - .L_5076)
.L_5076:
        /*0098*/ 	.word	0x00000400
        /*009c*/ 	.word	0x00000001
        /*00a0*/ 	.word	0x00000001


	//----- nvinfo : EIATTR_CRS_STACK_SIZE
	.align		4
.L_5077:
        /*00a4*/ 	.byte	0x04, 0x1e
        /*00a6*/ 	.short	(.L_5079 - .L_5078)
.L_5078:
        /*00a8*/ 	.word	0x00000000


	//----- nvinfo : EIATTR_CBANK_PARAM_SIZE
	.align		4
.L_5079:
        /*00ac*/ 	.byte	0x03, 0x19
        /*00ae*/ 	.short	0x0088


	//----- nvinfo : EIATTR_PARAM_CBANK
	.align		4
        /*00b0*/ 	.byte	0x04, 0x0a
        /*00b2*/ 	.short	(.L_5081 - .L_5080)
	.align		4
.L_5080:
        /*00b4*/ 	.word	index@(.nv.constant0._ZN10layer_norm22ln_bwd_finalize_kernelINS_22Kernel_traits_finalizeILj3840E13__nv_bfloat16S2_S2_fjLj1024ELj4ENS_18Kernel_traits_baseILj3840ES2_S2_S2_fjLj1024EEEEEEEvNS_9BwdParamsE)
        /*00b8*/ 	.short	0x0380
        /*00ba*/ 	.short	0x0088


	//----- nvinfo : EIATTR_SW_WAR
	.align		4
.L_5081:
        /*00bc*/ 	.byte	0x04, 0x36
        /*00be*/ 	.short	(.L_5083 - .L_5082)
.L_5082:
        /*00c0*/ 	.word	0x00000008
.L_5083:


//--------------------- .nv.info._ZN10layer_norm13ln_bwd_kernelINS_13Kernel_traitsI13__nv_bfloat16S2_S2_fjLj3840ELj1ELj1ELj4ELj4ENS_18Kernel_traits_baseILj3840ES2_S2_S2_fjLj128EEEEEEEvNS_9BwdParamsE --------------------------
	.section	.nv.info._ZN10layer_norm13ln_bwd_kernelINS_13Kernel_traitsI13__nv_bfloat16S2_S2_fjLj3840ELj1ELj1ELj4ELj4ENS_18Kernel_traits_baseILj3840ES2_S2_S2_fjLj128EEEEEEEvNS_9BwdParamsE,"",@"SHT_CUDA_INFO"
	.sectionflags	@""
	.align	4


	//----- nvinfo : EIATTR_CUDA_API_VERSION
	.align		4
        /*0000*/ 	.byte	0x04, 0x37
        /*0002*/ 	.short	(.L_5085 - .L_5084)
.L_5084:
        /*0004*/ 	.word	0x00000082


	//----- nvinfo : EIATTR_KPARAM_INFO
	.align		4
.L_5085:
        /*0008*/ 	.byte	0x04, 0x17
        /*000a*/ 	.short	(.L_5087 - .L_5086)
.L_5086:
        /*000c*/ 	.word	0x00000000
        /*0010*/ 	.short	0x0000
        /*0012*/ 	.short	0x0000
        /*0014*/ 	.byte	0x00, 0xf0, 0x21, 0x02


	//----- nvinfo : EIATTR_SPARSE_MMA_MASK
	.align		4
.L_5087:
        /*0018*/ 	.byte	0x03, 0x50
        /*001a*/ 	.short	0x0000


	//----- nvinfo : EIATTR_MAXREG_COUNT
	.align		4
        /*001c*/ 	.byte	0x03, 0x1b
        /*001e*/ 	.short	0x00ff


	//----- nvinfo : EIATTR_NUM_BARRIERS
	.align		4
        /*0020*/ 	.byte	0x02, 0x4c
        /*0022*/ 	.byte	0x01
	.zero		1


	//----- nvinfo : EIATTR_MERCURY_ISA_VERSION
	.align		4
        /*0024*/ 	.byte	0x03, 0x5f
        /*0026*/ 	.short	0x0101


	//----- nvinfo : EIATTR_COOP_GROUP_MASK_REGIDS
	.align		4
        /*0028*/ 	.byte	0x04, 0x29
        /*002a*/ 	.short	(.L_5089 - .L_5088)


	//   ....[0]....
.L_5088:
        /*002c*/ 	.word	0xffffffff


	//   ....[1]....
        /*0030*/ 	.word	0xffffffff


	//   ....[2]....
        /*0034*/ 	.word	0xffffffff


	//   ....[3]....
        /*0038*/ 	.word	0xffffffff


	//   ....[4]....
        /*003c*/ 	.word	0xffffffff


	//   ....[5]....
        /*0040*/ 	.word	0xffffffff


	//   ....[6]....
        /*0044*/ 	.word	0xffffffff


	//   ....[7]....
        /*0048*/ 	.word	0xffffffff


	//   ....[8]....
        /*004c*/ 	.word	0xffffffff


	//   ....[9]....
        /*0050*/ 	.word	0xffffffff


	//----- nvinfo : EIATTR_COOP_GROUP_INSTR_OFFSETS
	.align		4
.L_5089:
        /*0054*/ 	.byte	0x04, 0x28
        /*0056*/ 	.short	(.L_5091 - .L_5090)


	//   ....[0]....
.L_5090:
        /*0058*/ 	.word	0x00003be0


	//   ....[1]....
        /*005c*/ 	.word	0x00003d80


	//   ....[2]....
        /*0060*/ 	.word	0x00003dc0


	//   ....[3]....
        /*0064*/ 	.word	0x00003f60


	//   ....[4]....
        /*0068*/ 	.word	0x00003fa0


	//   ....[5]....
        /*006c*/ 	.word	0x00004060


	//   ....[6]....
        /*0070*/ 	.word	0x00004070


	//   ....[7]....
        /*0074*/ 	.word	0x000040a0


	//   ....[8]....
        /*0078*/ 	.word	0x000040b0


	//   ....[9]....
        /*007c*/ 	.word	0x000040e0


	//----- nvinfo : EIATTR_VRC_CTA_INIT_COUNT
	.align		4
.L_5091:
        /*0080*/ 	.byte	0x02, 0x4a
	.zero		1
	.zero		1


	//----- nvinfo : EIATTR_EXIT_INSTR_OFFSETS
	.align		4
        /*0084*/ 	.byte	0x04, 0x1c
        /*0086*/ 	.short	(.L_5093 - .L_5092)


	//   ....[0]....
.L_5092:
        /*0088*/ 	.word	0x00005090


	//----- nvinfo : EIATTR_MAX_THREADS
	.align		4
.L_5093:
        /*008c*/ 	.byte	0x04, 0x05
        /*008e*/ 	.short	(.L_5095 - .L_5094)
.L_5094:
        /*0090*/ 	.word	0x00000080
        /*0094*/ 	.word	0x00000001
        /*0098*/ 	.word	0x00000001


	//----- nvinfo : EIATTR_CRS_STACK_SIZE
	.align		4
.L_5095:
        /*009c*/ 	.byte	0x04, 0x1e
        /*009e*/ 	.short	(.L_5097 - .L_5096)
.L_5096:
        /*00a0*/ 	.word	0x00000000


	//----- nvinfo : EIATTR_CBANK_PARAM_SIZE
	.align		4
.L_5097:
        /*00a4*/ 	.byte	0x03, 0x19
        /*00a6*/ 	.short	0x0088


	//----- nvinfo : EIATTR_PARAM_CBANK
	.align		4
        /*00a8*/ 	.byte	0x04, 0x0a
        /*00aa*/ 	.short	(.L_5099 - .L_5098)
	.align		4
.L_5098:
        /*00ac*/ 	.word	index@(.nv.constant0._ZN10layer_norm13ln_bwd_kernelINS_13Kernel_traitsI13__nv_bfloat16S2_S2_fjLj3840ELj1ELj1ELj4ELj4ENS_18Kernel_traits_baseILj3840ES2_S2_S2_fjLj128EEEEEEEvNS_9BwdParamsE)
        /*00b0*/ 	.short	0x0380
        /*00b2*/ 	.short	0x0088


	//----- nvinfo : EIATTR_SW_WAR
	.align		4
.L_5099:
        /*00b4*/ 	.byte	0x04, 0x36
        /*00b6*/ 	.short	(.L_5101 - .L_5100)
.L_5100:
        /*00b8*/ 	.word	0x00000008
.L_5101:


//--------------------- .nv.info._ZN10layer_norm22ln_bwd_finalize_kernelINS_22Kernel_traits_finalizeILj3840E6__halffS2_fjLj1024ELj4ENS_18Kernel_traits_baseILj3840ES2_fS2_fjLj1024EEEEEEEvNS_9BwdParamsE --------------------------
	.section	.nv.info._ZN10layer_norm22ln_bwd_finalize_kernelINS_22Kernel_traits_finalizeILj3840E6__halffS2_fjLj1024ELj4ENS_18Kernel_traits_baseILj3840ES2_fS2_fjLj1024EEEEEEEvNS_9BwdParamsE,"",@"SHT_CUDA_INFO"
	.sectionflags	@""
	.align	4


	//----- nvinfo : EIATTR_CUDA_API_VERSION
	.align		4
        /*0000*/ 	.byte	0x04, 0x37
        /*0002*/ 	.short	(.L_5103 - .L_5102)
.L_5102:
        /*0004*/ 	.word	0x00000082


	//----- nvinfo : EIATTR_KPARAM_INFO
	.align		4
.L_5103:
        /*0008*/ 	.byte	0x04, 0x17
        /*000a*/ 	.short	(.L_5105 - .L_5104)
.L_5104:
        /*000c*/ 	.word	0x00000000
        /*0010*/ 	.short	0x0000
        /*0012*/ 	.short	0x0000
        /*0014*/ 	.byte	0x00, 0xf0, 0x21, 0x02


	//----- nvinfo : EIATTR_SPARSE_MMA_MASK
	.align		4
.L_5105:
        /*0018*/ 	.byte	0x03, 0x50
        /*001a*/ 	.short	0x0000


	//----- nvinfo : EIATTR_MAXREG_COUNT
	.align		4
        /*001c*/ 	.byte	0x03, 0x1b
        /*001e*/ 	.short	0x0040


	//----- nvinfo : EIATTR_NUM_BARRIERS
	.align		4
        /*0020*/ 	.byte	0x02, 0x4c
        /*0022*/ 	.byte	0x01
	.zero		1


	//----- nvinfo : EIATTR_MERCURY_ISA_VERSION
	.align		4
        /*0024*/ 	.byte	0x03, 0x5f
        /*0026*/ 	.short	0x0101


	//----- nvinfo : EIATTR_COOP_GROUP_MASK_REGIDS
	.align		4
        /*0028*/ 	.byte	0x04, 0x29
        /*002a*/ 	.short	(.L_5107 - .L_5106)


	//   ....[0]....
.L_5106:
        /*002c*/ 	.word	0xffffffff


	//   ....[1]....
        /*0030*/ 	.word	0xffffffff


	//   ....[2]....
        /*0034*/ 	.word	0xffffffff


	//   ....[3]....
        /*0038*/ 	.word	0xffffffff


	//   ....[4]....
        /*003c*/ 	.word	0xffffffff


	//   ....[5]....
        /*0040*/ 	.word	0xffffffff


	//   ....[6]....
        /*0044*/ 	.word	0xffffffff


	//   ....[7]....
        /*0048*/ 	.word	0xffffffff


	//   ....[8]....
        /*004c*/ 	.word	0xffffffff


	//   ....[9]....
        /*0050*/ 	.word	0xffffffff


	//----- nvinfo : EIATTR_COOP_GROUP_INSTR_OFFSETS
	.align		4
.L_5107:
        /*0054*/ 	.byte	0x04, 0x28
        /*0056*/ 	.short	(.L_5109 - .L_5108)


	//   ....[0]....
.L_5108:
        /*0058*/ 	.word	0x00001270


	//   ....[1]....
        /*005c*/ 	.word	0x00001280


	//   ....[2]....
        /*0060*/ 	.word	0x000012b0


	//   ....[3]....
        /*0064*/ 	.word	0x000012c0


	//   ....[4]....
        /*0068*/ 	.word	0x000012f0


	//   ....[5]....
        /*006c*/ 	.word	0x00001300


	//   ....[6]....
        /*0070*/ 	.word	0x00001330


	//   ....[7]....
        /*0074*/ 	.word	0x00001340


	//   ....[8]....
        /*0078*/ 	.word	0x00001370


	//   ....[9]....
        /*007c*/ 	.word	0x00001380


	//----- nvinfo : EIATTR_VRC_CTA_INIT_COUNT
	.align		4
.L_5109:
        /*0080*/ 	.byte	0x02, 0x4a
	.zero		1
	.zero		1


	//----- nvinfo : EIATTR_EXIT_INSTR_OFFSETS
	.align		4
        /*0084*/ 	.byte	0x04, 0x1c
        /*0086*/ 	.short	(.L_5111 - .L_5110)


	//   ....[0]....
.L_5110:
        /*0088*/ 	.word	0x00000060


	//   ....[1]....
        /*008c*/ 	.word	0x000013e0


	//   ....[2]....
        /*0090*/ 	.word	0x000014b0


	//----- nvinfo : EIATTR_MAX_THREADS
	.align		4
.L_5111:
        /*0094*/ 	.byte	0x04, 0x05
        /*0096*/ 	.short	(.L_5113 - .L_5112)
.L_5112:
        /*0098*/ 	.word	0x00000400
        /*009c*/ 	.word	0x00000001
        /*00a0*/ 	.word	0x00000001


	//----- nvinfo : EIATTR_CRS_STACK_SIZE
	.align		4
.L_5113:
        /*00a4*/ 	.byte	0x04, 0x1e
        /*00a6*/ 	.short	(.L_5115 - .L_5114)
.L_5114:
        /*00a8*/ 	.word	0x00000000


	//----- nvinfo : EIATTR_CBANK_PARAM_SIZE
	.align		4
.L_5115:
        /*00ac*/ 	.byte	0x03, 0x19
        /*00ae*/ 	.short	0x0088


	//----- nvinfo : EIATTR_PARAM_CBANK
	.align		4
        /*00b0*/ 	.byte	0x04, 0x0a
        /*00b2*/ 	.short	(.L_5117 - .L_5116)
	.align		4
.L_5116:
        /*00b4*/ 	.word	index@(.nv.constant0._ZN10layer_norm22ln_bwd_finalize_kernelINS_22Kernel_traits_finalizeILj3840E6__halffS2_fjLj1024ELj4ENS_18Kernel_traits_baseILj3840ES2_fS2_fjLj1024EEEEEEEvNS_9BwdParamsE)
        /*00b8*/ 	.short	0x0380
        /*00ba*/ 	.short	0x0088


	//----- nvinfo : EIATTR_SW_WAR
	.align		4
.L_5117:
        /*00bc*/ 	.byte	0x04, 0x36
        /*00be*/ 	.short	(.L_5119 - .L_5118)
.L_5118:
        /*00c0*/ 	.word	0x00000008
.L_5119:


//--------------------- .nv.info._ZN10layer_norm13ln_bwd_kernelINS_13Kernel_traitsI6__halffS2_fjLj3840ELj1ELj1ELj4ELj8ENS_18Kernel_traits_baseILj3840ES2_fS2_fjLj128EEEEEEEvNS_9BwdParamsE --------------------------
	.section	.nv.info._ZN10layer_norm13ln_bwd_kernelINS_13Kernel_traitsI6__halffS2_fjLj3840ELj1ELj1ELj4ELj8ENS_18Kernel_traits_baseILj3840ES2_fS2_fjLj128EEEEEEEvNS_9BwdParamsE,"",@"SHT_CUDA_INFO"
	.sectionflags	@""
	.align	4


	//----- nvinfo : EIATTR_CUDA_API_VERSION
	.align		4
        /*0000*/ 	.byte	0x04, 0x37
        /*0002*/ 	.short	(.L_5121 - .L_5120)
.L_5120:
        /*0004*/ 	.word	0x00000082


	//----- nvinfo : EIATTR_KPARAM_INFO
	.align		4
.L_5121:
        /*0008*/ 	.byte	0x04, 0x17
        /*000a*/ 	.short	(.L_5123 - .L_5122)
.L_5122:
        /*000c*/ 	.word	0x00000000
        /*0010*/ 	.short	0x0000
        /*0012*/ 	.short	0x0000
        /*0014*/ 	.byte	0x00, 0xf0, 0x21, 0x02


	//----- nvinfo : EIATTR_SPARSE_MMA_MASK
	.align		4
.L_5123:
        /*0018*/ 	.byte	0x03, 0x50
        /*001a*/ 	.short	0x0000


	//----- nvinfo : EIATTR_MAXREG_COUNT
	.align		4
        /*001c*/ 	.byte	0x03, 0x1b
        /*001e*/ 	.short	0x00ff


	//----- nvinfo : EIATTR_NUM_BARRIERS
	.align		4
        /*0020*/ 	.byte	0x02, 0x4c
        /*0022*/ 	.byte	0x01
	.zero		1


	//----- nvinfo : EIATTR_MERCURY_ISA_VERSION
	.align		4
        /*0024*/ 	.byte	0x03, 0x5f
        /*0026*/ 	.short	0x0101


	//----- nvinfo : EIATTR_COOP_GROUP_MASK_REGIDS
	.align		4
        /*0028*/ 	.byte	0x04, 0x29
        /*002a*/ 	.short	(.L_5125 - .L_5124)


	//   ....[0]....
.L_5124:
        /*002c*/ 	.word	0xffffffff


	//   ....[1]....
        /*0030*/ 	.word	0xffffffff


	//   ....[2]....
        /*0034*/ 	.word	0xffffffff


	//   ....[3]....
        /*0038*/ 	.word	0xffffffff


	//   ....[4]....
        /*003c*/ 	.word	0xffffffff


	//   ....[5]....
        /*0040*/ 	.word	0xffffffff


	//   ....[6]....
        /*0044*/ 	.word	0xffffffff


	//   ....[7]....
        /*0048*/ 	.word	0xffffffff


	//   ....[8]....
        /*004c*/ 	.word	0xffffffff


	//   ....[9]....
        /*0050*/ 	.word	0xffffffff


	//----- nvinfo : EIATTR_COOP_GROUP_INSTR_OFFSETS
	.align		4
.L_5125:
        /*0054*/ 	.byte	0x04, 0x28
        /*0056*/ 	.short	(.L_5127 - .L_5126)


	//   ....[0]....
.L_5126:
        /*0058*/ 	.word	0x00003460


	//   ....[1]....
        /*005c*/ 	.word	0x000034a0


	//   ....[2]....
        /*0060*/ 	.word	0x00003630


	//   ....[3]....
        /*0064*/ 	.word	0x00003670


	//   ....[4]....
        /*0068*/ 	.word	0x00003800


	//   ....[5]....
        /*006c*/ 	.word	0x00003840


	//   ....[6]....
        /*0070*/ 	.word	0x00003900


	//   ....[7]....
        /*0074*/ 	.word	0x00003910


	//   ....[8]....
        /*0078*/ 	.word	0x00003940


	//   ....[9]....
        /*007c*/ 	.word	0x00003950


	//----- nvinfo : EIATTR_VRC_CTA_INIT_COUNT
	.align		4
.L_5127:
        /*0080*/ 	.byte	0x02, 0x4a
	.zero		1
	.zero		1


	//----- nvinfo : EIATTR_EXIT_INSTR_OFFSETS
	.align		4
        /*0084*/ 	.byte	0x04, 0x1c
        /*0086*/ 	.short	(.L_5129 - .L_5128)


	//   ....[0]....
.L_5128:
        /*0088*/ 	.word	0x00004a00


	//----- nvinfo : EIATTR_MAX_THREADS
	.align		4
.L_5129:
        /*008c*/ 	.byte	0x04, 0x05
        /*008e*/ 	.short	(.L_5131 - .L_5130)
.L_5130:
        /*0090*/ 	.word	0x00000080
        /*0094*/ 	.word	0x00000001
        /*0098*/ 	.word	0x00000001


	//----- nvinfo : EIATTR_CRS_STACK_SIZE
	.align		4
.L_5131:
        /*009c*/ 	.byte	0x04, 0x1e
        /*009e*/ 	.short	(.L_5133 - .L_5132)
.L_5132:
        /*00a0*/ 	.word	0x00000000


	//----- nvinfo : EIATTR_CBANK_PARAM_SIZE
	.align		4
.L_5133:
        /*00a4*/ 	.byte	0x03, 0x19
        /*00a6*/ 	.short	0x0088


	//----- nvinfo : EIATTR_PARAM_CBANK
	.align		4
        /*00a8*/ 	.byte	0x04, 0x0a
        /*00aa*/ 	.short	(.L_5135 - .L_5134)
	.align		4
.L_5134:
        /*00ac*/ 	.word	index@(.nv.constant0._ZN10layer_norm13ln_bwd_kernelINS_13Kernel_traitsI6__halffS2_fjLj3840ELj1ELj1ELj4ELj8ENS_18Kernel_traits_baseILj3840ES2_fS2_fjLj128EEEEEEEvNS_9BwdParamsE)
        /*00b0*/ 	.short	0x0380
        /*00b2*/ 	.short	0x0088


	//----- nvinfo : EIATTR_SW_WAR
	.align		4
.L_5135:
        /*00b4*/ 	.byte	0x04, 0x36
        /*00b6*/ 	.short	(.L_5137 - .L_5136)
.L_5136:
        /*00b8*/ 	.word	0x00000008
.L_5137:


//--------------------- .nv.info._ZN10layer_norm22ln_bwd_finalize_kernelINS_22Kernel_traits_finalizeILj3840E6__halfS2_S2_fjLj1024ELj4ENS_18Kernel_traits_baseILj3840ES2_S2_S2_fjLj1024EEEEEEEvNS_9BwdParamsE --------------------------
	.section	.nv.info._ZN10layer_norm22ln_bwd_finalize_kernelINS_22Kernel_traits_finalizeILj3840E6__halfS2_S2_fjLj1024ELj4ENS_18Kernel_traits_baseILj3840ES2_S2_S2_fjLj1024EEEEEEEvNS_9BwdParamsE,"",@"SHT_CUDA_INFO"
	.sectionflags	@""
	.align	4


	//----- nvinfo : EIATTR_CUDA_API_VERSION
	.align		4
        /*0000*/ 	.byte	0x04, 0x37
        /*0002*/ 	.short	(.L_5139 - .L_5138)
.L_5138:
        /*0004*/ 	.word	0x00000082


	//----- nvinfo : EIATTR_KPARAM_INFO
	.align		4
.L_5139:
        /*0008*/ 	.byte	0x04, 0x17
        /*000a*/ 	.short	(.L_5141 - .L_5140)
.L_5140:
        /*000c*/ 	.word	0x00000000
        /*0010*/ 	.short	0x0000
        /*0012*/ 	.short	0x0000
        /*0014*/ 	.byte	0x00, 0xf0, 0x21, 0x02


	//----- nvinfo : EIATTR_SPARSE_MMA_MASK
	.align		4
.L_5141:
        /*0018*/ 	.byte	0x03, 0x50
        /*001a*/ 	.short	0x0000


	//----- nvinfo : EIATTR_MAXREG_COUNT
	.align		4
        /*001c*/ 	.byte	0x03, 0x1b
        /*001e*/ 	.short	0x0040


	//----- nvinfo : EIATTR_NUM_BARRIERS
	.align		4
        /*0020*/ 	.byte	0x02, 0x4c
        /*0022*/ 	.byte	0x01
	.zero		1


	//----- nvinfo : EIATTR_MERCURY_ISA_VERSION
	.align		4
        /*0024*/ 	.byte	0x03, 0x5f
        /*0026*/ 	.short	0x0101


	//----- nvinfo : EIATTR_COOP_GROUP_MASK_REGIDS
	.align		4
        /*0028*/ 	.byte	0x04, 0x29
        /*002a*/ 	.short	(.L_5143 - .L_5142)


	//   ....[0]....
.L_5142:
        /*002c*/ 	.word	0xffffffff


	//   ....[1]....
        /*0030*/ 	.word	0xffffffff


	//   ....[2]....
        /*0034*/ 	.word	0xffffffff


	//   ....[3]....
        /*0038*/ 	.word	0xffffffff


	//   ....[4]....
        /*003c*/ 	.word	0xffffffff


	//   ....[5]....
        /*0040*/ 	.word	0xffffffff


	//   ....[6]....
        /*0044*/ 	.word	0xffffffff


	//   ....[7]....
        /*0048*/ 	.word	0xffffffff


	//   ....[8]....
        /*004c*/ 	.word	0xffffffff


	//   ....[9]....
        /*0050*/ 	.word	0xffffffff


	//----- nvinfo : EIATTR_COOP_GROUP_INSTR_OFFSETS
	.align		4
.L_5143:
        /*0054*/ 	.byte	0x04, 0x28
        /*0056*/ 	.short	(.L_5145 - .L_5144)


	//   ....[0]....
.L_5144:
        /*0058*/ 	.word	0x00001270


	//   ....[1]....
        /*005c*/ 	.word	0x00001280


	//   ....[2]....
        /*0060*/ 	.word	0x000012b0


	//   ....[3]....
        /*0064*/ 	.word	0x000012c0


	//   ....[4]....
        /*0068*/ 	.word	0x000012f0


	//   ....[5]....
        /*006c*/ 	.word	0x00001300


	//   ....[6]....
        /*0070*/ 	.word	0x00001330


	//   ....[7]....
        /*0074*/ 	.word	0x00001340


	//   ....[8]....
        /*0078*/ 	.word	0x00001370


	//   ....[9]....
        /*007c*/ 	.word	0x00001380


	//----- nvinfo : EIATTR_VRC_CTA_INIT_COUNT
	.align		4
.L_5145:
        /*0080*/ 	.byte	0x02, 0x4a
	.zero		1
	.zero		1


	//----- nvinfo : EIATTR_EXIT_INSTR_OFFSETS
	.align		4
        /*0084*/ 	.byte	0x04, 0x1c
        /*0086*/ 	.short	(.L_5147 - .L_5146)


	//   ....[0]....
.L_5146:
        /*0088*/ 	.word	0x00000060


	//   ....[1]....
        /*008c*/ 	.word	0x000013e0


	//   ....[2]....
        /*0090*/ 	.word	0x000014b0


	//----- nvinfo : EIATTR_MAX_THREADS
	.align		4
.L_5147:
        /*0094*/ 	.byte	0x04, 0x05
        /*0096*/ 	.short	(.L_5149 - .L_5148)
.L_5148:
        /*0098*/ 	.word	0x00000400
        /*009c*/ 	.word	0x00000001
        /*00a0*/ 	.word	0x00000001


	//----- nvinfo : EIATTR_CRS_STACK_SIZE
	.align		4
.L_5149:
        /*00a4*/ 	.byte	0x04, 0x1e
        /*00a6*/ 	.short	(.L_5151 - .L_5150)
.L_5150:
        /*00a8*/ 	.word	0x00000000


	//----- nvinfo : EIATTR_CBANK_PARAM_SIZE
	.align		4
.L_5151:
        /*00ac*/ 	.byte	0x03, 0x19
        /*00ae*/ 	.short	0x0088


	//----- nvinfo : EIATTR_PARAM_CBANK
	.align		4
        /*00b0*/ 	.byte	0x04, 0x0a
        /*00b2*/ 	.short	(.L_5153 - .L_5152)
	.align		4
.L_5152:
        /*00b4*/ 	.word	index@(.nv.constant0._ZN10layer_norm22ln_bwd_finalize_kernelINS_22Kernel_traits_finalizeILj3840E6__halfS2_S2_fjLj1024ELj4ENS_18Kernel_traits_baseILj3840ES2_S2_S2_fjLj1024EEEEEEEvNS_9BwdParamsE)
        /*00b8*/ 	.short	0x0380
        /*00ba*/ 	.short	0x0088


	//----- nvinfo : EIATTR_SW_WAR
	.align		4
.L_5153:
        /*00bc*/ 	.byte	0x04, 0x36
        /*00be*/ 	.short	(.L_5155 - .L_5154)
.L_5154:
        /*00c0*/ 	.word	0x00000008
.L_5155:


//--------------------- .nv.info._ZN10layer_norm13ln_bwd_kernelINS_13Kernel_traitsI6__halfS2_S2_fjLj3840ELj1ELj1ELj4ELj4ENS_18Kernel_traits_baseILj3840ES2_S2_S2_fjLj128EEEEEEEvNS_9BwdParamsE --------------------------
	.section	.nv.info._ZN10layer_norm13ln_bwd_kernelINS_13Kernel_traitsI6__halfS2_S2_fjLj3840ELj1ELj1ELj4ELj4ENS_18Kernel_traits_baseILj3840ES2_S2_S2_fjLj128EEEEEEEvNS_9BwdParamsE,"",@"SHT_CUDA_INFO"
	.sectionflags	@""
	.align	4


	//----- nvinfo : EIATTR_CUDA_API_VERSION
	.align		4
        /*0000*/ 	.byte	0x04, 0x37
        /*0002*/ 	.short	(.L_5157 - .L_5156)
.L_5156:
        /*0004*/ 	.word	0x00000082


	//----- nvinfo : EIATTR_KPARAM_INFO
	.align		4
.L_5157:
        /*0008*/ 	.byte	0x04, 0x17
        /*000a*/ 	.short	(.L_5159 - .L_5158)
.L_5158:
        /*000c*/ 	.word	0x00000000
        /*0010*/ 	.short	0x0000
        /*0012*/ 	.short	0x0000
        /*0014*/ 	.byte	0x00, 0xf0, 0x21, 0x02


	//----- nvinfo : EIATTR_SPARSE_MMA_MASK
	.align		4
.L_5159:
        /*0018*/ 	.byte	0x03, 0x50
        /*001a*/ 	.short	0x0000


	//----- nvinfo : EIATTR_MAXREG_COUNT
	.align		4
        /*001c*/ 	.byte	0x03, 0x1b
        /*001e*/ 	.short	0x00ff


	//----- nvinfo : EIATTR_NUM_BARRIERS
	.align		4
        /*0020*/ 	.byte	0x02, 0x4c
        /*0022*/ 	.byte	0x01
	.zero		1


	//----- nvinfo : EIATTR_MERCURY_ISA_VERSION
	.align		4
        /*0024*/ 	.byte	0x03, 0x5f
        /*0026*/ 	.short	0x0101


	//----- nvinfo : EIATTR_COOP_GROUP_MASK_REGIDS
	.align		4
        /*0028*/ 	.byte	0x04, 0x29
        /*002a*/ 	.short	(.L_5161 - .L_5160)


	//   ....[0]....
.L_5160:
        /*002c*/ 	.word	0xffffffff


	//   ....[1]....
        /*0030*/ 	.word	0xffffffff


	//   ....[2]....
        /*0034*/ 	.word	0xffffffff


	//   ....[3]....
        /*0038*/ 	.word	0xffffffff


	//   ....[4]....
        /*003c*/ 	.word	0xffffffff


	//   ....[5]....
        /*0040*/ 	.word	0xffffffff


	//   ....[6]....
        /*0044*/ 	.word	0xffffffff


	//   ....[7]....
        /*0048*/ 	.word	0xffffffff


	//   ....[8]....
        /*004c*/ 	.word	0xffffffff


	//   ....[9]....
        /*0050*/ 	.word	0xffffffff


	//----- nvinfo : EIATTR_COOP_GROUP_INSTR_OFFSETS
	.align		4
.L_5161:
        /*0054*/ 	.byte	0x04, 0x28
        /*0056*/ 	.short	(.L_5163 - .L_5162)


	//   ....[0]....
.L_5162:
        /*0058*/ 	.word	0x00003820


	//   ....[1]....
        /*005c*/ 	.word	0x00003860


	//   ....[2]....
        /*0060*/ 	.word	0x000039f0


	//   ....[3]....
        /*0064*/ 	.word	0x00003a30


	//   ....[4]....
        /*0068*/ 	.word	0x00003bc0


	//   ....[5]....
        /*006c*/ 	.word	0x00003c00


	//   ....[6]....
        /*0070*/ 	.word	0x00003cc0


	//   ....[7]....
        /*0074*/ 	.word	0x00003cd0


	//   ....[8]....
        /*0078*/ 	.word	0x00003d00


	//   ....[9]....
        /*007c*/ 	.word	0x00003d10


	//----- nvinfo : EIATTR_VRC_CTA_INIT_COUNT
	.align		4
.L_5163:
        /*0080*/ 	.byte	0x02, 0x4a
	.zero		1
	.zero		1


	//----- nvinfo : EIATTR_EXIT_INSTR_OFFSETS
	.align		4
        /*0084*/ 	.byte	0x04, 0x1c
        /*0086*/ 	.short	(.L_5165 - .L_5164)


	//   ....[0]....
.L_5164:
        /*0088*/ 	.word	0x00004cd0


	//----- nvinfo : EIATTR_MAX_THREADS
	.align		4
.L_5165:
        /*008c*/ 	.byte	0x04, 0x05
        /*008e*/ 	.short	(.L_5167 - .L_5166)
.L_5166:
        /*0090*/ 	.word	0x00000080
        /*0094*/ 	.word	0x00000001
        /*0098*/ 	.word	0x00000001


	//----- nvinfo : EIATTR_CRS_STACK_SIZE
	.align		4
.L_5167:
        /*009c*/ 	.byte	0x04, 0x1e
        /*009e*/ 	.short	(.L_5169 - .L_5168)
.L_5168:
        /*00a0*/ 	.word	0x00000000


	//----- nvinfo : EIATTR_CBANK_PARAM_SIZE
	.align		4
.L_5169:
        /*00a4*/ 	.byte	0x03, 0x19
        /*00a6*/ 	.short	0x0088


	//----- nvinfo : EIATTR_PARAM_CBANK
	.align		4
        /*00a8*/ 	.byte	0x04, 0x0a
        /*00aa*/ 	.short	(.L_5171 - .L_5170)
	.align		4
.L_5170:
        /*00ac*/ 	.word	index@(.nv.constant0._ZN10layer_norm13ln_bwd_kernelINS_13Kernel_traitsI6__halfS2_S2_fjLj3840ELj1ELj1ELj4ELj4ENS_18Kernel_traits_baseILj3840ES2_S2_S2_fjLj128EEEEEEEvNS_9BwdParamsE)
        /*00b0*/ 	.short	0x0380
        /*00b2*/ 	.short	0x0088


	//----- nvinfo : EIATTR_SW_WAR
	.align		4
.L_5171:
        /*00b4*/ 	.byte	0x04, 0x36
        /*00b6*/ 	.short	(.L_5173 - .L_5172)
.L_5172:
        /*00b8*/ 	.word	0x00000008
.L_5173:


//--------------------- .nv.info._ZN10layer_norm22ln_bwd_finalize_kernelINS_22Kernel_traits_finalizeILj3840EffffjLj1024ELj4ENS_18Kernel_traits_baseILj3840EffffjLj1024EEEEEEEvNS_9BwdParamsE --------------------------
	.section	.nv.info._ZN10layer_norm22ln_bwd_finalize_kernelINS_22Kernel_traits_finalizeILj3840EffffjLj1024ELj4ENS_18Kernel_traits_baseILj3840EffffjLj1024EEEEEEEvNS_9BwdParamsE,"",@"SHT_CUDA_INFO"
	.sectionflags	@""
	.align	4


	//----- nvinfo : EIATTR_CUDA_API_VERSION
	.align		4
        /*0000*/ 	.byte	0x04, 0x37
        /*0002*/ 	.short	(.L_5175 - .L_5174)
.L_5174:
        /*0004*/ 	.word	0x00000082


	//----- nvinfo : EIATTR_KPARAM_INFO
	.align		4
.L_5175:
        /*0008*/ 	.byte	0x04, 0x17
        /*000a*/ 	.short	(.L_5177 - .L_5176)
.L_5176:
        /*000c*/ 	.word	0x00000000
        /*0010*/ 	.short	0x0000
        /*0012*/ 	.short	0x0000
        /*0014*/ 	.byte	0x00, 0xf0, 0x21, 0x02


	//----- nvinfo : EIATTR_SPARSE_MMA_MASK
	.align		4
.L_5177:
        /*0018*/ 	.byte	0x03, 0x50
        /*001a*/ 	.short	0x0000


	//----- nvinfo : EIATTR_MAXREG_COUNT
	.align		4
        /*001c*/ 	.byte	0x03, 0x1b
        /*001e*/ 	.short	0x0040


	//----- nvinfo : EIATTR_NUM_BARRIERS
	.align		4
        /*0020*/ 	.byte	0x02, 0x4c
        /*0022*/ 	.byte	0x01
	.zero		1


	//----- nvinfo : EIATTR_MERCURY_ISA_VERSION
	.align		4
        /*0024*/ 	.byte	0x03, 0x5f
        /*0026*/ 	.short	0x0101


	//----- nvinfo : EIATTR_COOP_GROUP_MASK_REGIDS
	.align		4
        /*0028*/ 	.byte	0x04, 0x29
        /*002a*/ 	.short	(.L_5179 - .L_5178)


	//   ....[0]....
.L_5178:
        /*002c*/ 	.word	0xffffffff


	//   ....[1]....
        /*0030*/ 	.word	0xffffffff


	//   ....[2]....
        /*0034*/ 	.word	0xffffffff


	//   ....[3]....
        /*0038*/ 	.word	0xffffffff


	//   ....[4]....
        /*003c*/ 	.word	0xffffffff


	//   ....[5]....
        /*0040*/ 	.word	0xffffffff


	//   ....[6]....
        /*0044*/ 	.word	0xffffffff


	//   ....[7]....
        /*0048*/ 	.word	0xffffffff


	//   ....[8]....
        /*004c*/ 	.word	0xffffffff


	//   ....[9]....
        /*0050*/ 	.word	0xffffffff


	//----- nvinfo : EIATTR_COOP_GROUP_INSTR_OFFSETS
	.align		4
.L_5179:
        /*0054*/ 	.byte	0x04, 0x28
        /*0056*/ 	.short	(.L_5181 - .L_5180)


	//   ....[0]....
.L_5180:
        /*0058*/ 	.word	0x00001270


	//   ....[1]....
        /*005c*/ 	.word	0x00001280


	//   ....[2]....
        /*0060*/ 	.word	0x000012b0


	//   ....[3]....
        /*0064*/ 	.word	0x000012c0


	//   ....[4]....
        /*0068*/ 	.word	0x000012f0


	//   ....[5]....
        /*006c*/ 	.word	0x00001300


	//   ....[6]....
        /*0070*/ 	.word	0x00001330


	//   ....[7]....
        /*0074*/ 	.word	0x00001340


	//   ....[8]....
        /*0078*/ 	.word	0x00001370


	//   ....[9]....
        /*007c*/ 	.word	0x00001380


	//----- nvinfo : EIATTR_VRC_CTA_INIT_COUNT
	.align		4
.L_5181:
        /*0080*/ 	.byte	0x02, 0x4a
	.zero		1
	.zero		1


	//----- nvinfo : EIATTR_EXIT_INSTR_OFFSETS
	.align		4
        /*0084*/ 	.byte	0x04, 0x1c
        /*0086*/ 	.short	(.L_5183 - .L_5182)


	//   ....[0]....
.L_5182:
        /*0088*/ 	.word	0x00000060


	//   ....[1]....
        /*008c*/ 	.word	0x000013e0


	//   ....[2]....
        /*0090*/ 	.word	0x00001490


	//----- nvinfo : EIATTR_MAX_THREADS
	.align		4
.L_5183:
        /*0094*/ 	.byte	0x04, 0x05
        /*0096*/ 	.short	(.L_5185 - .L_5184)
.L_5184:
        /*0098*/ 	.word	0x00000400
        /*009c*/ 	.word	0x00000001
        /*00a0*/ 	.word	0x00000001


	//----- nvinfo : EIATTR_CRS_STACK_SIZE
	.align		4
.L_5185:
        /*00a4*/ 	.byte	0x04, 0x1e
        /*00a6*/ 	.short	(.L_5187 - .L_5186)
.L_5186:
        /*00a8*/ 	.word	0x00000000


	//----- nvinfo : EIATTR_CBANK_PARAM_SIZE
	.align		4
.L_5187:
        /*00ac*/ 	.byte	0x03, 0x19
        /*00ae*/ 	.short	0x0088


	//----- nvinfo : EIATTR_PARAM_CBANK
	.align		4
        /*00b0*/ 	.byte	0x04, 0x0a
        /*00b2*/ 	.short	(.L_5189 - .L_5188)
	.align		4
.L_5188:
        /*00b4*/ 	.word	index@(.nv.constant0._ZN10layer_norm22ln_bwd_finalize_kernelINS_22Kernel_traits_finalizeILj3840EffffjLj1024ELj4ENS_18Kernel_traits_baseILj3840EffffjLj1024EEEEEEEvNS_9BwdParamsE)
        /*00b8*/ 	.short	0x0380
        /*00ba*/ 	.short	0x0088


	//----- nvinfo : EIATTR_SW_WAR
	.align		4
.L_5189:
        /*00bc*/ 	.byte	0x04, 0x36
        /*00be*/ 	.short	(.L_5191 - .L_5190)
.L_5190:
        /*00c0*/ 	.word	0x00000008
.L_5191:


//--------------------- .nv.info._ZN10layer_norm13ln_bwd_kernelINS_13Kernel_traitsIffffjLj3840ELj1ELj1ELj4ELj8ENS_18Kernel_traits_baseILj3840EffffjLj128EEEEEEEvNS_9BwdParamsE --------------------------
	.section	.nv.info._ZN10layer_norm13ln_bwd_kernelINS_13Kernel_traitsIffffjLj3840ELj1ELj1ELj4ELj8ENS_18Kernel_traits_baseILj3840EffffjLj128EEEEEEEvNS_9BwdParamsE,"",@"SHT_CUDA_INFO"
	.sectionflags	@""
	.align	4


	//----- nvinfo : EIATTR_CUDA_API_VERSION
	.align		4
        /*0000*/ 	.byte	0x04, 0x37
        /*0002*/ 	.short	(.L_5193 - .L_5192)
.L_5192:
        /*0004*/ 	.word	0x00000082


	//----- nvinfo : EIATTR_KPARAM_INFO
	.align		4
.L_5193:
        /*0008*/ 	.byte	0x04, 0x17
        /*000a*/ 	.short	(.L_5195 - .L_5194)
.L_5194:
        /*000c*/ 	.word	0x00000000
        /*0010*/ 	.short	0x0000
        /*0012*/ 	.short	0x0000
        /*0014*/ 	.byte	0x00, 0xf0, 0x21, 0x02


	//----- nvinfo : EIATTR_SPARSE_MMA_MASK
	.align		4
.L_5195:
        /*0018*/ 	.byte	0x03, 0x50
        /*001a*/ 	.short	0x0000


	//----- nvinfo : EIATTR_MAXREG_COUNT
	.align		4
        /*001c*/ 	.byte	0x03, 0x1b
        /*001e*/ 	.short	0x00ff


	//----- nvinfo : EIATTR_NUM_BARRIERS
	.align		4
        /*0020*/ 	.byte	0x02, 0x4c
        /*0022*/ 	.byte	0x01
	.zero		1


	//----- nvinfo : EIATTR_MERCURY_ISA_VERSION
	.align		4
        /*0024*/ 	.byte	0x03, 0x5f
        /*0026*/ 	.short	0x0101


	//----- nvinfo : EIATTR_COOP_GROUP_MASK_REGIDS
	.align		4
        /*0028*/ 	.byte	0x04, 0x29
        /*002a*/ 	.short	(.L_5197 - .L_5196)


	//   ....[0]....
.L_5196:
        /*002c*/ 	.word	0xffffffff


	//   ....[1]....
        /*0030*/ 	.word	0xffffffff


	//   ....[2]....
        /*0034*/ 	.word	0xffffffff


	//   ....[3]....
        /*0038*/ 	.word	0xffffffff


	//   ....[4]....
        /*003c*/ 	.word	0xffffffff


	//   ....[5]....
        /*0040*/ 	.word	0xffffffff


	//   ....[6]....
        /*0044*/ 	.word	0xffffffff


	//   ....[7]....
        /*0048*/ 	.word	0xffffffff


	//   ....[8]....
        /*004c*/ 	.word	0xffffffff


	//   ....[9]....
        /*0050*/ 	.word	0xffffffff


	//----- nvinfo : EIATTR_COOP_GROUP_INSTR_OFFSETS
	.align		4
.L_5197:
        /*0054*/ 	.byte	0x04, 0x28
        /*0056*/ 	.short	(.L_5199 - .L_5198)


	//   ....[0]....
.L_5198:
        /*0058*/ 	.word	0x00002780


	//   ....[1]....
        /*005c*/ 	.word	0x000027c0


	//   ....[2]....
        /*0060*/ 	.word	0x00002950


	//   ....[3]....
        /*0064*/ 	.word	0x00002990


	//   ....[4]....
        /*0068*/ 	.word	0x00002b20


	//   ....[5]....
        /*006c*/ 	.word	0x00002b60


	//   ....[6]....
        /*0070*/ 	.word	0x00002cb0


	//   ....[7]....
        /*0074*/ 	.word	0x00002ce0


	//   ....[8]....
        /*0078*/ 	.word	0x00002d20


	//   ....[9]....
        /*007c*/ 	.word	0x00002d30


	//----- nvinfo : EIATTR_VRC_CTA_INIT_COUNT
	.align		4
.L_5199:
        /*0080*/ 	.byte	0x02, 0x4a
	.zero		1
	.zero		1


	//----- nvinfo : EIATTR_EXIT_INSTR_OFFSETS
	.align		4
        /*0084*/ 	.byte	0x04, 0x1c
        /*0086*/ 	.short	(.L_5201 - .L_5200)


	//   ....[0]....
.L_5200:
        /*0088*/ 	.word	0x00003ed0


	//----- nvinfo : EIATTR_MAX_THREADS
	.align		4
.L_5201:
        /*008c*/ 	.byte	0x04, 0x05
        /*008e*/ 	.short	(.L_5203 - .L_5202)
.L_5202:
        /*0090*/ 	.word	0x00000080
        /*0094*/ 	.word	0x00000001
        /*0098*/ 	.word	0x00000001


	//----- nvinfo : EIATTR_CBANK_PARAM_SIZE
	.align		4
.L_5203:
        /*009c*/ 	.byte	0x03, 0x19
        /*009e*/ 	.short	0x0088


	//----- nvinfo : EIATTR_PARAM_CBANK
	.align		4
        /*00a0*/ 	.byte	0x04, 0x0a
        /*00a2*/ 	.short	(.L_5205 - .L_5204)
	.align		4
.L_5204:
        /*00a4*/ 	.word	index@(.nv.constant0._ZN10layer_norm13ln_bwd_kernelINS_13Kernel_traitsIffffjLj3840ELj1ELj1ELj4ELj8ENS_18Kernel_traits_baseILj3840EffffjLj128EEEEEEEvNS_9BwdParamsE)
        /*00a8*/ 	.short	0x0380
        /*00aa*/ 	.short	0x0088


	//----- nvinfo : EIATTR_SW_WAR
	.align		4
.L_5205:
        /*00ac*/ 	.byte	0x04, 0x36
        /*00ae*/ 	.short	(.L_5207 - .L_5206)
.L_5206:
        /*00b0*/ 	.word	0x00000008
.L_5207:


//--------------------- .nv.info._ZN10layer_norm22ln_bwd_finalize_kernelINS_22Kernel_traits_finalizeILj3072E13__nv_bfloat16fS2_fjLj1024ELj4ENS_18Kernel_traits_baseILj3072ES2_fS2_fjLj1024EEEEEEEvNS_9BwdParamsE --------------------------
	.section	.nv.info._ZN10layer_norm22ln_bwd_finalize_kernelINS_22Kernel_traits_finalizeILj3072E13__nv_bfloat16fS2_fjLj1024ELj4ENS_18Kernel_traits_baseILj3072ES2_fS2_fjLj1024EEEEEEEvNS_9BwdParamsE,"",@"SHT_CUDA_INFO"
	.sectionflags	@""
	.align	4


	//----- nvinfo : EIATTR_CUDA_API_VERSION
	.align		4
        /*0000*/ 	.byte	0x04, 0x37
        /*0002*/ 	.short	(.L_5209 - .L_5208)
.L_5208:
        /*0004*/ 	.word	0x00000082


	//----- nvinfo : EIATTR_KPARAM_INFO
	.align		4
.L_5209:
        /*0008*/ 	.byte	0x04, 0x17
        /*000a*/ 	.short	(.L_5211 - .L_5210)
.L_5210:
        /*000c*/ 	.word	0x00000000
        /*0010*/ 	.short	0x0000
        /*0012*/ 	.short	0x0000
        /*0014*/ 	.byte	0x00, 0xf0, 0x21, 0x02


	//----- nvinfo : EIATTR_SPARSE_MMA_MASK
	.align		4
.L_5211:
        /*0018*/ 	.byte	0x03, 0x50
        /*001a*/ 	.short	0x0000


	//----- nvinfo : EIATTR_MAXREG_COUNT
	.align		4
        /*001c*/ 	.byte	0x03, 0x1b
        /*001e*/ 	.short	0x0040


	//----- nvinfo : EIATTR_NUM_BARRIERS
	.align		4
        /*0020*/ 	.byte	0x02, 0x4c
        /*0022*/ 	.byte	0x01
	.zero		1


	//----- nvinfo : EIATTR_MERCURY_ISA_VERSION
	.align		4
        /*0024*/ 	.byte	0x03, 0x5f
        /*0026*/ 	.short	0x0101


	//----- nvinfo : EIATTR_COOP_GROUP_MASK_REGIDS
	.align		4
        /*0028*/ 	.byte	0x04, 0x29
        /*002a*/ 	.short	(.L_5213 - .L_5212)


	//   ....[0]....
.L_5212:
        /*002c*/ 	.word	0xffffffff


	//   ....[1]....
        /*0030*/ 	.word	0xffffffff


	//   ....[2]....
        /*0034*/ 	.word	0xffffffff


	//   ....[3]....
        /*0038*/ 	.word	0xffffffff


	//   ....[4]....
        /*003c*/ 	.word	0xffffffff


	//   ....[5]....
        /*0040*/ 	.word	0xffffffff


	//   ....[6]....
        /*0044*/ 	.word	0xffffffff


	//   ....[7]....
        /*0048*/ 	.word	0xffffffff


	//   ....[8]....
        /*004c*/ 	.word	0xffffffff


	//   ....[9]....
        /*0050*/ 	.word	0xffffffff


	//----- nvinfo : EIATTR_COOP_GROUP_INSTR_OFFSETS
	.align		4
.L_5213:
        /*0054*/ 	.byte	0x04, 0x28
        /*0056*/ 	.short	(.L_5215 - .L_5214)


	//   ....[0]....
.L_5214:
        /*0058*/ 	.word	0x00001270


	//   ....[1]....
        /*005c*/ 	.word	0x00001280


	//   ....[2]....
        /*0060*/ 	.word	0x000012b0


	//   ....[3]....
        /*0064*/ 	.word	0x000012c0


	//   ....[4]....
        /*0068*/ 	.word	0x000012f0


	//   ....[5]....
        /*006c*/ 	.word	0x00001300


	//   ....[6]....
        /*0070*/ 	.word	0x00001330


	//   ....[7]....
        /*0074*/ 	.word	0x00001340


	//   ....[8]....
        /*0078*/ 	.word	0x00001370


	//   ....[9]....
        /*007c*/ 	.word	0x00001380


	//----- nvinfo : EIATTR_VRC_CTA_INIT_COUNT
	.align		4
.L_5215:
        /*0080*/ 	.byte	0x02, 0x4a
	.zero		1
	.zero		1


	//----- nvinfo : EIATTR_EXIT_INSTR_OFFSETS
	.align		4
        /*0084*/ 	.byte	0x04, 0x1c
        /*0086*/ 	.short	(.L_5217 - .L_5216)


	//   ....[0]....
.L_5216:
        /*0088*/ 	.word	0x00000060


	//   ....[1]....
        /*008c*/ 	.word	0x000013e0


	//   ....[2]....
        /*0090*/ 	.word	0x000014b0


	//----- nvinfo : EIATTR_MAX_THREADS
	.align		4
.L_5217:
        /*0094*/ 	.byte	0x04, 0x05
        /*0096*/ 	.short	(.L_5219 - .L_5218)
.L_5218:
        /*0098*/ 	.word	0x00000400
        /*009c*/ 	.word	0x00000001
        /*00a0*/ 	.word	0x00000001


	//----- nvinfo : EIATTR_CRS_STACK_SIZE
	.align		4
.L_5219:
        /*00a4*/ 	.byte	0x04, 0x1e
        /*00a6*/ 	.short	(.L_5221 - .L_5220)
.L_5220:
        /*00a8*/ 	.word	0x00000000


	//----- nvinfo : EIATTR_CBANK_PARAM_SIZE
	.align		4
.L_5221:
        /*00ac*/ 	.byte	0x03, 0x19
        /*00ae*/ 	.short	0x0088


	//----- nvinfo : EIATTR_PARAM_CBANK
	.align		4
        /*00b0*/ 	.byte	0x04, 0x0a
        /*00b2*/ 	.short	(.L_5223 - .L_5222)
	.align		4
.L_5222:
        /*00b4*/ 	.word	index@(.nv.constant0._ZN10layer_norm22ln_bwd_finalize_kernelINS_22Kernel_traits_finalizeILj3072E13__nv_bfloat16fS2_fjLj1024ELj4ENS_18Kernel_traits_baseILj3072ES2_fS2_fjLj1024EEEEEEEvNS_9BwdParamsE)
        /*00b8*/ 	.short	0x0380
        /*00ba*/ 	.short	0x0088


	//----- nvinfo : EIATTR_SW_WAR
	.align		4
.L_5223:
        /*00bc*/ 	.byte	0x04, 0x36
        /*00be*/ 	.short	(.L_5225 - .L_5224)
.L_5224:
        /*00c0*/ 	.word	0x00000008
.L_5225:


//--------------------- .nv.info._ZN10layer_norm13ln_bwd_kernelINS_13Kernel_traitsI13__nv_bfloat16fS2_fjLj3072ELj1ELj1ELj4ELj16ENS_18Kernel_traits_baseILj3072ES2_fS2_fjLj128EEEEEEEvNS_9BwdParamsE --------------------------
	.section	.nv.info._ZN10layer_norm13ln_bwd_kernelINS_13Kernel_traitsI13__nv_bfloat16fS2_fjLj3072ELj1ELj1ELj4ELj16ENS_18Kernel_traits_baseILj3072ES2_fS2_fjLj128EEEEEEEvNS_9BwdParamsE,"",@"SHT_CUDA_INFO"
	.sectionflags	@""
	.align	4


	//----- nvinfo : EIATTR_CUDA_API_VERSION
	.align		4
        /*0000*/ 	.byte	0x04, 0x37
        /*0002*/ 	.short	(.L_5227 - .L_5226)
.L_5226:
        /*0004*/ 	.word	0x00000082


	//----- nvinfo : EIATTR_KPARAM_INFO
	.align		4
.L_5227:
        /*0008*/ 	.byte	0x04, 0x17
        /*000a*/ 	.short	(.L_5229 - .L_5228)
.L_5228:
        /*000c*/ 	.word	0x00000000
        /*0010*/ 	.short	0x0000
        /*0012*/ 	.short	0x0000
        /*0014*/ 	.byte	0x00, 0xf0, 0x21, 0x02


	//----- nvinfo : EIATTR_SPARSE_MMA_MASK
	.align		4
.L_5229:
        /*0018*/ 	.byte	0x03, 0x50
        /*001a*/ 	.short	0x0000


	//----- nvinfo : EIATTR_MAXREG_COUNT
	.align		4
        /*001c*/ 	.byte	0x03, 0x1b
        /*001e*/ 	.short	0x00ff


	//----- nvinfo : EIATTR_NUM_BARRIERS
	.align		4
        /*0020*/ 	.byte	0x02, 0x4c
        /*0022*/ 	.byte	0x01
	.zero		1


	//----- nvinfo : EIATTR_MERCURY_ISA_VERSION
	.align		4
        /*0024*/ 	.byte	0x03, 0x5f
        /*0026*/ 	.short	0x0101


	//----- nvinfo : EIATTR_COOP_GROUP_MASK_REGIDS
	.align		4
        /*0028*/ 	.byte	0x04, 0x29
        /*002a*/ 	.short	(.L_5231 - .L_5230)


	//   ....[0]....
.L_5230:
        /*002c*/ 	.word	0xffffffff


	//   ....[1]....
        /*0030*/ 	.word	0xffffffff


	//   ....[2]....
        /*0034*/ 	.word	0xffffffff


	//   ....[3]....
        /*0038*/ 	.word	0xffffffff


	//   ....[4]....
        /*003c*/ 	.word	0xffffffff


	//   ....[5]....
        /*0040*/ 	.word	0xffffffff


	//   ....[6]....
        /*0044*/ 	.word	0xffffffff


	//   ....[7]....
        /*0048*/ 	.word	0xffffffff


	//   ....[8]....
        /*004c*/ 	.word	0xffffffff


	//   ....[9]....
        /*0050*/ 	.word	0xffffffff


	//----- nvinfo : EIATTR_COOP_GROUP_INSTR_OFFSETS
	.align		4
.L_5231:
        /*0054*/ 	.byte	0x04, 0x28
        /*0056*/ 	.short	(.L_5233 - .L_5232)


	//   ....[0]....
.L_5232:
        /*0058*/ 	.word	0x00002a50


	//   ....[1]....
        /*005c*/ 	.word	0x00002a90


	//   ....[2]....
        /*0060*/ 	.word	0x00002c20


	//   ....[3]....
        /*0064*/ 	.word	0x00002c60


	//   ....[4]....
        /*0068*/ 	.word	0x00002df0


	//   ....[5]....
        /*006c*/ 	.word	0x00002e10


	//   ....[6]....
        /*0070*/ 	.word	0x00002e40


	//   ....[7]....
        /*0074*/ 	.word	0x00002e50


	//   ....[8]....
        /*0078*/ 	.word	0x00002e80


	//   ....[9]....
        /*007c*/ 	.word	0x00002e90


	//----- nvinfo : EIATTR_VRC_CTA_INIT_COUNT
	.align		4
.L_5233:
        /*0080*/ 	.byte	0x02, 0x4a
	.zero		1
	.zero		1


	//----- nvinfo : EIATTR_EXIT_INSTR_OFFSETS
	.align		4
        /*0084*/ 	.byte	0x04, 0x1c
        /*0086*/ 	.short	(.L_5235 - .L_5234)


	//   ....[0]....
.L_5234:
        /*0088*/ 	.word	0x00003b50


	//----- nvinfo : EIATTR_MAX_THREADS
	.align		4
.L_5235:
        /*008c*/ 	.byte	0x04, 0x05
        /*008e*/ 	.short	(.L_5237 - .L_5236)
.L_5236:
        /*0090*/ 	.word	0x00000080
        /*0094*/ 	.word	0x00000001
        /*0098*/ 	.word	0x00000001


	//----- nvinfo : EIATTR_CRS_STACK_SIZE
	.align		4
.L_5237:
        /*009c*/ 	.byte	0x04, 0x1e
        /*009e*/ 	.short	(.L_5239 - .L_5238)
.L_5238:
        /*00a0*/ 	.word	0x00000000


	//----- nvinfo : EIATTR_CBANK_PARAM_SIZE
	.align		4
.L_5239:
        /*00a4*/ 	.byte	0x03, 0x19
        /*00a6*/ 	.short	0x0088


	//----- nvinfo : EIATTR_PARAM_CBANK
	.align		4
        /*00a8*/ 	.byte	0x04, 0x0a
        /*00aa*/ 	.short	(.L_5241 - .L_5240)
	.align		4
.L_5240:
        /*00ac*/ 	.word	index@(.nv.constant0._ZN10layer_norm13ln_bwd_kernelINS_13Kernel_traitsI13__nv_bfloat16fS2_fjLj3072ELj1ELj1ELj4ELj16ENS_18Kernel_traits_baseILj3072ES2_fS2_fjLj128EEEEEEEvNS_9BwdParamsE)
        /*00b0*/ 	.short	0x0380
        /*00b2*/ 	.short	0x0088


	//----- nvinfo : EIATTR_SW_WAR
	.align		4
.L_5241:
        /*00b4*/ 	.byte	0x04, 0x36
        /*00b6*/ 	.short	(.L_5243 - .L_5242)
.L_5242:
        /*00b8*/ 	.word	0x00000008
.L_5243:


//--------------------- .nv.info._ZN10layer_norm22ln_bwd_finalize_kernelINS_22Kernel_traits_finalizeILj3072E13__nv_bfloat16S2_S2_fjLj1024ELj4ENS_18Kernel_traits_baseILj3072ES2_S2_S2_fjLj1024EEEEEEEvNS_9BwdParamsE --------------------------
	.section	.nv.info._ZN10layer_norm22ln_bwd_finalize_kernelINS_22Kernel_traits_finalizeILj3072E13__nv_bfloat16S2_S2_fjLj1024ELj4ENS_18Kernel_traits_baseILj3072ES2_S2_S2_fjLj1024EEEEEEEvNS_9BwdParamsE,"",@"SHT_CUDA_INFO"
	.sectionflags	@""
	.align	4


	//----- nvinfo : EIATTR_CUDA_API_VERSION
	.align		4
        /*0000*/ 	.byte	0x04, 0x37
        /*0002*/ 	.short	(.L_5245 - .L_5244)
.L_5244:
        /*0004*/ 	.word	0x00000082


	//----- nvinfo : EIATTR_KPARAM_INFO
	.align		4
.L_5245:
        /*0008*/ 	.byte	0x04, 0x17
        /*000a*/ 	.short	(.L_5247 - .L_5246)
.L_5246:
        /*000c*/ 	.word	0x00000000
        /*0010*/ 	.short	0x0000
        /*0012*/ 	.short	0x0000
        /*0014*/ 	.byte	0x00, 0xf0, 0x21, 0x02


	//----- nvinfo : EIATTR_SPARSE_MMA_MASK
	.align		4
.L_5247:
        /*0018*/ 	.byte	0x03, 0x50
        /*001a*/ 	.short	0x0000


	//----- nvinfo : EIATTR_MAXREG_COUNT
	.align		4
        /*001c*/ 	.byte	0x03, 0x1b
        /*001e*/ 	.short	0x0040


	//----- nvinfo : EIATTR_NUM_BARRIERS
	.align		4
        /*0020*/ 	.byte	0x02, 0x4c
        /*0022*/ 	.byte	0x01
	.zero		1


	//----- nvinfo : EIATTR_MERCURY_ISA_VERSION
	.align		4
        /*0024*/ 	.byte	0x03, 0x5f
        /*0026*/ 	.short	0x0101


	//----- nvinfo : EIATTR_COOP_GROUP_MASK_REGIDS
	.align		4
        /*0028*/ 	.byte	0x04, 0x29
        /*002a*/ 	.short	(.L_5249 - .L_5248)


	//   ....[0]....
.L_5248:
        /*002c*/ 	.word	0xffffffff


	//   ....[1]....
        /*0030*/ 	.word	0xffffffff


	//   ....[2]....
        /*0034*/ 	.word	0xffffffff


	//   ....[3]....
        /*0038*/ 	.word	0xffffffff


	//   ....[4]....
        /*003c*/ 	.word	0xffffffff


	//   ....[5]....
        /*0040*/ 	.word	0xffffffff


	//   ....[6]....
        /*0044*/ 	.word	0xffffffff


	//   ....[7]....
        /*0048*/ 	.word	0xffffffff


	//   ....[8]....
        /*004c*/ 	.word	0xffffffff


	//   ....[9]....
        /*0050*/ 	.word	0xffffffff


	//----- nvinfo : EIATTR_COOP_GROUP_INSTR_OFFSETS
	.align		4
.L_5249:
        /*0054*/ 	.byte	0x04, 0x28
        /*0056*/ 	.short	(.L_5251 - .L_5250)


	//   ....[0]....
.L_5250:
        /*0058*/ 	.word	0x00001270


	//   ....[1]....
        /*005c*/ 	.word	0x00001280


	//   ....[2]....
        /*0060*/ 	.word	0x000012b0


	//   ....[3]....
        /*0064*/ 	.word	0x000012c0


	//   ....[4]....
        /*0068*/ 	.word	0x000012f0


	//   ....[5]....
        /*006c*/ 	.word	0x00001300


	//   ....[6]....
        /*0070*/ 	.word	0x00001330


	//   ....[7]....
        /*0074*/ 	.word	0x00001340


	//   ....[8]....
        /*0078*/ 	.word	0x00001370


	//   ....[9]....
        /*007c*/ 	.word	0x00001380


	//----- nvinfo : EIATTR_VRC_CTA_INIT_COUNT
	.align		4
.L_5251:
        /*0080*/ 	.byte	0x02, 0x4a
	.zero		1
	.zero		1


	//----- nvinfo : EIATTR_EXIT_INSTR_OFFSETS
	.align		4
        /*0084*/ 	.byte	0x04, 0x1c
        /*0086*/ 	.short	(.L_5253 - .L_5252)


	//   ....[0]....
.L_5252:
        /*0088*/ 	.word	0x00000060


	//   ....[1]....
        /*008c*/ 	.word	0x000013e0


	//   ....[2]....
        /*0090*/ 	.word	0x000014b0


	//----- nvinfo : EIATTR_MAX_THREADS
	.align		4
.L_5253:
        /*0094*/ 	.byte	0x04, 0x05
        /*0096*/ 	.short	(.L_5255 - .L_5254)
.L_5254:
        /*0098*/ 	.word	0x00000400
        /*009c*/ 	.word	0x00000001
        /*00a0*/ 	.word	0x00000001


	//----- nvinfo : EIATTR_CRS_STACK_SIZE
	.align		4
.L_5255:
        /*00a4*/ 	.byte	0x04, 0x1e
        /*00a6*/ 	.short	(.L_5257 - .L_5256)
.L_5256:
        /*00a8*/ 	.word	0x00000000


	//----- nvinfo : EIATTR_CBANK_PARAM_SIZE
	.align		4
.L_5257:
        /*00ac*/ 	.byte	0x03, 0x19
        /*00ae*/ 	.short	0x0088


	//----- nvinfo : EIATTR_PARAM_CBANK
	.align		4
        /*00b0*/ 	.byte	0x04, 0x0a
        /*00b2*/ 	.short	(.L_5259 - .L_5258)
	.align		4
.L_5258:
        /*00b4*/ 	.word	index@(.nv.constant0._ZN10layer_norm22ln_bwd_finalize_kernelINS_22Kernel_traits_finalizeILj3072E13__nv_bfloat16S2_S2_fjLj1024ELj4ENS_18Kernel_traits_baseILj3072ES2_S2_S2_fjLj1024EEEEEEEvNS_9BwdParamsE)
        /*00b8*/ 	.short	0x0380
        /*00ba*/ 	.short	0x0088


	//----- nvinfo : EIATTR_SW_WAR
	.align		4
.L_5259:
        /*00bc*/ 	.byte	0x04, 0x36
        /*00be*/ 	.short	(.L_5261 - .L_5260)
.L_5260:
        /*00c0*/ 	.word	0x00000008
.L_5261:


//--------------------- .nv.info._ZN10layer_norm13ln_bwd_kernelINS_13Kernel_traitsI13__nv_bfloat16S2_S2_fjLj3072ELj1ELj1ELj4ELj16ENS_18Kernel_traits_baseILj3072ES2_S2_S2_fjLj128EEEEEEEvNS_9BwdParamsE --------------------------
	.section	.nv.info._ZN10layer_norm13ln_bwd_kernelINS_13Kernel_traitsI13__nv_bfloat16S2_S2_fjLj3072ELj1ELj1ELj4ELj16ENS_18Kernel_traits_baseILj3072ES2_S2_S2_fjLj128EEEEEEEvNS_9BwdParamsE,"",@"SHT_CUDA_INFO"
	.sectionflags	@""
	.align	4


	//----- nvinfo : EIATTR_CUDA_API_VERSION
	.align		4
        /*0000*/ 	.byte	0x04, 0x37
        /*0002*/ 	.short	(.L_5263 - .L_5262)
.L_5262:
        /*0004*/ 	.word	0x00000082


	//----- nvinfo : EIATTR_KPARAM_INFO
	.align		4
.L_5263:
        /*0008*/ 	.byte	0x04, 0x17
        /*000a*/ 	.short	(.L_5265 - .L_5264)
.L_5264:
        /*000c*/ 	.word	0x00000000
        /*0010*/ 	.short	0x0000
        /*0012*/ 	.short	0x0000
        /*0014*/ 	.byte	0x00, 0xf0, 0x21, 0x02


	//----- nvinfo : EIATTR_SPARSE_MMA_MASK
	.align		4
.L_5265:
        /*0018*/ 	.byte	0x03, 0x50
        /*001a*/ 	.short	0x0000


	//----- nvinfo : EIATTR_MAXREG_COUNT
	.align		4
        /*001c*/ 	.byte	0x03, 0x1b
        /*001e*/ 	.short	0x00ff


	//----- nvinfo : EIATTR_NUM_BARRIERS
	.align		4
        /*0020*/ 	.byte	0x02, 0x4c
        /*0022*/ 	.byte	0x01
	.zero		1


	//----- nvinfo : EIATTR_MERCURY_ISA_VERSION
	.align		4
        /*0024*/ 	.byte	0x03, 0x5f
        /*0026*/ 	.short	0x0101


	//----- nvinfo : EIATTR_COOP_GROUP_MASK_REGIDS
	.align		4
        /*0028*/ 	.byte	0x04, 0x29
        /*002a*/ 	.short	(.L_5267 - .L_5266)


	//   ....[0]....
.L_5266:
        /*002c*/ 	.word	0xffffffff


	//   ....[1]....
        /*0030*/ 	.word	0xffffffff


	//   ....[2]....
        /*0034*/ 	.word	0xffffffff


	//   ....[3]....
        /*0038*/ 	.word	0xffffffff


	//   ....[4]....
        /*003c*/ 	.word	0xffffffff


	//   ....[5]....
        /*0040*/ 	.word	0xffffffff


	//   ....[6]....
        /*0044*/ 	.word	0xffffffff


	//   ....[7]....
        /*0048*/ 	.word	0xffffffff


	//   ....[8]....
        /*004c*/ 	.word	0xffffffff


	//   ....[9]....
        /*0050*/ 	.word	0xffffffff


	//----- nvinfo : EIATTR_COOP_GROUP_INSTR_OFFSETS
	.align		4
.L_5267:
        /*0054*/ 	.byte	0x04, 0x28
        /*0056*/ 	.short	(.L_5269 - .L_5268)


	//   ....[0]....
.L_5268:
        /*0058*/ 	.word	0x000028e0


	//   ....[1]....
        /*005c*/ 	.word	0x00002920


	//   ....[2]....
        /*0060*/ 	.word	0x00002ab0


	//   ....[3]....
        /*0064*/ 	.word	0x00002af0


	//   ....[4]....
        /*0068*/ 	.word	0x00002c80


	//   ....[5]....
        /*006c*/ 	.word	0x00002c90


	//   ....[6]....
        /*0070*/ 	.word	0x00002cd0


	//   ....[7]....
        /*0074*/ 	.word	0x00002ce0


	//   ....[8]....
        /*0078*/ 	.word	0x00002d10


	//   ....[9]....
        /*007c*/ 	.word	0x00002d20


	//----- nvinfo : EIATTR_VRC_CTA_INIT_COUNT
	.align		4
.L_5269:
        /*0080*/ 	.byte	0x02, 0x4a
	.zero		1
	.zero		1


	//----- nvinfo : EIATTR_EXIT_INSTR_OFFSETS
	.align		4
        /*0084*/ 	.byte	0x04, 0x1c
        /*0086*/ 	.short	(.L_5271 - .L_5270)


	//   ....[0]....
.L_5270:
        /*0088*/ 	.word	0x000037d0


	//----- nvinfo : EIATTR_MAX_THREADS
	.align		4
.L_5271:
        /*008c*/ 	.byte	0x04, 0x05
        /*008e*/ 	.short	(.L_5273 - .L_5272)
.L_5272:
        /*0090*/ 	.word	0x00000080
        /*0094*/ 	.word	0x00000001
        /*0098*/ 	.word	0x00000001


	//----- nvinfo : EIATTR_CRS_STACK_SIZE
	.align		4
.L_5273:
        /*009c*/ 	.byte	0x04, 0x1e
        /*009e*/ 	.short	(.L_5275 - .L_5274)
.L_5274:
        /*00a0*/ 	.word	0x00000000


	//----- nvinfo : EIATTR_CBANK_PARAM_SIZE
	.align		4
.L_5275:
        /*00a4*/ 	.byte	0x03, 0x19
        /*00a6*/ 	.short	0x0088


	//----- nvinfo : EIATTR_PARAM_CBANK
	.align		4
        /*00a8*/ 	.byte	0x04, 0x0a
        /*00aa*/ 	.short	(.L_5277 - .L_5276)
	.align		4
.L_5276:
        /*00ac*/ 	.word	index@(.nv.constant0._ZN10layer_norm13ln_bwd_kernelINS_13Kernel_traitsI13__nv_bfloat16S2_S2_fjLj3072ELj1ELj1ELj4ELj16ENS_18Kernel_traits_baseILj3072ES2_S2_S2_fjLj128EEEEEEEvNS_9BwdParamsE)
        /*00b0*/ 	.short	0x0380
        /*00b2*/ 	.short	0x0088


	//----- nvinfo : EIATTR_SW_WAR
	.align		4
.L_5277:
        /*00b4*/ 	.byte	0x04, 0x36
        /*00b6*/ 	.short	(.L_5279 - .L_5278)
.L_5278:
        /*00b8*/ 	.word	0x00000008
.L_5279:


//--------------------- .nv.info._ZN10layer_norm22ln_bwd_finalize_kernelINS_22Kernel_traits_finalizeILj3072E6__halffS2_fjLj1024ELj4ENS_18Kernel_traits_baseILj3072ES2_fS2_fjLj1024EEEEEEEvNS_9BwdParamsE --------------------------
	.section	.nv.info._ZN10layer_norm22ln_bwd_finalize_kernelINS_22Kernel_traits_finalizeILj3072E6__halffS2_fjLj1024ELj4ENS_18Kernel_traits_baseILj3072ES2_fS2_fjLj1024EEEEEEEvNS_9BwdParamsE,"",@"SHT_CUDA_INFO"
	.sectionflags	@""
	.align	4


	//----- nvinfo : EIATTR_CUDA_API_VERSION
	.align		4
        /*0000*/ 	.byte	0x04, 0x37
        /*0002*/ 	.short	(.L_5281 - .L_5280)
.L_5280:
        /*0004*/ 	.word	0x00000082


	//----- nvinfo : EIATTR_KPARAM_INFO
	.align		4
.L_5281:
        /*0008*/ 	.byte	0x04, 0x17
        /*000a*/ 	.short	(.L_5283 - .L_5282)
.L_5282:
        /*000c*/ 	.word	0x00000000
        /*0010*/ 	.short	0x0000
        /*0012*/ 	.short	0x0000
        /*0014*/ 	.byte	0x00, 0xf0, 0x21, 0x02


	//----- nvinfo : EIATTR_SPARSE_MMA_MASK
	.align		4
.L_5283:
        /*0018*/ 	.byte	0x03, 0x50
        /*001a*/ 	.short	0x0000


	//----- nvinfo : EIATTR_MAXREG_COUNT
	.align		4
        /*001c*/ 	.byte	0x03, 0x1b
        /*001e*/ 	.short	0x0040


	//----- nvinfo : EIATTR_NUM_BARRIERS
	.align		4
        /*0020*/ 	.byte	0x02, 0x4c
        /*0022*/ 	.byte	0x01
	.zero		1


	//----- nvinfo : EIATTR_MERCURY_ISA_VERSION
	.align		4
        /*0024*/ 	.byte	0x03, 0x5f
        /*0026*/ 	.short	0x0101


	//----- nvinfo : EIATTR_COOP_GROUP_MASK_REGIDS
	.align		4
        /*0028*/ 	.byte	0x04, 0x29
        /*002a*/ 	.short	(.L_5285 - .L_5284)


	//   ....[0]....
.L_5284:
        /*002c*/ 	.word	0xffffffff


	//   ....[1]....
        /*0030*/ 	.word	0xffffffff


	//   ....[2]....
        /*0034*/ 	.word	0xffffffff


	//   ....[3]....
        /*0038*/ 	.word	0xffffffff


	//   ....[4]....
        /*003c*/ 	.word	0xffffffff


	//   ....[5]....
        /*0040*/ 	.word	0xffffffff


	//   ....[6]....
        /*0044*/ 	.word	0xffffffff


	//   ....[7]....
        /*0048*/ 	.word	0xffffffff


	//   ....[8]....
        /*004c*/ 	.word	0xffffffff


	//   ....[9]....
        /*0050*/ 	.word	0xffffffff


	//----- nvinfo : EIATTR_COOP_GROUP_INSTR_OFFSETS
	.align		4
.L_5285:
        /*0054*/ 	.byte	0x04, 0x28
        /*0056*/ 	.short	(.L_5287 - .L_5286)


	//   ....[0]....
.L_5286:
        /*0058*/ 	.word	0x00001270


	//   ....[1]....
        /*005c*/ 	.word	0x00001280


	//   ....[2]....
        /*0060*/ 	.word	0x000012b0


	//   ....[3]....
        /*0064*/ 	.word	0x000012c0


	//   ....[4]....
        /*0068*/ 	.word	0x000012f0


	//   ....[5]....
        /*006c*/ 	.word	0x00001300


	//   ....[6]....
        /*0070*/ 	.word	0x00001330


	//   ....[7]....
        /*0074*/ 	.word	0x00001340


	//   ....[8]....
        /*0078*/ 	.word	0x00001370


	//   ....[9]....
        /*007c*/ 	.word	0x00001380


	//----- nvinfo : EIATTR_VRC_CTA_INIT_COUNT
	.align		4
.L_5287:
        /*0080*/ 	.byte	0x02, 0x4a
	.zero		1
	.zero		1


	//----- nvinfo : EIATTR_EXIT_INSTR_OFFSETS
	.align		4
        /*0084*/ 	.byte	0x04, 0x1c
        /*0086*/ 	.short	(.L_5289 - .L_5288)


	//   ....[0]....
.L_5288:
        /*0088*/ 	.word	0x00000060


	//   ....[1]....
        /*008c*/ 	.word	0x000013e0


	//   ....[2]....
        /*0090*/ 	.word	0x000014b0


	//----- nvinfo : EIATTR_MAX_THREADS
	.align		4
.L_5289:
        /*0094*/ 	.byte	0x04, 0x05
        /*0096*/ 	.short	(.L_5291 - .L_5290)
.L_5290:
        /*0098*/ 	.word	0x00000400
        /*009c*/ 	.word	0x00000001
        /*00a0*/ 	.word	0x00000001


	//----- nvinfo : EIATTR_CRS_STACK_SIZE
	.align		4
.L_5291:
        /*00a4*/ 	.byte	0x04, 0x1e
        /*00a6*/ 	.short	(.L_5293 - .L_5292)
.L_5292:
        /*00a8*/ 	.word	0x00000000


	//----- nvinfo : EIATTR_CBANK_PARAM_SIZE
	.align		4
.L_5293:
        /*00ac*/ 	.byte	0x03, 0x19
        /*00ae*/ 	.short	0x0088


	//----- nvinfo : EIATTR_PARAM_CBANK
	.align		4
        /*00b0*/ 	.byte	0x04, 0x0a
        /*00b2*/ 	.short	(.L_5295 - .L_5294)
	.align		4
.L_5294:
        /*00b4*/ 	.word	index@(.nv.constant0._ZN10layer_norm22ln_bwd_finalize_kernelINS_22Kernel_traits_finalizeILj3072E6__halffS2_fjLj1024ELj4ENS_18Kernel_traits_baseILj3072ES2_fS2_fjLj1024EEEEEEEvNS_9BwdParamsE)
        /*00b8*/ 	.short	0x0380
        /*00ba*/ 	.short	0x0088


	//----- nvinfo : EIATTR_SW_WAR
	.align		4
.L_5295:
        /*00bc*/ 	.byte	0x04, 0x36
        /*00be*/ 	.short	(.L_5297 - .L_5296)
.L_5296:
        /*00c0*/ 	.word	0x00000008
.L_5297:


//--------------------- .nv.info._ZN10layer_norm13ln_bwd_kernelINS_13Kernel_traitsI6__halffS2_fjLj3072ELj1ELj1ELj4ELj16ENS_18Kernel_traits_baseILj3072ES2_fS2_fjLj128EEEEEEEvNS_9BwdParamsE --------------------------
	.section	.nv.info._ZN10layer_norm13ln_bwd_kernelINS_13Kernel_traitsI6__halffS2_fjLj3072ELj1ELj1ELj4ELj16ENS_18Kernel_traits_baseILj3072ES2_fS2_fjLj128EEEEEEEvNS_9BwdParamsE,"",@"SHT_CUDA_INFO"
	.sectionflags	@""
	.align	4


	//----- nvinfo : EIATTR_CUDA_API_VERSION
	.align		4
        /*0000*/ 	.byte	0x04, 0x37
        /*0002*/ 	.short	(.L_5299 - .L_5298)
.L_5298:
        /*0004*/ 	.word	0x00000082


	//----- nvinfo : EIATTR_KPARAM_INFO
	.align		4
.L_5299:
        /*0008*/ 	.byte	0x04, 0x17
        /*000a*/ 	.short	(.L_5301 - .L_5300)
.L_5300:
        /*000c*/ 	.word	0x00000000
        /*0010*/ 	.short	0x0000
        /*0012*/ 	.short	0x0000
        /*0014*/ 	.byte	0x00, 0xf0, 0x21, 0x02


	//----- nvinfo : EIATTR_SPARSE_MMA_MASK
	.align		4
.L_5301:
        /*0018*/ 	.byte	0x03, 0x50
        /*001a*/ 	.short	0x0000


	//----- nvinfo : EIATTR_MAXREG_COUNT
	.align		4
        /*001c*/ 	.byte	0x03, 0x1b
        /*001e*/ 	.short	0x00ff


	//----- nvinfo : EIATTR_NUM_BARRIERS
	.align		4
        /*0020*/ 	.byte	0x02, 0x4c
        /*0022*/ 	.byte	0x01
	.zero		1


	//----- nvinfo : EIATTR_MERCURY_ISA_VERSION
	.align		4
        /*0024*/ 	.byte	0x03, 0x5f
        /*0026*/ 	.short	0x0101


	//----- nvinfo : EIATTR_COOP_GROUP_MASK_REGIDS
	.align		4
        /*0028*/ 	.byte	0x04, 0x29
        /*002a*/ 	.short	(.L_5303 - .L_5302)


	//   ....[0]....
.L_5302:
        /*002c*/ 	.word	0xffffffff


	//   ....[1]....
        /*0030*/ 	.word	0xffffffff


	//   ....[2]....
        /*0034*/ 	.word	0xffffffff


	//   ....[3]....
        /*0038*/ 	.word	0xffffffff


	//   ....[4]....
        /*003c*/ 	.word	0xffffffff


	//   ....[5]....
        /*0040*/ 	.word	0xffffffff


	//   ....[6]....
        /*0044*/ 	.word	0xffffffff


	//   ....[7]....
        /*0048*/ 	.word	0xffffffff


	//   ....[8]....
        /*004c*/ 	.word	0xffffffff


	//   ....[9]....
        /*0050*/ 	.word	0xffffffff


	//----- nvinfo : EIATTR_COOP_GROUP_INSTR_OFFSETS
	.align		4
.L_5303:
        /*0054*/ 	.byte	0x04, 0x28
        /*0056*/ 	.short	(.L_5305 - .L_5304)


	//   ....[0]....
.L_5304:
        /*0058*/ 	.word	0x00002b20


	//   ....[1]....
        /*005c*/ 	.word	0x00002b60


	//   ....[2]....
        /*0060*/ 	.word	0x00002cf0


	//   ....[3]....
        /*0064*/ 	.word	0x00002d30


	//   ....[4]....
        /*0068*/ 	.word	0x00002ec0


	//   ....[5]....
        /*006c*/ 	.word	0x00002ee0


	//   ....[6]....
        /*0070*/ 	.word	0x00002f10


	//   ....[7]....
        /*0074*/ 	.word	0x00002f20


	//   ....[8]....
        /*0078*/ 	.word	0x00002f50


	//   ....[9]....
        /*007c*/ 	.word	0x00002f60


	//----- nvinfo : EIATTR_VRC_CTA_INIT_COUNT
	.align		4
.L_5305:
        /*0080*/ 	.byte	0x02, 0x4a
	.zero		1
	.zero		1


	//----- nvinfo : EIATTR_EXIT_INSTR_OFFSETS
	.align		4
        /*0084*/ 	.byte	0x04, 0x1c
        /*0086*/ 	.short	(.L_5307 - .L_5306)


	//   ....[0]....
.L_5306:
        /*0088*/ 	.word	0x00003c20


	//----- nvinfo : EIATTR_MAX_THREADS
	.align		4
.L_5307:
        /*008c*/ 	.byte	0x04, 0x05
        /*008e*/ 	.short	(.L_5309 - .L_5308)
.L_5308:
        /*0090*/ 	.word	0x00000080
        /*0094*/ 	.word	0x00000001
        /*0098*/ 	.word	0x00000001


	//----- nvinfo : EIATTR_CRS_STACK_SIZE
	.align		4
.L_5309:
        /*009c*/ 	.byte	0x04, 0x1e
        /*009e*/ 	.short	(.L_5311 - .L_5310)
.L_5310:
        /*00a0*/ 	.word	0x00000000


	//----- nvinfo : EIATTR_CBANK_PARAM_SIZE
	.align		4
.L_5311:
        /*00a4*/ 	.byte	0x03, 0x19
        /*00a6*/ 	.short	0x0088


	//----- nvinfo : EIATTR_PARAM_CBANK
	.align		4
        /*00a8*/ 	.byte	0x04, 0x0a
        /*00aa*/ 	.short	(.L_5313 - .L_5312)
	.align		4
.L_5312:
        /*00ac*/ 	.word	index@(.nv.constant0._ZN10layer_norm13ln_bwd_kernelINS_13Kernel_traitsI6__halffS2_fjLj3072ELj1ELj1ELj4ELj16ENS_18Kernel_traits_baseILj3072ES2_fS2_fjLj128EEEEEEEvNS_9BwdParamsE)
        /*00b0*/ 	.short	0x0380
        /*00b2*/ 	.short	0x0088


	//----- nvinfo : EIATTR_SW_WAR
	.align		4
.L_5313:
        /*00b4*/ 	.byte	0x04, 0x36
        /*00b6*/ 	.short	(.L_5315 - .L_5314)
.L_5314:
        /*00b8*/ 	.word	0x00000008
.L_5315:


//--------------------- .nv.info._ZN10layer_norm22ln_bwd_finalize_kernelINS_22Kernel_traits_finalizeILj3072E6__halfS2_S2_fjLj1024ELj4ENS_18Kernel_traits_baseILj3072ES2_S2_S2_fjLj1024EEEEEEEvNS_9BwdParamsE --------------------------
	.section	.nv.info._ZN10layer_norm22ln_bwd_finalize_kernelINS_22Kernel_traits_finalizeILj3072E6__halfS2_S2_fjLj1024ELj4ENS_18Kernel_traits_baseILj3072ES2_S2_S2_fjLj1024EEEEEEEvNS_9BwdParamsE,"",@"SHT_CUDA_INFO"
	.sectionflags	@""
	.align	4


	//----- nvinfo : EIATTR_CUDA_API_VERSION
	.align		4
        /*0000*/ 	.byte	0x04, 0x37
        /*0002*/ 	.short	(.L_5317 - .L_5316)
.L_5316:
        /*0004*/ 	.word	0x00000082


	//----- nvinfo : EIATTR_KPARAM_INFO
	.align		4
.L_5317:
        /*0008*/ 	.byte	0x04, 0x17
        /*000a*/ 	.short	(.L_5319 - .L_5318)
.L_5318:
        /*000c*/ 	.word	0x00000000
        /*0010*/ 	.short	0x0000
        /*0012*/ 	.short	0x0000
        /*0014*/ 	.byte	0x00, 0xf0, 0x21, 0x02


	//----- nvinfo : EIATTR_SPARSE_MMA_MASK
	.align		4
.L_5319:
        /*0018*/ 	.byte	0x03, 0x50
        /*001a*/ 	.short	0x0000


	//----- nvinfo : EIATTR_MAXREG_COUNT
	.align		4
        /*001c*/ 	.byte	0x03, 0x1b
        /*001e*/ 	.short	0x0040


	//----- nvinfo : EIATTR_NUM_BARRIERS
	.align		4
        /*0020*/ 	.byte	0x02, 0x4c
        /*0022*/ 	.byte	0x01
	.zero		1


	//----- nvinfo : EIATTR_MERCURY_ISA_VERSION
	.align		4
        /*0024*/ 	.byte	0x03, 0x5f
        /*0026*/ 	.short	0x0101


	//----- nvinfo : EIATTR_COOP_GROUP_MASK_REGIDS
	.align		4
        /*0028*/ 	.byte	0x04, 0x29
        /*002a*/ 	.short	(.L_5321 - .L_5320)


	//   ....[0]....
.L_5320:
        /*002c*/ 	.word	0xffffffff


	//   ....[1]....
        /*0030*/ 	.word	0xffffffff


	//   ....[2]....
        /*0034*/ 	.word	0xffffffff


	//   ....[3]....
        /*0038*/ 	.word	0xffffffff


	//   ....[4]....
        /*003c*/ 	.word	0xffffffff


	//   ....[5]....
        /*0040*/ 	.word	0xffffffff


	//   ....[6]....
        /*0044*/ 	.word	0xffffffff


	//   ....[7]....
        /*0048*/ 	.word	0xffffffff


	//   ....[8]....
        /*004c*/ 	.word	0xffffffff


	//   ....[9]....
        /*0050*/ 	.word	0xffffffff


	//----- nvinfo : EIATTR_COOP_GROUP_INSTR_OFFSETS
	.align		4
.L_5321:
        /*0054*/ 	.byte	0x04, 0x28
        /*0056*/ 	.short	(.L_5323 - .L_5322)


	//   ....[0]....
.L_5322:
        /*0058*/ 	.word	0x00001270


	//   ....[1]....
        /*005c*/ 	.word	0x00001280


	//   ....[2]....
        /*0060*/ 	.word	0x000012b0


	//   ....[3]....
        /*0064*/ 	.word	0x000012c0


	//   ....[4]....
        /*0068*/ 	.word	0x000012f0


	//   ....[5]....
        /*006c*/ 	.word	0x00001300


	//   ....[6]....
        /*0070*/ 	.word	0x00001330


	//   ....[7]....
        /*0074*/ 	.word	0x00001340


	//   ....[8]....
        /*0078*/ 	.word	0x00001370


	//   ....[9]....
        /*007c*/ 	.word	0x00001380


	//----- nvinfo : EIATTR_VRC_CTA_INIT_COUNT
	.align		4
.L_5323:
        /*0080*/ 	.byte	0x02, 0x4a
	.zero		1
	.zero		1


	//----- nvinfo : EIATTR_EXIT_INSTR_OFFSETS
	.align		4
        /*0084*/ 	.byte	0x04, 0x1c
        /*0086*/ 	.short	(.L_5325 - .L_5324)


	//   ....[0]....
.L_5324:
        /*0088*/ 	.word	0x00000060


	//   ....[1]....
        /*008c*/ 	.word	0x000013e0


	//   ....[2]....
        /*0090*/ 	.word	0x000014b0


	//----- nvinfo : EIATTR_MAX_THREADS
	.align		4
.L_5325:
        /*0094*/ 	.byte	0x04, 0x05
        /*0096*/ 	.short	(.L_5327 - .L_5326)
.L_5326:
        /*0098*/ 	.word	0x00000400
        /*009c*/ 	.word	0x00000001
        /*00a0*/ 	.word	0x00000001


	//----- nvinfo : EIATTR_CRS_STACK_SIZE
	.align		4
.L_5327:
        /*00a4*/ 	.byte	0x04, 0x1e
        /*00a6*/ 	.short	(.L_5329 - .L_5328)
.L_5328:
        /*00a8*/ 	.word	0x00000000


	//----- nvinfo : EIATTR_CBANK_PARAM_SIZE
	.align		4
.L_5329:
        /*00ac*/ 	.byte	0x03, 0x19
        /*00ae*/ 	.short	0x0088


	//----- nvinfo : EIATTR_PARAM_CBANK
	.align		4
        /*00b0*/ 	.byte	0x04, 0x0a
        /*00b2*/ 	.short	(.L_5331 - .L_5330)
	.align		4
.L_5330:
        /*00b4*/ 	.word	index@(.nv.constant0._ZN10layer_norm22ln_bwd_finalize_kernelINS_22Kernel_traits_finalizeILj3072E6__halfS2_S2_fjLj1024ELj4ENS_18Kernel_traits_baseILj3072ES2_S2_S2_fjLj1024EEEEEEEvNS_9BwdParamsE)
        /*00b8*/ 	.short	0x0380
        /*00ba*/ 	.short	0x0088


	//----- nvinfo : EIATTR_SW_WAR
	.align		4
.L_5331:
        /*00bc*/ 	.byte	0x04, 0x36
        /*00be*/ 	.short	(.L_5333 - .L_5332)
.L_5332:
        /*00c0*/ 	.word	0x00000008
.L_5333:


//--------------------- .nv.info._ZN10layer_norm13ln_bwd_kernelINS_13Kernel_traitsI6__halfS2_S2_fjLj3072ELj1ELj1ELj4ELj16ENS_18Kernel_traits_baseILj3072ES2_S2_S2_fjLj128EEEEEEEvNS_9BwdParamsE --------------------------
	.section	.nv.info._ZN10layer_norm13ln_bwd_kernelINS_13Kernel_traitsI6__halfS2_S2_fjLj3072ELj1ELj1ELj4ELj16ENS_18Kernel_traits_baseILj3072ES2_S2_S2_fjLj128EEEEEEEvNS_9BwdParamsE,"",@"SHT_CUDA_INFO"
	.sectionflags	@""
	.align	4


	//----- nvinfo : EIATTR_CUDA_API_VERSION
	.align		4
        /*0000*/ 	.byte	0x04, 0x37
        /*0002*/ 	.short	(.L_5335 - .L_5334)
.L_5334:
        /*0004*/ 	.word	0x00000082


	//----- nvinfo : EIATTR_KPARAM_INFO
	.align		4
.L_5335:
        /*0008*/ 	.byte	0x04, 0x17
        /*000a*/ 	.short	(.L_5337 - .L_5336)
.L_5336:
        /*000c*/ 	.word	0x00000000
        /*0010*/ 	.short	0x0000
        /*0012*/ 	.short	0x0000
        /*0014*/ 	.byte	0x00, 0xf0, 0x21, 0x02


	//----- nvinfo : EIATTR_SPARSE_MMA_MASK
	.align		4
.L_5337:
        /*0018*/ 	.byte	0x03, 0x50
        /*001a*/ 	.short	0x0000


	//----- nvinfo : EIATTR_MAXREG_COUNT
	.align		4
        /*001c*/ 	.byte	0x03, 0x1b
        /*001e*/ 	.short	0x00ff


	//----- nvinfo : EIATTR_NUM_BARRIERS
	.align		4
        /*0020*/ 	.byte	0x02, 0x4c
        /*0022*/ 	.byte	0x01
	.zero		1


	//----- nvinfo : EIATTR_MERCURY_ISA_VERSION
	.align		4
        /*0024*/ 	.byte	0x03, 0x5f
        /*0026*/ 	.short	0x0101


	//----- nvinfo : EIATTR_COOP_GROUP_MASK_REGIDS
	.align		4
        /*0028*/ 	.byte	0x04, 0x29
        /*002a*/ 	.short	(.L_5339 - .L_5338)


	//   ....[0]....
.L_5338:
        /*002c*/ 	.word	0xffffffff


	//   ....[1]....
        /*0030*/ 	.word	0xffffffff


	//   ....[2]....
        /*0034*/ 	.word	0xffffffff


	//   ....[3]....
        /*0038*/ 	.word	0xffffffff


	//   ....[4]....
        /*003c*/ 	.word	0xffffffff


	//   ....[5]....
        /*0040*/ 	.word	0xffffffff


	//   ....[6]....
        /*0044*/ 	.word	0xffffffff


	//   ....[7]....
        /*0048*/ 	.word	0xffffffff


	//   ....[8]....
        /*004c*/ 	.word	0xffffffff


	//   ....[9]....
        /*0050*/ 	.word	0xffffffff


	//----- nvinfo : EIATTR_COOP_GROUP_INSTR_OFFSETS
	.align		4
.L_5339:
        /*0054*/ 	.byte	0x04, 0x28
        /*0056*/ 	.short	(.L_5341 - .L_5340)


	//   ....[0]....
.L_5340:
        /*0058*/ 	.word	0x000025f0


	//   ....[1]....
        /*005c*/ 	.word	0x00002630


	//   ....[2]....
        /*0060*/ 	.word	0x000027c0


	//   ....[3]....
        /*0064*/ 	.word	0x00002800


	//   ....[4]....
        /*0068*/ 	.word	0x00002990


	//   ....[5]....
        /*006c*/ 	.word	0x000029b0


	//   ....[6]....
        /*0070*/ 	.word	0x000029e0


	//   ....[7]....
        /*0074*/ 	.word	0x000029f0


	//   ....[8]....
        /*0078*/ 	.word	0x00002a20


	//   ....[9]....
        /*007c*/ 	.word	0x00002a30


	//----- nvinfo : EIATTR_VRC_CTA_INIT_COUNT
	.align		4
.L_5341:
        /*0080*/ 	.byte	0x02, 0x4a
	.zero		1
	.zero		1


	//----- nvinfo : EIATTR_EXIT_INSTR_OFFSETS
	.align		4
        /*0084*/ 	.byte	0x04, 0x1c
        /*0086*/ 	.short	(.L_5343 - .L_5342)


	//   ....[0]....
.L_5342:
        /*0088*/ 	.word	0x000034b0


	//----- nvinfo : EIATTR_MAX_THREADS
	.align		4
.L_5343:
        /*008c*/ 	.byte	0x04, 0x05
        /*008e*/ 	.short	(.L_5345 - .L_5344)
.L_5344:
        /*0090*/ 	.word	0x00000080
        /*0094*/ 	.word	0x00000001
        /*0098*/ 	.word	0x00000001


	//----- nvinfo : EIATTR_CRS_STACK_SIZE
	.align		4
.L_5345:
        /*009c*/ 	.byte	0x04, 0x1e
        /*009e*/ 	.short	(.L_5347 - .L_5346)
.L_5346:
        /*00a0*/ 	.word	0x00000000


	//----- nvinfo : EIATTR_CBANK_PARAM_SIZE
	.align		4
.L_5347:
        /*00a4*/ 	.byte	0x03, 0x19
        /*00a6*/ 	.short	0x0088


	//----- nvinfo : EIATTR_PARAM_CBANK
	.align		4
        /*00a8*/ 	.byte	0x04, 0x0a
        /*00aa*/ 	.short	(.L_5349 - .L_5348)
	.align		4
.L_5348:
        /*00ac*/ 	.word	index@(.nv.constant0._ZN10layer_norm13ln_bwd_kernelINS_13Kernel_traitsI6__halfS2_S2_fjLj3072ELj1ELj1ELj4ELj16ENS_18Kernel_traits_baseILj3072ES2_S2_S2_fjLj128EEEEEEEvNS_9BwdParamsE)
        /*00b0*/ 	.short	0x0380
        /*00b2*/ 	.short	0x0088


	//----- nvinfo : EIATTR_SW_WAR
	.align		4
.L_5349:
        /*00b4*/ 	.byte	0x04, 0x36
        /*00b6*/ 	.short	(.L_5351 - .L_5350)
.L_5350:
        /*00b8*/ 	.word	0x00000008
.L_5351:


//--------------------- .nv.info._ZN10layer_norm22ln_bwd_finalize_kernelINS_22Kernel_traits_finalizeILj3072EffffjLj1024ELj4ENS_18Kernel_traits_baseILj3072EffffjLj1024EEEEEEEvNS_9BwdParamsE --------------------------
	.section	.nv.info._ZN10layer_norm22ln_bwd_finalize_kernelINS_22Kernel_traits_finalizeILj3072EffffjLj1024ELj4ENS_18Kernel_traits_baseILj3072EffffjLj1024EEEEEEEvNS_9BwdParamsE,"",@"SHT_CUDA_INFO"
	.sectionflags	@""
	.align	4


	//----- nvinfo : EIATTR_CUDA_API_VERSION
	.align		4
        /*0000*/ 	.byte	0x04, 0x37
        /*0002*/ 	.short	(.L_5353 - .L_5352)
.L_5352:
        /*0004*/ 	.word	0x00000082


	//----- nvinfo : EIATTR_KPARAM_INFO
	.align		4
.L_5353:
        /*0008*/ 	.byte	0x04, 0x17
        /*000a*/ 	.short	(.L_5355 - .L_5354)
.L_5354:
        /*000c*/ 	.word	0x00000000
        /*0010*/ 	.short	0x0000
        /*0012*/ 	.short	0x0000
        /*0014*/ 	.byte	0x00, 0xf0, 0x21, 0x02


	//----- nvinfo : EIATTR_SPARSE_MMA_MASK
	.align		4
.L_5355:
        /*0018*/ 	.byte	0x03, 0x50
        /*001a*/ 	.short	0x0000


	//----- nvinfo : EIATTR_MAXREG_COUNT
	.align		4
        /*001c*/ 	.byte	0x03, 0x1b
        /*001e*/ 	.short	0x0040


	//----- nvinfo : EIATTR_NUM_BARRIERS
	.align		4
        /*0020*/ 	.byte	0x02, 0x4c
        /*0022*/ 	.byte	0x01
	.zero		1


	//----- nvinfo : EIATTR_MERCURY_ISA_VERSION
	.align		4
        /*0024*/ 	.byte	0x03, 0x5f
        /*0026*/ 	.short	0x0101


	//----- nvinfo : EIATTR_COOP_GROUP_MASK_REGIDS
	.align		4
        /*0028*/ 	.byte	0x04, 0x29
        /*002a*/ 	.short	(.L_5357 - .L_5356)


	//   ....[0]....
.L_5356:
        /*002c*/ 	.word	0xffffffff


	//   ....[1]....
        /*0030*/ 	.word	0xffffffff


	//   ....[2]....
        /*0034*/ 	.word	0xffffffff


	//   ....[3]....
        /*0038*/ 	.word	0xffffffff


	//   ....[4]....
        /*003c*/ 	.word	0xffffffff


	//   ....[5]....
        /*0040*/ 	.word	0xffffffff


	//   ....[6]....
        /*0044*/ 	.word	0xffffffff


	//   ....[7]....
        /*0048*/ 	.word	0xffffffff


	//   ....[8]....
        /*004c*/ 	.word	0xffffffff


	//   ....[9]....
        /*0050*/ 	.word	0xffffffff


	//----- nvinfo : EIATTR_COOP_GROUP_INSTR_OFFSETS
	.align		4
.L_5357:
        /*0054*/ 	.byte	0x04, 0x28
        /*0056*/ 	.short	(.L_5359 - .L_5358)


	//   ....[0]....
.L_5358:
        /*0058*/ 	.word	0x00001270


	//   ....[1]....
        /*005c*/ 	.word	0x00001280


	//   ....[2]....
        /*0060*/ 	.word	0x000012b0


	//   ....[3]....
        /*0064*/ 	.word	0x000012c0


	//   ....[4]....
        /*0068*/ 	.word	0x000012f0


	//   ....[5]....
        /*006c*/ 	.word	0x00001300


	//   ....[6]....
        /*0070*/ 	.word	0x00001330


	//   ....[7]....
        /*0074*/ 	.word	0x00001340


	//   ....[8]....
        /*0078*/ 	.word	0x00001370


	//   ....[9]....
        /*007c*/ 	.word	0x00001380


	//----- nvinfo : EIATTR_VRC_CTA_INIT_COUNT
	.align		4
.L_5359:
        /*0080*/ 	.byte	0x02, 0x4a
	.zero		1
	.zero		1


	//----- nvinfo : EIATTR_EXIT_INSTR_OFFSETS
	.align		4
        /*0084*/ 	.byte	0x04, 0x1c
        /*0086*/ 	.short	(.L_5361 - .L_5360)


	//   ....[0]....
.L_5360:
        /*0088*/ 	.word	0x00000060


	//   ....[1]....
        /*008c*/ 	.word	0x000013e0


	//   ....[2]....
        /*0090*/ 	.word	0x00001490


	//----- nvinfo : EIATTR_MAX_THREADS
	.align		4
.L_5361:
        /*0094*/ 	.byte	0x04, 0x05
        /*0096*/ 	.short	(.L_5363 - .L_5362)
.L_5362:
        /*0098*/ 	.word	0x00000400
        /*009c*/ 	.word	0x00000001
        /*00a0*/ 	.word	0x00000001


	//----- nvinfo : EIATTR_CRS_STACK_SIZE
	.align		4
.L_5363:
        /*00a4*/ 	.byte	0x04, 0x1e
        /*00a6*/ 	.short	(.L_5365 - .L_5364)
.L_5364:
        /*00a8*/ 	.word	0x00000000


	//----- nvinfo : EIATTR_CBANK_PARAM_SIZE
	.align		4
.L_5365:
        /*00ac*/ 	.byte	0x03, 0x19
        /*00ae*/ 	.short	0x0088


	//----- nvinfo : EIATTR_PARAM_CBANK
	.align		4
        /*00b0*/ 	.byte	0x04, 0x0a
        /*00b2*/ 	.short	(.L_5367 - .L_5366)
	.align		4
.L_5366:
        /*00b4*/ 	.word	index@(.nv.constant0._ZN10layer_norm22ln_bwd_finalize_kernelINS_22Kernel_traits_finalizeILj3072EffffjLj1024ELj4ENS_18Kernel_traits_baseILj3072EffffjLj1024EEEEEEEvNS_9BwdParamsE)
        /*00b8*/ 	.short	0x0380
        /*00ba*/ 	.short	0x0088


	//----- nvinfo : EIATTR_SW_WAR
	.align		4
.L_5367:
        /*00bc*/ 	.byte	0x04, 0x36
        /*00be*/ 	.short	(.L_5369 - .L_5368)
.L_5368:
        /*00c0*/ 	.word	0x00000008
.L_5369:


//--------------------- .nv.info._ZN10layer_norm13ln_bwd_kernelINS_13Kernel_traitsIffffjLj3072ELj1ELj1ELj4ELj16ENS_18Kernel_traits_baseILj3072EffffjLj128EEEEEEEvNS_9BwdParamsE --------------------------
	.section	.nv.info._ZN10layer_norm13ln_bwd_kernelINS_13Kernel_traitsIffffjLj3072ELj1ELj1ELj4ELj16ENS_18Kernel_traits_baseILj3072EffffjLj128EEEEEEEvNS_9BwdParamsE,"",@"SHT_CUDA_INFO"
	.sectionflags	@""
	.align	4


	//----- nvinfo : EIATTR_CUDA_API_VERSION
	.align		4
        /*0000*/ 	.byte	0x04, 0x37
        /*0002*/ 	.short	(.L_5371 - .L_5370)
.L_5370:
        /*0004*/ 	.word	0x00000082


	//----- nvinfo : EIATTR_KPARAM_INFO
	.align		4
.L_5371:
        /*0008*/ 	.byte	0x04, 0x17
        /*000a*/ 	.short	(.L_5373 - .L_5372)
.L_5372:
        /*000c*/ 	.word	0x00000000
        /*0010*/ 	.short	0x0000
        /*0012*/ 	.short	0x0000
        /*0014*/ 	.byte	0x00, 0xf0, 0x21, 0x02


	//----- nvinfo : EIATTR_SPARSE_MMA_MASK
	.align		4
.L_5373:
        /*0018*/ 	.byte	0x03, 0x50
        /*001a*/ 	.short	0x0000


	//----- nvinfo : EIATTR_MAXREG_COUNT
	.align		4
        /*001c*/ 	.byte	0x03, 0x1b
        /*001e*/ 	.short	0x00ff


	//----- nvinfo : EIATTR_NUM_BARRIERS
	.align		4
        /*0020*/ 	.byte	0x02, 0x4c
        /*0022*/ 	.byte	0x01
	.zero		1


	//----- nvinfo : EIATTR_MERCURY_ISA_VERSION
	.align		4
        /*0024*/ 	.byte	0x03, 0x5f
        /*0026*/ 	.short	0x0101


	//----- nvinfo : EIATTR_COOP_GROUP_MASK_REGIDS
	.align		4
        /*0028*/ 	.byte	0x04, 0x29
        /*002a*/ 	.short	(.L_5375 - .L_5374)


	//   ....[0]....
.L_5374:
        /*002c*/ 	.word	0xffffffff


	//   ....[1]....
        /*0030*/ 	.word	0xffffffff


	//   ....[2]....
        /*0034*/ 	.word	0xffffffff


	//   ....[3]....
        /*0038*/ 	.word	0xffffffff


	//   ....[4]....
        /*003c*/ 	.word	0xffffffff


	//   ....[5]....
        /*0040*/ 	.word	0xffffffff


	//   ....[6]....
        /*0044*/ 	.word	0xffffffff


	//   ....[7]....
        /*0048*/ 	.word	0xffffffff


	//   ....[8]....
        /*004c*/ 	.word	0xffffffff


	//   ....[9]....
        /*0050*/ 	.word	0xffffffff


	//----- nvinfo : EIATTR_COOP_GROUP_INSTR_OFFSETS
	.align		4
.L_5375:
        /*0054*/ 	.byte	0x04, 0x28
        /*0056*/ 	.short	(.L_5377 - .L_5376)


	//   ....[0]....
.L_5376:
        /*0058*/ 	.word	0x00001b00


	//   ....[1]....
        /*005c*/ 	.word	0x00001b40


	//   ....[2]....
        /*0060*/ 	.word	0x00001cd0


	//   ....[3]....
        /*0064*/ 	.word	0x00001d10


	//   ....[4]....
        /*0068*/ 	.word	0x00001ea0


	//   ....[5]....
        /*006c*/ 	.word	0x00001ee0


	//   ....[6]....
        /*0070*/ 	.word	0x00001f50


	//   ....[7]....
        /*0074*/ 	.word	0x00001f60


	//   ....[8]....
        /*0078*/ 	.word	0x00001fa0


	//   ....[9]....
        /*007c*/ 	.word	0x00001fc0


	//----- nvinfo : EIATTR_VRC_CTA_INIT_COUNT
	.align		4
.L_5377:
        /*0080*/ 	.byte	0x02, 0x4a
	.zero		1
	.zero		1


	//----- nvinfo : EIATTR_EXIT_INSTR_OFFSETS
	.align		4
        /*0084*/ 	.byte	0x04, 0x1c
        /*0086*/ 	.short	(.L_5379 - .L_5378)


	//   ....[0]....
.L_5378:
        /*0088*/ 	.word	0x00002be0


	//----- nvinfo : EIATTR_MAX_THREADS
	.align		4
.L_5379:
        /*008c*/ 	.byte	0x04, 0x05
        /*008e*/ 	.short	(.L_5381 - .L_5380)
.L_5380:
        /*0090*/ 	.word	0x00000080
        /*0094*/ 	.word	0x00000001
        /*0098*/ 	.word	0x00000001


	//----- nvinfo : EIATTR_CBANK_PARAM_SIZE
	.align		4
.L_5381:
        /*009c*/ 	.byte	0x03, 0x19
        /*009e*/ 	.short	0x0088


	//----- nvinfo : EIATTR_PARAM_CBANK
	.align		4
        /*00a0*/ 	.byte	0x04, 0x0a
        /*00a2*/ 	.short	(.L_5383 - .L_5382)
	.align		4
.L_5382:
        /*00a4*/ 	.word	index@(.nv.constant0._ZN10layer_norm13ln_bwd_kernelINS_13Kernel_traitsIffffjLj3072ELj1ELj1ELj4ELj16ENS_18Kernel_traits_baseILj3072EffffjLj128EEEEEEEvNS_9BwdParamsE)
        /*00a8*/ 	.short	0x0380
        /*00aa*/ 	.short	0x0088


	//----- nvinfo : EIATTR_SW_WAR
	.align		4
.L_5383:
        /*00ac*/ 	.byte	0x04, 0x36
        /*00ae*/ 	.short	(.L_5385 - .L_5384)
.L_5384:
        /*00b0*/ 	.word	0x00000008
.L_5385:


//--------------------- .nv.info._ZN10layer_norm22ln_bwd_finalize_kernelINS_22Kernel_traits_finalizeILj2304E13__nv_bfloat16fS2_fjLj1024ELj4ENS_18Kernel_traits_baseILj2304ES2_fS2_fjLj1024EEEEEEEvNS_9BwdParamsE --------------------------
	.section	.nv.info._ZN10layer_norm22ln_bwd_finalize_kernelINS_22Kernel_traits_finalizeILj2304E13__nv_bfloat16fS2_fjLj1024ELj4ENS_18Kernel_traits_baseILj2304ES2_fS2_fjLj1024EEEEEEEvNS_9BwdParamsE,"",@"SHT_CUDA_INFO"
	.sectionflags	@""
	.align	4


	//----- nvinfo : EIATTR_CUDA_API_VERSION
	.align		4
        /*0000*/ 	.byte	0x04, 0x37
        /*0002*/ 	.short	(.L_5387 - .L_5386)
.L_5386:
        /*0004*/ 	.word	0x00000082


	//----- nvinfo : EIATTR_KPARAM_INFO
	.align		4
.L_5387:
        /*0008*/ 	.byte	0x04, 0x17
        /*000a*/ 	.short	(.L_5389 - .L_5388)
.L_5388:
        /*000c*/ 	.word	0x00000000
        /*0010*/ 	.short	0x0000
        /*0012*/ 	.short	0x0000
        /*0014*/ 	.byte	0x00, 0xf0, 0x21, 0x02


	//----- nvinfo : EIATTR_SPARSE_MMA_MASK
	.align		4
.L_5389:
        /*0018*/ 	.byte	0x03, 0x50
        /*001a*/ 	.short	0x0000


	//----- nvinfo : EIATTR_MAXREG_COUNT
	.align		4
        /*001c*/ 	.byte	0x03, 0x1b
        /*001e*/ 	.short	0x0040


	//----- nvinfo : EIATTR_NUM_BARRIERS
	.align		4
        /*0020*/ 	.byte	0x02, 0x4c
        /*0022*/ 	.byte	0x01
	.zero		1


	//----- nvinfo : EIATTR_MERCURY_ISA_VERSION
	.align		4
        /*0024*/ 	.byte	0x03, 0x5f
        /*0026*/ 	.short	0x0101


	//----- nvinfo : EIATTR_COOP_GROUP_MASK_REGIDS
	.align		4
        /*0028*/ 	.byte	0x04, 0x29
        /*002a*/ 	.short	(.L_5391 - .L_5390)


	//   ....[0]....
.L_5390:
        /*002c*/ 	.word	0xffffffff


	//   ....[1]....
        /*0030*/ 	.word	0xffffffff


	//   ....[2]....
        /*0034*/ 	.word	0xffffffff


	//   ....[3]....
        /*0038*/ 	.word	0xffffffff


	//   ....[4]....
        /*003c*/ 	.word	0xffffffff


	//   ....[5]....
        /*0040*/ 	.word	0xffffffff


	//   ....[6]....
        /*0044*/ 	.word	0xffffffff


	//   ....[7]....
        /*0048*/ 	.word	0xffffffff


	//   ....[8]....
        /*004c*/ 	.word	0xffffffff


	//   ....[9]....
        /*0050*/ 	.word	0xffffffff


	//----- nvinfo : EIATTR_COOP_GROUP_INSTR_OFFSETS
	.align		4
.L_5391:
        /*0054*/ 	.byte	0x04, 0x28
        /*0056*/ 	.short	(.L_5393 - .L_5392)


	//   ....[0]....
.L_5392:
        /*0058*/ 	.word	0x00001270


	//   ....[1]....
        /*005c*/ 	.word	0x00001280


	//   ....[2]....
        /*0060*/ 	.word	0x000012b0


	//   ....[3]....
        /*0064*/ 	.word	0x000012c0


	//   ....[4]....
        /*0068*/ 	.word	0x000012f0


	//   ....[5]....
        /*006c*/ 	.word	0x00001300


	//   ....[6]....
        /*0070*/ 	.word	0x00001330


	//   ....[7]....
        /*0074*/ 	.word	0x00001340


	//   ....[8]....
        /*0078*/ 	.word	0x00001370


	//   ....[9]....
        /*007c*/ 	.word	0x00001380


	//----- nvinfo : EIATTR_VRC_CTA_INIT_COUNT
	.align		4
.L_5393:
        /*0080*/ 	.byte	0x02, 0x4a
	.zero		1
	.zero		1


	//----- nvinfo : EIATTR_EXIT_INSTR_OFFSETS
	.align		4
        /*0084*/ 	.byte	0x04, 0x1c
        /*0086*/ 	.short	(.L_5395 - .L_5394)


	//   ....[0]....
.L_5394:
        /*0088*/ 	.word	0x00000060


	//   ....[1]....
        /*008c*/ 	.word	0x000013e0


	//   ....[2]....
        /*0090*/ 	.word	0x000014b0


	//----- nvinfo : EIATTR_MAX_THREADS
	.align		4
.L_5395:
        /*0094*/ 	.byte	0x04, 0x05
        /*0096*/ 	.short	(.L_5397 - .L_5396)
.L_5396:
        /*0098*/ 	.word	0x00000400
        /*009c*/ 	.word	0x00000001
        /*00a0*/ 	.word	0x00000001


	//----- nvinfo : EIATTR_CRS_STACK_SIZE
	.align		4
.L_5397:
        /*00a4*/ 	.byte	0x04, 0x1e
        /*00a6*/ 	.short	(.L_5399 - .L_5398)
.L_5398:
        /*00a8*/ 	.word	0x00000000


	//----- nvinfo : EIATTR_CBANK_PARAM_SIZE
	.align		4
.L_5399:
        /*00ac*/ 	.byte	0x03, 0x19
        /*00ae*/ 	.short	0x0088


	//----- nvinfo : EIATTR_PARAM_CBANK
	.align		4
        /*00b0*/ 	.byte	0x04, 0x0a
        /*00b2*/ 	.short	(.L_5401 - .L_5400)
	.align		4
.L_5400:
        /*00b4*/ 	.word	index@(.nv.constant0._ZN10layer_norm22ln_bwd_finalize_kernelINS_22Kernel_traits_finalizeILj2304E13__nv_bfloat16fS2_fjLj1024ELj4ENS_18Kernel_traits_baseILj2304ES2_fS2_fjLj1024EEEEEEEvNS_9BwdParamsE)
        /*00b8*/ 	.short	0x0380
        /*00ba*/ 	.short	0x0088


	//----- nvinfo : EIATTR_SW_WAR
	.align		4
.L_5401:
        /*00bc*/ 	.byte	0x04, 0x36
        /*00be*/ 	.short	(.L_5403 - .L_5402)
.L_5402:
        /*00c0*/ 	.word	0x00000008
.L_5403:


//--------------------- .nv.info._ZN10layer_norm13ln_bwd_kernelINS_13Kernel_traitsI13__nv_bfloat16fS2_fjLj2304ELj1ELj1ELj4ELj8ENS_18Kernel_traits_baseILj2304ES2_fS2_fjLj128EEEEEEEvNS_9BwdParamsE --------------------------
	.section	.nv.info._ZN10layer_norm13ln_bwd_kernelINS_13Kernel_traitsI13__nv_bfloat16fS2_fjLj2304ELj1ELj1ELj4ELj8ENS_18Kernel_traits_baseILj2304ES2_fS2_fjLj128EEEEEEEvNS_9BwdParamsE,"",@"SHT_CUDA_INFO"
	.sectionflags	@""
	.align	4


	//----- nvinfo : EIATTR_CUDA_API_VERSION
	.align		4
        /*0000*/ 	.byte	0x04, 0x37
        /*0002*/ 	.short	(.L_5405 - .L_5404)
.L_5404:
        /*0004*/ 	.word	0x00000082


	//----- nvinfo : EIATTR_KPARAM_INFO
	.align		4
.L_5405:
        /*0008*/ 	.byte	0x04, 0x17
        /*000a*/ 	.short	(.L_5407 - .L_5406)
.L_5406:
        /*000c*/ 	.word	0x00000000
        /*0010*/ 	.short	0x0000
        /*0012*/ 	.short	0x0000
        /*0014*/ 	.byte	0x00, 0xf0, 0x21, 0x02


	//----- nvinfo : EIATTR_SPARSE_MMA_MASK
	.align		4
.L_5407:
        /*0018*/ 	.byte	0x03, 0x50
        /*001a*/ 	.short	0x0000


	//----- nvinfo : EIATTR_MAXREG_COUNT
	.align		4
        /*001c*/ 	.byte	0x03, 0x1b
        /*001e*/ 	.short	0x00ff


	//----- nvinfo : EIATTR_NUM_BARRIERS
	.align		4
        /*0020*/ 	.byte	0x02, 0x4c
        /*0022*/ 	.byte	0x01
	.zero		1


	//----- nvinfo : EIATTR_MERCURY_ISA_VERSION
	.align		4
        /*0024*/ 	.byte	0x03, 0x5f
        /*0026*/ 	.short	0x0101


	//----- nvinfo : EIATTR_COOP_GROUP_MASK_REGIDS
	.align		4
        /*0028*/ 	.byte	0x04, 0x29
        /*002a*/ 	.short	(.L_5409 - .L_5408)


	//   ....[0]....
.L_5408:
        /*002c*/ 	.word	0xffffffff


	//   ....[1]....
        /*0030*/ 	.word	0xffffffff


	//   ....[2]....
        /*0034*/ 	.word	0xffffffff


	//   ....[3]....
        /*0038*/ 	.word	0xffffffff


	//   ....[4]....
        /*003c*/ 	.word	0xffffffff


	//   ....[5]....
        /*0040*/ 	.word	0xffffffff


	//   ....[6]....
        /*0044*/ 	.word	0xffffffff


	//   ....[7]....
        /*0048*/ 	.word	0xffffffff


	//   ....[8]....
        /*004c*/ 	.word	0xffffffff


	//   ....[9]....
        /*0050*/ 	.word	0xffffffff


	//----- nvinfo : EIATTR_COOP_GROUP_INSTR_OFFSETS
	.align		4
.L_5409:
        /*0054*/ 	.byte	0x04, 0x28
        /*0056*/ 	.short	(.L_5411 - .L_5410)


	//   ....[0]....
.L_5410:
        /*0058*/ 	.word	0x000024f0


	//   ....[1]....
        /*005c*/ 	.word	0x00002510


	//   ....[2]....
        /*0060*/ 	.word	0x00002550


	//   ....[3]....
        /*0064*/ 	.word	0x00002560


	//   ....[4]....
        /*0068*/ 	.word	0x00002590


	//   ....[5]....
        /*006c*/ 	.word	0x000025a0


	//   ....[6]....
        /*0070*/ 	.word	0x000025f0


	//   ....[7]....
        /*0074*/ 	.word	0x00002610


	//   ....[8]....
        /*0078*/ 	.word	0x00002640


	//   ....[9]....
        /*007c*/ 	.word	0x00002650


	//----- nvinfo : EIATTR_VRC_CTA_INIT_COUNT
	.align		4
.L_5411:
        /*0080*/ 	.byte	0x02, 0x4a
	.zero		1
	.zero		1


	//----- nvinfo : EIATTR_EXIT_INSTR_OFFSETS
	.align		4
        /*0084*/ 	.byte	0x04, 0x1c
        /*0086*/ 	.short	(.L_5413 - .L_5412)


	//   ....[0]....
.L_5412:
        /*0088*/ 	.word	0x00003110


	//----- nvinfo : EIATTR_MAX_THREADS
	.align		4
.L_5413:
        /*008c*/ 	.byte	0x04, 0x05
        /*008e*/ 	.short	(.L_5415 - .L_5414)
.L_5414:
        /*0090*/ 	.word	0x00000080
        /*0094*/ 	.word	0x00000001
        /*0098*/ 	.word	0x00000001


	//----- nvinfo : EIATTR_CBANK_PARAM_SIZE
	.align		4
.L_5415:
        /*009c*/ 	.byte	0x03, 0x19
        /*009e*/ 	.short	0x0088


	//----- nvinfo : EIATTR_PARAM_CBANK
	.align		4
        /*00a0*/ 	.byte	0x04, 0x0a
        /*00a2*/ 	.short	(.L_5417 - .L_5416)
	.align		4
.L_5416:
        /*00a4*/ 	.word	index@(.nv.constant0._ZN10layer_norm13ln_bwd_kernelINS_13Kernel_traitsI13__nv_bfloat16fS2_fjLj2304ELj1ELj1ELj4ELj8ENS_18Kernel_traits_baseILj2304ES2_fS2_fjLj128EEEEEEEvNS_9BwdParamsE)
        /*00a8*/ 	.short	0x0380
        /*00aa*/ 	.short	0x0088


	//----- nvinfo : EIATTR_SW_WAR
	.align		4
.L_5417:
        /*00ac*/ 	.byte	0x04, 0x36
        /*00ae*/ 	.short	(.L_5419 - .L_5418)
.L_5418:
        /*00b0*/ 	.word	0x00000008
.L_5419:


//--------------------- .nv.info._ZN10layer_norm22ln_bwd_finalize_kernelINS_22Kernel_traits_finalizeILj2304E13__nv_bfloat16S2_S2_fjLj1024ELj4ENS_18Kernel_traits_baseILj2304ES2_S2_S2_fjLj1024EEEEEEEvNS_9BwdParamsE --------------------------
	.section	.nv.info._ZN10layer_norm22ln_bwd_finalize_kernelINS_22Kernel_traits_finalizeILj2304E13__nv_bfloat16S2_S2_fjLj1024ELj4ENS_18Kernel_traits_baseILj2304ES2_S2_S2_fjLj1024EEEEEEEvNS_9BwdParamsE,"",@"SHT_CUDA_INFO"
	.sectionflags	@""
	.align	4


	//----- nvinfo : EIATTR_CUDA_API_VERSION
	.align		4
        /*0000*/ 	.byte	0x04, 0x37
        /*0002*/ 	.short	(.L_5421 - .L_5420)
.L_5420:
        /*0004*/ 	.word	0x00000082


	//----- nvinfo : EIATTR_KPARAM_INFO
	.align		4
.L_5421:
        /*0008*/ 	.byte	0x04, 0x17
        /*000a*/ 	.short	(.L_5423 - .L_5422)
.L_5422:
        /*000c*/ 	.word	0x00000000
        /*0010*/ 	.short	0x0000
        /*0012*/ 	.short	0x0000
        /*0014*/ 	.byte	0x00, 0xf0, 0x21, 0x02


	//----- nvinfo : EIATTR_SPARSE_MMA_MASK
	.align		4
.L_5423:
        /*0018*/ 	.byte	0x03, 0x50
        /*001a*/ 	.short	0x0000


	//----- nvinfo : EIATTR_MAXREG_COUNT
	.align		4
        /*001c*/ 	.byte	0x03, 0x1b
        /*001e*/ 	.short	0x0040


	//----- nvinfo : EIATTR_NUM_BARRIERS
	.align		4
        /*0020*/ 	.byte	0x02, 0x4c
        /*0022*/ 	.byte	0x01
	.zero		1


	//----- nvinfo : EIATTR_MERCURY_ISA_VERSION
	.align		4
        /*0024*/ 	.byte	0x03, 0x5f
        /*0026*/ 	.short	0x0101


	//----- nvinfo : EIATTR_COOP_GROUP_MASK_REGIDS
	.align		4
        /*0028*/ 	.byte	0x04, 0x29
        /*002a*/ 	.short	(.L_5425 - .L_5424)


	//   ....[0]....
.L_5424:
        /*002c*/ 	.word	0xffffffff


	//   ....[1]....
        /*0030*/ 	.word	0xffffffff


	//   ....[2]....
        /*0034*/ 	.word	0xffffffff


	//   ....[3]....
        /*0038*/ 	.word	0xffffffff


	//   ....[4]....
        /*003c*/ 	.word	0xffffffff


	//   ....[5]....
        /*0040*/ 	.word	0xffffffff


	//   ....[6]....
        /*0044*/ 	.word	0xffffffff


	//   ....[7]....
        /*0048*/ 	.word	0xffffffff


	//   ....[8]....
        /*004c*/ 	.word	0xffffffff


	//   ....[9]....
        /*0050*/ 	.word	0xffffffff


	//----- nvinfo : EIATTR_COOP_GROUP_INSTR_OFFSETS
	.align		4
.L_5425:
        /*0054*/ 	.byte	0x04, 0x28
        /*0056*/ 	.short	(.L_5427 - .L_5426)


	//   ....[0]....
.L_5426:
        /*0058*/ 	.word	0x00001270


	//   ....[1]....
        /*005c*/ 	.word	0x00001280


	//   ....[2]....
        /*0060*/ 	.word	0x000012b0


	//   ....[3]....
        /*0064*/ 	.word	0x000012c0


	//   ....[4]....
        /*0068*/ 	.word	0x000012f0


	//   ....[5]....
        /*006c*/ 	.word	0x00001300


	//   ....[6]....
        /*0070*/ 	.word	0x00001330


	//   ....[7]....
        /*0074*/ 	.word	0x00001340


	//   ....[8]....
        /*0078*/ 	.word	0x00001370


	//   ....[9]....
        /*007c*/ 	.word	0x00001380


	//----- nvinfo : EIATTR_VRC_CTA_INIT_COUNT
	.align		4
.L_5427:
        /*0080*/ 	.byte	0x02, 0x4a
	.zero		1
	.zero		1


	//----- nvinfo : EIATTR_EXIT_INSTR_OFFSETS
	.align		4
        /*0084*/ 	.byte	0x04, 0x1c
        /*0086*/ 	.short	(.L_5429 - .L_5428)


	//   ....[0]....
.L_5428:
        /*0088*/ 	.word	0x00000060


	//   ....[1]....
        /*008c*/ 	.word	0x000013e0


	//   ....[2]....
        /*0090*/ 	.word	0x000014b0


	//----- nvinfo : EIATTR_MAX_THREADS
	.align		4
.L_5429:
        /*0094*/ 	.byte	0x04, 0x05
        /*0096*/ 	.short	(.L_5431 - .L_5430)
.L_5430:
        /*0098*/ 	.word	0x00000400
        /*009c*/ 	.word	0x00000001
        /*00a0*/ 	.word	0x00000001


	//----- nvinfo : EIATTR_CRS_STACK_SIZE
	.align		4
.L_5431:
        /*00a4*/ 	.byte	0x04, 0x1e
        /*00a6*/ 	.short	(.L_5433 - .L_5432)
.L_5432:
        /*00a8*/ 	.word	0x00000000


	//----- nvinfo : EIATTR_CBANK_PARAM_SIZE
	.align		4
.L_5433:
        /*00ac*/ 	.byte	0x03, 0x19
        /*00ae*/ 	.short	0x0088


	//----- nvinfo : EIATTR_PARAM_CBANK
	.align		4
        /*00b0*/ 	.byte	0x04, 0x0a
        /*00b2*/ 	.short	(.L_5435 - .L_5434)
	.align		4
.L_5434:
        /*00b4*/ 	.word	index@(.nv.constant0._ZN10layer_norm22ln_bwd_finalize_kernelINS_22Kernel_traits_finalizeILj2304E13__nv_bfloat16S2_S2_fjLj1024ELj4ENS_18Kernel_traits_baseILj2304ES2_S2_S2_fjLj1024EEEEEEEvNS_9BwdParamsE)
        /*00b8*/ 	.short	0x0380
        /*00ba*/ 	.short	0x0088


	//----- nvinfo : EIATTR_SW_WAR
	.align		4
.L_5435:
        /*00bc*/ 	.byte	0x04, 0x36
        /*00be*/ 	.short	(.L_5437 - .L_5436)
.L_5436:
        /*00c0*/ 	.word	0x00000008
.L_5437:


//--------------------- .nv.info._ZN10layer_norm13ln_bwd_kernelINS_13Kernel_traitsI13__nv_bfloat16S2_S2_fjLj2304ELj1ELj1ELj4ELj4ENS_18Kernel_traits_baseILj2304ES2_S2_S2_fjLj128EEEEEEEvNS_9BwdParamsE --------------------------
	.section	.nv.info._ZN10layer_norm13ln_bwd_kernelINS_13Kernel_traitsI13__nv_bfloat16S2_S2_fjLj2304ELj1ELj1ELj4ELj4ENS_18Kernel_traits_baseILj2304ES2_S2_S2_fjLj128EEEEEEEvNS_9BwdParamsE,"",@"SHT_CUDA_INFO"
	.sectionflags	@""
	.align	4


	//----- nvinfo : EIATTR_CUDA_API_VERSION
	.align		4
        /*0000*/ 	.byte	0x04, 0x37
        /*0002*/ 	.short	(.L_5439 - .L_5438)
.L_5438:
        /*0004*/ 	.word	0x00000082


	//----- nvinfo : EIATTR_KPARAM_INFO
	.align		4
.L_5439:
        /*0008*/ 	.byte	0x04, 0x17
        /*000a*/ 	.short	(.L_5441 - .L_5440)
.L_5440:
        /*000c*/ 	.word	0x00000000
        /*0010*/ 	.short	0x0000
        /*0012*/ 	.short	0x0000
        /*0014*/ 	.byte	0x00, 0xf0, 0x21, 0x02


	//----- nvinfo : EIATTR_SPARSE_MMA_MASK
	.align		4
.L_5441:
        /*0018*/ 	.byte	0x03, 0x50
        /*001a*/ 	.short	0x0000


	//----- nvinfo : EIATTR_MAXREG_COUNT
	.align		4
        /*001c*/ 	.byte	0x03, 0x1b
        /*001e*/ 	.short	0x00ff


	//----- nvinfo : EIATTR_NUM_BARRIERS
	.align		4
        /*0020*/ 	.byte	0x02, 0x4c
        /*0022*/ 	.byte	0x01
	.zero		1


	//----- nvinfo : EIATTR_MERCURY_ISA_VERSION
	.align		4
        /*0024*/ 	.byte	0x03, 0x5f
        /*0026*/ 	.short	0x0101


	//----- nvinfo : EIATTR_COOP_GROUP_MASK_REGIDS
	.align		4
        /*0028*/ 	.byte	0x04, 0x29
        /*002a*/ 	.short	(.L_5443 - .L_5442)


	//   ....[0]....
.L_5442:
        /*002c*/ 	.word	0xffffffff


	//   ....[1]....
        /*0030*/ 	.word	0xffffffff


	//   ....[2]....
        /*0034*/ 	.word	0xffffffff


	//   ....[3]....
        /*0038*/ 	.word	0xffffffff


	//   ....[4]....
        /*003c*/ 	.word	0xffffffff


	//   ....[5]....
        /*0040*/ 	.word	0xffffffff


	//   ....[6]....
        /*0044*/ 	.word	0xffffffff


	//   ....[7]....
        /*0048*/ 	.word	0xffffffff


	//   ....[8]....
        /*004c*/ 	.word	0xffffffff


	//   ....[9]....
        /*0050*/ 	.word	0xffffffff


	//----- nvinfo : EIATTR_COOP_GROUP_INSTR_OFFSETS
	.align		4
.L_5443:
        /*0054*/ 	.byte	0x04, 0x28
        /*0056*/ 	.short	(.L_5445 - .L_5444)


	//   ....[0]....
.L_5444:
        /*0058*/ 	.word	0x00002560


	//   ....[1]....
        /*005c*/ 	.word	0x000027f0


	//   ....[2]....
        /*0060*/ 	.word	0x00002810


	//   ....[3]....
        /*0064*/ 	.word	0x00002850


	//   ....[4]....
        /*0068*/ 	.word	0x00002860


	//   ....[5]....
        /*006c*/ 	.word	0x00002890


	//   ....[6]....
        /*0070*/ 	.word	0x000028a0


	//   ....[7]....
        /*0074*/ 	.word	0x000028d0


	//   ....[8]....
        /*0078*/ 	.word	0x000028e0


	//   ....[9]....
        /*007c*/ 	.word	0x00002910


	//----- nvinfo : EIATTR_VRC_CTA_INIT_COUNT
	.align		4
.L_5445:
        /*0080*/ 	.byte	0x02, 0x4a
	.zero		1
	.zero		1


	//----- nvinfo : EIATTR_EXIT_INSTR_OFFSETS
	.align		4
        /*0084*/ 	.byte	0x04, 0x1c
        /*0086*/ 	.short	(.L_5447 - .L_5446)


	//   ....[0]....
.L_5446:
        /*0088*/ 	.word	0x000034b0


	//----- nvinfo : EIATTR_MAX_THREADS
	.align		4
.L_5447:
        /*008c*/ 	.byte	0x04, 0x05
        /*008e*/ 	.short	(.L_5449 - .L_5448)
.L_5448:
        /*0090*/ 	.word	0x00000080
        /*0094*/ 	.word	0x00000001
        /*0098*/ 	.word	0x00000001


	//----- nvinfo : EIATTR_CBANK_PARAM_SIZE
	.align		4
.L_5449:
        /*009c*/ 	.byte	0x03, 0x19
        /*009e*/ 	.short	0x0088


	//----- nvinfo : EIATTR_PARAM_CBANK
	.align		4
        /*00a0*/ 	.byte	0x04, 0x0a
        /*00a2*/ 	.short	(.L_5451 - .L_5450)
	.align		4
.L_5450:
        /*00a4*/ 	.word	index@(.nv.constant0._ZN10layer_norm13ln_bwd_kernelINS_13Kernel_traitsI13__nv_bfloat16S2_S2_fjLj2304ELj1ELj1ELj4ELj4ENS_18Kernel_traits_baseILj2304ES2_S2_S2_fjLj128EEEEEEEvNS_9BwdParamsE)
        /*00a8*/ 	.short	0x0380
        /*00aa*/ 	.short	0x0088


	//----- nvinfo : EIATTR_SW_WAR
	.align		4
.L_5451:
        /*00ac*/ 	.byte	0x04, 0x36
        /*00ae*/ 	.short	(.L_5453 - .L_5452)
.L_5452:
        /*00b0*/ 	.word	0x00000008
.L_5453:


//--------------------- .nv.info._ZN10layer_norm22ln_bwd_finalize_kernelINS_22Kernel_traits_finalizeILj2304E6__halffS2_fjLj1024ELj4ENS_18Kernel_traits_baseILj2304ES2_fS2_fjLj1024EEEEEEEvNS_9BwdParamsE --------------------------
	.section	.nv.info._ZN10layer_norm22ln_bwd_finalize_kernelINS_22Kernel_traits_finalizeILj2304E6__halffS2_fjLj1024ELj4ENS_18Kernel_traits_baseILj2304ES2_fS2_fjLj1024EEEEEEEvNS_9BwdParamsE,"",@"SHT_CUDA_INFO"
	.sectionflags	@""
	.align	4


	//----- nvinfo : EIATTR_CUDA_API_VERSION
	.align		4
        /*0000*/ 	.byte	0x04, 0x37
        /*0002*/ 	.short	(.L_5455 - .L_5454)
.L_5454:
        /*0004*/ 	.word	0x00000082


	//----- nvinfo : EIATTR_KPARAM_INFO
	.align		4
.L_5455:
        /*0008*/ 	.byte	0x04, 0x17
        /*000a*/ 	.short	(.L_5457 - .L_5456)
.L_5456:
        /*000c*/ 	.word	0x00000000
        /*0010*/ 	.short	0x0000
        /*0012*/ 	.short	0x0000
        /*0014*/ 	.byte	0x00, 0xf0, 0x21, 0x02


	//----- nvinfo : EIATTR_SPARSE_MMA_MASK
	.align		4
.L_5457:
        /*0018*/ 	.byte	0x03, 0x50
        /*001a*/ 	.short	0x0000


	//----- nvinfo : EIATTR_MAXREG_COUNT
	.align		4
        /*001c*/ 	.byte	0x03, 0x1b
        /*001e*/ 	.short	0x0040


	//----- nvinfo : EIATTR_NUM_BARRIERS
	.align		4
        /*0020*/ 	.byte	0x02, 0x4c
        /*0022*/ 	.byte	0x01
	.zero		1


	//----- nvinfo : EIATTR_MERCURY_ISA_VERSION
	.align		4
        /*0024*/ 	.byte	0x03, 0x5f
        /*0026*/ 	.short	0x0101


	//----- nvinfo : EIATTR_COOP_GROUP_MASK_REGIDS
	.align		4
        /*0028*/ 	.byte	0x04, 0x29
        /*002a*/ 	.short	(.L_5459 - .L_5458)


	//   ....[0]....
.L_5458:
        /*002c*/ 	.word	0xffffffff


	//   ....[1]....
        /*0030*/ 	.word	0xffffffff


	//   ....[2]....
        /*0034*/ 	.word	0xffffffff


	//   ....[3]....
        /*0038*/ 	.word	0xffffffff


	//   ....[4]....
        /*003c*/ 	.word	0xffffffff


	//   ....[5]....
        /*0040*/ 	.word	0xffffffff


	//   ....[6]....
        /*0044*/ 	.word	0xffffffff


	//   ....[7]....
        /*0048*/ 	.word	0xffffffff


	//   ....[8]....
        /*004c*/ 	.word	0xffffffff


	//   ....[9]....
        /*0050*/ 	.word	0xffffffff


	//----- nvinfo : EIATTR_COOP_GROUP_INSTR_OFFSETS
	.align		4
.L_5459:
        /*0054*/ 	.byte	0x04, 0x28
        /*0056*/ 	.short	(.L_5461 - .L_5460)


	//   ....[0]....
.L_5460:
        /*0058*/ 	.word	0x00001270


	//   ....[1]....
        /*005c*/ 	.word	0x00001280


	//   ....[2]....
        /*0060*/ 	.word	0x000012b0


	//   ....[3]....
        /*0064*/ 	.word	0x000012c0


	//   ....[4]....
        /*0068*/ 	.word	0x000012f0


	//   ....[5]....
        /*006c*/ 	.word	0x00001300


	//   ....[6]....
        /*0070*/ 	.word	0x00001330


	//   ....[7]....
        /*0074*/ 	.word	0x00001340


	//   ....[8]....
        /*0078*/ 	.word	0x00001370


	//   ....[9]....
        /*007c*/ 	.word	0x00001380


	//----- nvinfo : EIATTR_VRC_CTA_INIT_COUNT
	.align		4
.L_5461:
        /*0080*/ 	.byte	0x02, 0x4a
	.zero		1
	.zero		1


	//----- nvinfo : EIATTR_EXIT_INSTR_OFFSETS
	.align		4
        /*0084*/ 	.byte	0x04, 0x1c
        /*0086*/ 	.short	(.L_5463 - .L_5462)


	//   ....[0]....
.L_5462:
        /*0088*/ 	.word	0x00000060


	//   ....[1]....
        /*008c*/ 	.word	0x000013e0


	//   ....[2]....
        /*0090*/ 	.word	0x000014b0


	//----- nvinfo : EIATTR_MAX_THREADS
	.align		4
.L_5463:
        /*0094*/ 	.byte	0x04, 0x05
        /*0096*/ 	.short	(.L_5465 - .L_5464)
.L_5464:
        /*0098*/ 	.word	0x00000400
        /*009c*/ 	.word	0x00000001
        /*00a0*/ 	.word	0x00000001


	//----- nvinfo : EIATTR_CRS_STACK_SIZE
	.align		4
.L_5465:
        /*00a4*/ 	.byte	0x04, 0x1e
        /*00a6*/ 	.short	(.L_5467 - .L_5466)
.L_5466:
        /*00a8*/ 	.word	0x00000000


	//----- nvinfo : EIATTR_CBANK_PARAM_SIZE
	.align		4
.L_5467:
        /*00ac*/ 	.byte	0x03, 0x19
        /*00ae*/ 	.short	0x0088


	//----- nvinfo : EIATTR_PARAM_CBANK
	.align		4
        /*00b0*/ 	.byte	0x04, 0x0a
        /*00b2*/ 	.short	(.L_5469 - .L_5468)
	.align		4
.L_5468:
        /*00b4*/ 	.word	index@(.nv.constant0._ZN10layer_norm22ln_bwd_finalize_kernelINS_22Kernel_traits_finalizeILj2304E6__halffS2_fjLj1024ELj4ENS_18Kernel_traits_baseILj2304ES2_fS2_fjLj1024EEEEEEEvNS_9BwdParamsE)
        /*00b8*/ 	.short	0x0380
        /*00ba*/ 	.short	0x0088


	//----- nvinfo : EIATTR_SW_WAR
	.align		4
.L_5469:
        /*00bc*/ 	.byte	0x04, 0x36
        /*00be*/ 	.short	(.L_5471 - .L_5470)
.L_5470:
        /*00c0*/ 	.word	0x00000008
.L_5471:


//--------------------- .nv.info._ZN10layer_norm13ln_bwd_kernelINS_13Kernel_traitsI6__halffS2_fjLj2304ELj1ELj1ELj4ELj8ENS_18Kernel_traits_baseILj2304ES2_fS2_fjLj128EEEEEEEvNS_9BwdParamsE --------------------------
	.section	.nv.info._ZN10layer_norm13ln_bwd_kernelINS_13Kernel_traitsI6__halffS2_fjLj2304ELj1ELj1ELj4ELj8ENS_18Kernel_traits_baseILj2304ES2_fS2_fjLj128EEEEEEEvNS_9BwdParamsE,"",@"SHT_CUDA_INFO"
	.sectionflags	@""
	.align	4


	//----- nvinfo : EIATTR_CUDA_API_VERSION
	.align		4
        /*0000*/ 	.byte	0x04, 0x37
        /*0002*/ 	.short	(.L_5473 - .L_5472)
.L_5472:
        /*0004*/ 	.word	0x00000082


	//----- nvinfo : EIATTR_KPARAM_INFO
	.align		4
.L_5473:
        /*0008*/ 	.byte	0x04, 0x17
        /*000a*/ 	.short	(.L_5475 - .L_5474)
.L_5474:
        /*000c*/ 	.word	0x00000000
        /*0010*/ 	.short	0x0000
        /*0012*/ 	.short	0x0000
        /*0014*/ 	.byte	0x00, 0xf0, 0x21, 0x02


	//----- nvinfo : EIATTR_SPARSE_MMA_MASK
	.align		4
.L_5475:
        /*0018*/ 	.byte	0x03, 0x50
        /*001a*/ 	.short	0x0000


	//----- nvinfo : EIATTR_MAXREG_COUNT
	.align		4
        /*001c*/ 	.byte	0x03, 0x1b
        /*001e*/ 	.short	0x00ff


	//----- nvinfo : EIATTR_NUM_BARRIERS
	.align		4
        /*0020*/ 	.byte	0x02, 0x4c
        /*0022*/ 	.byte	0x01
	.zero		1


	//----- nvinfo : EIATTR_MERCURY_ISA_VERSION
	.align		4
        /*0024*/ 	.byte	0x03, 0x5f
        /*0026*/ 	.short	0x0101


	//----- nvinfo : EIATTR_COOP_GROUP_MASK_REGIDS
	.align		4
        /*0028*/ 	.byte	0x04, 0x29
        /*002a*/ 	.short	(.L_5477 - .L_5476)


	//   ....[0]....
.L_5476:
        /*002c*/ 	.word	0xffffffff


	//   ....[1]....
        /*0030*/ 	.word	0xffffffff


	//   ....[2]....
        /*0034*/ 	.word	0xffffffff


	//   ....[3]....
        /*0038*/ 	.word	0xffffffff


	//   ....[4]....
        /*003c*/ 	.word	0xffffffff


	//   ....[5]....
        /*0040*/ 	.word	0xffffffff


	//   ....[6]....
        /*0044*/ 	.word	0xffffffff


	//   ....[7]....
        /*0048*/ 	.word	0xffffffff


	//   ....[8]....
        /*004c*/ 	.word	0xffffffff


	//   ....[9]....
        /*0050*/ 	.word	0xffffffff


	//----- nvinfo : EIATTR_COOP_GROUP_INSTR_OFFSETS
	.align		4
.L_5477:
        /*0054*/ 	.byte	0x04, 0x28
        /*0056*/ 	.short	(.L_5479 - .L_5478)


	//   ....[0]....
.L_5478:
        /*0058*/ 	.word	0x000020a0


	//   ....[1]....
        /*005c*/ 	.word	0x000020e0


	//   ....[2]....
        /*0060*/ 	.word	0x00002270


	//   ....[3]....
        /*0064*/ 	.word	0x000022b0


	//   ....[4]....
        /*0068*/ 	.word	0x000023b0


	//   ....[5]....
        /*006c*/ 	.word	0x000023c0


	//   ....[6]....
        /*0070*/ 	.word	0x00002400


	//   ....[7]....
        /*0074*/ 	.word	0x00002420


	//   ....[8]....
        /*0078*/ 	.word	0x000024a0


	//   ....[9]....
        /*007c*/ 	.word	0x000024b0


	//----- nvinfo : EIATTR_VRC_CTA_INIT_COUNT
	.align		4
.L_5479:
        /*0080*/ 	.byte	0x02, 0x4a
	.zero		1
	.zero		1


	//----- nvinfo : EIATTR_EXIT_INSTR_OFFSETS
	.align		4
        /*0084*/ 	.byte	0x04, 0x1c
        /*0086*/ 	.short	(.L_5481 - .L_5480)


	//   ....[0]....
.L_5480:
        /*0088*/ 	.word	0x00002f20


	//----- nvinfo : EIATTR_MAX_THREADS
	.align		4
.L_5481:
        /*008c*/ 	.byte	0x04, 0x05
        /*008e*/ 	.short	(.L_5483 - .L_5482)
.L_5482:
        /*0090*/ 	.word	0x00000080
        /*0094*/ 	.word	0x00000001
        /*0098*/ 	.word	0x00000001


	//----- nvinfo : EIATTR_CBANK_PARAM_SIZE
	.align		4
.L_5483:
        /*009c*/ 	.byte	0x03, 0x19
        /*009e*/ 	.short	0x0088


	//----- nvinfo : EIATTR_PARAM_CBANK
	.align		4
        /*00a0*/ 	.byte	0x04, 0x0a
        /*00a2*/ 	.short	(.L_5485 - .L_5484)
	.align		4
.L_5484:
        /*00a4*/ 	.word	index@(.nv.constant0._ZN10layer_norm13ln_bwd_kernelINS_13Kernel_traitsI6__halffS2_fjLj2304ELj1ELj1ELj4ELj8ENS_18Kernel_traits_baseILj2304ES2_fS2_fjLj128EEEEEEEvNS_9BwdParamsE)
        /*00a8*/ 	.short	0x0380
        /*00aa*/ 	.short	0x0088


	//----- nvinfo : EIATTR_SW_WAR
	.align		4
.L_5485:
        /*00ac*/ 	.byte	0x04, 0x36
        /*00ae*/ 	.short	(.L_5487 - .L_5486)
.L_5486:
        /*00b0*/ 	.word	0x00000008
.L_5487:


//--------------------- .nv.info._ZN10layer_norm22ln_bwd_finalize_kernelINS_22Kernel_traits_finalizeILj2304E6__halfS2_S2_fjLj1024ELj4ENS_18Kernel_traits_baseILj2304ES2_S2_S2_fjLj1024EEEEEEEvNS_9BwdParamsE --------------------------
	.section	.nv.info._ZN10layer_norm22ln_bwd_finalize_kernelINS_22Kernel_traits_finalizeILj2304E6__halfS2_S2_fjLj1024ELj4ENS_18Kernel_traits_baseILj2304ES2_S2_S2_fjLj1024EEEEEEEvNS_9BwdParamsE,"",@"SHT_CUDA_INFO"
	.sectionflags	@""
	.align	4


	//----- nvinfo : EIATTR_CUDA_API_VERSION
	.align		4
        /*0000*/ 	.byte	0x04, 0x37
        /*0002*/ 	.short	(.L_5489 - .L_5488)
.L_5488:
        /*0004*/ 	.word	0x00000082


	//----- nvinfo : EIATTR_KPARAM_INFO
	.align		4
.L_5489:
        /*0008*/ 	.byte	0x04, 0x17
        /*000a*/ 	.short	(.L_5491 - .L_5490)
.L_5490:
        /*000c*/ 	.word	0x00000000
        /*0010*/ 	.short	0x0000
        /*0012*/ 	.short	0x0000
        /*0014*/ 	.byte	0x00, 0xf0, 0x21, 0x02


	//----- nvinfo : EIATTR_SPARSE_MMA_MASK
	.align		4
.L_5491:
        /*0018*/ 	.byte	0x03, 0x50
        /*001a*/ 	.short	0x0000


	//----- nvinfo : EIATTR_MAXREG_COUNT
	.align		4
        /*001c*/ 	.byte	0x03, 0x1b
        /*001e*/ 	.short	0x0040


	//----- nvinfo : EIATTR_NUM_BARRIERS
	.align		4
        /*0020*/ 	.byte	0x02, 0x4c
        /*0022*/ 	.byte	0x01
	.zero		1


	//----- nvinfo : EIATTR_MERCURY_ISA_VERSION
	.align		4
        /*0024*/ 	.byte	0x03, 0x5f
        /*0026*/ 	.short	0x0101


	//----- nvinfo : EIATTR_COOP_GROUP_MASK_REGIDS
	.align		4
        /*0028*/ 	.byte	0x04, 0x29
        /*002a*/ 	.short	(.L_5493 - .L_5492)


	//   ....[0]....
.L_5492:
        /*002c*/ 	.word	0xffffffff


	//   ....[1]....
        /*0030*/ 	.word	0xffffffff


	//   ....[2]....
        /*0034*/ 	.word	0xffffffff


	//   ....[3]....
        /*0038*/ 	.word	0xffffffff


	//   ....[4]....
        /*003c*/ 	.word	0xffffffff


	//   ....[5]....
        /*0040*/ 	.word	0xffffffff


	//   ....[6]....
        /*0044*/ 	.word	0xffffffff


	//   ....[7]....
        /*0048*/ 	.word	0xffffffff


	//   ....[8]....
        /*004c*/ 	.word	0xffffffff


	//   ....[9]....
        /*0050*/ 	.word	0xffffffff


	//----- nvinfo : EIATTR_COOP_GROUP_INSTR_OFFSETS
	.align		4
.L_5493:
        /*0054*/ 	.byte	0x04, 0x28
        /*0056*/ 	.short	(.L_5495 - .L_5494)


	//   ....[0]....
.L_5494:
        /*0058*/ 	.word	0x00001270


	//   ....[1]....
        /*005c*/ 	.word	0x00001280


	//   ....[2]....
        /*0060*/ 	.word	0x000012b0


	//   ....[3]....
        /*0064*/ 	.word	0x000012c0


	//   ....[4]....
        /*0068*/ 	.word	0x000012f0


	//   ....[5]....
        /*006c*/ 	.word	0x00001300


	//   ....[6]....
        /*0070*/ 	.word	0x00001330


	//   ....[7]....
        /*0074*/ 	.word	0x00001340


	//   ....[8]....
        /*0078*/ 	.word	0x00001370


	//   ....[9]....
        /*007c*/ 	.word	0x00001380


	//----- nvinfo : EIATTR_VRC_CTA_INIT_COUNT
	.align		4
.L_5495:
        /*0080*/ 	.byte	0x02, 0x4a
	.zero		1
	.zero		1


	//----- nvinfo : EIATTR_EXIT_INSTR_OFFSETS
	.align		4
        /*0084*/ 	.byte	0x04, 0x1c
        /*0086*/ 	.short	(.L_5497 - .L_5496)


	//   ....[0]....
.L_5496:
        /*0088*/ 	.word	0x00000060


	//   ....[1]....
        /*008c*/ 	.word	0x000013e0


	//   ....[2]....
        /*0090*/ 	.word	0x000014b0


	//----- nvinfo : EIATTR_MAX_THREADS
	.align		4
.L_5497:
        /*0094*/ 	.byte	0x04, 0x05
        /*0096*/ 	.short	(.L_5499 - .L_5498)
.L_5498:
        /*0098*/ 	.word	0x00000400
        /*009c*/ 	.word	0x00000001
        /*00a0*/ 	.word	0x00000001


	//----- nvinfo : EIATTR_CRS_STACK_SIZE
	.align		4
.L_5499:
        /*00a4*/ 	.byte	0x04, 0x1e
        /*00a6*/ 	.short	(.L_5501 - .L_5500)
.L_5500:
        /*00a8*/ 	.word	0x00000000


	//----- nvinfo : EIATTR_CBANK_PARAM_SIZE
	.align		4
.L_5501:
        /*00ac*/ 	.byte	0x03, 0x19
        /*00ae*/ 	.short	0x0088


	//----- nvinfo : EIATTR_PARAM_CBANK
	.align		4
        /*00b0*/ 	.byte	0x04, 0x0a
        /*00b2*/ 	.short	(.L_5503 - .L_5502)
	.align		4
.L_5502:
        /*00b4*/ 	.word	index@(.nv.constant0._ZN10layer_norm22ln_bwd_finalize_kernelINS_22Kernel_traits_finalizeILj2304E6__halfS2_S2_fjLj1024ELj4ENS_18Kernel_traits_baseILj2304ES2_S2_S2_fjLj1024EEEEEEEvNS_9BwdParamsE)
        /*00b8*/ 	.short	0x0380
        /*00ba*/ 	.short	0x0088


	//----- nvinfo : EIATTR_SW_WAR
	.align		4
.L_5503:
        /*00bc*/ 	.byte	0x04, 0x36
        /*00be*/ 	.short	(.L_5505 - .L_5504)
.L_5504:
        /*00c0*/ 	.word	0x00000008
.L_5505:


//--------------------- .nv.info._ZN10layer_norm13ln_bwd_kernelINS_13Kernel_traitsI6__halfS2_S2_fjLj2304ELj1ELj1ELj4ELj4ENS_18Kernel_traits_baseILj2304ES2_S2_S2_fjLj128EEEEEEEvNS_9BwdParamsE --------------------------
	.section	.nv.info._ZN10layer_norm13ln_bwd_kernelINS_13Kernel_traitsI6__halfS2_S2_fjLj2304ELj1ELj1ELj4ELj4ENS_18Kernel_traits_baseILj2304ES2_S2_S2_fjLj128EEEEEEEvNS_9BwdParamsE,"",@"SHT_CUDA_INFO"
	.sectionflags	@""
	.align	4


	//----- nvinfo : EIATTR_CUDA_API_VERSION
	.align		4
        /*0000*/ 	.byte	0x04, 0x37
        /*0002*/ 	.short	(.L_5507 - .L_5506)
.L_5506:
        /*0004*/ 	.word	0x00000082


	//----- nvinfo : EIATTR_KPARAM_INFO
	.align		4
.L_5507:
        /*0008*/ 	.byte	0x04, 0x17
        /*000a*/ 	.short	(.L_5509 - .L_5508)
.L_5508:
        /*000c*/ 	.word	0x00000000
        /*0010*/ 	.short	0x0000
        /*0012*/ 	.short	0x0000
        /*0014*/ 	.byte	0x00, 0xf0, 0x21, 0x02


	//----- nvinfo : EIATTR_SPARSE_MMA_MASK
	.align		4
.L_5509:
        /*0018*/ 	.byte	0x03, 0x50
        /*001a*/ 	.short	0x0000


	//----- nvinfo : EIATTR_MAXREG_COUNT
	.align		4
        /*001c*/ 	.byte	0x03, 0x1b
        /*001e*/ 	.short	0x00ff


	//----- nvinfo : EIATTR_NUM_BARRIERS
	.align		4
        /*0020*/ 	.byte	0x02, 0x4c
        /*0022*/ 	.byte	0x01
	.zero		1


	//----- nvinfo : EIATTR_MERCURY_ISA_VERSION
	.align		4
        /*0024*/ 	.byte	0x03, 0x5f
        /*0026*/ 	.short	0x0101


	//----- nvinfo : EIATTR_COOP_GROUP_MASK_REGIDS
	.align		4
        /*0028*/ 	.byte	0x04, 0x29
        /*002a*/ 	.short	(.L_5511 - .L_5510)


	//   ....[0]....
.L_5510:
        /*002c*/ 	.word	0xffffffff


	//   ....[1]....
        /*0030*/ 	.word	0xffffffff


	//   ....[2]....
        /*0034*/ 	.word	0xffffffff


	//   ....[3]....
        /*0038*/ 	.word	0xffffffff


	//   ....[4]....
        /*003c*/ 	.word	0xffffffff


	//   ....[5]....
        /*0040*/ 	.word	0xffffffff


	//   ....[6]....
        /*0044*/ 	.word	0xffffffff


	//   ....[7]....
        /*0048*/ 	.word	0xffffffff


	//   ....[8]....
        /*004c*/ 	.word	0xffffffff


	//   ....[9]....
        /*0050*/ 	.word	0xffffffff


	//----- nvinfo : EIATTR_COOP_GROUP_INSTR_OFFSETS
	.align		4
.L_5511:
        /*0054*/ 	.byte	0x04, 0x28
        /*0056*/ 	.short	(.L_5513 - .L_5512)


	//   ....[0]....
.L_5512:
        /*0058*/ 	.word	0x000022e0


	//   ....[1]....
        /*005c*/ 	.word	0x00002320


	//   ....[2]....
        /*0060*/ 	.word	0x000024b0


	//   ....[3]....
        /*0064*/ 	.word	0x000024f0


	//   ....[4]....
        /*0068*/ 	.word	0x000025e0


	//   ....[5]....
        /*006c*/ 	.word	0x000025f0


	//   ....[6]....
        /*0070*/ 	.word	0x00002630


	//   ....[7]....
        /*0074*/ 	.word	0x00002650


	//   ....[8]....
        /*0078*/ 	.word	0x000026d0


	//   ....[9]....
        /*007c*/ 	.word	0x000026e0


	//----- nvinfo : EIATTR_VRC_CTA_INIT_COUNT
	.align		4
.L_5513:
        /*0080*/ 	.byte	0x02, 0x4a
	.zero		1
	.zero		1


	//----- nvinfo : EIATTR_EXIT_INSTR_OFFSETS
	.align		4
        /*0084*/ 	.byte	0x04, 0x1c
        /*0086*/ 	.short	(.L_5515 - .L_5514)


	//   ....[0]....
.L_5514:
        /*0088*/ 	.word	0x000031f0


	//----- nvinfo : EIATTR_MAX_THREADS
	.align		4
.L_5515:
        /*008c*/ 	.byte	0x04, 0x05
        /*008e*/ 	.short	(.L_5517 - .L_5516)
.L_5516:
        /*0090*/ 	.word	0x00000080
        /*0094*/ 	.word	0x00000001
        /*0098*/ 	.word	0x00000001


	//----- nvinfo : EIATTR_CBANK_PARAM_SIZE
	.align		4
.L_5517:
        /*009c*/ 	.byte	0x03, 0x19
        /*009e*/ 	.short	0x0088


	//----- nvinfo : EIATTR_PARAM_CBANK
	.align		4
        /*00a0*/ 	.byte	0x04, 0x0a
        /*00a2*/ 	.short	(.L_5519 - .L_5518)
	.align		4
.L_5518:
        /*00a4*/ 	.word	index@(.nv.constant0._ZN10layer_norm13ln_bwd_kernelINS_13Kernel_traitsI6__halfS2_S2_fjLj2304ELj1ELj1ELj4ELj4ENS_18Kernel_traits_baseILj2304ES2_S2_S2_fjLj128EEEEEEEvNS_9BwdParamsE)
        /*00a8*/ 	.short	0x0380
        /*00aa*/ 	.short	0x0088


	//----- nvinfo : EIATTR_SW_WAR
	.align		4
.L_5519:
        /*00ac*/ 	.byte	0x04, 0x36
        /*00ae*/ 	.short	(.L_5521 - .L_5520)
.L_5520:
        /*00b0*/ 	.word	0x00000008
.L_5521:


//--------------------- .nv.info._ZN10layer_norm22ln_bwd_finalize_kernelINS_22Kernel_traits_finalizeILj2304EffffjLj1024ELj4ENS_18Kernel_traits_baseILj2304EffffjLj1024EEEEEEEvNS_9BwdParamsE --------------------------
	.section	.nv.info._ZN10layer_norm22ln_bwd_finalize_kernelINS_22Kernel_traits_finalizeILj2304EffffjLj1024ELj4ENS_18Kernel_traits_baseILj2304EffffjLj1024EEEEEEEvNS_9BwdParamsE,"",@"SHT_CUDA_INFO"
	.sectionflags	@""
	.align	4


	//----- nvinfo : EIATTR_CUDA_API_VERSION
	.align		4
        /*0000*/ 	.byte	0x04, 0x37
        /*0002*/ 	.short	(.L_5523 - .L_5522)
.L_5522:
        /*0004*/ 	.word	0x00000082


	//----- nvinfo : EIATTR_KPARAM_INFO
	.align		4
.L_5523:
        /*0008*/ 	.byte	0x04, 0x17
        /*000a*/ 	.short	(.L_5525 - .L_5524)
.L_5524:
        /*000c*/ 	.word	0x00000000
        /*0010*/ 	.short	0x0000
        /*0012*/ 	.short	0x0000
        /*0014*/ 	.byte	0x00, 0xf0, 0x21, 0x02


	//----- nvinfo : EIATTR_SPARSE_MMA_MASK
	.align		4
.L_5525:
        /*0018*/ 	.byte	0x03, 0x50
        /*001a*/ 	.short	0x0000


	//----- nvinfo : EIATTR_MAXREG_COUNT
	.align		4
        /*001c*/ 	.byte	0x03, 0x1b
        /*001e*/ 	.short	0x0040


	//----- nvinfo : EIATTR_NUM_BARRIERS
	.align		4
        /*0020*/ 	.byte	0x02, 0x4c
        /*0022*/ 	.byte	0x01
	.zero		1


	//----- nvinfo : EIATTR_MERCURY_ISA_VERSION
	.align		4
        /*0024*/ 	.byte	0x03, 0x5f
        /*0026*/ 	.short	0x0101


	//----- nvinfo : EIATTR_COOP_GROUP_MASK_REGIDS
	.align		4
        /*0028*/ 	.byte	0x04, 0x29
        /*002a*/ 	.short	(.L_5527 - .L_5526)


	//   ....[0]....
.L_5526:
        /*002c*/ 	.word	0xffffffff


	//   ....[1]....
        /*0030*/ 	.word	0xffffffff


	//   ....[2]....
        /*0034*/ 	.word	0xffffffff


	//   ....[3]....
        /*0038*/ 	.word	0xffffffff


	//   ....[4]....
        /*003c*/ 	.word	0xffffffff


	//   ....[5]....
        /*0040*/ 	.word	0xffffffff


	//   ....[6]....
        /*0044*/ 	.word	0xffffffff


	//   ....[7]....
        /*0048*/ 	.word	0xffffffff


	//   ....[8]....
        /*004c*/ 	.word	0xffffffff


	//   ....[9]....
        /*0050*/ 	.word	0xffffffff


	//----- nvinfo : EIATTR_COOP_GROUP_INSTR_OFFSETS
	.align		4
.L_5527:
        /*0054*/ 	.byte	0x04, 0x28
        /*0056*/ 	.short	(.L_5529 - .L_5528)


	//   ....[0]....
.L_5528:
        /*0058*/ 	.word	0x00001270


	//   ....[1]....
        /*005c*/ 	.word	0x00001280


	//   ....[2]....
        /*0060*/ 	.word	0x000012b0


	//   ....[3]....
        /*0064*/ 	.word	0x000012c0


	//   ....[4]....
        /*0068*/ 	.word	0x000012f0


	//   ....[5]....
        /*006c*/ 	.word	0x00001300


	//   ....[6]....
        /*0070*/ 	.word	0x00001330


	//   ....[7]....
        /*0074*/ 	.word	0x00001340


	//   ....[8]....
        /*0078*/ 	.word	0x00001370


	//   ....[9]....
        /*007c*/ 	.word	0x00001380


	//----- nvinfo : EIATTR_VRC_CTA_INIT_COUNT
	.align		4
.L_5529:
        /*0080*/ 	.byte	0x02, 0x4a
	.zero		1
	.zero		1


	//----- nvinfo : EIATTR_EXIT_INSTR_OFFSETS
	.align		4
        /*0084*/ 	.byte	0x04, 0x1c
        /*0086*/ 	.short	(.L_5531 - .L_5530)


	//   ....[0]....
.L_5530:
        /*0088*/ 	.word	0x00000060


	//   ....[1]....
        /*008c*/ 	.word	0x000013e0


	//   ....[2]....
        /*0090*/ 	.word	0x00001490


	//----- nvinfo : EIATTR_MAX_THREADS
	.align		4
.L_5531:
        /*0094*/ 	.byte	0x04, 0x05
        /*0096*/ 	.short	(.L_5533 - .L_5532)
.L_5532:
        /*0098*/ 	.word	0x00000400
        /*009c*/ 	.word	0x00000001
        /*00a0*/ 	.word	0x00000001


	//----- nvinfo : EIATTR_CRS_STACK_SIZE
	.align		4
.L_5533:
        /*00a4*/ 	.byte	0x04, 0x1e
        /*00a6*/ 	.short	(.L_5535 - .L_5534)
.L_5534:
        /*00a8*/ 	.word	0x00000000


	//----- nvinfo : EIATTR_CBANK_PARAM_SIZE
	.align		4
.L_5535:
        /*00ac*/ 	.byte	0x03, 0x19
        /*00ae*/ 	.short	0x0088


	//----- nvinfo : EIATTR_PARAM_CBANK
	.align		4
        /*00b0*/ 	.byte	0x04, 0x0a
        /*00b2*/ 	.short	(.L_5537 - .L_5536)
	.align		4
.L_5536:
        /*00b4*/ 	.word	index@(.nv.constant0._ZN10layer_norm22ln_bwd_finalize_kernelINS_22Kernel_traits_finalizeILj2304EffffjLj1024ELj4ENS_18Kernel_traits_baseILj2304EffffjLj1024EEEEEEEvNS_9BwdParamsE)
        /*00b8*/ 	.short	0x0380
        /*00ba*/ 	.short	0x0088


	//----- nvinfo : EIATTR_SW_WAR
	.align		4
.L_5537:
        /*00bc*/ 	.byte	0x04, 0x36
        /*00be*/ 	.short	(.L_5539 - .L_5538)
.L_5538:
        /*00c0*/ 	.word	0x00000008
.L_5539:


//--------------------- .nv.info._ZN10layer_norm13ln_bwd_kernelINS_13Kernel_traitsIffffjLj2304ELj1ELj1ELj4ELj8ENS_18Kernel_traits_baseILj2304EffffjLj128EEEEEEEvNS_9BwdParamsE --------------------------
	.section	.nv.info._ZN10layer_norm13ln_bwd_kernelINS_13Kernel_traitsIffffjLj2304ELj1ELj1ELj4ELj8ENS_18Kernel_traits_baseILj2304EffffjLj128EEEEEEEvNS_9BwdParamsE,"",@"SHT_CUDA_INFO"
	.sectionflags	@""
	.align	4


	//----- nvinfo : EIATTR_CUDA_API_VERSION
	.align		4
        /*0000*/ 	.byte	0x04, 0x37
        /*0002*/ 	.short	(.L_5541 - .L_5540)
.L_5540:
        /*0004*/ 	.word	0x00000082


	//----- nvinfo : EIATTR_KPARAM_INFO
	.align		4
.L_5541:
        /*0008*/ 	.byte	0x04, 0x17
        /*000a*/ 	.short	(.L_5543 - .L_5542)
.L_5542:
        /*000c*/ 	.word	0x00000000
        /*0010*/ 	.short	0x0000
        /*0012*/ 	.short	0x0000
        /*0014*/ 	.byte	0x00, 0xf0, 0x21, 0x02


	//----- nvinfo : EIATTR_SPARSE_MMA_MASK
	.align		4
.L_5543:
        /*0018*/ 	.byte	0x03, 0x50
        /*001a*/ 	.short	0x0000


	//----- nvinfo : EIATTR_MAXREG_COUNT
	.align		4
        /*001c*/ 	.byte	0x03, 0x1b
        /*001e*/ 	.short	0x00ff


	//----- nvinfo : EIATTR_NUM_BARRIERS
	.align		4
        /*0020*/ 	.byte	0x02, 0x4c
        /*0022*/ 	.byte	0x01
	.zero		1


	//----- nvinfo : EIATTR_MERCURY_ISA_VERSION
	.align		4
        /*0024*/ 	.byte	0x03, 0x5f
        /*0026*/ 	.short	0x0101


	//----- nvinfo : EIATTR_COOP_GROUP_MASK_REGIDS
	.align		4
        /*0028*/ 	.byte	0x04, 0x29
        /*002a*/ 	.short	(.L_5545 - .L_5544)


	//   ....[0]....
.L_5544:
        /*002c*/ 	.word	0xffffffff


	//   ....[1]....
        /*0030*/ 	.word	0xffffffff


	//   ....[2]....
        /*0034*/ 	.word	0xffffffff


	//   ....[3]....
        /*0038*/ 	.word	0xffffffff


	//   ....[4]....
        /*003c*/ 	.word	0xffffffff


	//   ....[5]....
        /*0040*/ 	.word	0xffffffff


	//   ....[6]....
        /*0044*/ 	.word	0xffffffff


	//   ....[7]....
        /*0048*/ 	.word	0xffffffff


	//   ....[8]....
        /*004c*/ 	.word	0xffffffff


	//   ....[9]....
        /*0050*/ 	.word	0xffffffff


	//----- nvinfo : EIATTR_COOP_GROUP_INSTR_OFFSETS
	.align		4
.L_5545:
        /*0054*/ 	.byte	0x04, 0x28
        /*0056*/ 	.short	(.L_5547 - .L_5546)


	//   ....[0]....
.L_5546:
        /*0058*/ 	.word	0x000018d0


	//   ....[1]....
        /*005c*/ 	.word	0x00001910


	//   ....[2]....
        /*0060*/ 	.word	0x00001aa0


	//   ....[3]....
        /*0064*/ 	.word	0x00001ae0


	//   ....[4]....
        /*0068*/ 	.word	0x00001bf0


	//   ....[5]....
        /*006c*/ 	.word	0x00001c20


	//   ....[6]....
        /*0070*/ 	.word	0x00001c80


	//   ....[7]....
        /*0074*/ 	.word	0x00001cb0


	//   ....[8]....
        /*0078*/ 	.word	0x00001cf0


	//   ....[9]....
        /*007c*/ 	.word	0x00001d00


	//----- nvinfo : EIATTR_VRC_CTA_INIT_COUNT
	.align		4
.L_5547:
        /*0080*/ 	.byte	0x02, 0x4a
	.zero		1
	.zero		1


	//----- nvinfo : EIATTR_EXIT_INSTR_OFFSETS
	.align		4
        /*0084*/ 	.byte	0x04, 0x1c
        /*0086*/ 	.short	(.L_5549 - .L_5548)


	//   ....[0]....
.L_5548:
        /*0088*/ 	.word	0x00002840


	//----- nvinfo : EIATTR_MAX_THREADS
	.align		4
.L_5549:
        /*008c*/ 	.byte	0x04, 0x05
        /*008e*/ 	.short	(.L_5551 - .L_5550)
.L_5550:
        /*0090*/ 	.word	0x00000080
        /*0094*/ 	.word	0x00000001
        /*0098*/ 	.word	0x00000001


	//----- nvinfo : EIATTR_CBANK_PARAM_SIZE
	.align		4
.L_5551:
        /*009c*/ 	.byte	0x03, 0x19
        /*009e*/ 	.short	0x0088


	//----- nvinfo : EIATTR_PARAM_CBANK
	.align		4
        /*00a0*/ 	.byte	0x04, 0x0a
        /*00a2*/ 	.short	(.L_5553 - .L_5552)
	.align		4
.L_5552:
        /*00a4*/ 	.word	index@(.nv.constant0._ZN10layer_norm13ln_bwd_kernelINS_13Kernel_traitsIffffjLj2304ELj1ELj1ELj4ELj8ENS_18Kernel_traits_baseILj2304EffffjLj128EEEEEEEvNS_9BwdParamsE)
        /*00a8*/ 	.short	0x0380
        /*00aa*/ 	.short	0x0088


	//----- nvinfo : EIATTR_SW_WAR
	.align		4
.L_5553:
        /*00ac*/ 	.byte	0x04, 0x36
        /*00ae*/ 	.short	(.L_5555 - .L_5554)
.L_5554:
        /*00b0*/ 	.word	0x00000008
.L_5555:


//--------------------- .nv.info._ZN10layer_norm22ln_bwd_finalize_kernelINS_22Kernel_traits_finalizeILj2048E13__nv_bfloat16fS2_fjLj1024ELj4ENS_18Kernel_traits_baseILj2048ES2_fS2_fjLj1024EEEEEEEvNS_9BwdParamsE --------------------------
	.section	.nv.info._ZN10layer_norm22ln_bwd_finalize_kernelINS_22Kernel_traits_finalizeILj2048E13__nv_bfloat16fS2_fjLj1024ELj4ENS_18Kernel_traits_baseILj2048ES2_fS2_fjLj1024EEEEEEEvNS_9BwdParamsE,"",@"SHT_CUDA_INFO"
	.sectionflags	@""
	.align	4


	//----- nvinfo : EIATTR_CUDA_API_VERSION
	.align		4
        /*0000*/ 	.byte	0x04, 0x37
        /*0002*/ 	.short	(.L_5557 - .L_5556)
.L_5556:
        /*0004*/ 	.word	0x00000082


	//----- nvinfo : EIATTR_KPARAM_INFO
	.align		4
.L_5557:
        /*0008*/ 	.byte	0x04, 0x17
        /*000a*/ 	.short	(.L_5559 - .L_5558)
.L_5558:
        /*000c*/ 	.word	0x00000000
        /*0010*/ 	.short	0x0000
        /*0012*/ 	.short	0x0000
        /*0014*/ 	.byte	0x00, 0xf0, 0x21, 0x02


	//----- nvinfo : EIATTR_SPARSE_MMA_MASK
	.align		4
.L_5559:
        /*0018*/ 	.byte	0x03, 0x50
        /*001a*/ 	.short	0x0000


	//----- nvinfo : EIATTR_MAXREG_COUNT
	.align		4
        /*001c*/ 	.byte	0x03, 0x1b
        /*001e*/ 	.short	0x0040


	//----- nvinfo : EIATTR_NUM_BARRIERS
	.align		4
        /*0020*/ 	.byte	0x02, 0x4c
        /*0022*/ 	.byte	0x01
	.zero		1


	//----- nvinfo : EIATTR_MERCURY_ISA_VERSION
	.align		4
        /*0024*/ 	.byte	0x03, 0x5f
        /*0026*/ 	.short	0x0101


	//----- nvinfo : EIATTR_COOP_GROUP_MASK_REGIDS
	.align		4
        /*0028*/ 	.byte	0x04, 0x29
        /*002a*/ 	.short	(.L_5561 - .L_5560)


	//   ....[0]....
.L_5560:
        /*002c*/ 	.word	0xffffffff


	//   ....[1]....
        /*0030*/ 	.word	0xffffffff


	//   ....[2]....
        /*0034*/ 	.word	0xffffffff


	//   ....[3]....
        /*0038*/ 	.word	0xffffffff


	//   ....[4]....
        /*003c*/ 	.word	0xffffffff


	//   ....[5]....
        /*0040*/ 	.word	0xffffffff


	//   ....[6]....
        /*0044*/ 	.word	0xffffffff


	//   ....[7]....
        /*0048*/ 	.word	0xffffffff


	//   ....[8]....
        /*004c*/ 	.word	0xffffffff


	//   ....[9]....
        /*0050*/ 	.word	0xffffffff


	//----- nvinfo : EIATTR_COOP_GROUP_INSTR_OFFSETS
	.align		4
.L_5561:
        /*0054*/ 	.byte	0x04, 0x28
        /*0056*/ 	.short	(.L_5563 - .L_5562)


	//   ....[0]....
.L_5562:
        /*0058*/ 	.word	0x00001270


	//   ....[1]....
        /*005c*/ 	.word	0x00001280


	//   ....[2]....
        /*0060*/ 	.word	0x000012b0


	//   ....[3]....
        /*0064*/ 	.word	0x000012c0


	//   ....[4]....
        /*0068*/ 	.word	0x000012f0


	//   ....[5]....
        /*006c*/ 	.word	0x00001300


	//   ....[6]....
        /*0070*/ 	.word	0x00001330


	//   ....[7]....
        /*0074*/ 	.word	0x00001340


	//   ....[8]....
        /*0078*/ 	.word	0x00001370


	//   ....[9]....
        /*007c*/ 	.word	0x00001380


	//----- nvinfo : EIATTR_VRC_CTA_INIT_COUNT
	.align		4
.L_5563:
        /*0080*/ 	.byte	0x02, 0x4a
	.zero		1
	.zero		1


	//----- nvinfo : EIATTR_EXIT_INSTR_OFFSETS
	.align		4
        /*0084*/ 	.byte	0x04, 0x1c
        /*0086*/ 	.short	(.L_5565 - .L_5564)


	//   ....[0]....
.L_5564:
        /*0088*/ 	.word	0x00000060


	//   ....[1]....
        /*008c*/ 	.word	0x000013e0


	//   ....[2]....
        /*0090*/ 	.word	0x000014b0


	//----- nvinfo : EIATTR_MAX_THREADS
	.align		4
.L_5565:
        /*0094*/ 	.byte	0x04, 0x05
        /*0096*/ 	.short	(.L_5567 - .L_5566)
.L_5566:
        /*0098*/ 	.word	0x00000400
        /*009c*/ 	.word	0x00000001
        /*00a0*/ 	.word	0x00000001


	//----- nvinfo : EIATTR_CRS_STACK_SIZE
	.align		4
.L_5567:
        /*00a4*/ 	.byte	0x04, 0x1e
        /*00a6*/ 	.short	(.L_5569 - .L_5568)
.L_5568:
        /*00a8*/ 	.word	0x00000000


	//----- nvinfo : EIATTR_CBANK_PARAM_SIZE
	.align		4
.L_5569:
        /*00ac*/ 	.byte	0x03, 0x19
        /*00ae*/ 	.short	0x0088


	//----- nvinfo : EIATTR_PARAM_CBANK
	.align		4
        /*00b0*/ 	.byte	0x04, 0x0a
        /*00b2*/ 	.short	(.L_5571 - .L_5570)
	.align		4
.L_5570:
        /*00b4*/ 	.word	index@(.nv.constant0._ZN10layer_norm22ln_bwd_finalize_kernelINS_22Kernel_traits_finalizeILj2048E13__nv_bfloat16fS2_fjLj1024ELj4ENS_18Kernel_traits_baseILj2048ES2_fS2_fjLj1024EEEEEEEvNS_9BwdParamsE)
        /*00b8*/ 	.short	0x0380
        /*00ba*/ 	.short	0x0088


	//----- nvinfo : EIATTR_SW_WAR
	.align		4
.L_5571:
        /*00bc*/ 	.byte	0x04, 0x36
        /*00be*/ 	.short	(.L_5573 - .L_5572)
.L_5572:
        /*00c0*/ 	.word	0x00000008
.L_5573:


//--------------------- .nv.info._ZN10layer_norm13ln_bwd_kernelINS_13Kernel_traitsI13__nv_bfloat16fS2_fjLj2048ELj1ELj1ELj4ELj16ENS_18Kernel_traits_baseILj2048ES2_fS2_fjLj128EEEEEEEvNS_9BwdParamsE --------------------------
	.section	.nv.info._ZN10layer_norm13ln_bwd_kernelINS_13Kernel_traitsI13__nv_bfloat16fS2_fjLj2048ELj1ELj1ELj4ELj16ENS_18Kernel_traits_baseILj2048ES2_fS2_fjLj128EEEEEEEvNS_9BwdParamsE,"",@"SHT_CUDA_INFO"
	.sectionflags	@""
	.align	4


	//----- nvinfo : EIATTR_CUDA_API_VERSION
	.align		4
        /*0000*/ 	.byte	0x04, 0x37
        /*0002*/ 	.short	(.L_5575 - .L_5574)
.L_5574:
        /*0004*/ 	.word	0x00000082


	//----- nvinfo : EIATTR_KPARAM_INFO
	.align		4
.L_5575:
        /*0008*/ 	.byte	0x04, 0x17
        /*000a*/ 	.short	(.L_5577 - .L_5576)
.L_5576:
        /*000c*/ 	.word	0x00000000
        /*0010*/ 	.short	0x0000
        /*0012*/ 	.short	0x0000
        /*0014*/ 	.byte	0x00, 0xf0, 0x21, 0x02


	//----- nvinfo : EIATTR_SPARSE_MMA_MASK
	.align		4
.L_5577:
        /*0018*/ 	.byte	0x03, 0x50
        /*001a*/ 	.short	0x0000


	//----- nvinfo : EIATTR_MAXREG_COUNT
	.align		4
        /*001c*/ 	.byte	0x03, 0x1b
        /*001e*/ 	.short	0x00ff


	//----- nvinfo : EIATTR_NUM_BARRIERS
	.align		4
        /*0020*/ 	.byte	0x02, 0x4c
        /*0022*/ 	.byte	0x01
	.zero		1


	//----- nvinfo : EIATTR_MERCURY_ISA_VERSION
	.align		4
        /*0024*/ 	.byte	0x03, 0x5f
        /*0026*/ 	.short	0x0101


	//----- nvinfo : EIATTR_COOP_GROUP_MASK_REGIDS
	.align		4
        /*0028*/ 	.byte	0x04, 0x29
        /*002a*/ 	.short	(.L_5579 - .L_5578)


	//   ....[0]....
.L_5578:
        /*002c*/ 	.word	0xffffffff


	//   ....[1]....
        /*0030*/ 	.word	0xffffffff


	//   ....[2]....
        /*0034*/ 	.word	0xffffffff


	//   ....[3]....
        /*0038*/ 	.word	0xffffffff


	//   ....[4]....
        /*003c*/ 	.word	0xffffffff


	//   ....[5]....
        /*0040*/ 	.word	0xffffffff


	//   ....[6]....
        /*0044*/ 	.word	0xffffffff


	//   ....[7]....
        /*0048*/ 	.word	0xffffffff


	//   ....[8]....
        /*004c*/ 	.word	0xffffffff


	//   ....[9]....
        /*0050*/ 	.word	0xffffffff


	//----- nvinfo : EIATTR_COOP_GROUP_INSTR_OFFSETS
	.align		4
.L_5579:
        /*0054*/ 	.byte	0x04, 0x28
        /*0056*/ 	.short	(.L_5581 - .L_5580)


	//   ....[0]....
.L_5580:
        /*0058*/ 	.word	0x00001c40


	//   ....[1]....
        /*005c*/ 	.word	0x00001c80


	//   ....[2]....
        /*0060*/ 	.word	0x00001e10


	//   ....[3]....
        /*0064*/ 	.word	0x00001e50


	//   ....[4]....
        /*0068*/ 	.word	0x00001f10


	//   ....[5]....
        /*006c*/ 	.word	0x00001f20


	//   ....[6]....
        /*0070*/ 	.word	0x00001f70


	//   ....[7]....
        /*0074*/ 	.word	0x00001fa0


	//   ....[8]....
        /*0078*/ 	.word	0x00002020


	//   ....[9]....
        /*007c*/ 	.word	0x00002030


	//----- nvinfo : EIATTR_VRC_CTA_INIT_COUNT
	.align		4
.L_5581:
        /*0080*/ 	.byte	0x02, 0x4a
	.zero		1
	.zero		1


	//----- nvinfo : EIATTR_EXIT_INSTR_OFFSETS
	.align		4
        /*0084*/ 	.byte	0x04, 0x1c
        /*0086*/ 	.short	(.L_5583 - .L_5582)


	//   ....[0]....
.L_5582:
        /*0088*/ 	.word	0x000027e0


	//----- nvinfo : EIATTR_MAX_THREADS
	.align		4
.L_5583:
        /*008c*/ 	.byte	0x04, 0x05
        /*008e*/ 	.short	(.L_5585 - .L_5584)
.L_5584:
        /*0090*/ 	.word	0x00000080
        /*0094*/ 	.word	0x00000001
        /*0098*/ 	.word	0x00000001


	//----- nvinfo : EIATTR_CBANK_PARAM_SIZE
	.align		4
.L_5585:
        /*009c*/ 	.byte	0x03, 0x19
        /*009e*/ 	.short	0x0088


	//----- nvinfo : EIATTR_PARAM_CBANK
	.align		4
        /*00a0*/ 	.byte	0x04, 0x0a
        /*00a2*/ 	.short	(.L_5587 - .L_5586)
	.align		4
.L_5586:
        /*00a4*/ 	.word	index@(.nv.constant0._ZN10layer_norm13ln_bwd_kernelINS_13Kernel_traitsI13__nv_bfloat16fS2_fjLj2048ELj1ELj1ELj4ELj16ENS_18Kernel_traits_baseILj2048ES2_fS2_fjLj128EEEEEEEvNS_9BwdParamsE)
        /*00a8*/ 	.short	0x0380
        /*00aa*/ 	.short	0x0088


	//----- nvinfo : EIATTR_SW_WAR
	.align		4
.L_5587:
        /*00ac*/ 	.byte	0x04, 0x36
        /*00ae*/ 	.short	(.L_5589 - .L_5588)
.L_5588:
        /*00b0*/ 	.word	0x00000008
.L_5589:


//--------------------- .nv.info._ZN10layer_norm22ln_bwd_finalize_kernelINS_22Kernel_traits_finalizeILj2048E13__nv_bfloat16S2_S2_fjLj1024ELj4ENS_18Kernel_traits_baseILj2048ES2_S2_S2_fjLj1024EEEEEEEvNS_9BwdParamsE --------------------------
	.section	.nv.info._ZN10layer_norm22ln_bwd_finalize_kernelINS_22Kernel_traits_finalizeILj2048E13__nv_bfloat16S2_S2_fjLj1024ELj4ENS_18Kernel_traits_baseILj2048ES2_S2_S2_fjLj1024EEEEEEEvNS_9BwdParamsE,"",@"SHT_CUDA_INFO"
	.sectionflags	@""
	.align	4


	//----- nvinfo : EIATTR_CUDA_API_VERSION
	.align		4
        /*0000*/ 	.byte	0x04, 0x37
        /*0002*/ 	.short	(.L_5591 - .L_5590)
.L_5590:
        /*0004*/ 	.word	0x00000082


	//----- nvinfo : EIATTR_KPARAM_INFO
	.align		4
.L_5591:
        /*0008*/ 	.byte	0x04, 0x17
        /*000a*/ 	.short	(.L_5593 - .L_5592)
.L_5592:
        /*000c*/ 	.word	0x00000000
        /*0010*/ 	.short	0x0000
        /*0012*/ 	.short	0x0000
        /*0014*/ 	.byte	0x00, 0xf0, 0x21, 0x02


	//----- nvinfo : EIATTR_SPARSE_MMA_MASK
	.align		4
.L_5593:
        /*0018*/ 	.byte	0x03, 0x50
        /*001a*/ 	.short	0x0000


	//----- nvinfo : EIATTR_MAXREG_COUNT
	.align		4
        /*001c*/ 	.byte	0x03, 0x1b
        /*001e*/ 	.short	0x0040


	//----- nvinfo : EIATTR_NUM_BARRIERS
	.align		4
        /*0020*/ 	.byte	0x02, 0x4c
        /*0022*/ 	.byte	0x01
	.zero		1


	//----- nvinfo : EIATTR_MERCURY_ISA_VERSION
	.align		4
        /*0024*/ 	.byte	0x03, 0x5f
        /*0026*/ 	.short	0x0101


	//----- nvinfo : EIATTR_COOP_GROUP_MASK_REGIDS
	.align		4
        /*0028*/ 	.byte	0x04, 0x29
        /*002a*/ 	.short	(.L_5595 - .L_5594)


	//   ....[0]....
.L_5594:
        /*002c*/ 	.word	0xffffffff


	//   ....[1]....
        /*0030*/ 	.word	0xffffffff


	//   ....[2]....
        /*0034*/ 	.word	0xffffffff


	//   ....[3]....
        /*0038*/ 	.word	0xffffffff


	//   ....[4]....
        /*003c*/ 	.word	0xffffffff


	//   ....[5]....
        /*0040*/ 	.word	0xffffffff


	//   ....[6]....
        /*0044*/ 	.word	0xffffffff


	//   ....[7]....
        /*0048*/ 	.word	0xffffffff


	//   ....[8]....
        /*004c*/ 	.word	0xffffffff


	//   ....[9]....
        /*0050*/ 	.word	0xffffffff


	//----- nvinfo : EIATTR_COOP_GROUP_INSTR_OFFSETS
	.align		4
.L_5595:
        /*0054*/ 	.byte	0x04, 0x28
        /*0056*/ 	.short	(.L_5597 - .L_5596)


	//   ....[0]....
.L_5596:
        /*0058*/ 	.word	0x00001270


	//   ....[1]....
        /*005c*/ 	.word	0x00001280


	//   ....[2]....
        /*0060*/ 	.word	0x000012b0


	//   ....[3]....
        /*0064*/ 	.word	0x000012c0


	//   ....[4]....
        /*0068*/ 	.word	0x000012f0


	//   ....[5]....
        /*006c*/ 	.word	0x00001300


	//   ....[6]....
        /*0070*/ 	.word	0x00001330


	//   ....[7]....
        /*0074*/ 	.word	0x00001340


	//   ....[8]....
        /*0078*/ 	.word	0x00001370


	//   ....[9]....
        /*007c*/ 	.word	0x00001380


	//----- nvinfo : EIATTR_VRC_CTA_INIT_COUNT
	.align		4
.L_5597:
        /*0080*/ 	.byte	0x02, 0x4a
	.zero		1
	.zero		1


	//----- nvinfo : EIATTR_EXIT_INSTR_OFFSETS
	.align		4
        /*0084*/ 	.byte	0x04, 0x1c
        /*0086*/ 	.short	(.L_5599 - .L_5598)


	//   ....[0]....
.L_5598:
        /*0088*/ 	.word	0x00000060


	//   ....[1]....
        /*008c*/ 	.word	0x000013e0


	//   ....[2]....
        /*0090*/ 	.word	0x000014b0


	//----- nvinfo : EIATTR_MAX_THREADS
	.align		4
.L_5599:
        /*0094*/ 	.byte	0x04, 0x05
        /*0096*/ 	.short	(.L_5601 - .L_5600)
.L_5600:
        /*0098*/ 	.word	0x00000400
        /*009c*/ 	.word	0x00000001
        /*00a0*/ 	.word	0x00000001


	//----- nvinfo : EIATTR_CRS_STACK_SIZE
	.align		4
.L_5601:
        /*00a4*/ 	.byte	0x04, 0x1e
        /*00a6*/ 	.short	(.L_5603 - .L_5602)
.L_5602:
        /*00a8*/ 	.word	0x00000000


	//----- nvinfo : EIATTR_CBANK_PARAM_SIZE
	.align		4
.L_5603:
        /*00ac*/ 	.byte	0x03, 0x19
        /*00ae*/ 	.short	0x0088


	//----- nvinfo : EIATTR_PARAM_CBANK
	.align		4
        /*00b0*/ 	.byte	0x04, 0x0a
        /*00b2*/ 	.short	(.L_5605 - .L_5604)
	.align		4
.L_5604:
        /*00b4*/ 	.word	index@(.nv.constant0._ZN10layer_norm22ln_bwd_finalize_kernelINS_22Kernel_traits_finalizeILj2048E13__nv_bfloat16S2_S2_fjLj1024ELj4ENS_18Kernel_traits_baseILj2048ES2_S2_S2_fjLj1024EEEEEEEvNS_9BwdParamsE)
        /*00b8*/ 	.short	0x0380
        /*00ba*/ 	.short	0x0088


	//----- nvinfo : EIATTR_SW_WAR
	.align		4
.L_5605:
        /*00bc*/ 	.byte	0x04, 0x36
        /*00be*/ 	.short	(.L_5607 - .L_5606)
.L_5606:
        /*00c0*/ 	.word	0x00000008
.L_5607:


//--------------------- .nv.info._ZN10layer_norm13ln_bwd_kernelINS_13Kernel_traitsI13__nv_bfloat16S2_S2_fjLj2048ELj1ELj1ELj4ELj16ENS_18Kernel_traits_baseILj2048ES2_S2_S2_fjLj128EEEEEEEvNS_9BwdParamsE --------------------------
	.section	.nv.info._ZN10layer_norm13ln_bwd_kernelINS_13Kernel_traitsI13__nv_bfloat16S2_S2_fjLj2048ELj1ELj1ELj4ELj16ENS_18Kernel_traits_baseILj2048ES2_S2_S2_fjLj128EEEEEEEvNS_9BwdParamsE,"",@"SHT_CUDA_INFO"
	.sectionflags	@""
	.align	4


	//----- nvinfo : EIATTR_CUDA_API_VERSION
	.align		4
        /*0000*/ 	.byte	0x04, 0x37
        /*0002*/ 	.short	(.L_5609 - .L_5608)
.L_5608:
        /*0004*/ 	.word	0x00000082


	//----- nvinfo : EIATTR_KPARAM_INFO
	.align		4
.L_5609:
        /*0008*/ 	.byte	0x04, 0x17
        /*000a*/ 	.short	(.L_5611 - .L_5610)
.L_5610:
        /*000c*/ 	.word	0x00000000
        /*0010*/ 	.short	0x0000
        /*0012*/ 	.short	0x0000
        /*0014*/ 	.byte	0x00, 0xf0, 0x21, 0x02


	//----- nvinfo : EIATTR_SPARSE_MMA_MASK
	.align		4
.L_5611:
        /*0018*/ 	.byte	0x03, 0x50
        /*001a*/ 	.short	0x0000


	//----- nvinfo : EIATTR_MAXREG_COUNT
	.align		4
        /*001c*/ 	.byte	0x03, 0x1b
        /*001e*/ 	.short	0x00ff


	//----- nvinfo : EIATTR_NUM_BARRIERS
	.align		4
        /*0020*/ 	.byte	0x02, 0x4c
        /*0022*/ 	.byte	0x01
	.zero		1


	//----- nvinfo : EIATTR_MERCURY_ISA_VERSION
	.align		4
        /*0024*/ 	.byte	0x03, 0x5f
        /*0026*/ 	.short	0x0101


	//----- nvinfo : EIATTR_COOP_GROUP_MASK_REGIDS
	.align		4
        /*0028*/ 	.byte	0x04, 0x29
        /*002a*/ 	.short	(.L_5613 - .L_5612)


	//   ....[0]....
.L_5612:
        /*002c*/ 	.word	0xffffffff


	//   ....[1]....
        /*0030*/ 	.word	0xffffffff


	//   ....[2]....
        /*0034*/ 	.word	0xffffffff


	//   ....[3]....
        /*0038*/ 	.word	0xffffffff


	//   ....[4]....
        /*003c*/ 	.word	0xffffffff


	//   ....[5]....
        /*0040*/ 	.word	0xffffffff


	//   ....[6]....
        /*0044*/ 	.word	0xffffffff


	//   ....[7]....
        /*0048*/ 	.word	0xffffffff


	//   ....[8]....
        /*004c*/ 	.word	0xffffffff


	//   ....[9]....
        /*0050*/ 	.word	0xffffffff


	//----- nvinfo : EIATTR_COOP_GROUP_INSTR_OFFSETS
	.align		4
.L_5613:
        /*0054*/ 	.byte	0x04, 0x28
        /*0056*/ 	.short	(.L_5615 - .L_5614)


	//   ....[0]....
.L_5614:
        /*0058*/ 	.word	0x00001bb0


	//   ....[1]....
        /*005c*/ 	.word	0x00001bf0


	//   ....[2]....
        /*0060*/ 	.word	0x00001d90


	//   ....[3]....
        /*0064*/ 	.word	0x00001dd0


	//   ....[4]....
        /*0068*/ 	.word	0x00001e40


	//   ....[5]....
        /*006c*/ 	.word	0x00001e50


	//   ....[6]....
        /*0070*/ 	.word	0x00001e80


	//   ....[7]....
        /*0074*/ 	.word	0x00001e90


	//   ....[8]....
        /*0078*/ 	.word	0x00001ed0


	//   ....[9]....
        /*007c*/ 	.word	0x00001ee0


	//----- nvinfo : EIATTR_VRC_CTA_INIT_COUNT
	.align		4
.L_5615:
        /*0080*/ 	.byte	0x02, 0x4a
	.zero		1
	.zero		1


	//----- nvinfo : EIATTR_EXIT_INSTR_OFFSETS
	.align		4
        /*0084*/ 	.byte	0x04, 0x1c
        /*0086*/ 	.short	(.L_5617 - .L_5616)


	//   ....[0]....
.L_5616:
        /*0088*/ 	.word	0x000026d0


	//----- nvinfo : EIATTR_MAX_THREADS
	.align		4
.L_5617:
        /*008c*/ 	.byte	0x04, 0x05
        /*008e*/ 	.short	(.L_5619 - .L_5618)
.L_5618:
        /*0090*/ 	.word	0x00000080
        /*0094*/ 	.word	0x00000001
        /*0098*/ 	.word	0x00000001


	//----- nvinfo : EIATTR_CRS_STACK_SIZE
	.align		4
.L_5619:
        /*009c*/ 	.byte	0x04, 0x1e
        /*009e*/ 	.short	(.L_5621 - .L_5620)
.L_5620:
        /*00a0*/ 	.word	0x00000000


	//----- nvinfo : EIATTR_CBANK_PARAM_SIZE
	.align		4
.L_5621:
        /*00a4*/ 	.byte	0x03, 0x19
        /*00a6*/ 	.short	0x0088


	//----- nvinfo : EIATTR_PARAM_CBANK
	.align		4
        /*00a8*/ 	.byte	0x04, 0x0a
        /*00aa*/ 	.short	(.L_5623 - .L_5622)
	.align		4
.L_5622:
        /*00ac*/ 	.word	index@(.nv.constant0._ZN10layer_norm13ln_bwd_kernelINS_13Kernel_traitsI13__nv_bfloat16S2_S2_fjLj2048ELj1ELj1ELj4ELj16ENS_18Kernel_traits_baseILj2048ES2_S2_S2_fjLj128EEEEEEEvNS_9BwdParamsE)
        /*00b0*/ 	.short	0x0380
        /*00b2*/ 	.short	0x0088


	//----- nvinfo : EIATTR_SW_WAR
	.align		4
.L_5623:
        /*00b4*/ 	.byte	0x04, 0x36
        /*00b6*/ 	.short	(.L_5625 - .L_5624)
.L_5624:
        /*00b8*/ 	.word	0x00000008
.L_5625:


//--------------------- .nv.info._ZN10layer_norm22ln_bwd_finalize_kernelINS_22Kernel_traits_finalizeILj2048E6__halffS2_fjLj1024ELj4ENS_18Kernel_traits_baseILj2048ES2_fS2_fjLj1024EEEEEEEvNS_9BwdParamsE --------------------------
	.section	.nv.info._ZN10layer_norm22ln_bwd_finalize_kernelINS_22Kernel_traits_finalizeILj2048E6__halffS2_fjLj1024ELj4ENS_18Kernel_traits_baseILj2048ES2_fS2_fjLj1024EEEEEEEvNS_9BwdParamsE,"",@"SHT_CUDA_INFO"
	.sectionflags	@""
	.align	4


	//----- nvinfo : EIATTR_CUDA_API_VERSION
	.align		4
        /*0000*/ 	.byte	0x04, 0x37
        /*0002*/ 	.short	(.L_5627 - .L_5626)
.L_5626:
        /*0004*/ 	.word	0x00000082


	//----- nvinfo : EIATTR_KPARAM_INFO
	.align		4
.L_5627:
        /*0008*/ 	.byte	0x04, 0x17
        /*000a*/ 	.short	(.L_5629 - .L_5628)
.L_5628:
        /*000c*/ 	.word	0x00000000
        /*0010*/ 	.short	0x0000
        /*0012*/ 	.short	0x0000
        /*0014*/ 	.byte	0x00, 0xf0, 0x21, 0x02


	//----- nvinfo : EIATTR_SPARSE_MMA_MASK
	.align		4
.L_5629:
        /*0018*/ 	.byte	0x03, 0x50
        /*001a*/ 	.short	0x0000


	//----- nvinfo : EIATTR_MAXREG_COUNT
	.align		4
        /*001c*/ 	.byte	0x03, 0x1b
        /*001e*/ 	.short	0x0040


	//----- nvinfo : EIATTR_NUM_BARRIERS
	.align		4
        /*0020*/ 	.byte	0x02, 0x4c
        /*0022*/ 	.byte	0x01
	.zero		1


	//----- nvinfo : EIATTR_MERCURY_ISA_VERSION
	.align		4
        /*0024*/ 	.byte	0x03, 0x5f
        /*0026*/ 	.short	0x0101


	//----- nvinfo : EIATTR_COOP_GROUP_MASK_REGIDS
	.align		4
        /*0028*/ 	.byte	0x04, 0x29
        /*002a*/ 	.short	(.L_5631 - .L_5630)


	//   ....[0]....
.L_5630:
        /*002c*/ 	.word	0xffffffff


	//   ....[1]....
        /*0030*/ 	.word	0xffffffff


	//   ....[2]....
        /*0034*/ 	.word	0xffffffff


	//   ....[3]....
        /*0038*/ 	.word	0xffffffff


	//   ....[4]....
        /*003c*/ 	.word	0xffffffff


	//   ....[5]....
        /*0040*/ 	.word	0xffffffff


	//   ....[6]....
        /*0044*/ 	.word	0xffffffff


	//   ....[7]....
        /*0048*/ 	.word	0xffffffff


	//   ....[8]....
        /*004c*/ 	.word	0xffffffff


	//   ....[9]....
        /*0050*/ 	.word	0xffffffff


	//----- nvinfo : EIATTR_COOP_GROUP_INSTR_OFFSETS
	.align		4
.L_5631:
        /*0054*/ 	.byte	0x04, 0x28
        /*0056*/ 	.short	(.L_5633 - .L_5632)


	//   ....[0]....
.L_5632:
        /*0058*/ 	.word	0x00001270


	//   ....[1]....
        /*005c*/ 	.word	0x00001280


	//   ....[2]....
        /*0060*/ 	.word	0x000012b0


	//   ....[3]....
        /*0064*/ 	.word	0x000012c0


	//   ....[4]....
        /*0068*/ 	.word	0x000012f0


	//   ....[5]....
        /*006c*/ 	.word	0x00001300


	//   ....[6]....
        /*0070*/ 	.word	0x00001330


	//   ....[7]....
        /*0074*/ 	.word	0x00001340


	//   ....[8]....
        /*0078*/ 	.word	0x00001370


	//   ....[9]....
        /*007c*/ 	.word	0x00001380


	//----- nvinfo : EIATTR_VRC_CTA_INIT_COUNT
	.align		4
.L_5633:
        /*0080*/ 	.byte	0x02, 0x4a
	.zero		1
	.zero		1


	//----- nvinfo : EIATTR_EXIT_INSTR_OFFSETS
	.align		4
        /*0084*/ 	.byte	0x04, 0x1c
        /*0086*/ 	.short	(.L_5635 - .L_5634)


	//   ....[0]....
.L_5634:
        /*0088*/ 	.word	0x00000060


	//   ....[1]....
        /*008c*/ 	.word	0x000013e0


	//   ....[2]....
        /*0090*/ 	.word	0x000014b0


	//----- nvinfo : EIATTR_MAX_THREADS
	.align		4
.L_5635:
        /*0094*/ 	.byte	0x04, 0x05
        /*0096*/ 	.short	(.L_5637 - .L_5636)
.L_5636:
        /*0098*/ 	.word	0x00000400
        /*009c*/ 	.word	0x00000001
        /*00a0*/ 	.word	0x00000001


	//----- nvinfo : EIATTR_CRS_STACK_SIZE
	.align		4
.L_5637:
        /*00a4*/ 	.byte	0x04, 0x1e
        /*00a6*/ 	.short	(.L_5639 - .L_5638)
.L_5638:
        /*00a8*/ 	.word	0x00000000


	//----- nvinfo : EIATTR_CBANK_PARAM_SIZE
	.align		4
.L_5639:
        /*00ac*/ 	.byte	0x03, 0x19
        /*00ae*/ 	.short	0x0088


	//----- nvinfo : EIATTR_PARAM_CBANK
	.align		4
        /*00b0*/ 	.byte	0x04, 0x0a
        /*00b2*/ 	.short	(.L_5641 - .L_5640)
	.align		4
.L_5640:
        /*00b4*/ 	.word	index@(.nv.constant0._ZN10layer_norm22ln_bwd_finalize_kernelINS_22Kernel_traits_finalizeILj2048E6__halffS2_fjLj1024ELj4ENS_18Kernel_traits_baseILj2048ES2_fS2_fjLj1024EEEEEEEvNS_9BwdParamsE)
        /*00b8*/ 	.short	0x0380
        /*00ba*/ 	.short	0x0088


	//----- nvinfo : EIATTR_SW_WAR
	.align		4
.L_5641:
        /*00bc*/ 	.byte	0x04, 0x36
        /*00be*/ 	.short	(.L_5643 - .L_5642)
.L_5642:
        /*00c0*/ 	.word	0x00000008
.L_5643:


//--------------------- .nv.info._ZN10layer_norm13ln_bwd_kernelINS_13Kernel_traitsI6__halffS2_fjLj2048ELj1ELj1ELj4ELj16ENS_18Kernel_traits_baseILj2048ES2_fS2_fjLj128EEEEEEEvNS_9BwdParamsE --------------------------
	.section	.nv.info._ZN10layer_norm13ln_bwd_kernelINS_13Kernel_traitsI6__halffS2_fjLj2048ELj1ELj1ELj4ELj16ENS_18Kernel_traits_baseILj2048ES2_fS2_fjLj128EEEEEEEvNS_9BwdParamsE,"",@"SHT_CUDA_INFO"
	.sectionflags	@""
	.align	4


	//----- nvinfo : EIATTR_CUDA_API_VERSION
	.align		4
        /*0000*/ 	.byte	0x04, 0x37
        /*0002*/ 	.short	(.L_5645 - .L_5644)
.L_5644:
        /*0004*/ 	.word	0x00000082


	//----- nvinfo : EIATTR_KPARAM_INFO
	.align		4
.L_5645:
        /*0008*/ 	.byte	0x04, 0x17
        /*000a*/ 	.short	(.L_5647 - .L_5646)
.L_5646:
        /*000c*/ 	.word	0x00000000
        /*0010*/ 	.short	0x0000
        /*0012*/ 	.short	0x0000
        /*0014*/ 	.byte	0x00, 0xf0, 0x21, 0x02


	//----- nvinfo : EIATTR_SPARSE_MMA_MASK
	.align		4
.L_5647:
        /*0018*/ 	.byte	0x03, 0x50
        /*001a*/ 	.short	0x0000


	//----- nvinfo : EIATTR_MAXREG_COUNT
	.align		4
        /*001c*/ 	.byte	0x03, 0x1b
        /*001e*/ 	.short	0x00ff


	//----- nvinfo : EIATTR_NUM_BARRIERS
	.align		4
        /*0020*/ 	.byte	0x02, 0x4c
        /*0022*/ 	.byte	0x01
	.zero		1


	//----- nvinfo : EIATTR_MERCURY_ISA_VERSION
	.align		4
        /*0024*/ 	.byte	0x03, 0x5f
        /*0026*/ 	.short	0x0101


	//----- nvinfo : EIATTR_COOP_GROUP_MASK_REGIDS
	.align		4
        /*0028*/ 	.byte	0x04, 0x29
        /*002a*/ 	.short	(.L_5649 - .L_5648)


	//   ....[0]....
.L_5648:
        /*002c*/ 	.word	0xffffffff


	//   ....[1]....
        /*0030*/ 	.word	0xffffffff


	//   ....[2]....
        /*0034*/ 	.word	0xffffffff


	//   ....[3]....
        /*0038*/ 	.word	0xffffffff


	//   ....[4]....
        /*003c*/ 	.word	0xffffffff


	//   ....[5]....
        /*0040*/ 	.word	0xffffffff


	//   ....[6]....
        /*0044*/ 	.word	0xffffffff


	//   ....[7]....
        /*0048*/ 	.word	0xffffffff


	//   ....[8]....
        /*004c*/ 	.word	0xffffffff


	//   ....[9]....
        /*0050*/ 	.word	0xffffffff


	//----- nvinfo : EIATTR_COOP_GROUP_INSTR_OFFSETS
	.align		4
.L_5649:
        /*0054*/ 	.byte	0x04, 0x28
        /*0056*/ 	.short	(.L_5651 - .L_5650)


	//   ....[0]....
.L_5650:
        /*0058*/ 	.word	0x00001cf0


	//   ....[1]....
        /*005c*/ 	.word	0x00001d30


	//   ....[2]....
        /*0060*/ 	.word	0x00001ec0


	//   ....[3]....
        /*0064*/ 	.word	0x00001f00


	//   ....[4]....
        /*0068*/ 	.word	0x00001f90


	//   ....[5]....
        /*006c*/ 	.word	0x00001fa0


	//   ....[6]....
        /*0070*/ 	.word	0x00001fd0


	//   ....[7]....
        /*0074*/ 	.word	0x00001fe0


	//   ....[8]....
        /*0078*/ 	.word	0x00002020


	//   ....[9]....
        /*007c*/ 	.word	0x00002050


	//----- nvinfo : EIATTR_VRC_CTA_INIT_COUNT
	.align		4
.L_5651:
        /*0080*/ 	.byte	0x02, 0x4a
	.zero		1
	.zero		1


	//----- nvinfo : EIATTR_EXIT_INSTR_OFFSETS
	.align		4
        /*0084*/ 	.byte	0x04, 0x1c
        /*0086*/ 	.short	(.L_5653 - .L_5652)


	//   ....[0]....
.L_5652:
        /*0088*/ 	.word	0x00002890


	//----- nvinfo : EIATTR_MAX_THREADS
	.align		4
.L_5653:
        /*008c*/ 	.byte	0x04, 0x05
        /*008e*/ 	.short	(.L_5655 - .L_5654)
.L_5654:
        /*0090*/ 	.word	0x00000080
        /*0094*/ 	.word	0x00000001
        /*0098*/ 	.word	0x00000001


	//----- nvinfo : EIATTR_CBANK_PARAM_SIZE
	.align		4
.L_5655:
        /*009c*/ 	.byte	0x03, 0x19
        /*009e*/ 	.short	0x0088


	//----- nvinfo : EIATTR_PARAM_CBANK
	.align		4
        /*00a0*/ 	.byte	0x04, 0x0a
        /*00a2*/ 	.short	(.L_5657 - .L_5656)
	.align		4
.L_5656:
        /*00a4*/ 	.word	index@(.nv.constant0._ZN10layer_norm13ln_bwd_kernelINS_13Kernel_traitsI6__halffS2_fjLj2048ELj1ELj1ELj4ELj16ENS_18Kernel_traits_baseILj2048ES2_fS2_fjLj128EEEEEEEvNS_9BwdParamsE)
        /*00a8*/ 	.short	0x0380
        /*00aa*/ 	.short	0x0088


	//----- nvinfo : EIATTR_SW_WAR
	.align		4
.L_5657:
        /*00ac*/ 	.byte	0x04, 0x36
        /*00ae*/ 	.short	(.L_5659 - .L_5658)
.L_5658:
        /*00b0*/ 	.word	0x00000008
.L_5659:


//--------------------- .nv.info._ZN10layer_norm22ln_bwd_finalize_kernelINS_22Kernel_traits_finalizeILj2048E6__halfS2_S2_fjLj1024ELj4ENS_18Kernel_traits_baseILj2048ES2_S2_S2_fjLj1024EEEEEEEvNS_9BwdParamsE --------------------------
	.section	.nv.info._ZN10layer_norm22ln_bwd_finalize_kernelINS_22Kernel_traits_finalizeILj2048E6__halfS2_S2_fjLj1024ELj4ENS_18Kernel_traits_baseILj2048ES2_S2_S2_fjLj1024EEEEEEEvNS_9BwdParamsE,"",@"SHT_CUDA_INFO"
	.sectionflags	@""
	.align	4


	//----- nvinfo : EIATTR_CUDA_API_VERSION
	.align		4
        /*0000*/ 	.byte	0x04, 0x37
        /*0002*/ 	.short	(.L_5661 - .L_5660)
.L_5660:
        /*0004*/ 	.word	0x00000082


	//----- nvinfo : EIATTR_KPARAM_INFO
	.align		4
.L_5661:
        /*0008*/ 	.byte	0x04, 0x17
        /*000a*/ 	.short	(.L_5663 - .L_5662)
.L_5662:
        /*000c*/ 	.word	0x00000000
        /*0010*/ 	.short	0x0000
        /*0012*/ 	.short	0x0000
        /*0014*/ 	.byte	0x00, 0xf0, 0x21, 0x02


	//----- nvinfo : EIATTR_SPARSE_MMA_MASK
	.align		4
.L_5663:
        /*0018*/ 	.byte	0x03, 0x50
        /*001a*/ 	.short	0x0000


	//----- nvinfo : EIATTR_MAXREG_COUNT
	.align		4
        /*001c*/ 	.byte	0x03, 0x1b
        /*001e*/ 	.short	0x0040


	//----- nvinfo : EIATTR_NUM_BARRIERS
	.align		4
        /*0020*/ 	.byte	0x02, 0x4c
        /*0022*/ 	.byte	0x01
	.zero		1


	//----- nvinfo : EIATTR_MERCURY_ISA_VERSION
	.align		4
        /*0024*/ 	.byte	0x03, 0x5f
        /*0026*/ 	.short	0x0101


	//----- nvinfo : EIATTR_COOP_GROUP_MASK_REGIDS
	.align		4
        /*0028*/ 	.byte	0x04, 0x29
        /*002a*/ 	.short	(.L_5665 - .L_5664)


	//   ....[0]....
.L_5664:
        /*002c*/ 	.word	0xffffffff


	//   ....[1]....
        /*0030*/ 	.word	0xffffffff


	//   ....[2]....
        /*0034*/ 	.word	0xffffffff


	//   ....[3]....
        /*0038*/ 	.word	0xffffffff


	//   ....[4]....
        /*003c*/ 	.word	0xffffffff


	//   ....[5]....
        /*0040*/ 	.word	0xffffffff


	//   ....[6]....
        /*0044*/ 	.word	0xffffffff


	//   ....[7]....
        /*0048*/ 	.word	0xffffffff


	//   ....[8]....
        /*004c*/ 	.word	0xffffffff


	//   ....[9]....
        /*0050*/ 	.word	0xffffffff


	//----- nvinfo : EIATTR_COOP_GROUP_INSTR_OFFSETS
	.align		4
.L_5665:
        /*0054*/ 	.byte	0x04, 0x28
        /*0056*/ 	.short	(.L_5667 - .L_5666)


	//   ....[0]....
.L_5666:
        /*0058*/ 	.word	0x00001270


	//   ....[1]....
        /*005c*/ 	.word	0x00001280


	//   ....[2]....
        /*0060*/ 	.word	0x000012b0


	//   ....[3]....
        /*0064*/ 	.word	0x000012c0


	//   ....[4]....
        /*0068*/ 	.word	0x000012f0


	//   ....[5]....
        /*006c*/ 	.word	0x00001300


	//   ....[6]....
        /*0070*/ 	.word	0x00001330


	//   ....[7]....
        /*0074*/ 	.word	0x00001340


	//   ....[8]....
        /*0078*/ 	.word	0x00001370


	//   ....[9]....
        /*007c*/ 	.word	0x00001380


	//----- nvinfo : EIATTR_VRC_CTA_INIT_COUNT
	.align		4
.L_5667:
        /*0080*/ 	.byte	0x02, 0x4a
	.zero		1
	.zero		1


	//----- nvinfo : EIATTR_EXIT_INSTR_OFFSETS
	.align		4
        /*0084*/ 	.byte	0x04, 0x1c
        /*0086*/ 	.short	(.L_5669 - .L_5668)


	//   ....[0]....
.L_5668:
        /*0088*/ 	.word	0x00000060


	//   ....[1]....
        /*008c*/ 	.word	0x000013e0


	//   ....[2]....
        /*0090*/ 	.word	0x000014b0


	//----- nvinfo : EIATTR_MAX_THREADS
	.align		4
.L_5669:
        /*0094*/ 	.byte	0x04, 0x05
        /*0096*/ 	.short	(.L_5671 - .L_5670)
.L_5670:
        /*0098*/ 	.word	0x00000400
        /*009c*/ 	.word	0x00000001
        /*00a0*/ 	.word	0x00000001


	//----- nvinfo : EIATTR_CRS_STACK_SIZE
	.align		4
.L_5671:
        /*00a4*/ 	.byte	0x04, 0x1e
        /*00a6*/ 	.short	(.L_5673 - .L_5672)
.L_5672:
        /*00a8*/ 	.word	0x00000000


	//----- nvinfo : EIATTR_CBANK_PARAM_SIZE
	.align		4
.L_5673:
        /*00ac*/ 	.byte	0x03, 0x19
        /*00ae*/ 	.short	0x0088


	//----- nvinfo : EIATTR_PARAM_CBANK
	.align		4
        /*00b0*/ 	.byte	0x04, 0x0a
        /*00b2*/ 	.short	(.L_5675 - .L_5674)
	.align		4
.L_5674:
        /*00b4*/ 	.word	index@(.nv.constant0._ZN10layer_norm22ln_bwd_finalize_kernelINS_22Kernel_traits_finalizeILj2048E6__halfS2_S2_fjLj1024ELj4ENS_18Kernel_traits_baseILj2048ES2_S2_S2_fjLj1024EEEEEEEvNS_9BwdParamsE)
        /*00b8*/ 	.short	0x0380
        /*00ba*/ 	.short	0x0088


	//----- nvinfo : EIATTR_SW_WAR
	.align		4
.L_5675:
        /*00bc*/ 	.byte	0x04, 0x36
        /*00be*/ 	.short	(.L_5677 - .L_5676)
.L_5676:
        /*00c0*/ 	.word	0x00000008
.L_5677:


//--------------------- .nv.info._ZN10layer_norm13ln_bwd_kernelINS_13Kernel_traitsI6__halfS2_S2_fjLj2048ELj1ELj1ELj4ELj16ENS_18Kernel_traits_baseILj2048ES2_S2_S2_fjLj128EEEEEEEvNS_9BwdParamsE --------------------------
	.section	.nv.info._ZN10layer_norm13ln_bwd_kernelINS_13Kernel_traitsI6__halfS2_S2_fjLj2048ELj1ELj1ELj4ELj16ENS_18Kernel_traits_baseILj2048ES2_S2_S2_fjLj128EEEEEEEvNS_9BwdParamsE,"",@"SHT_CUDA_INFO"
	.sectionflags	@""
	.align	4


	//----- nvinfo : EIATTR_CUDA_API_VERSION
	.align		4
        /*0000*/ 	.byte	0x04, 0x37
        /*0002*/ 	.short	(.L_5679 - .L_5678)
.L_5678:
        /*0004*/ 	.word	0x00000082


	//----- nvinfo : EIATTR_KPARAM_INFO
	.align		4
.L_5679:
        /*0008*/ 	.byte	0x04, 0x17
        /*000a*/ 	.short	(.L_5681 - .L_5680)
.L_5680:
        /*000c*/ 	.word	0x00000000
        /*0010*/ 	.short	0x0000
        /*0012*/ 	.short	0x0000
        /*0014*/ 	.byte	0x00, 0xf0, 0x21, 0x02


	//----- nvinfo : EIATTR_SPARSE_MMA_MASK
	.align		4
.L_5681:
        /*0018*/ 	.byte	0x03, 0x50
        /*001a*/ 	.short	0x0000


	//----- nvinfo : EIATTR_MAXREG_COUNT
	.align		4
        /*001c*/ 	.byte	0x03, 0x1b
        /*001e*/ 	.short	0x00ff


	//----- nvinfo : EIATTR_NUM_BARRIERS
	.align		4
        /*0020*/ 	.byte	0x02, 0x4c
        /*0022*/ 	.byte	0x01
	.zero		1


	//----- nvinfo : EIATTR_MERCURY_ISA_VERSION
	.align		4
        /*0024*/ 	.byte	0x03, 0x5f
        /*0026*/ 	.short	0x0101


	//----- nvinfo : EIATTR_COOP_GROUP_MASK_REGIDS
	.align		4
        /*0028*/ 	.byte	0x04, 0x29
        /*002a*/ 	.short	(.L_5683 - .L_5682)


	//   ....[0]....
.L_5682:
        /*002c*/ 	.word	0xffffffff


	//   ....[1]....
        /*0030*/ 	.word	0xffffffff


	//   ....[2]....
        /*0034*/ 	.word	0xffffffff


	//   ....[3]....
        /*0038*/ 	.word	0xffffffff


	//   ....[4]....
        /*003c*/ 	.word	0xffffffff


	//   ....[5]....
        /*0040*/ 	.word	0xffffffff


	//   ....[6]....
        /*0044*/ 	.word	0xffffffff


	//   ....[7]....
        /*0048*/ 	.word	0xffffffff


	//   ....[8]....
        /*004c*/ 	.word	0xffffffff


	//   ....[9]....
        /*0050*/ 	.word	0xffffffff


	//----- nvinfo : EIATTR_COOP_GROUP_INSTR_OFFSETS
	.align		4
.L_5683:
        /*0054*/ 	.byte	0x04, 0x28
        /*0056*/ 	.short	(.L_5685 - .L_5684)


	//   ....[0]....
.L_5684:
        /*0058*/ 	.word	0x000019c0


	//   ....[1]....
        /*005c*/ 	.word	0x00001a00


	//   ....[2]....
        /*0060*/ 	.word	0x00001b90


	//   ....[3]....
        /*0064*/ 	.word	0x00001bd0


	//   ....[4]....
        /*0068*/ 	.word	0x00001c70


	//   ....[5]....
        /*006c*/ 	.word	0x00001c80


	//   ....[6]....
        /*0070*/ 	.word	0x00001cb0


	//   ....[7]....
        /*0074*/ 	.word	0x00001cc0


	//   ....[8]....
        /*0078*/ 	.word	0x00001cf0


	//   ....[9]....
        /*007c*/ 	.word	0x00001d00


	//----- nvinfo : EIATTR_VRC_CTA_INIT_COUNT
	.align		4
.L_5685:
        /*0080*/ 	.byte	0x02, 0x4a
	.zero		1
	.zero		1


	//----- nvinfo : EIATTR_EXIT_INSTR_OFFSETS
	.align		4
        /*0084*/ 	.byte	0x04, 0x1c
        /*0086*/ 	.short	(.L_5687 - .L_5686)


	//   ....[0]....
.L_5686:
        /*0088*/ 	.word	0x00002620


	//----- nvinfo : EIATTR_MAX_THREADS
	.align		4
.L_5687:
        /*008c*/ 	.byte	0x04, 0x05
        /*008e*/ 	.short	(.L_5689 - .L_5688)
.L_5688:
        /*0090*/ 	.word	0x00000080
        /*0094*/ 	.word	0x00000001
        /*0098*/ 	.word	0x00000001


	//----- nvinfo : EIATTR_CRS_STACK_SIZE
	.align		4
.L_5689:
        /*009c*/ 	.byte	0x04, 0x1e
        /*009e*/ 	.short	(.L_5691 - .L_5690)
.L_5690:
        /*00a0*/ 	.word	0x00000000


	//----- nvinfo : EIATTR_CBANK_PARAM_SIZE
	.align		4
.L_5691:
        /*00a4*/ 	.byte	0x03, 0x19
        /*00a6*/ 	.short	0x0088


	//----- nvinfo : EIATTR_PARAM_CBANK
	.align		4
        /*00a8*/ 	.byte	0x04, 0x0a
        /*00aa*/ 	.short	(.L_5693 - .L_5692)
	.align		4
.L_5692:
        /*00ac*/ 	.word	index@(.nv.constant0._ZN10layer_norm13ln_bwd_kernelINS_13Kernel_traitsI6__halfS2_S2_fjLj2048ELj1ELj1ELj4ELj16ENS_18Kernel_traits_baseILj2048ES2_S2_S2_fjLj128EEEEEEEvNS_9BwdParamsE)
        /*00b0*/ 	.short	0x0380
        /*00b2*/ 	.short	0x0088


	//----- nvinfo : EIATTR_SW_WAR
	.align		4
.L_5693:
        /*00b4*/ 	.byte	0x04, 0x36
        /*00b6*/ 	.short	(.L_5695 - .L_5694)
.L_5694:
        /*00b8*/ 	.word	0x00000008
.L_5695:


//--------------------- .nv.info._ZN10layer_norm22ln_bwd_finalize_kernelINS_22Kernel_traits_finalizeILj2048EffffjLj1024ELj4ENS_18Kernel_traits_baseILj2048EffffjLj1024EEEEEEEvNS_9BwdParamsE --------------------------
	.section	.nv.info._ZN10layer_norm22ln_bwd_finalize_kernelINS_22Kernel_traits_finalizeILj2048EffffjLj1024ELj4ENS_18Kernel_traits_baseILj2048EffffjLj1024EEEEEEEvNS_9BwdParamsE,"",@"SHT_CUDA_INFO"
	.sectionflags	@""
	.align	4


	//----- nvinfo : EIATTR_CUDA_API_VERSION
	.align		4
        /*0000*/ 	.byte	0x04, 0x37
        /*0002*/ 	.short	(.L_5697 - .L_5696)
.L_5696:
        /*0004*/ 	.word	0x00000082


	//----- nvinfo : EIATTR_KPARAM_INFO
	.align		4
.L_5697:
        /*0008*/ 	.byte	0x04, 0x17
        /*000a*/ 	.short	(.L_5699 - .L_5698)
.L_5698:
        /*000c*/ 	.word	0x00000000
        /*0010*/ 	.short	0x0000
        /*0012*/ 	.short	0x0000
        /*0014*/ 	.byte	0x00, 0xf0, 0x21, 0x02


	//----- nvinfo : EIATTR_SPARSE_MMA_MASK
	.align		4
.L_5699:
        /*0018*/ 	.byte	0x03, 0x50
        /*001a*/ 	.short	0x0000


	//----- nvinfo : EIATTR_MAXREG_COUNT
	.align		4
        /*001c*/ 	.byte	0x03, 0x1b
        /*001e*/ 	.short	0x0040


	//----- nvinfo : EIATTR_NUM_BARRIERS
	.align		4
        /*0020*/ 	.byte	0x02, 0x4c
        /*0022*/ 	.byte	0x01
	.zero		1


	//----- nvinfo : EIATTR_MERCURY_ISA_VERSION
	.align		4
        /*0024*/ 	.byte	0x03, 0x5f
        /*0026*/ 	.short	0x0101


	//----- nvinfo : EIATTR_COOP_GROUP_MASK_REGIDS
	.align		4
        /*0028*/ 	.byte	0x04, 0x29
        /*002a*/ 	.short	(.L_5701 - .L_5700)


	//   ....[0]....
.L_5700:
        /*002c*/ 	.word	0xffffffff


	//   ....[1]....
        /*0030*/ 	.word	0xffffffff


	//   ....[2]....
        /*0034*/ 	.word	0xffffffff


	//   ....[3]....
        /*0038*/ 	.word	0xffffffff


	//   ....[4]....
        /*003c*/ 	.word	0xffffffff


	//   ....[5]....
        /*0040*/ 	.word	0xffffffff


	//   ....[6]....
        /*0044*/ 	.word	0xffffffff


	//   ....[7]....
        /*0048*/ 	.word	0xffffffff


	//   ....[8]....
        /*004c*/ 	.word	0xffffffff


	//   ....[9]....
        /*0050*/ 	.word	0xffffffff


	//----- nvinfo : EIATTR_COOP_GROUP_INSTR_OFFSETS
	.align		4
.L_5701:
        /*0054*/ 	.byte	0x04, 0x28
        /*0056*/ 	.short	(.L_5703 - .L_5702)


	//   ....[0]....
.L_5702:
        /*0058*/ 	.word	0x00001270


	//   ....[1]....
        /*005c*/ 	.word	0x00001280


	//   ....[2]....
        /*0060*/ 	.word	0x000012b0


	//   ....[3]....
        /*0064*/ 	.word	0x000012c0


	//   ....[4]....
        /*0068*/ 	.word	0x000012f0


	//   ....[5]....
        /*006c*/ 	.word	0x00001300


	//   ....[6]....
        /*0070*/ 	.word	0x00001330


	//   ....[7]....
        /*0074*/ 	.word	0x00001340


	//   ....[8]....
        /*0078*/ 	.word	0x00001370


	//   ....[9]....
        /*007c*/ 	.word	0x00001380


	//----- nvinfo : EIATTR_VRC_CTA_INIT_COUNT
	.align		4
.L_5703:
        /*0080*/ 	.byte	0x02, 0x4a
	.zero		1
	.zero		1


	//----- nvinfo : EIATTR_EXIT_INSTR_OFFSETS
	.align		4
        /*0084*/ 	.byte	0x04, 0x1c
        /*0086*/ 	.short	(.L_5705 - .L_5704)


	//   ....[0]....
.L_5704:
        /*0088*/ 	.word	0x00000060


	//   ....[1]....
        /*008c*/ 	.word	0x000013e0


	//   ....[2]....
        /*0090*/ 	.word	0x00001490


	//----- nvinfo : EIATTR_MAX_THREADS
	.align		4
.L_5705:
        /*0094*/ 	.byte	0x04, 0x05
        /*0096*/ 	.short	(.L_5707 - .L_5706)
.L_5706:
        /*0098*/ 	.word	0x00000400
        /*009c*/ 	.word	0x00000001
        /*00a0*/ 	.word	0x00000001


	//----- nvinfo : EIATTR_CRS_STACK_SIZE
	.align		4
.L_5707:
        /*00a4*/ 	.byte	0x04, 0x1e
        /*00a6*/ 	.short	(.L_5709 - .L_5708)
.L_5708:
        /*00a8*/ 	.word	0x00000000


	//----- nvinfo : EIATTR_CBANK_PARAM_SIZE
	.align		4
.L_5709:
        /*00ac*/ 	.byte	0x03, 0x19
        /*00ae*/ 	.short	0x0088


	//----- nvinfo : EIATTR_PARAM_CBANK
	.align		4
        /*00b0*/ 	.byte	0x04, 0x0a
        /*00b2*/ 	.short	(.L_5711 - .L_5710)
	.align		4
.L_5710:
        /*00b4*/ 	.word	index@(.nv.constant0._ZN10layer_norm22ln_bwd_finalize_kernelINS_22Kernel_traits_finalizeILj2048EffffjLj1024ELj4ENS_18Kernel_traits_baseILj2048EffffjLj1024EEEEEEEvNS_9BwdParamsE)
        /*00b8*/ 	.short	0x0380
        /*00ba*/ 	.short	0x0088


	//----- nvinfo : EIATTR_SW_WAR
	.align		4
.L_5711:
        /*00bc*/ 	.byte	0x04, 0x36
        /*00be*/ 	.short	(.L_5713 - .L_5712)
.L_5712:
        /*00c0*/ 	.word	0x00000008
.L_5713:


//--------------------- .nv.info._ZN10layer_norm13ln_bwd_kernelINS_13Kernel_traitsIffffjLj2048ELj1ELj1ELj4ELj16ENS_18Kernel_traits_baseILj2048EffffjLj128EEEEEEEvNS_9BwdParamsE --------------------------
	.section	.nv.info._ZN10layer_norm13ln_bwd_kernelINS_13Kernel_traitsIffffjLj2048ELj1ELj1ELj4ELj16ENS_18Kernel_traits_baseILj2048EffffjLj128EEEEEEEvNS_9BwdParamsE,"",@"SHT_CUDA_INFO"
	.sectionflags	@""
	.align	4


	//----- nvinfo : EIATTR_CUDA_API_VERSION
	.align		4
        /*0000*/ 	.byte	0x04, 0x37
        /*0002*/ 	.short	(.L_5715 - .L_5714)
.L_5714:
        /*0004*/ 	.word	0x00000082


	//----- nvinfo : EIATTR_KPARAM_INFO
	.align		4
.L_5715:
        /*0008*/ 	.byte	0x04, 0x17
        /*000a*/ 	.short	(.L_5717 - .L_5716)
.L_5716:
        /*000c*/ 	.word	0x00000000
        /*0010*/ 	.short	0x0000
        /*0012*/ 	.short	0x0000
        /*0014*/ 	.byte	0x00, 0xf0, 0x21, 0x02


	//----- nvinfo : EIATTR_SPARSE_MMA_MASK
	.align		4
.L_5717:
        /*0018*/ 	.byte	0x03, 0x50
        /*001a*/ 	.short	0x0000


	//----- nvinfo : EIATTR_MAXREG_COUNT
	.align		4
        /*001c*/ 	.byte	0x03, 0x1b
        /*001e*/ 	.short	0x00ff


	//----- nvinfo : EIATTR_NUM_BARRIERS
	.align		4
        /*0020*/ 	.byte	0x02, 0x4c
        /*0022*/ 	.byte	0x01
	.zero		1


	//----- nvinfo : EIATTR_MERCURY_ISA_VERSION
	.align		4
        /*0024*/ 	.byte	0x03, 0x5f
        /*0026*/ 	.short	0x0101


	//----- nvinfo : EIATTR_COOP_GROUP_MASK_REGIDS
	.align		4
        /*0028*/ 	.byte	0x04, 0x29
        /*002a*/ 	.short	(.L_5719 - .L_5718)


	//   ....[0]....
.L_5718:
        /*002c*/ 	.word	0xffffffff


	//   ....[1]....
        /*0030*/ 	.word	0xffffffff


	//   ....[2]....
        /*0034*/ 	.word	0xffffffff


	//   ....[3]....
        /*0038*/ 	.word	0xffffffff


	//   ....[4]....
        /*003c*/ 	.word	0xffffffff


	//   ....[5]....
        /*0040*/ 	.word	0xffffffff


	//   ....[6]....
        /*0044*/ 	.word	0xffffffff


	//   ....[7]....
        /*0048*/ 	.word	0xffffffff


	//   ....[8]....
        /*004c*/ 	.word	0xffffffff


	//   ....[9]....
        /*0050*/ 	.word	0xffffffff


	//----- nvinfo : EIATTR_COOP_GROUP_INSTR_OFFSETS
	.align		4
.L_5719:
        /*0054*/ 	.byte	0x04, 0x28
        /*0056*/ 	.short	(.L_5721 - .L_5720)


	//   ....[0]....
.L_5720:
        /*0058*/ 	.word	0x000011a0


	//   ....[1]....
        /*005c*/ 	.word	0x000011e0


	//   ....[2]....
        /*0060*/ 	.word	0x00001370


	//   ....[3]....
        /*0064*/ 	.word	0x000013b0


	//   ....[4]....
        /*0068*/ 	.word	0x00001450


	//   ....[5]....
        /*006c*/ 	.word	0x00001480


	//   ....[6]....
        /*0070*/ 	.word	0x00001490


	//   ....[7]....
        /*0074*/ 	.word	0x000014c0


	//   ....[8]....
        /*0078*/ 	.word	0x000014d0


	//   ....[9]....
        /*007c*/ 	.word	0x00001520


	//----- nvinfo : EIATTR_VRC_CTA_INIT_COUNT
	.align		4
.L_5721:
        /*0080*/ 	.byte	0x02, 0x4a
	.zero		1
	.zero		1


	//----- nvinfo : EIATTR_EXIT_INSTR_OFFSETS
	.align		4
        /*0084*/ 	.byte	0x04, 0x1c
        /*0086*/ 	.short	(.L_5723 - .L_5722)


	//   ....[0]....
.L_5722:
        /*0088*/ 	.word	0x00001cf0


	//----- nvinfo : EIATTR_MAX_THREADS
	.align		4
.L_5723:
        /*008c*/ 	.byte	0x04, 0x05
        /*008e*/ 	.short	(.L_5725 - .L_5724)
.L_5724:
        /*0090*/ 	.word	0x00000080
        /*0094*/ 	.word	0x00000001
        /*0098*/ 	.word	0x00000001


	//----- nvinfo : EIATTR_CBANK_PARAM_SIZE
	.align		4
.L_5725:
        /*009c*/ 	.byte	0x03, 0x19
        /*009e*/ 	.short	0x0088


	//----- nvinfo : EIATTR_PARAM_CBANK
	.align		4
        /*00a0*/ 	.byte	0x04, 0x0a
        /*00a2*/ 	.short	(.L_5727 - .L_5726)
	.align		4
.L_5726:
        /*00a4*/ 	.word	index@(.nv.constant0._ZN10layer_norm13ln_bwd_kernelINS_13Kernel_traitsIffffjLj2048ELj1ELj1ELj4ELj16ENS_18Kernel_traits_baseILj2048EffffjLj128EEEEEEEvNS_9BwdParamsE)
        /*00a8*/ 	.short	0x0380
        /*00aa*/ 	.short	0x0088


	//----- nvinfo : EIATTR_SW_WAR
	.align		4
.L_5727:
        /*00ac*/ 	.byte	0x04, 0x36
        /*00ae*/ 	.short	(.L_5729 - .L_5728)
.L_5728:
        /*00b0*/ 	.word	0x00000008
.L_5729:


//--------------------- .nv.info._ZN10layer_norm22ln_bwd_finalize_kernelINS_22Kernel_traits_finalizeILj1536E13__nv_bfloat16fS2_fjLj1024ELj4ENS_18Kernel_traits_baseILj1536ES2_fS2_fjLj1024EEEEEEEvNS_9BwdParamsE --------------------------
	.section	.nv.info._ZN10layer_norm22ln_bwd_finalize_kernelINS_22Kernel_traits_finalizeILj1536E13__nv_bfloat16fS2_fjLj1024ELj4ENS_18Kernel_traits_baseILj1536ES2_fS2_fjLj1024EEEEEEEvNS_9BwdParamsE,"",@"SHT_CUDA_INFO"
	.sectionflags	@""
	.align	4


	//----- nvinfo : EIATTR_CUDA_API_VERSION
	.align		4
        /*0000*/ 	.byte	0x04, 0x37
        /*0002*/ 	.short	(.L_5731 - .L_5730)
.L_5730:
        /*0004*/ 	.word	0x00000082


	//----- nvinfo : EIATTR_KPARAM_INFO
	.align		4
.L_5731:
        /*0008*/ 	.byte	0x04, 0x17
        /*000a*/ 	.short	(.L_5733 - .L_5732)
.L_5732:
        /*000c*/ 	.word	0x00000000
        /*0010*/ 	.short	0x0000
        /*0012*/ 	.short	0x0000
        /*0014*/ 	.byte	0x00, 0xf0, 0x21, 0x02


	//----- nvinfo : EIATTR_SPARSE_MMA_MASK
	.align		4
.L_5733:
        /*0018*/ 	.byte	0x03, 0x50
        /*001a*/ 	.short	0x0000


	//----- nvinfo : EIATTR_MAXREG_COUNT
	.align		4
        /*001c*/ 	.byte	0x03, 0x1b
        /*001e*/ 	.short	0x0040


	//----- nvinfo : EIATTR_NUM_BARRIERS
	.align		4
        /*0020*/ 	.byte	0x02, 0x4c
        /*0022*/ 	.byte	0x01
	.zero		1


	//----- nvinfo : EIATTR_MERCURY_ISA_VERSION
	.align		4
        /*0024*/ 	.byte	0x03, 0x5f
        /*0026*/ 	.short	0x0101


	//----- nvinfo : EIATTR_COOP_GROUP_MASK_REGIDS
	.align		4
        /*0028*/ 	.byte	0x04, 0x29
        /*002a*/ 	.short	(.L_5735 - .L_5734)


	//   ....[0]....
.L_5734:
        /*002c*/ 	.word	0xffffffff


	//   ....[1]....
        /*0030*/ 	.word	0xffffffff


	//   ....[2]....
        /*0034*/ 	.word	0xffffffff


	//   ....[3]....
        /*0038*/ 	.word	0xffffffff


	//   ....[4]....
        /*003c*/ 	.word	0xffffffff


	//   ....[5]....
        /*0040*/ 	.word	0xffffffff


	//   ....[6]....
        /*0044*/ 	.word	0xffffffff


	//   ....[7]....
        /*0048*/ 	.word	0xffffffff


	//   ....[8]....
        /*004c*/ 	.word	0xffffffff


	//   ....[9]....
        /*0050*/ 	.word	0xffffffff


	//----- nvinfo : EIATTR_COOP_GROUP_INSTR_OFFSETS
	.align		4
.L_5735:
        /*0054*/ 	.byte	0x04, 0x28
        /*0056*/ 	.short	(.L_5737 - .L_5736)


	//   ....[0]....
.L_5736:
        /*0058*/ 	.word	0x00001270


	//   ....[1]....
        /*005c*/ 	.word	0x00001280


	//   ....[2]....
        /*0060*/ 	.word	0x000012b0


	//   ....[3]....
        /*0064*/ 	.word	0x000012c0


	//   ....[4]....
        /*0068*/ 	.word	0x000012f0


	//   ....[5]....
        /*006c*/ 	.word	0x00001300


	//   ....[6]....
        /*0070*/ 	.word	0x00001330


	//   ....[7]....
        /*0074*/ 	.word	0x00001340


	//   ....[8]....
        /*0078*/ 	.word	0x00001370


	//   ....[9]....
        /*007c*/ 	.word	0x00001380


	//----- nvinfo : EIATTR_VRC_CTA_INIT_COUNT
	.align		4
.L_5737:
        /*0080*/ 	.byte	0x02, 0x4a
	.zero		1
	.zero		1


	//----- nvinfo : EIATTR_EXIT_INSTR_OFFSETS
	.align		4
        /*0084*/ 	.byte	0x04, 0x1c
        /*0086*/ 	.short	(.L_5739 - .L_5738)


	//   ....[0]....
.L_5738:
        /*0088*/ 	.word	0x00000060


	//   ....[1]....
        /*008c*/ 	.word	0x000013e0


	//   ....[2]....
        /*0090*/ 	.word	0x000014b0


	//----- nvinfo : EIATTR_MAX_THREADS
	.align		4
.L_5739:
        /*0094*/ 	.byte	0x04, 0x05
        /*0096*/ 	.short	(.L_5741 - .L_5740)
.L_5740:
        /*0098*/ 	.word	0x00000400
        /*009c*/ 	.word	0x00000001
        /*00a0*/ 	.word	0x00000001


	//----- nvinfo : EIATTR_CRS_STACK_SIZE
	.align		4
.L_5741:
        /*00a4*/ 	.byte	0x04, 0x1e
        /*00a6*/ 	.short	(.L_5743 - .L_5742)
.L_5742:
        /*00a8*/ 	.word	0x00000000


	//----- nvinfo : EIATTR_CBANK_PARAM_SIZE
	.align		4
.L_5743:
        /*00ac*/ 	.byte	0x03, 0x19
        /*00ae*/ 	.short	0x0088


	//----- nvinfo : EIATTR_PARAM_CBANK
	.align		4
        /*00b0*/ 	.byte	0x04, 0x0a
        /*00b2*/ 	.short	(.L_5745 - .L_5744)
	.align		4
.L_5744:
        /*00b4*/ 	.word	index@(.nv.constant0._ZN10layer_norm22ln_bwd_finalize_kernelINS_22Kernel_traits_finalizeILj1536E13__nv_bfloat16fS2_fjLj1024ELj4ENS_18Kernel_traits_baseILj1536ES2_fS2_fjLj1024EEEEEEEvNS_9BwdParamsE)
        /*00b8*/ 	.short	0x0380
        /*00ba*/ 	.short	0x0088


	//----- nvinfo : EIATTR_SW_WAR
	.align		4
.L_5745:
        /*00bc*/ 	.byte	0x04, 0x36
        /*00be*/ 	.short	(.L_5747 - .L_5746)
.L_5746:
        /*00c0*/ 	.word	0x00000008
.L_5747:


//--------------------- .nv.info._ZN10layer_norm13ln_bwd_kernelINS_13Kernel_traitsI13__nv_bfloat16fS2_fjLj1536ELj1ELj1ELj4ELj16ENS_18Kernel_traits_baseILj1536ES2_fS2_fjLj128EEEEEEEvNS_9BwdParamsE --------------------------
	.section	.nv.info._ZN10layer_norm13ln_bwd_kernelINS_13Kernel_traitsI13__nv_bfloat16fS2_fjLj1536ELj1ELj1ELj4ELj16ENS_18Kernel_traits_baseILj1536ES2_fS2_fjLj128EEEEEEEvNS_9BwdParamsE,"",@"SHT_CUDA_INFO"
	.sectionflags	@""
	.align	4


	//----- nvinfo : EIATTR_CUDA_API_VERSION
	.align		4
        /*0000*/ 	.byte	0x04, 0x37
        /*0002*/ 	.short	(.L_5749 - .L_5748)
.L_5748:
        /*0004*/ 	.word	0x00000082


	//----- nvinfo : EIATTR_KPARAM_INFO
	.align		4
.L_5749:
        /*0008*/ 	.byte	0x04, 0x17
        /*000a*/ 	.short	(.L_5751 - .L_5750)
.L_5750:
        /*000c*/ 	.word	0x00000000
        /*0010*/ 	.short	0x0000
        /*0012*/ 	.short	0x0000
        /*0014*/ 	.byte	0x00, 0xf0, 0x21, 0x02


	//----- nvinfo : EIATTR_SPARSE_MMA_MASK
	.align		4
.L_5751:
        /*0018*/ 	.byte	0x03, 0x50
        /*001a*/ 	.short	0x0000


	//----- nvinfo : EIATTR_MAXREG_COUNT
	.align		4
        /*001c*/ 	.byte	0x03, 0x1b
        /*001e*/ 	.short	0x00ff


	//----- nvinfo : EIATTR_NUM_BARRIERS
	.align		4
        /*0020*/ 	.byte	0x02, 0x4c
        /*0022*/ 	.byte	0x01
	.zero		1


	//----- nvinfo : EIATTR_MERCURY_ISA_VERSION
	.align		4
        /*0024*/ 	.byte	0x03, 0x5f
        /*0026*/ 	.short	0x0101


	//----- nvinfo : EIATTR_COOP_GROUP_MASK_REGIDS
	.align		4
        /*0028*/ 	.byte	0x04, 0x29
        /*002a*/ 	.short	(.L_5753 - .L_5752)


	//   ....[0]....
.L_5752:
        /*002c*/ 	.word	0xffffffff


	//   ....[1]....
        /*0030*/ 	.word	0xffffffff


	//   ....[2]....
        /*0034*/ 	.word	0xffffffff


	//   ....[3]....
        /*0038*/ 	.word	0xffffffff


	//   ....[4]....
        /*003c*/ 	.word	0xffffffff


	//   ....[5]....
        /*0040*/ 	.word	0xffffffff


	//   ....[6]....
        /*0044*/ 	.word	0xffffffff


	//   ....[7]....
        /*0048*/ 	.word	0xffffffff


	//   ....[8]....
        /*004c*/ 	.word	0xffffffff


	//   ....[9]....
        /*0050*/ 	.word	0xffffffff


	//----- nvinfo : EIATTR_COOP_GROUP_INSTR_OFFSETS
	.align		4
.L_5753:
        /*0054*/ 	.byte	0x04, 0x28
        /*0056*/ 	.short	(.L_5755 - .L_5754)


	//   ....[0]....
.L_5754:
        /*0058*/ 	.word	0x00001680


	//   ....[1]....
        /*005c*/ 	.word	0x000016c0


	//   ....[2]....
        /*0060*/ 	.word	0x00001850


	//   ....[3]....
        /*0064*/ 	.word	0x00001860


	//   ....[4]....
        /*0068*/ 	.word	0x000018a0


	//   ....[5]....
        /*006c*/ 	.word	0x000018b0


	//   ....[6]....
        /*0070*/ 	.word	0x000018f0


	//   ....[7]....
        /*0074*/ 	.word	0x00001900


	//   ....[8]....
        /*0078*/ 	.word	0x00001930


	//   ....[9]....
        /*007c*/ 	.word	0x00001940


	//----- nvinfo : EIATTR_VRC_CTA_INIT_COUNT
	.align		4
.L_5755:
        /*0080*/ 	.byte	0x02, 0x4a
	.zero		1
	.zero		1


	//----- nvinfo : EIATTR_EXIT_INSTR_OFFSETS
	.align		4
        /*0084*/ 	.byte	0x04, 0x1c
        /*0086*/ 	.short	(.L_5757 - .L_5756)


	//   ....[0]....
.L_5756:
        /*0088*/ 	.word	0x00002100


	//----- nvinfo : EIATTR_MAX_THREADS
	.align		4
.L_5757:
        /*008c*/ 	.byte	0x04, 0x05
        /*008e*/ 	.short	(.L_5759 - .L_5758)
.L_5758:
        /*0090*/ 	.word	0x00000080
        /*0094*/ 	.word	0x00000001
        /*0098*/ 	.word	0x00000001


	//----- nvinfo : EIATTR_CRS_STACK_SIZE
	.align		4
.L_5759:
        /*009c*/ 	.byte	0x04, 0x1e
        /*009e*/ 	.short	(.L_5761 - .L_5760)
.L_5760:
        /*00a0*/ 	.word	0x00000000


	//----- nvinfo : EIATTR_CBANK_PARAM_SIZE
	.align		4
.L_5761:
        /*00a4*/ 	.byte	0x03, 0x19
        /*00a6*/ 	.short	0x0088


	//----- nvinfo : EIATTR_PARAM_CBANK
	.align		4
        /*00a8*/ 	.byte	0x04, 0x0a
        /*00aa*/ 	.short	(.L_5763 - .L_5762)
	.align		4
.L_5762:
        /*00ac*/ 	.word	index@(.nv.constant0._ZN10layer_norm13ln_bwd_kernelINS_13Kernel_traitsI13__nv_bfloat16fS2_fjLj1536ELj1ELj1ELj4ELj16ENS_18Kernel_traits_baseILj1536ES2_fS2_fjLj128EEEEEEEvNS_9BwdParamsE)
        /*00b0*/ 	.short	0x0380
        /*00b2*/ 	.short	0x0088


	//----- nvinfo : EIATTR_SW_WAR
	.align		4
.L_5763:
        /*00b4*/ 	.byte	0x04, 0x36
        /*00b6*/ 	.short	(.L_5765 - .L_5764)
.L_5764:
        /*00b8*/ 	.word	0x00000008
.L_5765:


//--------------------- .nv.info._ZN10layer_norm22ln_bwd_finalize_kernelINS_22Kernel_traits_finalizeILj1536E13__nv_bfloat16S2_S2_fjLj1024ELj4ENS_18Kernel_traits_baseILj1536ES2_S2_S2_fjLj1024EEEEEEEvNS_9BwdParamsE --------------------------
	.section	.nv.info._ZN10layer_norm22ln_bwd_finalize_kernelINS_22Kernel_traits_finalizeILj1536E13__nv_bfloat16S2_S2_fjLj1024ELj4ENS_18Kernel_traits_baseILj1536ES2_S2_S2_fjLj1024EEEEEEEvNS_9BwdParamsE,"",@"SHT_CUDA_INFO"
	.sectionflags	@""
	.align	4


	//----- nvinfo : EIATTR_CUDA_API_VERSION
	.align		4
        /*0000*/ 	.byte	0x04, 0x37
        /*0002*/ 	.short	(.L_5767 - .L_5766)
.L_5766:
        /*0004*/ 	.word	0x00000082


	//----- nvinfo : EIATTR_KPARAM_INFO
	.align		4
.L_5767:
        /*0008*/ 	.byte	0x04, 0x17
        /*000a*/ 	.short	(.L_5769 - .L_5768)
.L_5768:
        /*000c*/ 	.word	0x00000000
        /*0010*/ 	.short	0x0000
        /*0012*/ 	.short	0x0000
        /*0014*/ 	.byte	0x00, 0xf0, 0x21, 0x02


	//----- nvinfo : EIATTR_SPARSE_MMA_MASK
	.align		4
.L_5769:
        /*0018*/ 	.byte	0x03, 0x50
        /*001a*/ 	.short	0x0000


	//----- nvinfo : EIATTR_MAXREG_COUNT
	.align		4
        /*001c*/ 	.byte	0x03, 0x1b
        /*001e*/ 	.short	0x0040


	//----- nvinfo : EIATTR_NUM_BARRIERS
	.align		4
        /*0020*/ 	.byte	0x02, 0x4c
        /*0022*/ 	.byte	0x01
	.zero		1


	//----- nvinfo : EIATTR_MERCURY_ISA_VERSION
	.align		4
        /*0024*/ 	.byte	0x03, 0x5f
        /*0026*/ 	.short	0x0101


	//----- nvinfo : EIATTR_COOP_GROUP_MASK_REGIDS
	.align		4
        /*0028*/ 	.byte	0x04, 0x29
        /*002a*/ 	.short	(.L_5771 - .L_5770)


	//   ....[0]....
.L_5770:
        /*002c*/ 	.word	0xffffffff


	//   ....[1]....
        /*0030*/ 	.word	0xffffffff


	//   ....[2]....
        /*0034*/ 	.word	0xffffffff


	//   ....[3]....
        /*0038*/ 	.word	0xffffffff


	//   ....[4]....
        /*003c*/ 	.word	0xffffffff


	//   ....[5]....
        /*0040*/ 	.word	0xffffffff


	//   ....[6]....
        /*0044*/ 	.word	0xffffffff


	//   ....[7]....
        /*0048*/ 	.word	0xffffffff


	//   ....[8]....
        /*004c*/ 	.word	0xffffffff


	//   ....[9]....
        /*0050*/ 	.word	0xffffffff


	//----- nvinfo : EIATTR_COOP_GROUP_INSTR_OFFSETS
	.align		4
.L_5771:
        /*0054*/ 	.byte	0x04, 0x28
        /*0056*/ 	.short	(.L_5773 - .L_5772)


	//   ....[0]....
.L_5772:
        /*0058*/ 	.word	0x00001270


	//   ....[1]....
        /*005c*/ 	.word	0x00001280


	//   ....[2]....
        /*0060*/ 	.word	0x000012b0


	//   ....[3]....
        /*0064*/ 	.word	0x000012c0


	//   ....[4]....
        /*0068*/ 	.word	0x000012f0


	//   ....[5]....
        /*006c*/ 	.word	0x00001300


	//   ....[6]....
        /*0070*/ 	.word	0x00001330


	//   ....[7]....
        /*0074*/ 	.word	0x00001340


	//   ....[8]....
        /*0078*/ 	.word	0x00001370


	//   ....[9]....
        /*007c*/ 	.word	0x00001380


	//----- nvinfo : EIATTR_VRC_CTA_INIT_COUNT
	.align		4
.L_5773:
        /*0080*/ 	.byte	0x02, 0x4a
	.zero		1
	.zero		1


	//----- nvinfo : EIATTR_EXIT_INSTR_OFFSETS
	.align		4
        /*0084*/ 	.byte	0x04, 0x1c
        /*0086*/ 	.short	(.L_5775 - .L_5774)


	//   ....[0]....
.L_5774:
        /*0088*/ 	.word	0x00000060


	//   ....[1]....
        /*008c*/ 	.word	0x000013e0


	//   ....[2]....
        /*0090*/ 	.word	0x000014b0


	//----- nvinfo : EIATTR_MAX_THREADS
	.align		4
.L_5775:
        /*0094*/ 	.byte	0x04, 0x05
        /*0096*/ 	.short	(.L_5777 - .L_5776)
.L_5776:
        /*0098*/ 	.word	0x00000400
        /*009c*/ 	.word	0x00000001
        /*00a0*/ 	.word	0x00000001


	//----- nvinfo : EIATTR_CRS_STACK_SIZE
	.align		4
.L_5777:
        /*00a4*/ 	.byte	0x04, 0x1e
        /*00a6*/ 	.short	(.L_5779 - .L_5778)
.L_5778:
        /*00a8*/ 	.word	0x00000000


	//----- nvinfo : EIATTR_CBANK_PARAM_SIZE
	.align		4
.L_5779:
        /*00ac*/ 	.byte	0x03, 0x19
        /*00ae*/ 	.short	0x0088


	//----- nvinfo : EIATTR_PARAM_CBANK
	.align		4
        /*00b0*/ 	.byte	0x04, 0x0a
        /*00b2*/ 	.short	(.L_5781 - .L_5780)
	.align		4
.L_5780:
        /*00b4*/ 	.word	index@(.nv.constant0._ZN10layer_norm22ln_bwd_finalize_kernelINS_22Kernel_traits_finalizeILj1536E13__nv_bfloat16S2_S2_fjLj1024ELj4ENS_18Kernel_traits_baseILj1536ES2_S2_S2_fjLj1024EEEEEEEvNS_9BwdParamsE)
        /*00b8*/ 	.short	0x0380
        /*00ba*/ 	.short	0x0088


	//----- nvinfo : EIATTR_SW_WAR
	.align		4
.L_5781:
        /*00bc*/ 	.byte	0x04, 0x36
        /*00be*/ 	.short	(.L_5783 - .L_5782)
.L_5782:
        /*00c0*/ 	.word	0x00000008
.L_5783:


//--------------------- .nv.info._ZN10layer_norm13ln_bwd_kernelINS_13Kernel_traitsI13__nv_bfloat16S2_S2_fjLj1536ELj1ELj1ELj4ELj8ENS_18Kernel_traits_baseILj1536ES2_S2_S2_fjLj128EEEEEEEvNS_9BwdParamsE --------------------------
	.section	.nv.info._ZN10layer_norm13ln_bwd_kernelINS_13Kernel_traitsI13__nv_bfloat16S2_S2_fjLj1536ELj1ELj1ELj4ELj8ENS_18Kernel_traits_baseILj1536ES2_S2_S2_fjLj128EEEEEEEvNS_9BwdParamsE,"",@"SHT_CUDA_INFO"
	.sectionflags	@""
	.align	4


	//----- nvinfo : EIATTR_CUDA_API_VERSION
	.align		4
        /*0000*/ 	.byte	0x04, 0x37
        /*0002*/ 	.short	(.L_5785 - .L_5784)
.L_5784:
        /*0004*/ 	.word	0x00000082


	//----- nvinfo : EIATTR_KPARAM_INFO
	.align		4
.L_5785:
        /*0008*/ 	.byte	0x04, 0x17
        /*000a*/ 	.short	(.L_5787 - .L_5786)
.L_5786:
        /*000c*/ 	.word	0x00000000
        /*0010*/ 	.short	0x0000
        /*0012*/ 	.short	0x0000
        /*0014*/ 	.byte	0x00, 0xf0, 0x21, 0x02


	//----- nvinfo : EIATTR_SPARSE_MMA_MASK
	.align		4
.L_5787:
        /*0018*/ 	.byte	0x03, 0x50
        /*001a*/ 	.short	0x0000


	//----- nvinfo : EIATTR_MAXREG_COUNT
	.align		4
        /*001c*/ 	.byte	0x03, 0x1b
        /*001e*/ 	.short	0x00ff


	//----- nvinfo : EIATTR_NUM_BARRIERS
	.align		4
        /*0020*/ 	.byte	0x02, 0x4c
        /*0022*/ 	.byte	0x01
	.zero		1


	//----- nvinfo : EIATTR_MERCURY_ISA_VERSION
	.align		4
        /*0024*/ 	.byte	0x03, 0x5f
        /*0026*/ 	.short	0x0101


	//----- nvinfo : EIATTR_COOP_GROUP_MASK_REGIDS
	.align		4
        /*0028*/ 	.byte	0x04, 0x29
        /*002a*/ 	.short	(.L_5789 - .L_5788)


	//   ....[0]....
.L_5788:
        /*002c*/ 	.word	0xffffffff


	//   ....[1]....
        /*0030*/ 	.word	0xffffffff


	//   ....[2]....
        /*0034*/ 	.word	0xffffffff


	//   ....[3]....
        /*0038*/ 	.word	0xffffffff


	//   ....[4]....
        /*003c*/ 	.word	0xffffffff


	//   ....[5]....
        /*0040*/ 	.word	0xffffffff


	//   ....[6]....
        /*0044*/ 	.word	0xffffffff


	//   ....[7]....
        /*0048*/ 	.word	0xffffffff


	//   ....[8]....
        /*004c*/ 	.word	0xffffffff


	//   ....[9]....
        /*0050*/ 	.word	0xffffffff


	//----- nvinfo : EIATTR_COOP_GROUP_INSTR_OFFSETS
	.align		4
.L_5789:
        /*0054*/ 	.byte	0x04, 0x28
        /*0056*/ 	.short	(.L_5791 - .L_5790)


	//   ....[0]....
.L_5790:
        /*0058*/ 	.word	0x000019b0


	//   ....[1]....
        /*005c*/ 	.word	0x000019f0


	//   ....[2]....
        /*0060*/ 	.word	0x00001b80


	//   ....[3]....
        /*0064*/ 	.word	0x00001bc0


	//   ....[4]....
        /*0068*/ 	.word	0x00001c10


	//   ....[5]....
        /*006c*/ 	.word	0x00001c20


	//   ....[6]....
        /*0070*/ 	.word	0x00001c70


	//   ....[7]....
        /*0074*/ 	.word	0x00001ca0


	//   ....[8]....
        /*0078*/ 	.word	0x00001d20


	//   ....[9]....
        /*007c*/ 	.word	0x00001d30


	//----- nvinfo : EIATTR_VRC_CTA_INIT_COUNT
	.align		4
.L_5791:
        /*0080*/ 	.byte	0x02, 0x4a
	.zero		1
	.zero		1


	//----- nvinfo : EIATTR_EXIT_INSTR_OFFSETS
	.align		4
        /*0084*/ 	.byte	0x04, 0x1c
        /*0086*/ 	.short	(.L_5793 - .L_5792)


	//   ....[0]....
.L_5792:
        /*0088*/ 	.word	0x00002540


	//----- nvinfo : EIATTR_MAX_THREADS
	.align		4
.L_5793:
        /*008c*/ 	.byte	0x04, 0x05
        /*008e*/ 	.short	(.L_5795 - .L_5794)
.L_5794:
        /*0090*/ 	.word	0x00000080
        /*0094*/ 	.word	0x00000001
        /*0098*/ 	.word	0x00000001


	//----- nvinfo : EIATTR_CBANK_PARAM_SIZE
	.align		4
.L_5795:
        /*009c*/ 	.byte	0x03, 0x19
        /*009e*/ 	.short	0x0088


	//----- nvinfo : EIATTR_PARAM_CBANK
	.align		4
        /*00a0*/ 	.byte	0x04, 0x0a
        /*00a2*/ 	.short	(.L_5797 - .L_5796)
	.align		4
.L_5796:
        /*00a4*/ 	.word	index@(.nv.constant0._ZN10layer_norm13ln_bwd_kernelINS_13Kernel_traitsI13__nv_bfloat16S2_S2_fjLj1536ELj1ELj1ELj4ELj8ENS_18Kernel_traits_baseILj1536ES2_S2_S2_fjLj128EEEEEEEvNS_9BwdParamsE)
        /*00a8*/ 	.short	0x0380
        /*00aa*/ 	.short	0x0088


	//----- nvinfo : EIATTR_SW_WAR
	.align		4
.L_5797:
        /*00ac*/ 	.byte	0x04, 0x36
        /*00ae*/ 	.short	(.L_5799 - .L_5798)
.L_5798:
        /*00b0*/ 	.word	0x00000008
.L_5799:


//--------------------- .nv.info._ZN10layer_norm22ln_bwd_finalize_kernelINS_22Kernel_traits_finalizeILj1536E6__halffS2_fjLj1024ELj4ENS_18Kernel_traits_baseILj1536ES2_fS2_fjLj1024EEEEEEEvNS_9BwdParamsE --------------------------
	.section	.nv.info._ZN10layer_norm22ln_bwd_finalize_kernelINS_22Kernel_traits_finalizeILj1536E6__halffS2_fjLj1024ELj4ENS_18Kernel_traits_baseILj1536ES2_fS2_fjLj1024EEEEEEEvNS_9BwdParamsE,"",@"SHT_CUDA_INFO"
	.sectionflags	@""
	.align	4


	//----- nvinfo : EIATTR_CUDA_API_VERSION
	.align		4
        /*0000*/ 	.byte	0x04, 0x37
        /*0002*/ 	.short	(.L_5801 - .L_5800)
.L_5800:
        /*0004*/ 	.word	0x00000082


	//----- nvinfo : EIATTR_KPARAM_INFO
	.align		4
.L_5801:
        /*0008*/ 	.byte	0x04, 0x17
        /*000a*/ 	.short	(.L_5803 - .L_5802)
.L_5802:
        /*000c*/ 	.word	0x00000000
        /*0010*/ 	.short	0x0000
        /*0012*/ 	.short	0x0000
        /*0014*/ 	.byte	0x00, 0xf0, 0x21, 0x02


	//----- nvinfo : EIATTR_SPARSE_MMA_MASK
	.align		4
.L_5803:
        /*0018*/ 	.byte	0x03, 0x50
        /*001a*/ 	.short	0x0000


	//----- nvinfo : EIATTR_MAXREG_COUNT
	.align		4
        /*001c*/ 	.byte	0x03, 0x1b
        /*001e*/ 	.short	0x0040


	//----- nvinfo : EIATTR_NUM_BARRIERS
	.align		4
        /*0020*/ 	.byte	0x02, 0x4c
        /*0022*/ 	.byte	0x01
	.zero		1


	//----- nvinfo : EIATTR_MERCURY_ISA_VERSION
	.align		4
        /*0024*/ 	.byte	0x03, 0x5f
        /*0026*/ 	.short	0x0101


	//----- nvinfo : EIATTR_COOP_GROUP_MASK_REGIDS
	.align		4
        /*0028*/ 	.byte	0x04, 0x29
        /*002a*/ 	.short	(.L_5805 - .L_5804)


	//   ....[0]....
.L_5804:
        /*002c*/ 	.word	0xffffffff


	//   ....[1]....
        /*0030*/ 	.word	0xffffffff


	//   ....[2]....
        /*0034*/ 	.word	0xffffffff


	//   ....[3]....
        /*0038*/ 	.word	0xffffffff


	//   ....[4]....
        /*003c*/ 	.word	0xffffffff


	//   ....[5]....
        /*0040*/ 	.word	0xffffffff


	//   ....[6]....
        /*0044*/ 	.word	0xffffffff


	//   ....[7]....
        /*0048*/ 	.word	0xffffffff


	//   ....[8]....
        /*004c*/ 	.word	0xffffffff


	//   ....[9]....
        /*0050*/ 	.word	0xffffffff


	//----- nvinfo : EIATTR_COOP_GROUP_INSTR_OFFSETS
	.align		4
.L_5805:
        /*0054*/ 	.byte	0x04, 0x28
        /*0056*/ 	.short	(.L_5807 - .L_5806)


	//   ....[0]....
.L_5806:
        /*0058*/ 	.word	0x00001270


	//   ....[1]....
        /*005c*/ 	.word	0x00001280


	//   ....[2]....
        /*0060*/ 	.word	0x000012b0


	//   ....[3]....
        /*0064*/ 	.word	0x000012c0


	//   ....[4]....
        /*0068*/ 	.word	0x000012f0


	//   ....[5]....
        /*006c*/ 	.word	0x00001300


	//   ....[6]....
        /*0070*/ 	.word	0x00001330


	//   ....[7]....
        /*0074*/ 	.word	0x00001340


	//   ....[8]....
        /*0078*/ 	.word	0x00001370


	//   ....[9]....
        /*007c*/ 	.word	0x00001380


	//----- nvinfo : EIATTR_VRC_CTA_INIT_COUNT
	.align		4
.L_5807:
        /*0080*/ 	.byte	0x02, 0x4a
	.zero		1
	.zero		1


	//----- nvinfo : EIATTR_EXIT_INSTR_OFFSETS
	.align		4
        /*0084*/ 	.byte	0x04, 0x1c
        /*0086*/ 	.short	(.L_5809 - .L_5808)


	//   ....[0]....
.L_5808:
        /*0088*/ 	.word	0x00000060


	//   ....[1]....
        /*008c*/ 	.word	0x000013e0


	//   ....[2]....
        /*0090*/ 	.word	0x000014b0


	//----- nvinfo : EIATTR_MAX_THREADS
	.align		4
.L_5809:
        /*0094*/ 	.byte	0x04, 0x05
        /*0096*/ 	.short	(.L_5811 - .L_5810)
.L_5810:
        /*0098*/ 	.word	0x00000400
        /*009c*/ 	.word	0x00000001
        /*00a0*/ 	.word	0x00000001


	//----- nvinfo : EIATTR_CRS_STACK_SIZE
	.align		4
.L_5811:
        /*00a4*/ 	.byte	0x04, 0x1e
        /*00a6*/ 	.short	(.L_5813 - .L_5812)
.L_5812:
        /*00a8*/ 	.word	0x00000000


	//----- nvinfo : EIATTR_CBANK_PARAM_SIZE
	.align		4
.L_5813:
        /*00ac*/ 	.byte	0x03, 0x19
        /*00ae*/ 	.short	0x0088


	//----- nvinfo : EIATTR_PARAM_CBANK
	.align		4
        /*00b0*/ 	.byte	0x04, 0x0a
        /*00b2*/ 	.short	(.L_5815 - .L_5814)
	.align		4
.L_5814:
        /*00b4*/ 	.word	index@(.nv.constant0._ZN10layer_norm22ln_bwd_finalize_kernelINS_22Kernel_traits_finalizeILj1536E6__halffS2_fjLj1024ELj4ENS_18Kernel_traits_baseILj1536ES2_fS2_fjLj1024EEEEEEEvNS_9BwdParamsE)
        /*00b8*/ 	.short	0x0380
        /*00ba*/ 	.short	0x0088


	//----- nvinfo : EIATTR_SW_WAR
	.align		4
.L_5815:
        /*00bc*/ 	.byte	0x04, 0x36
        /*00be*/ 	.short	(.L_5817 - .L_5816)
.L_5816:
        /*00c0*/ 	.word	0x00000008
.L_5817:


//--------------------- .nv.info._ZN10layer_norm13ln_bwd_kernelINS_13Kernel_traitsI6__halffS2_fjLj1536ELj1ELj1ELj4ELj16ENS_18Kernel_traits_baseILj1536ES2_fS2_fjLj128EEEEEEEvNS_9BwdParamsE --------------------------
	.section	.nv.info._ZN10layer_norm13ln_bwd_kernelINS_13Kernel_traitsI6__halffS2_fjLj1536ELj1ELj1ELj4ELj16ENS_18Kernel_traits_baseILj1536ES2_fS2_fjLj128EEEEEEEvNS_9BwdParamsE,"",@"SHT_CUDA_INFO"
	.sectionflags	@""
	.align	4


	//----- nvinfo : EIATTR_CUDA_API_VERSION
	.align		4
        /*0000*/ 	.byte	0x04, 0x37
        /*0002*/ 	.short	(.L_5819 - .L_5818)
.L_5818:
        /*0004*/ 	.word	0x00000082


	//----- nvinfo : EIATTR_KPARAM_INFO
	.align		4
.L_5819:
        /*0008*/ 	.byte	0x04, 0x17
        /*000a*/ 	.short	(.L_5821 - .L_5820)
.L_5820:
        /*000c*/ 	.word	0x00000000
        /*0010*/ 	.short	0x0000
        /*0012*/ 	.short	0x0000
        /*0014*/ 	.byte	0x00, 0xf0, 0x21, 0x02


	//----- nvinfo : EIATTR_SPARSE_MMA_MASK
	.align		4
.L_5821:
        /*0018*/ 	.byte	0x03, 0x50
        /*001a*/ 	.short	0x0000


	//----- nvinfo : EIATTR_MAXREG_COUNT
	.align		4
        /*001c*/ 	.byte	0x03, 0x1b
        /*001e*/ 	.short	0x00ff


	//----- nvinfo : EIATTR_NUM_BARRIERS
	.align		4
        /*0020*/ 	.byte	0x02, 0x4c
        /*0022*/ 	.byte	0x01
	.zero		1


	//----- nvinfo : EIATTR_MERCURY_ISA_VERSION
	.align		4
        /*0024*/ 	.byte	0x03, 0x5f
        /*0026*/ 	.short	0x0101


	//----- nvinfo : EIATTR_COOP_GROUP_MASK_REGIDS
	.align		4
        /*0028*/ 	.byte	0x04, 0x29
        /*002a*/ 	.short	(.L_5823 - .L_5822)


	//   ....[0]....
.L_5822:
        /*002c*/ 	.word	0xffffffff


	//   ....[1]....
        /*0030*/ 	.word	0xffffffff


	//   ....[2]....
        /*0034*/ 	.word	0xffffffff


	//   ....[3]....
        /*0038*/ 	.word	0xffffffff


	//   ....[4]....
        /*003c*/ 	.word	0xffffffff


	//   ....[5]....
        /*0040*/ 	.word	0xffffffff


	//   ....[6]....
        /*0044*/ 	.word	0xffffffff


	//   ....[7]....
        /*0048*/ 	.word	0xffffffff


	//   ....[8]....
        /*004c*/ 	.word	0xffffffff


	//   ....[9]....
        /*0050*/ 	.word	0xffffffff


	//----- nvinfo : EIATTR_COOP_GROUP_INSTR_OFFSETS
	.align		4
.L_5823:
        /*0054*/ 	.byte	0x04, 0x28
        /*0056*/ 	.short	(.L_5825 - .L_5824)


	//   ....[0]....
.L_5824:
        /*0058*/ 	.word	0x00001710


	//   ....[1]....
        /*005c*/ 	.word	0x00001750


	//   ....[2]....
        /*0060*/ 	.word	0x000018c0


	//   ....[3]....
        /*0064*/ 	.word	0x000018d0


	//   ....[4]....
        /*0068*/ 	.word	0x00001900


	//   ....[5]....
        /*006c*/ 	.word	0x00001910


	//   ....[6]....
        /*0070*/ 	.word	0x00001940


	//   ....[7]....
        /*0074*/ 	.word	0x00001950


	//   ....[8]....
        /*0078*/ 	.word	0x00001990


	//   ....[9]....
        /*007c*/ 	.word	0x000019a0


	//----- nvinfo : EIATTR_VRC_CTA_INIT_COUNT
	.align		4
.L_5825:
        /*0080*/ 	.byte	0x02, 0x4a
	.zero		1
	.zero		1


	//----- nvinfo : EIATTR_EXIT_INSTR_OFFSETS
	.align		4
        /*0084*/ 	.byte	0x04, 0x1c
        /*0086*/ 	.short	(.L_5827 - .L_5826)


	//   ....[0]....
.L_5826:
        /*0088*/ 	.word	0x00002170


	//----- nvinfo : EIATTR_MAX_THREADS
	.align		4
.L_5827:
        /*008c*/ 	.byte	0x04, 0x05
        /*008e*/ 	.short	(.L_5829 - .L_5828)
.L_5828:
        /*0090*/ 	.word	0x00000080
        /*0094*/ 	.word	0x00000001
        /*0098*/ 	.word	0x00000001


	//----- nvinfo : EIATTR_CRS_STACK_SIZE
	.align		4
.L_5829:
        /*009c*/ 	.byte	0x04, 0x1e
        /*009e*/ 	.short	(.L_5831 - .L_5830)
.L_5830:
        /*00a0*/ 	.word	0x00000000


	//----- nvinfo : EIATTR_CBANK_PARAM_SIZE
	.align		4
.L_5831:
        /*00a4*/ 	.byte	0x03, 0x19
        /*00a6*/ 	.short	0x0088


	//----- nvinfo : EIATTR_PARAM_CBANK
	.align		4
        /*00a8*/ 	.byte	0x04, 0x0a
        /*00aa*/ 	.short	(.L_5833 - .L_5832)
	.align		4
.L_5832:
        /*00ac*/ 	.word	index@(.nv.constant0._ZN10layer_norm13ln_bwd_kernelINS_13Kernel_traitsI6__halffS2_fjLj1536ELj1ELj1ELj4ELj16ENS_18Kernel_traits_baseILj1536ES2_fS2_fjLj128EEEEEEEvNS_9BwdParamsE)
        /*00b0*/ 	.short	0x0380
        /*00b2*/ 	.short	0x0088


	//----- nvinfo : EIATTR_SW_WAR
	.align		4
.L_5833:
        /*00b4*/ 	.byte	0x04, 0x36
        /*00b6*/ 	.short	(.L_5835 - .L_5834)
.L_5834:
        /*00b8*/ 	.word	0x00000008
.L_5835:


//--------------------- .nv.info._ZN10layer_norm22ln_bwd_finalize_kernelINS_22Kernel_traits_finalizeILj1536E6__halfS2_S2_fjLj1024ELj4ENS_18Kernel_traits_baseILj1536ES2_S2_S2_fjLj1024EEEEEEEvNS_9BwdParamsE --------------------------
	.section	.nv.info._ZN10layer_norm22ln_bwd_finalize_kernelINS_22Kernel_traits_finalizeILj1536E6__halfS2_S2_fjLj1024ELj4ENS_18Kernel_traits_baseILj1536ES2_S2_S2_fjLj1024EEEEEEEvNS_9BwdParamsE,"",@"SHT_CUDA_INFO"
	.sectionflags	@""
	.align	4


	//----- nvinfo : EIATTR_CUDA_API_VERSION
	.align		4
        /*0000*/ 	.byte	0x04, 0x37
        /*0002*/ 	.short	(.L_5837 - .L_5836)
.L_5836:
        /*0004*/ 	.word	0x00000082


	//----- nvinfo : EIATTR_KPARAM_INFO
	.align		4
.L_5837:
        /*0008*/ 	.byte	0x04, 0x17
        /*000a*/ 	.short	(.L_5839 - .L_5838)
.L_5838:
        /*000c*/ 	.word	0x00000000
        /*0010*/ 	.short	0x0000
        /*0012*/ 	.short	0x0000
        /*0014*/ 	.byte	0x00, 0xf0, 0x21, 0x02


	//----- nvinfo : EIATTR_SPARSE_MMA_MASK
	.align		4
.L_5839:
        /*0018*/ 	.byte	0x03, 0x50
        /*001a*/ 	.short	0x0000


	//----- nvinfo : EIATTR_MAXREG_COUNT
	.align		4
        /*001c*/ 	.byte	0x03, 0x1b
        /*001e*/ 	.short	0x0040


	//----- nvinfo : EIATTR_NUM_BARRIERS
	.align		4
        /*0020*/ 	.byte	0x02, 0x4c
        /*0022*/ 	.byte	0x01
	.zero		1


	//----- nvinfo : EIATTR_MERCURY_ISA_VERSION
	.align		4
        /*0024*/ 	.byte	0x03, 0x5f
        /*0026*/ 	.short	0x0101


	//----- nvinfo : EIATTR_COOP_GROUP_MASK_REGIDS
	.align		4
        /*0028*/ 	.byte	0x04, 0x29
        /*002a*/ 	.short	(.L_5841 - .L_5840)


	//   ....[0]....
.L_5840:
        /*002c*/ 	.word	0xffffffff


	//   ....[1]....
        /*0030*/ 	.word	0xffffffff


	//   ....[2]....
        /*0034*/ 	.word	0xffffffff


	//   ....[3]....
        /*0038*/ 	.word	0xffffffff


	//   ....[4]....
        /*003c*/ 	.word	0xffffffff


	//   ....[5]....
        /*0040*/ 	.word	0xffffffff


	//   ....[6]....
        /*0044*/ 	.word	0xffffffff


	//   ....[7]....
        /*0048*/ 	.word	0xffffffff


	//   ....[8]....
        /*004c*/ 	.word	0xffffffff


	//   ....[9]....
        /*0050*/ 	.word	0xffffffff


	//----- nvinfo : EIATTR_COOP_GROUP_INSTR_OFFSETS
	.align		4
.L_5841:
        /*0054*/ 	.byte	0x04, 0x28
        /*0056*/ 	.short	(.L_5843 - .L_5842)


	//   ....[0]....
.L_5842:
        /*0058*/ 	.word	0x00001270


	//   ....[1]....
        /*005c*/ 	.word	0x00001280


	//   ....[2]....
        /*0060*/ 	.word	0x000012b0


	//   ....[3]....
        /*0064*/ 	.word	0x000012c0


	//   ....[4]....
        /*0068*/ 	.word	0x000012f0


	//   ....[5]....
        /*006c*/ 	.word	0x00001300


	//   ....[6]....
        /*0070*/ 	.word	0x00001330


	//   ....[7]....
        /*0074*/ 	.word	0x00001340


	//   ....[8]....
        /*0078*/ 	.word	0x00001370


	//   ....[9]....
        /*007c*/ 	.word	0x00001380


	//----- nvinfo : EIATTR_VRC_CTA_INIT_COUNT
	.align		4
.L_5843:
        /*0080*/ 	.byte	0x02, 0x4a
	.zero		1
	.zero		1


	//----- nvinfo : EIATTR_EXIT_INSTR_OFFSETS
	.align		4
        /*0084*/ 	.byte	0x04, 0x1c
        /*0086*/ 	.short	(.L_5845 - .L_5844)


	//   ....[0]....
.L_5844:
        /*0088*/ 	.word	0x00000060


	//   ....[1]....
        /*008c*/ 	.word	0x000013e0


	//   ....[2]....
        /*0090*/ 	.word	0x000014b0


	//----- nvinfo : EIATTR_MAX_THREADS
	.align		4
.L_5845:
        /*0094*/ 	.byte	0x04, 0x05
        /*0096*/ 	.short	(.L_5847 - .L_5846)
.L_5846:
        /*0098*/ 	.word	0x00000400
        /*009c*/ 	.word	0x00000001
        /*00a0*/ 	.word	0x00000001


	//----- nvinfo : EIATTR_CRS_STACK_SIZE
	.align		4
.L_5847:
        /*00a4*/ 	.byte	0x04, 0x1e
        /*00a6*/ 	.short	(.L_5849 - .L_5848)
.L_5848:
        /*00a8*/ 	.word	0x00000000


	//----- nvinfo : EIATTR_CBANK_PARAM_SIZE
	.align		4
.L_5849:
        /*00ac*/ 	.byte	0x03, 0x19
        /*00ae*/ 	.short	0x0088


	//----- nvinfo : EIATTR_PARAM_CBANK
	.align		4
        /*00b0*/ 	.byte	0x04, 0x0a
        /*00b2*/ 	.short	(.L_5851 - .L_5850)
	.align		4
.L_5850:
        /*00b4*/ 	.word	index@(.nv.constant0._ZN10layer_norm22ln_bwd_finalize_kernelINS_22Kernel_traits_finalizeILj1536E6__halfS2_S2_fjLj1024ELj4ENS_18Kernel_traits_baseILj1536ES2_S2_S2_fjLj1024EEEEEEEvNS_9BwdParamsE)
        /*00b8*/ 	.short	0x0380
        /*00ba*/ 	.short	0x0088


	//----- nvinfo : EIATTR_SW_WAR
	.align		4
.L_5851:
        /*00bc*/ 	.byte	0x04, 0x36
        /*00be*/ 	.short	(.L_5853 - .L_5852)
.L_5852:
        /*00c0*/ 	.word	0x00000008
.L_5853:


//--------------------- .nv.info._ZN10layer_norm13ln_bwd_kernelINS_13Kernel_traitsI6__halfS2_S2_fjLj1536ELj1ELj1ELj4ELj8ENS_18Kernel_traits_baseILj1536ES2_S2_S2_fjLj128EEEEEEEvNS_9BwdParamsE --------------------------
	.section	.nv.info._ZN10layer_norm13ln_bwd_kernelINS_13Kernel_traitsI6__halfS2_S2_fjLj1536ELj1ELj1ELj4ELj8ENS_18Kernel_traits_baseILj1536ES2_S2_S2_fjLj128EEEEEEEvNS_9BwdParamsE,"",@"SHT_CUDA_INFO"
	.sectionflags	@""
	.align	4


	//----- nvinfo : EIATTR_CUDA_API_VERSION
	.align		4
        /*0000*/ 	.byte	0x04, 0x37
        /*0002*/ 	.short	(.L_5855 - .L_5854)
.L_5854:
        /*0004*/ 	.word	0x00000082


	//----- nvinfo : EIATTR_KPARAM_INFO
	.align		4
.L_5855:
        /*0008*/ 	.byte	0x04, 0x17
        /*000a*/ 	.short	(.L_5857 - .L_5856)
.L_5856:
        /*000c*/ 	.word	0x00000000
        /*0010*/ 	.short	0x0000
        /*0012*/ 	.short	0x0000
        /*0014*/ 	.byte	0x00, 0xf0, 0x21, 0x02


	//----- nvinfo : EIATTR_SPARSE_MMA_MASK
	.align		4
.L_5857:
        /*0018*/ 	.byte	0x03, 0x50
        /*001a*/ 	.short	0x0000


	//----- nvinfo : EIATTR_MAXREG_COUNT
	.align		4
        /*001c*/ 	.byte	0x03, 0x1b
        /*001e*/ 	.short	0x00ff


	//----- nvinfo : EIATTR_NUM_BARRIERS
	.align		4
        /*0020*/ 	.byte	0x02, 0x4c
        /*0022*/ 	.byte	0x01
	.zero		1


	//----- nvinfo : EIATTR_MERCURY_ISA_VERSION
	.align		4
        /*0024*/ 	.byte	0x03, 0x5f
        /*0026*/ 	.short	0x0101


	//----- nvinfo : EIATTR_COOP_GROUP_MASK_REGIDS
	.align		4
        /*0028*/ 	.byte	0x04, 0x29
        /*002a*/ 	.short	(.L_5859 - .L_5858)


	//   ....[0]....
.L_5858:
        /*002c*/ 	.word	0xffffffff


	//   ....[1]....
        /*0030*/ 	.word	0xffffffff


	//   ....[2]....
        /*0034*/ 	.word	0xffffffff


	//   ....[3]....
        /*0038*/ 	.word	0xffffffff


	//   ....[4]....
        /*003c*/ 	.word	0xffffffff


	//   ....[5]....
        /*0040*/ 	.word	0xffffffff


	//   ....[6]....
        /*0044*/ 	.word	0xffffffff


	//   ....[7]....
        /*0048*/ 	.word	0xffffffff


	//   ....[8]....
        /*004c*/ 	.word	0xffffffff


	//   ....[9]....
        /*0050*/ 	.word	0xffffffff


	//----- nvinfo : EIATTR_COOP_GROUP_INSTR_OFFSETS
	.align		4
.L_5859:
        /*0054*/ 	.byte	0x04, 0x28
        /*0056*/ 	.short	(.L_5861 - .L_5860)


	//   ....[0]....
.L_5860:
        /*0058*/ 	.word	0x00001a20


	//   ....[1]....
        /*005c*/ 	.word	0x00001a60


	//   ....[2]....
        /*0060*/ 	.word	0x00001bf0


	//   ....[3]....
        /*0064*/ 	.word	0x00001c30


	//   ....[4]....
        /*0068*/ 	.word	0x00001c80


	//   ....[5]....
        /*006c*/ 	.word	0x00001c90


	//   ....[6]....
        /*0070*/ 	.word	0x00001ce0


	//   ....[7]....
        /*0074*/ 	.word	0x00001d10


	//   ....[8]....
        /*0078*/ 	.word	0x00001d90


	//   ....[9]....
        /*007c*/ 	.word	0x00001da0


	//----- nvinfo : EIATTR_VRC_CTA_INIT_COUNT
	.align		4
.L_5861:
        /*0080*/ 	.byte	0x02, 0x4a
	.zero		1
	.zero		1


	//----- nvinfo : EIATTR_EXIT_INSTR_OFFSETS
	.align		4
        /*0084*/ 	.byte	0x04, 0x1c
        /*0086*/ 	.short	(.L_5863 - .L_5862)


	//   ....[0]....
.L_5862:
        /*0088*/ 	.word	0x00002600


	//----- nvinfo : EIATTR_MAX_THREADS
	.align		4
.L_5863:
        /*008c*/ 	.byte	0x04, 0x05
        /*008e*/ 	.short	(.L_5865 - .L_5864)
.L_5864:
        /*0090*/ 	.word	0x00000080
        /*0094*/ 	.word	0x00000001
        /*0098*/ 	.word	0x00000001


	//----- nvinfo : EIATTR_CBANK_PARAM_SIZE
	.align		4
.L_5865:
        /*009c*/ 	.byte	0x03, 0x19
        /*009e*/ 	.short	0x0088


	//----- nvinfo : EIATTR_PARAM_CBANK
	.align		4
        /*00a0*/ 	.byte	0x04, 0x0a
        /*00a2*/ 	.short	(.L_5867 - .L_5866)
	.align		4
.L_5866:
        /*00a4*/ 	.word	index@(.nv.constant0._ZN10layer_norm13ln_bwd_kernelINS_13Kernel_traitsI6__halfS2_S2_fjLj1536ELj1ELj1ELj4ELj8ENS_18Kernel_traits_baseILj1536ES2_S2_S2_fjLj128EEEEEEEvNS_9BwdParamsE)
        /*00a8*/ 	.short	0x0380
        /*00aa*/ 	.short	0x0088


	//----- nvinfo : EIATTR_SW_WAR
	.align		4
.L_5867:
        /*00ac*/ 	.byte	0x04, 0x36
        /*00ae*/ 	.short	(.L_5869 - .L_5868)
.L_5868:
        /*00b0*/ 	.word	0x00000008
.L_5869:


//--------------------- .nv.info._ZN10layer_norm22ln_bwd_finalize_kernelINS_22Kernel_traits_finalizeILj1536EffffjLj1024ELj4ENS_18Kernel_traits_baseILj1536EffffjLj1024EEEEEEEvNS_9BwdParamsE --------------------------
	.section	.nv.info._ZN10layer_norm22ln_bwd_finalize_kernelINS_22Kernel_traits_finalizeILj1536EffffjLj1024ELj4ENS_18Kernel_traits_baseILj1536EffffjLj1024EEEEEEEvNS_9BwdParamsE,"",@"SHT_CUDA_INFO"
	.sectionflags	@""
	.align	4


	//----- nvinfo : EIATTR_CUDA_API_VERSION
	.align		4
        /*0000*/ 	.byte	0x04, 0x37
        /*0002*/ 	.short	(.L_5871 - .L_5870)
.L_5870:
        /*0004*/ 	.word	0x00000082


	//----- nvinfo : EIATTR_KPARAM_INFO
	.align		4
.L_5871:
        /*0008*/ 	.byte	0x04, 0x17
        /*000a*/ 	.short	(.L_5873 - .L_5872)
.L_5872:
        /*000c*/ 	.word	0x00000000
        /*0010*/ 	.short	0x0000
        /*0012*/ 	.short	0x0000
        /*0014*/ 	.byte	0x00, 0xf0, 0x21, 0x02


	//----- nvinfo : EIATTR_SPARSE_MMA_MASK
	.align		4
.L_5873:
        /*0018*/ 	.byte	0x03, 0x50
        /*001a*/ 	.short	0x0000


	//----- nvinfo : EIATTR_MAXREG_COUNT
	.align		4
        /*001c*/ 	.byte	0x03, 0x1b
        /*001e*/ 	.short	0x0040


	//----- nvinfo : EIATTR_NUM_BARRIERS
	.align		4
        /*0020*/ 	.byte	0x02, 0x4c
        /*0022*/ 	.byte	0x01
	.zero		1


	//----- nvinfo : EIATTR_MERCURY_ISA_VERSION
	.align		4
        /*0024*/ 	.byte	0x03, 0x5f
        /*0026*/ 	.short	0x0101


	//----- nvinfo : EIATTR_COOP_GROUP_MASK_REGIDS
	.align		4
        /*0028*/ 	.byte	0x04, 0x29
        /*002a*/ 	.short	(.L_5875 - .L_5874)


	//   ....[0]....
.L_5874:
        /*002c*/ 	.word	0xffffffff


	//   ....[1]....
        /*0030*/ 	.word	0xffffffff


	//   ....[2]....
        /*0034*/ 	.word	0xffffffff


	//   ....[3]....
        /*0038*/ 	.word	0xffffffff


	//   ....[4]....
        /*003c*/ 	.word	0xffffffff


	//   ....[5]....
        /*0040*/ 	.word	0xffffffff


	//   ....[6]....
        /*0044*/ 	.word	0xffffffff


	//   ....[7]....
        /*0048*/ 	.word	0xffffffff


	//   ....[8]....
        /*004c*/ 	.word	0xffffffff


	//   ....[9]....
        /*0050*/ 	.word	0xffffffff


	//----- nvinfo : EIATTR_COOP_GROUP_INSTR_OFFSETS
	.align		4
.L_5875:
        /*0054*/ 	.byte	0x04, 0x28
        /*0056*/ 	.short	(.L_5877 - .L_5876)


	//   ....[0]....
.L_5876:
        /*0058*/ 	.word	0x00001270


	//   ....[1]....
        /*005c*/ 	.word	0x00001280


	//   ....[2]....
        /*0060*/ 	.word	0x000012b0


	//   ....[3]....
        /*0064*/ 	.word	0x000012c0


	//   ....[4]....
        /*0068*/ 	.word	0x000012f0


	//   ....[5]....
        /*006c*/ 	.word	0x00001300


	//   ....[6]....
        /*0070*/ 	.word	0x00001330


	//   ....[7]....
        /*0074*/ 	.word	0x00001340


	//   ....[8]....
        /*0078*/ 	.word	0x00001370


	//   ....[9]....
        /*007c*/ 	.word	0x00001380


	//----- nvinfo : EIATTR_VRC_CTA_INIT_COUNT
	.align		4
.L_5877:
        /*0080*/ 	.byte	0x02, 0x4a
	.zero		1
	.zero		1


	//----- nvinfo : EIATTR_EXIT_INSTR_OFFSETS
	.align		4
        /*0084*/ 	.byte	0x04, 0x1c
        /*0086*/ 	.short	(.L_5879 - .L_5878)


	//   ....[0]....
.L_5878:
        /*0088*/ 	.word	0x00000060


	//   ....[1]....
        /*008c*/ 	.word	0x000013e0


	//   ....[2]....
        /*0090*/ 	.word	0x00001490


	//----- nvinfo : EIATTR_MAX_THREADS
	.align		4
.L_5879:
        /*0094*/ 	.byte	0x04, 0x05
        /*0096*/ 	.short	(.L_5881 - .L_5880)
.L_5880:
        /*0098*/ 	.word	0x00000400
        /*009c*/ 	.word	0x00000001
        /*00a0*/ 	.word	0x00000001


	//----- nvinfo : EIATTR_CRS_STACK_SIZE
	.align		4
.L_5881:
        /*00a4*/ 	.byte	0x04, 0x1e
        /*00a6*/ 	.short	(.L_5883 - .L_5882)
.L_5882:
        /*00a8*/ 	.word	0x00000000


	//----- nvinfo : EIATTR_CBANK_PARAM_SIZE
	.align		4
.L_5883:
        /*00ac*/ 	.byte	0x03, 0x19
        /*00ae*/ 	.short	0x0088


	//----- nvinfo : EIATTR_PARAM_CBANK
	.align		4
        /*00b0*/ 	.byte	0x04, 0x0a
        /*00b2*/ 	.short	(.L_5885 - .L_5884)
	.align		4
.L_5884:
        /*00b4*/ 	.word	index@(.nv.constant0._ZN10layer_norm22ln_bwd_finalize_kernelINS_22Kernel_traits_finalizeILj1536EffffjLj1024ELj4ENS_18Kernel_traits_baseILj1536EffffjLj1024EEEEEEEvNS_9BwdParamsE)
        /*00b8*/ 	.short	0x0380
        /*00ba*/ 	.short	0x0088


	//----- nvinfo : EIATTR_SW_WAR
	.align		4
.L_5885:
        /*00bc*/ 	.byte	0x04, 0x36
        /*00be*/ 	.short	(.L_5887 - .L_5886)
.L_5886:
        /*00c0*/ 	.word	0x00000008
.L_5887:


//--------------------- .nv.info._ZN10layer_norm13ln_bwd_kernelINS_13Kernel_traitsIffffjLj1536ELj1ELj1ELj4ELj16ENS_18Kernel_traits_baseILj1536EffffjLj128EEEEEEEvNS_9BwdParamsE --------------------------
	.section	.nv.info._ZN10layer_norm13ln_bwd_kernelINS_13Kernel_traitsIffffjLj1536ELj1ELj1ELj4ELj16ENS_18Kernel_traits_baseILj1536EffffjLj128EEEEEEEvNS_9BwdParamsE,"",@"SHT_CUDA_INFO"
	.sectionflags	@""
	.align	4


	//----- nvinfo : EIATTR_CUDA_API_VERSION
	.align		4
        /*0000*/ 	.byte	0x04, 0x37
        /*0002*/ 	.short	(.L_5889 - .L_5888)
.L_5888:
        /*0004*/ 	.word	0x00000082


	//----- nvinfo : EIATTR_KPARAM_INFO
	.align		4
.L_5889:
        /*0008*/ 	.byte	0x04, 0x17
        /*000a*/ 	.short	(.L_5891 - .L_5890)
.L_5890:
        /*000c*/ 	.word	0x00000000
        /*0010*/ 	.short	0x0000
        /*0012*/ 	.short	0x0000
        /*0014*/ 	.byte	0x00, 0xf0, 0x21, 0x02


	//----- nvinfo : EIATTR_SPARSE_MMA_MASK
	.align		4
.L_5891:
        /*0018*/ 	.byte	0x03, 0x50
        /*001a*/ 	.short	0x0000


	//----- nvinfo : EIATTR_MAXREG_COUNT
	.align		4
        /*001c*/ 	.byte	0x03, 0x1b
        /*001e*/ 	.short	0x00ff


	//----- nvinfo : EIATTR_NUM_BARRIERS
	.align		4
        /*0020*/ 	.byte	0x02, 0x4c
        /*0022*/ 	.byte	0x01
	.zero		1


	//----- nvinfo : EIATTR_ANNOTATIONS
	.align		4
        /*0024*/ 	.byte	0x04, 0x55
        /*0026*/ 	.short	(.L_5893 - .L_5892)


	//   ....[0]....
.L_5892:
        /*0028*/ 	.word	0x00000001
        /*002c*/ 	.byte	0xc0, 0x02, 0x00, 0x00, 0x01, 0x00, 0x00, 0x00, 0xf0, 0x0e, 0x00, 0x00, 0x01, 0x00, 0x00, 0x00
        /*003c*/ 	.byte	0xe0, 0x10, 0x00, 0x00, 0x01, 0x00, 0x00, 0x00, 0x80, 0x16, 0x00, 0x00


	//----- nvinfo : EIATTR_MERCURY_ISA_VERSION
	.align		4
.L_5893:
        /*0048*/ 	.byte	0x03, 0x5f
        /*004a*/ 	.short	0x0101


	//----- nvinfo : EIATTR_COOP_GROUP_MASK_REGIDS
	.align		4
        /*004c*/ 	.byte	0x04, 0x29
        /*004e*/ 	.short	(.L_5895 - .L_5894)


	//   ....[0]....
.L_5894:
        /*0050*/ 	.word	0xffffffff


	//   ....[1]....
        /*0054*/ 	.word	0xffffffff


	//   ....[2]....
        /*0058*/ 	.word	0xffffffff


	//   ....[3]....
        /*005c*/ 	.word	0xffffffff


	//   ....[4]....
        /*0060*/ 	.word	0xffffffff


	//   ....[5]....
        /*0064*/ 	.word	0xffffffff


	//   ....[6]....
        /*0068*/ 	.word	0xffffffff


	//   ....[7]....
        /*006c*/ 	.word	0xffffffff


	//   ....[8]....
        /*0070*/ 	.word	0xffffffff


	//   ....[9]....
        /*0074*/ 	.word	0xffffffff


	//----- nvinfo : EIATTR_COOP_GROUP_INSTR_OFFSETS
	.align		4
.L_5895:
        /*0078*/ 	.byte	0x04, 0x28
        /*007a*/ 	.short	(.L_5897 - .L_5896)


	//   ....[0]....
.L_5896:
        /*007c*/ 	.word	0x00000f30


	//   ....[1]....
        /*0080*/ 	.word	0x000010a0


	//   ....[2]....
        /*0084*/ 	.word	0x000010d0


	//   ....[3]....
        /*0088*/ 	.word	0x000010f0


	//   ....[4]....
        /*008c*/ 	.word	0x00001120


	//   ....[5]....
        /*0090*/ 	.word	0x00001140


	//   ....[6]....
        /*0094*/ 	.word	0x00001170


	//   ....[7]....
        /*0098*/ 	.word	0x000011b0


	//   ....[8]....
        /*009c*/ 	.word	0x000011f0


	//   ....[9]....
        /*00a0*/ 	.word	0x00001210


	//----- nvinfo : EIATTR_VRC_CTA_INIT_COUNT
	.align		4
.L_5897:
        /*00a4*/ 	.byte	0x02, 0x4a
	.zero		1
	.zero		1


	//----- nvinfo : EIATTR_EXIT_INSTR_OFFSETS
	.align		4
        /*00a8*/ 	.byte	0x04, 0x1c
        /*00aa*/ 	.short	(.L_5899 - .L_5898)


	//   ....[0]....
.L_5898:
        /*00ac*/ 	.word	0x00001930


	//----- nvinfo : EIATTR_MAX_THREADS
	.align		4
.L_5899:
        /*00b0*/ 	.byte	0x04, 0x05
        /*00b2*/ 	.short	(.L_5901 - .L_5900)
.L_5900:
        /*00b4*/ 	.word	0x00000080
        /*00b8*/ 	.word	0x00000001
        /*00bc*/ 	.word	0x00000001


	//----- nvinfo : EIATTR_CBANK_PARAM_SIZE
	.align		4
.L_5901:
        /*00c0*/ 	.byte	0x03, 0x19
        /*00c2*/ 	.short	0x0088


	//----- nvinfo : EIATTR_PARAM_CBANK
	.align		4
        /*00c4*/ 	.byte	0x04, 0x0a
        /*00c6*/ 	.short	(.L_5903 - .L_5902)
	.align		4
.L_5902:
        /*00c8*/ 	.word	index@(.nv.constant0._ZN10layer_norm13ln_bwd_kernelINS_13Kernel_traitsIffffjLj1536ELj1ELj1ELj4ELj16ENS_18Kernel_traits_baseILj1536EffffjLj128EEEEEEEvNS_9BwdParamsE)
        /*00cc*/ 	.short	0x0380
        /*00ce*/ 	.short	0x0088


	//----- nvinfo : EIATTR_SW_WAR
	.align		4
.L_5903:
        /*00d0*/ 	.byte	0x04, 0x36
        /*00d2*/ 	.short	(.L_5905 - .L_5904)
.L_5904:
        /*00d4*/ 	.word	0x00000008
.L_5905:


//--------------------- .nv.info._ZN10layer_norm22ln_bwd_finalize_kernelINS_22Kernel_traits_finalizeILj1024E13__nv_bfloat16fS2_fjLj1024ELj4ENS_18Kernel_traits_baseILj1024ES2_fS2_fjLj1024EEEEEEEvNS_9BwdParamsE --------------------------
	.section	.nv.info._ZN10layer_norm22ln_bwd_finalize_kernelINS_22Kernel_traits_finalizeILj1024E13__nv_bfloat16fS2_fjLj1024ELj4ENS_18Kernel_traits_baseILj1024ES2_fS2_fjLj1024EEEEEEEvNS_9BwdParamsE,"",@"SHT_CUDA_INFO"
	.sectionflags	@""
	.align	4


	//----- nvinfo : EIATTR_CUDA_API_VERSION
	.align		4
        /*0000*/ 	.byte	0x04, 0x37
        /*0002*/ 	.short	(.L_5907 - .L_5906)
.L_5906:
        /*0004*/ 	.word	0x00000082


	//----- nvinfo : EIATTR_KPARAM_INFO
	.align		4
.L_5907:
        /*0008*/ 	.byte	0x04, 0x17
        /*000a*/ 	.short	(.L_5909 - .L_5908)
.L_5908:
        /*000c*/ 	.word	0x00000000
        /*0010*/ 	.short	0x0000
        /*0012*/ 	.short	0x0000
        /*0014*/ 	.byte	0x00, 0xf0, 0x21, 0x02


	//----- nvinfo : EIATTR_SPARSE_MMA_MASK
	.align		4
.L_5909:
        /*0018*/ 	.byte	0x03, 0x50
        /*001a*/ 	.short	0x0000


	//----- nvinfo : EIATTR_MAXREG_COUNT
	.align		4
        /*001c*/ 	.byte	0x03, 0x1b
        /*001e*/ 	.short	0x0040


	//----- nvinfo : EIATTR_NUM_BARRIERS
	.align		4
        /*0020*/ 	.byte	0x02, 0x4c
        /*0022*/ 	.byte	0x01
	.zero		1


	//----- nvinfo : EIATTR_MERCURY_ISA_VERSION
	.align		4
        /*0024*/ 	.byte	0x03, 0x5f
        /*0026*/ 	.short	0x0101


	//----- nvinfo : EIATTR_COOP_GROUP_MASK_REGIDS
	.align		4
        /*0028*/ 	.byte	0x04, 0x29
        /*002a*/ 	.short	(.L_5911 - .L_5910)


	//   ....[0]....
.L_5910:
        /*002c*/ 	.word	0xffffffff


	//   ....[1]....
        /*0030*/ 	.word	0xffffffff


	//   ....[2]....
        /*0034*/ 	.word	0xffffffff


	//   ....[3]....
        /*0038*/ 	.word	0xffffffff


	//   ....[4]....
        /*003c*/ 	.word	0xffffffff


	//   ....[5]....
        /*0040*/ 	.word	0xffffffff


	//   ....[6]....
        /*0044*/ 	.word	0xffffffff


	//   ....[7]....
        /*0048*/ 	.word	0xffffffff


	//   ....[8]....
        /*004c*/ 	.word	0xffffffff


	//   ....[9]....
        /*0050*/ 	.word	0xffffffff


	//----- nvinfo : EIATTR_COOP_GROUP_INSTR_OFFSETS
	.align		4
.L_5911:
        /*0054*/ 	.byte	0x04, 0x28
        /*0056*/ 	.short	(.L_5913 - .L_5912)


	//   ....[0]....
.L_5912:
        /*0058*/ 	.word	0x00001270


	//   ....[1]....
        /*005c*/ 	.word	0x00001280


	//   ....[2]....
        /*0060*/ 	.word	0x000012b0


	//   ....[3]....
        /*0064*/ 	.word	0x000012c0


	//   ....[4]....
        /*0068*/ 	.word	0x000012f0


	//   ....[5]....
        /*006c*/ 	.word	0x00001300


	//   ....[6]....
        /*0070*/ 	.word	0x00001330


	//   ....[7]....
        /*0074*/ 	.word	0x00001340


	//   ....[8]....
        /*0078*/ 	.word	0x00001370


	//   ....[9]....
        /*007c*/ 	.word	0x00001380


	//----- nvinfo : EIATTR_VRC_CTA_INIT_COUNT
	.align		4
.L_5913:
        /*0080*/ 	.byte	0x02, 0x4a
	.zero		1
	.zero		1


	//----- nvinfo : EIATTR_EXIT_INSTR_OFFSETS
	.align		4
        /*0084*/ 	.byte	0x04, 0x1c
        /*0086*/ 	.short	(.L_5915 - .L_5914)


	//   ....[0]....
.L_5914:
        /*0088*/ 	.word	0x00000060


	//   ....[1]....
        /*008c*/ 	.word	0x000013e0


	//   ....[2]....
        /*0090*/ 	.word	0x000014b0


	//----- nvinfo : EIATTR_MAX_THREADS
	.align		4
.L_5915:
        /*0094*/ 	.byte	0x04, 0x05
        /*0096*/ 	.short	(.L_5917 - .L_5916)
.L_5916:
        /*0098*/ 	.word	0x00000400
        /*009c*/ 	.word	0x00000001
        /*00a0*/ 	.word	0x00000001


	//----- nvinfo : EIATTR_CRS_STACK_SIZE
	.align		4
.L_5917:
        /*00a4*/ 	.byte	0x04, 0x1e
        /*00a6*/ 	.short	(.L_5919 - .L_5918)
.L_5918:
        /*00a8*/ 	.word	0x00000000


	//----- nvinfo : EIATTR_CBANK_PARAM_SIZE
	.align		4
.L_5919:
        /*00ac*/ 	.byte	0x03, 0x19
        /*00ae*/ 	.short	0x0088


	//----- nvinfo : EIATTR_PARAM_CBANK
	.align		4
        /*00b0*/ 	.byte	0x04, 0x0a
        /*00b2*/ 	.short	(.L_5921 - .L_5920)
	.align		4
.L_5920:
        /*00b4*/ 	.word	index@(.nv.constant0._ZN10layer_norm22ln_bwd_finalize_kernelINS_22Kernel_traits_finalizeILj1024E13__nv_bfloat16fS2_fjLj1024ELj4ENS_18Kernel_traits_baseILj1024ES2_fS2_fjLj1024EEEEEEEvNS_9BwdParamsE)
        /*00b8*/ 	.short	0x0380
        /*00ba*/ 	.short	0x0088


	//----- nvinfo : EIATTR_SW_WAR
	.align		4
.L_5921:
        /*00bc*/ 	.byte	0x04, 0x36
        /*00be*/ 	.short	(.L_5923 - .L_5922)
.L_5922:
        /*00c0*/ 	.word	0x00000008
.L_5923:


//--------------------- .nv.info._ZN10layer_norm13ln_bwd_kernelINS_13Kernel_traitsI13__nv_bfloat16fS2_fjLj1024ELj1ELj4ELj1ELj16ENS_18Kernel_traits_baseILj1024ES2_fS2_fjLj128EEEEEEEvNS_9BwdParamsE --------------------------
	.section	.nv.info._ZN10layer_norm13ln_bwd_kernelINS_13Kernel_traitsI13__nv_bfloat16fS2_fjLj1024ELj1ELj4ELj1ELj16ENS_18Kernel_traits_baseILj1024ES2_fS2_fjLj128EEEEEEEvNS_9BwdParamsE,"",@"SHT_CUDA_INFO"
	.sectionflags	@""
	.align	4


	//----- nvinfo : EIATTR_CUDA_API_VERSION
	.align		4
        /*0000*/ 	.byte	0x04, 0x37
        /*0002*/ 	.short	(.L_5925 - .L_5924)
.L_5924:
        /*0004*/ 	.word	0x00000082


	//----- nvinfo : EIATTR_KPARAM_INFO
	.align		4
.L_5925:
        /*0008*/ 	.byte	0x04, 0x17
        /*000a*/ 	.short	(.L_5927 - .L_5926)
.L_5926:
        /*000c*/ 	.word	0x00000000
        /*0010*/ 	.short	0x0000
        /*0012*/ 	.short	0x0000
        /*0014*/ 	.byte	0x00, 0xf0, 0x21, 0x02


	//----- nvinfo : EIATTR_SPARSE_MMA_MASK
	.align		4
.L_5927:
        /*0018*/ 	.byte	0x03, 0x50
        /*001a*/ 	.short	0x0000


	//----- nvinfo : EIATTR_MAXREG_COUNT
	.align		4
        /*001c*/ 	.byte	0x03, 0x1b
        /*001e*/ 	.short	0x00ff


	//----- nvinfo : EIATTR_NUM_BARRIERS
	.align		4
        /*0020*/ 	.byte	0x02, 0x4c
        /*0022*/ 	.byte	0x01
	.zero		1


	//----- nvinfo : EIATTR_MERCURY_ISA_VERSION
	.align		4
        /*0024*/ 	.byte	0x03, 0x5f
        /*0026*/ 	.short	0x0101


	//----- nvinfo : EIATTR_COOP_GROUP_MASK_REGIDS
	.align		4
        /*0028*/ 	.byte	0x04, 0x29
        /*002a*/ 	.short	(.L_5929 - .L_5928)


	//   ....[0]....
.L_5928:
        /*002c*/ 	.word	0xffffffff


	//   ....[1]....
        /*0030*/ 	.word	0xffffffff


	//   ....[2]....
        /*0034*/ 	.word	0xffffffff


	//   ....[3]....
        /*0038*/ 	.word	0xffffffff


	//   ....[4]....
        /*003c*/ 	.word	0xffffffff


	//   ....[5]....
        /*0040*/ 	.word	0xffffffff


	//   ....[6]....
        /*0044*/ 	.word	0xffffffff


	//   ....[7]....
        /*0048*/ 	.word	0xffffffff


	//   ....[8]....
        /*004c*/ 	.word	0xffffffff


	//   ....[9]....
        /*0050*/ 	.word	0xffffffff


	//   ....[10]....
        /*0054*/ 	.word	0x050000a6


	//   ....[11]....
        /*0058*/ 	.word	0x050000a6


	//   ....[12]....
        /*005c*/ 	.word	0x050000a6


	//   ....[13]....
        /*0060*/ 	.word	0x050000a6


	//   ....[14]....
        /*0064*/ 	.word	0x050000a6


	//   ....[15]....
        /*0068*/ 	.word	0x050000a6


	//   ....[16]....
        /*006c*/ 	.word	0x050000a6


	//   ....[17]....
        /*0070*/ 	.word	0x050000a6


	//   ....[18]....
        /*0074*/ 	.word	0x050000a6


	//   ....[19]....
        /*0078*/ 	.word	0x050000a6


	//----- nvinfo : EIATTR_COOP_GROUP_INSTR_OFFSETS
	.align		4
.L_5929:
        /*007c*/ 	.byte	0x04, 0x28
        /*007e*/ 	.short	(.L_5931 - .L_5930)


	//   ....[0]....
.L_5930:
        /*0080*/ 	.word	0x00003990


	//   ....[1]....
        /*0084*/ 	.word	0x000039a0


	//   ....[2]....
        /*0088*/ 	.word	0x000039d0


	//   ....[3]....
        /*008c*/ 	.word	0x000039e0


	//   ....[4]....
        /*0090*/ 	.word	0x00003a10


	//   ....[5]....
        /*0094*/ 	.word	0x00003a20


	//   ....[6]....
        /*0098*/ 	.word	0x00003a50


	//   ....[7]....
        /*009c*/ 	.word	0x00003a60


	//   ....[8]....
        /*00a0*/ 	.word	0x00003a90


	//   ....[9]....
        /*00a4*/ 	.word	0x00003aa0


	//   ....[10]....
        /*00a8*/ 	.word	0x00005180


	//   ....[11]....
        /*00ac*/ 	.word	0x00005210


	//   ....[12]....
        /*00b0*/ 	.word	0x00005280


	//   ....[13]....
        /*00b4*/ 	.word	0x000052e0


	//   ....[14]....
        /*00b8*/ 	.word	0x00005350


	//   ....[15]....
        /*00bc*/ 	.word	0x000053b0


	//   ....[16]....
        /*00c0*/ 	.word	0x00005420


	//   ....[17]....
        /*00c4*/ 	.word	0x00005480


	//   ....[18]....
        /*00c8*/ 	.word	0x000054f0


	//   ....[19]....
        /*00cc*/ 	.word	0x00005540


	//----- nvinfo : EIATTR_VRC_CTA_INIT_COUNT
	.align		4
.L_5931:
        /*00d0*/ 	.byte	0x02, 0x4a
	.zero		1
	.zero		1


	//----- nvinfo : EIATTR_EXIT_INSTR_OFFSETS
	.align		4
        /*00d4*/ 	.byte	0x04, 0x1c
        /*00d6*/ 	.short	(.L_5933 - .L_5932)


	//   ....[0]....
.L_5932:
        /*00d8*/ 	.word	0x00005110


	//----- nvinfo : EIATTR_MAX_THREADS
	.align		4
.L_5933:
        /*00dc*/ 	.byte	0x04, 0x05
        /*00de*/ 	.short	(.L_5935 - .L_5934)
.L_5934:
        /*00e0*/ 	.word	0x00000080
        /*00e4*/ 	.word	0x00000001
        /*00e8*/ 	.word	0x00000001


	//----- nvinfo : EIATTR_CRS_STACK_SIZE
	.align		4
.L_5935:
        /*00ec*/ 	.byte	0x04, 0x1e
        /*00ee*/ 	.short	(.L_5937 - .L_5936)
.L_5936:
        /*00f0*/ 	.word	0x00000000


	//----- nvinfo : EIATTR_CBANK_PARAM_SIZE
	.align		4
.L_5937:
        /*00f4*/ 	.byte	0x03, 0x19
        /*00f6*/ 	.short	0x0088


	//----- nvinfo : EIATTR_PARAM_CBANK
	.align		4
        /*00f8*/ 	.byte	0x04, 0x0a
        /*00fa*/ 	.short	(.L_5939 - .L_5938)
	.align		4
.L_5938:
        /*00fc*/ 	.word	index@(.nv.constant0._ZN10layer_norm13ln_bwd_kernelINS_13Kernel_traitsI13__nv_bfloat16fS2_fjLj1024ELj1ELj4ELj1ELj16ENS_18Kernel_traits_baseILj1024ES2_fS2_fjLj128EEEEEEEvNS_9BwdParamsE)
        /*0100*/ 	.short	0x0380
        /*0102*/ 	.short	0x0088


	//----- nvinfo : EIATTR_SW_WAR
	.align		4
.L_5939:
        /*0104*/ 	.byte	0x04, 0x36
        /*0106*/ 	.short	(.L_5941 - .L_5940)
.L_5940:
        /*0108*/ 	.word	0x00000008
.L_5941:


//--------------------- .nv.info._ZN10layer_norm22ln_bwd_finalize_kernelINS_22Kernel_traits_finalizeILj1024E13__nv_bfloat16S2_S2_fjLj1024ELj4ENS_18Kernel_traits_baseILj1024ES2_S2_S2_fjLj1024EEEEEEEvNS_9BwdParamsE --------------------------
	.section	.nv.info._ZN10layer_norm22ln_bwd_finalize_kernelINS_22Kernel_traits_finalizeILj1024E13__nv_bfloat16S2_S2_fjLj1024ELj4ENS_18Kernel_traits_baseILj1024ES2_S2_S2_fjLj1024EEEEEEEvNS_9BwdParamsE,"",@"SHT_CUDA_INFO"
	.sectionflags	@""
	.align	4


	//----- nvinfo : EIATTR_CUDA_API_VERSION
	.align		4
        /*0000*/ 	.byte	0x04, 0x37
        /*0002*/ 	.short	(.L_5943 - .L_5942)
.L_5942:
        /*0004*/ 	.word	0x00000082


	//----- nvinfo : EIATTR_KPARAM_INFO
	.align		4
.L_5943:
        /*0008*/ 	.byte	0x04, 0x17
        /*000a*/ 	.short	(.L_5945 - .L_5944)
.L_5944:
        /*000c*/ 	.word	0x00000000
        /*0010*/ 	.short	0x0000
        /*0012*/ 	.short	0x0000
        /*0014*/ 	.byte	0x00, 0xf0, 0x21, 0x02


	//----- nvinfo : EIATTR_SPARSE_MMA_MASK
	.align		4
.L_5945:
        /*0018*/ 	.byte	0x03, 0x50
        /*001a*/ 	.short	0x0000


	//----- nvinfo : EIATTR_MAXREG_COUNT
	.align		4
        /*001c*/ 	.byte	0x03, 0x1b
        /*001e*/ 	.short	0x0040


	//----- nvinfo : EIATTR_NUM_BARRIERS
	.align		4
        /*0020*/ 	.byte	0x02, 0x4c
        /*0022*/ 	.byte	0x01
	.zero		1


	//----- nvinfo : EIATTR_MERCURY_ISA_VERSION
	.align		4
        /*0024*/ 	.byte	0x03, 0x5f
        /*0026*/ 	.short	0x0101


	//----- nvinfo : EIATTR_COOP_GROUP_MASK_REGIDS
	.align		4
        /*0028*/ 	.byte	0x04, 0x29
        /*002a*/ 	.short	(.L_5947 - .L_5946)


	//   ....[0]....
.L_5946:
        /*002c*/ 	.word	0xffffffff


	//   ....[1]....
        /*0030*/ 	.word	0xffffffff


	//   ....[2]....
        /*0034*/ 	.word	0xffffffff


	//   ....[3]....
        /*0038*/ 	.word	0xffffffff


	//   ....[4]....
        /*003c*/ 	.word	0xffffffff


	//   ....[5]....
        /*0040*/ 	.word	0xffffffff


	//   ....[6]....
        /*0044*/ 	.word	0xffffffff


	//   ....[7]....
        /*0048*/ 	.word	0xffffffff


	//   ....[8]....
        /*004c*/ 	.word	0xffffffff


	//   ....[9]....
        /*0050*/ 	.word	0xffffffff


	//----- nvinfo : EIATTR_COOP_GROUP_INSTR_OFFSETS
	.align		4
.L_5947:
        /*0054*/ 	.byte	0x04, 0x28
        /*0056*/ 	.short	(.L_5949 - .L_5948)


	//   ....[0]....
.L_5948:
        /*0058*/ 	.word	0x00001270


	//   ....[1]....
        /*005c*/ 	.word	0x00001280


	//   ....[2]....
        /*0060*/ 	.word	0x000012b0


	//   ....[3]....
        /*0064*/ 	.word	0x000012c0


	//   ....[4]....
        /*0068*/ 	.word	0x000012f0


	//   ....[5]....
        /*006c*/ 	.word	0x00001300


	//   ....[6]....
        /*0070*/ 	.word	0x00001330


	//   ....[7]....
        /*0074*/ 	.word	0x00001340


	//   ....[8]....
        /*0078*/ 	.word	0x00001370


	//   ....[9]....
        /*007c*/ 	.word	0x00001380


	//----- nvinfo : EIATTR_VRC_CTA_INIT_COUNT
	.align		4
.L_5949:
        /*0080*/ 	.byte	0x02, 0x4a
	.zero		1
	.zero		1


	//----- nvinfo : EIATTR_EXIT_INSTR_OFFSETS
	.align		4
        /*0084*/ 	.byte	0x04, 0x1c
        /*0086*/ 	.short	(.L_5951 - .L_5950)


	//   ....[0]....
.L_5950:
        /*0088*/ 	.word	0x00000060


	//   ....[1]....
        /*008c*/ 	.word	0x000013e0


	//   ....[2]....
        /*0090*/ 	.word	0x000014b0


	//----- nvinfo : EIATTR_MAX_THREADS
	.align		4
.L_5951:
        /*0094*/ 	.byte	0x04, 0x05
        /*0096*/ 	.short	(.L_5953 - .L_5952)
.L_5952:
        /*0098*/ 	.word	0x00000400
        /*009c*/ 	.word	0x00000001
        /*00a0*/ 	.word	0x00000001


	//----- nvinfo : EIATTR_CRS_STACK_SIZE
	.align		4
.L_5953:
        /*00a4*/ 	.byte	0x04, 0x1e
        /*00a6*/ 	.short	(.L_5955 - .L_5954)
.L_5954:
        /*00a8*/ 	.word	0x00000000


	//----- nvinfo : EIATTR_CBANK_PARAM_SIZE
	.align		4
.L_5955:
        /*00ac*/ 	.byte	0x03, 0x19
        /*00ae*/ 	.short	0x0088


	//----- nvinfo : EIATTR_PARAM_CBANK
	.align		4
        /*00b0*/ 	.byte	0x04, 0x0a
        /*00b2*/ 	.short	(.L_5957 - .L_5956)
	.align		4
.L_5956:
        /*00b4*/ 	.word	index@(.nv.constant0._ZN10layer_norm22ln_bwd_finalize_kernelINS_22Kernel_traits_finalizeILj1024E13__nv_bfloat16S2_S2_fjLj1024ELj4ENS_18Kernel_traits_baseILj1024ES2_S2_S2_fjLj1024EEEEEEEvNS_9BwdParamsE)
        /*00b8*/ 	.short	0x0380
        /*00ba*/ 	.short	0x0088


	//----- nvinfo : EIATTR_SW_WAR
	.align		4
.L_5957:
        /*00bc*/ 	.byte	0x04, 0x36
        /*00be*/ 	.short	(.L_5959 - .L_5958)
.L_5958:
        /*00c0*/ 	.word	0x00000008
.L_5959:


//--------------------- .nv.info._ZN10layer_norm13ln_bwd_kernelINS_13Kernel_traitsI13__nv_bfloat16S2_S2_fjLj1024ELj1ELj4ELj1ELj16ENS_18Kernel_traits_baseILj1024ES2_S2_S2_fjLj128EEEEEEEvNS_9BwdParamsE --------------------------
	.section	.nv.info._ZN10layer_norm13ln_bwd_kernelINS_13Kernel_traitsI13__nv_bfloat16S2_S2_fjLj1024ELj1ELj4ELj1ELj16ENS_18Kernel_traits_baseILj1024ES2_S2_S2_fjLj128EEEEEEEvNS_9BwdParamsE,"",@"SHT_CUDA_INFO"
	.sectionflags	@""
	.align	4


	//----- nvinfo : EIATTR_CUDA_API_VERSION
	.align		4
        /*0000*/ 	.byte	0x04, 0x37
        /*0002*/ 	.short	(.L_5961 - .L_5960)
.L_5960:
        /*0004*/ 	.word	0x00000082


	//----- nvinfo : EIATTR_KPARAM_INFO
	.align		4
.L_5961:
        /*0008*/ 	.byte	0x04, 0x17
        /*000a*/ 	.short	(.L_5963 - .L_5962)
.L_5962:
        /*000c*/ 	.word	0x00000000
        /*0010*/ 	.short	0x0000
        /*0012*/ 	.short	0x0000
        /*0014*/ 	.byte	0x00, 0xf0, 0x21, 0x02


	//----- nvinfo : EIATTR_SPARSE_MMA_MASK
	.align		4
.L_5963:
        /*0018*/ 	.byte	0x03, 0x50
        /*001a*/ 	.short	0x0000


	//----- nvinfo : EIATTR_MAXREG_COUNT
	.align		4
        /*001c*/ 	.byte	0x03, 0x1b
        /*001e*/ 	.short	0x00ff


	//----- nvinfo : EIATTR_NUM_BARRIERS
	.align		4
        /*0020*/ 	.byte	0x02, 0x4c
        /*0022*/ 	.byte	0x01
	.zero		1


	//----- nvinfo : EIATTR_MERCURY_ISA_VERSION
	.align		4
        /*0024*/ 	.byte	0x03, 0x5f
        /*0026*/ 	.short	0x0101


	//----- nvinfo : EIATTR_COOP_GROUP_MASK_REGIDS
	.align		4
        /*0028*/ 	.byte	0x04, 0x29
        /*002a*/ 	.short	(.L_5965 - .L_5964)


	//   ....[0]....
.L_5964:
        /*002c*/ 	.word	0xffffffff


	//   ....[1]....
        /*0030*/ 	.word	0xffffffff


	//   ....[2]....
        /*0034*/ 	.word	0xffffffff


	//   ....[3]....
        /*0038*/ 	.word	0xffffffff


	//   ....[4]....
        /*003c*/ 	.word	0xffffffff


	//   ....[5]....
        /*0040*/ 	.word	0xffffffff


	//   ....[6]....
        /*0044*/ 	.word	0xffffffff


	//   ....[7]....
        /*0048*/ 	.word	0xffffffff


	//   ....[8]....
        /*004c*/ 	.word	0xffffffff


	//   ....[9]....
        /*0050*/ 	.word	0xffffffff


	//   ....[10]....
        /*0054*/ 	.word	0x0500002c


	//   ....[11]....
        /*0058*/ 	.word	0x0500002c


	//   ....[12]....
        /*005c*/ 	.word	0x0500002c


	//   ....[13]....
        /*0060*/ 	.word	0x0500002c


	//   ....[14]....
        /*0064*/ 	.word	0x0500002c


	//   ....[15]....
        /*0068*/ 	.word	0x0500002c


	//   ....[16]....
        /*006c*/ 	.word	0x0500002c


	//   ....[17]....
        /*0070*/ 	.word	0x0500002c


	//   ....[18]....
        /*0074*/ 	.word	0x0500002c


	//   ....[19]....
        /*0078*/ 	.word	0x0500002c


	//----- nvinfo : EIATTR_COOP_GROUP_INSTR_OFFSETS
	.align		4
.L_5965:
        /*007c*/ 	.byte	0x04, 0x28
        /*007e*/ 	.short	(.L_5967 - .L_5966)


	//   ....[0]....
.L_5966:
        /*0080*/ 	.word	0x000038d0


	//   ....[1]....
        /*0084*/ 	.word	0x000038e0


	//   ....[2]....
        /*0088*/ 	.word	0x00003910


	//   ....[3]....
        /*008c*/ 	.word	0x00003920


	//   ....[4]....
        /*0090*/ 	.word	0x00003950


	//   ....[5]....
        /*0094*/ 	.word	0x00003960


	//   ....[6]....
        /*0098*/ 	.word	0x00003990


	//   ....[7]....
        /*009c*/ 	.word	0x000039a0


	//   ....[8]....
        /*00a0*/ 	.word	0x000039d0


	//   ....[9]....
        /*00a4*/ 	.word	0x000039e0


	//   ....[10]....
        /*00a8*/ 	.word	0x00004eb0


	//   ....[11]....
        /*00ac*/ 	.word	0x00004f40


	//   ....[12]....
        /*00b0*/ 	.word	0x00004fb0


	//   ....[13]....
        /*00b4*/ 	.word	0x00005010


	//   ....[14]....
        /*00b8*/ 	.word	0x00005080


	//   ....[15]....
        /*00bc*/ 	.word	0x000050e0


	//   ....[16]....
        /*00c0*/ 	.word	0x00005150


	//   ....[17]....
        /*00c4*/ 	.word	0x000051b0


	//   ....[18]....
        /*00c8*/ 	.word	0x00005220


	//   ....[19]....
        /*00cc*/ 	.word	0x00005270


	//----- nvinfo : EIATTR_VRC_CTA_INIT_COUNT
	.align		4
.L_5967:
        /*00d0*/ 	.byte	0x02, 0x4a
	.zero		1
	.zero		1


	//----- nvinfo : EIATTR_EXIT_INSTR_OFFSETS
	.align		4
        /*00d4*/ 	.byte	0x04, 0x1c
        /*00d6*/ 	.short	(.L_5969 - .L_5968)


	//   ....[0]....
.L_5968:
        /*00d8*/ 	.word	0x00004e40


	//----- nvinfo : EIATTR_MAX_THREADS
	.align		4
.L_5969:
        /*00dc*/ 	.byte	0x04, 0x05
        /*00de*/ 	.short	(.L_5971 - .L_5970)
.L_5970:
        /*00e0*/ 	.word	0x00000080
        /*00e4*/ 	.word	0x00000001
        /*00e8*/ 	.word	0x00000001


	//----- nvinfo : EIATTR_CRS_STACK_SIZE
	.align		4
.L_5971:
        /*00ec*/ 	.byte	0x04, 0x1e
        /*00ee*/ 	.short	(.L_5973 - .L_5972)
.L_5972:
        /*00f0*/ 	.word	0x00000000


	//----- nvinfo : EIATTR_CBANK_PARAM_SIZE
	.align		4
.L_5973:
        /*00f4*/ 	.byte	0x03, 0x19
        /*00f6*/ 	.short	0x0088


	//----- nvinfo : EIATTR_PARAM_CBANK
	.align		4
        /*00f8*/ 	.byte	0x04, 0x0a
        /*00fa*/ 	.short	(.L_5975 - .L_5974)
	.align		4
.L_5974:
        /*00fc*/ 	.word	index@(.nv.constant0._ZN10layer_norm13ln_bwd_kernelINS_13Kernel_traitsI13__nv_bfloat16S2_S2_fjLj1024ELj1ELj4ELj1ELj16ENS_18Kernel_traits_baseILj1024ES2_S2_S2_fjLj128EEEEEEEvNS_9BwdParamsE)
        /*0100*/ 	.short	0x0380
        /*0102*/ 	.short	0x0088


	//----- nvinfo : EIATTR_SW_WAR
	.align		4
.L_5975:
        /*0104*/ 	.byte	0x04, 0x36
        /*0106*/ 	.short	(.L_5977 - .L_5976)
.L_5976:
        /*0108*/ 	.word	0x00000008
.L_5977:


//--------------------- .nv.info._ZN10layer_norm22ln_bwd_finalize_kernelINS_22Kernel_traits_finalizeILj1024E6__halffS2_fjLj1024ELj4ENS_18Kernel_traits_baseILj1024ES2_fS2_fjLj1024EEEEEEEvNS_9BwdParamsE --------------------------
	.section	.nv.info._ZN10layer_norm22ln_bwd_finalize_kernelINS_22Kernel_traits_finalizeILj1024E6__halffS2_fjLj1024ELj4ENS_18Kernel_traits_baseILj1024ES2_fS2_fjLj1024EEEEEEEvNS_9BwdParamsE,"",@"SHT_CUDA_INFO"
	.sectionflags	@""
	.align	4


	//----- nvinfo : EIATTR_CUDA_API_VERSION
	.align		4
        /*0000*/ 	.byte	0x04, 0x37
        /*0002*/ 	.short	(.L_5979 - .L_5978)
.L_5978:
        /*0004*/ 	.word	0x00000082


	//----- nvinfo : EIATTR_KPARAM_INFO
	.align		4
.L_5979:
        /*0008*/ 	.byte	0x04, 0x17
        /*000a*/ 	.short	(.L_5981 - .L_5980)
.L_5980:
        /*000c*/ 	.word	0x00000000
        /*0010*/ 	.short	0x0000
        /*0012*/ 	.short	0x0000
        /*0014*/ 	.byte	0x00, 0xf0, 0x21, 0x02


	//----- nvinfo : EIATTR_SPARSE_MMA_MASK
	.align		4
.L_5981:
        /*0018*/ 	.byte	0x03, 0x50
        /*001a*/ 	.short	0x0000


	//----- nvinfo : EIATTR_MAXREG_COUNT
	.align		4
        /*001c*/ 	.byte	0x03, 0x1b
        /*001e*/ 	.short	0x0040


	//----- nvinfo : EIATTR_NUM_BARRIERS
	.align		4
        /*0020*/ 	.byte	0x02, 0x4c
        /*0022*/ 	.byte	0x01
	.zero		1


	//----- nvinfo : EIATTR_MERCURY_ISA_VERSION
	.align		4
        /*0024*/ 	.byte	0x03, 0x5f
        /*0026*/ 	.short	0x0101


	//----- nvinfo : EIATTR_COOP_GROUP_MASK_REGIDS
	.align		4
        /*0028*/ 	.byte	0x04, 0x29
        /*002a*/ 	.short	(.L_5983 - .L_5982)


	//   ....[0]....
.L_5982:
        /*002c*/ 	.word	0xffffffff


	//   ....[1]....
        /*0030*/ 	.word	0xffffffff


	//   ....[2]....
        /*0034*/ 	.word	0xffffffff


	//   ....[3]....
        /*0038*/ 	.word	0xffffffff


	//   ....[4]....
        /*003c*/ 	.word	0xffffffff


	//   ....[5]....
        /*0040*/ 	.word	0xffffffff


	//   ....[6]....
        /*0044*/ 	.word	0xffffffff


	//   ....[7]....
        /*0048*/ 	.word	0xffffffff


	//   ....[8]....
        /*004c*/ 	.word	0xffffffff


	//   ....[9]....
        /*0050*/ 	.word	0xffffffff


	//----- nvinfo : EIATTR_COOP_GROUP_INSTR_OFFSETS
	.align		4
.L_5983:
        /*0054*/ 	.byte	0x04, 0x28
        /*0056*/ 	.short	(.L_5985 - .L_5984)


	//   ....[0]....
.L_5984:
        /*0058*/ 	.word	0x00001270


	//   ....[1]....
        /*005c*/ 	.word	0x00001280


	//   ....[2]....
        /*0060*/ 	.word	0x000012b0


	//   ....[3]....
        /*0064*/ 	.word	0x000012c0


	//   ....[4]....
        /*0068*/ 	.word	0x000012f0


	//   ....[5]....
        /*006c*/ 	.word	0x00001300


	//   ....[6]....
        /*0070*/ 	.word	0x00001330


	//   ....[7]....
        /*0074*/ 	.word	0x00001340


	//   ....[8]....
        /*0078*/ 	.word	0x00001370


	//   ....[9]....
        /*007c*/ 	.word	0x00001380


	//----- nvinfo : EIATTR_VRC_CTA_INIT_COUNT
	.align		4
.L_5985:
        /*0080*/ 	.byte	0x02, 0x4a
	.zero		1
	.zero		1


	//----- nvinfo : EIATTR_EXIT_INSTR_OFFSETS
	.align		4
        /*0084*/ 	.byte	0x04, 0x1c
        /*0086*/ 	.short	(.L_5987 - .L_5986)


	//   ....[0]....
.L_5986:
        /*0088*/ 	.word	0x00000060


	//   ....[1]....
        /*008c*/ 	.word	0x000013e0


	//   ....[2]....
        /*0090*/ 	.word	0x000014b0


	//----- nvinfo : EIATTR_MAX_THREADS
	.align		4
.L_5987:
        /*0094*/ 	.byte	0x04, 0x05
        /*0096*/ 	.short	(.L_5989 - .L_5988)
.L_5988:
        /*0098*/ 	.word	0x00000400
        /*009c*/ 	.word	0x00000001
        /*00a0*/ 	.word	0x00000001


	//----- nvinfo : EIATTR_CRS_STACK_SIZE
	.align		4
.L_5989:
        /*00a4*/ 	.byte	0x04, 0x1e
        /*00a6*/ 	.short	(.L_5991 - .L_5990)
.L_5990:
        /*00a8*/ 	.word	0x00000000


	//----- nvinfo : EIATTR_CBANK_PARAM_SIZE
	.align		4
.L_5991:
        /*00ac*/ 	.byte	0x03, 0x19
        /*00ae*/ 	.short	0x0088


	//----- nvinfo : EIATTR_PARAM_CBANK
	.align		4
        /*00b0*/ 	.byte	0x04, 0x0a
        /*00b2*/ 	.short	(.L_5993 - .L_5992)
	.align		4
.L_5992:
        /*00b4*/ 	.word	index@(.nv.constant0._ZN10layer_norm22ln_bwd_finalize_kernelINS_22Kernel_traits_finalizeILj1024E6__halffS2_fjLj1024ELj4ENS_18Kernel_traits_baseILj1024ES2_fS2_fjLj1024EEEEEEEvNS_9BwdParamsE)
        /*00b8*/ 	.short	0x0380
        /*00ba*/ 	.short	0x0088


	//----- nvinfo : EIATTR_SW_WAR
	.align		4
.L_5993:
        /*00bc*/ 	.byte	0x04, 0x36
        /*00be*/ 	.short	(.L_5995 - .L_5994)
.L_5994:
        /*00c0*/ 	.word	0x00000008
.L_5995:


//--------------------- .nv.info._ZN10layer_norm13ln_bwd_kernelINS_13Kernel_traitsI6__halffS2_fjLj1024ELj1ELj4ELj1ELj16ENS_18Kernel_traits_baseILj1024ES2_fS2_fjLj128EEEEEEEvNS_9BwdParamsE --------------------------
	.section	.nv.info._ZN10layer_norm13ln_bwd_kernelINS_13Kernel_traitsI6__halffS2_fjLj1024ELj1ELj4ELj1ELj16ENS_18Kernel_traits_baseILj1024ES2_fS2_fjLj128EEEEEEEvNS_9BwdParamsE,"",@"SHT_CUDA_INFO"
	.sectionflags	@""
	.align	4


	//----- nvinfo : EIATTR_CUDA_API_VERSION
	.align		4
        /*0000*/ 	.byte	0x04, 0x37
        /*0002*/ 	.short	(.L_5997 - .L_5996)
.L_5996:
        /*0004*/ 	.word	0x00000082


	//----- nvinfo : EIATTR_KPARAM_INFO
	.align		4
.L_5997:
        /*0008*/ 	.byte	0x04, 0x17
        /*000a*/ 	.short	(.L_5999 - .L_5998)
.L_5998:
        /*000c*/ 	.word	0x00000000
        /*0010*/ 	.short	0x0000
        /*0012*/ 	.short	0x0000
        /*0014*/ 	.byte	0x00, 0xf0, 0x21, 0x02


	//----- nvinfo : EIATTR_SPARSE_MMA_MASK
	.align		4
.L_5999:
        /*0018*/ 	.byte	0x03, 0x50
        /*001a*/ 	.short	0x0000


	//----- nvinfo : EIATTR_MAXREG_COUNT
	.align		4
        /*001c*/ 	.byte	0x03, 0x1b
        /*001e*/ 	.short	0x00ff


	//----- nvinfo : EIATTR_NUM_BARRIERS
	.align		4
        /*0020*/ 	.byte	0x02, 0x4c
        /*0022*/ 	.byte	0x01
	.zero		1


	//----- nvinfo : EIATTR_MERCURY_ISA_VERSION
	.align		4
        /*0024*/ 	.byte	0x03, 0x5f
        /*0026*/ 	.short	0x0101


	//----- nvinfo : EIATTR_COOP_GROUP_MASK_REGIDS
	.align		4
        /*0028*/ 	.byte	0x04, 0x29
        /*002a*/ 	.short	(.L_6001 - .L_6000)


	//   ....[0]....
.L_6000:
        /*002c*/ 	.word	0xffffffff


	//   ....[1]....
        /*0030*/ 	.word	0xffffffff


	//   ....[2]....
        /*0034*/ 	.word	0xffffffff


	//   ....[3]....
        /*0038*/ 	.word	0xffffffff


	//   ....[4]....
        /*003c*/ 	.word	0xffffffff


	//   ....[5]....
        /*0040*/ 	.word	0xffffffff


	//   ....[6]....
        /*0044*/ 	.word	0xffffffff


	//   ....[7]....
        /*0048*/ 	.word	0xffffffff


	//   ....[8]....
        /*004c*/ 	.word	0xffffffff


	//   ....[9]....
        /*0050*/ 	.word	0xffffffff


	//   ....[10]....
        /*0054*/ 	.word	0x05000015


	//   ....[11]....
        /*0058*/ 	.word	0x05000015


	//   ....[12]....
        /*005c*/ 	.word	0x05000015


	//   ....[13]....
        /*0060*/ 	.word	0x05000015


	//   ....[14]....
        /*0064*/ 	.word	0x05000015


	//   ....[15]....
        /*0068*/ 	.word	0x05000015


	//   ....[16]....
        /*006c*/ 	.word	0x05000015


	//   ....[17]....
        /*0070*/ 	.word	0x05000015


	//   ....[18]....
        /*0074*/ 	.word	0x05000015


	//   ....[19]....
        /*0078*/ 	.word	0x05000015


	//----- nvinfo : EIATTR_COOP_GROUP_INSTR_OFFSETS
	.align		4
.L_6001:
        /*007c*/ 	.byte	0x04, 0x28
        /*007e*/ 	.short	(.L_6003 - .L_6002)


	//   ....[0]....
.L_6002:
        /*0080*/ 	.word	0x00003a80


	//   ....[1]....
        /*0084*/ 	.word	0x00003a90


	//   ....[2]....
        /*0088*/ 	.word	0x00003ac0


	//   ....[3]....
        /*008c*/ 	.word	0x00003ad0


	//   ....[4]....
        /*0090*/ 	.word	0x00003b00


	//   ....[5]....
        /*0094*/ 	.word	0x00003b10


	//   ....[6]....
        /*0098*/ 	.word	0x00003b40


	//   ....[7]....
        /*009c*/ 	.word	0x00003b50


	//   ....[8]....
        /*00a0*/ 	.word	0x00003b80


	//   ....[9]....
        /*00a4*/ 	.word	0x00003b90


	//   ....[10]....
        /*00a8*/ 	.word	0x000050a0


	//   ....[11]....
        /*00ac*/ 	.word	0x00005130


	//   ....[12]....
        /*00b0*/ 	.word	0x000051a0


	//   ....[13]....
        /*00b4*/ 	.word	0x00005200


	//   ....[14]....
        /*00b8*/ 	.word	0x00005270


	//   ....[15]....
        /*00bc*/ 	.word	0x000052d0


	//   ....[16]....
        /*00c0*/ 	.word	0x00005340


	//   ....[17]....
        /*00c4*/ 	.word	0x000053a0


	//   ....[18]....
        /*00c8*/ 	.word	0x00005410


	//   ....[19]....
        /*00cc*/ 	.word	0x00005460


	//----- nvinfo : EIATTR_VRC_CTA_INIT_COUNT
	.align		4
.L_6003:
        /*00d0*/ 	.byte	0x02, 0x4a
	.zero		1
	.zero		1


	//----- nvinfo : EIATTR_EXIT_INSTR_OFFSETS
	.align		4
        /*00d4*/ 	.byte	0x04, 0x1c
        /*00d6*/ 	.short	(.L_6005 - .L_6004)


	//   ....[0]....
.L_6004:
        /*00d8*/ 	.word	0x00005030


	//----- nvinfo : EIATTR_MAX_THREADS
	.align		4
.L_6005:
        /*00dc*/ 	.byte	0x04, 0x05
        /*00de*/ 	.short	(.L_6007 - .L_6006)
.L_6006:
        /*00e0*/ 	.word	0x00000080
        /*00e4*/ 	.word	0x00000001
        /*00e8*/ 	.word	0x00000001


	//----- nvinfo : EIATTR_CRS_STACK_SIZE
	.align		4
.L_6007:
        /*00ec*/ 	.byte	0x04, 0x1e
        /*00ee*/ 	.short	(.L_6009 - .L_6008)
.L_6008:
        /*00f0*/ 	.word	0x00000000


	//----- nvinfo : EIATTR_CBANK_PARAM_SIZE
	.align		4
.L_6009:
        /*00f4*/ 	.byte	0x03, 0x19
        /*00f6*/ 	.short	0x0088


	//----- nvinfo : EIATTR_PARAM_CBANK
	.align		4
        /*00f8*/ 	.byte	0x04, 0x0a
        /*00fa*/ 	.short	(.L_6011 - .L_6010)
	.align		4
.L_6010:
        /*00fc*/ 	.word	index@(.nv.constant0._ZN10layer_norm13ln_bwd_kernelINS_13Kernel_traitsI6__halffS2_fjLj1024ELj1ELj4ELj1ELj16ENS_18Kernel_traits_baseILj1024ES2_fS2_fjLj128EEEEEEEvNS_9BwdParamsE)
        /*0100*/ 	.short	0x0380
        /*0102*/ 	.short	0x0088


	//----- nvinfo : EIATTR_SW_WAR
	.align		4
.L_6011:
        /*0104*/ 	.byte	0x04, 0x36
        /*0106*/ 	.short	(.L_6013 - .L_6012)
.L_6012:
        /*0108*/ 	.word	0x00000008
.L_6013:


//--------------------- .nv.info._ZN10layer_norm22ln_bwd_finalize_kernelINS_22Kernel_traits_finalizeILj1024E6__halfS2_S2_fjLj1024ELj4ENS_18Kernel_traits_baseILj1024ES2_S2_S2_fjLj1024EEEEEEEvNS_9BwdParamsE --------------------------
	.section	.nv.info._ZN10layer_norm22ln_bwd_finalize_kernelINS_22Kernel_traits_finalizeILj1024E6__halfS2_S2_fjLj1024ELj4ENS_18Kernel_traits_baseILj1024ES2_S2_S2_fjLj1024EEEEEEEvNS_9BwdParamsE,"",@"SHT_CUDA_INFO"
	.sectionflags	@""
	.align	4


	//----- nvinfo : EIATTR_CUDA_API_VERSION
	.align		4
        /*0000*/ 	.byte	0x04, 0x37
        /*0002*/ 	.short	(.L_6015 - .L_6014)
.L_6014:
        /*0004*/ 	.word	0x00000082


	//----- nvinfo : EIATTR_KPARAM_INFO
	.align		4
.L_6015:
        /*0008*/ 	.byte	0x04, 0x17
        /*000a*/ 	.short	(.L_6017 - .L_6016)
.L_6016:
        /*000c*/ 	.word	0x00000000
        /*0010*/ 	.short	0x0000
        /*0012*/ 	.short	0x0000
        /*0014*/ 	.byte	0x00, 0xf0, 0x21, 0x02


	//----- nvinfo : EIATTR_SPARSE_MMA_MASK
	.align		4
.L_6017:
        /*0018*/ 	.byte	0x03, 0x50
        /*001a*/ 	.short	0x0000


	//----- nvinfo : EIATTR_MAXREG_COUNT
	.align		4
        /*001c*/ 	.byte	0x03, 0x1b
        /*001e*/ 	.short	0x0040


	//----- nvinfo : EIATTR_NUM_BARRIERS
	.align		4
        /*0020*/ 	.byte	0x02, 0x4c
        /*0022*/ 	.byte	0x01
	.zero		1


	//----- nvinfo : EIATTR_MERCURY_ISA_VERSION
	.align		4
        /*0024*/ 	.byte	0x03, 0x5f
        /*0026*/ 	.short	0x0101


	//----- nvinfo : EIATTR_COOP_GROUP_MASK_REGIDS
	.align		4
        /*0028*/ 	.byte	0x04, 0x29
        /*002a*/ 	.short	(.L_6019 - .L_6018)


	//   ....[0]....
.L_6018:
        /*002c*/ 	.word	0xffffffff


	//   ....[1]....
        /*0030*/ 	.word	0xffffffff


	//   ....[2]....
        /*0034*/ 	.word	0xffffffff


	//   ....[3]....
        /*0038*/ 	.word	0xffffffff


	//   ....[4]....
        /*003c*/ 	.word	0xffffffff


	//   ....[5]....
        /*0040*/ 	.word	0xffffffff


	//   ....[6]....
        /*0044*/ 	.word	0xffffffff


	//   ....[7]....
        /*0048*/ 	.word	0xffffffff


	//   ....[8]....
        /*004c*/ 	.word	0xffffffff


	//   ....[9]....
        /*0050*/ 	.word	0xffffffff


	//----- nvinfo : EIATTR_COOP_GROUP_INSTR_OFFSETS
	.align		4
.L_6019:
        /*0054*/ 	.byte	0x04, 0x28
        /*0056*/ 	.short	(.L_6021 - .L_6020)


	//   ....[0]....
.L_6020:
        /*0058*/ 	.word	0x00001270


	//   ....[1]....
        /*005c*/ 	.word	0x00001280


	//   ....[2]....
        /*0060*/ 	.word	0x000012b0


	//   ....[3]....
        /*0064*/ 	.word	0x000012c0


	//   ....[4]....
        /*0068*/ 	.word	0x000012f0


	//   ....[5]....
        /*006c*/ 	.word	0x00001300


	//   ....[6]....
        /*0070*/ 	.word	0x00001330


	//   ....[7]....
        /*0074*/ 	.word	0x00001340


	//   ....[8]....
        /*0078*/ 	.word	0x00001370


	//   ....[9]....
        /*007c*/ 	.word	0x00001380


	//----- nvinfo : EIATTR_VRC_CTA_INIT_COUNT
	.align		4
.L_6021:
        /*0080*/ 	.byte	0x02, 0x4a
	.zero		1
	.zero		1


	//----- nvinfo : EIATTR_EXIT_INSTR_OFFSETS
	.align		4
        /*0084*/ 	.byte	0x04, 0x1c
        /*0086*/ 	.short	(.L_6023 - .L_6022)


	//   ....[0]....
.L_6022:
        /*0088*/ 	.word	0x00000060


	//   ....[1]....
        /*008c*/ 	.word	0x000013e0


	//   ....[2]....
        /*0090*/ 	.word	0x000014b0


	//----- nvinfo : EIATTR_MAX_THREADS
	.align		4
.L_6023:
        /*0094*/ 	.byte	0x04, 0x05
        /*0096*/ 	.short	(.L_6025 - .L_6024)
.L_6024:
        /*0098*/ 	.word	0x00000400
        /*009c*/ 	.word	0x00000001
        /*00a0*/ 	.word	0x00000001


	//----- nvinfo : EIATTR_CRS_STACK_SIZE
	.align		4
.L_6025:
        /*00a4*/ 	.byte	0x04, 0x1e
        /*00a6*/ 	.short	(.L_6027 - .L_6026)
.L_6026:
        /*00a8*/ 	.word	0x00000000


	//----- nvinfo : EIATTR_CBANK_PARAM_SIZE
	.align		4
.L_6027:
        /*00ac*/ 	.byte	0x03, 0x19
        /*00ae*/ 	.short	0x0088


	//----- nvinfo : EIATTR_PARAM_CBANK
	.align		4
        /*00b0*/ 	.byte	0x04, 0x0a
        /*00b2*/ 	.short	(.L_6029 - .L_6028)
	.align		4
.L_6028:
        /*00b4*/ 	.word	index@(.nv.constant0._ZN10layer_norm22ln_bwd_finalize_kernelINS_22Kernel_traits_finalizeILj1024E6__halfS2_S2_fjLj1024ELj4ENS_18Kernel_traits_baseILj1024ES2_S2_S2_fjLj1024EEEEEEEvNS_9BwdParamsE)
        /*00b8*/ 	.short	0x0380
        /*00ba*/ 	.short	0x0088


	//----- nvinfo : EIATTR_SW_WAR
	.align		4
.L_6029:
        /*00bc*/ 	.byte	0x04, 0x36
        /*00be*/ 	.short	(.L_6031 - .L_6030)
.L_6030:
        /*00c0*/ 	.word	0x00000008
.L_6031:


//--------------------- .nv.info._ZN10layer_norm13ln_bwd_kernelINS_13Kernel_traitsI6__halfS2_S2_fjLj1024ELj1ELj4ELj1ELj16ENS_18Kernel_traits_baseILj1024ES2_S2_S2_fjLj128EEEEEEEvNS_9BwdParamsE --------------------------
	.section	.nv.info._ZN10layer_norm13ln_bwd_kernelINS_13Kernel_traitsI6__halfS2_S2_fjLj1024ELj1ELj4ELj1ELj16ENS_18Kernel_traits_baseILj1024ES2_S2_S2_fjLj128EEEEEEEvNS_9BwdParamsE,"",@"SHT_CUDA_INFO"
	.sectionflags	@""
	.align	4


	//----- nvinfo : EIATTR_CUDA_API_VERSION
	.align		4
        /*0000*/ 	.byte	0x04, 0x37
        /*0002*/ 	.short	(.L_6033 - .L_6032)
.L_6032:
        /*0004*/ 	.word	0x00000082


	//----- nvinfo : EIATTR_KPARAM_INFO
	.align		4
.L_6033:
        /*0008*/ 	.byte	0x04, 0x17
        /*000a*/ 	.short	(.L_6035 - .L_6034)
.L_6034:
        /*000c*/ 	.word	0x00000000
        /*0010*/ 	.short	0x0000
        /*0012*/ 	.short	0x0000
        /*0014*/ 	.byte	0x00, 0xf0, 0x21, 0x02


	//----- nvinfo : EIATTR_SPARSE_MMA_MASK
	.align		4
.L_6035:
        /*0018*/ 	.byte	0x03, 0x50
        /*001a*/ 	.short	0x0000


	//----- nvinfo : EIATTR_MAXREG_COUNT
	.align		4
        /*001c*/ 	.byte	0x03, 0x1b
        /*001e*/ 	.short	0x00ff


	//----- nvinfo : EIATTR_NUM_BARRIERS
	.align		4
        /*0020*/ 	.byte	0x02, 0x4c
        /*0022*/ 	.byte	0x01
	.zero		1


	//----- nvinfo : EIATTR_MERCURY_ISA_VERSION
	.align		4
        /*0024*/ 	.byte	0x03, 0x5f
        /*0026*/ 	.short	0x0101


	//----- nvinfo : EIATTR_COOP_GROUP_MASK_REGIDS
	.align		4
        /*0028*/ 	.byte	0x04, 0x29
        /*002a*/ 	.short	(.L_6037 - .L_6036)


	//   ....[0]....
.L_6036:
        /*002c*/ 	.word	0xffffffff


	//   ....[1]....
        /*0030*/ 	.word	0xffffffff


	//   ....[2]....
        /*0034*/ 	.word	0xffffffff


	//   ....[3]....
        /*0038*/ 	.word	0xffffffff


	//   ....[4]....
        /*003c*/ 	.word	0xffffffff


	//   ....[5]....
        /*0040*/ 	.word	0xffffffff


	//   ....[6]....
        /*0044*/ 	.word	0xffffffff


	//   ....[7]....
        /*0048*/ 	.word	0xffffffff


	//   ....[8]....
        /*004c*/ 	.word	0xffffffff


	//   ....[9]....
        /*0050*/ 	.word	0xffffffff


	//   ....[10]....
        /*0054*/ 	.word	0x0500002c


	//   ....[11]....
        /*0058*/ 	.word	0x0500002c


	//   ....[12]....
        /*005c*/ 	.word	0x0500002c


	//   ....[13]....
        /*0060*/ 	.word	0x0500002c


	//   ....[14]....
        /*0064*/ 	.word	0x0500002c


	//   ....[15]....
        /*0068*/ 	.word	0x0500002c


	//   ....[16]....
        /*006c*/ 	.word	0x0500002c


	//   ....[17]....
        /*0070*/ 	.word	0x0500002c


	//   ....[18]....
        /*0074*/ 	.word	0x0500002c


	//   ....[19]....
        /*0078*/ 	.word	0x0500002c


	//----- nvinfo : EIATTR_COOP_GROUP_INSTR_OFFSETS
	.align		4
.L_6037:
        /*007c*/ 	.byte	0x04, 0x28
        /*007e*/ 	.short	(.L_6039 - .L_6038)


	//   ....[0]....
.L_6038:
        /*0080*/ 	.word	0x000034c0


	//   ....[1]....
        /*0084*/ 	.word	0x000034d0


	//   ....[2]....
        /*0088*/ 	.word	0x00003500


	//   ....[3]....
        /*008c*/ 	.word	0x00003510


	//   ....[4]....
        /*0090*/ 	.word	0x00003540


	//   ....[5]....
        /*0094*/ 	.word	0x00003550


	//   ....[6]....
        /*0098*/ 	.word	0x00003580


	//   ....[7]....
        /*009c*/ 	.word	0x00003590


	//   ....[8]....
        /*00a0*/ 	.word	0x000035c0


	//   ....[9]....
        /*00a4*/ 	.word	0x000035d0


	//   ....[10]....
        /*00a8*/ 	.word	0x00004aa0


	//   ....[11]....
        /*00ac*/ 	.word	0x00004b30


	//   ....[12]....
        /*00b0*/ 	.word	0x00004ba0


	//   ....[13]....
        /*00b4*/ 	.word	0x00004c00


	//   ....[14]....
        /*00b8*/ 	.word	0x00004c70


	//   ....[15]....
        /*00bc*/ 	.word	0x00004cd0


	//   ....[16]....
        /*00c0*/ 	.word	0x00004d40


	//   ....[17]....
        /*00c4*/ 	.word	0x00004da0


	//   ....[18]....
        /*00c8*/ 	.word	0x00004e10


	//   ....[19]....
        /*00cc*/ 	.word	0x00004e70


	//----- nvinfo : EIATTR_VRC_CTA_INIT_COUNT
	.align		4
.L_6039:
        /*00d0*/ 	.byte	0x02, 0x4a
	.zero		1
	.zero		1


	//----- nvinfo : EIATTR_EXIT_INSTR_OFFSETS
	.align		4
        /*00d4*/ 	.byte	0x04, 0x1c
        /*00d6*/ 	.short	(.L_6041 - .L_6040)


	//   ....[0]....
.L_6040:
        /*00d8*/ 	.word	0x00004a30


	//----- nvinfo : EIATTR_MAX_THREADS
	.align		4
.L_6041:
        /*00dc*/ 	.byte	0x04, 0x05
        /*00de*/ 	.short	(.L_6043 - .L_6042)
.L_6042:
        /*00e0*/ 	.word	0x00000080
        /*00e4*/ 	.word	0x00000001
        /*00e8*/ 	.word	0x00000001


	//----- nvinfo : EIATTR_CRS_STACK_SIZE
	.align		4
.L_6043:
        /*00ec*/ 	.byte	0x04, 0x1e
        /*00ee*/ 	.short	(.L_6045 - .L_6044)
.L_6044:
        /*00f0*/ 	.word	0x00000000


	//----- nvinfo : EIATTR_CBANK_PARAM_SIZE
	.align		4
.L_6045:
        /*00f4*/ 	.byte	0x03, 0x19
        /*00f6*/ 	.short	0x0088


	//----- nvinfo : EIATTR_PARAM_CBANK
	.align		4
        /*00f8*/ 	.byte	0x04, 0x0a
        /*00fa*/ 	.short	(.L_6047 - .L_6046)
	.align		4
.L_6046:
        /*00fc*/ 	.word	index@(.nv.constant0._ZN10layer_norm13ln_bwd_kernelINS_13Kernel_traitsI6__halfS2_S2_fjLj1024ELj1ELj4ELj1ELj16ENS_18Kernel_traits_baseILj1024ES2_S2_S2_fjLj128EEEEEEEvNS_9BwdParamsE)
        /*0100*/ 	.short	0x0380
        /*0102*/ 	.short	0x0088


	//----- nvinfo : EIATTR_SW_WAR
	.align		4
.L_6047:
        /*0104*/ 	.byte	0x04, 0x36
        /*0106*/ 	.short	(.L_6049 - .L_6048)
.L_6048:
        /*0108*/ 	.word	0x00000008
.L_6049:


//--------------------- .nv.info._ZN10layer_norm22ln_bwd_finalize_kernelINS_22Kernel_traits_finalizeILj1024EffffjLj1024ELj4ENS_18Kernel_traits_baseILj1024EffffjLj1024EEEEEEEvNS_9BwdParamsE --------------------------
	.section	.nv.info._ZN10layer_norm22ln_bwd_finalize_kernelINS_22Kernel_traits_finalizeILj1024EffffjLj1024ELj4ENS_18Kernel_traits_baseILj1024EffffjLj1024EEEEEEEvNS_9BwdParamsE,"",@"SHT_CUDA_INFO"
	.sectionflags	@""
	.align	4


	//----- nvinfo : EIATTR_CUDA_API_VERSION
	.align		4
        /*0000*/ 	.byte	0x04, 0x37
        /*0002*/ 	.short	(.L_6051 - .L_6050)
.L_6050:
        /*0004*/ 	.word	0x00000082


	//----- nvinfo : EIATTR_KPARAM_INFO
	.align		4
.L_6051:
        /*0008*/ 	.byte	0x04, 0x17
        /*000a*/ 	.short	(.L_6053 - .L_6052)
.L_6052:
        /*000c*/ 	.word	0x00000000
        /*0010*/ 	.short	0x0000
        /*0012*/ 	.short	0x0000
        /*0014*/ 	.byte	0x00, 0xf0, 0x21, 0x02


	//----- nvinfo : EIATTR_SPARSE_MMA_MASK
	.align		4
.L_6053:
        /*0018*/ 	.byte	0x03, 0x50
        /*001a*/ 	.short	0x0000


	//----- nvinfo : EIATTR_MAXREG_COUNT
	.align		4
        /*001c*/ 	.byte	0x03, 0x1b
        /*001e*/ 	.short	0x0040


	//----- nvinfo : EIATTR_NUM_BARRIERS
	.align		4
        /*0020*/ 	.byte	0x02, 0x4c
        /*0022*/ 	.byte	0x01
	.zero		1


	//----- nvinfo : EIATTR_MERCURY_ISA_VERSION
	.align		4
        /*0024*/ 	.byte	0x03, 0x5f
        /*0026*/ 	.short	0x0101


	//----- nvinfo : EIATTR_COOP_GROUP_MASK_REGIDS
	.align		4
        /*0028*/ 	.byte	0x04, 0x29
        /*002a*/ 	.short	(.L_6055 - .L_6054)


	//   ....[0]....
.L_6054:
        /*002c*/ 	.word	0xffffffff


	//   ....[1]....
        /*0030*/ 	.word	0xffffffff


	//   ....[2]....
        /*0034*/ 	.word	0xffffffff


	//   ....[3]....
        /*0038*/ 	.word	0xffffffff


	//   ....[4]....
        /*003c*/ 	.word	0xffffffff


	//   ....[5]....
        /*0040*/ 	.word	0xffffffff


	//   ....[6]....
        /*0044*/ 	.word	0xffffffff


	//   ....[7]....
        /*0048*/ 	.word	0xffffffff


	//   ....[8]....
        /*004c*/ 	.word	0xffffffff


	//   ....[9]....
        /*0050*/ 	.word	0xffffffff


	//----- nvinfo : EIATTR_COOP_GROUP_INSTR_OFFSETS
	.align		4
.L_6055:
        /*0054*/ 	.byte	0x04, 0x28
        /*0056*/ 	.short	(.L_6057 - .L_6056)


	//   ....[0]....
.L_6056:
        /*0058*/ 	.word	0x00001270


	//   ....[1]....
        /*005c*/ 	.word	0x00001280


	//   ....[2]....
        /*0060*/ 	.word	0x000012b0


	//   ....[3]....
        /*0064*/ 	.word	0x000012c0


	//   ....[4]....
        /*0068*/ 	.word	0x000012f0


	//   ....[5]....
        /*006c*/ 	.word	0x00001300


	//   ....[6]....
        /*0070*/ 	.word	0x00001330


	//   ....[7]....
        /*0074*/ 	.word	0x00001340


	//   ....[8]....
        /*0078*/ 	.word	0x00001370


	//   ....[9]....
        /*007c*/ 	.word	0x00001380


	//----- nvinfo : EIATTR_VRC_CTA_INIT_COUNT
	.align		4
.L_6057:
        /*0080*/ 	.byte	0x02, 0x4a
	.zero		1
	.zero		1


	//----- nvinfo : EIATTR_EXIT_INSTR_OFFSETS
	.align		4
        /*0084*/ 	.byte	0x04, 0x1c
        /*0086*/ 	.short	(.L_6059 - .L_6058)


	//   ....[0]....
.L_6058:
        /*0088*/ 	.word	0x00000060


	//   ....[1]....
        /*008c*/ 	.word	0x000013e0


	//   ....[2]....
        /*0090*/ 	.word	0x00001490


	//----- nvinfo : EIATTR_MAX_THREADS
	.align		4
.L_6059:
        /*0094*/ 	.byte	0x04, 0x05
        /*0096*/ 	.short	(.L_6061 - .L_6060)
.L_6060:
        /*0098*/ 	.word	0x00000400
        /*009c*/ 	.word	0x00000001
        /*00a0*/ 	.word	0x00000001


	//----- nvinfo : EIATTR_CRS_STACK_SIZE
	.align		4
.L_6061:
        /*00a4*/ 	.byte	0x04, 0x1e
        /*00a6*/ 	.short	(.L_6063 - .L_6062)
.L_6062:
        /*00a8*/ 	.word	0x00000000


	//----- nvinfo : EIATTR_CBANK_PARAM_SIZE
	.align		4
.L_6063:
        /*00ac*/ 	.byte	0x03, 0x19
        /*00ae*/ 	.short	0x0088


	//----- nvinfo : EIATTR_PARAM_CBANK
	.align		4
        /*00b0*/ 	.byte	0x04, 0x0a
        /*00b2*/ 	.short	(.L_6065 - .L_6064)
	.align		4
.L_6064:
        /*00b4*/ 	.word	index@(.nv.constant0._ZN10layer_norm22ln_bwd_finalize_kernelINS_22Kernel_traits_finalizeILj1024EffffjLj1024ELj4ENS_18Kernel_traits_baseILj1024EffffjLj1024EEEEEEEvNS_9BwdParamsE)
        /*00b8*/ 	.short	0x0380
        /*00ba*/ 	.short	0x0088


	//----- nvinfo : EIATTR_SW_WAR
	.align		4
.L_6065:
        /*00bc*/ 	.byte	0x04, 0x36
        /*00be*/ 	.short	(.L_6067 - .L_6066)
.L_6066:
        /*00c0*/ 	.word	0x00000008
.L_6067:


//--------------------- .nv.info._ZN10layer_norm13ln_bwd_kernelINS_13Kernel_traitsIffffjLj1024ELj1ELj4ELj1ELj16ENS_18Kernel_traits_baseILj1024EffffjLj128EEEEEEEvNS_9BwdParamsE --------------------------
	.section	.nv.info._ZN10layer_norm13ln_bwd_kernelINS_13Kernel_traitsIffffjLj1024ELj1ELj4ELj1ELj16ENS_18Kernel_traits_baseILj1024EffffjLj128EEEEEEEvNS_9BwdParamsE,"",@"SHT_CUDA_INFO"
	.sectionflags	@""
	.align	4


	//----- nvinfo : EIATTR_CUDA_API_VERSION
	.align		4
        /*0000*/ 	.byte	0x04, 0x37
        /*0002*/ 	.short	(.L_6069 - .L_6068)
.L_6068:
        /*0004*/ 	.word	0x00000082


	//----- nvinfo : EIATTR_KPARAM_INFO
	.align		4
.L_6069:
        /*0008*/ 	.byte	0x04, 0x17
        /*000a*/ 	.short	(.L_6071 - .L_6070)
.L_6070:
        /*000c*/ 	.word	0x00000000
        /*0010*/ 	.short	0x0000
        /*0012*/ 	.short	0x0000
        /*0014*/ 	.byte	0x00, 0xf0, 0x21, 0x02


	//----- nvinfo : EIATTR_SPARSE_MMA_MASK
	.align		4
.L_6071:
        /*0018*/ 	.byte	0x03, 0x50
        /*001a*/ 	.short	0x0000


	//----- nvinfo : EIATTR_MAXREG_COUNT
	.align		4
        /*001c*/ 	.byte	0x03, 0x1b
        /*001e*/ 	.short	0x00ff


	//----- nvinfo : EIATTR_NUM_BARRIERS
	.align		4
        /*0020*/ 	.byte	0x02, 0x4c
        /*0022*/ 	.byte	0x01
	.zero		1


	//----- nvinfo : EIATTR_MERCURY_ISA_VERSION
	.align		4
        /*0024*/ 	.byte	0x03, 0x5f
        /*0026*/ 	.short	0x0101


	//----- nvinfo : EIATTR_COOP_GROUP_MASK_REGIDS
	.align		4
        /*0028*/ 	.byte	0x04, 0x29
        /*002a*/ 	.short	(.L_6073 - .L_6072)


	//   ....[0]....
.L_6072:
        /*002c*/ 	.word	0xffffffff


	//   ....[1]....
        /*0030*/ 	.word	0xffffffff


	//   ....[2]....
        /*0034*/ 	.word	0xffffffff


	//   ....[3]....
        /*0038*/ 	.word	0xffffffff


	//   ....[4]....
        /*003c*/ 	.word	0xffffffff


	//   ....[5]....
        /*0040*/ 	.word	0xffffffff


	//   ....[6]....
        /*0044*/ 	.word	0xffffffff


	//   ....[7]....
        /*0048*/ 	.word	0xffffffff


	//   ....[8]....
        /*004c*/ 	.word	0xffffffff


	//   ....[9]....
        /*0050*/ 	.word	0xffffffff


	//   ....[10]....
        /*0054*/ 	.word	0x05000046


	//   ....[11]....
        /*0058*/ 	.word	0x05000046


	//   ....[12]....
        /*005c*/ 	.word	0x05000046


	//   ....[13]....
        /*0060*/ 	.word	0x05000046


	//   ....[14]....
        /*0064*/ 	.word	0x05000046


	//   ....[15]....
        /*0068*/ 	.word	0x05000046


	//   ....[16]....
        /*006c*/ 	.word	0x05000046


	//   ....[17]....
        /*0070*/ 	.word	0x05000046


	//   ....[18]....
        /*0074*/ 	.word	0x05000046


	//   ....[19]....
        /*0078*/ 	.word	0x05000046


	//----- nvinfo : EIATTR_COOP_GROUP_INSTR_OFFSETS
	.align		4
.L_6073:
        /*007c*/ 	.byte	0x04, 0x28
        /*007e*/ 	.short	(.L_6075 - .L_6074)


	//   ....[0]....
.L_6074:
        /*0080*/ 	.word	0x000024e0


	//   ....[1]....
        /*0084*/ 	.word	0x000024f0


	//   ....[2]....
        /*0088*/ 	.word	0x00002520


	//   ....[3]....
        /*008c*/ 	.word	0x00002530


	//   ....[4]....
        /*0090*/ 	.word	0x00002560


	//   ....[5]....
        /*0094*/ 	.word	0x00002570


	//   ....[6]....
        /*0098*/ 	.word	0x000025a0


	//   ....[7]....
        /*009c*/ 	.word	0x000025b0


	//   ....[8]....
        /*00a0*/ 	.word	0x000025e0


	//   ....[9]....
        /*00a4*/ 	.word	0x000025f0


	//   ....[10]....
        /*00a8*/ 	.word	0x00003cf0


	//   ....[11]....
        /*00ac*/ 	.word	0x00003d80


	//   ....[12]....
        /*00b0*/ 	.word	0x00003df0


	//   ....[13]....
        /*00b4*/ 	.word	0x00003e40


	//   ....[14]....
        /*00b8*/ 	.word	0x00003eb0


	//   ....[15]....
        /*00bc*/ 	.word	0x00003f00


	//   ....[16]....
        /*00c0*/ 	.word	0x00003f70


	//   ....[17]....
        /*00c4*/ 	.word	0x00003fc0


	//   ....[18]....
        /*00c8*/ 	.word	0x00004030


	//   ....[19]....
        /*00cc*/ 	.word	0x00004080


	//----- nvinfo : EIATTR_VRC_CTA_INIT_COUNT
	.align		4
.L_6075:
        /*00d0*/ 	.byte	0x02, 0x4a
	.zero		1
	.zero		1


	//----- nvinfo : EIATTR_EXIT_INSTR_OFFSETS
	.align		4
        /*00d4*/ 	.byte	0x04, 0x1c
        /*00d6*/ 	.short	(.L_6077 - .L_6076)


	//   ....[0]....
.L_6076:
        /*00d8*/ 	.word	0x00003c80


	//----- nvinfo : EIATTR_MAX_THREADS
	.align		4
.L_6077:
        /*00dc*/ 	.byte	0x04, 0x05
        /*00de*/ 	.short	(.L_6079 - .L_6078)
.L_6078:
        /*00e0*/ 	.word	0x00000080
        /*00e4*/ 	.word	0x00000001
        /*00e8*/ 	.word	0x00000001


	//----- nvinfo : EIATTR_CRS_STACK_SIZE
	.align		4
.L_6079:
        /*00ec*/ 	.byte	0x04, 0x1e
        /*00ee*/ 	.short	(.L_6081 - .L_6080)
.L_6080:
        /*00f0*/ 	.word	0x00000000


	//----- nvinfo : EIATTR_CBANK_PARAM_SIZE
	.align		4
.L_6081:
        /*00f4*/ 	.byte	0x03, 0x19
        /*00f6*/ 	.short	0x0088


	//----- nvinfo : EIATTR_PARAM_CBANK
	.align		4
        /*00f8*/ 	.byte	0x04, 0x0a
        /*00fa*/ 	.short	(.L_6083 - .L_6082)
	.align		4
.L_6082:
        /*00fc*/ 	.word	index@(.nv.constant0._ZN10layer_norm13ln_bwd_kernelINS_13Kernel_traitsIffffjLj1024ELj1ELj4ELj1ELj16ENS_18Kernel_traits_baseILj1024EffffjLj128EEEEEEEvNS_9BwdParamsE)
        /*0100*/ 	.short	0x0380
        /*0102*/ 	.short	0x0088


	//----- nvinfo : EIATTR_SW_WAR
	.align		4
.L_6083:
        /*0104*/ 	.byte	0x04, 0x36
        /*0106*/ 	.short	(.L_6085 - .L_6084)
.L_6084:
        /*0108*/ 	.word	0x00000008
.L_6085:


//--------------------- .nv.info._ZN10layer_norm22ln_bwd_finalize_kernelINS_22Kernel_traits_finalizeILj768E13__nv_bfloat16fS2_fjLj1024ELj4ENS_18Kernel_traits_baseILj768ES2_fS2_fjLj1024EEEEEEEvNS_9BwdParamsE --------------------------
	.section	.nv.info._ZN10layer_norm22ln_bwd_finalize_kernelINS_22Kernel_traits_finalizeILj768E13__nv_bfloat16fS2_fjLj1024ELj4ENS_18Kernel_traits_baseILj768ES2_fS2_fjLj1024EEEEEEEvNS_9BwdParamsE,"",@"SHT_CUDA_INFO"
	.sectionflags	@""
	.align	4


	//----- nvinfo : EIATTR_CUDA_API_VERSION
	.align		4
        /*0000*/ 	.byte	0x04, 0x37
        /*0002*/ 	.short	(.L_6087 - .L_6086)
.L_6086:
        /*0004*/ 	.word	0x00000082


	//----- nvinfo : EIATTR_KPARAM_INFO
	.align		4
.L_6087:
        /*0008*/ 	.byte	0x04, 0x17
        /*000a*/ 	.short	(.L_6089 - .L_6088)
.L_6088:
        /*000c*/ 	.word	0x00000000
        /*0010*/ 	.short	0x0000
        /*0012*/ 	.short	0x0000
        /*0014*/ 	.byte	0x00, 0xf0, 0x21, 0x02


	//----- nvinfo : EIATTR_SPARSE_MMA_MASK
	.align		4
.L_6089:
        /*0018*/ 	.byte	0x03, 0x50
        /*001a*/ 	.short	0x0000


	//----- nvinfo : EIATTR_MAXREG_COUNT
	.align		4
        /*001c*/ 	.byte	0x03, 0x1b
        /*001e*/ 	.short	0x0040


	//----- nvinfo : EIATTR_NUM_BARRIERS
	.align		4
        /*0020*/ 	.byte	0x02, 0x4c
        /*0022*/ 	.byte	0x01
	.zero		1


	//----- nvinfo : EIATTR_MERCURY_ISA_VERSION
	.align		4
        /*0024*/ 	.byte	0x03, 0x5f
        /*0026*/ 	.short	0x0101


	//----- nvinfo : EIATTR_COOP_GROUP_MASK_REGIDS
	.align		4
        /*0028*/ 	.byte	0x04, 0x29
        /*002a*/ 	.short	(.L_6091 - .L_6090)


	//   ....[0]....
.L_6090:
        /*002c*/ 	.word	0xffffffff


	//   ....[1]....
        /*0030*/ 	.word	0xffffffff


	//   ....[2]....
        /*0034*/ 	.word	0xffffffff


	//   ....[3]....
        /*0038*/ 	.word	0xffffffff


	//   ....[4]....
        /*003c*/ 	.word	0xffffffff


	//   ....[5]....
        /*0040*/ 	.word	0xffffffff


	//   ....[6]....
        /*0044*/ 	.word	0xffffffff


	//   ....[7]....
        /*0048*/ 	.word	0xffffffff


	//   ....[8]....
        /*004c*/ 	.word	0xffffffff


	//   ....[9]....
        /*0050*/ 	.word	0xffffffff


	//----- nvinfo : EIATTR_COOP_GROUP_INSTR_OFFSETS
	.align		4
.L_6091:
        /*0054*/ 	.byte	0x04, 0x28
        /*0056*/ 	.short	(.L_6093 - .L_6092)


	//   ....[0]....
.L_6092:
        /*0058*/ 	.word	0x00001270


	//   ....[1]....
        /*005c*/ 	.word	0x00001280


	//   ....[2]....
        /*0060*/ 	.word	0x000012b0


	//   ....[3]....
        /*0064*/ 	.word	0x000012c0


	//   ....[4]....
        /*0068*/ 	.word	0x000012f0


	//   ....[5]....
        /*006c*/ 	.word	0x00001300


	//   ....[6]....
        /*0070*/ 	.word	0x00001330


	//   ....[7]....
        /*0074*/ 	.word	0x00001340


	//   ....[8]....
        /*0078*/ 	.word	0x00001370


	//   ....[9]....
        /*007c*/ 	.word	0x00001380


	//----- nvinfo : EIATTR_VRC_CTA_INIT_COUNT
	.align		4
.L_6093:
        /*0080*/ 	.byte	0x02, 0x4a
	.zero		1
	.zero		1


	//----- nvinfo : EIATTR_EXIT_INSTR_OFFSETS
	.align		4
        /*0084*/ 	.byte	0x04, 0x1c
        /*0086*/ 	.short	(.L_6095 - .L_6094)


	//   ....[0]....
.L_6094:
        /*0088*/ 	.word	0x00000060


	//   ....[1]....
        /*008c*/ 	.word	0x000013e0


	//   ....[2]....
        /*0090*/ 	.word	0x000014b0


	//----- nvinfo : EIATTR_MAX_THREADS
	.align		4
.L_6095:
        /*0094*/ 	.byte	0x04, 0x05
        /*0096*/ 	.short	(.L_6097 - .L_6096)
.L_6096:
        /*0098*/ 	.word	0x00000400
        /*009c*/ 	.word	0x00000001
        /*00a0*/ 	.word	0x00000001


	//----- nvinfo : EIATTR_CRS_STACK_SIZE
	.align		4
.L_6097:
        /*00a4*/ 	.byte	0x04, 0x1e
        /*00a6*/ 	.short	(.L_6099 - .L_6098)
.L_6098:
        /*00a8*/ 	.word	0x00000000


	//----- nvinfo : EIATTR_CBANK_PARAM_SIZE
	.align		4
.L_6099:
        /*00ac*/ 	.byte	0x03, 0x19
        /*00ae*/ 	.short	0x0088


	//----- nvinfo : EIATTR_PARAM_CBANK
	.align		4
        /*00b0*/ 	.byte	0x04, 0x0a
        /*00b2*/ 	.short	(.L_6101 - .L_6100)
	.align		4
.L_6100:
        /*00b4*/ 	.word	index@(.nv.constant0._ZN10layer_norm22ln_bwd_finalize_kernelINS_22Kernel_traits_finalizeILj768E13__nv_bfloat16fS2_fjLj1024ELj4ENS_18Kernel_traits_baseILj768ES2_fS2_fjLj1024EEEEEEEvNS_9BwdParamsE)
        /*00b8*/ 	.short	0x0380
        /*00ba*/ 	.short	0x0088


	//----- nvinfo : EIATTR_SW_WAR
	.align		4
.L_6101:
        /*00bc*/ 	.byte	0x04, 0x36
        /*00be*/ 	.short	(.L_6103 - .L_6102)
.L_6102:
        /*00c0*/ 	.word	0x00000008
.L_6103:


//--------------------- .nv.info._ZN10layer_norm13ln_bwd_kernelINS_13Kernel_traitsI13__nv_bfloat16fS2_fjLj768ELj1ELj4ELj1ELj16ENS_18Kernel_traits_baseILj768ES2_fS2_fjLj128EEEEEEEvNS_9BwdParamsE --------------------------
	.section	.nv.info._ZN10layer_norm13ln_bwd_kernelINS_13Kernel_traitsI13__nv_bfloat16fS2_fjLj768ELj1ELj4ELj1ELj16ENS_18Kernel_traits_baseILj768ES2_fS2_fjLj128EEEEEEEvNS_9BwdParamsE,"",@"SHT_CUDA_INFO"
	.sectionflags	@""
	.align	4


	//----- nvinfo : EIATTR_CUDA_API_VERSION
	.align		4
        /*0000*/ 	.byte	0x04, 0x37
        /*0002*/ 	.short	(.L_6105 - .L_6104)
.L_6104:
        /*0004*/ 	.word	0x00000082


	//----- nvinfo : EIATTR_KPARAM_INFO
	.align		4
.L_6105:
        /*0008*/ 	.byte	0x04, 0x17
        /*000a*/ 	.short	(.L_6107 - .L_6106)
.L_6106:
        /*000c*/ 	.word	0x00000000
        /*0010*/ 	.short	0x0000
        /*0012*/ 	.short	0x0000
        /*0014*/ 	.byte	0x00, 0xf0, 0x21, 0x02


	//----- nvinfo : EIATTR_SPARSE_MMA_MASK
	.align		4
.L_6107:
        /*0018*/ 	.byte	0x03, 0x50
        /*001a*/ 	.short	0x0000


	//----- nvinfo : EIATTR_MAXREG_COUNT
	.align		4
        /*001c*/ 	.byte	0x03, 0x1b
        /*001e*/ 	.short	0x00ff


	//----- nvinfo : EIATTR_NUM_BARRIERS
	.align		4
        /*0020*/ 	.byte	0x02, 0x4c
        /*0022*/ 	.byte	0x01
	.zero		1


	//----- nvinfo : EIATTR_MERCURY_ISA_VERSION
	.align		4
        /*0024*/ 	.byte	0x03, 0x5f
        /*0026*/ 	.short	0x0101


	//----- nvinfo : EIATTR_COOP_GROUP_MASK_REGIDS
	.align		4
        /*0028*/ 	.byte	0x04, 0x29
        /*002a*/ 	.short	(.L_6109 - .L_6108)


	//   ....[0]....
.L_6108:
        /*002c*/ 	.word	0xffffffff


	//   ....[1]....
        /*0030*/ 	.word	0xffffffff


	//   ....[2]....
        /*0034*/ 	.word	0xffffffff


	//   ....[3]....
        /*0038*/ 	.word	0xffffffff


	//   ....[4]....
        /*003c*/ 	.word	0xffffffff


	//   ....[5]....
        /*0040*/ 	.word	0xffffffff


	//   ....[6]....
        /*0044*/ 	.word	0xffffffff


	//   ....[7]....
        /*0048*/ 	.word	0xffffffff


	//   ....[8]....
        /*004c*/ 	.word	0xffffffff


	//   ....[9]....
        /*0050*/ 	.word	0xffffffff


	//   ....[10]....
        /*0054*/ 	.word	0x0500001a


	//   ....[11]....
        /*0058*/ 	.word	0x0500001a


	//   ....[12]....
        /*005c*/ 	.word	0x0500001a


	//   ....[13]....
        /*0060*/ 	.word	0x0500001a


	//   ....[14]....
        /*0064*/ 	.word	0x0500001a


	//   ....[15]....
        /*0068*/ 	.word	0x0500001a


	//   ....[16]....
        /*006c*/ 	.word	0x0500001a


	//   ....[17]....
        /*0070*/ 	.word	0x0500001a


	//   ....[18]....
        /*0074*/ 	.word	0x0500001a


	//   ....[19]....
        /*0078*/ 	.word	0x0500001a


	//----- nvinfo : EIATTR_COOP_GROUP_INSTR_OFFSETS
	.align		4
.L_6109:
        /*007c*/ 	.byte	0x04, 0x28
        /*007e*/ 	.short	(.L_6111 - .L_6110)


	//   ....[0]....
.L_6110:
        /*0080*/ 	.word	0x00002d60


	//   ....[1]....
        /*0084*/ 	.word	0x00002d70


	//   ....[2]....
        /*0088*/ 	.word	0x00002da0


	//   ....[3]....
        /*008c*/ 	.word	0x00002db0


	//   ....[4]....
        /*0090*/ 	.word	0x00002de0


	//   ....[5]....
        /*0094*/ 	.word	0x00002df0


	//   ....[6]....
        /*0098*/ 	.word	0x00002e20


	//   ....[7]....
        /*009c*/ 	.word	0x00002e30


	//   ....[8]....
        /*00a0*/ 	.word	0x00002e60


	//   ....[9]....
        /*00a4*/ 	.word	0x00002e70


	//   ....[10]....
        /*00a8*/ 	.word	0x00003f50


	//   ....[11]....
        /*00ac*/ 	.word	0x00003fe0


	//   ....[12]....
        /*00b0*/ 	.word	0x00004050


	//   ....[13]....
        /*00b4*/ 	.word	0x000040b0


	//   ....[14]....
        /*00b8*/ 	.word	0x00004120


	//   ....[15]....
        /*00bc*/ 	.word	0x00004180


	//   ....[16]....
        /*00c0*/ 	.word	0x000041f0


	//   ....[17]....
        /*00c4*/ 	.word	0x00004250


	//   ....[18]....
        /*00c8*/ 	.word	0x000042c0


	//   ....[19]....
        /*00cc*/ 	.word	0x00004320


	//----- nvinfo : EIATTR_VRC_CTA_INIT_COUNT
	.align		4
.L_6111:
        /*00d0*/ 	.byte	0x02, 0x4a
	.zero		1
	.zero		1


	//----- nvinfo : EIATTR_EXIT_INSTR_OFFSETS
	.align		4
        /*00d4*/ 	.byte	0x04, 0x1c
        /*00d6*/ 	.short	(.L_6113 - .L_6112)


	//   ....[0]....
.L_6112:
        /*00d8*/ 	.word	0x00003ee0


	//----- nvinfo : EIATTR_MAX_THREADS
	.align		4
.L_6113:
        /*00dc*/ 	.byte	0x04, 0x05
        /*00de*/ 	.short	(.L_6115 - .L_6114)
.L_6114:
        /*00e0*/ 	.word	0x00000080
        /*00e4*/ 	.word	0x00000001
        /*00e8*/ 	.word	0x00000001


	//----- nvinfo : EIATTR_CRS_STACK_SIZE
	.align		4
.L_6115:
        /*00ec*/ 	.byte	0x04, 0x1e
        /*00ee*/ 	.short	(.L_6117 - .L_6116)
.L_6116:
        /*00f0*/ 	.word	0x00000000


	//----- nvinfo : EIATTR_CBANK_PARAM_SIZE
	.align		4
.L_6117:
        /*00f4*/ 	.byte	0x03, 0x19
        /*00f6*/ 	.short	0x0088


	//----- nvinfo : EIATTR_PARAM_CBANK
	.align		4
        /*00f8*/ 	.byte	0x04, 0x0a
        /*00fa*/ 	.short	(.L_6119 - .L_6118)
	.align		4
.L_6118:
        /*00fc*/ 	.word	index@(.nv.constant0._ZN10layer_norm13ln_bwd_kernelINS_13Kernel_traitsI13__nv_bfloat16fS2_fjLj768ELj1ELj4ELj1ELj16ENS_18Kernel_traits_baseILj768ES2_fS2_fjLj128EEEEEEEvNS_9BwdParamsE)
        /*0100*/ 	.short	0x0380
        /*0102*/ 	.short	0x0088


	//----- nvinfo : EIATTR_SW_WAR
	.align		4
.L_6119:
        /*0104*/ 	.byte	0x04, 0x36
        /*0106*/ 	.short	(.L_6121 - .L_6120)
.L_6120:
        /*0108*/ 	.word	0x00000008
.L_6121:


//--------------------- .nv.info._ZN10layer_norm22ln_bwd_finalize_kernelINS_22Kernel_traits_finalizeILj768E13__nv_bfloat16S2_S2_fjLj1024ELj4ENS_18Kernel_traits_baseILj768ES2_S2_S2_fjLj1024EEEEEEEvNS_9BwdParamsE --------------------------
	.section	.nv.info._ZN10layer_norm22ln_bwd_finalize_kernelINS_22Kernel_traits_finalizeILj768E13__nv_bfloat16S2_S2_fjLj1024ELj4ENS_18Kernel_traits_baseILj768ES2_S2_S2_fjLj1024EEEEEEEvNS_9BwdParamsE,"",@"SHT_CUDA_INFO"
	.sectionflags	@""
	.align	4


	//----- nvinfo : EIATTR_CUDA_API_VERSION
	.align		4
        /*0000*/ 	.byte	0x04, 0x37
        /*0002*/ 	.short	(.L_6123 - .L_6122)
.L_6122:
        /*0004*/ 	.word	0x00000082


	//----- nvinfo : EIATTR_KPARAM_INFO
	.align		4
.L_6123:
        /*0008*/ 	.byte	0x04, 0x17
        /*000a*/ 	.short	(.L_6125 - .L_6124)
.L_6124:
        /*000c*/ 	.word	0x00000000
        /*0010*/ 	.short	0x0000
        /*0012*/ 	.short	0x0000
        /*0014*/ 	.byte	0x00, 0xf0, 0x21, 0x02


	//----- nvinfo : EIATTR_SPARSE_MMA_MASK
	.align		4
.L_6125:
        /*0018*/ 	.byte	0x03, 0x50
        /*001a*/ 	.short	0x0000


	//----- nvinfo : EIATTR_MAXREG_COUNT
	.align		4
        /*001c*/ 	.byte	0x03, 0x1b
        /*001e*/ 	.short	0x0040


	//----- nvinfo : EIATTR_NUM_BARRIERS
	.align		4
        /*0020*/ 	.byte	0x02, 0x4c
        /*0022*/ 	.byte	0x01
	.zero		1


	//----- nvinfo : EIATTR_MERCURY_ISA_VERSION
	.align		4
        /*0024*/ 	.byte	0x03, 0x5f
        /*0026*/ 	.short	0x0101


	//----- nvinfo : EIATTR_COOP_GROUP_MASK_REGIDS
	.align		4
        /*0028*/ 	.byte	0x04, 0x29
        /*002a*/ 	.short	(.L_6127 - .L_6126)


	//   ....[0]....
.L_6126:
        /*002c*/ 	.word	0xffffffff


	//   ....[1]....
        /*0030*/ 	.word	0xffffffff


	//   ....[2]....
        /*0034*/ 	.word	0xffffffff


	//   ....[3]....
        /*0038*/ 	.word	0xffffffff


	//   ....[4]....
        /*003c*/ 	.word	0xffffffff


	//   ....[5]....
        /*0040*/ 	.word	0xffffffff


	//   ....[6]....
        /*0044*/ 	.word	0xffffffff


	//   ....[7]....
        /*0048*/ 	.word	0xffffffff


	//   ....[8]....
        /*004c*/ 	.word	0xffffffff


	//   ....[9]....
        /*0050*/ 	.word	0xffffffff


	//----- nvinfo : EIATTR_COOP_GROUP_INSTR_OFFSETS
	.align		4
.L_6127:
        /*0054*/ 	.byte	0x04, 0x28
        /*0056*/ 	.short	(.L_6129 - .L_6128)


	//   ....[0]....
.L_6128:
        /*0058*/ 	.word	0x00001270


	//   ....[1]....
        /*005c*/ 	.word	0x00001280


	//   ....[2]....
        /*0060*/ 	.word	0x000012b0


	//   ....[3]....
        /*0064*/ 	.word	0x000012c0


	//   ....[4]....
        /*0068*/ 	.word	0x000012f0


	//   ....[5]....
        /*006c*/ 	.word	0x00001300


	//   ....[6]....
        /*0070*/ 	.word	0x00001330


	//   ....[7]....
        /*0074*/ 	.word	0x00001340


	//   ....[8]....
        /*0078*/ 	.word	0x00001370


	//   ....[9]....
        /*007c*/ 	.word	0x00001380


	//----- nvinfo : EIATTR_VRC_CTA_INIT_COUNT
	.align		4
.L_6129:
        /*0080*/ 	.byte	0x02, 0x4a
	.zero		1
	.zero		1


	//----- nvinfo : EIATTR_EXIT_INSTR_OFFSETS
	.align		4
        /*0084*/ 	.byte	0x04, 0x1c
        /*0086*/ 	.short	(.L_6131 - .L_6130)


	//   ....[0]....
.L_6130:
        /*0088*/ 	.word	0x00000060


	//   ....[1]....
        /*008c*/ 	.word	0x000013e0


	//   ....[2]....
        /*0090*/ 	.word	0x000014b0


	//----- nvinfo : EIATTR_MAX_THREADS
	.align		4
.L_6131:
        /*0094*/ 	.byte	0x04, 0x05
        /*0096*/ 	.short	(.L_6133 - .L_6132)
.L_6132:
        /*0098*/ 	.word	0x00000400
        /*009c*/ 	.word	0x00000001
        /*00a0*/ 	.word	0x00000001


	//----- nvinfo : EIATTR_CRS_STACK_SIZE
	.align		4
.L_6133:
        /*00a4*/ 	.byte	0x04, 0x1e
        /*00a6*/ 	.short	(.L_6135 - .L_6134)
.L_6134:
        /*00a8*/ 	.word	0x00000000


	//----- nvinfo : EIATTR_CBANK_PARAM_SIZE
	.align		4
.L_6135:
        /*00ac*/ 	.byte	0x03, 0x19
        /*00ae*/ 	.short	0x0088


	//----- nvinfo : EIATTR_PARAM_CBANK
	.align		4
        /*00b0*/ 	.byte	0x04, 0x0a
        /*00b2*/ 	.short	(.L_6137 - .L_6136)
	.align		4
.L_6136:
        /*00b4*/ 	.word	index@(.nv.constant0._ZN10layer_norm22ln_bwd_finalize_kernelINS_22Kernel_traits_finalizeILj768E13__nv_bfloat16S2_S2_fjLj1024ELj4ENS_18Kernel_traits_baseILj768ES2_S2_S2_fjLj1024EEEEEEEvNS_9BwdParamsE)
        /*00b8*/ 	.short	0x0380
        /*00ba*/ 	.short	0x0088


	//----- nvinfo : EIATTR_SW_WAR
	.align		4
.L_6137:
        /*00bc*/ 	.byte	0x04, 0x36
        /*00be*/ 	.short	(.L_6139 - .L_6138)
.L_6138:
        /*00c0*/ 	.word	0x00000008
.L_6139:


//--------------------- .nv.info._ZN10layer_norm13ln_bwd_kernelINS_13Kernel_traitsI13__nv_bfloat16S2_S2_fjLj768ELj1ELj4ELj1ELj16ENS_18Kernel_traits_baseILj768ES2_S2_S2_fjLj128EEEEEEEvNS_9BwdParamsE --------------------------
	.section	.nv.info._ZN10layer_norm13ln_bwd_kernelINS_13Kernel_traitsI13__nv_bfloat16S2_S2_fjLj768ELj1ELj4ELj1ELj16ENS_18Kernel_traits_baseILj768ES2_S2_S2_fjLj128EEEEEEEvNS_9BwdParamsE,"",@"SHT_CUDA_INFO"
	.sectionflags	@""
	.align	4


	//----- nvinfo : EIATTR_CUDA_API_VERSION
	.align		4
        /*0000*/ 	.byte	0x04, 0x37
        /*0002*/ 	.short	(.L_6141 - .L_6140)
.L_6140:
        /*0004*/ 	.word	0x00000082


	//----- nvinfo : EIATTR_KPARAM_INFO
	.align		4
.L_6141:
        /*0008*/ 	.byte	0x04, 0x17
        /*000a*/ 	.short	(.L_6143 - .L_6142)
.L_6142:
        /*000c*/ 	.word	0x00000000
        /*0010*/ 	.short	0x0000
        /*0012*/ 	.short	0x0000
        /*0014*/ 	.byte	0x00, 0xf0, 0x21, 0x02


	//----- nvinfo : EIATTR_SPARSE_MMA_MASK
	.align		4
.L_6143:
        /*0018*/ 	.byte	0x03, 0x50
        /*001a*/ 	.short	0x0000


	//----- nvinfo : EIATTR_MAXREG_COUNT
	.align		4
        /*001c*/ 	.byte	0x03, 0x1b
        /*001e*/ 	.short	0x00ff


	//----- nvinfo : EIATTR_NUM_BARRIERS
	.align		4
        /*0020*/ 	.byte	0x02, 0x4c
        /*0022*/ 	.byte	0x01
	.zero		1


	//----- nvinfo : EIATTR_MERCURY_ISA_VERSION
	.align		4
        /*0024*/ 	.byte	0x03, 0x5f
        /*0026*/ 	.short	0x0101


	//----- nvinfo : EIATTR_COOP_GROUP_MASK_REGIDS
	.align		4
        /*0028*/ 	.byte	0x04, 0x29
        /*002a*/ 	.short	(.L_6145 - .L_6144)


	//   ....[0]....
.L_6144:
        /*002c*/ 	.word	0xffffffff


	//   ....[1]....
        /*0030*/ 	.word	0xffffffff


	//   ....[2]....
        /*0034*/ 	.word	0xffffffff


	//   ....[3]....
        /*0038*/ 	.word	0xffffffff


	//   ....[4]....
        /*003c*/ 	.word	0xffffffff


	//   ....[5]....
        /*0040*/ 	.word	0xffffffff


	//   ....[6]....
        /*0044*/ 	.word	0xffffffff


	//   ....[7]....
        /*0048*/ 	.word	0xffffffff


	//   ....[8]....
        /*004c*/ 	.word	0xffffffff


	//   ....[9]....
        /*0050*/ 	.word	0xffffffff


	//   ....[10]....
        /*0054*/ 	.word	0x05000024


	//   ....[11]....
        /*0058*/ 	.word	0x05000024


	//   ....[12]....
        /*005c*/ 	.word	0x05000024


	//   ....[13]....
        /*0060*/ 	.word	0x05000024


	//   ....[14]....
        /*0064*/ 	.word	0x05000024


	//   ....[15]....
        /*0068*/ 	.word	0x05000024


	//   ....[16]....
        /*006c*/ 	.word	0x05000024


	//   ....[17]....
        /*0070*/ 	.word	0x05000024


	//   ....[18]....
        /*0074*/ 	.word	0x05000024


	//   ....[19]....
        /*0078*/ 	.word	0x05000024


	//----- nvinfo : EIATTR_COOP_GROUP_INSTR_OFFSETS
	.align		4
.L_6145:
        /*007c*/ 	.byte	0x04, 0x28
        /*007e*/ 	.short	(.L_6147 - .L_6146)


	//   ....[0]....
.L_6146:
        /*0080*/ 	.word	0x00002c10


	//   ....[1]....
        /*0084*/ 	.word	0x00002c20


	//   ....[2]....
        /*0088*/ 	.word	0x00002c50


	//   ....[3]....
        /*008c*/ 	.word	0x00002c60


	//   ....[4]....
        /*0090*/ 	.word	0x00002c90


	//   ....[5]....
        /*0094*/ 	.word	0x00002ca0


	//   ....[6]....
        /*0098*/ 	.word	0x00002cd0


	//   ....[7]....
        /*009c*/ 	.word	0x00002ce0


	//   ....[8]....
        /*00a0*/ 	.word	0x00002d10


	//   ....[9]....
        /*00a4*/ 	.word	0x00002d20


	//   ....[10]....
        /*00a8*/ 	.word	0x00003fb0


	//   ....[11]....
        /*00ac*/ 	.word	0x00004040


	//   ....[12]....
        /*00b0*/ 	.word	0x000040b0


	//   ....[13]....
        /*00b4*/ 	.word	0x00004110


	//   ....[14]....
        /*00b8*/ 	.word	0x00004180


	//   ....[15]....
        /*00bc*/ 	.word	0x000041e0


	//   ....[16]....
        /*00c0*/ 	.word	0x00004250


	//   ....[17]....
        /*00c4*/ 	.word	0x000042b0


	//   ....[18]....
        /*00c8*/ 	.word	0x00004320


	//   ....[19]....
        /*00cc*/ 	.word	0x00004380


	//----- nvinfo : EIATTR_VRC_CTA_INIT_COUNT
	.align		4
.L_6147:
        /*00d0*/ 	.byte	0x02, 0x4a
	.zero		1
	.zero		1


	//----- nvinfo : EIATTR_EXIT_INSTR_OFFSETS
	.align		4
        /*00d4*/ 	.byte	0x04, 0x1c
        /*00d6*/ 	.short	(.L_6149 - .L_6148)


	//   ....[0]....
.L_6148:
        /*00d8*/ 	.word	0x00003f40


	//----- nvinfo : EIATTR_MAX_THREADS
	.align		4
.L_6149:
        /*00dc*/ 	.byte	0x04, 0x05
        /*00de*/ 	.short	(.L_6151 - .L_6150)
.L_6150:
        /*00e0*/ 	.word	0x00000080
        /*00e4*/ 	.word	0x00000001
        /*00e8*/ 	.word	0x00000001


	//----- nvinfo : EIATTR_CRS_STACK_SIZE
	.align		4
.L_6151:
        /*00ec*/ 	.byte	0x04, 0x1e
        /*00ee*/ 	.short	(.L_6153 - .L_6152)
.L_6152:
        /*00f0*/ 	.word	0x00000000


	//----- nvinfo : EIATTR_CBANK_PARAM_SIZE
	.align		4
.L_6153:
        /*00f4*/ 	.byte	0x03, 0x19
        /*00f6*/ 	.short	0x0088


	//----- nvinfo : EIATTR_PARAM_CBANK
	.align		4
        /*00f8*/ 	.byte	0x04, 0x0a
        /*00fa*/ 	.short	(.L_6155 - .L_6154)
	.align		4
.L_6154:
        /*00fc*/ 	.word	index@(.nv.constant0._ZN10layer_norm13ln_bwd_kernelINS_13Kernel_traitsI13__nv_bfloat16S2_S2_fjLj768ELj1ELj4ELj1ELj16ENS_18Kernel_traits_baseILj768ES2_S2_S2_fjLj128EEEEEEEvNS_9BwdParamsE)
        /*0100*/ 	.short	0x0380
        /*0102*/ 	.short	0x0088


	//----- nvinfo : EIATTR_SW_WAR
	.align		4
.L_6155:
        /*0104*/ 	.byte	0x04, 0x36
        /*0106*/ 	.short	(.L_6157 - .L_6156)
.L_6156:
        /*0108*/ 	.word	0x00000008
.L_6157:


//--------------------- .nv.info._ZN10layer_norm22ln_bwd_finalize_kernelINS_22Kernel_traits_finalizeILj768E6__halffS2_fjLj1024ELj4ENS_18Kernel_traits_baseILj768ES2_fS2_fjLj1024EEEEEEEvNS_9BwdParamsE --------------------------
	.section	.nv.info._ZN10layer_norm22ln_bwd_finalize_kernelINS_22Kernel_traits_finalizeILj768E6__halffS2_fjLj1024ELj4ENS_18Kernel_traits_baseILj768ES2_fS2_fjLj1024EEEEEEEvNS_9BwdParamsE,"",@"SHT_CUDA_INFO"
	.sectionflags	@""
	.align	4


	//----- nvinfo : EIATTR_CUDA_API_VERSION
	.align		4
        /*0000*/ 	.byte	0x04, 0x37
        /*0002*/ 	.short	(.L_6159 - .L_6158)
.L_6158:
        /*0004*/ 	.word	0x00000082


	//----- nvinfo : EIATTR_KPARAM_INFO
	.align		4
.L_6159:
        /*0008*/ 	.byte	0x04, 0x17
        /*000a*/ 	.short	(.L_6161 - .L_6160)
.L_6160:
        /*000c*/ 	.word	0x00000000
        /*0010*/ 	.short	0x0000
        /*0012*/ 	.short	0x0000
        /*0014*/ 	.byte	0x00, 0xf0, 0x21, 0x02


	//----- nvinfo : EIATTR_SPARSE_MMA_MASK
	.align		4
.L_6161:
        /*0018*/ 	.byte	0x03, 0x50
        /*001a*/ 	.short	0x0000


	//----- nvinfo : EIATTR_MAXREG_COUNT
	.align		4
        /*001c*/ 	.byte	0x03, 0x1b
        /*001e*/ 	.short	0x0040


	//----- nvinfo : EIATTR_NUM_BARRIERS
	.align		4
        /*0020*/ 	.byte	0x02, 0x4c
        /*0022*/ 	.byte	0x01
	.zero		1


	//----- nvinfo : EIATTR_MERCURY_ISA_VERSION
	.align		4
        /*0024*/ 	.byte	0x03, 0x5f
        /*0026*/ 	.short	0x0101


	//----- nvinfo : EIATTR_COOP_GROUP_MASK_REGIDS
	.align		4
        /*0028*/ 	.byte	0x04, 0x29
        /*002a*/ 	.short	(.L_6163 - .L_6162)


	//   ....[0]....
.L_6162:
        /*002c*/ 	.word	0xffffffff


	//   ....[1]....
        /*0030*/ 	.word	0xffffffff


	//   ....[2]....
        /*0034*/ 	.word	0xffffffff


	//   ....[3]....
        /*0038*/ 	.word	0xffffffff


	//   ....[4]....
        /*003c*/ 	.word	0xffffffff


	//   ....[5]....
        /*0040*/ 	.word	0xffffffff


	//   ....[6]....
        /*0044*/ 	.word	0xffffffff


	//   ....[7]....
        /*0048*/ 	.word	0xffffffff


	//   ....[8]....
        /*004c*/ 	.word	0xffffffff


	//   ....[9]....
        /*0050*/ 	.word	0xffffffff


	//----- nvinfo : EIATTR_COOP_GROUP_INSTR_OFFSETS
	.align		4
.L_6163:
        /*0054*/ 	.byte	0x04, 0x28
        /*0056*/ 	.short	(.L_6165 - .L_6164)


	//   ....[0]....
.L_6164:
        /*0058*/ 	.word	0x00001270


	//   ....[1]....
        /*005c*/ 	.word	0x00001280


	//   ....[2]....
        /*0060*/ 	.word	0x000012b0


	//   ....[3]....
        /*0064*/ 	.word	0x000012c0


	//   ....[4]....
        /*0068*/ 	.word	0x000012f0


	//   ....[5]....
        /*006c*/ 	.word	0x00001300


	//   ....[6]....
        /*0070*/ 	.word	0x00001330


	//   ....[7]....
        /*0074*/ 	.word	0x00001340


	//   ....[8]....
        /*0078*/ 	.word	0x00001370


	//   ....[9]....
        /*007c*/ 	.word	0x00001380


	//----- nvinfo : EIATTR_VRC_CTA_INIT_COUNT
	.align		4
.L_6165:
        /*0080*/ 	.byte	0x02, 0x4a
	.zero		1
	.zero		1


	//----- nvinfo : EIATTR_EXIT_INSTR_OFFSETS
	.align		4
        /*0084*/ 	.byte	0x04, 0x1c
        /*0086*/ 	.short	(.L_6167 - .L_6166)


	//   ....[0]....
.L_6166:
        /*0088*/ 	.word	0x00000060


	//   ....[1]....
        /*008c*/ 	.word	0x000013e0


	//   ....[2]....
        /*0090*/ 	.word	0x000014b0


	//----- nvinfo : EIATTR_MAX_THREADS
	.align		4
.L_6167:
        /*0094*/ 	.byte	0x04, 0x05
        /*0096*/ 	.short	(.L_6169 - .L_6168)
.L_6168:
        /*0098*/ 	.word	0x00000400
        /*009c*/ 	.word	0x00000001
        /*00a0*/ 	.word	0x00000001


	//----- nvinfo : EIATTR_CRS_STACK_SIZE
	.align		4
.L_6169:
        /*00a4*/ 	.byte	0x04, 0x1e
        /*00a6*/ 	.short	(.L_6171 - .L_6170)
.L_6170:
        /*00a8*/ 	.word	0x00000000


	//----- nvinfo : EIATTR_CBANK_PARAM_SIZE
	.align		4
.L_6171:
        /*00ac*/ 	.byte	0x03, 0x19
        /*00ae*/ 	.short	0x0088


	//----- nvinfo : EIATTR_PARAM_CBANK
	.align		4
        /*00b0*/ 	.byte	0x04, 0x0a
        /*00b2*/ 	.short	(.L_6173 - .L_6172)
	.align		4
.L_6172:
        /*00b4*/ 	.word	index@(.nv.constant0._ZN10layer_norm22ln_bwd_finalize_kernelINS_22Kernel_traits_finalizeILj768E6__halffS2_fjLj1024ELj4ENS_18Kernel_traits_baseILj768ES2_fS2_fjLj1024EEEEEEEvNS_9BwdParamsE)
        /*00b8*/ 	.short	0x0380
        /*00ba*/ 	.short	0x0088


	//----- nvinfo : EIATTR_SW_WAR
	.align		4
.L_6173:
        /*00bc*/ 	.byte	0x04, 0x36
        /*00be*/ 	.short	(.L_6175 - .L_6174)
.L_6174:
        /*00c0*/ 	.word	0x00000008
.L_6175:


//--------------------- .nv.info._ZN10layer_norm13ln_bwd_kernelINS_13Kernel_traitsI6__halffS2_fjLj768ELj1ELj4ELj1ELj16ENS_18Kernel_traits_baseILj768ES2_fS2_fjLj128EEEEEEEvNS_9BwdParamsE --------------------------
	.section	.nv.info._ZN10layer_norm13ln_bwd_kernelINS_13Kernel_traitsI6__halffS2_fjLj768ELj1ELj4ELj1ELj16ENS_18Kernel_traits_baseILj768ES2_fS2_fjLj128EEEEEEEvNS_9BwdParamsE,"",@"SHT_CUDA_INFO"
	.sectionflags	@""
	.align	4


	//----- nvinfo : EIATTR_CUDA_API_VERSION
	.align		4
        /*0000*/ 	.byte	0x04, 0x37
        /*0002*/ 	.short	(.L_6177 - .L_6176)
.L_6176:
        /*0004*/ 	.word	0x00000082


	//----- nvinfo : EIATTR_KPARAM_INFO
	.align		4
.L_6177:
        /*0008*/ 	.byte	0x04, 0x17
        /*000a*/ 	.short	(.L_6179 - .L_6178)
.L_6178:
        /*000c*/ 	.word	0x00000000
        /*0010*/ 	.short	0x0000
        /*0012*/ 	.short	0x0000
        /*0014*/ 	.byte	0x00, 0xf0, 0x21, 0x02


	//----- nvinfo : EIATTR_SPARSE_MMA_MASK
	.align		4
.L_6179:
        /*0018*/ 	.byte	0x03, 0x50
        /*001a*/ 	.short	0x0000


	//----- nvinfo : EIATTR_MAXREG_COUNT
	.align		4
        /*001c*/ 	.byte	0x03, 0x1b
        /*001e*/ 	.short	0x00ff


	//----- nvinfo : EIATTR_NUM_BARRIERS
	.align		4
        /*0020*/ 	.byte	0x02, 0x4c
        /*0022*/ 	.byte	0x01
	.zero		1


	//----- nvinfo : EIATTR_MERCURY_ISA_VERSION
	.align		4
        /*0024*/ 	.byte	0x03, 0x5f
        /*0026*/ 	.short	0x0101


	//----- nvinfo : EIATTR_COOP_GROUP_MASK_REGIDS
	.align		4
        /*0028*/ 	.byte	0x04, 0x29
        /*002a*/ 	.short	(.L_6181 - .L_6180)


	//   ....[0]....
.L_6180:
        /*002c*/ 	.word	0xffffffff


	//   ....[1]....
        /*0030*/ 	.word	0xffffffff


	//   ....[2]....
        /*0034*/ 	.word	0xffffffff


	//   ....[3]....
        /*0038*/ 	.word	0xffffffff


	//   ....[4]....
        /*003c*/ 	.word	0xffffffff


	//   ....[5]....
        /*0040*/ 	.word	0xffffffff


	//   ....[6]....
        /*0044*/ 	.word	0xffffffff


	//   ....[7]....
        /*0048*/ 	.word	0xffffffff


	//   ....[8]....
        /*004c*/ 	.word	0xffffffff


	//   ....[9]....
        /*0050*/ 	.word	0xffffffff


	//   ....[10]....
        /*0054*/ 	.word	0x0500001a


	//   ....[11]....
        /*0058*/ 	.word	0x0500001a


	//   ....[12]....
        /*005c*/ 	.word	0x0500001a


	//   ....[13]....
        /*0060*/ 	.word	0x0500001a


	//   ....[14]....
        /*0064*/ 	.word	0x0500001a


	//   ....[15]....
        /*0068*/ 	.word	0x0500001a


	//   ....[16]....
        /*006c*/ 	.word	0x0500001a


	//   ....[17]....
        /*0070*/ 	.word	0x0500001a


	//   ....[18]....
        /*0074*/ 	.word	0x0500001a


	//   ....[19]....
        /*0078*/ 	.word	0x0500001a


	//----- nvinfo : EIATTR_COOP_GROUP_INSTR_OFFSETS
	.align		4
.L_6181:
        /*007c*/ 	.byte	0x04, 0x28
        /*007e*/ 	.short	(.L_6183 - .L_6182)


	//   ....[0]....
.L_6182:
        /*0080*/ 	.word	0x00002e30


	//   ....[1]....
        /*0084*/ 	.word	0x00002e40


	//   ....[2]....
        /*0088*/ 	.word	0x00002e70


	//   ....[3]....
        /*008c*/ 	.word	0x00002e80


	//   ....[4]....
        /*0090*/ 	.word	0x00002eb0


	//   ....[5]....
        /*0094*/ 	.word	0x00002ec0


	//   ....[6]....
        /*0098*/ 	.word	0x00002ef0


	//   ....[7]....
        /*009c*/ 	.word	0x00002f00


	//   ....[8]....
        /*00a0*/ 	.word	0x00002f30


	//   ....[9]....
        /*00a4*/ 	.word	0x00002f40


	//   ....[10]....
        /*00a8*/ 	.word	0x000041a0


	//   ....[11]....
        /*00ac*/ 	.word	0x00004230


	//   ....[12]....
        /*00b0*/ 	.word	0x000042a0


	//   ....[13]....
        /*00b4*/ 	.word	0x00004300


	//   ....[14]....
        /*00b8*/ 	.word	0x00004370


	//   ....[15]....
        /*00bc*/ 	.word	0x000043d0


	//   ....[16]....
        /*00c0*/ 	.word	0x00004440


	//   ....[17]....
        /*00c4*/ 	.word	0x000044a0


	//   ....[18]....
        /*00c8*/ 	.word	0x00004510


	//   ....[19]....
        /*00cc*/ 	.word	0x00004570


	//----- nvinfo : EIATTR_VRC_CTA_INIT_COUNT
	.align		4
.L_6183:
        /*00d0*/ 	.byte	0x02, 0x4a
	.zero		1
	.zero		1


	//----- nvinfo : EIATTR_EXIT_INSTR_OFFSETS
	.align		4
        /*00d4*/ 	.byte	0x04, 0x1c
        /*00d6*/ 	.short	(.L_6185 - .L_6184)


	//   ....[0]....
.L_6184:
        /*00d8*/ 	.word	0x00004130


	//----- nvinfo : EIATTR_MAX_THREADS
	.align		4
.L_6185:
        /*00dc*/ 	.byte	0x04, 0x05
        /*00de*/ 	.short	(.L_6187 - .L_6186)
.L_6186:
        /*00e0*/ 	.word	0x00000080
        /*00e4*/ 	.word	0x00000001
        /*00e8*/ 	.word	0x00000001


	//----- nvinfo : EIATTR_CRS_STACK_SIZE
	.align		4
.L_6187:
        /*00ec*/ 	.byte	0x04, 0x1e
        /*00ee*/ 	.short	(.L_6189 - .L_6188)
.L_6188:
        /*00f0*/ 	.word	0x00000000


	//----- nvinfo : EIATTR_CBANK_PARAM_SIZE
	.align		4
.L_6189:
        /*00f4*/ 	.byte	0x03, 0x19
        /*00f6*/ 	.short	0x0088


	//----- nvinfo : EIATTR_PARAM_CBANK
	.align		4
        /*00f8*/ 	.byte	0x04, 0x0a
        /*00fa*/ 	.short	(.L_6191 - .L_6190)
	.align		4
.L_6190:
        /*00fc*/ 	.word	index@(.nv.constant0._ZN10layer_norm13ln_bwd_kernelINS_13Kernel_traitsI6__halffS2_fjLj768ELj1ELj4ELj1ELj16ENS_18Kernel_traits_baseILj768ES2_fS2_fjLj128EEEEEEEvNS_9BwdParamsE)
        /*0100*/ 	.short	0x0380
        /*0102*/ 	.short	0x0088


	//----- nvinfo : EIATTR_SW_WAR
	.align		4
.L_6191:
        /*0104*/ 	.byte	0x04, 0x36
        /*0106*/ 	.short	(.L_6193 - .L_6192)
.L_6192:
        /*0108*/ 	.word	0x00000008
.L_6193:


//--------------------- .nv.info._ZN10layer_norm22ln_bwd_finalize_kernelINS_22Kernel_traits_finalizeILj768E6__halfS2_S2_fjLj1024ELj4ENS_18Kernel_traits_baseILj768ES2_S2_S2_fjLj1024EEEEEEEvNS_9BwdParamsE --------------------------
	.section	.nv.info._ZN10layer_norm22ln_bwd_finalize_kernelINS_22Kernel_traits_finalizeILj768E6__halfS2_S2_fjLj1024ELj4ENS_18Kernel_traits_baseILj768ES2_S2_S2_fjLj1024EEEEEEEvNS_9BwdParamsE,"",@"SHT_CUDA_INFO"
	.sectionflags	@""
	.align	4


	//----- nvinfo : EIATTR_CUDA_API_VERSION
	.align		4
        /*0000*/ 	.byte	0x04, 0x37
        /*0002*/ 	.short	(.L_6195 - .L_6194)
.L_6194:
        /*0004*/ 	.word	0x00000082


	//----- nvinfo : EIATTR_KPARAM_INFO
	.align		4
.L_6195:
        /*0008*/ 	.byte	0x04, 0x17
        /*000a*/ 	.short	(.L_6197 - .L_6196)
.L_6196:
        /*000c*/ 	.word	0x00000000
        /*0010*/ 	.short	0x0000
        /*0012*/ 	.short	0x0000
        /*0014*/ 	.byte	0x00, 0xf0, 0x21, 0x02


	//----- nvinfo : EIATTR_SPARSE_MMA_MASK
	.align		4
.L_6197:
        /*0018*/ 	.byte	0x03, 0x50
        /*001a*/ 	.short	0x0000


	//----- nvinfo : EIATTR_MAXREG_COUNT
	.align		4
        /*001c*/ 	.byte	0x03, 0x1b
        /*001e*/ 	.short	0x0040


	//----- nvinfo : EIATTR_NUM_BARRIERS
	.align		4
        /*0020*/ 	.byte	0x02, 0x4c
        /*0022*/ 	.byte	0x01
	.zero		1


	//----- nvinfo : EIATTR_MERCURY_ISA_VERSION
	.align		4
        /*0024*/ 	.byte	0x03, 0x5f
        /*0026*/ 	.short	0x0101


	//----- nvinfo : EIATTR_COOP_GROUP_MASK_REGIDS
	.align		4
        /*0028*/ 	.byte	0x04, 0x29
        /*002a*/ 	.short	(.L_6199 - .L_6198)


	//   ....[0]....
.L_6198:
        /*002c*/ 	.word	0xffffffff


	//   ....[1]....
        /*0030*/ 	.word	0xffffffff


	//   ....[2]....
        /*0034*/ 	.word	0xffffffff


	//   ....[3]....
        /*0038*/ 	.word	0xffffffff


	//   ....[4]....
        /*003c*/ 	.word	0xffffffff


	//   ....[5]....
        /*0040*/ 	.word	0xffffffff


	//   ....[6]....
        /*0044*/ 	.word	0xffffffff


	//   ....[7]....
        /*0048*/ 	.word	0xffffffff


	//   ....[8]....
        /*004c*/ 	.word	0xffffffff


	//   ....[9]....
        /*0050*/ 	.word	0xffffffff


	//----- nvinfo : EIATTR_COOP_GROUP_INSTR_OFFSETS
	.align		4
.L_6199:
        /*0054*/ 	.byte	0x04, 0x28
        /*0056*/ 	.short	(.L_6201 - .L_6200)


	//   ....[0]....
.L_6200:
        /*0058*/ 	.word	0x00001270


	//   ....[1]....
        /*005c*/ 	.word	0x00001280


	//   ....[2]....
        /*0060*/ 	.word	0x000012b0


	//   ....[3]....
        /*0064*/ 	.word	0x000012c0


	//   ....[4]....
        /*0068*/ 	.word	0x000012f0


	//   ....[5]....
        /*006c*/ 	.word	0x00001300


	//   ....[6]....
        /*0070*/ 	.word	0x00001330


	//   ....[7]....
        /*0074*/ 	.word	0x00001340


	//   ....[8]....
        /*0078*/ 	.word	0x00001370


	//   ....[9]....
        /*007c*/ 	.word	0x00001380


	//----- nvinfo : EIATTR_VRC_CTA_INIT_COUNT
	.align		4
.L_6201:
        /*0080*/ 	.byte	0x02, 0x4a
	.zero		1
	.zero		1


	//----- nvinfo : EIATTR_EXIT_INSTR_OFFSETS
	.align		4
        /*0084*/ 	.byte	0x04, 0x1c
        /*0086*/ 	.short	(.L_6203 - .L_6202)


	//   ....[0]....
.L_6202:
        /*0088*/ 	.word	0x00000060


	//   ....[1]....
        /*008c*/ 	.word	0x000013e0


	//   ....[2]....
        /*0090*/ 	.word	0x000014b0


	//----- nvinfo : EIATTR_MAX_THREADS
	.align		4
.L_6203:
        /*0094*/ 	.byte	0x04, 0x05
        /*0096*/ 	.short	(.L_6205 - .L_6204)
.L_6204:
        /*0098*/ 	.word	0x00000400
        /*009c*/ 	.word	0x00000001
        /*00a0*/ 	.word	0x00000001


	//----- nvinfo : EIATTR_CRS_STACK_SIZE
	.align		4
.L_6205:
        /*00a4*/ 	.byte	0x04, 0x1e
        /*00a6*/ 	.short	(.L_6207 - .L_6206)
.L_6206:
        /*00a8*/ 	.word	0x00000000


	//----- nvinfo : EIATTR_CBANK_PARAM_SIZE
	.align		4
.L_6207:
        /*00ac*/ 	.byte	0x03, 0x19
        /*00ae*/ 	.short	0x0088


	//----- nvinfo : EIATTR_PARAM_CBANK
	.align		4
        /*00b0*/ 	.byte	0x04, 0x0a
        /*00b2*/ 	.short	(.L_6209 - .L_6208)
	.align		4
.L_6208:
        /*00b4*/ 	.word	index@(.nv.constant0._ZN10layer_norm22ln_bwd_finalize_kernelINS_22Kernel_traits_finalizeILj768E6__halfS2_S2_fjLj1024ELj4ENS_18Kernel_traits_baseILj768ES2_S2_S2_fjLj1024EEEEEEEvNS_9BwdParamsE)
        /*00b8*/ 	.short	0x0380
        /*00ba*/ 	.short	0x0088


	//----- nvinfo : EIATTR_SW_WAR
	.align		4
.L_6209:
        /*00bc*/ 	.byte	0x04, 0x36
        /*00be*/ 	.short	(.L_6211 - .L_6210)
.L_6210:
        /*00c0*/ 	.word	0x00000008
.L_6211:


//--------------------- .nv.info._ZN10layer_norm13ln_bwd_kernelINS_13Kernel_traitsI6__halfS2_S2_fjLj768ELj1ELj4ELj1ELj16ENS_18Kernel_traits_baseILj768ES2_S2_S2_fjLj128EEEEEEEvNS_9BwdParamsE --------------------------
	.section	.nv.info._ZN10layer_norm13ln_bwd_kernelINS_13Kernel_traitsI6__halfS2_S2_fjLj768ELj1ELj4ELj1ELj16ENS_18Kernel_traits_baseILj768ES2_S2_S2_fjLj128EEEEEEEvNS_9BwdParamsE,"",@"SHT_CUDA_INFO"
	.sectionflags	@""
	.align	4


	//----- nvinfo : EIATTR_CUDA_API_VERSION
	.align		4
        /*0000*/ 	.byte	0x04, 0x37
        /*0002*/ 	.short	(.L_6213 - .L_6212)
.L_6212:
        /*0004*/ 	.word	0x00000082


	//----- nvinfo : EIATTR_KPARAM_INFO
	.align		4
.L_6213:
        /*0008*/ 	.byte	0x04, 0x17
        /*000a*/ 	.short	(.L_6215 - .L_6214)
.L_6214:
        /*000c*/ 	.word	0x00000000
        /*0010*/ 	.short	0x0000
        /*0012*/ 	.short	0x0000
        /*0014*/ 	.byte	0x00, 0xf0, 0x21, 0x02


	//----- nvinfo : EIATTR_SPARSE_MMA_MASK
	.align		4
.L_6215:
        /*0018*/ 	.byte	0x03, 0x50
        /*001a*/ 	.short	0x0000


	//----- nvinfo : EIATTR_MAXREG_COUNT
	.align		4
        /*001c*/ 	.byte	0x03, 0x1b
        /*001e*/ 	.short	0x00ff


	//----- nvinfo : EIATTR_NUM_BARRIERS
	.align		4
        /*0020*/ 	.byte	0x02, 0x4c
        /*0022*/ 	.byte	0x01
	.zero		1


	//----- nvinfo : EIATTR_MERCURY_ISA_VERSION
	.align		4
        /*0024*/ 	.byte	0x03, 0x5f
        /*0026*/ 	.short	0x0101


	//----- nvinfo : EIATTR_COOP_GROUP_MASK_REGIDS
	.align		4
        /*0028*/ 	.byte	0x04, 0x29
        /*002a*/ 	.short	(.L_6217 - .L_6216)


	//   ....[0]....
.L_6216:
        /*002c*/ 	.word	0xffffffff


	//   ....[1]....
        /*0030*/ 	.word	0xffffffff


	//   ....[2]....
        /*0034*/ 	.word	0xffffffff


	//   ....[3]....
        /*0038*/ 	.word	0xffffffff


	//   ....[4]....
        /*003c*/ 	.word	0xffffffff


	//   ....[5]....
        /*0040*/ 	.word	0xffffffff


	//   ....[6]....
        /*0044*/ 	.word	0xffffffff


	//   ....[7]....
        /*0048*/ 	.word	0xffffffff


	//   ....[8]....
        /*004c*/ 	.word	0xffffffff


	//   ....[9]....
        /*0050*/ 	.word	0xffffffff


	//   ....[10]....
        /*0054*/ 	.word	0x05000024


	//   ....[11]....
        /*0058*/ 	.word	0x05000024


	//   ....[12]....
        /*005c*/ 	.word	0x05000024


	//   ....[13]....
        /*0060*/ 	.word	0x05000024


	//   ....[14]....
        /*0064*/ 	.word	0x05000024


	//   ....[15]....
        /*0068*/ 	.word	0x05000024


	//   ....[16]....
        /*006c*/ 	.word	0x05000024


	//   ....[17]....
        /*0070*/ 	.word	0x05000024


	//   ....[18]....
        /*0074*/ 	.word	0x05000024


	//   ....[19]....
        /*0078*/ 	.word	0x05000024


	//----- nvinfo : EIATTR_COOP_GROUP_INSTR_OFFSETS
	.align		4
.L_6217:
        /*007c*/ 	.byte	0x04, 0x28
        /*007e*/ 	.short	(.L_6219 - .L_6218)


	//   ....[0]....
.L_6218:
        /*0080*/ 	.word	0x00002910


	//   ....[1]....
        /*0084*/ 	.word	0x00002920


	//   ....[2]....
        /*0088*/ 	.word	0x00002950


	//   ....[3]....
        /*008c*/ 	.word	0x00002960


	//   ....[4]....
        /*0090*/ 	.word	0x00002990


	//   ....[5]....
        /*0094*/ 	.word	0x000029a0


	//   ....[6]....
        /*0098*/ 	.word	0x000029d0


	//   ....[7]....
        /*009c*/ 	.word	0x000029e0


	//   ....[8]....
        /*00a0*/ 	.word	0x00002a10


	//   ....[9]....
        /*00a4*/ 	.word	0x00002a20


	//   ....[10]....
        /*00a8*/ 	.word	0x00003cc0


	//   ....[11]....
        /*00ac*/ 	.word	0x00003d50


	//   ....[12]....
        /*00b0*/ 	.word	0x00003dc0


	//   ....[13]....
        /*00b4*/ 	.word	0x00003e20


	//   ....[14]....
        /*00b8*/ 	.word	0x00003e90


	//   ....[15]....
        /*00bc*/ 	.word	0x00003ef0


	//   ....[16]....
        /*00c0*/ 	.word	0x00003f60


	//   ....[17]....
        /*00c4*/ 	.word	0x00003fc0


	//   ....[18]....
        /*00c8*/ 	.word	0x00004030


	//   ....[19]....
        /*00cc*/ 	.word	0x00004090


	//----- nvinfo : EIATTR_VRC_CTA_INIT_COUNT
	.align		4
.L_6219:
        /*00d0*/ 	.byte	0x02, 0x4a
	.zero		1
	.zero		1


	//----- nvinfo : EIATTR_EXIT_INSTR_OFFSETS
	.align		4
        /*00d4*/ 	.byte	0x04, 0x1c
        /*00d6*/ 	.short	(.L_6221 - .L_6220)


	//   ....[0]....
.L_6220:
        /*00d8*/ 	.word	0x00003c50


	//----- nvinfo : EIATTR_MAX_THREADS
	.align		4
.L_6221:
        /*00dc*/ 	.byte	0x04, 0x05
        /*00de*/ 	.short	(.L_6223 - .L_6222)
.L_6222:
        /*00e0*/ 	.word	0x00000080
        /*00e4*/ 	.word	0x00000001
        /*00e8*/ 	.word	0x00000001


	//----- nvinfo : EIATTR_CRS_STACK_SIZE
	.align		4
.L_6223:
        /*00ec*/ 	.byte	0x04, 0x1e
        /*00ee*/ 	.short	(.L_6225 - .L_6224)
.L_6224:
        /*00f0*/ 	.word	0x00000000


	//----- nvinfo : EIATTR_CBANK_PARAM_SIZE
	.align		4
.L_6225:
        /*00f4*/ 	.byte	0x03, 0x19
        /*00f6*/ 	.short	0x0088


	//----- nvinfo : EIATTR_PARAM_CBANK
	.align		4
        /*00f8*/ 	.byte	0x04, 0x0a
        /*00fa*/ 	.short	(.L_6227 - .L_6226)
	.align		4
.L_6226:
        /*00fc*/ 	.word	index@(.nv.constant0._ZN10layer_norm13ln_bwd_kernelINS_13Kernel_traitsI6__halfS2_S2_fjLj768ELj1ELj4ELj1ELj16ENS_18Kernel_traits_baseILj768ES2_S2_S2_fjLj128EEEEEEEvNS_9BwdParamsE)
        /*0100*/ 	.short	0x0380
        /*0102*/ 	.short	0x0088


	//----- nvinfo : EIATTR_SW_WAR
	.align		4
.L_6227:
        /*0104*/ 	.byte	0x04, 0x36
        /*0106*/ 	.short	(.L_6229 - .L_6228)
.L_6228:
        /*0108*/ 	.word	0x00000008
.L_6229:


//--------------------- .nv.info._ZN10layer_norm22ln_bwd_finalize_kernelINS_22Kernel_traits_finalizeILj768EffffjLj1024ELj4ENS_18Kernel_traits_baseILj768EffffjLj1024EEEEEEEvNS_9BwdParamsE --------------------------
	.section	.nv.info._ZN10layer_norm22ln_bwd_finalize_kernelINS_22Kernel_traits_finalizeILj768EffffjLj1024ELj4ENS_18Kernel_traits_baseILj768EffffjLj1024EEEEEEEvNS_9BwdParamsE,"",@"SHT_CUDA_INFO"
	.sectionflags	@""
	.align	4


	//----- nvinfo : EIATTR_CUDA_API_VERSION
	.align		4
        /*0000*/ 	.byte	0x04, 0x37
        /*0002*/ 	.short	(.L_6231 - .L_6230)
.L_6230:
        /*0004*/ 	.word	0x00000082


	//----- nvinfo : EIATTR_KPARAM_INFO
	.align		4
.L_6231:
        /*0008*/ 	.byte	0x04, 0x17
        /*000a*/ 	.short	(.L_6233 - .L_6232)
.L_6232:
        /*000c*/ 	.word	0x00000000
        /*0010*/ 	.short	0x0000
        /*0012*/ 	.short	0x0000
        /*0014*/ 	.byte	0x00, 0xf0, 0x21, 0x02


	//----- nvinfo : EIATTR_SPARSE_MMA_MASK
	.align		4
.L_6233:
        /*0018*/ 	.byte	0x03, 0x50
        /*001a*/ 	.short	0x0000


	//----- nvinfo : EIATTR_MAXREG_COUNT
	.align		4
        /*001c*/ 	.byte	0x03, 0x1b
        /*001e*/ 	.short	0x0040


	//----- nvinfo : EIATTR_NUM_BARRIERS
	.align		4
        /*0020*/ 	.byte	0x02, 0x4c
        /*0022*/ 	.byte	0x01
	.zero		1


	//----- nvinfo : EIATTR_MERCURY_ISA_VERSION
	.align		4
        /*0024*/ 	.byte	0x03, 0x5f
        /*0026*/ 	.short	0x0101


	//----- nvinfo : EIATTR_COOP_GROUP_MASK_REGIDS
	.align		4
        /*0028*/ 	.byte	0x04, 0x29
        /*002a*/ 	.short	(.L_6235 - .L_6234)


	//   ....[0]....
.L_6234:
        /*002c*/ 	.word	0xffffffff


	//   ....[1]....
        /*0030*/ 	.word	0xffffffff


	//   ....[2]....
        /*0034*/ 	.word	0xffffffff


	//   ....[3]....
        /*0038*/ 	.word	0xffffffff


	//   ....[4]....
        /*003c*/ 	.word	0xffffffff


	//   ....[5]....
        /*0040*/ 	.word	0xffffffff


	//   ....[6]....
        /*0044*/ 	.word	0xffffffff


	//   ....[7]....
        /*0048*/ 	.word	0xffffffff


	//   ....[8]....
        /*004c*/ 	.word	0xffffffff


	//   ....[9]....
        /*0050*/ 	.word	0xffffffff


	//----- nvinfo : EIATTR_COOP_GROUP_INSTR_OFFSETS
	.align		4
.L_6235:
        /*0054*/ 	.byte	0x04, 0x28
        /*0056*/ 	.short	(.L_6237 - .L_6236)


	//   ....[0]....
.L_6236:
        /*0058*/ 	.word	0x00001270


	//   ....[1]....
        /*005c*/ 	.word	0x00001280


	//   ....[2]....
        /*0060*/ 	.word	0x000012b0


	//   ....[3]....
        /*0064*/ 	.word	0x000012c0


	//   ....[4]....
        /*0068*/ 	.word	0x000012f0


	//   ....[5]....
        /*006c*/ 	.word	0x00001300


	//   ....[6]....
        /*0070*/ 	.word	0x00001330


	//   ....[7]....
        /*0074*/ 	.word	0x00001340


	//   ....[8]....
        /*0078*/ 	.word	0x00001370


	//   ....[9]....
        /*007c*/ 	.word	0x00001380


	//----- nvinfo : EIATTR_VRC_CTA_INIT_COUNT
	.align		4
.L_6237:
        /*0080*/ 	.byte	0x02, 0x4a
	.zero		1
	.zero		1


	//----- nvinfo : EIATTR_EXIT_INSTR_OFFSETS
	.align		4
        /*0084*/ 	.byte	0x04, 0x1c
        /*0086*/ 	.short	(.L_6239 - .L_6238)


	//   ....[0]....
.L_6238:
        /*0088*/ 	.word	0x00000060


	//   ....[1]....
        /*008c*/ 	.word	0x000013e0


	//   ....[2]....
        /*0090*/ 	.word	0x00001490


	//----- nvinfo : EIATTR_MAX_THREADS
	.align		4
.L_6239:
        /*0094*/ 	.byte	0x04, 0x05
        /*0096*/ 	.short	(.L_6241 - .L_6240)
.L_6240:
        /*0098*/ 	.word	0x00000400
        /*009c*/ 	.word	0x00000001
        /*00a0*/ 	.word	0x00000001


	//----- nvinfo : EIATTR_CRS_STACK_SIZE
	.align		4
.L_6241:
        /*00a4*/ 	.byte	0x04, 0x1e
        /*00a6*/ 	.short	(.L_6243 - .L_6242)
.L_6242:
        /*00a8*/ 	.word	0x00000000


	//----- nvinfo : EIATTR_CBANK_PARAM_SIZE
	.align		4
.L_6243:
        /*00ac*/ 	.byte	0x03, 0x19
        /*00ae*/ 	.short	0x0088


	//----- nvinfo : EIATTR_PARAM_CBANK
	.align		4
        /*00b0*/ 	.byte	0x04, 0x0a
        /*00b2*/ 	.short	(.L_6245 - .L_6244)
	.align		4
.L_6244:
        /*00b4*/ 	.word	index@(.nv.constant0._ZN10layer_norm22ln_bwd_finalize_kernelINS_22Kernel_traits_finalizeILj768EffffjLj1024ELj4ENS_18Kernel_traits_baseILj768EffffjLj1024EEEEEEEvNS_9BwdParamsE)
        /*00b8*/ 	.short	0x0380
        /*00ba*/ 	.short	0x0088


	//----- nvinfo : EIATTR_SW_WAR
	.align		4
.L_6245:
        /*00bc*/ 	.byte	0x04, 0x36
        /*00be*/ 	.short	(.L_6247 - .L_6246)
.L_6246:
        /*00c0*/ 	.word	0x00000008
.L_6247:


//--------------------- .nv.info._ZN10layer_norm13ln_bwd_kernelINS_13Kernel_traitsIffffjLj768ELj1ELj4ELj1ELj16ENS_18Kernel_traits_baseILj768EffffjLj128EEEEEEEvNS_9BwdParamsE --------------------------
	.section	.nv.info._ZN10layer_norm13ln_bwd_kernelINS_13Kernel_traitsIffffjLj768ELj1ELj4ELj1ELj16ENS_18Kernel_traits_baseILj768EffffjLj128EEEEEEEvNS_9BwdParamsE,"",@"SHT_CUDA_INFO"
	.sectionflags	@""
	.align	4


	//----- nvinfo : EIATTR_CUDA_API_VERSION
	.align		4
        /*0000*/ 	.byte	0x04, 0x37
        /*0002*/ 	.short	(.L_6249 - .L_6248)
.L_6248:
        /*0004*/ 	.word	0x00000082


	//----- nvinfo : EIATTR_KPARAM_INFO
	.align		4
.L_6249:
        /*0008*/ 	.byte	0x04, 0x17
        /*000a*/ 	.short	(.L_6251 - .L_6250)
.L_6250:
        /*000c*/ 	.word	0x00000000
        /*0010*/ 	.short	0x0000
        /*0012*/ 	.short	0x0000
        /*0014*/ 	.byte	0x00, 0xf0, 0x21, 0x02


	//----- nvinfo : EIATTR_SPARSE_MMA_MASK
	.align		4
.L_6251:
        /*0018*/ 	.byte	0x03, 0x50
        /*001a*/ 	.short	0x0000


	//----- nvinfo : EIATTR_MAXREG_COUNT
	.align		4
        /*001c*/ 	.byte	0x03, 0x1b
        /*001e*/ 	.short	0x00ff


	//----- nvinfo : EIATTR_NUM_BARRIERS
	.align		4
        /*0020*/ 	.byte	0x02, 0x4c
        /*0022*/ 	.byte	0x01
	.zero		1


	//----- nvinfo : EIATTR_MERCURY_ISA_VERSION
	.align		4
        /*0024*/ 	.byte	0x03, 0x5f
        /*0026*/ 	.short	0x0101


	//----- nvinfo : EIATTR_COOP_GROUP_MASK_REGIDS
	.align		4
        /*0028*/ 	.byte	0x04, 0x29
        /*002a*/ 	.short	(.L_6253 - .L_6252)


	//   ....[0]....
.L_6252:
        /*002c*/ 	.word	0xffffffff


	//   ....[1]....
        /*0030*/ 	.word	0xffffffff


	//   ....[2]....
        /*0034*/ 	.word	0xffffffff


	//   ....[3]....
        /*0038*/ 	.word	0xffffffff


	//   ....[4]....
        /*003c*/ 	.word	0xffffffff


	//   ....[5]....
        /*0040*/ 	.word	0xffffffff


	//   ....[6]....
        /*0044*/ 	.word	0xffffffff


	//   ....[7]....
        /*0048*/ 	.word	0xffffffff


	//   ....[8]....
        /*004c*/ 	.word	0xffffffff


	//   ....[9]....
        /*0050*/ 	.word	0xffffffff


	//   ....[10]....
        /*0054*/ 	.word	0x0500003c


	//   ....[11]....
        /*0058*/ 	.word	0x0500003c


	//   ....[12]....
        /*005c*/ 	.word	0x0500003c


	//   ....[13]....
        /*0060*/ 	.word	0x0500003c


	//   ....[14]....
        /*0064*/ 	.word	0x0500003c


	//   ....[15]....
        /*0068*/ 	.word	0x0500003c


	//   ....[16]....
        /*006c*/ 	.word	0x0500003c


	//   ....[17]....
        /*0070*/ 	.word	0x0500003c


	//   ....[18]....
        /*0074*/ 	.word	0x0500003c


	//   ....[19]....
        /*0078*/ 	.word	0x0500003c


	//----- nvinfo : EIATTR_COOP_GROUP_INSTR_OFFSETS
	.align		4
.L_6253:
        /*007c*/ 	.byte	0x04, 0x28
        /*007e*/ 	.short	(.L_6255 - .L_6254)


	//   ....[0]....
.L_6254:
        /*0080*/ 	.word	0x00001de0


	//   ....[1]....
        /*0084*/ 	.word	0x00001df0


	//   ....[2]....
        /*0088*/ 	.word	0x00001e20


	//   ....[3]....
        /*008c*/ 	.word	0x00001e30


	//   ....[4]....
        /*0090*/ 	.word	0x00001e60


	//   ....[5]....
        /*0094*/ 	.word	0x00001e70


	//   ....[6]....
        /*0098*/ 	.word	0x00001ea0


	//   ....[7]....
        /*009c*/ 	.word	0x00001eb0


	//   ....[8]....
        /*00a0*/ 	.word	0x00001ee0


	//   ....[9]....
        /*00a4*/ 	.word	0x00001ef0


	//   ....[10]....
        /*00a8*/ 	.word	0x00003110


	//   ....[11]....
        /*00ac*/ 	.word	0x000031a0


	//   ....[12]....
        /*00b0*/ 	.word	0x00003210


	//   ....[13]....
        /*00b4*/ 	.word	0x00003270


	//   ....[14]....
        /*00b8*/ 	.word	0x000032e0


	//   ....[15]....
        /*00bc*/ 	.word	0x00003340


	//   ....[16]....
        /*00c0*/ 	.word	0x000033b0


	//   ....[17]....
        /*00c4*/ 	.word	0x00003410


	//   ....[18]....
        /*00c8*/ 	.word	0x00003480


	//   ....[19]....
        /*00cc*/ 	.word	0x000034e0


	//----- nvinfo : EIATTR_VRC_CTA_INIT_COUNT
	.align		4
.L_6255:
        /*00d0*/ 	.byte	0x02, 0x4a
	.zero		1
	.zero		1


	//----- nvinfo : EIATTR_EXIT_INSTR_OFFSETS
	.align		4
        /*00d4*/ 	.byte	0x04, 0x1c
        /*00d6*/ 	.short	(.L_6257 - .L_6256)


	//   ....[0]....
.L_6256:
        /*00d8*/ 	.word	0x000030a0


	//----- nvinfo : EIATTR_MAX_THREADS
	.align		4
.L_6257:
        /*00dc*/ 	.byte	0x04, 0x05
        /*00de*/ 	.short	(.L_6259 - .L_6258)
.L_6258:
        /*00e0*/ 	.word	0x00000080
        /*00e4*/ 	.word	0x00000001
        /*00e8*/ 	.word	0x00000001


	//----- nvinfo : EIATTR_CRS_STACK_SIZE
	.align		4
.L_6259:
        /*00ec*/ 	.byte	0x04, 0x1e
        /*00ee*/ 	.short	(.L_6261 - .L_6260)
.L_6260:
        /*00f0*/ 	.word	0x00000000


	//----- nvinfo : EIATTR_CBANK_PARAM_SIZE
	.align		4
.L_6261:
        /*00f4*/ 	.byte	0x03, 0x19
        /*00f6*/ 	.short	0x0088


	//----- nvinfo : EIATTR_PARAM_CBANK
	.align		4
        /*00f8*/ 	.byte	0x04, 0x0a
        /*00fa*/ 	.short	(.L_6263 - .L_6262)
	.align		4
.L_6262:
        /*00fc*/ 	.word	index@(.nv.constant0._ZN10layer_norm13ln_bwd_kernelINS_13Kernel_traitsIffffjLj768ELj1ELj4ELj1ELj16ENS_18Kernel_traits_baseILj768EffffjLj128EEEEEEEvNS_9BwdParamsE)
        /*0100*/ 	.short	0x0380
        /*0102*/ 	.short	0x0088


	//----- nvinfo : EIATTR_SW_WAR
	.align		4
.L_6263:
        /*0104*/ 	.byte	0x04, 0x36
        /*0106*/ 	.short	(.L_6265 - .L_6264)
.L_6264:
        /*0108*/ 	.word	0x00000008
.L_6265:


//--------------------- .nv.callgraph             --------------------------
	.section	.nv.callgraph,"",@"SHT_CUDA_CALLGRAPH"
	.align	4
	.sectionentsize	8
	.align		4
        /*0000*/ 	.word	0x00000000
	.align		4
        /*0004*/ 	.word	0xffffffff
	.align		4
        /*0008*/ 	.word	0x00000000
	.align		4
        /*000c*/ 	.word	0xfffffffe
	.align		4
        /*0010*/ 	.word	0x00000000
	.align		4
        /*0014*/ 	.word	0xfffffffd
	.align		4
        /*0018*/ 	.word	0x00000000
	.align		4
        /*001c*/ 	.word	0xfffffffc


//--------------------- .text._ZN10layer_norm22ln_bwd_finalize_kernelINS_22Kernel_traits_finalizeILj65536E13__nv_bfloat16fS2_fjLj1024ELj4ENS_18Kernel_traits_baseILj65536ES2_fS2_fjLj1024EEEEEEEvNS_9BwdParamsE --------------------------
	.section	.text._ZN10layer_norm22ln_bwd_finalize_kernelINS_22Kernel_traits_finalizeILj65536E13__nv_bfloat16fS2_fjLj1024ELj4ENS_18Kernel_traits_baseILj65536ES2_fS2_fjLj1024EEEEEEEvNS_9BwdParamsE,"ax",@progbits
	.align	128
        .global         _ZN10layer_norm22ln_bwd_finalize_kernelINS_22Kernel_traits_finalizeILj65536E13__nv_bfloat16fS2_fjLj1024ELj4ENS_18Kernel_traits_baseILj65536ES2_fS2_fjLj1024EEEEEEEvNS_9BwdParamsE
        .type           _ZN10layer_norm22ln_bwd_finalize_kernelINS_22Kernel_traits_finalizeILj65536E13__nv_bfloat16fS2_fjLj1024ELj4ENS_18Kernel_traits_baseILj65536ES2_fS2_fjLj1024EEEEEEEvNS_9BwdParamsE,@function
        .size           _ZN10layer_norm22ln_bwd_finalize_kernelINS_22Kernel_traits_finalizeILj65536E13__nv_bfloat16fS2_fjLj1024ELj4ENS_18Kernel_traits_baseILj65536ES2_fS2_fjLj1024EEEEEEEvNS_9BwdParamsE,(.L_x_2977 - _ZN10layer_norm22ln_bwd_finalize_kernelINS_22Kernel_traits_finalizeILj65536E13__nv_bfloat16fS2_fjLj1024ELj4ENS_18Kernel_traits_baseILj65536ES2_fS2_fjLj1024EEEEEEEvNS_9BwdParamsE)
        .other          _ZN10layer_norm22ln_bwd_finalize_kernelINS_22Kernel_traits_finalizeILj65536E13__nv_bfloat16fS2_fjLj1024ELj4ENS_18Kernel_traits_baseILj65536ES2_fS2_fjLj1024EEEEEEEvNS_9BwdParamsE,@"STO_CUDA_ENTRY STV_DEFAULT"
_ZN10layer_norm22ln_bwd_finalize_kernelINS_22Kernel_traits_finalizeILj65536E13__nv_bfloat16fS2_fjLj1024ELj4ENS_18Kernel_traits_baseILj65536ES2_fS2_fjLj1024EEEEEEEvNS_9BwdParamsE:
.text._ZN10layer_norm22ln_bwd_finalize_kernelINS_22Kernel_traits_finalizeILj65536E13__nv_bfloat16fS2_fjLj1024ELj4ENS_18Kernel_traits_baseILj65536ES2_fS2_fjLj1024EEEEEEEvNS_9BwdParamsE:
[----:B------:R-:W-:Y:S01]  /*0000*/  LDC R1, c[0x0][0x37c] ;  /* 0x0000df00ff017b82 */ /* 0x000fe20000000800 */
[----:B------:R-:W0:Y:S01]  /*0010*/  S2R R14, SR_CTAID.X ;  /* 0x00000000000e7919 */ /* 0x000e220000002500 */
[----:B------:R-:W1:Y:S01]  /*0020*/  S2R R0, SR_TID.X ;  /* 0x0000000000007919 */ /* 0x000e620000002100 */
[----:B0-----:R-:W-:-:S04]  /*0030*/  SHF.L.U32 R11, R14, 0x5, RZ ;  /* 0x000000050e0b7819 */ /* 0x001fc800000006ff */
[----:B-1----:R-:W-:-:S04]  /*0040*/  LOP3.LUT R10, R11, 0x1f, R0, 0xf8, !PT ;  /* 0x0000001f0b0a7812 */ /* 0x002fc800078ef800 */
[----:B------:R-:W-:-:S13]  /*0050*/  ISETP.GT.U32.AND P0, PT, R10, 0xffff, PT ;  /* 0x0000ffff0a00780c */ /* 0x000fda0003f04070 */
[----:B------:R-:W-:Y:S05]  /*0060*/  @P0 EXIT ;  /* 0x000000000000094d */ /* 0x000fea0003800000 */
[----:B------:R-:W0:Y:S01]  /*0070*/  LDCU UR8, c[0x0][0x380] ;  /* 0x00007000ff0877ac */ /* 0x000e220008000800 */
[----:B------:R-:W-:Y:S01]  /*0080*/  SHF.R.U32.HI R12, RZ, 0x5, R0 ;  /* 0x00000005ff0c7819 */ /* 0x000fe20000011600 */
[----:B------:R-:W-:Y:S01]  /*0090*/  BSSY.RECONVERGENT B0, `(.L_x_0) ;  /* 0x000010b000007945 */ /* 0x000fe20003800200 */
[----:B------:R-:W-:Y:S01]  /*00a0*/  SHF.L.U32 R14, R14, 0x4, RZ ;  /* 0x000000040e0e7819 */ /* 0x000fe200000006ff */
[----:B------:R-:W1:Y:S01]  /*00b0*/  LDCU.64 UR6, c[0x0][0x358] ;  /* 0x00006b00ff0677ac */ /* 0x000e620008000a00 */
[----:B------:R-:W-:Y:S01]  /*00c0*/  HFMA2 R34, -RZ, RZ, 0, 0 ;  /* 0x00000000ff227431 */ /* 0x000fe200000001ff */
[----:B------:R-:W-:Y:S02]  /*00d0*/  LOP3.LUT R13, R0, 0x1f, RZ, 0xc0, !PT ;  /* 0x0000001f000d7812 */ /* 0x000fe400078ec0ff */
[----:B------:R-:W-:Y:S02]  /*00e0*/  MOV R30, RZ ;  /* 0x000000ff001e7202 */ /* 0x000fe40000000f00 */
[----:B------:R-:W-:-:S02]  /*00f0*/  LOP3.LUT R14, R14, 0x7ffffff0, RZ, 0xc0, !PT ;  /* 0x7ffffff00e0e7812 */ /* 0x000fc400078ec0ff */
[----:B0-----:R-:W-:-:S13]  /*0100*/  ISETP.GE.U32.AND P0, PT, R12, UR8, PT ;  /* 0x000000080c007c0c */ /* 0x001fda000bf06070 */
[----:B-1----:R-:W-:Y:S05]  /*0110*/  @P0 BRA `(.L_x_1) ;  /* 0x0000001000080947 */ /* 0x002fea0003800000 */
[----:B------:R-:W-:Y:S01]  /*0120*/  LOP3.LUT R2, R12, 0x20, RZ, 0xfc, !PT ;  /* 0x000000200c027812 */ /* 0x000fe200078efcff */
[----:B------:R-:W-:Y:S01]  /*0130*/  BSSY.RECONVERGENT B1, `(.L_x_2) ;  /* 0x0000088000017945 */ /* 0x000fe20003800200 */
[-C--:B------:R-:W-:Y:S02]  /*0140*/  LOP3.LUT R3, RZ, R12.reuse, RZ, 0x33, !PT ;  /* 0x0000000cff037212 */ /* 0x080fe400078e33ff */
[----:B------:R-:W-:Y:S02]  /*0150*/  VIMNMX.U32 R2, PT, PT, R2, UR8, !PT ;  /* 0x0000000802027c48 */ /* 0x000fe4000ffe0000 */
[----:B------:R-:W-:Y:S02]  /*0160*/  MOV R30, RZ ;  /* 0x000000ff001e7202 */ /* 0x000fe40000000f00 */
[----:B------:R-:W-:Y:S02]  /*0170*/  IADD3 R2, PT, PT, R2, R3, RZ ;  /* 0x0000000302027210 */ /* 0x000fe40007ffe0ff */
[----:B------:R-:W-:-:S02]  /*0180*/  MOV R15, R12 ;  /* 0x0000000c000f7202 */ /* 0x000fc40000000f00 */
[C---:B------:R-:W-:Y:S02]  /*0190*/  ISETP.GE.U32.AND P1, PT, R2.reuse, 0x1e0, PT ;  /* 0x000001e00200780c */ /* 0x040fe40003f26070 */
[----:B------:R-:W-:Y:S02]  /*01a0*/  LEA.HI R16, R2, 0x1, RZ, 0x1b ;  /* 0x0000000102107811 */ /* 0x000fe400078fd8ff */
[----:B------:R-:W-:Y:S02]  /*01b0*/  MOV R34, RZ ;  /* 0x000000ff00227202 */ /* 0x000fe40000000f00 */
[----:B------:R-:W-:-:S04]  /*01c0*/  LOP3.LUT R38, R16, 0xf, RZ, 0xc0, !PT ;  /* 0x0000000f10267812 */ /* 0x000fc800078ec0ff */
[----:B------:R-:W-:-:S03]  /*01d0*/  ISETP.NE.AND P0, PT, R38, RZ, PT ;  /* 0x000000ff2600720c */ /* 0x000fc60003f05270 */
[----:B------:R-:W-:Y:S10]  /*01e0*/  @!P1 BRA `(.L_x_3) ;  /* 0x0000000400f09947 */ /* 0x000ff40003800000 */
[----:B------:R-:W-:Y:S01]  /*01f0*/  LEA R2, R12, R11, 0x10 ;  /* 0x0000000b0c027211 */ /* 0x000fe200078e80ff */
[----:B------:R-:W-:Y:S01]  /*0200*/  HFMA2 R30, -RZ, RZ, 0, 0 ;  /* 0x00000000ff1e7431 */ /* 0x000fe200000001ff */
[----:B------:R-:W-:Y:S02]  /*0210*/  LOP3.LUT R24, R16, 0xffffff0, RZ, 0xc0, !PT ;  /* 0x0ffffff010187812 */ /* 0x000fe400078ec0ff */
[----:B------:R-:W-:Y:S02]  /*0220*/  MOV R15, R12 ;  /* 0x0000000c000f7202 */ /* 0x000fe40000000f00 */
[----:B------:R-:W-:Y:S02]  /*0230*/  IADD3 R17, PT, PT, R2, 0x1000000, R13 ;  /* 0x0100000002117810 */ /* 0x000fe40007ffe00d */
[----:B------:R-:W-:-:S07]  /*0240*/  IADD3 R24, PT, PT, -R24, RZ, RZ ;  /* 0x000000ff18187210 */ /* 0x000fce0007ffe1ff */
.L_x_4:
[----:B------:R-:W0:Y:S01]  /*0250*/  LDC.64 R2, c[0x0][0x3e0] ;  /* 0x0000f800ff027b82 */ /* 0x000e220000000a00 */
[C---:B------:R-:W-:Y:S02]  /*0260*/  IADD3 R9, PT, PT, R17.reuse, -0x1000000, RZ ;  /* 0xff00000011097810 */ /* 0x040fe40007ffe0ff */
[C---:B------:R-:W-:Y:S02]  /*0270*/  IADD3 R21, PT, PT, R17.reuse, -0xe00000, RZ ;  /* 0xff20000011157810 */ /* 0x040fe40007ffe0ff */
[----:B------:R-:W-:Y:S01]  /*0280*/  IADD3 R5, PT, PT, R17, -0xc00000, RZ ;  /* 0xff40000011057810 */ /* 0x000fe20007ffe0ff */
[----:B0-----:R-:W-:-:S04]  /*0290*/  IMAD.WIDE.U32 R22, R9, 0x4, R2 ;  /* 0x0000000409167825 */ /* 0x001fc800078e0002 */
[--C-:B------:R-:W-:Y:S01]  /*02a0*/  IMAD.WIDE.U32 R26, R21, 0x4, R2.reuse ;  /* 0x00000004151a7825 */ /* 0x100fe200078e0002 */
[----:B------:R0:W2:Y:S03]  /*02b0*/  LDG.E R25, desc[UR6][R22.64] ;  /* 0x0000000616197981 */ /* 0x0000a6000c1e1900 */
[----:B------:R-:W-:Y:S02]  /*02c0*/  IMAD.WIDE.U32 R28, R5, 0x4, R2 ;  /* 0x00000004051c7825 */ /* 0x000fe400078e0002 */
[----:B------:R-:W3:Y:S04]  /*02d0*/  LDG.E R26, desc[UR6][R26.64] ;  /* 0x000000061a1a7981 */ /* 0x000ee8000c1e1900 */
[----:B------:R1:W4:Y:S01]  /*02e0*/  LDG.E R28, desc[UR6][R28.64] ;  /* 0x000000061c1c7981 */ /* 0x000322000c1e1900 */
[----:B------:R-:W-:-:S02]  /*02f0*/  IADD3 R7, PT, PT, R17, -0xa00000, RZ ;  /* 0xff60000011077810 */ /* 0x000fc40007ffe0ff */
[----:B------:R-:W-:-:S03]  /*0300*/  IADD3 R19, PT, PT, R17, -0x800000, RZ ;  /* 0xff80000011137810 */ /* 0x000fc60007ffe0ff */
[----:B------:R-:W-:Y:S01]  /*0310*/  IMAD.WIDE.U32 R36, R7, 0x4, R2 ;  /* 0x0000000407247825 */ /* 0x000fe200078e0002 */
[----:B0-----:R-:W-:-:S03]  /*0320*/  IADD3 R23, PT, PT, R17, -0x600000, RZ ;  /* 0xffa0000011177810 */ /* 0x001fc60007ffe0ff */
[--C-:B------:R-:W-:Y:S01]  /*0330*/  IMAD.WIDE.U32 R40, R19, 0x4, R2.reuse ;  /* 0x0000000413287825 */ /* 0x100fe200078e0002 */
[----:B------:R0:W5:Y:S01]  /*0340*/  LDG.E R31, desc[UR6][R36.64] ;  /* 0x00000006241f7981 */ /* 0x000162000c1e1900 */
[----:B------:R-:W-:Y:S02]  /*0350*/  IADD3 R33, PT, PT, R17, -0x400000, RZ ;  /* 0xffc0000011217810 */ /* 0x000fe40007ffe0ff */
[--C-:B------:R-:W-:Y:S01]  /*0360*/  IMAD.WIDE.U32 R42, R23, 0x4, R2.reuse ;  /* 0x00000004172a7825 */ /* 0x100fe200078e0002 */
[----:B------:R0:W5:Y:S01]  /*0370*/  LDG.E R35, desc[UR6][R40.64] ;  /* 0x0000000628237981 */ /* 0x000162000c1e1900 */
[----:B-1----:R-:W-:Y:S02]  /*0380*/  IADD3 R29, PT, PT, R17, -0x200000, RZ ;  /* 0xffe00000111d7810 */ /* 0x002fe40007ffe0ff */
[--C-:B------:R-:W-:Y:S01]  /*0390*/  IMAD.WIDE.U32 R44, R33, 0x4, R2.reuse ;  /* 0x00000004212c7825 */ /* 0x100fe200078e0002 */
[----:B------:R1:W5:Y:S03]  /*03a0*/  LDG.E R39, desc[UR6][R42.64] ;  /* 0x000000062a277981 */ /* 0x000366000c1e1900 */
[----:B0-----:R-:W-:Y:S01]  /*03b0*/  IMAD.WIDE.U32 R36, R29, 0x4, R2 ;  /* 0x000000041d247825 */ /* 0x001fe200078e0002 */
[----:B------:R0:W5:Y:S01]  /*03c0*/  LDG.E R49, desc[UR6][R44.64] ;  /* 0x000000062c317981 */ /* 0x000162000c1e1900 */
[----:B------:R-:W-:-:S02]  /*03d0*/  IADD3 R27, PT, PT, R17, 0x200000, RZ ;  /* 0x00200000111b7810 */ /* 0x000fc40007ffe0ff */
[--C-:B------:R-:W-:Y:S02]  /*03e0*/  IMAD.WIDE.U32 R40, R17, 0x4, R2.reuse ;  /* 0x0000000411287825 */ /* 0x100fe400078e0002 */
[----:B------:R-:W5:Y:S02]  /*03f0*/  LDG.E R37, desc[UR6][R36.64] ;  /* 0x0000000624257981 */ /* 0x000f64000c1e1900 */
[----:B-1----:R-:W-:Y:S02]  /*0400*/  IMAD.WIDE.U32 R42, R27, 0x4, R2 ;  /* 0x000000041b2a7825 */ /* 0x002fe400078e0002 */
[----:B------:R1:W5:Y:S04]  /*0410*/  LDG.E R51, desc[UR6][R40.64] ;  /* 0x0000000628337981 */ /* 0x000368000c1e1900 */
[----:B------:R-:W5:Y:S01]  /*0420*/  LDG.E R43, desc[UR6][R42.64] ;  /* 0x000000062a2b7981 */ /* 0x000f62000c1e1900 */
[----:B--2---:R-:W-:-:S04]  /*0430*/  FADD.FTZ R25, R25, R30 ;  /* 0x0000001e19197221 */ /* 0x004fc80000010000 */
[----:B---3--:R-:W-:-:S04]  /*0440*/  FADD.FTZ R25, R25, R26 ;  /* 0x0000001a19197221 */ /* 0x008fc80000010000 */
[----:B----4-:R-:W-:Y:S01]  /*0450*/  FADD.FTZ R28, R25, R28 ;  /* 0x0000001c191c7221 */ /* 0x010fe20000010000 */
[----:B------:R-:W-:-:S05]  /*0460*/  IADD3 R25, PT, PT, R17, 0x400000, RZ ;  /* 0x0040000011197810 */ /* 0x000fca0007ffe0ff */
[----:B0-----:R-:W-:-:S06]  /*0470*/  IMAD.WIDE.U32 R44, R25, 0x4, R2 ;  /* 0x00000004192c7825 */ /* 0x001fcc00078e0002 */
[----:B------:R-:W2:Y:S01]  /*0480*/  LDG.E R45, desc[UR6][R44.64] ;  /* 0x000000062c2d7981 */ /* 0x000ea2000c1e1900 */
[----:B-----5:R-:W-:-:S04]  /*0490*/  FADD.FTZ R28, R28, R31 ;  /* 0x0000001f1c1c7221 */ /* 0x020fc80000010000 */
[----:B------:R-:W-:-:S04]  /*04a0*/  FADD.FTZ R28, R28, R35 ;  /* 0x000000231c1c7221 */ /* 0x000fc80000010000 */
[----:B------:R-:W-:Y:S01]  /*04b0*/  FADD.FTZ R28, R28, R39 ;  /* 0x000000271c1c7221 */ /* 0x000fe20000010000 */
[----:B------:R-:W-:-:S03]  /*04c0*/  IADD3 R39, PT, PT, R17, 0x800000, RZ ;  /* 0x0080000011277810 */ /* 0x000fc60007ffe0ff */
[----:B------:R-:W-:Y:S01]  /*04d0*/  FADD.FTZ R28, R28, R49 ;  /* 0x000000311c1c7221 */ /* 0x000fe20000010000 */
[----:B------:R-:W-:Y:S01]  /*04e0*/  IADD3 R31, PT, PT, R17, 0x600000, RZ ;  /* 0x00600000111f7810 */ /* 0x000fe20007ffe0ff */
[----:B-1----:R-:W-:-:S04]  /*04f0*/  IMAD.WIDE.U32 R40, R39, 0x4, R2 ;  /* 0x0000000427287825 */ /* 0x002fc800078e0002 */
[----:B------:R-:W-:Y:S01]  /*0500*/  FADD.FTZ R28, R28, R37 ;  /* 0x000000251c1c7221 */ /* 0x000fe20000010000 */
[----:B------:R-:W-:Y:S01]  /*0510*/  IADD3 R35, PT, PT, R17, 0xc00000, RZ ;  /* 0x00c0000011237810 */ /* 0x000fe20007ffe0ff */
[----:B------:R-:W-:Y:S01]  /*0520*/  IMAD.WIDE.U32 R46, R31, 0x4, R2 ;  /* 0x000000041f2e7825 */ /* 0x000fe200078e0002 */
[----:B------:R0:W3:Y:S03]  /*0530*/  LDG.E R55, desc[UR6][R40.64] ;  /* 0x0000000628377981 */ /* 0x0000e6000c1e1900 */
[----:B------:R-:W-:Y:S01]  /*0540*/  FADD.FTZ R28, R28, R51 ;  /* 0x000000331c1c7221 */ /* 0x000fe20000010000 */
[C---:B------:R-:W-:Y:S01]  /*0550*/  IADD3 R37, PT, PT, R17.reuse, 0xa00000, RZ ;  /* 0x00a0000011257810 */ /* 0x040fe20007ffe0ff */
[----:B------:R1:W4:Y:S02]  /*0560*/  LDG.E R53, desc[UR6][R46.64] ;  /* 0x000000062e357981 */ /* 0x000324000c1e1900 */
[----:B------:R-:W-:Y:S01]  /*0570*/  FADD.FTZ R28, R28, R43 ;  /* 0x0000002b1c1c7221 */ /* 0x000fe20000010000 */
[----:B0-----:R-:W-:Y:S01]  /*0580*/  IADD3 R41, PT, PT, R17, 0xe00000, RZ ;  /* 0x00e0000011297810 */ /* 0x001fe20007ffe0ff */
[----:B------:R-:W-:-:S04]  /*0590*/  IMAD.WIDE.U32 R48, R37, 0x4, R2 ;  /* 0x0000000425307825 */ /* 0x000fc800078e0002 */
[----:B-1----:R-:W-:-:S05]  /*05a0*/  IMAD.WIDE.U32 R46, R35, 0x4, R2 ;  /* 0x00000004232e7825 */ /* 0x002fca00078e0002 */
[----:B------:R-:W5:Y:S01]  /*05b0*/  LDG.E R26, desc[UR6][R46.64] ;  /* 0x000000062e1a7981 */ /* 0x000f62000c1e1900 */
[----:B--2---:R-:W-:Y:S01]  /*05c0*/  FADD.FTZ R4, R28, R45 ;  /* 0x0000002d1c047221 */ /* 0x004fe20000010000 */
[----:B------:R-:W-:Y:S02]  /*05d0*/  IMAD.WIDE.U32 R44, R41, 0x4, R2 ;  /* 0x00000004292c7825 */ /* 0x000fe400078e0002 */
[----:B------:R-:W2:Y:S01]  /*05e0*/  LDG.E R28, desc[UR6][R48.64] ;  /* 0x00000006301c7981 */ /* 0x000ea2000c1e1900 */
[----:B------:R-:W0:Y:S03]  /*05f0*/  LDC.64 R2, c[0x0][0x3e8] ;  /* 0x0000fa00ff027b82 */ /* 0x000e260000000a00 */
[----:B------:R1:W5:Y:S01]  /*0600*/  LDG.E R30, desc[UR6][R44.64] ;  /* 0x000000062c1e7981 */ /* 0x000362000c1e1900 */
[----:B0-----:R-:W-:-:S06]  /*0610*/  IMAD.WIDE.U32 R8, R9, 0x4, R2 ;  /* 0x0000000409087825 */ /* 0x001fcc00078e0002 */
[----:B------:R-:W2:Y:S01]  /*0620*/  LDG.E R9, desc[UR6][R8.64] ;  /* 0x0000000608097981 */ /* 0x000ea2000c1e1900 */
[----:B----4-:R-:W-:Y:S01]  /*0630*/  FADD.FTZ R4, R4, R53 ;  /* 0x0000003504047221 */ /* 0x010fe20000010000 */
[----:B------:R-:W-:-:S04]  /*0640*/  IMAD.WIDE.U32 R20, R21, 0x4, R2 ;  /* 0x0000000415147825 */ /* 0x000fc800078e0002 */
[----:B---3--:R-:W-:Y:S01]  /*0650*/  FADD.FTZ R43, R4, R55 ;  /* 0x00000037042b7221 */ /* 0x008fe20000010000 */
[--C-:B------:R-:W-:Y:S01]  /*0660*/  IMAD.WIDE.U32 R4, R5, 0x4, R2.reuse ;  /* 0x0000000405047825 */ /* 0x100fe200078e0002 */
[----:B------:R-:W3:Y:S03]  /*0670*/  LDG.E R21, desc[UR6][R20.64] ;  /* 0x0000000614157981 */ /* 0x000ee6000c1e1900 */
[--C-:B------:R-:W-:Y:S02]  /*0680*/  IMAD.WIDE.U32 R6, R7, 0x4, R2.reuse ;  /* 0x0000000407067825 */ /* 0x100fe400078e0002 */
[----:B------:R-:W4:Y:S02]  /*0690*/  LDG.E R4, desc[UR6][R4.64] ;  /* 0x0000000604047981 */ /* 0x000f24000c1e1900 */
[--C-:B------:R-:W-:Y:S02]  /*06a0*/  IMAD.WIDE.U32 R18, R19, 0x4, R2.reuse ;  /* 0x0000000413127825 */ /* 0x100fe400078e0002 */
[----:B------:R0:W5:Y:S02]  /*06b0*/  LDG.E R36, desc[UR6][R6.64] ;  /* 0x0000000606247981 */ /* 0x000164000c1e1900 */
[----:B------:R-:W-:-:S02]  /*06c0*/  IMAD.WIDE.U32 R22, R23, 0x4, R2 ;  /* 0x0000000417167825 */ /* 0x000fc400078e0002 */
[----:B------:R0:W5:Y:S04]  /*06d0*/  LDG.E R40, desc[UR6][R18.64] ;  /* 0x0000000612287981 */ /* 0x000168000c1e1900 */
[----:B------:R0:W5:Y:S01]  /*06e0*/  LDG.E R42, desc[UR6][R22.64] ;  /* 0x00000006162a7981 */ /* 0x000162000c1e1900 */
[----:B-1----:R-:W-:-:S04]  /*06f0*/  IMAD.WIDE.U32 R44, R17, 0x4, R2 ;  /* 0x00000004112c7825 */ /* 0x002fc800078e0002 */
[--C-:B0-----:R-:W-:Y:S02]  /*0700*/  IMAD.WIDE.U32 R6, R27, 0x4, R2.reuse ;  /* 0x000000041b067825 */ /* 0x101fe400078e0002 */
[----:B------:R-:W5:Y:S02]  /*0710*/  LDG.E R45, desc[UR6][R44.64] ;  /* 0x000000062c2d7981 */ /* 0x000f64000c1e1900 */
[--C-:B------:R-:W-:Y:S02]  /*0720*/  IMAD.WIDE.U32 R46, R25, 0x4, R2.reuse ;  /* 0x00000004192e7825 */ /* 0x100fe400078e0002 */
[----:B------:R-:W5:Y:S02]  /*0730*/  LDG.E R7, desc[UR6][R6.64] ;  /* 0x0000000606077981 */ /* 0x000f64000c1e1900 */
[--C-:B------:R-:W-:Y:S02]  /*0740*/  IMAD.WIDE.U32 R18, R31, 0x4, R2.reuse ;  /* 0x000000041f127825 */ /* 0x100fe400078e0002 */
[----:B------:R-:W5:Y:S02]  /*0750*/  LDG.E R46, desc[UR6][R46.64] ;  /* 0x000000062e2e7981 */ /* 0x000f64000c1e1900 */
[----:B------:R-:W-:-:S02]  /*0760*/  IMAD.WIDE.U32 R22, R39, 0x4, R2 ;  /* 0x0000000427167825 */ /* 0x000fc400078e0002 */
[----:B------:R-:W5:Y:S04]  /*0770*/  LDG.E R18, desc[UR6][R18.64] ;  /* 0x0000000612127981 */ /* 0x000f68000c1e1900 */
[----:B------:R-:W5:Y:S01]  /*0780*/  LDG.E R22, desc[UR6][R22.64] ;  /* 0x0000000616167981 */ /* 0x000f62000c1e1900 */
[----:B--2---:R-:W-:Y:S01]  /*0790*/  FADD.FTZ R34, R9, R34 ;  /* 0x0000002209227221 */ /* 0x004fe20000010000 */
[----:B------:R-:W-:-:S04]  /*07a0*/  IMAD.WIDE.U32 R8, R33, 0x4, R2 ;  /* 0x0000000421087825 */ /* 0x000fc800078e0002 */
[--C-:B------:R-:W-:Y:S01]  /*07b0*/  IMAD.WIDE.U32 R32, R29, 0x4, R2.reuse ;  /* 0x000000041d207825 */ /* 0x100fe200078e0002 */
[----:B------:R0:W2:Y:S04]  /*07c0*/  LDG.E R20, desc[UR6][R8.64] ;  /* 0x0000000608147981 */ /* 0x0000a8000c1e1900 */
[----:B------:R1:W2:Y:S01]  /*07d0*/  LDG.E R29, desc[UR6][R32.64] ;  /* 0x00000006201d7981 */ /* 0x0002a2000c1e1900 */
[----:B0-----:R-:W-:-:S04]  /*07e0*/  IMAD.WIDE.U32 R8, R37, 0x4, R2 ;  /* 0x0000000425087825 */ /* 0x001fc800078e0002 */
[--C-:B-1----:R-:W-:Y:S02]  /*07f0*/  IMAD.WIDE.U32 R32, R35, 0x4, R2.reuse ;  /* 0x0000000423207825 */ /* 0x102fe400078e0002 */
[----:B------:R-:W2:Y:S02]  /*0800*/  LDG.E R8, desc[UR6][R8.64] ;  /* 0x0000000608087981 */ /* 0x000ea4000c1e1900 */
[----:B------:R-:W-:Y:S02]  /*0810*/  IMAD.WIDE.U32 R2, R41, 0x4, R2 ;  /* 0x0000000429027825 */ /* 0x000fe400078e0002 */
[----:B------:R-:W2:Y:S04]  /*0820*/  LDG.E R32, desc[UR6][R32.64] ;  /* 0x0000000620207981 */ /* 0x000ea8000c1e1900 */
[----:B------:R-:W2:Y:S01]  /*0830*/  LDG.E R2, desc[UR6][R2.64] ;  /* 0x0000000602027981 */ /* 0x000ea2000c1e1900 */
[----:B---3--:R-:W-:-:S04]  /*0840*/  FADD.FTZ R21, R34, R21 ;  /* 0x0000001522157221 */ /* 0x008fc80000010000 */
[----:B----4-:R-:W-:-:S04]  /*0850*/  FADD.FTZ R21, R21, R4 ;  /* 0x0000000415157221 */ /* 0x010fc80000010000 */
[----:B-----5:R-:W-:-:S04]  /*0860*/  FADD.FTZ R21, R21, R36 ;  /* 0x0000002415157221 */ /* 0x020fc80000010000 */
[----:B------:R-:W-:-:S04]  /*0870*/  FADD.FTZ R21, R21, R40 ;  /* 0x0000002815157221 */ /* 0x000fc80000010000 */
[----:B------:R-:W-:Y:S01]  /*0880*/  FADD.FTZ R21, R21, R42 ;  /* 0x0000002a15157221 */ /* 0x000fe20000010000 */
[----:B------:R-:W-:-:S04]  /*0890*/  IADD3 R24, PT, PT, R24, 0x10, RZ ;  /* 0x0000001018187810 */ /* 0x000fc80007ffe0ff */
[----:B------:R-:W-:Y:S01]  /*08a0*/  ISETP.NE.AND P1, PT, R24, RZ, PT ;  /* 0x000000ff1800720c */ /* 0x000fe20003f25270 */
[----:B------:R-:W-:-:S04]  /*08b0*/  FADD.FTZ R43, R43, R28 ;  /* 0x0000001c2b2b7221 */ /* 0x000fc80000010000 */
[----:B------:R-:W-:Y:S01]  /*08c0*/  FADD.FTZ R43, R43, R26 ;  /* 0x0000001a2b2b7221 */ /* 0x000fe20000010000 */
[----:B------:R-:W-:Y:S02]  /*08d0*/  IADD3 R15, PT, PT, R15, 0x200, RZ ;  /* 0x000002000f0f7810 */ /* 0x000fe40007ffe0ff */
[----:B------:R-:W-:Y:S01]  /*08e0*/  IADD3 R17, PT, PT, R17, 0x2000000, RZ ;  /* 0x0200000011117810 */ /* 0x000fe20007ffe0ff */
[----:B------:R-:W-:Y:S01]  /*08f0*/  FADD.FTZ R30, R43, R30 ;  /* 0x0000001e2b1e7221 */ /* 0x000fe20000010000 */
[----:B--2---:R-:W-:-:S04]  /*0900*/  FADD.FTZ R20, R21, R20 ;  /* 0x0000001415147221 */ /* 0x004fc80000010000 */
[----:B------:R-:W-:-:S04]  /*0910*/  FADD.FTZ R20, R20, R29 ;  /* 0x0000001d14147221 */ /* 0x000fc80000010000 */
[----:B------:R-:W-:-:S04]  /*0920*/  FADD.FTZ R20, R20, R45 ;  /* 0x0000002d14147221 */ /* 0x000fc80000010000 */
[----:B------:R-:W-:-:S04]  /*0930*/  FADD.FTZ R7, R20, R7 ;  /* 0x0000000714077221 */ /* 0x000fc80000010000 */
[----:B------:R-:W-:-:S04]  /*0940*/  FADD.FTZ R7, R7, R46 ;  /* 0x0000002e07077221 */ /* 0x000fc80000010000 */
[----:B------:R-:W-:-:S04]  /*0950*/  FADD.FTZ R7, R7, R18 ;  /* 0x0000001207077221 */ /* 0x000fc80000010000 */
[----:B------:R-:W-:-:S04]  /*0960*/  FADD.FTZ R7, R7, R22 ;  /* 0x0000001607077221 */ /* 0x000fc80000010000 */
[----:B------:R-:W-:-:S04]  /*0970*/  FADD.FTZ R7, R7, R8 ;  /* 0x0000000807077221 */ /* 0x000fc80000010000 */
[----:B------:R-:W-:-:S04]  /*0980*/  FADD.FTZ R7, R7, R32 ;  /* 0x0000002007077221 */ /* 0x000fc80000010000 */
[----:B------:R-:W-:Y:S01]  /*0990*/  FADD.FTZ R34, R7, R2 ;  /* 0x0000000207227221 */ /* 0x000fe20000010000 */
[----:B------:R-:W-:Y:S06]  /*09a0*/  @P1 BRA `(.L_x_4) ;  /* 0xfffffff800281947 */ /* 0x000fec000383ffff */
.L_x_3:
[----:B------:R-:W-:Y:S05]  /*09b0*/  BSYNC.RECONVERGENT B1 ;  /* 0x0000000000017941 */ /* 0x000fea0003800200 */
.L_x_2:
[----:B------:R-:W-:Y:S05]  /*09c0*/  @!P0 BRA `(.L_x_1) ;  /* 0x0000000400dc8947 */ /* 0x000fea0003800000 */
[----:B------:R-:W-:Y:S01]  /*09d0*/  ISETP.GE.U32.AND P0, PT, R38, 0x8, PT ;  /* 0x000000082600780c */ /* 0x000fe20003f06070 */
[----:B------:R-:W-:Y:S01]  /*09e0*/  BSSY.RECONVERGENT B1, `(.L_x_5) ;  /* 0x000003f000017945 */ /* 0x000fe20003800200 */
[----:B------:R-:W-:-:S04]  /*09f0*/  LOP3.LUT R35, R16, 0x7, RZ, 0xc0, !PT ;  /* 0x0000000710237812 */ /* 0x000fc800078ec0ff */
[----:B------:R-:W-:-:S07]  /*0a00*/  ISETP.NE.AND P1, PT, R35, RZ, PT ;  /* 0x000000ff2300720c */ /* 0x000fce0003f25270 */
[----:B------:R-:W-:Y:S06]  /*0a10*/  @!P0 BRA `(.L_x_6) ;  /* 0x0000000000ec8947 */ /* 0x000fec0003800000 */
[----:B------:R-:W0:Y:S01]  /*0a20*/  LDC.64 R2, c[0x0][0x3e8] ;  /* 0x0000fa00ff027b82 */ /* 0x000e220000000a00 */
[----:B------:R-:W-:-:S04]  /*0a30*/  LEA R31, R15, R10, 0x10 ;  /* 0x0000000a0f1f7211 */ /* 0x000fc800078e80ff */
[C---:B------:R-:W-:Y:S02]  /*0a40*/  IADD3 R25, PT, PT, R31.reuse, 0x200000, RZ ;  /* 0x002000001f197810 */ /* 0x040fe40007ffe0ff */
[C---:B------:R-:W-:Y:S01]  /*0a50*/  IADD3 R29, PT, PT, R31.reuse, 0x400000, RZ ;  /* 0x004000001f1d7810 */ /* 0x040fe20007ffe0ff */
[----:B------:R-:W1:Y:S01]  /*0a60*/  LDC.64 R4, c[0x0][0x3e0] ;  /* 0x0000f800ff047b82 */ /* 0x000e620000000a00 */
[C---:B------:R-:W-:Y:S02]  /*0a70*/  IADD3 R39, PT, PT, R31.reuse, 0x600000, RZ ;  /* 0x006000001f277810 */ /* 0x040fe40007ffe0ff */
[C---:B------:R-:W-:Y:S01]  /*0a80*/  IADD3 R43, PT, PT, R31.reuse, 0x800000, RZ ;  /* 0x008000001f2b7810 */ /* 0x040fe20007ffe0ff */
[----:B0-----:R-:W-:-:S06]  /*0a90*/  IMAD.WIDE.U32 R20, R31, 0x4, R2 ;  /* 0x000000041f147825 */ /* 0x001fcc00078e0002 */
[----:B------:R-:W2:Y:S01]  /*0aa0*/  LDG.E R21, desc[UR6][R20.64] ;  /* 0x0000000614157981 */ /* 0x000ea2000c1e1900 */
[----:B-1----:R-:W-:-:S04]  /*0ab0*/  IMAD.WIDE.U32 R18, R31, 0x4, R4 ;  /* 0x000000041f127825 */ /* 0x002fc800078e0004 */
[C---:B------:R-:W-:Y:S01]  /*0ac0*/  IMAD.WIDE.U32 R22, R25.reuse, 0x4, R4 ;  /* 0x0000000419167825 */ /* 0x040fe200078e0004 */
[----:B------:R0:W3:Y:S03]  /*0ad0*/  LDG.E R7, desc[UR6][R18.64] ;  /* 0x0000000612077981 */ /* 0x0000e6000c1e1900 */
[----:B------:R-:W-:Y:S01]  /*0ae0*/  IMAD.WIDE.U32 R24, R25, 0x4, R2 ;  /* 0x0000000419187825 */ /* 0x000fe200078e0002 */
[----:B------:R-:W4:Y:S03]  /*0af0*/  LDG.E R8, desc[UR6][R22.64] ;  /* 0x0000000616087981 */ /* 0x000f26000c1e1900 */
[C---:B------:R-:W-:Y:S01]  /*0b00*/  IMAD.WIDE.U32 R26, R29.reuse, 0x4, R4 ;  /* 0x000000041d1a7825 */ /* 0x040fe200078e0004 */
[----:B------:R-:W5:Y:S03]  /*0b10*/  LDG.E R42, desc[UR6][R24.64] ;  /* 0x00000006182a7981 */ /* 0x000f66000c1e1900 */
[----:B------:R-:W-:Y:S01]  /*0b20*/  IMAD.WIDE.U32 R28, R29, 0x4, R2 ;  /* 0x000000041d1c7825 */ /* 0x000fe200078e0002 */
[----:B------:R1:W5:Y:S01]  /*0b30*/  LDG.E R6, desc[UR6][R26.64] ;  /* 0x000000061a067981 */ /* 0x000362000c1e1900 */
[----:B0-----:R-:W-:-:S02]  /*0b40*/  IADD3 R19, PT, PT, R31, 0xa00000, RZ ;  /* 0x00a000001f137810 */ /* 0x001fc40007ffe0ff */
[C---:B------:R-:W-:Y:S02]  /*0b50*/  IMAD.WIDE.U32 R32, R39.reuse, 0x4, R4 ;  /* 0x0000000427207825 */ /* 0x040fe400078e0004 */
[----:B------:R-:W5:Y:S02]  /*0b60*/  LDG.E R28, desc[UR6][R28.64] ;  /* 0x000000061c1c7981 */ /* 0x000f64000c1e1900 */
[--C-:B-1----:R-:W-:Y:S02]  /*0b70*/  IMAD.WIDE.U32 R26, R39, 0x4, R2.reuse ;  /* 0x00000004271a7825 */ /* 0x102fe400078e0002 */
[----:B------:R-:W5:Y:S02]  /*0b80*/  LDG.E R17, desc[UR6][R32.64] ;  /* 0x0000000620117981 */ /* 0x000f64000c1e1900 */
[----:B------:R-:W-:Y:S01]  /*0b90*/  IMAD.WIDE.U32 R38, R43, 0x4, R2 ;  /* 0x000000042b267825 */ /* 0x000fe200078e0002 */
[----:B------:R-:W-:Y:S01]  /*0ba0*/  IADD3 R45, PT, PT, R31, 0xc00000, RZ ;  /* 0x00c000001f2d7810 */ /* 0x000fe20007ffe0ff */
[----:B------:R-:W5:Y:S02]  /*0bb0*/  LDG.E R26, desc[UR6][R26.64] ;  /* 0x000000061a1a7981 */ /* 0x000f64000c1e1900 */
[----:B------:R-:W-:-:S04]  /*0bc0*/  IMAD.WIDE.U32 R36, R43, 0x4, R4 ;  /* 0x000000042b247825 */ /* 0x000fc800078e0004 */
[C---:B------:R-:W-:Y:S01]  /*0bd0*/  IMAD.WIDE.U32 R40, R19.reuse, 0x4, R4 ;  /* 0x0000000413287825 */ /* 0x040fe200078e0004 */
[----:B------:R-:W5:Y:S03]  /*0be0*/  LDG.E R9, desc[UR6][R36.64] ;  /* 0x0000000624097981 */ /* 0x000f66000c1e1900 */
[----:B------:R-:W-:Y:S01]  /*0bf0*/  IMAD.WIDE.U32 R18, R19, 0x4, R2 ;  /* 0x0000000413127825 */ /* 0x000fe200078e0002 */
[----:B------:R-:W5:Y:S01]  /*0c00*/  LDG.E R38, desc[UR6][R38.64] ;  /* 0x0000000626267981 */ /* 0x000f62000c1e1900 */
[----:B------:R-:W-:Y:S02]  /*0c10*/  IADD3 R31, PT, PT, R31, 0xe00000, RZ ;  /* 0x00e000001f1f7810 */ /* 0x000fe40007ffe0ff */
[C---:B------:R-:W-:Y:S01]  /*0c20*/  IMAD.WIDE.U32 R22, R45.reuse, 0x4, R4 ;  /* 0x000000042d167825 */ /* 0x040fe200078e0004 */
[----:B------:R-:W5:Y:S03]  /*0c30*/  LDG.E R41, desc[UR6][R40.64] ;  /* 0x0000000628297981 */ /* 0x000f66000c1e1900 */
[----:B------:R-:W-:Y:S01]  /*0c40*/  IMAD.WIDE.U32 R24, R45, 0x4, R2 ;  /* 0x000000042d187825 */ /* 0x000fe200078e0002 */
[----:B------:R-:W5:Y:S03]  /*0c50*/  LDG.E R18, desc[UR6][R18.64] ;  /* 0x0000000612127981 */ /* 0x000f66000c1e1900 */
[C---:B------:R-:W-:Y:S01]  /*0c60*/  IMAD.WIDE.U32 R4, R31.reuse, 0x4, R4 ;  /* 0x000000041f047825 */ /* 0x040fe200078e0004 */
[----:B------:R-:W5:Y:S03]  /*0c70*/  LDG.E R23, desc[UR6][R22.64] ;  /* 0x0000000616177981 */ /* 0x000f66000c1e1900 */
[----:B------:R-:W-:Y:S01]  /*0c80*/  IMAD.WIDE.U32 R2, R31, 0x4, R2 ;  /* 0x000000041f027825 */ /* 0x000fe200078e0002 */
[----:B------:R-:W5:Y:S04]  /*0c90*/  LDG.E R25, desc[UR6][R24.64] ;  /* 0x0000000618197981 */ /* 0x000f68000c1e1900 */
[----:B------:R-:W5:Y:S04]  /*0ca0*/  LDG.E R5, desc[UR6][R4.64] ;  /* 0x0000000604057981 */ /* 0x000f68000c1e1900 */
[----:B------:R-:W5:Y:S01]  /*0cb0*/  LDG.E R3, desc[UR6][R2.64] ;  /* 0x0000000602037981 */ /* 0x000f62000c1e1900 */
[----:B------:R-:W-:Y:S01]  /*0cc0*/  IADD3 R15, PT, PT, R15, 0x100, RZ ;  /* 0x000001000f0f7810 */ /* 0x000fe20007ffe0ff */
[----:B--2---:R-:W-:Y:S01]  /*0cd0*/  FADD.FTZ R21, R34, R21 ;  /* 0x0000001522157221 */ /* 0x004fe20000010000 */
[----:B---3--:R-:W-:-:S04]  /*0ce0*/  FADD.FTZ R7, R30, R7 ;  /* 0x000000071e077221 */ /* 0x008fc80000010000 */
[----:B----4-:R-:W-:Y:S01]  /*0cf0*/  FADD.FTZ R7, R7, R8 ;  /* 0x0000000807077221 */ /* 0x010fe20000010000 */
[----:B-----5:R-:W-:-:S03]  /*0d00*/  FADD.FTZ R21, R21, R42 ;  /* 0x0000002a15157221 */ /* 0x020fc60000010000 */
[----:B------:R-:W-:Y:S01]  /*0d10*/  FADD.FTZ R6, R7, R6 ;  /* 0x0000000607067221 */ /* 0x000fe20000010000 */
[----:B------:R-:W-:-:S03]  /*0d20*/  FADD.FTZ R21, R21, R28 ;  /* 0x0000001c15157221 */ /* 0x000fc60000010000 */
        /* <DEDUP_REMOVED lines=9> */
[----:B------:R-:W-:-:S07]  /*0dc0*/  FADD.FTZ R34, R18, R3 ;  /* 0x0000000312227221 */ /* 0x000fce0000010000 */
.L_x_6:
[----:B------:R-:W-:Y:S05]  /*0dd0*/  BSYNC.RECONVERGENT B1 ;  /* 0x0000000000017941 */ /* 0x000fea0003800200 */
.L_x_5:
        /* <DEDUP_REMOVED lines=8> */
[----:B------:R-:W-:-:S03]  /*0e60*/  IADD3 R19, PT, PT, R21, 0x200000, RZ ;  /* 0x0020000015137810 */ /* 0x000fc60007ffe0ff */
[----:B------:R-:W1:Y:S01]  /*0e70*/  LDC.64 R6, c[0x0][0x3e8] ;  /* 0x0000fa00ff067b82 */ /* 0x000e620000000a00 */
[C---:B------:R-:W-:Y:S02]  /*0e80*/  IADD3 R23, PT, PT, R21.reuse, 0x400000, RZ ;  /* 0x0040000015177810 */ /* 0x040fe40007ffe0ff */
[C---:B------:R-:W-:Y:S01]  /*0e90*/  IADD3 R25, PT, PT, R21.reuse, 0x600000, RZ ;  /* 0x0060000015197810 */ /* 0x040fe20007ffe0ff */
[----:B0-----:R-:W-:-:S04]  /*0ea0*/  IMAD.WIDE.U32 R4, R21, 0x4, R2 ;  /* 0x0000000415047825 */ /* 0x001fc800078e0002 */
[----:B------:R-:W-:Y:S02]  /*0eb0*/  IMAD.WIDE.U32 R16, R19, 0x4, R2 ;  /* 0x0000000413107825 */ /* 0x000fe400078e0002 */
[----:B------:R-:W2:Y:S02]  /*0ec0*/  LDG.E R5, desc[UR6][R4.64] ;  /* 0x0000000604057981 */ /* 0x000ea4000c1e1900 */
[--C-:B-1----:R-:W-:Y:S02]  /*0ed0*/  IMAD.WIDE.U32 R8, R21, 0x4, R6.reuse ;  /* 0x0000000415087825 */ /* 0x102fe400078e0006 */
[----:B------:R-:W3:Y:S02]  /*0ee0*/  LDG.E R16, desc[UR6][R16.64] ;  /* 0x0000000610107981 */ /* 0x000ee4000c1e1900 */
[----:B------:R-:W-:Y:S02]  /*0ef0*/  IMAD.WIDE.U32 R18, R19, 0x4, R6 ;  /* 0x0000000413127825 */ /* 0x000fe400078e0006 */
[----:B------:R-:W4:Y:S02]  /*0f00*/  LDG.E R9, desc[UR6][R8.64] ;  /* 0x0000000608097981 */ /* 0x000f24000c1e1900 */
[----:B------:R-:W-:-:S02]  /*0f10*/  IMAD.WIDE.U32 R20, R23, 0x4, R2 ;  /* 0x0000000417147825 */ /* 0x000fc400078e0002 */
[----:B------:R-:W5:Y:S02]  /*0f20*/  LDG.E R18, desc[UR6][R18.64] ;  /* 0x0000000612127981 */ /* 0x000f64000c1e1900 */
[----:B------:R-:W-:Y:S02]  /*0f30*/  IMAD.WIDE.U32 R22, R23, 0x4, R6 ;  /* 0x0000000417167825 */ /* 0x000fe400078e0006 */
[----:B------:R-:W5:Y:S02]  /*0f40*/  LDG.E R20, desc[UR6][R20.64] ;  /* 0x0000000614147981 */ /* 0x000f64000c1e1900 */
[C---:B------:R-:W-:Y:S02]  /*0f50*/  IMAD.WIDE.U32 R2, R25.reuse, 0x4, R2 ;  /* 0x0000000419027825 */ /* 0x040fe400078e0002 */
[----:B------:R-:W5:Y:S02]  /*0f60*/  LDG.E R22, desc[UR6][R22.64] ;  /* 0x0000000616167981 */ /* 0x000f64000c1e1900 */
[----:B------:R-:W-:-:S02]  /*0f70*/  IMAD.WIDE.U32 R6, R25, 0x4, R6 ;  /* 0x0000000419067825 */ /* 0x000fc400078e0006 */
[----:B------:R-:W5:Y:S04]  /*0f80*/  LDG.E R2, desc[UR6][R2.64] ;  /* 0x0000000602027981 */ /* 0x000f68000c1e1900 */
[----:B------:R-:W5:Y:S01]  /*0f90*/  LDG.E R6, desc[UR6][R6.64] ;  /* 0x0000000606067981 */ /* 0x000f62000c1e1900 */
[----:B------:R-:W-:Y:S01]  /*0fa0*/  IADD3 R15, PT, PT, R15, 0x80, RZ ;  /* 0x000000800f0f7810 */ /* 0x000fe20007ffe0ff */
[----:B--2---:R-:W-:-:S04]  /*0fb0*/  FADD.FTZ R5, R30, R5 ;  /* 0x000000051e057221 */ /* 0x004fc80000010000 */
[----:B---3--:R-:W-:Y:S01]  /*0fc0*/  FADD.FTZ R5, R5, R16 ;  /* 0x0000001005057221 */ /* 0x008fe20000010000 */
[----:B----4-:R-:W-:-:S04]  /*0fd0*/  FADD.FTZ R9, R34, R9 ;  /* 0x0000000922097221 */ /* 0x010fc80000010000 */
[----:B-----5:R-:W-:Y:S01]  /*0fe0*/  FADD.FTZ R9, R9, R18 ;  /* 0x0000001209097221 */ /* 0x020fe20000010000 */
[----:B------:R-:W-:-:S03]  /*0ff0*/  FADD.FTZ R5, R5, R20 ;  /* 0x0000001405057221 */ /* 0x000fc60000010000 */
[----:B------:R-:W-:Y:S01]  /*1000*/  FADD.FTZ R9, R9, R22 ;  /* 0x0000001609097221 */ /* 0x000fe20000010000 */
[----:B------:R-:W-:-:S03]  /*1010*/  FADD.FTZ R30, R5, R2 ;  /* 0x00000002051e7221 */ /* 0x000fc60000010000 */
[----:B------:R-:W-:-:S07]  /*1020*/  FADD.FTZ R34, R9, R6 ;  /* 0x0000000609227221 */ /* 0x000fce0000010000 */
.L_x_8:
[----:B------:R-:W-:Y:S05]  /*1030*/  BSYNC.RECONVERGENT B1 ;  /* 0x0000000000017941 */ /* 0x000fea0003800200 */
.L_x_7:
[----:B------:R-:W-:Y:S05]  /*1040*/  @!P1 BRA `(.L_x_1) ;  /* 0x00000000003c9947 */ /* 0x000fea0003800000 */
[----:B------:R-:W0:Y:S01]  /*1050*/  LDC.64 R6, c[0x0][0x3e0] ;  /* 0x0000f800ff067b82 */ /* 0x000e220000000a00 */
[----:B------:R-:W-:Y:S02]  /*1060*/  LEA R2, R15, R11, 0x10 ;  /* 0x0000000b0f027211 */ /* 0x000fe400078e80ff */
[----:B------:R-:W-:Y:S02]  /*1070*/  IADD3 R24, PT, PT, -R24, RZ, RZ ;  /* 0x000000ff18187210 */ /* 0x000fe40007ffe1ff */
[----:B------:R-:W-:-:S03]  /*1080*/  IADD3 R11, PT, PT, R13, R2, RZ ;  /* 0x000000020d0b7210 */ /* 0x000fc60007ffe0ff */
[----:B------:R-:W1:Y:S04]  /*1090*/  LDC.64 R8, c[0x0][0x3e8] ;  /* 0x0000fa00ff087b82 */ /* 0x000e680000000a00 */
.L_x_9:
[----:B0-----:R-:W-:-:S04]  /*10a0*/  IMAD.WIDE.U32 R2, R11, 0x4, R6 ;  /* 0x000000040b027825 */ /* 0x001fc800078e0006 */
[C---:B-1----:R-:W-:Y:S02]  /*10b0*/  IMAD.WIDE.U32 R4, R11.reuse, 0x4, R8 ;  /* 0x000000040b047825 */ /* 0x042fe400078e0008 */
[----:B------:R-:W2:Y:S04]  /*10c0*/  LDG.E R3, desc[UR6][R2.64] ;  /* 0x0000000602037981 */ /* 0x000ea8000c1e1900 */
[----:B------:R-:W3:Y:S01]  /*10d0*/  LDG.E R5, desc[UR6][R4.64] ;  /* 0x0000000604057981 */ /* 0x000ee2000c1e1900 */
[----:B------:R-:W-:Y:S02]  /*10e0*/  IADD3 R24, PT, PT, R24, 0x1, RZ ;  /* 0x0000000118187810 */ /* 0x000fe40007ffe0ff */
[----:B------:R-:W-:Y:S02]  /*10f0*/  IADD3 R11, PT, PT, R11, 0x200000, RZ ;  /* 0x002000000b0b7810 */ /* 0x000fe40007ffe0ff */
[----:B------:R-:W-:Y:S01]  /*1100*/  ISETP.NE.AND P0, PT, R24, RZ, PT ;  /* 0x000000ff1800720c */ /* 0x000fe20003f05270 */
[----:B--2---:R-:W-:Y:S01]  /*1110*/  FADD.FTZ R30, R3, R30 ;  /* 0x0000001e031e7221 */ /* 0x004fe20000010000 */
[----:B---3--:R-:W-:-:S11]  /*1120*/  FADD.FTZ R34, R5, R34 ;  /* 0x0000002205227221 */ /* 0x008fd60000010000 */
[----:B------:R-:W-:Y:S05]  /*1130*/  @P0 BRA `(.L_x_9) ;  /* 0xfffffffc00d80947 */ /* 0x000fea000383ffff */
.L_x_1:
[----:B------:R-:W-:Y:S05]  /*1140*/  BSYNC.RECONVERGENT B0 ;  /* 0x0000000000007941 */ /* 0x000fea0003800200 */
.L_x_0:
[----:B------:R-:W0:Y:S01]  /*1150*/  S2UR UR5, SR_CgaCtaId ;  /* 0x00000000000579c3 */ /* 0x000e220000008800 */
[----:B------:R-:W-:Y:S01]  /*1160*/  UMOV UR4, 0x400 ;  /* 0x0000040000047882 */ /* 0x000fe20000000000 */
[--C-:B------:R-:W-:Y:S02]  /*1170*/  LOP3.LUT R3, R12, 0x1f, R0.reuse, 0x78, !PT ;  /* 0x0000001f0c037812 */ /* 0x100fe400078e7800 */
[----:B------:R-:W-:Y:S02]  /*1180*/  SHF.L.U32 R5, R13, 0x7, RZ ;  /* 0x000000070d057819 */ /* 0x000fe400000006ff */
[C---:B------:R-:W-:Y:S02]  /*1190*/  LOP3.LUT R0, R3.reuse, 0x3e0, R0, 0xf8, !PT ;  /* 0x000003e003007812 */ /* 0x040fe400078ef800 */
[----:B------:R-:W-:Y:S02]  /*11a0*/  SHF.L.U32 R2, R3, 0x2, RZ ;  /* 0x0000000203027819 */ /* 0x000fe400000006ff */
[----:B------:R-:W-:-:S02]  /*11b0*/  ISETP.NE.AND P1, PT, R13, RZ, PT ;  /* 0x000000ff0d00720c */ /* 0x000fc40003f25270 */
[----:B------:R-:W-:Y:S02]  /*11c0*/  LOP3.LUT R2, R5, R2, RZ, 0xfc, !PT ;  /* 0x0000000205027212 */ /* 0x000fe400078efcff */
[----:B------:R-:W-:-:S04]  /*11d0*/  ISETP.GT.U32.AND P0, PT, R13, 0xf, PT ;  /* 0x0000000f0d00780c */ /* 0x000fc80003f04070 */
[----:B------:R-:W-:Y:S01]  /*11e0*/  ISETP.NE.OR P0, PT, R12, 0x1f, P0 ;  /* 0x0000001f0c00780c */ /* 0x000fe20000705670 */
[----:B0-----:R-:W-:-:S06]  /*11f0*/  ULEA UR4, UR5, UR4, 0x18 ;  /* 0x0000000405047291 */ /* 0x001fcc000f8ec0ff */
[----:B------:R-:W-:Y:S02]  /*1200*/  LEA R3, R0, UR4, 0x2 ;  /* 0x0000000400037c11 */ /* 0x000fe4000f8e10ff */
[----:B------:R-:W-:-:S03]  /*1210*/  @!P1 LEA R12, R12, UR4, 0x2 ;  /* 0x000000040c0c9c11 */ /* 0x000fc6000f8e10ff */
[----:B------:R-:W-:Y:S04]  /*1220*/  STS [R3], R34 ;  /* 0x0000002203007388 */ /* 0x000fe80000000800 */
[----:B------:R-:W-:Y:S01]  /*1230*/  STS [R3+0x1000], R30 ;  /* 0x0010001e03007388 */ /* 0x000fe20000000800 */
[----:B------:R-:W-:Y:S06]  /*1240*/  BAR.SYNC.DEFER_BLOCKING 0x0 ;  /* 0x0000000000007b1d */ /* 0x000fec0000010000 */
[----:B------:R-:W0:Y:S04]  /*1250*/  LDS R0, [R2+UR4] ;  /* 0x0000000402007984 */ /* 0x000e280008000800 */
[----:B------:R-:W1:Y:S04]  /*1260*/  LDS R4, [R2+UR4+0x1000] ;  /* 0x0010000402047984 */ /* 0x000e680008000800 */
[----:B0-----:R-:W0:Y:S04]  /*1270*/  SHFL.BFLY PT, R7, R0, 0x1, 0x1f ;  /* 0x0c201f0000077f89 */ /* 0x001e2800000e0000 */
[----:B-1----:R-:W1:Y:S01]  /*1280*/  SHFL.BFLY PT, R5, R4, 0x1, 0x1f ;  /* 0x0c201f0004057f89 */ /* 0x002e6200000e0000 */
[----:B0-----:R-:W-:Y:S01]  /*1290*/  FADD.FTZ R7, R0, R7 ;  /* 0x0000000700077221 */ /* 0x001fe20000010000 */
[----:B-1----:R-:W-:-:S04]  /*12a0*/  FADD.FTZ R5, R4, R5 ;  /* 0x0000000504057221 */ /* 0x002fc80000010000 */
[----:B------:R-:W0:Y:S04]  /*12b0*/  SHFL.BFLY PT, R8, R7, 0x2, 0x1f ;  /* 0x0c401f0007087f89 */ /* 0x000e2800000e0000 */
[----:B------:R-:W1:Y:S01]  /*12c0*/  SHFL.BFLY PT, R6, R5, 0x2, 0x1f ;  /* 0x0c401f0005067f89 */ /* 0x000e6200000e0000 */
        /* <DEDUP_REMOVED lines=14> */
[----:B------:R0:W-:Y:S04]  /*13b0*/  @!P1 STS [R12+0x2000], R7 ;  /* 0x002000070c009388 */ /* 0x0001e80000000800 */
[----:B------:R0:W-:Y:S01]  /*13c0*/  @!P1 STS [R12+0x2080], R5 ;  /* 0x002080050c009388 */ /* 0x0001e20000000800 */
[----:B------:R-:W-:Y:S06]  /*13d0*/  BAR.SYNC.DEFER_BLOCKING 0x0 ;  /* 0x0000000000007b1d */ /* 0x000fec0000010000 */
[----:B------:R-:W-:Y:S05]  /*13e0*/  @P0 EXIT ;  /* 0x000000000000094d */ /* 0x000fea0003800000 */
[C---:B------:R-:W-:Y:S01]  /*13f0*/  LEA R0, R13.reuse, UR4, 0x3 ;  /* 0x000000040d007c11 */ /* 0x040fe2000f8e18ff */
[----:B------:R-:W1:Y:S01]  /*1400*/  LDC.64 R2, c[0x0][0x400] ;  /* 0x00010000ff027b82 */ /* 0x000e620000000a00 */
[----:B------:R-:W-:-:S03]  /*1410*/  IADD3 R13, PT, PT, R13, R14, RZ ;  /* 0x0000000e0d0d7210 */ /* 0x000fc60007ffe0ff */
[----:B0-----:R-:W0:Y:S04]  /*1420*/  LDS.64 R6, [R0+0x2000] ;  /* 0x0020000000067984 */ /* 0x001e280000000a00 */
[----:B------:R-:W2:Y:S01]  /*1430*/  LDS.64 R8, [R0+0x2080] ;  /* 0x0020800000087984 */ /* 0x000ea20000000a00 */
[----:B------:R-:W3:Y:S01]  /*1440*/  LDC.64 R4, c[0x0][0x3f8] ;  /* 0x0000fe00ff047b82 */ /* 0x000ee20000000a00 */
[----:B-1----:R-:W-:-:S04]  /*1450*/  IMAD.WIDE.U32 R2, R13, 0x4, R2 ;  /* 0x000000040d027825 */ /* 0x002fc800078e0002 */
[----:B---3--:R-:W-:Y:S01]  /*1460*/  IMAD.WIDE.U32 R4, R13, 0x4, R4 ;  /* 0x000000040d047825 */ /* 0x008fe200078e0004 */
[----:B0-----:R-:W-:Y:S02]  /*1470*/  F2FP.BF16.F32.PACK_AB R7, R7, R6 ;  /* 0x000000060707723e */ /* 0x001fe400000010ff */
[----:B--2---:R-:W-:-:S03]  /*1480*/  F2FP.BF16.F32.PACK_AB R9, R9, R8 ;  /* 0x000000080909723e */ /* 0x004fc600000010ff */
[----:B------:R-:W-:Y:S04]  /*1490*/  STG.E desc[UR6][R2.64], R7 ;  /* 0x0000000702007986 */ /* 0x000fe8000c101906 */
[----:B------:R-:W-:Y:S01]  /*14a0*/  STG.E desc[UR6][R4.64], R9 ;  /* 0x0000000904007986 */ /* 0x000fe2000c101906 */
[----:B------:R-:W-:Y:S05]  /*14b0*/  EXIT ;  /* 0x000000000000794d */ /* 0x000fea0003800000 */
.L_x_10:
[----:B------:R-:W-:-:S00]  /*14c0*/  BRA `(.L_x_10) ;  /* 0xfffffffc00fc7947 */ /* 0x000fc0000383ffff */
[----:B------:R-:W-:-:S00]  /*14d0*/  NOP ;  /* 0x0000000000007918 */ /* 0x000fc00000000000 */
        /* <DEDUP_REMOVED lines=10> */
.L_x_2977:


//--------------------- .text._ZN10layer_norm13ln_bwd_kernelINS_13Kernel_traitsI13__nv_bfloat16fS2_fjLj65536ELj8ELj1ELj8ELj16ENS_18Kernel_traits_baseILj65536ES2_fS2_fjLj256EEEEEEEvNS_9BwdParamsE --------------------------
	.section	.text._ZN10layer_norm13ln_bwd_kernelINS_13Kernel_traitsI13__nv_bfloat16fS2_fjLj65536ELj8ELj1ELj8ELj16ENS_18Kernel_traits_baseILj65536ES2_fS2_fjLj256EEEEEEEvNS_9BwdParamsE,"ax",@progbits
	.align	128
        .global         _ZN10layer_norm13ln_bwd_kernelINS_13Kernel_traitsI13__nv_bfloat16fS2_fjLj65536ELj8ELj1ELj8ELj16ENS_18Kernel_traits_baseILj65536ES2_fS2_fjLj256EEEEEEEvNS_9BwdParamsE
        .type           _ZN10layer_norm13ln_bwd_kernelINS_13Kernel_traitsI13__nv_bfloat16fS2_fjLj65536ELj8ELj1ELj8ELj16ENS_18Kernel_traits_baseILj65536ES2_fS2_fjLj256EEEEEEEvNS_9BwdParamsE,@function
        .size           _ZN10layer_norm13ln_bwd_kernelINS_13Kernel_traitsI13__nv_bfloat16fS2_fjLj65536ELj8ELj1ELj8ELj16ENS_18Kernel_traits_baseILj65536ES2_fS2_fjLj256EEEEEEEvNS_9BwdParamsE,(.L_x_2978 - _ZN10layer_norm13ln_bwd_kernelINS_13Kernel_traitsI13__nv_bfloat16fS2_fjLj65536ELj8ELj1ELj8ELj16ENS_18Kernel_traits_baseILj65536ES2_fS2_fjLj256EEEEEEEvNS_9BwdParamsE)
        .other          _ZN10layer_norm13ln_bwd_kernelINS_13Kernel_traitsI13__nv_bfloat16fS2_fjLj65536ELj8ELj1ELj8ELj16ENS_18Kernel_traits_baseILj65536ES2_fS2_fjLj256EEEEEEEvNS_9BwdParamsE,@"STO_CUDA_ENTRY STV_DEFAULT"
_ZN10layer_norm13ln_bwd_kernelINS_13Kernel_traitsI13__nv_bfloat16fS2_fjLj65536ELj8ELj1ELj8ELj16ENS_18Kernel_traits_baseILj65536ES2_fS2_fjLj256EEEEEEEvNS_9BwdParamsE:
.text._ZN10layer_norm13ln_bwd_kernelINS_13Kernel_traitsI13__nv_bfloat16fS2_fjLj65536ELj8ELj1ELj8ELj16ENS_18Kernel_traits_baseILj65536ES2_fS2_fjLj256EEEEEEEvNS_9BwdParamsE:
[----:B------:R-:W-:Y:S01]  /*0000*/  LDC R1, c[0x0][0x37c] ;  /* 0x0000df00ff017b82 */ /* 0x000fe20000000800 */
[----:B------:R-:W0:Y:S07]  /*0010*/  S2R R227, SR_TID.X ;  /* 0x0000000000e37919 */ /* 0x000e2e0000002100 */
[----:B------:R-:W1:Y:S01]  /*0020*/  S2UR UR14, SR_CTAID.X ;  /* 0x00000000000e79c3 */ /* 0x000e620000002500 */
[----:B------:R-:W2:Y:S01]  /*0030*/  LDCU.64 UR4, c[0x0][0x398] ;  /* 0x00007300ff0477ac */ /* 0x000ea20008000a00 */
[----:B------:R-:W3:Y:S06]  /*0040*/  LDCU.64 UR10, c[0x0][0x358] ;  /* 0x00006b00ff0a77ac */ /* 0x000eec0008000a00 */
[----:B------:R-:W4:Y:S08]  /*0050*/  LDC.64 R4, c[0x0][0x3b0] ;  /* 0x0000ec00ff047b82 */ /* 0x000f300000000a00 */
[----:B------:R-:W3:Y:S01]  /*0060*/  LDC.64 R6, c[0x0][0x3b8] ;  /* 0x0000ee00ff067b82 */ /* 0x000ee20000000a00 */
[----:B--2---:R-:W-:-:S04]  /*0070*/  ISETP.NE.U32.AND P0, PT, RZ, UR4, PT ;  /* 0x00000004ff007c0c */ /* 0x004fc8000bf05070 */
[----:B------:R-:W-:Y:S01]  /*0080*/  ISETP.NE.AND.EX P0, PT, RZ, UR5, PT, P0 ;  /* 0x00000005ff007c0c */ /* 0x000fe2000bf05300 */
[----:B-1----:R-:W-:-:S06]  /*0090*/  USHF.L.U32 UR4, UR14, 0x8, URZ ;  /* 0x000000080e047899 */ /* 0x002fcc00080006ff */
[----:B------:R-:W-:Y:S02]  /*00a0*/  MOV R69, UR4 ;  /* 0x0000000400457c02 */ /* 0x000fe40008000f00 */
[----:B0-----:R-:W-:-:S03]  /*00b0*/  LOP3.LUT R68, R227, 0xff, RZ, 0xc0, !PT ;  /* 0x000000ffe3447812 */ /* 0x001fc600078ec0ff */
[----:B------:R-:W0:Y:S01]  /*00c0*/  LDCU UR4, c[0x0][0x384] ;  /* 0x00007080ff0477ac */ /* 0x000e220008000800 */
[----:B------:R-:W-:Y:S01]  /*00d0*/  LOP3.LUT R69, R68, 0x700, R69, 0xf8, !PT ;  /* 0x0000070044457812 */ /* 0x000fe200078ef845 */
[----:B------:R-:W1:Y:S04]  /*00e0*/  @!P0 LDC.64 R8, c[0x0][0x3b0] ;  /* 0x0000ec00ff088b82 */ /* 0x000e680000000a00 */
[----:B----4-:R-:W-:-:S05]  /*00f0*/  @P0 IMAD.WIDE.U32 R4, R69, 0x8, R4 ;  /* 0x0000000845040825 */ /* 0x010fca00078e0004 */
[----:B---3--:R-:W5:Y:S04]  /*0100*/  @P0 LDG.E.64 R2, desc[UR10][R4.64] ;  /* 0x0000000a04020981 */ /* 0x008f68000c1e1b00 */
[----:B------:R-:W5:Y:S04]  /*0110*/  @P0 LDG.E.64 R64, desc[UR10][R4.64+0x4000] ;  /* 0x0040000a04400981 */ /* 0x000f68000c1e1b00 */
[----:B------:R-:W5:Y:S04]  /*0120*/  @P0 LDG.E.64 R66, desc[UR10][R4.64+0x8000] ;  /* 0x0080000a04420981 */ /* 0x000f68000c1e1b00 */
[----:B------:R-:W5:Y:S04]  /*0130*/  @P0 LDG.E.64 R70, desc[UR10][R4.64+0xc000] ;  /* 0x00c0000a04460981 */ /* 0x000f68000c1e1b00 */
[----:B------:R-:W5:Y:S04]  /*0140*/  @P0 LDG.E.64 R72, desc[UR10][R4.64+0x10000] ;  /* 0x0100000a04480981 */ /* 0x000f68000c1e1b00 */
[----:B------:R-:W5:Y:S04]  /*0150*/  @P0 LDG.E.64 R74, desc[UR10][R4.64+0x14000] ;  /* 0x0140000a044a0981 */ /* 0x000f68000c1e1b00 */
[----:B------:R-:W5:Y:S04]  /*0160*/  @P0 LDG.E.64 R76, desc[UR10][R4.64+0x18000] ;  /* 0x0180000a044c0981 */ /* 0x000f68000c1e1b00 */
[----:B------:R2:W5:Y:S01]  /*0170*/  @P0 LDG.E.64 R78, desc[UR10][R4.64+0x1c000] ;  /* 0x01c0000a044e0981 */ /* 0x000562000c1e1b00 */
[----:B------:R-:W-:Y:S01]  /*0180*/  USHF.R.U32.HI UR12, URZ, 0x3, UR14 ;  /* 0x00000003ff0c7899 */ /* 0x000fe2000801160e */
[----:B-1----:R-:W-:-:S03]  /*0190*/  @!P0 IMAD.WIDE.U32 R8, R69, 0x8, R8 ;  /* 0x0000000845088825 */ /* 0x002fc600078e0008 */
[----:B0-----:R-:W-:Y:S01]  /*01a0*/  UISETP.GE.AND UP0, UPT, UR12, UR4, UPT ;  /* 0x000000040c00728c */ /* 0x001fe2000bf06270 */
[----:B------:R-:W-:Y:S01]  /*01b0*/  @P0 IMAD.WIDE.U32 R6, R69, 0x8, R6 ;  /* 0x0000000845060825 */ /* 0x000fe200078e0006 */
[----:B------:R-:W-:Y:S02]  /*01c0*/  CS2R R16, SRZ ;  /* 0x0000000000107805 */ /* 0x000fe4000001ff00 */
[----:B------:R-:W-:Y:S02]  /*01d0*/  CS2R R18, SRZ ;  /* 0x0000000000127805 */ /* 0x000fe4000001ff00 */
[----:B------:R-:W-:Y:S02]  /*01e0*/  CS2R R12, SRZ ;  /* 0x00000000000c7805 */ /* 0x000fe4000001ff00 */
[----:B------:R-:W-:Y:S01]  /*01f0*/  CS2R R14, SRZ ;  /* 0x00000000000e7805 */ /* 0x000fe2000001ff00 */
[----:B------:R-:W5:Y:S01]  /*0200*/  @P0 LDG.E.64 R50, desc[UR10][R6.64] ;  /* 0x0000000a06320981 */ /* 0x000f62000c1e1b00 */
[----:B------:R-:W-:-:S02]  /*0210*/  CS2R R10, SRZ ;  /* 0x00000000000a7805 */ /* 0x000fc4000001ff00 */
[----:B--2---:R-:W-:Y:S02]  /*0220*/  CS2R R4, SRZ ;  /* 0x0000000000047805 */ /* 0x004fe4000001ff00 */
[----:B------:R-:W-:Y:S01]  /*0230*/  CS2R R20, SRZ ;  /* 0x0000000000147805 */ /* 0x000fe2000001ff00 */
[----:B------:R-:W5:Y:S01]  /*0240*/  @P0 LDG.E.64 R48, desc[UR10][R6.64+0x4000] ;  /* 0x0040000a06300981 */ /* 0x000f62000c1e1b00 */
[----:B------:R-:W-:Y:S02]  /*0250*/  CS2R R22, SRZ ;  /* 0x0000000000167805 */ /* 0x000fe4000001ff00 */
[----:B------:R-:W-:Y:S02]  /*0260*/  CS2R R24, SRZ ;  /* 0x0000000000187805 */ /* 0x000fe4000001ff00 */
[----:B------:R-:W-:Y:S01]  /*0270*/  CS2R R26, SRZ ;  /* 0x00000000001a7805 */ /* 0x000fe2000001ff00 */
[----:B------:R-:W5:Y:S01]  /*0280*/  @P0 LDG.E.64 R46, desc[UR10][R6.64+0x8000] ;  /* 0x0080000a062e0981 */ /* 0x000f62000c1e1b00 */
[----:B------:R-:W-:-:S02]  /*0290*/  CS2R R28, SRZ ;  /* 0x00000000001c7805 */ /* 0x000fc4000001ff00 */
[----:B------:R-:W-:Y:S02]  /*02a0*/  CS2R R30, SRZ ;  /* 0x00000000001e7805 */ /* 0x000fe4000001ff00 */
        /* <DEDUP_REMOVED lines=17> */
[----:B------:R0:W5:Y:S01]  /*03c0*/  @P0 LDG.E.64 R36, desc[UR10][R6.64+0x1c000] ;  /* 0x01c0000a06240981 */ /* 0x000162000c1e1b00 */
[----:B------:R-:W-:Y:S02]  /*03d0*/  CS2R R88, SRZ ;  /* 0x0000000000587805 */ /* 0x000fe4000001ff00 */
[----:B------:R-:W-:Y:S02]  /*03e0*/  CS2R R94, SRZ ;  /* 0x00000000005e7805 */ /* 0x000fe4000001ff00 */
[----:B------:R-:W-:Y:S02]  /*03f0*/  CS2R R92, SRZ ;  /* 0x00000000005c7805 */ /* 0x000fe4000001ff00 */
[----:B------:R-:W-:-:S02]  /*0400*/  CS2R R98, SRZ ;  /* 0x0000000000627805 */ /* 0x000fc4000001ff00 */
[----:B------:R-:W-:Y:S02]  /*0410*/  CS2R R96, SRZ ;  /* 0x0000000000607805 */ /* 0x000fe4000001ff00 */
[----:B0-----:R-:W-:Y:S01]  /*0420*/  CS2R R6, SRZ ;  /* 0x0000000000067805 */ /* 0x001fe2000001ff00 */
[----:B------:R-:W5:Y:S04]  /*0430*/  @!P0 LDG.E.64 R2, desc[UR10][R8.64] ;  /* 0x0000000a08028981 */ /* 0x000f68000c1e1b00 */
[----:B------:R-:W5:Y:S04]  /*0440*/  @!P0 LDG.E.64 R64, desc[UR10][R8.64+0x4000] ;  /* 0x0040000a08408981 */ /* 0x000f68000c1e1b00 */
[----:B------:R-:W5:Y:S04]  /*0450*/  @!P0 LDG.E.64 R66, desc[UR10][R8.64+0x8000] ;  /* 0x0080000a08428981 */ /* 0x000f68000c1e1b00 */
[----:B------:R-:W5:Y:S04]  /*0460*/  @!P0 LDG.E.64 R70, desc[UR10][R8.64+0xc000] ;  /* 0x00c0000a08468981 */ /* 0x000f68000c1e1b00 */
[----:B------:R-:W5:Y:S04]  /*0470*/  @!P0 LDG.E.64 R72, desc[UR10][R8.64+0x10000] ;  /* 0x0100000a08488981 */ /* 0x000f68000c1e1b00 */
[----:B------:R-:W5:Y:S04]  /*0480*/  @!P0 LDG.E.64 R74, desc[UR10][R8.64+0x14000] ;  /* 0x0140000a084a8981 */ /* 0x000f68000c1e1b00 */
[----:B------:R-:W5:Y:S04]  /*0490*/  @!P0 LDG.E.64 R76, desc[UR10][R8.64+0x18000] ;  /* 0x0180000a084c8981 */ /* 0x000f68000c1e1b00 */
[----:B------:R0:W5:Y:S02]  /*04a0*/  @!P0 LDG.E.64 R78, desc[UR10][R8.64+0x1c000] ;  /* 0x01c0000a084e8981 */ /* 0x000164000c1e1b00 */
[----:B0-----:R-:W-:Y:S01]  /*04b0*/  CS2R R8, SRZ ;  /* 0x0000000000087805 */ /* 0x001fe2000001ff00 */
[----:B------:R-:W-:Y:S06]  /*04c0*/  BRA.U UP0, `(.L_x_11) ;  /* 0x0000004900547547 */ /* 0x000fec000b800000 */
[----:B-----5:R-:W-:Y:S02]  /*04d0*/  MOV R146, R70 ;  /* 0x0000004600927202 */ /* 0x020fe40000000f00 */
[----:B------:R-:W-:Y:S02]  /*04e0*/  CS2R R132, SRZ ;  /* 0x0000000000847805 */ /* 0x000fe4000001ff00 */
[----:B------:R-:W-:Y:S02]  /*04f0*/  MOV R147, R71 ;  /* 0x0000004700937202 */ /* 0x000fe40000000f00 */
[----:B------:R-:W-:Y:S02]  /*0500*/  CS2R R130, SRZ ;  /* 0x0000000000827805 */ /* 0x000fe4000001ff00 */
[----:B------:R-:W-:Y:S02]  /*0510*/  SHF.R.U64 R148, R70, 0x10, R71 ;  /* 0x0000001046947819 */ /* 0x000fe40000001247 */
[----:B------:R-:W-:-:S02]  /*0520*/  CS2R R128, SRZ ;  /* 0x0000000000807805 */ /* 0x000fc4000001ff00 */
[----:B------:R-:W-:Y:S02]  /*0530*/  SHF.R.U32.HI R149, RZ, 0x10, R71 ;  /* 0x00000010ff957819 */ /* 0x000fe40000011647 */
[----:B------:R-:W-:Y:S02]  /*0540*/  CS2R R126, SRZ ;  /* 0x00000000007e7805 */ /* 0x000fe4000001ff00 */
[----:B------:R-:W-:Y:S02]  /*0550*/  MOV R150, R72 ;  /* 0x0000004800967202 */ /* 0x000fe40000000f00 */
[----:B------:R-:W-:Y:S02]  /*0560*/  CS2R R124, SRZ ;  /* 0x00000000007c7805 */ /* 0x000fe4000001ff00 */
[----:B------:R-:W-:Y:S02]  /*0570*/  MOV R151, R73 ;  /* 0x0000004900977202 */ /* 0x000fe40000000f00 */
[----:B------:R-:W-:-:S02]  /*0580*/  CS2R R122, SRZ ;  /* 0x00000000007a7805 */ /* 0x000fc4000001ff00 */
[--C-:B------:R-:W-:Y:S02]  /*0590*/  SHF.R.U64 R152, R72, 0x10, R73.reuse ;  /* 0x0000001048987819 */ /* 0x100fe40000001249 */
[----:B------:R-:W-:Y:S02]  /*05a0*/  CS2R R120, SRZ ;  /* 0x0000000000787805 */ /* 0x000fe4000001ff00 */
[----:B------:R-:W-:Y:S02]  /*05b0*/  SHF.R.U32.HI R153, RZ, 0x10, R73 ;  /* 0x00000010ff997819 */ /* 0x000fe40000011649 */
[----:B------:R-:W-:Y:S02]  /*05c0*/  CS2R R118, SRZ ;  /* 0x0000000000767805 */ /* 0x000fe4000001ff00 */
[----:B------:R-:W-:Y:S02]  /*05d0*/  MOV R154, R74 ;  /* 0x0000004a009a7202 */ /* 0x000fe40000000f00 */
[----:B------:R-:W-:-:S02]  /*05e0*/  CS2R R70, SRZ ;  /* 0x0000000000467805 */ /* 0x000fc4000001ff00 */
[----:B------:R-:W-:Y:S02]  /*05f0*/  MOV R155, R75 ;  /* 0x0000004b009b7202 */ /* 0x000fe40000000f00 */
[----:B------:R-:W-:Y:S02]  /*0600*/  CS2R R72, SRZ ;  /* 0x0000000000487805 */ /* 0x000fe4000001ff00 */
[--C-:B------:R-:W-:Y:S02]  /*0610*/  SHF.R.U64 R156, R74, 0x10, R75.reuse ;  /* 0x000000104a9c7819 */ /* 0x100fe4000000124b */
[----:B------:R-:W-:Y:S02]  /*0620*/  CS2R R80, SRZ ;  /* 0x0000000000507805 */ /* 0x000fe4000001ff00 */
[----:B------:R-:W-:Y:S02]  /*0630*/  SHF.R.U32.HI R157, RZ, 0x10, R75 ;  /* 0x00000010ff9d7819 */ /* 0x000fe4000001164b */
[----:B------:R-:W-:-:S02]  /*0640*/  CS2R R74, SRZ ;  /* 0x00000000004a7805 */ /* 0x000fc4000001ff00 */
[----:B------:R-:W-:Y:S02]  /*0650*/  MOV R158, R76 ;  /* 0x0000004c009e7202 */ /* 0x000fe40000000f00 */
        /* <DEDUP_REMOVED lines=39> */
[----:B------:R-:W-:Y:S01]  /*08d0*/  PLOP3.LUT P1, PT, PT, PT, PT, 0x8, 0x80 ;  /* 0x000000000080781c */ /* 0x000fe20003f2e170 */
[----:B------:R-:W-:-:S12]  /*08e0*/  UMOV UR4, URZ ;  /* 0x000000ff00047c82 */ /* 0x000fd80008000000 */
.L_x_20:
[----:B------:R-:W0:Y:S01]  /*08f0*/  LDCU.64 UR6, c[0x0][0x398] ;  /* 0x00007300ff0677ac */ /* 0x000e220008000a00 */
[----:B------:R-:W1:Y:S01]  /*0900*/  LDCU.64 UR8, c[0x0][0x3a8] ;  /* 0x00007500ff0877ac */ /* 0x000e620008000a00 */
[----:B0-----:R-:W-:-:S04]  /*0910*/  UISETP.NE.U32.AND UP0, UPT, UR6, URZ, UPT ;  /* 0x000000ff0600728c */ /* 0x001fc8000bf05070 */
[----:B------:R-:W-:Y:S02]  /*0920*/  UISETP.NE.AND.EX UP0, UPT, UR7, URZ, UPT, UP0 ;  /* 0x000000ff0700728c */ /* 0x000fe4000bf05300 */
[----:B-1----:R-:W-:-:S04]  /*0930*/  UIMAD.WIDE UR8, UR12, 0x4, UR8 ;  /* 0x000000040c0878a5 */ /* 0x002fc8000f8e0208 */
[----:B------:R-:W-:Y:S02]  /*0940*/  PLOP3.LUT P0, PT, PT, PT, UP0, 0x80, 0x8 ;  /* 0x000000000008781c */ /* 0x000fe40003f0f008 */
[----:B---3--:R-:W-:Y:S02]  /*0950*/  MOV R4, UR8 ;  /* 0x0000000800047c02 */ /* 0x008fe40008000f00 */
[----:B------:R-:W-:Y:S01]  /*0960*/  MOV R5, UR9 ;  /* 0x0000000900057c02 */ /* 0x000fe20008000f00 */
[----:B------:R-:W0:Y:S04]  /*0970*/  @!UP0 LDCU.64 UR6, c[0x0][0x3a0] ;  /* 0x00007400ff0687ac */ /* 0x000e280008000a00 */
[----:B------:R-:W2:Y:S01]  /*0980*/  LDG.E R4, desc[UR10][R4.64] ;  /* 0x0000000a04047981 */ /* 0x000ea2000c1e1900 */
[----:B0-----:R-:W-:-:S06]  /*0990*/  @!UP0 UIMAD.WIDE UR6, UR12, 0x4, UR6 ;  /* 0x000000040c0688a5 */ /* 0x001fcc000f8e0206 */
[----:B------:R-:W-:Y:S02]  /*09a0*/  MOV R2, UR6 ;  /* 0x0000000600027c02 */ /* 0x000fe40008000f00 */
[----:B------:R-:W-:-:S05]  /*09b0*/  MOV R3, UR7 ;  /* 0x0000000700037c02 */ /* 0x000fca0008000f00 */
[----:B------:R-:W3:Y:S01]  /*09c0*/  @!P0 LDG.E R2, desc[UR10][R2.64] ;  /* 0x0000000a02028981 */ /* 0x000ee2000c1e1900 */
[----:B------:R-:W0:Y:S01]  /*09d0*/  S2UR UR14, SR_CTAID.X ;  /* 0x00000000000e79c3 */ /* 0x000e220000002500 */
[----:B------:R-:W-:Y:S01]  /*09e0*/  UMOV UR5, URZ ;  /* 0x000000ff00057c82 */ /* 0x000fe20008000000 */
[----:B------:R-:W-:Y:S01]  /*09f0*/  MOV R0, UR12 ;  /* 0x0000000c00007c02 */ /* 0x000fe20008000f00 */
[----:B0-----:R-:W-:-:S06]  /*0a00*/  USHF.L.U32 UR6, UR14, 0x8, URZ ;  /* 0x000000080e067899 */ /* 0x001fcc00080006ff */
[----:B------:R-:W-:-:S04]  /*0a10*/  MOV R69, UR6 ;  /* 0x0000000600457c02 */ /* 0x000fc80008000f00 */
[----:B------:R-:W-:-:S04]  /*0a20*/  LOP3.LUT R69, R68, 0x700, R69, 0xf8, !PT ;  /* 0x0000070044457812 */ /* 0x000fc800078ef845 */
[----:B------:R-:W-:Y:S02]  /*0a30*/  LEA R7, R0, R69, 0xe ;  /* 0x0000004500077211 */ /* 0x000fe400078e70ff */
[----:B--2---:R-:W-:Y:S02]  /*0a40*/  R2UR UR16, R4 ;  /* 0x00000000041072ca */ /* 0x004fe400000e0000 */
[----:B---3--:R-:W-:Y:S01]  /*0a50*/  @!P0 R2UR UR5, R2 ;  /* 0x00000000020582ca */ /* 0x008fe200000e0000 */
[----:B------:R-:W-:-:S14]  /*0a60*/  BRA.U UP0, `(.L_x_12) ;  /* 0x0000000100547547 */ /* 0x000fdc000b800000 */
[----:B------:R-:W0:Y:S08]  /*0a70*/  LDC.64 R166, c[0x0][0x3d8] ;  /* 0x0000f600ffa67b82 */ /* 0x000e300000000a00 */
[----:B------:R-:W1:Y:S01]  /*0a80*/  LDC.64 R66, c[0x0][0x390] ;  /* 0x0000e400ff427b82 */ /* 0x000e620000000a00 */
[----:B0-----:R-:W-:-:S05]  /*0a90*/  IMAD.WIDE.U32 R166, R7, 0x8, R166 ;  /* 0x0000000807a67825 */ /* 0x001fca00078e00a6 */
[----:B------:R0:W5:Y:S01]  /*0aa0*/  LDG.E.64 R2, desc[UR10][R166.64] ;  /* 0x0000000aa6027981 */ /* 0x000162000c1e1b00 */
[----:B-1----:R-:W-:-:S03]  /*0ab0*/  IMAD.WIDE.U32 R66, R7, 0x10, R66 ;  /* 0x0000001007427825 */ /* 0x002fc600078e0042 */
[----:B------:R0:W5:Y:S04]  /*0ac0*/  LDG.E.64 R52, desc[UR10][R166.64+0x4000] ;  /* 0x0040000aa6347981 */ /* 0x000168000c1e1b00 */
[----:B------:R0:W5:Y:S04]  /*0ad0*/  LDG.E.64 R54, desc[UR10][R166.64+0x8000] ;  /* 0x0080000aa6367981 */ /* 0x000168000c1e1b00 */
[----:B------:R0:W5:Y:S04]  /*0ae0*/  LDG.E.64 R56, desc[UR10][R166.64+0xc000] ;  /* 0x00c0000aa6387981 */ /* 0x000168000c1e1b00 */
[----:B------:R0:W5:Y:S04]  /*0af0*/  LDG.E.64 R58, desc[UR10][R166.64+0x10000] ;  /* 0x0100000aa63a7981 */ /* 0x000168000c1e1b00 */
[----:B------:R0:W5:Y:S04]  /*0b00*/  LDG.E.64 R60, desc[UR10][R166.64+0x14000] ;  /* 0x0140000aa63c7981 */ /* 0x000168000c1e1b00 */
[----:B------:R0:W5:Y:S04]  /*0b10*/  LDG.E.64 R62, desc[UR10][R166.64+0x18000] ;  /* 0x0180000aa63e7981 */ /* 0x000168000c1e1b00 */
[----:B------:R0:W5:Y:S04]  /*0b20*/  LDG.E.64 R64, desc[UR10][R166.64+0x1c000] ;  /* 0x01c0000aa6407981 */ /* 0x000168000c1e1b00 */
[----:B------:R0:W5:Y:S04]  /*0b30*/  LDG.E.128 R4, desc[UR10][R66.64] ;  /* 0x0000000a42047981 */ /* 0x000168000c1e1d00 */
[----:B------:R0:W5:Y:S04]  /*0b40*/  LDG.E.128 R8, desc[UR10][R66.64+0x8000] ;  /* 0x0080000a42087981 */ /* 0x000168000c1e1d00 */
[----:B------:R0:W5:Y:S04]  /*0b50*/  LDG.E.128 R12, desc[UR10][R66.64+0x10000] ;  /* 0x0100000a420c7981 */ /* 0x000168000c1e1d00 */
[----:B------:R0:W5:Y:S04]  /*0b60*/  LDG.E.128 R16, desc[UR10][R66.64+0x18000] ;  /* 0x0180000a42107981 */ /* 0x000168000c1e1d00 */
[----:B------:R0:W5:Y:S04]  /*0b70*/  LDG.E.128 R20, desc[UR10][R66.64+0x20000] ;  /* 0x0200000a42147981 */ /* 0x000168000c1e1d00 */
[----:B------:R0:W5:Y:S04]  /*0b80*/  LDG.E.128 R24, desc[UR10][R66.64+0x28000] ;  /* 0x0280000a42187981 */ /* 0x000168000c1e1d00 */
[----:B------:R0:W5:Y:S04]  /*0b90*/  LDG.E.128 R28, desc[UR10][R66.64+0x30000] ;  /* 0x0300000a421c7981 */ /* 0x000168000c1e1d00 */
[----:B------:R0:W5:Y:S01]  /*0ba0*/  LDG.E.128 R32, desc[UR10][R66.64+0x38000] ;  /* 0x0380000a42207981 */ /* 0x000162000c1e1d00 */
[----:B------:R-:W-:Y:S05]  /*0bb0*/  BRA `(.L_x_13) ;  /* 0x0000000000507947 */ /* 0x000fea0003800000 */
.L_x_12:
        /* <DEDUP_REMOVED lines=19> */
[----:B------:R2:W5:Y:S02]  /*0cf0*/  LDG.E.128 R32, desc[UR10][R66.64+0x38000] ;  /* 0x0380000a42207981 */ /* 0x000564000c1e1d00 */
.L_x_13:
[----:B-----5:R-:W-:Y:S02]  /*0d00*/  MOV R177, R64 ;  /* 0x0000004000b17202 */ /* 0x020fe40000000f00 */
[----:B------:R-:W-:Y:S02]  /*0d10*/  MOV R0, R2 ;  /* 0x0000000200007202 */ /* 0x000fe40000000f00 */
[----:B0-2---:R-:W-:Y:S02]  /*0d20*/  MOV R66, R3 ;  /* 0x0000000300427202 */ /* 0x005fe40000000f00 */
[----:B------:R-:W-:Y:S02]  /*0d30*/  MOV R67, R52 ;  /* 0x0000003400437202 */ /* 0x000fe40000000f00 */
[----:B------:R-:W-:Y:S02]  /*0d40*/  MOV R166, R53 ;  /* 0x0000003500a67202 */ /* 0x000fe40000000f00 */
[----:B------:R-:W-:-:S02]  /*0d50*/  MOV R167, R54 ;  /* 0x0000003600a77202 */ /* 0x000fc40000000f00 */
[----:B------:R-:W-:Y:S02]  /*0d60*/  MOV R168, R55 ;  /* 0x0000003700a87202 */ /* 0x000fe40000000f00 */
[----:B------:R-:W-:Y:S02]  /*0d70*/  MOV R169, R56 ;  /* 0x0000003800a97202 */ /* 0x000fe40000000f00 */
[----:B------:R-:W-:Y:S02]  /*0d80*/  MOV R170, R57 ;  /* 0x0000003900aa7202 */ /* 0x000fe40000000f00 */
[----:B------:R-:W-:Y:S02]  /*0d90*/  MOV R171, R58 ;  /* 0x0000003a00ab7202 */ /* 0x000fe40000000f00 */
[----:B------:R-:W-:Y:S02]  /*0da0*/  MOV R172, R59 ;  /* 0x0000003b00ac7202 */ /* 0x000fe40000000f00 */
[----:B------:R-:W-:-:S02]  /*0db0*/  MOV R173, R60 ;  /* 0x0000003c00ad7202 */ /* 0x000fc40000000f00 */
[----:B------:R-:W-:Y:S02]  /*0dc0*/  MOV R174, R61 ;  /* 0x0000003d00ae7202 */ /* 0x000fe40000000f00 */
[----:B------:R-:W-:Y:S02]  /*0dd0*/  MOV R175, R62 ;  /* 0x0000003e00af7202 */ /* 0x000fe40000000f00 */
[----:B------:R-:W-:Y:S02]  /*0de0*/  MOV R176, R63 ;  /* 0x0000003f00b07202 */ /* 0x000fe40000000f00 */
[----:B------:R-:W-:Y:S02]  /*0df0*/  MOV R187, R65 ;  /* 0x0000004100bb7202 */ /* 0x000fe40000000f00 */
[----:B------:R-:W-:Y:S02]  /*0e00*/  PRMT R178, R177, 0x7610, R178 ;  /* 0x00007610b1b27816 */ /* 0x000fe400000000b2 */
[----:B------:R-:W-:-:S02]  /*0e10*/  PRMT R212, R0, 0x7610, R212 ;  /* 0x0000761000d47816 */ /* 0x000fc400000000d4 */
[----:B------:R-:W-:Y:S02]  /*0e20*/  PRMT R195, R66, 0x7610, R195 ;  /* 0x0000761042c37816 */ /* 0x000fe400000000c3 */
[----:B------:R-:W-:Y:S02]  /*0e30*/  PRMT R193, R67, 0x7610, R193 ;  /* 0x0000761043c17816 */ /* 0x000fe400000000c1 */
[----:B------:R-:W-:Y:S02]  /*0e40*/  PRMT R192, R166, 0x7610, R192 ;  /* 0x00007610a6c07816 */ /* 0x000fe400000000c0 */
[----:B------:R-:W-:Y:S02]  /*0e50*/  PRMT R191, R167, 0x7610, R191 ;  /* 0x00007610a7bf7816 */ /* 0x000fe400000000bf */
        /* <DEDUP_REMOVED lines=9> */
[----:B------:R-:W-:Y:S01]  /*0ef0*/  PRMT R177, R187, 0x7610, R177 ;  /* 0x00007610bbb17816 */ /* 0x000fe200000000b1 */
[----:B------:R-:W-:Y:S06]  /*0f00*/  BRA.U UP0, `(.L_x_14) ;  /* 0x0000001100447547 */ /* 0x000fec000b800000 */
[--C-:B------:R-:W-:Y:S01]  /*0f10*/  SHF.R.U64 R2, R2, 0x10, R3.reuse ;  /* 0x0000001002027819 */ /* 0x100fe20000001203 */
[----:B------:R-:W-:Y:S01]  /*0f20*/  FADD.FTZ R0, R4, -UR5 ;  /* 0x8000000504007e21 */ /* 0x000fe20008010000 */
[----:B------:R-:W-:Y:S01]  /*0f30*/  SHF.L.U32 R214, R177, 0x10, RZ ;  /* 0x00000010b1d67819 */ /* 0x000fe200000006ff */
[----:B------:R-:W-:Y:S01]  /*0f40*/  FADD.FTZ R66, R8, -UR5 ;  /* 0x8000000508427e21 */ /* 0x000fe20008010000 */
[----:B------:R-:W-:Y:S01]  /*0f50*/  SHF.R.U32.HI R3, RZ, 0x10, R3 ;  /* 0x00000010ff037819 */ /* 0x000fe20000011603 */
[----:B------:R-:W-:Y:S01]  /*0f60*/  FMUL.FTZ R0, R0, UR16 ;  /* 0x0000001000007c20 */ /* 0x000fe20008410000 */
[----:B------:R-:W-:Y:S01]  /*0f70*/  SHF.L.U32 R212, R212, 0x10, RZ ;  /* 0x00000010d4d47819 */ /* 0x000fe200000006ff */
[----:B------:R-:W-:Y:S01]  /*0f80*/  FADD.FTZ R203, R22, -UR5 ;  /* 0x8000000516cb7e21 */ /* 0x000fe20008010000 */
[----:B------:R-:W-:Y:S01]  /*0f90*/  SHF.L.U32 R177, R134, 0x10, RZ ;  /* 0x0000001086b17819 */ /* 0x000fe200000006ff */
[----:B------:R-:W-:Y:S01]  /*0fa0*/  FADD.FTZ R210, R35, -UR5 ;  /* 0x8000000523d27e21 */ /* 0x000fe20008010000 */
[----:B------:R-:W-:Y:S01]  /*0fb0*/  SHF.L.U32 R217, R184, 0x10, RZ ;  /* 0x00000010b8d97819 */ /* 0x000fe200000006ff */
[----:B------:R-:W-:Y:S01]  /*0fc0*/  FADD.FTZ R174, R16, -UR5 ;  /* 0x8000000510ae7e21 */ /* 0x000fe20008010000 */
[--C-:B------:R-:W-:Y:S01]  /*0fd0*/  SHF.R.U64 R187, R52, 0x10, R53.reuse ;  /* 0x0000001034bb7819 */ /* 0x100fe20000001235 */
[----:B------:R-:W-:Y:S01]  /*0fe0*/  FMUL.FTZ R22, R66, UR16 ;  /* 0x0000001042167c20 */ /* 0x000fe20008410000 */
[----:B------:R-:W-:Y:S01]  /*0ff0*/  SHF.L.U32 R184, R181, 0x10, RZ ;  /* 0x00000010b5b87819 */ /* 0x000fe200000006ff */
[----:B------:R-:W-:Y:S01]  /*1000*/  FADD.FTZ R207, R30, -UR5 ;  /* 0x800000051ecf7e21 */ /* 0x000fe20008010000 */
[----:B------:R-:W-:Y:S01]  /*1010*/  SHF.R.U32.HI R52, RZ, 0x10, R53 ;  /* 0x00000010ff347819 */ /* 0x000fe20000011635 */
[----:B------:R-:W-:Y:S01]  /*1020*/  FADD.FTZ R53, R5, -UR5 ;  /* 0x8000000505357e21 */ /* 0x000fe20008010000 */
[----:B------:R-:W-:Y:S01]  /*1030*/  SHF.L.U32 R213, R192, 0x10, RZ ;  /* 0x00000010c0d57819 */ /* 0x000fe200000006ff */
[----:B------:R-:W-:Y:S01]  /*1040*/  FMUL.FTZ R30, R174, UR16 ;  /* 0x00000010ae1e7c20 */ /* 0x000fe20008410000 */
[----:B------:R-:W-:Y:S01]  /*1050*/  SHF.L.U32 R181, R178, 0x10, RZ ;  /* 0x00000010b2b57819 */ /* 0x000fe200000006ff */
[----:B------:R-:W-:Y:S01]  /*1060*/  FMUL.FTZ R35, R53, UR16 ;  /* 0x0000001035237c20 */ /* 0x000fe20008410000 */
[----:B------:R-:W-:Y:S01]  /*1070*/  SHF.L.U32 R211, R136, 0x10, RZ ;  /* 0x0000001088d37819 */ /* 0x000fe200000006ff */
[----:B------:R-:W-:Y:S01]  /*1080*/  FADD.FTZ R194, R20, -UR5 ;  /* 0x8000000514c27e21 */ /* 0x000fe20008010000 */
[----:B------:R-:W-:Y:S01]  /*1090*/  SHF.L.U32 R178, R2, 0x10, RZ ;  /* 0x0000001002b27819 */ /* 0x000fe200000006ff */
[----:B------:R-:W-:Y:S01]  /*10a0*/  FADD.FTZ R176, R18, -UR5 ;  /* 0x8000000512b07e21 */ /* 0x000fe20008010000 */
[----:B------:R-:W-:Y:S01]  /*10b0*/  SHF.L.U32 R192, R3, 0x10, RZ ;  /* 0x0000001003c07819 */ /* 0x000fe200000006ff */
[----:B------:R-:W-:Y:S01]  /*10c0*/  FMUL.FTZ R3, R177, R212 ;  /* 0x000000d4b1037220 */ /* 0x000fe20000410000 */
[----:B------:R-:W-:Y:S01]  /*10d0*/  SHF.R.U64 R173, R54, 0x10, R55 ;  /* 0x0000001036ad7819 */ /* 0x000fe20000001237 */
[----:B------:R-:W-:Y:S01]  /*10e0*/  FMUL.FTZ R2, R211, R178 ;  /* 0x000000b2d3027220 */ /* 0x000fe20000410000 */
[----:B------:R-:W-:Y:S01]  /*10f0*/  SHF.L.U32 R195, R195, 0x10, RZ ;  /* 0x00000010c3c37819 */ /* 0x000fe200000006ff */
[----:B------:R-:W-:Y:S01]  /*1100*/  FADD.FTZ R53, RZ, R3 ;  /* 0x00000003ff357221 */ /* 0x000fe20000010000 */
[----:B------:R-:W-:Y:S01]  /*1110*/  SHF.L.U32 R220, R135, 0x10, RZ ;  /* 0x0000001087dc7819 */ /* 0x000fe200000006ff */
[----:B------:R-:W-:Y:S01]  /*1120*/  FADD.FTZ R208, R32, -UR5 ;  /* 0x8000000520d07e21 */ /* 0x000fe20008010000 */
[----:B------:R-:W-:Y:S01]  /*1130*/  SHF.R.U32.HI R54, RZ, 0x10, R55 ;  /* 0x00000010ff367819 */ /* 0x000fe20000011637 */
[----:B------:R-:W-:Y:S01]  /*1140*/  FADD.FTZ R55, R6, -UR5 ;  /* 0x8000000506377e21 */ /* 0x000fe20008010000 */
[----:B------:R-:W-:Y:S01]  /*1150*/  SHF.L.U32 R66, R52, 0x10, RZ ;  /* 0x0000001034427819 */ /* 0x000fe200000006ff */
[----:B------:R-:W-:Y:S01]  /*1160*/  FFMA.FTZ R52, R0, R3, RZ ;  /* 0x0000000300347223 */ /* 0x000fe200000100ff */
[----:B------:R-:W-:Y:S01]  /*1170*/  SHF.L.U32 R215, R186, 0x10, RZ ;  /* 0x00000010bad77819 */ /* 0x000fe200000006ff */
[----:B------:R-:W-:Y:S01]  /*1180*/  FMUL.FTZ R177, R220, R195 ;  /* 0x000000c3dcb17220 */ /* 0x000fe20000410000 */
[----:B------:R-:W-:Y:S01]  /*1190*/  SHF.R.U64 R189, R56, 0x10, R57 ;  /* 0x0000001038bd7819 */ /* 0x000fe20000001239 */
[----:B------:R-:W-:Y:S01]  /*11a0*/  FADD.FTZ R174, R53, R2 ;  /* 0x0000000235ae7221 */ /* 0x000fe20000010000 */
[----:B------:R-:W-:Y:S01]  /*11b0*/  SHF.L.U32 R186, R179, 0x10, RZ ;  /* 0x00000010b3ba7819 */ /* 0x000fe200000006ff */
[----:B------:R-:W-:Y:S01]  /*11c0*/  FMUL.FTZ R20, R55, UR16 ;  /* 0x0000001037147c20 */ /* 0x000fe20008410000 */
[----:B------:R-:W-:Y:S01]  /*11d0*/  SHF.R.U64 R56, R64, 0x10, R65 ;  /* 0x0000001040387819 */ /* 0x000fe20000001241 */
[----:B------:R-:W-:Y:S01]  /*11e0*/  FFMA.FTZ R53, R35, R2, R52 ;  /* 0x0000000223357223 */ /* 0x000fe20000010034 */
[----:B------:R-:W-:Y:S01]  /*11f0*/  SHF.L.U32 R179, R137, 0x10, RZ ;  /* 0x0000001089b37819 */ /* 0x000fe200000006ff */
[----:B------:R-:W-:Y:S01]  /*1200*/  FADD.FTZ R55, R174, R177 ;  /* 0x000000b1ae377221 */ /* 0x000fe20000010000 */
[----:B------:R-:W-:Y:S01]  /*1210*/  SHF.R.U32.HI R64, RZ, 0x10, R65 ;  /* 0x00000010ff407819 */ /* 0x000fe20000011641 */
[----:B------:R-:W-:Y:S01]  /*1220*/  FADD.FTZ R65, R7, -UR5 ;  /* 0x8000000507417e21 */ /* 0x000fe20008010000 */
[----:B------:R-:W-:Y:S01]  /*1230*/  SHF.L.U32 R193, R193, 0x10, RZ ;  /* 0x00000010c1c17819 */ /* 0x000fe200000006ff */
[----:B------:R-:W-:Y:S01]  /*1240*/  FMUL.FTZ R52, R179, R192 ;  /* 0x000000c0b3347220 */ /* 0x000fe20000410000 */
[----:B------:R-:W-:Y:S01]  /*1250*/  SHF.L.U32 R218, R138, 0x10, RZ ;  /* 0x000000108ada7819 */ /* 0x000fe200000006ff */
[----:B------:R-:W-:Y:S01]  /*1260*/  FMUL.FTZ R65, R65, UR16 ;  /* 0x0000001041417c20 */ /* 0x000fe20008410000 */
[----:B------:R-:W-:Y:S01]  /*1270*/  FFMA.FTZ R174, R20, R177, R53 ;  /* 0x000000b114ae7223 */ /* 0x000fe20000010035 */
[----:B------:R-:W-:Y:S01]  /*1280*/  SHF.L.U32 R216, R140, 0x10, RZ ;  /* 0x000000108cd87819 */ /* 0x000fe200000006ff */
[----:B------:R-:W-:Y:S01]  /*1290*/  FMUL.FTZ R32, R176, UR16 ;  /* 0x00000010b0207c20 */ /* 0x000fe20008410000 */
[----:B------:R-:W-:Y:S01]  /*12a0*/  SHF.L.U32 R187, R187, 0x10, RZ ;  /* 0x00000010bbbb7819 */ /* 0x000fe200000006ff */
[----:B------:R-:W-:Y:S01]  /*12b0*/  FADD.FTZ R67, R10, -UR5 ;  /* 0x800000050a437e21 */ /* 0x000fe20008010000 */
[----:B------:R-:W-:Y:S01]  /*12c0*/  FMUL.FTZ R179, R218, R193 ;  /* 0x000000c1dab37220 */ /* 0x000fe20000410000 */
[----:B------:R-:W-:Y:S01]  /*12d0*/  FADD.FTZ R176, R55, R52 ;  /* 0x0000003437b07221 */ /* 0x000fe20000010000 */
[----:B------:R-:W-:Y:S01]  /*12e0*/  FADD.FTZ R196, R9, -UR5 ;  /* 0x8000000509c47e21 */ /* 0x000fe20008010000 */
[----:B------:R-:W-:Y:S01]  /*12f0*/  FFMA.FTZ R53, R65, R52, R174 ;  /* 0x0000003441357223 */ /* 0x000fe200000100ae */
[----:B------:R-:W-:Y:S01]  /*1300*/  SHF.R.U32.HI R168, RZ, 0x10, R57 ;  /* 0x00000010ffa87819 */ /* 0x000fe20000011639 */
[----:B------:R-:W-:Y:S01]  /*1310*/  FADD.FTZ R204, R24, -UR5 ;  /* 0x8000000518cc7e21 */ /* 0x000fe20008010000 */
[----:B------:R-:W-:Y:S01]  /*1320*/  SHF.L.U32 R170, R139, 0x10, RZ ;  /* 0x000000108baa7819 */ /* 0x000fe200000006ff */
[----:B------:R-:W-:Y:S01]  /*1330*/  FMUL.FTZ R24, R67, UR16 ;  /* 0x0000001043187c20 */ /* 0x000fe20008410000 */
[----:B------:R-:W-:Y:S01]  /*1340*/  SHF.R.U64 R57, R62, 0x10, R63 ;  /* 0x000000103e397819 */ /* 0x000fe2000000123f */
[----:B------:R-:W-:Y:S01]  /*1350*/  FMUL.FTZ R55, R216, R187 ;  /* 0x000000bbd8377220 */ /* 0x000fe20000410000 */
[----:B------:R-:W-:Y:S01]  /*1360*/  FADD.FTZ R176, R176, R179 ;  /* 0x000000b3b0b07221 */ /* 0x000fe20000010000 */
[----:B------:R-:W-:Y:S01]  /*1370*/  SHF.R.U32.HI R62, RZ, 0x10, R63 ;  /* 0x00000010ff3e7819 */ /* 0x000fe2000001163f */
[----:B------:R-:W-:Y:S01]  /*1380*/  FMUL.FTZ R196, R196, UR16 ;  /* 0x00000010c4c47c20 */ /* 0x000fe20008410000 */
[----:B------:R-:W-:Y:S01]  /*1390*/  FFMA.FTZ R67, R22, R179, R53 ;  /* 0x000000b316437223 */ /* 0x000fe20000010035 */
[----:B------:R-:W-:Y:S01]  /*13a0*/  SHF.L.U32 R63, R141, 0x10, RZ ;  /* 0x000000108d3f7819 */ /* 0x000fe200000006ff */
[----:B------:R-:W-:Y:S01]  /*13b0*/  FMUL.FTZ R53, R170, R213 ;  /* 0x000000d5aa357220 */ /* 0x000fe20000410000 */
[----:B------:R-:W-:Y:S01]  /*13c0*/  SHF.R.U64 R219, R58, 0x10, R59 ;  /* 0x000000103adb7819 */ /* 0x000fe2000000123b */
[----:B------:R-:W-:Y:S01]  /*13d0*/  FADD.FTZ R176, R176, R55 ;  /* 0x00000037b0b07221 */ /* 0x000fe20000010000 */
[----:B------:R-:W-:Y:S01]  /*13e0*/  SHF.R.U32.HI R58, RZ, 0x10, R59 ;  /* 0x00000010ff3a7819 */ /* 0x000fe2000001163b */
[----:B------:R-:W-:Y:S01]  /*13f0*/  FADD.FTZ R197, R11, -UR5 ;  /* 0x800000050bc57e21 */ /* 0x000fe20008010000 */
[----:B------:R-:W-:Y:S01]  /*1400*/  FFMA.FTZ R67, R196, R55, R67 ;  /* 0x00000037c4437223 */ /* 0x000fe20000010043 */
[--C-:B------:R-:W-:Y:S01]  /*1410*/  SHF.R.U64 R175, R60, 0x10, R61.reuse ;  /* 0x000000103caf7819 */ /* 0x100fe2000000123d */
[----:B------:R-:W-:Y:S01]  /*1420*/  FADD.FTZ R209, R34, -UR5 ;  /* 0x8000000522d17e21 */ /* 0x000fe20008010000 */
[----:B------:R-:W-:Y:S01]  /*1430*/  SHF.R.U32.HI R60, RZ, 0x10, R61 ;  /* 0x00000010ff3c7819 */ /* 0x000fe2000001163d */
[----:B------:R-:W-:Y:S01]  /*1440*/  FMUL.FTZ R34, R194, UR16 ;  /* 0x00000010c2227c20 */ /* 0x000fe20008410000 */
[----:B------:R-:W-:Y:S01]  /*1450*/  FMUL.FTZ R170, R63, R66 ;  /* 0x000000423faa7220 */ /* 0x000fe20000410000 */
[----:B------:R-:W-:Y:S01]  /*1460*/  FADD.FTZ R167, R12, -UR5 ;  /* 0x800000050ca77e21 */ /* 0x000fe20008010000 */
[----:B------:R-:W-:Y:S01]  /*1470*/  SHF.L.U32 R191, R191, 0x10, RZ ;  /* 0x00000010bfbf7819 */ /* 0x000fe200000006ff */
[----:B------:R-:W-:Y:S01]  /*1480*/  FADD.FTZ R63, R176, R53 ;  /* 0x00000035b03f7221 */ /* 0x000fe20000010000 */
[----:B------:R-:W-:Y:S01]  /*1490*/  SHF.L.U32 R172, R142, 0x10, RZ ;  /* 0x000000108eac7819 */ /* 0x000fe200000006ff */
[----:B------:R-:W-:Y:S01]  /*14a0*/  FMUL.FTZ R197, R197, UR16 ;  /* 0x00000010c5c57c20 */ /* 0x000fe20008410000 */
[----:B------:R-:W-:Y:S01]  /*14b0*/  SHF.L.U32 R194, R58, 0x10, RZ ;  /* 0x000000103ac27819 */ /* 0x000fe200000006ff */
[----:B------:R-:W-:Y:S01]  /*14c0*/  FFMA.FTZ R58, R24, R53, R67 ;  /* 0x00000035183a7223 */ /* 0x000fe20000010043 */
[----:B------:R-:W-:Y:S01]  /*14d0*/  FADD.FTZ R205, R26, -UR5 ;  /* 0x800000051acd7e21 */ /* 0x000fe20008010000 */
[----:B------:R-:W-:Y:S01]  /*14e0*/  SHF.L.U32 R216, R60, 0x10, RZ ;  /* 0x000000103cd87819 */ /* 0x000fe200000006ff */
[----:B------:R-:W-:Y:S01]  /*14f0*/  FADD.FTZ R171, R14, -UR5 ;  /* 0x800000050eab7e21 */ /* 0x000fe20008010000 */
[----:B------:R-:W-:Y:S01]  /*1500*/  SHF.L.U32 R166, R144, 0x10, RZ ;  /* 0x0000001090a67819 */ /* 0x000fe200000006ff */
[----:B------:R-:W-:Y:S01]  /*1510*/  FMUL.FTZ R26, R167, UR16 ;  /* 0x00000010a71a7c20 */ /* 0x000fe20008410000 */
[----:B------:R-:W-:Y:S01]  /*1520*/  SHF.L.U32 R173, R173, 0x10, RZ ;  /* 0x00000010adad7819 */ /* 0x000fe200000006ff */
[----:B------:R-:W-:Y:S01]  /*1530*/  FADD.FTZ R60, R63, R170 ;  /* 0x000000aa3f3c7221 */ /* 0x000fe20000010000 */
[----:B------:R-:W-:Y:S01]  /*1540*/  FADD.FTZ R198, R13, -UR5 ;  /* 0x800000050dc67e21 */ /* 0x000fe20008010000 */
[----:B------:R-:W-:Y:S01]  /*1550*/  FMUL.FTZ R167, R172, R191 ;  /* 0x000000bfaca77220 */ /* 0x000fe20000410000 */
[----:B------:R-:W-:Y:S01]  /*1560*/  FFMA.FTZ R63, R197, R170, R58 ;  /* 0x000000aac53f7223 */ /* 0x000fe2000001003a */
[----:B------:R-:W-:Y:S01]  /*1570*/  FADD.FTZ R206, R28, -UR5 ;  /* 0x800000051cce7e21 */ /* 0x000fe20008010000 */
[----:B------:R-:W-:Y:S01]  /*1580*/  SHF.L.U32 R188, R188, 0x10, RZ ;  /* 0x00000010bcbc7819 */ /* 0x000fe200000006ff */
[----:B------:R-:W-:Y:S01]  /*1590*/  FMUL.FTZ R28, R171, UR16 ;  /* 0x00000010ab1c7c20 */ /* 0x000fe20008410000 */
[----:B------:R-:W-:Y:S01]  /*15a0*/  SHF.L.U32 R169, R143, 0x10, RZ ;  /* 0x000000108fa97819 */ /* 0x000fe200000006ff */
[----:B------:R-:W-:Y:S01]  /*15b0*/  FMUL.FTZ R198, R198, UR16 ;  /* 0x00000010c6c67c20 */ /* 0x000fe20008410000 */
[----:B------:R-:W-:Y:S01]  /*15c0*/  FMUL.FTZ R171, R166, R173 ;  /* 0x000000ada6ab7220 */ /* 0x000fe20000410000 */
[----:B------:R-:W-:Y:S01]  /*15d0*/  FADD.FTZ R60, R60, R167 ;  /* 0x000000a73c3c7221 */ /* 0x000fe20000010000 */
[----:B------:R-:W-:Y:S01]  /*15e0*/  FFMA.FTZ R63, R26, R167, R63 ;  /* 0x000000a71a3f7223 */ /* 0x000fe2000001003f */
[----:B------:R-:W-:Y:S01]  /*15f0*/  SHF.L.U32 R61, R145, 0x10, RZ ;  /* 0x00000010913d7819 */ /* 0x000fe200000006ff */
[----:B------:R-:W-:Y:S01]  /*1600*/  FADD.FTZ R199, R15, -UR5 ;  /* 0x800000050fc77e21 */ /* 0x000fe20008010000 */
[----:B------:R-:W-:Y:S01]  /*1610*/  SHF.L.U32 R54, R54, 0x10, RZ ;  /* 0x0000001036367819 */ /* 0x000fe200000006ff */
[----:B------:R-:W-:Y:S01]  /*1620*/  FMUL.FTZ R169, R169, R188 ;  /* 0x000000bca9a97220 */ /* 0x000fe20000410000 */
[----:B------:R-:W-:Y:S01]  /*1630*/  SHF.L.U32 R218, R57, 0x10, RZ ;  /* 0x0000001039da7819 */ /* 0x000fe200000006ff */
[----:B------:R-:W-:Y:S01]  /*1640*/  FADD.FTZ R60, R60, R171 ;  /* 0x000000ab3c3c7221 */ /* 0x000fe20000010000 */
[----:B------:R-:W-:Y:S01]  /*1650*/  FFMA.FTZ R57, R198, R171, R63 ;  /* 0x000000abc6397223 */ /* 0x000fe2000001003f */
[----:B------:R-:W-:Y:S01]  /*1660*/  SHF.L.U32 R18, R146, 0x10, RZ ;  /* 0x0000001092127819 */ /* 0x000fe200000006ff */
[----:B------:R-:W-:Y:S01]  /*1670*/  FMUL.FTZ R166, R61, R54 ;  /* 0x000000363da67220 */ /* 0x000fe20000410000 */
[----:B------:R-:W-:Y:S01]  /*1680*/  SHF.L.U32 R63, R56, 0x10, RZ ;  /* 0x00000010383f7819 */ /* 0x000fe200000006ff */
[----:B------:R-:W-:Y:S01]  /*1690*/  FMUL.FTZ R199, R199, UR16 ;  /* 0x00000010c7c77c20 */ /* 0x000fe20008410000 */
[----:B------:R-:W-:Y:S01]  /*16a0*/  FADD.FTZ R61, R60, R169 ;  /* 0x000000a93c3d7221 */ /* 0x000fe20000010000 */
[----:B------:R-:W-:Y:S01]  /*16b0*/  FFMA.FTZ R56, R28, R169, R57 ;  /* 0x000000a91c387223 */ /* 0x000fe20000010039 */
[----:B------:R-:W-:Y:S01]  /*16c0*/  SHF.L.U32 R14, R148, 0x10, RZ ;  /* 0x00000010940e7819 */ /* 0x000fe200000006ff */
[----:B------:R-:W-:Y:S01]  /*16d0*/  FMUL.FTZ R67, R18, R215 ;  /* 0x000000d712437220 */ /* 0x000fe20000410000 */
[----:B------:R-:W-:Y:S01]  /*16e0*/  SHF.L.U32 R189, R189, 0x10, RZ ;  /* 0x00000010bdbd7819 */ /* 0x000fe200000006ff */
[----:B------:R-:W-:Y:S01]  /*16f0*/  FADD.FTZ R200, R17, -UR5 ;  /* 0x8000000511c87e21 */ /* 0x000fe20008010000 */
[----:B------:R-:W-:Y:S01]  /*1700*/  FADD.FTZ R18, R61, R166 ;  /* 0x000000a63d127221 */ /* 0x000fe20000010000 */
[----:B------:R-:W-:Y:S01]  /*1710*/  FFMA.FTZ R211, R199, R166, R56 ;  /* 0x000000a6c7d37223 */ /* 0x000fe20000010038 */
[----:B------:R-:W-:Y:S01]  /*1720*/  SHF.L.U32 R185, R185, 0x10, RZ ;  /* 0x00000010b9b97819 */ /* 0x000fe200000006ff */
[----:B------:R-:W-:Y:S01]  /*1730*/  FMUL.FTZ R200, R200, UR16 ;  /* 0x00000010c8c87c20 */ /* 0x000fe20008410000 */
[----:B------:R-:W-:Y:S01]  /*1740*/  SHF.L.U32 R16, R147, 0x10, RZ ;  /* 0x0000001093107819 */ /* 0x000fe200000006ff */
        /* <DEDUP_REMOVED lines=9> */
[----:B------:R-:W-:Y:S01]  /*17e0*/  SHF.L.U32 R168, R168, 0x10, RZ ;  /* 0x00000010a8a87819 */ /* 0x000fe200000006ff */
[----:B------:R-:W-:Y:S01]  /*17f0*/  FFMA.FTZ R225, R200, R61, R225 ;  /* 0x0000003dc8e17223 */ /* 0x000fe200000100e1 */
[----:B------:R-:W-:Y:S01]  /*1800*/  FADD.FTZ R21, R21, -UR5 ;  /* 0x8000000515157e21 */ /* 0x000fe20008010000 */
[----:B------:R-:W-:Y:S01]  /*1810*/  SHF.L.U32 R180, R180, 0x10, RZ ;  /* 0x00000010b4b47819 */ /* 0x000fe200000006ff */
[----:B------:R-:W-:Y:S01]  /*1820*/  FADD.FTZ R23, R23, -UR5 ;  /* 0x8000000517177e21 */ /* 0x000fe20008010000 */
[----:B------:R-:W-:Y:S01]  /*1830*/  SHF.L.U32 R12, R150, 0x10, RZ ;  /* 0x00000010960c7819 */ /* 0x000fe200000006ff */
[----:B------:R-:W-:Y:S01]  /*1840*/  FMUL.FTZ R56, R10, R183 ;  /* 0x000000b70a387220 */ /* 0x000fe20000410000 */
[----:B------:R-:W-:Y:S01]  /*1850*/  SHF.L.U32 R19, R158, 0x10, RZ ;  /* 0x000000109e137819 */ /* 0x000fe200000006ff */
[----:B------:R-:W-:Y:S01]  /*1860*/  FMUL.FTZ R201, R201, UR16 ;  /* 0x00000010c9c97c20 */ /* 0x000fe20008410000 */
[----:B------:R-:W-:Y:S01]  /*1870*/  SHF.L.U32 R220, R62, 0x10, RZ ;  /* 0x000000103edc7819 */ /* 0x000fe200000006ff */
[----:B------:R-:W-:Y:S01]  /*1880*/  FMUL.FTZ R62, R221, R168 ;  /* 0x000000a8dd3e7220 */ /* 0x000fe20000410000 */
[----:B------:R-:W-:Y:S01]  /*1890*/  FADD.FTZ R221, R18, R57 ;  /* 0x0000003912dd7221 */ /* 0x000fe20000010000 */
[----:B------:R-:W-:Y:S01]  /*18a0*/  FFMA.FTZ R10, R32, R57, R225 ;  /* 0x00000039200a7223 */ /* 0x000fe200000100e1 */
[----:B------:R-:W-:Y:S01]  /*18b0*/  FADD.FTZ R25, R25, -UR5 ;  /* 0x8000000519197e21 */ /* 0x000fe20008010000 */
[----:B------:R-:W-:Y:S01]  /*18c0*/  FMUL.FTZ R202, R21, UR16 ;  /* 0x0000001015ca7c20 */ /* 0x000fe20008410000 */
[----:B------:R-:W-:Y:S01]  /*18d0*/  SHF.L.U32 R59, R155, 0x10, RZ ;  /* 0x000000109b3b7819 */ /* 0x000fe200000006ff */
[----:B------:R-:W-:Y:S01]  /*18e0*/  FMUL.FTZ R21, R203, UR16 ;  /* 0x00000010cb157c20 */ /* 0x000fe20008410000 */
[----:B------:R-:W-:Y:S01]  /*18f0*/  FADD.FTZ R27, R27, -UR5 ;  /* 0x800000051b1b7e21 */ /* 0x000fe20008010000 */
[----:B------:R-:W-:Y:S01]  /*1900*/  SHF.L.U32 R8, R152, 0x10, RZ ;  /* 0x0000001098087819 */ /* 0x000fe200000006ff */
[----:B------:R-:W-:Y:S01]  /*1910*/  FMUL.FTZ R203, R23, UR16 ;  /* 0x0000001017cb7c20 */ /* 0x000fe20008410000 */
[----:B------:R-:W-:Y:S01]  /*1920*/  SHF.L.U32 R219, R219, 0x10, RZ ;  /* 0x00000010dbdb7819 */ /* 0x000fe200000006ff */
[----:B------:R-:W-:Y:S01]  /*1930*/  FMUL.FTZ R211, R12, R217 ;  /* 0x000000d90cd37220 */ /* 0x000fe20000410000 */
[----:B------:R-:W-:Y:S01]  /*1940*/  FMUL.FTZ R174, R19, R180 ;  /* 0x000000b413ae7220 */ /* 0x000fe20000410000 */
[----:B------:R-:W-:Y:S01]  /*1950*/  FMUL.FTZ R23, R204, UR16 ;  /* 0x00000010cc177c20 */ /* 0x000fe20008410000 */
[----:B------:R-:W-:Y:S01]  /*1960*/  FADD.FTZ R12, R221, R62 ;  /* 0x0000003edd0c7221 */ /* 0x000fe20000010000 */
[----:B------:R-:W-:Y:S01]  /*1970*/  FFMA.FTZ R19, R201, R62, R10 ;  /* 0x0000003ec9137223 */ /* 0x000fe2000001000a */
[----:B------:R-:W-:Y:S01]  /*1980*/  FADD.FTZ R29, R29, -UR5 ;  /* 0x800000051d1d7e21 */ /* 0x000fe20008010000 */
[----:B------:R-:W-:Y:S01]  /*1990*/  FMUL.FTZ R204, R25, UR16 ;  /* 0x0000001019cc7c20 */ /* 0x000fe20008410000 */
[----:B------:R-:W-:Y:S01]  /*19a0*/  SHF.L.U32 R15, R163, 0x10, RZ ;  /* 0x00000010a30f7819 */ /* 0x000fe200000006ff */
[----:B------:R-:W-:Y:S01]  /*19b0*/  FMUL.FTZ R25, R205, UR16 ;  /* 0x00000010cd197c20 */ /* 0x000fe20008410000 */
[----:B------:R-:W-:Y:S01]  /*19c0*/  FADD.FTZ R31, R31, -UR5 ;  /* 0x800000051f1f7e21 */ /* 0x000fe20008010000 */
[----:B------:R-:W-:Y:S01]  /*19d0*/  FMUL.FTZ R205, R27, UR16 ;  /* 0x000000101bcd7c20 */ /* 0x000fe20008410000 */
[----:B------:R-:W-:Y:S01]  /*19e0*/  FMUL.FTZ R172, R59, R184 ;  /* 0x000000b83bac7220 */ /* 0x000fe20000410000 */
[----:B------:R-:W-:Y:S01]  /*19f0*/  FMUL.FTZ R27, R206, UR16 ;  /* 0x00000010ce1b7c20 */ /* 0x000fe20008410000 */
[----:B------:R-:W-:Y:S01]  /*1a00*/  FMUL.FTZ R59, R8, R219 ;  /* 0x000000db083b7220 */ /* 0x000fe20000410000 */
[----:B------:R-:W-:Y:S01]  /*1a10*/  FADD.FTZ R12, R12, R211 ;  /* 0x000000d30c0c7221 */ /* 0x000fe20000010000 */
[----:B------:R-:W-:Y:S01]  /*1a20*/  FFMA.FTZ R19, R34, R211, R19 ;  /* 0x000000d322137223 */ /* 0x000fe20000010013 */
[----:B------:R-:W-:Y:S01]  /*1a30*/  FADD.FTZ R33, R33, -UR5 ;  /* 0x8000000521217e21 */ /* 0x000fe20008010000 */
[----:B------:R-:W-:Y:S01]  /*1a40*/  FMUL.FTZ R206, R29, UR16 ;  /* 0x000000101dce7c20 */ /* 0x000fe20008410000 */
[----:B------:R-:W-:Y:S01]  /*1a50*/  FMUL.FTZ R29, R207, UR16 ;  /* 0x00000010cf1d7c20 */ /* 0x000fe20008410000 */
[----:B------:R-:W-:Y:S01]  /*1a60*/  SHF.L.U32 R13, R153, 0x10, RZ ;  /* 0x00000010990d7819 */ /* 0x000fe200000006ff */
[----:B------:R-:W-:Y:S01]  /*1a70*/  FMUL.FTZ R207, R31, UR16 ;  /* 0x000000101fcf7c20 */ /* 0x000fe20008410000 */
[----:B------:R-:W-:Y:S01]  /*1a80*/  FMUL.FTZ R60, R15, R214 ;  /* 0x000000d60f3c7220 */ /* 0x000fe20000410000 */
[----:B------:R-:W-:Y:S01]  /*1a90*/  FMUL.FTZ R31, R208, UR16 ;  /* 0x00000010d01f7c20 */ /* 0x000fe20008410000 */
[----:B------:R-:W-:Y:S01]  /*1aa0*/  FADD.FTZ R15, R12, R59 ;  /* 0x0000003b0c0f7221 */ /* 0x000fe20000010000 */
[----:B------:R-:W-:Y:S01]  /*1ab0*/  FFMA.FTZ R8, R202, R59, R19 ;  /* 0x0000003bca087223 */ /* 0x000fe20000010013 */
[----:B------:R-:W-:Y:S01]  /*1ac0*/  FMUL.FTZ R208, R33, UR16 ;  /* 0x0000001021d07c20 */ /* 0x000fe20008410000 */
[----:B------:R-:W-:Y:S01]  /*1ad0*/  FMUL.FTZ R33, R209, UR16 ;  /* 0x00000010d1217c20 */ /* 0x000fe20008410000 */
[----:B------:R-:W-:Y:S01]  /*1ae0*/  SHF.L.U32 R182, R182, 0x10, RZ ;  /* 0x00000010b6b67819 */ /* 0x000fe200000006ff */
[----:B------:R-:W-:Y:S01]  /*1af0*/  FMUL.FTZ R209, R210, UR16 ;  /* 0x00000010d2d17c20 */ /* 0x000fe20008410000 */
[----:B------:R-:W-:Y:S01]  /*1b00*/  SHF.L.U32 R223, R154, 0x10, RZ ;  /* 0x000000109adf7819 */ /* 0x000fe200000006ff */
[----:B------:R-:W-:Y:S01]  /*1b10*/  FMUL.FTZ R210, R13, R194 ;  /* 0x000000c20dd27220 */ /* 0x000fe20000410000 */
[----:B------:R-:W-:Y:S01]  /*1b20*/  FADD.FTZ R15, R15, R56 ;  /* 0x000000380f0f7221 */ /* 0x000fe20000010000 */
[----:B------:R-:W-:Y:S01]  /*1b30*/  FFMA.FTZ R8, R21, R56, R8 ;  /* 0x0000003815087223 */ /* 0x000fe20000010008 */
[----:B------:R-:W-:Y:S01]  /*1b40*/  SHF.L.U32 R6, R156, 0x10, RZ ;  /* 0x000000109c067819 */ /* 0x000fe200000006ff */
[----:B------:R-:W-:Y:S01]  /*1b50*/  FMUL.FTZ R58, R223, R182 ;  /* 0x000000b6df3a7220 */ /* 0x000fe20000410000 */
[----:B------:R-:W-:Y:S01]  /*1b60*/  SHF.L.U32 R7, R161, 0x10, RZ ;  /* 0x00000010a1077819 */ /* 0x000fe200000006ff */
[----:B------:R-:W-:Y:S01]  /*1b70*/  FADD.FTZ R15, R15, R210 ;  /* 0x000000d20f0f7221 */ /* 0x000fe20000010000 */
[----:B------:R-:W-:Y:S01]  /*1b80*/  SHF.L.U32 R175, R175, 0x10, RZ ;  /* 0x00000010afaf7819 */ /* 0x000fe200000006ff */
[----:B------:R-:W-:Y:S01]  /*1b90*/  FFMA.FTZ R8, R203, R210, R8 ;  /* 0x000000d2cb087223 */ /* 0x000fe20000010008 */
[----:B------:R-:W-:Y:S01]  /*1ba0*/  SHF.L.U32 R9, R160, 0x10, RZ ;  /* 0x00000010a0097819 */ /* 0x000fe200000006ff */
[----:B------:R-:W-:Y:S01]  /*1bb0*/  FMUL.FTZ R226, R7, R220 ;  /* 0x000000dc07e27220 */ /* 0x000fe20000410000 */
[----:B------:R-:W-:Y:S01]  /*1bc0*/  SHF.L.U32 R11, R157, 0x10, RZ ;  /* 0x000000109d0b7819 */ /* 0x000fe200000006ff */
[----:B------:R-:W-:Y:S01]  /*1bd0*/  FMUL.FTZ R221, R6, R175 ;  /* 0x000000af06dd7220 */ /* 0x000fe20000410000 */
[----:B------:R-:W-:Y:S01]  /*1be0*/  FADD.FTZ R6, R15, R58 ;  /* 0x0000003a0f067221 */ /* 0x000fe20000010000 */
[----:B------:R-:W-:Y:S01]  /*1bf0*/  FFMA.FTZ R7, R23, R58, R8 ;  /* 0x0000003a17077223 */ /* 0x000fe20000010008 */
[----:B------:R-:W-:Y:S01]  /*1c00*/  FMUL.FTZ R223, R9, R218 ;  /* 0x000000da09df7220 */ /* 0x000fe20000410000 */
[----:B------:R-:W-:Y:S01]  /*1c10*/  FMUL.FTZ R224, R11, R216 ;  /* 0x000000d80be07220 */ /* 0x000fe20000410000 */
[----:B------:R-:W-:Y:S01]  /*1c20*/  FADD.FTZ R9, R6, R221 ;  /* 0x000000dd06097221 */ /* 0x000fe20000010000 */
[----:B------:R-:W-:Y:S01]  /*1c30*/  FFMA.FTZ R8, R204, R221, R7 ;  /* 0x000000ddcc087223 */ /* 0x000fe20000010007 */
[----:B------:R-:W-:Y:S01]  /*1c40*/  SHF.L.U32 R17, R159, 0x10, RZ ;  /* 0x000000109f117819 */ /* 0x000fe200000006ff */
        /* <DEDUP_REMOVED lines=60> */
[----:B------:R-:W-:Y:S06]  /*2010*/  BRA `(.L_x_15) ;  /* 0x0000001400807947 */ /* 0x000fec0003800000 */
.L_x_14:
[----:B------:R-:W-:Y:S02]  /*2020*/  SHF.L.U32 R187, R134, 0x10, RZ ;  /* 0x0000001086bb7819 */ /* 0x000fe400000006ff */
[----:B------:R-:W-:Y:S02]  /*2030*/  SHF.L.U32 R213, R46, 0x10, RZ ;  /* 0x000000102ed57819 */ /* 0x000fe400000006ff */
[----:B------:R-:W0:Y:S01]  /*2040*/  MUFU.RCP R0, R187 ;  /* 0x000000bb00007308 */ /* 0x000e220000001000 */
[----:B------:R-:W-:Y:S02]  /*2050*/  SHF.L.U32 R66, R135, 0x10, RZ ;  /* 0x0000001087427819 */ /* 0x000fe400000006ff */
[----:B------:R-:W-:Y:S01]  /*2060*/  SHF.L.U32 R166, R139, 0x10, RZ ;  /* 0x000000108ba67819 */ /* 0x000fe200000006ff */
[----:B------:R-:W-:Y:S01]  /*2070*/  FADD.FTZ R228, -R213, R12 ;  /* 0x0000000cd5e47221 */ /* 0x000fe20000010100 */
[----:B------:R-:W-:Y:S02]  /*2080*/  SHF.L.U32 R203, R51, 0x10, RZ ;  /* 0x0000001033cb7819 */ /* 0x000fe400000006ff */
[----:B------:R-:W-:Y:S01]  /*2090*/  SHF.L.U32 R221, R42, 0x10, RZ ;  /* 0x000000102add7819 */ /* 0x000fe200000006ff */
[----:B------:R-:W1:Y:S01]  /*20a0*/  MUFU.RCP R215, R66 ;  /* 0x0000004200d77308 */ /* 0x000e620000001000 */
[----:B------:R-:W-:Y:S01]  /*20b0*/  SHF.L.U32 R227, R47, 0x10, RZ ;  /* 0x000000102fe37819 */ /* 0x000fe200000006ff */
[----:B------:R-:W-:Y:S01]  /*20c0*/  FADD.FTZ R222, -R203, R6 ;  /* 0x00000006cbde7221 */ /* 0x000fe20000010100 */
[----:B------:R-:W-:Y:S01]  /*20d0*/  SHF.L.U32 R213, R44, 0x10, RZ ;  /* 0x000000102cd57819 */ /* 0x000fe200000006ff */
[----:B------:R-:W-:Y:S01]  /*20e0*/  FADD.FTZ R224, -R221, R20 ;  /* 0x00000014dde07221 */ /* 0x000fe20000010100 */
[----:B------:R-:W-:Y:S01]  /*20f0*/  SHF.L.U32 R217, R45, 0x10, RZ ;  /* 0x000000102dd97819 */ /* 0x000fe200000006ff */
[----:B------:R-:W-:Y:S01]  /*2100*/  FADD.FTZ R227, -R227, R14 ;  /* 0x0000000ee3e37221 */ /* 0x000fe20000010100 */
[----:B------:R-:W-:Y:S01]  /*2110*/  SHF.L.U32 R172, R146, 0x10, RZ ;  /* 0x0000001092ac7819 */ /* 0x000fe200000006ff */
[----:B------:R-:W2:Y:S01]  /*2120*/  MUFU.RCP R208, R166 ;  /* 0x000000a600d07308 */ /* 0x000ea20000001000 */
[----:B------:R-:W-:Y:S01]  /*2130*/  SHF.L.U32 R211, R150, 0x10, RZ ;  /* 0x0000001096d37819 */ /* 0x000fe200000006ff */
[----:B------:R-:W-:Y:S01]  /*2140*/  FADD.FTZ R230, -R213, R16 ;  /* 0x00000010d5e67221 */ /* 0x000fe20000010100 */
[----:B------:R-:W-:Y:S01]  /*2150*/  SHF.L.U32 R167, R142, 0x10, RZ ;  /* 0x000000108ea77819 */ /* 0x000fe200000006ff */
[----:B------:R-:W-:Y:S01]  /*2160*/  FADD.FTZ R14, -R217, R18 ;  /* 0x00000012d90e7221 */ /* 0x000fe20000010100 */
[----:B------:R-:W-:-:S02]  /*2170*/  SHF.L.U32 R219, R50, 0x10, RZ ;  /* 0x0000001032db7819 */ /* 0x000fc400000006ff */
[----:B------:R-:W-:Y:S01]  /*2180*/  SHF.L.U32 R6, R151, 0x10, RZ ;  /* 0x0000001097067819 */ /* 0x000fe200000006ff */
[----:B------:R-:W3:Y:S01]  /*2190*/  MUFU.RCP R205, R172 ;  /* 0x000000ac00cd7308 */ /* 0x000ee20000001000 */
[----:B------:R-:W-:Y:S01]  /*21a0*/  SHF.L.U32 R221, R40, 0x10, RZ ;  /* 0x0000001028dd7819 */ /* 0x000fe200000006ff */
[----:B------:R-:W-:Y:S01]  /*21b0*/  FADD.FTZ R219, -R219, R4 ;  /* 0x00000004dbdb7221 */ /* 0x000fe20000010100 */
[--C-:B------:R-:W-:Y:S02]  /*21c0*/  SHF.R.U64 R64, R64, 0x10, R65.reuse ;  /* 0x0000001040407819 */ /* 0x100fe40000001241 */
[----:B------:R-:W-:Y:S01]  /*21d0*/  SHF.R.U32.HI R210, RZ, 0x10, R65 ;  /* 0x00000010ffd27819 */ /* 0x000fe20000011641 */
[----:B------:R-:W-:Y:S01]  /*21e0*/  FADD.FTZ R221, -R221, R24 ;  /* 0x00000018dddd7221 */ /* 0x000fe20000010100 */
[----:B------:R-:W-:Y:S01]  /*21f0*/  SHF.R.U64 R20, R50, 0x10, R51 ;  /* 0x0000001032147819 */ /* 0x000fe20000001233 */
[----:B------:R-:W4:Y:S01]  /*2200*/  MUFU.RCP R65, R211 ;  /* 0x000000d300417308 */ /* 0x000f220000001000 */
[----:B------:R-:W-:Y:S01]  /*2210*/  SHF.L.U32 R213, R41, 0x10, RZ ;  /* 0x0000001029d57819 */ /* 0x000fe200000006ff */
[----:B0-----:R-:W-:Y:S01]  /*2220*/  FMUL.FTZ R0, R219, R0 ;  /* 0x00000000db007220 */ /* 0x001fe20000410000 */
[----:B------:R-:W-:-:S02]  /*2230*/  SHF.L.U32 R217, R38, 0x10, RZ ;  /* 0x0000001026d97819 */ /* 0x000fc400000006ff */
[----:B------:R-:W-:Y:S01]  /*2240*/  SHF.L.U32 R229, R49, 0x10, RZ ;  /* 0x0000001031e57819 */ /* 0x000fe200000006ff */
[----:B------:R-:W-:Y:S01]  /*2250*/  FADD.FTZ R220, -R213, R26 ;  /* 0x0000001ad5dc7221 */ /* 0x000fe20000010100 */
[----:B------:R-:W-:Y:S01]  /*2260*/  SHF.L.U32 R20, R20, 0x10, RZ ;  /* 0x0000001014147819 */ /* 0x000fe200000006ff */
[----:B------:R-:W0:Y:S01]  /*2270*/  MUFU.RCP R207, R167 ;  /* 0x000000a700cf7308 */ /* 0x000e220000001000 */
[----:B------:R-:W-:Y:S01]  /*2280*/  SHF.R.U64 R24, R48, 0x10, R49 ;  /* 0x0000001030187819 */ /* 0x000fe20000001231 */
[----:B------:R-:W-:Y:S01]  /*2290*/  FADD.FTZ R218, -R217, R28 ;  /* 0x0000001cd9da7221 */ /* 0x000fe20000010100 */
[----:B------:R-:W-:Y:S01]  /*22a0*/  SHF.L.U32 R190, R147, 0x10, RZ ;  /* 0x0000001093be7819 */ /* 0x000fe200000006ff */
[----:B------:R-:W-:Y:S01]  /*22b0*/  FADD.FTZ R229, -R229, R10 ;  /* 0x0000000ae5e57221 */ /* 0x000fe20000010100 */
[----:B------:R-:W-:Y:S01]  /*22c0*/  SHF.L.U32 R217, R36, 0x10, RZ ;  /* 0x0000001024d97819 */ /* 0x000fe200000006ff */
[----:B------:R-:W-:Y:S01]  /*22d0*/  FADD.FTZ R219, -R20, R5 ;  /* 0x0000000514db7221 */ /* 0x000fe20000010100 */
[----:B------:R-:W-:Y:S01]  /*22e0*/  SHF.R.U32.HI R26, RZ, 0x10, R49 ;  /* 0x00000010ff1a7819 */ /* 0x000fe20000011631 */
[----:B------:R-:W5:Y:S01]  /*22f0*/  MUFU.RCP R16, R6 ;  /* 0x0000000600107308 */ /* 0x000f620000001000 */
[----:B------:R-:W-:Y:S01]  /*2300*/  SHF.L.U32 R10, R154, 0x10, RZ ;  /* 0x000000109a0a7819 */ /* 0x000fe200000006ff */
[----:B------:R-:W-:Y:S01]  /*2310*/  FADD.FTZ R216, -R217, R32 ;  /* 0x00000020d9d87221 */ /* 0x000fe20000010100 */
[----:B------:R-:W-:Y:S01]  /*2320*/  SHF.L.U32 R225, R37, 0x10, RZ ;  /* 0x0000001025e17819 */ /* 0x000fe200000006ff */
[----:B-1----:R-:W-:Y:S01]  /*2330*/  FMUL.FTZ R20, R222, R215 ;  /* 0x000000d7de147220 */ /* 0x002fe20000410000 */
[----:B------:R-:W-:-:S02]  /*2340*/  SHF.L.U32 R24, R24, 0x10, RZ ;  /* 0x0000001018187819 */ /* 0x000fc400000006ff */
[----:B------:R-:W-:Y:S01]  /*2350*/  SHF.L.U32 R5, R155, 0x10, RZ ;  /* 0x000000109b057819 */ /* 0x000fe200000006ff */
[----:B------:R-:W1:Y:S01]  /*2360*/  MUFU.RCP R209, R190 ;  /* 0x000000be00d17308 */ /* 0x000e620000001000 */
[----:B------:R-:W-:Y:S01]  /*2370*/  SHF.L.U32 R26, R26, 0x10, RZ ;  /* 0x000000101a1a7819 */ /* 0x000fe200000006ff */
[----:B------:R-:W-:Y:S01]  /*2380*/  FADD.FTZ R217, -R225, R34 ;  /* 0x00000022e1d97221 */ /* 0x000fe20000010100 */
[----:B------:R-:W-:Y:S01]  /*2390*/  SHF.R.U64 R232, R42, 0x10, R43 ;  /* 0x000000102ae87819 */ /* 0x000fe2000000122b */
[----:B------:R-:W-:Y:S01]  /*23a0*/  FADD.FTZ R215, -R24, R9 ;  /* 0x0000000918d77221 */ /* 0x000fe20000010100 */
[----:B------:R-:W-:Y:S01]  /*23b0*/  SHF.L.U32 R223, R43, 0x10, RZ ;  /* 0x000000102bdf7819 */ /* 0x000fe200000006ff */
[----:B--2---:R-:W-:Y:S01]  /*23c0*/  FMUL.FTZ R24, R229, R208 ;  /* 0x000000d0e5187220 */ /* 0x004fe20000410000 */
[----:B------:R-:W-:Y:S01]  /*23d0*/  SHF.L.U32 R213, R39, 0x10, RZ ;  /* 0x0000001027d57819 */ /* 0x000fe200000006ff */
[----:B------:R-:W2:Y:S01]  /*23e0*/  MUFU.RCP R226, R10 ;  /* 0x0000000a00e27308 */ /* 0x000ea20000001000 */
[----:B------:R-:W-:Y:S01]  /*23f0*/  SHF.L.U32 R232, R232, 0x10, RZ ;  /* 0x00000010e8e87819 */ /* 0x000fe200000006ff */
[----:B------:R-:W-:Y:S01]  /*2400*/  FADD.FTZ R208, -R26, R11 ;  /* 0x0000000b1ad07221 */ /* 0x000fe20000010100 */
[----:B------:R-:W-:Y:S01]  /*2410*/  SHF.L.U32 R168, R138, 0x10, RZ ;  /* 0x000000108aa87819 */ /* 0x000fe200000006ff */
[----:B------:R-:W-:Y:S01]  /*2420*/  FADD.FTZ R223, -R223, R22 ;  /* 0x00000016dfdf7221 */ /* 0x000fe20000010100 */
[----:B------:R-:W-:Y:S01]  /*2430*/  FADD.FTZ R18, -R213, R30 ;  /* 0x0000001ed5127221 */ /* 0x000fe20000010100 */
[----:B------:R-:W-:Y:S01]  /*2440*/  SHF.R.U32.HI R11, RZ, 0x10, R47 ;  /* 0x00000010ff0b7819 */ /* 0x000fe2000001162f */
[----:B---3--:R-:W-:Y:S01]  /*2450*/  FMUL.FTZ R30, R230, R205 ;  /* 0x000000cde61e7220 */ /* 0x008fe20000410000 */
[----:B------:R-:W3:Y:S01]  /*2460*/  MUFU.RCP R225, R5 ;  /* 0x0000000500e17308 */ /* 0x000ee20000001000 */
[----:B------:R-:W-:Y:S01]  /*2470*/  SHF.L.U32 R9, R158, 0x10, RZ ;  /* 0x000000109e097819 */ /* 0x000fe200000006ff */
[----:B----4-:R-:W-:Y:S01]  /*2480*/  FMUL.FTZ R34, R224, R65 ;  /* 0x00000041e0227220 */ /* 0x010fe20000410000 */
[--C-:B------:R-:W-:Y:S01]  /*2490*/  SHF.R.U64 R32, R44, 0x10, R45.reuse ;  /* 0x000000102c207819 */ /* 0x100fe2000000122d */
[----:B0-----:R-:W-:Y:S01]  /*24a0*/  FMUL.FTZ R26, R228, R207 ;  /* 0x000000cfe41a7220 */ /* 0x001fe20000410000 */
[----:B------:R-:W-:Y:S01]  /*24b0*/  SHF.R.U32.HI R230, RZ, 0x10, R45 ;  /* 0x00000010ffe67819 */ /* 0x000fe2000001162d */
[----:B------:R-:W-:Y:S01]  /*24c0*/  FADD.FTZ R224, -R232, R21 ;  /* 0x00000015e8e07221 */ /* 0x000fe20000010100 */
[----:B------:R-:W-:Y:S01]  /*24d0*/  SHF.R.U32.HI R234, RZ, 0x10, R43 ;  /* 0x00000010ffea7819 */ /* 0x000fe2000001162b */
[----:B------:R-:W0:Y:S01]  /*24e0*/  MUFU.RCP R214, R168 ;  /* 0x000000a800d67308 */ /* 0x000e220000001000 */
[----:B------:R-:W-:Y:S01]  /*24f0*/  SHF.L.U32 R228, R11, 0x10, RZ ;  /* 0x000000100be47819 */ /* 0x000fe200000006ff */
[----:B-----5:R-:W-:Y:S01]  /*2500*/  FMUL.FTZ R21, R223, R16 ;  /* 0x00000010df157220 */ /* 0x020fe20000410000 */
[----:B------:R-:W-:-:S02]  /*2510*/  SHF.L.U32 R32, R32, 0x10, RZ ;  /* 0x0000001020207819 */ /* 0x000fc400000006ff */
[----:B------:R-:W-:Y:S01]  /*2520*/  SHF.R.U64 R16, R40, 0x10, R41 ;  /* 0x0000001028107819 */ /* 0x000fe20000001229 */
[----:B------:R-:W-:Y:S01]  /*2530*/  FADD.FTZ R228, -R228, R15 ;  /* 0x0000000fe4e47221 */ /* 0x000fe20000010100 */
[----:B------:R-:W-:Y:S01]  /*2540*/  SHF.L.U32 R230, R230, 0x10, RZ ;  /* 0x00000010e6e67819 */ /* 0x000fe200000006ff */
[----:B------:R-:W4:Y:S01]  /*2550*/  MUFU.RCP R229, R9 ;  /* 0x0000000900e57308 */ /* 0x000f220000001000 */
[----:B------:R-:W-:Y:S01]  /*2560*/  SHF.L.U32 R234, R234, 0x10, RZ ;  /* 0x00000010eaea7819 */ /* 0x000fe200000006ff */
[----:B------:R-:W-:Y:S01]  /*2570*/  FADD.FTZ R205, -R32, R17 ;  /* 0x0000001120cd7221 */ /* 0x000fe20000010100 */
[----:B------:R-:W-:Y:S01]  /*2580*/  SHF.R.U32.HI R22, RZ, 0x10, R51 ;  /* 0x00000010ff167819 */ /* 0x000fe20000011633 */
[----:B-1----:R-:W-:Y:S01]  /*2590*/  FMUL.FTZ R32, R14, R209 ;  /* 0x000000d10e207220 */ /* 0x002fe20000410000 */
[----:B------:R-:W-:Y:S01]  /*25a0*/  SHF.L.U32 R231, R48, 0x10, RZ ;  /* 0x0000001030e77819 */ /* 0x000fe200000006ff */
[----:B------:R-:W-:Y:S01]  /*25b0*/  FADD.FTZ R230, -R230, R19 ;  /* 0x00000013e6e67221 */ /* 0x000fe20000010100 */
[----:B------:R-:W-:Y:S01]  /*25c0*/  SHF.L.U32 R16, R16, 0x10, RZ ;  /* 0x0000001010107819 */ /* 0x000fe200000006ff */
[----:B------:R-:W-:Y:S01]  /*25d0*/  FADD.FTZ R19, -R234, R23 ;  /* 0x00000017ea137221 */ /* 0x000fe20000010100 */
[----:B------:R-:W-:Y:S01]  /*25e0*/  SHF.L.U32 R15, R163, 0x10, RZ ;  /* 0x00000010a30f7819 */ /* 0x000fe200000006ff */
[----:B--2---:R-:W-:Y:S01]  /*25f0*/  FMUL.FTZ R23, R221, R226 ;  /* 0x000000e2dd177220 */ /* 0x004fe20000410000 */
[----:B------:R-:W-:Y:S01]  /*2600*/  SHF.L.U32 R22, R22, 0x10, RZ ;  /* 0x0000001016167819 */ /* 0x000fe200000006ff */
[----:B------:R-:W-:Y:S01]  /*2610*/  FADD.FTZ R231, -R231, R8 ;  /* 0x00000008e7e77221 */ /* 0x000fe20000010100 */
[----:B------:R-:W-:Y:S01]  /*2620*/  SHF.L.U32 R14, R162, 0x10, RZ ;  /* 0x00000010a20e7819 */ /* 0x000fe200000006ff */
[----:B------:R-:W1:Y:S01]  /*2630*/  MUFU.RCP R234, R15 ;  /* 0x0000000f00ea7308 */ /* 0x000e620000001000 */
[----:B------:R-:W-:Y:S01]  /*2640*/  SHF.R.U64 R17, R38, 0x10, R39 ;  /* 0x0000001026117819 */ /* 0x000fe20000001227 */
[----:B------:R-:W-:Y:S01]  /*2650*/  FADD.FTZ R226, -R16, R25 ;  /* 0x0000001910e27221 */ /* 0x000fe20000010100 */
[----:B------:R-:W-:Y:S01]  /*2660*/  SHF.L.U32 R67, R136, 0x10, RZ ;  /* 0x0000001088437819 */ /* 0x000fe200000006ff */
[----:B---3--:R-:W-:Y:S01]  /*2670*/  FMUL.FTZ R25, R220, R225 ;  /* 0x000000e1dc197220 */ /* 0x008fe20000410000 */
[----:B------:R-:W-:Y:S01]  /*2680*/  SHF.L.U32 R173, R137, 0x10, RZ ;  /* 0x0000001089ad7819 */ /* 0x000fe200000006ff */
[----:B------:R-:W-:Y:S01]  /*2690*/  FADD.FTZ R222, -R22, R7 ;  /* 0x0000000716de7221 */ /* 0x000fe20000010100 */
[--C-:B------:R-:W-:Y:S01]  /*26a0*/  SHF.R.U64 R58, R58, 0x10, R59.reuse ;  /* 0x000000103a3a7819 */ /* 0x100fe2000000123b */
[----:B------:R-:W2:Y:S01]  /*26b0*/  MUFU.RCP R65, R14 ;  /* 0x0000000e00417308 */ /* 0x000ea20000001000 */
[----:B------:R-:W-:Y:S01]  /*26c0*/  SHF.R.U32.HI R194, RZ, 0x10, R59 ;  /* 0x00000010ffc27819 */ /* 0x000fe2000001163b */
[----:B0-----:R-:W-:Y:S01]  /*26d0*/  FMUL.FTZ R22, R231, R214 ;  /* 0x000000d6e7167220 */ /* 0x001fe20000410000 */
[----:B------:R-:W-:-:S02]  /*26e0*/  SHF.R.U32.HI R232, RZ, 0x10, R41 ;  /* 0x00000010ffe87819 */ /* 0x000fc40000011629 */
[----:B------:R-:W-:Y:S02]  /*26f0*/  SHF.L.U32 R59, R149, 0x10, RZ ;  /* 0x00000010953b7819 */ /* 0x000fe400000006ff */
[----:B------:R-:W-:Y:S01]  /*2700*/  SHF.L.U32 R4, R152, 0x10, RZ ;  /* 0x0000001098047819 */ /* 0x000fe200000006ff */
[----:B------:R-:W0:Y:S01]  /*2710*/  MUFU.RCP R202, R67 ;  /* 0x0000004300ca7308 */ /* 0x000e220000001000 */
[----:B------:R-:W-:Y:S02]  /*2720*/  SHF.L.U32 R8, R153, 0x10, RZ ;  /* 0x0000001099087819 */ /* 0x000fe400000006ff */
[----:B------:R-:W-:Y:S02]  /*2730*/  SHF.L.U32 R12, R156, 0x10, RZ ;  /* 0x000000109c0c7819 */ /* 0x000fe400000006ff */
[----:B------:R-:W-:Y:S02]  /*2740*/  SHF.L.U32 R220, R17, 0x10, RZ ;  /* 0x0000001011dc7819 */ /* 0x000fe400000006ff */
[----:B------:R-:W-:Y:S01]  /*2750*/  SHF.L.U32 R176, R148, 0x10, RZ ;  /* 0x0000001094b07819 */ /* 0x000fe200000006ff */
[----:B------:R-:W3:Y:S01]  /*2760*/  MUFU.RCP R201, R173 ;  /* 0x000000ad00c97308 */ /* 0x000ee20000001000 */
[----:B------:R-:W-:Y:S01]  /*2770*/  SHF.R.U64 R2, R2, 0x10, R3 ;  /* 0x0000001002027819 */ /* 0x000fe20000001203 */
[----:B------:R-:W-:Y:S01]  /*2780*/  FADD.FTZ R223, -R220, R29 ;  /* 0x0000001ddcdf7221 */ /* 0x000fe20000010100 */
[----:B------:R-:W-:-:S02]  /*2790*/  SHF.R.U32.HI R189, RZ, 0x10, R3 ;  /* 0x00000010ffbd7819 */ /* 0x000fc40000011603 */
[----:B------:R-:W-:Y:S02]  /*27a0*/  SHF.L.U32 R232, R232, 0x10, RZ ;  /* 0x00000010e8e87819 */ /* 0x000fe400000006ff */
[----:B------:R-:W-:Y:S01]  /*27b0*/  SHF.L.U32 R7, R157, 0x10, RZ ;  /* 0x000000109d077819 */ /* 0x000fe200000006ff */
[----:B------:R-:W5:Y:S01]  /*27c0*/  MUFU.RCP R3, R59 ;  /* 0x0000003b00037308 */ /* 0x000f620000001000 */
[----:B------:R-:W-:Y:S01]  /*27d0*/  SHF.L.U32 R174, R140, 0x10, RZ ;  /* 0x000000108cae7819 */ /* 0x000fe200000006ff */
[----:B------:R-:W-:Y:S01]  /*27e0*/  FADD.FTZ R221, -R232, R27 ;  /* 0x0000001be8dd7221 */ /* 0x000fe20000010100 */
[----:B------:R-:W-:Y:S01]  /*27f0*/  SHF.R.U64 R220, R36, 0x10, R37 ;  /* 0x0000001024dc7819 */ /* 0x000fe20000001225 */
[----:B----4-:R-:W-:Y:S01]  /*2800*/  FMUL.FTZ R27, R218, R229 ;  /* 0x000000e5da1b7220 */ /* 0x010fe20000410000 */
[----:B------:R-:W-:Y:S02]  /*2810*/  SHF.R.U32.HI R218, RZ, 0x10, R39 ;  /* 0x00000010ffda7819 */ /* 0x000fe40000011627 */
[----:B------:R-:W-:Y:S01]  /*2820*/  SHF.R.U32.HI R232, RZ, 0x10, R37 ;  /* 0x00000010ffe87819 */ /* 0x000fe20000011625 */
[----:B------:R-:W4:Y:S01]  /*2830*/  MUFU.RCP R203, R4 ;  /* 0x0000000400cb7308 */ /* 0x000f220000001000 */
[----:B------:R-:W-:-:S02]  /*2840*/  SHF.L.U32 R220, R220, 0x10, RZ ;  /* 0x00000010dcdc7819 */ /* 0x000fc400000006ff */
[----:B------:R-:W-:Y:S02]  /*2850*/  SHF.L.U32 R218, R218, 0x10, RZ ;  /* 0x00000010dada7819 */ /* 0x000fe400000006ff */
[----:B------:R-:W-:Y:S01]  /*2860*/  SHF.L.U32 R232, R232, 0x10, RZ ;  /* 0x00000010e8e87819 */ /* 0x000fe200000006ff */
[----:B------:R-:W-:Y:S01]  /*2870*/  FADD.FTZ R220, -R220, R33 ;  /* 0x00000021dcdc7221 */ /* 0x000fe20000010100 */
[----:B-1----:R-:W-:Y:S01]  /*2880*/  FMUL.FTZ R33, R217, R234 ;  /* 0x000000ead9217220 */ /* 0x002fe20000410000 */
[----:B------:R-:W1:Y:S01]  /*2890*/  MUFU.RCP R204, R8 ;  /* 0x0000000800cc7308 */ /* 0x000e620000001000 */
[----:B------:R-:W-:Y:S01]  /*28a0*/  SHF.L.U32 R212, R212, 0x10, RZ ;  /* 0x00000010d4d47819 */ /* 0x000fe200000006ff */
[----:B------:R-:W-:Y:S01]  /*28b0*/  FADD.FTZ R218, -R218, R31 ;  /* 0x0000001fdada7221 */ /* 0x000fe20000010100 */
[----:B------:R-:W-:Y:S01]  /*28c0*/  SHF.L.U32 R217, R184, 0x10, RZ ;  /* 0x00000010b8d97819 */ /* 0x000fe200000006ff */
[----:B--2---:R-:W-:Y:S01]  /*28d0*/  FMUL.FTZ R31, R216, R65 ;  /* 0x00000041d81f7220 */ /* 0x004fe20000410000 */
[----:B------:R-:W-:Y:S01]  /*28e0*/  FADD.FTZ R232, -R232, R35 ;  /* 0x00000023e8e87221 */ /* 0x000fe20000010100 */
[----:B------:R-:W-:Y:S01]  /*28f0*/  SHF.L.U32 R184, R181, 0x10, RZ ;  /* 0x00000010b5b87819 */ /* 0x000fe200000006ff */
[----:B0-----:R-:W-:Y:S01]  /*2900*/  FMUL.FTZ R35, R219, R202 ;  /* 0x000000cadb237220 */ /* 0x001fe20000410000 */
[----:B------:R-:W0:Y:S01]  /*2910*/  MUFU.RCP R213, R12 ;  /* 0x0000000c00d57308 */ /* 0x000e220000001000 */
[----:B---3--:R-:W-:Y:S01]  /*2920*/  FMUL.FTZ R65, R222, R201 ;  /* 0x000000c9de417220 */ /* 0x008fe20000410000 */
[----:B------:R-:W-:Y:S01]  /*2930*/  SHF.L.U32 R181, R178, 0x10, RZ ;  /* 0x00000010b2b57819 */ /* 0x000fe200000006ff */
[----:B-----5:R-:W-:Y:S01]  /*2940*/  FMUL.FTZ R201, R230, R3 ;  /* 0x00000003e6c97220 */ /* 0x020fe20000410000 */
[----:B----4-:R-:W-:Y:S01]  /*2950*/  FMUL.FTZ R202, R224, R203 ;  /* 0x000000cbe0ca7220 */ /* 0x010fe20000410000 */
[----:B------:R-:W-:Y:S01]  /*2960*/  SHF.L.U32 R178, R2, 0x10, RZ ;  /* 0x0000001002b27819 */ /* 0x000fe200000006ff */
[----:B------:R-:W-:Y:S01]  /*2970*/  FMUL.FTZ R3, R187, R212 ;  /* 0x000000d4bb037220 */ /* 0x000fe20000410000 */
[----:B------:R-:W-:Y:S01]  /*2980*/  SHF.L.U32 R195, R195, 0x10, RZ ;  /* 0x00000010c3c37819 */ /* 0x000fe200000006ff */
[----:B------:R-:W2:Y:S01]  /*2990*/  MUFU.RCP R200, R176 ;  /* 0x000000b000c87308 */ /* 0x000ea20000001000 */
[--C-:B------:R-:W-:Y:S01]  /*29a0*/  SHF.R.U64 R52, R52, 0x10, R53.reuse ;  /* 0x0000001034347819 */ /* 0x100fe20000001235 */
[----:B-1----:R-:W-:Y:S01]  /*29b0*/  FMUL.FTZ R203, R19, R204 ;  /* 0x000000cc13cb7220 */ /* 0x002fe20000410000 */
[----:B------:R-:W-:Y:S01]  /*29c0*/  SHF.R.U32.HI R53, RZ, 0x10, R53 ;  /* 0x00000010ff357819 */ /* 0x000fe20000011635 */
[----:B------:R-:W-:Y:S01]  /*29d0*/  FMUL.FTZ R2, R67, R178 ;  /* 0x000000b243027220 */ /* 0x000fe20000410000 */
[----:B------:R-:W-:Y:S01]  /*29e0*/  SHF.L.U32 R193, R193, 0x10, RZ ;  /* 0x00000010c1c17819 */ /* 0x000fe200000006ff */
[----:B------:R-:W-:Y:S01]  /*29f0*/  FFMA.FTZ R19, R3, R0, RZ ;  /* 0x0000000003137223 */ /* 0x000fe200000100ff */
[----:B------:R-:W-:Y:S01]  /*2a00*/  FADD.FTZ R67, RZ, R3 ;  /* 0x00000003ff437221 */ /* 0x000fe20000010000 */
[----:B------:R-:W1:Y:S01]  /*2a10*/  MUFU.RCP R214, R7 ;  /* 0x0000000700d67308 */ /* 0x000e620000001000 */
[----:B------:R-:W-:Y:S01]  /*2a20*/  SHF.L.U32 R170, R141, 0x10, RZ ;  /* 0x000000108daa7819 */ /* 0x000fe200000006ff */
[----:B0-----:R-:W-:Y:S01]  /*2a30*/  FMUL.FTZ R204, R226, R213 ;  /* 0x000000d5e2cc7220 */ /* 0x001fe20000410000 */
[----:B------:R-:W-:Y:S01]  /*2a40*/  SHF.L.U32 R213, R192, 0x10, RZ ;  /* 0x00000010c0d57819 */ /* 0x000fe200000006ff */
[----:B------:R-:W-:Y:S01]  /*2a50*/  FMUL.FTZ R211, R211, R217 ;  /* 0x000000d9d3d37220 */ /* 0x000fe20000410000 */
[----:B------:R-:W-:Y:S01]  /*2a60*/  SHF.L.U32 R192, R189, 0x10, RZ ;  /* 0x00000010bdc07819 */ /* 0x000fe200000006ff */
[----:B------:R-:W-:Y:S01]  /*2a70*/  FMUL.FTZ R236, R217, R34 ;  /* 0x00000022d9ec7220 */ /* 0x000fe20000410000 */
[----:B------:R-:W-:Y:S01]  /*2a80*/  SHF.L.U32 R187, R52, 0x10, RZ ;  /* 0x0000001034bb7819 */ /* 0x000fe200000006ff */
[----:B------:R-:W0:Y:S01]  /*2a90*/  MUFU.RCP R196, R174 ;  /* 0x000000ae00c47308 */ /* 0x000e220000001000 */
[----:B------:R-:W-:Y:S01]  /*2aa0*/  SHF.L.U32 R171, R144, 0x10, RZ ;  /* 0x0000001090ab7819 */ /* 0x000fe200000006ff */
[----:B--2---:R-:W-:Y:S01]  /*2ab0*/  FMUL.FTZ R200, R205, R200 ;  /* 0x000000c8cdc87220 */ /* 0x004fe20000410000 */
[----:B------:R-:W-:Y:S01]  /*2ac0*/  FMUL.FTZ R52, R173, R192 ;  /* 0x000000c0ad347220 */ /* 0x000fe20000410000 */
[--C-:B------:R-:W-:Y:S01]  /*2ad0*/  SHF.R.U64 R54, R54, 0x10, R55.reuse ;  /* 0x0000001036367819 */ /* 0x100fe20000001237 */
[----:B------:R-:W-:Y:S01]  /*2ae0*/  FMUL.FTZ R242, R184, R25 ;  /* 0x00000019b8f27220 */ /* 0x000fe20000410000 */
[----:B------:R-:W-:-:S02]  /*2af0*/  SHF.R.U32.HI R55, RZ, 0x10, R55 ;  /* 0x00000010ff377819 */ /* 0x000fc40000011637 */
[----:B------:R-:W2:Y:S01]  /*2b00*/  MUFU.RCP R197, R170 ;  /* 0x000000aa00c57308 */ /* 0x000ea20000001000 */
[----:B------:R-:W-:Y:S01]  /*2b10*/  SHF.L.U32 R169, R143, 0x10, RZ ;  /* 0x000000108fa97819 */ /* 0x000fe200000006ff */
[----:B-1----:R-:W-:Y:S01]  /*2b20*/  FMUL.FTZ R205, R221, R214 ;  /* 0x000000d6ddcd7220 */ /* 0x002fe20000410000 */
[----:B------:R-:W-:Y:S01]  /*2b30*/  SHF.L.U32 R214, R177, 0x10, RZ ;  /* 0x00000010b1d67819 */ /* 0x000fe200000006ff */
[----:B------:R-:W-:Y:S01]  /*2b40*/  FMUL.FTZ R177, R66, R195 ;  /* 0x000000c342b17220 */ /* 0x000fe20000410000 */
[----:B------:R-:W-:Y:S01]  /*2b50*/  SHF.L.U32 R66, R53, 0x10, RZ ;  /* 0x0000001035427819 */ /* 0x000fe200000006ff */
[----:B------:R-:W-:Y:S01]  /*2b60*/  FMUL.FTZ R53, R166, R213 ;  /* 0x000000d5a6357220 */ /* 0x000fe20000410000 */
[----:B------:R-:W-:Y:S01]  /*2b70*/  FFMA.FTZ R166, R2, R35, R19 ;  /* 0x0000002302a67223 */ /* 0x000fe20000010013 */
[----:B------:R-:W1:Y:S01]  /*2b80*/  MUFU.RCP R198, R171 ;  /* 0x000000ab00c67308 */ /* 0x000e620000001000 */
[----:B------:R-:W-:Y:S01]  /*2b90*/  SHF.L.U32 R173, R54, 0x10, RZ ;  /* 0x0000001036ad7819 */ /* 0x000fe200000006ff */
[----:B0-----:R-:W-:Y:S01]  /*2ba0*/  FMUL.FTZ R196, R215, R196 ;  /* 0x000000c4d7c47220 */ /* 0x001fe20000410000 */
[----:B------:R-:W-:Y:S01]  /*2bb0*/  SHF.L.U32 R215, R186, 0x10, RZ ;  /* 0x00000010bad77819 */ /* 0x000fe200000006ff */
        /* <DEDUP_REMOVED lines=8> */
[----:B------:R-:W-:Y:S01]  /*2c40*/  SHF.R.U64 R56, R56, 0x10, R57 ;  /* 0x0000001038387819 */ /* 0x000fe20000001239 */
[----:B------:R-:W-:Y:S01]  /*2c50*/  FFMA.FTZ R166, R179, R22, R166 ;  /* 0x00000016b3a67223 */ /* 0x000fe200000100a6 */
[----:B------:R-:W0:Y:S01]  /*2c60*/  MUFU.RCP R206, R169 ;  /* 0x000000a900ce7308 */ /* 0x000e220000001000 */
[----:B------:R-:W-:Y:S01]  /*2c70*/  FADD.FTZ R168, R67, R52 ;  /* 0x0000003443a87221 */ /* 0x000fe20000010000 */
[----:B------:R-:W-:Y:S01]  /*2c80*/  SHF.L.U32 R175, R145, 0x10, RZ ;  /* 0x0000001091af7819 */ /* 0x000fe200000006ff */
[----:B------:R-:W-:Y:S01]  /*2c90*/  FFMA.FTZ R166, R55, R196, R166 ;  /* 0x000000c437a67223 */ /* 0x000fe200000100a6 */
[----:B------:R-:W-:Y:S01]  /*2ca0*/  SHF.R.U64 R28, R46, 0x10, R47 ;  /* 0x000000102e1c7819 */ /* 0x000fe2000000122f */
[----:B------:R-:W-:Y:S01]  /*2cb0*/  FADD.FTZ R168, R168, R179 ;  /* 0x000000b3a8a87221 */ /* 0x000fe20000010000 */
[----:B------:R-:W-:Y:S01]  /*2cc0*/  SHF.L.U32 R189, R56, 0x10, RZ ;  /* 0x0000001038bd7819 */ /* 0x000fe200000006ff */
[----:B--2---:R-:W-:Y:S01]  /*2cd0*/  FMUL.FTZ R197, R208, R197 ;  /* 0x000000c5d0c57220 */ /* 0x004fe20000410000 */
[----:B------:R-:W2:Y:S01]  /*2ce0*/  MUFU.RCP R199, R175 ;  /* 0x000000af00c77308 */ /* 0x000ea20000001000 */
[----:B------:R-:W-:Y:S01]  /*2cf0*/  FADD.FTZ R56, R168, R55 ;  /* 0x00000037a8387221 */ /* 0x000fe20000010000 */
[----:B------:R-:W-:Y:S01]  /*2d00*/  SHF.L.U32 R28, R28, 0x10, RZ ;  /* 0x000000101c1c7819 */ /* 0x000fe200000006ff */
[----:B------:R-:W-:Y:S01]  /*2d10*/  FMUL.FTZ R170, R170, R66 ;  /* 0x00000042aaaa7220 */ /* 0x000fe20000410000 */
[----:B------:R-:W-:Y:S01]  /*2d20*/  SHF.L.U32 R191, R191, 0x10, RZ ;  /* 0x00000010bfbf7819 */ /* 0x000fe200000006ff */
[----:B------:R-:W-:Y:S01]  /*2d30*/  FFMA.FTZ R19, R53, R24, R166 ;  /* 0x0000001835137223 */ /* 0x000fe200000100a6 */
[----:B------:R-:W-:Y:S01]  /*2d40*/  FADD.FTZ R219, R56, R53 ;  /* 0x0000003538db7221 */ /* 0x000fe20000010000 */
[----:B------:R-:W-:Y:S01]  /*2d50*/  FADD.FTZ R207, -R28, R13 ;  /* 0x0000000d1ccf7221 */ /* 0x000fe20000010100 */
[----:B------:R-:W-:Y:S01]  /*2d60*/  SHF.L.U32 R183, R183, 0x10, RZ ;  /* 0x00000010b7b77819 */ /* 0x000fe200000006ff */
[----:B------:R-:W-:Y:S01]  /*2d70*/  FMUL.FTZ R167, R167, R191 ;  /* 0x000000bfa7a77220 */ /* 0x000fe20000410000 */
[----:B------:R-:W-:Y:S01]  /*2d80*/  FFMA.FTZ R56, R170, R197, R19 ;  /* 0x000000c5aa387223 */ /* 0x000fe20000010013 */
[----:B------:R-:W-:Y:S01]  /*2d90*/  FADD.FTZ R166, R219, R170 ;  /* 0x000000aadba67221 */ /* 0x000fe20000010000 */
[----:B------:R-:W-:Y:S01]  /*2da0*/  SHF.L.U32 R188, R188, 0x10, RZ ;  /* 0x00000010bcbc7819 */ /* 0x000fe200000006ff */
[----:B-1----:R-:W-:Y:S01]  /*2db0*/  FMUL.FTZ R198, R207, R198 ;  /* 0x000000c6cfc67220 */ /* 0x002fe20000410000 */
[----:B------:R-:W-:Y:S01]  /*2dc0*/  SHF.L.U32 R219, R58, 0x10, RZ ;  /* 0x000000103adb7819 */ /* 0x000fe200000006ff */
[----:B------:R-:W-:Y:S01]  /*2dd0*/  FMUL.FTZ R171, R171, R173 ;  /* 0x000000adabab7220 */ /* 0x000fe20000410000 */
[----:B------:R-:W-:Y:S01]  /*2de0*/  SHF.L.U32 R16, R161, 0x10, RZ ;  /* 0x00000010a1107819 */ /* 0x000fe200000006ff */
[----:B------:R-:W-:Y:S01]  /*2df0*/  FFMA.FTZ R58, R167, R26, R56 ;  /* 0x0000001aa73a7223 */ /* 0x000fe20000010038 */
[----:B------:R-:W-:Y:S01]  /*2e00*/  FADD.FTZ R166, R166, R167 ;  /* 0x000000a7a6a67221 */ /* 0x000fe20000010000 */
[----:B------:R-:W-:Y:S01]  /*2e10*/  FMUL.FTZ R56, R6, R183 ;  /* 0x000000b706387220 */ /* 0x000fe20000410000 */
[----:B0-----:R-:W-:Y:S01]  /*2e20*/  FMUL.FTZ R28, R227, R206 ;  /* 0x000000cee31c7220 */ /* 0x001fe20000410000 */
[----:B------:R-:W0:Y:S01]  /*2e30*/  MUFU.RCP R209, R16 ;  /* 0x0000001000d17308 */ /* 0x000e220000001000 */
[----:B------:R-:W-:Y:S01]  /*2e40*/  FMUL.FTZ R169, R169, R188 ;  /* 0x000000bca9a97220 */ /* 0x000fe20000410000 */
[----:B------:R-:W-:Y:S01]  /*2e50*/  FMUL.FTZ R67, R172, R215 ;  /* 0x000000d7ac437220 */ /* 0x000fe20000410000 */
[----:B------:R-:W-:Y:S01]  /*2e60*/  FFMA.FTZ R6, R171, R198, R58 ;  /* 0x000000c6ab067223 */ /* 0x000fe2000001003a */
[----:B------:R-:W-:Y:S01]  /*2e70*/  FADD.FTZ R172, R166, R171 ;  /* 0x000000aba6ac7221 */ /* 0x000fe20000010000 */
[----:B------:R-:W-:Y:S01]  /*2e80*/  SHF.L.U32 R182, R182, 0x10, RZ ;  /* 0x00000010b6b67819 */ /* 0x000fe200000006ff */
[----:B--2---:R-:W-:Y:S01]  /*2e90*/  FMUL.FTZ R199, R228, R199 ;  /* 0x000000c7e4c77220 */ /* 0x004fe20000410000 */
[----:B------:R-:W-:Y:S01]  /*2ea0*/  FMUL.FTZ R166, R175, R54 ;  /* 0x00000036afa67220 */ /* 0x000fe20000410000 */
[----:B------:R-:W-:Y:S01]  /*2eb0*/  FFMA.FTZ R19, R169, R28, R6 ;  /* 0x0000001ca9137223 */ /* 0x000fe20000010006 */
[----:B------:R-:W-:Y:S01]  /*2ec0*/  FADD.FTZ R221, R172, R169 ;  /* 0x000000a9acdd7221 */ /* 0x000fe20000010000 */
[--C-:B------:R-:W-:Y:S01]  /*2ed0*/  SHF.R.U64 R60, R60, 0x10, R61.reuse ;  /* 0x000000103c3c7819 */ /* 0x100fe2000000123d */
[----:B------:R-:W-:Y:S01]  /*2ee0*/  FMUL.FTZ R58, R10, R182 ;  /* 0x000000b60a3a7220 */ /* 0x000fe20000410000 */
[----:B------:R-:W-:Y:S01]  /*2ef0*/  SHF.R.U32.HI R61, RZ, 0x10, R61 ;  /* 0x00000010ff3d7819 */ /* 0x000fe2000001163d */
[----:B------:R-:W-:Y:S01]  /*2f00*/  FFMA.FTZ R6, R166, R199, R19 ;  /* 0x000000c7a6067223 */ /* 0x000fe20000010013 */
[----:B------:R-:W-:Y:S01]  /*2f10*/  FADD.FTZ R10, R221, R166 ;  /* 0x000000a6dd0a7221 */ /* 0x000fe20000010000 */
[----:B------:R-:W-:Y:S01]  /*2f20*/  SHF.L.U32 R17, R164, 0x10, RZ ;  /* 0x00000010a4117819 */ /* 0x000fe200000006ff */
[----:B------:R-:W-:Y:S01]  /*2f30*/  FMUL.FTZ R172, R5, R184 ;  /* 0x000000b805ac7220 */ /* 0x000fe20000410000 */
[----:B------:R-:W-:Y:S01]  /*2f40*/  SHF.R.U32.HI R57, RZ, 0x10, R57 ;  /* 0x00000010ff397819 */ /* 0x000fe20000011639 */
[----:B------:R-:W-:Y:S01]  /*2f50*/  FFMA.FTZ R6, R67, R30, R6 ;  /* 0x0000001e43067223 */ /* 0x000fe20000010006 */
[----:B------:R-:W-:Y:S01]  /*2f60*/  SHF.L.U32 R185, R185, 0x10, RZ ;  /* 0x00000010b9b97819 */ /* 0x000fe200000006ff */
[----:B------:R-:W-:Y:S01]  /*2f70*/  FADD.FTZ R10, R10, R67 ;  /* 0x000000430a0a7221 */ /* 0x000fe20000010000 */
[----:B------:R-:W-:Y:S01]  /*2f80*/  SHF.L.U32 R216, R61, 0x10, RZ ;  /* 0x000000103dd87819 */ /* 0x000fe200000006ff */
[----:B------:R-:W-:Y:S01]  /*2f90*/  FMUL.FTZ R61, R176, R189 ;  /* 0x000000bdb03d7220 */ /* 0x000fe20000410000 */
[----:B------:R-:W1:Y:S01]  /*2fa0*/  MUFU.RCP R225, R17 ;  /* 0x0000001100e17308 */ /* 0x000e620000001000 */
[----:B------:R-:W-:Y:S01]  /*2fb0*/  SHF.R.U64 R62, R62, 0x10, R63 ;  /* 0x000000103e3e7819 */ /* 0x000fe2000000123f */
[----:B0-----:R-:W-:Y:S01]  /*2fc0*/  FMUL.FTZ R207, R218, R209 ;  /* 0x000000d1dacf7220 */ /* 0x001fe20000410000 */
[----:B------:R-:W-:Y:S01]  /*2fd0*/  SHF.L.U32 R180, R180, 0x10, RZ ;  /* 0x00000010b4b47819 */ /* 0x000fe200000006ff */
[----:B------:R-:W-:Y:S01]  /*2fe0*/  FFMA.FTZ R6, R61, R200, R6 ;  /* 0x000000c83d067223 */ /* 0x000fe20000010006 */
[----:B------:R-:W-:Y:S01]  /*2ff0*/  SHF.L.U32 R168, R57, 0x10, RZ ;  /* 0x0000001039a87819 */ /* 0x000fe200000006ff */
[----:B------:R-:W-:Y:S01]  /*3000*/  FMUL.FTZ R57, R190, R185 ;  /* 0x000000b9be397220 */ /* 0x000fe20000410000 */
[----:B------:R-:W-:Y:S01]  /*3010*/  FADD.FTZ R10, R10, R61 ;  /* 0x0000003d0a0a7221 */ /* 0x000fe20000010000 */
[----:B------:R-:W-:Y:S01]  /*3020*/  SHF.L.U32 R218, R62, 0x10, RZ ;  /* 0x000000103eda7819 */ /* 0x000fe200000006ff */
[----:B------:R-:W-:Y:S01]  /*3030*/  FMUL.FTZ R174, R9, R180 ;  /* 0x000000b409ae7220 */ /* 0x000fe20000410000 */
[----:B------:R-:W-:Y:S01]  /*3040*/  FMUL.FTZ R62, R59, R168 ;  /* 0x000000a83b3e7220 */ /* 0x000fe20000410000 */
[----:B------:R-:W-:Y:S01]  /*3050*/  FFMA.FTZ R5, R57, R32, R6 ;  /* 0x0000002039057223 */ /* 0x000fe20000010006 */
[----:B------:R-:W-:Y:S01]  /*3060*/  FADD.FTZ R9, R10, R57 ;  /* 0x000000390a097221 */ /* 0x000fe20000010000 */
[----:B------:R-:W-:Y:S01]  /*3070*/  FMUL.FTZ R59, R4, R219 ;  /* 0x000000db043b7220 */ /* 0x000fe20000410000 */
[----:B------:R-:W-:Y:S01]  /*3080*/  SHF.R.U32.HI R63, RZ, 0x10, R63 ;  /* 0x00000010ff3f7819 */ /* 0x000fe2000001163f */
[----:B------:R-:W-:Y:S01]  /*3090*/  FFMA.FTZ R6, R62, R201, R5 ;  /* 0x000000c93e067223 */ /* 0x000fe20000010005 */
[----:B------:R-:W-:Y:S01]  /*30a0*/  FADD.FTZ R10, R9, R62 ;  /* 0x0000003e090a7221 */ /* 0x000fe20000010000 */
[----:B------:R-:W-:Y:S01]  /*30b0*/  SHF.L.U32 R194, R194, 0x10, RZ ;  /* 0x00000010c2c27819 */ /* 0x000fe200000006ff */
[----:B-1----:R-:W-:Y:S01]  /*30c0*/  FMUL.FTZ R208, R220, R225 ;  /* 0x000000e1dcd07220 */ /* 0x002fe20000410000 */
[----:B------:R-:W-:Y:S01]  /*30d0*/  FFMA.FTZ R6, R211, R34, R6 ;  /* 0x00000022d3067223 */ /* 0x000fe20000010006 */
[----:B------:R-:W-:Y:S01]  /*30e0*/  FADD.FTZ R10, R10, R211 ;  /* 0x000000d30a0a7221 */ /* 0x000fe20000010000 */
[----:B------:R-:W-:Y:S01]  /*30f0*/  SHF.L.U32 R220, R63, 0x10, RZ ;  /* 0x000000103fdc7819 */ /* 0x000fe200000006ff */
[----:B------:R-:W-:Y:S01]  /*3100*/  FMUL.FTZ R224, R7, R216 ;  /* 0x000000d807e07220 */ /* 0x000fe20000410000 */
[----:B------:R-:W-:Y:S01]  /*3110*/  FFMA.FTZ R5, R59, R202, R6 ;  /* 0x000000ca3b057223 */ /* 0x000fe20000010006 */
[----:B------:R-:W-:Y:S01]  /*3120*/  FADD.FTZ R9, R10, R59 ;  /* 0x0000003b0a097221 */ /* 0x000fe20000010000 */
[----:B------:R-:W-:Y:S01]  /*3130*/  SHF.L.U32 R63, R64, 0x10, RZ ;  /* 0x00000010403f7819 */ /* 0x000fe200000006ff */
[----:B------:R-:W-:Y:S01]  /*3140*/  FMUL.FTZ R226, R16, R220 ;  /* 0x000000dc10e27220 */ /* 0x000fe20000410000 */
[----:B------:R-:W-:Y:S01]  /*3150*/  SHF.L.U32 R64, R210, 0x10, RZ ;  /* 0x00000010d2407819 */ /* 0x000fe200000006ff */
[----:B------:R-:W-:Y:S01]  /*3160*/  FMUL.FTZ R210, R8, R194 ;  /* 0x000000c208d27220 */ /* 0x000fe20000410000 */
[----:B------:R-:W-:Y:S01]  /*3170*/  FFMA.FTZ R5, R56, R21, R5 ;  /* 0x0000001538057223 */ /* 0x000fe20000010005 */
[----:B------:R-:W-:Y:S01]  /*3180*/  SHF.L.U32 R11, R160, 0x10, RZ ;  /* 0x00000010a00b7819 */ /* 0x000fe200000006ff */
[----:B------:R-:W-:Y:S01]  /*3190*/  FADD.FTZ R9, R9, R56 ;  /* 0x0000003809097221 */ /* 0x000fe20000010000 */
[----:B------:R-:W-:Y:S01]  /*31a0*/  SHF.L.U32 R13, R159, 0x10, RZ ;  /* 0x000000109f0d7819 */ /* 0x000fe200000006ff */
[----:B------:R-:W-:Y:S01]  /*31b0*/  FFMA.FTZ R5, R210, R203, R5 ;  /* 0x000000cbd2057223 */ /* 0x000fe20000010005 */
[----:B------:R-:W-:Y:S01]  /*31c0*/  SHF.L.U32 R175, R60, 0x10, RZ ;  /* 0x000000103caf7819 */ /* 0x000fe200000006ff */
[----:B------:R-:W0:Y:S01]  /*31d0*/  MUFU.RCP R206, R11 ;  /* 0x0000000b00ce7308 */ /* 0x000e220000001000 */
[----:B------:R-:W-:Y:S01]  /*31e0*/  FADD.FTZ R9, R9, R210 ;  /* 0x000000d209097221 */ /* 0x000fe20000010000 */
[----:B------:R-:W-:Y:S01]  /*31f0*/  FFMA.FTZ R6, R58, R23, R5 ;  /* 0x000000173a067223 */ /* 0x000fe20000010005 */
[----:B------:R-:W-:Y:S01]  /*3200*/  FMUL.FTZ R176, R13, R186 ;  /* 0x000000ba0db07220 */ /* 0x000fe20000410000 */
[----:B------:R-:W-:Y:S01]  /*3210*/  FMUL.FTZ R221, R12, R175 ;  /* 0x000000af0cdd7220 */ /* 0x000fe20000410000 */
[----:B------:R-:W-:Y:S01]  /*3220*/  FADD.FTZ R8, R9, R58 ;  /* 0x0000003a09087221 */ /* 0x000fe20000010000 */
[----:B------:R-:W-:Y:S01]  /*3230*/  FMUL.FTZ R190, R14, R181 ;  /* 0x000000b50ebe7220 */ /* 0x000fe20000410000 */
[----:B------:R-:W-:Y:S01]  /*3240*/  FMUL.FTZ R225, R17, R63 ;  /* 0x0000003f11e17220 */ /* 0x000fe20000410000 */
[----:B------:R-:W1:Y:S01]  /*3250*/  MUFU.RCP R227, R13 ;  /* 0x0000000d00e37308 */ /* 0x000e620000001000 */
[----:B------:R-:W-:Y:S01]  /*3260*/  FFMA.FTZ R5, R221, R204, R6 ;  /* 0x000000ccdd057223 */ /* 0x000fe20000010006 */
[----:B------:R-:W-:Y:S01]  /*3270*/  FADD.FTZ R7, R8, R221 ;  /* 0x000000dd08077221 */ /* 0x000fe20000010000 */
[----:B------:R-:W-:Y:S01]  /*3280*/  FMUL.FTZ R60, R15, R214 ;  /* 0x000000d60f3c7220 */ /* 0x000fe20000410000 */
[----:B------:R-:W-:Y:S01]  /*3290*/  FMUL.FTZ R4, R212, R0 ;  /* 0x00000000d4047220 */ /* 0x000fe20000410000 */
[----:B------:R-:W-:Y:S01]  /*32a0*/  FFMA.FTZ R5, R172, R25, R5 ;  /* 0x00000019ac057223 */ /* 0x000fe20000010005 */
[----:B------:R-:W-:Y:S01]  /*32b0*/  FADD.FTZ R7, R7, R172 ;  /* 0x000000ac07077221 */ /* 0x000fe20000010000 */
[----:B------:R-:W-:Y:S01]  /*32c0*/  FMUL.FTZ R6, R195, R20 ;  /* 0x00000014c3067220 */ /* 0x000fe20000410000 */
[----:B------:R-:W-:Y:S01]  /*32d0*/  FMUL.FTZ R8, R193, R22 ;  /* 0x00000016c1087220 */ /* 0x000fe20000410000 */
[----:B------:R-:W-:Y:S01]  /*32e0*/  FFMA.FTZ R5, R224, R205, R5 ;  /* 0x000000cde0057223 */ /* 0x000fe20000010005 */
[----:B------:R-:W-:Y:S01]  /*32f0*/  FADD.FTZ R7, R7, R224 ;  /* 0x000000e007077221 */ /* 0x000fe20000010000 */
[----:B0-----:R-:W-:Y:S01]  /*3300*/  FMUL.FTZ R206, R223, R206 ;  /* 0x000000cedfce7220 */ /* 0x001fe20000410000 */
[----:B------:R-:W-:Y:S01]  /*3310*/  FMUL.FTZ R223, R11, R218 ;  /* 0x000000da0bdf7220 */ /* 0x000fe20000410000 */
[----:B------:R-:W-:Y:S01]  /*3320*/  FFMA.FTZ R228, R174, R27, R5 ;  /* 0x0000001baee47223 */ /* 0x000fe20000010005 */
[----:B------:R-:W-:Y:S01]  /*3330*/  FADD.FTZ R230, R7, R174 ;  /* 0x000000ae07e67221 */ /* 0x000fe20000010000 */
[----:B------:R-:W-:Y:S01]  /*3340*/  FMUL.FTZ R10, R213, R24 ;  /* 0x00000018d50a7220 */ /* 0x000fe20000410000 */
[----:B------:R-:W-:Y:S01]  /*3350*/  FMUL.FTZ R12, R191, R26 ;  /* 0x0000001abf0c7220 */ /* 0x000fe20000410000 */
[----:B------:R-:W-:Y:S01]  /*3360*/  FFMA.FTZ R5, R223, R206, R228 ;  /* 0x000000cedf057223 */ /* 0x000fe200000100e4 */
[----:B-1----:R-:W-:Y:S01]  /*3370*/  FMUL.FTZ R29, R18, R227 ;  /* 0x000000e3121d7220 */ /* 0x002fe20000410000 */
[----:B------:R-:W-:Y:S01]  /*3380*/  SHF.L.U32 R18, R165, 0x10, RZ ;  /* 0x00000010a5127819 */ /* 0x000fe200000006ff */
[----:B------:R-:W-:Y:S01]  /*3390*/  FADD.FTZ R7, R230, R223 ;  /* 0x000000dfe6077221 */ /* 0x000fe20000010000 */
[----:B------:R-:W-:Y:S01]  /*33a0*/  FMUL.FTZ R14, R188, R28 ;  /* 0x0000001cbc0e7220 */ /* 0x000fe20000410000 */
[----:B------:R-:W-:Y:S01]  /*33b0*/  FFMA.FTZ R5, R176, R29, R5 ;  /* 0x0000001db0057223 */ /* 0x000fe20000010005 */
[----:B------:R0:W1:Y:S01]  /*33c0*/  MUFU.RCP R227, R18 ;  /* 0x0000001200e37308 */ /* 0x0000620000001000 */
[----:B------:R-:W-:Y:S01]  /*33d0*/  FADD.FTZ R7, R7, R176 ;  /* 0x000000b007077221 */ /* 0x000fe20000010000 */
[----:B------:R-:W-:Y:S01]  /*33e0*/  FMUL.FTZ R222, R18, R64 ;  /* 0x0000004012de7220 */ /* 0x000fe20000410000 */
[----:B------:R-:W-:Y:S01]  /*33f0*/  FFMA.FTZ R5, R226, R207, R5 ;  /* 0x000000cfe2057223 */ /* 0x000fe20000010005 */
[----:B------:R-:W-:Y:S01]  /*3400*/  FMUL.FTZ R16, R215, R30 ;  /* 0x0000001ed7107220 */ /* 0x000fe20000410000 */
[----:B------:R-:W-:Y:S01]  /*3410*/  FADD.FTZ R7, R7, R226 ;  /* 0x000000e207077221 */ /* 0x000fe20000010000 */
[----:B------:R-:W-:Y:S01]  /*3420*/  FMUL.FTZ R238, R183, R21 ;  /* 0x00000015b7ee7220 */ /* 0x000fe20000410000 */
[----:B------:R-:W-:Y:S01]  /*3430*/  FFMA.FTZ R234, R190, R31, R5 ;  /* 0x0000001fbeea7223 */ /* 0x000fe20000010005 */
[----:B------:R-:W-:Y:S01]  /*3440*/  FMUL.FTZ R240, R182, R23 ;  /* 0x00000017b6f07220 */ /* 0x000fe20000410000 */
[----:B------:R-:W-:Y:S01]  /*3450*/  FADD.FTZ R246, R7, R190 ;  /* 0x000000be07f67221 */ /* 0x000fe20000010000 */
[----:B0-----:R-:W-:Y:S01]  /*3460*/  FMUL.FTZ R18, R185, R32 ;  /* 0x00000020b9127220 */ /* 0x001fe20000410000 */
[----:B------:R-:W-:Y:S01]  /*3470*/  FFMA.FTZ R11, R225, R208, R234 ;  /* 0x000000d0e10b7223 */ /* 0x000fe200000100ea */
[----:B------:R-:W-:Y:S01]  /*3480*/  FMUL.FTZ R244, R180, R27 ;  /* 0x0000001bb4f47220 */ /* 0x000fe20000410000 */
[----:B------:R-:W-:Y:S01]  /*3490*/  FADD.FTZ R13, R246, R225 ;  /* 0x000000e1f60d7221 */ /* 0x000fe20000010000 */
[----:B------:R-:W-:Y:S01]  /*34a0*/  FMUL.FTZ R228, R186, R29 ;  /* 0x0000001dbae47220 */ /* 0x000fe20000410000 */
[----:B------:R-:W-:Y:S01]  /*34b0*/  FFMA.FTZ R15, R60, R33, R11 ;  /* 0x000000213c0f7223 */ /* 0x000fe2000001000b */
[----:B------:R-:W-:Y:S01]  /*34c0*/  FMUL.FTZ R230, R181, R31 ;  /* 0x0000001fb5e67220 */ /* 0x000fe20000410000 */
[----:B------:R-:W-:Y:S01]  /*34d0*/  FMUL.FTZ R5, R178, R35 ;  /* 0x00000023b2057220 */ /* 0x000fe20000410000 */
[----:B-1----:R-:W-:Y:S01]  /*34e0*/  FMUL.FTZ R209, R232, R227 ;  /* 0x000000e3e8d17220 */ /* 0x002fe20000410000 */
[----:B------:R-:W-:Y:S01]  /*34f0*/  FADD.FTZ R227, R13, R60 ;  /* 0x0000003c0de37221 */ /* 0x000fe20000010000 */
[----:B------:R-:W-:Y:S01]  /*3500*/  FMUL.FTZ R232, R214, R33 ;  /* 0x00000021d6e87220 */ /* 0x000fe20000410000 */
[----:B------:R-:W-:Y:S01]  /*3510*/  FMUL.FTZ R7, R192, R65 ;  /* 0x00000041c0077220 */ /* 0x000fe20000410000 */
[----:B------:R-:W-:Y:S01]  /*3520*/  FFMA.FTZ R234, R222, R209, R15 ;  /* 0x000000d1deea7223 */ /* 0x000fe2000001000f */
[----:B------:R-:W-:Y:S01]  /*3530*/  FMUL.FTZ R9, R187, R196 ;  /* 0x000000c4bb097220 */ /* 0x000fe20000410000 */
[----:B------:R-:W-:Y:S01]  /*3540*/  FMUL.FTZ R11, R66, R197 ;  /* 0x000000c5420b7220 */ /* 0x000fe20000410000 */
[----:B------:R-:W-:Y:S01]  /*3550*/  FMUL.FTZ R13, R173, R198 ;  /* 0x000000c6ad0d7220 */ /* 0x000fe20000410000 */
[----:B------:R-:W-:Y:S01]  /*3560*/  FADD.FTZ R227, R227, R222 ;  /* 0x000000dee3e37221 */ /* 0x000fe20000010000 */
        /* <DEDUP_REMOVED lines=10> */
[----:B------:R-:W-:-:S07]  /*3610*/  FMUL.FTZ R235, R64, R209 ;  /* 0x000000d140eb7220 */ /* 0x000fce0000410000 */
.L_x_15:
[----:B------:R-:W0:Y:S01]  /*3620*/  SHFL.DOWN PT, R246, R227, 0x10, 0x1f ;  /* 0x0a001f00e3f67f89 */ /* 0x000e2200000e0000 */
[----:B------:R-:W1:Y:S01]  /*3630*/  S2UR UR6, SR_CgaCtaId ;  /* 0x00000000000679c3 */ /* 0x000e620000008800 */
[----:B------:R-:W-:Y:S01]  /*3640*/  FADD.FTZ R116, R5, R116 ;  /* 0x0000007405747221 */ /* 0x000fe20000010000 */
[----:B------:R-:W-:Y:S01]  /*3650*/  FADD.FTZ R117, R4, R117 ;  /* 0x0000007504757221 */ /* 0x000fe20000010000 */
[----:B------:R-:W2:Y:S01]  /*3660*/  SHFL.DOWN PT, R245, R234, 0x10, 0x1f ;  /* 0x0a001f00eaf57f89 */ /* 0x000ea200000e0000 */
[----:B------:R-:W-:Y:S01]  /*3670*/  FADD.FTZ R115, R6, R115 ;  /* 0x0000007306737221 */ /* 0x000fe20000010000 */
[----:B------:R-:W-:Y:S01]  /*3680*/  UMOV UR5, 0x400 ;  /* 0x0000040000057882 */ /* 0x000fe20000000000 */
[----:B------:R-:W-:Y:S01]  /*3690*/  FADD.FTZ R114, R7, R114 ;  /* 0x0000007207727221 */ /* 0x000fe20000010000 */
[----:B------:R-:W-:Y:S01]  /*36a0*/  VOTEU.ANY UP0, P1 ;  /* 0x0000000000ff7886 */ /* 0x000fe20000800100 */
[----:B------:R-:W-:Y:S01]  /*36b0*/  BSSY.RECONVERGENT B0, `(.L_x_16) ;  /* 0x0000054000007945 */ /* 0x000fe20003800200 */
[----:B------:R-:W-:Y:S01]  /*36c0*/  FADD.FTZ R103, R18, R103 ;  /* 0x0000006712677221 */ /* 0x000fe20000010000 */
        /* <DEDUP_REMOVED lines=13> */
[----:B0-----:R-:W-:Y:S01]  /*37a0*/  FADD.FTZ R246, R246, R227 ;  /* 0x000000e3f6f67221 */ /* 0x001fe20000010000 */
[----:B-1----:R-:W-:Y:S01]  /*37b0*/  ULEA UR5, UR6, UR5, 0x18 ;  /* 0x0000000506057291 */ /* 0x002fe2000f8ec0ff */
[----:B------:R-:W0:Y:S01]  /*37c0*/  S2R R227, SR_TID.X ;  /* 0x0000000000e37919 */ /* 0x000e220000002100 */
[----:B------:R-:W-:Y:S01]  /*37d0*/  FADD.FTZ R99, R238, R99 ;  /* 0x00000063ee637221 */ /* 0x000fe20000010000 */
[----:B--2---:R-:W-:Y:S01]  /*37e0*/  FADD.FTZ R245, R245, R234 ;  /* 0x000000eaf5f57221 */ /* 0x004fe20000010000 */
[----:B------:R-:W-:Y:S01]  /*37f0*/  UIADD3 UR6, UPT, UPT, UR5, 0x40, URZ ;  /* 0x0000004005067890 */ /* 0x000fe2000fffe0ff */
[----:B------:R-:W1:Y:S01]  /*3800*/  SHFL.DOWN PT, R247, R246, 0x8, 0x1f ;  /* 0x09001f00f6f77f89 */ /* 0x000e6200000e0000 */
[----:B------:R-:W-:Y:S01]  /*3810*/  FADD.FTZ R98, R243, R98 ;  /* 0x00000062f3627221 */ /* 0x000fe20000010000 */
[----:B------:R-:W-:Y:S01]  /*3820*/  FADD.FTZ R97, R240, R97 ;  /* 0x00000061f0617221 */ /* 0x000fe20000010000 */
[----:B------:R-:W-:Y:S01]  /*3830*/  USEL UR6, UR6, UR5, UP0 ;  /* 0x0000000506067287 */ /* 0x000fe20008000000 */
[----:B------:R-:W2:Y:S01]  /*3840*/  SHFL.DOWN PT, R248, R245, 0x8, 0x1f ;  /* 0x09001f00f5f87f89 */ /* 0x000ea200000e0000 */
[----:B------:R-:W-:Y:S01]  /*3850*/  FADD.FTZ R96, R241, R96 ;  /* 0x00000060f1607221 */ /* 0x000fe20000010000 */
[----:B------:R-:W-:Y:S01]  /*3860*/  FADD.FTZ R95, R242, R95 ;  /* 0x0000005ff25f7221 */ /* 0x000fe20000010000 */
[----:B------:R-:W-:Y:S01]  /*3870*/  FADD.FTZ R94, R239, R94 ;  /* 0x0000005eef5e7221 */ /* 0x000fe20000010000 */
[----:B------:R-:W-:Y:S01]  /*3880*/  FADD.FTZ R93, R244, R93 ;  /* 0x0000005df45d7221 */ /* 0x000fe20000010000 */
[----:B------:R-:W-:Y:S01]  /*3890*/  CS2R R18, SRZ ;  /* 0x0000000000127805 */ /* 0x000fe2000001ff00 */
[----:B-1----:R-:W-:Y:S01]  /*38a0*/  FADD.FTZ R247, R246, R247 ;  /* 0x000000f7f6f77221 */ /* 0x002fe20000010000 */
[----:B--2---:R-:W-:-:S04]  /*38b0*/  FADD.FTZ R248, R245, R248 ;  /* 0x000000f8f5f87221 */ /* 0x004fc80000010000 */
[----:B------:R-:W1:Y:S01]  /*38c0*/  SHFL.DOWN PT, R250, R247, 0x4, 0x1f ;  /* 0x08801f00f7fa7f89 */ /* 0x000e6200000e0000 */
[----:B0-----:R-:W-:-:S03]  /*38d0*/  ISETP.NE.AND P0, PT, R227, RZ, PT ;  /* 0x000000ffe300720c */ /* 0x001fc60003f05270 */
[----:B------:R-:W0:Y:S01]  /*38e0*/  SHFL.DOWN PT, R249, R248, 0x4, 0x1f ;  /* 0x08801f00f8f97f89 */ /* 0x000e2200000e0000 */
[----:B-1----:R-:W-:Y:S01]  /*38f0*/  FADD.FTZ R250, R247, R250 ;  /* 0x000000faf7fa7221 */ /* 0x002fe20000010000 */
[----:B0-----:R-:W-:-:S04]  /*3900*/  FADD.FTZ R249, R248, R249 ;  /* 0x000000f9f8f97221 */ /* 0x001fc80000010000 */
[----:B------:R-:W0:Y:S04]  /*3910*/  SHFL.DOWN PT, R251, R250, 0x2, 0x1f ;  /* 0x08401f00fafb7f89 */ /* 0x000e2800000e0000 */
[----:B------:R-:W1:Y:S01]  /*3920*/  SHFL.DOWN PT, R234, R249, 0x2, 0x1f ;  /* 0x08401f00f9ea7f89 */ /* 0x000e6200000e0000 */
[----:B0-----:R-:W-:Y:S01]  /*3930*/  FADD.FTZ R251, R250, R251 ;  /* 0x000000fbfafb7221 */ /* 0x001fe20000010000 */
[----:B-1----:R-:W-:-:S04]  /*3940*/  FADD.FTZ R5, R249, R234 ;  /* 0x000000eaf9057221 */ /* 0x002fc80000010000 */
[----:B------:R-:W0:Y:S01]  /*3950*/  SHFL.DOWN PT, R4, R251, 0x1, 0x1f ;  /* 0x08201f00fb047f89 */ /* 0x000e2200000e0000 */
[----:B------:R-:W-:-:S03]  /*3960*/  LOP3.LUT P2, R234, R227, 0x1f, RZ, 0xc0, !PT ;  /* 0x0000001fe3ea7812 */ /* 0x000fc6000784c0ff */
[----:B------:R-:W1:Y:S10]  /*3970*/  SHFL.DOWN PT, R6, R5, 0x1, 0x1f ;  /* 0x08201f0005067f89 */ /* 0x000e7400000e0000 */
[----:B------:R-:W-:-:S04]  /*3980*/  @!P2 SHF.R.U32.HI R7, RZ, 0x2, R227 ;  /* 0x00000002ff07a819 */ /* 0x000fc800000116e3 */
[----:B------:R-:W-:Y:S01]  /*3990*/  @!P2 LOP3.LUT R7, R7, 0xf8, RZ, 0xc0, !PT ;  /* 0x000000f80707a812 */ /* 0x000fe200078ec0ff */
[----:B0-----:R-:W-:Y:S01]  /*39a0*/  FADD.FTZ R4, R251, R4 ;  /* 0x00000004fb047221 */ /* 0x001fe20000010000 */
[----:B-1----:R-:W-:-:S05]  /*39b0*/  FADD.FTZ R5, R5, R6 ;  /* 0x0000000605057221 */ /* 0x002fca0000010000 */
[----:B------:R0:W-:Y:S01]  /*39c0*/  @!P2 STS.64 [R7+UR6], R4 ;  /* 0x000000040700a988 */ /* 0x0001e20008000a06 */
[----:B------:R-:W-:Y:S06]  /*39d0*/  BAR.SYNC.DEFER_BLOCKING 0x0 ;  /* 0x0000000000007b1d */ /* 0x000fec0000010000 */
[----:B------:R-:W-:Y:S05]  /*39e0*/  @P0 BRA `(.L_x_17) ;  /* 0x0000000000800947 */ /* 0x000fea0003800000 */
[----:B------:R-:W-:Y:S02]  /*39f0*/  UIADD3 UR7, UPT, UPT, UR5, 0x50, URZ ;  /* 0x0000005005077890 */ /* 0x000fe4000fffe0ff */
[----:B------:R-:W-:Y:S01]  /*3a00*/  MOV R9, UR5 ;  /* 0x0000000500097c02 */ /* 0x000fe20008000f00 */
[----:B0-----:R-:W0:Y:S01]  /*3a10*/  LDS.128 R4, [UR6] ;  /* 0x00000006ff047984 */ /* 0x001e220008000c00 */
[----:B------:R-:W-:Y:S02]  /*3a20*/  MOV R13, UR5 ;  /* 0x00000005000d7c02 */ /* 0x000fe40008000f00 */
[----:B------:R-:W-:Y:S02]  /*3a30*/  MOV R17, UR5 ;  /* 0x0000000500117c02 */ /* 0x000fe40008000f00 */
[----:B------:R-:W-:Y:S01]  /*3a40*/  MOV R8, UR7 ;  /* 0x0000000700087c02 */ /* 0x000fe20008000f00 */
[----:B------:R-:W-:Y:S01]  /*3a50*/  UIADD3 UR7, UPT, UPT, UR5, 0x60, URZ ;  /* 0x0000006005077890 */ /* 0x000fe2000fffe0ff */
[----:B------:R-:W-:-:S05]  /*3a60*/  @!P1 IADD3 R8, PT, PT, R9, 0x10, RZ ;  /* 0x0000001009089810 */ /* 0x000fca0007ffe0ff */
[----:B------:R-:W-:Y:S01]  /*3a70*/  MOV R12, UR7 ;  /* 0x00000007000c7c02 */ /* 0x000fe20008000f00 */
[----:B------:R-:W1:Y:S01]  /*3a80*/  LDS.128 R8, [R8] ;  /* 0x0000000008087984 */ /* 0x000e620000000c00 */
[----:B------:R-:W-:Y:S01]  /*3a90*/  @!P1 IADD3 R12, PT, PT, R13, 0x20, RZ ;  /* 0x000000200d0c9810 */ /* 0x000fe20007ffe0ff */
[----:B------:R-:W-:-:S05]  /*3aa0*/  UIADD3 UR7, UPT, UPT, UR5, 0x70, URZ ;  /* 0x0000007005077890 */ /* 0x000fca000fffe0ff */
[----:B------:R-:W2:Y:S01]  /*3ab0*/  LDS.128 R12, [R12] ;  /* 0x000000000c0c7984 */ /* 0x000ea20000000c00 */
[----:B------:R-:W-:Y:S02]  /*3ac0*/  MOV R16, UR7 ;  /* 0x0000000700107c02 */ /* 0x000fe40008000f00 */
[----:B------:R-:W-:-:S06]  /*3ad0*/  @!P1 IADD3 R16, PT, PT, R17, 0x30, RZ ;  /* 0x0000003011109810 */ /* 0x000fcc0007ffe0ff */
[----:B------:R-:W3:Y:S01]  /*3ae0*/  LDS.128 R16, [R16] ;  /* 0x0000000010107984 */ /* 0x000ee20000000c00 */
[----:B0-----:R-:W-:Y:S01]  /*3af0*/  FADD.FTZ R237, RZ, R4 ;  /* 0x00000004ffed7221 */ /* 0x001fe20000010000 */
[----:B------:R-:W-:-:S03]  /*3b00*/  FADD.FTZ R4, RZ, R5 ;  /* 0x00000005ff047221 */ /* 0x000fc60000010000 */
[----:B------:R-:W-:Y:S01]  /*3b10*/  FADD.FTZ R237, R6, R237 ;  /* 0x000000ed06ed7221 */ /* 0x000fe20000010000 */
[----:B------:R-:W-:-:S03]  /*3b20*/  FADD.FTZ R4, R7, R4 ;  /* 0x0000000407047221 */ /* 0x000fc60000010000 */
[----:B-1----:R-:W-:Y:S01]  /*3b30*/  FADD.FTZ R237, R237, R8 ;  /* 0x00000008eded7221 */ /* 0x002fe20000010000 */
[----:B------:R-:W-:-:S03]  /*3b40*/  FADD.FTZ R4, R4, R9 ;  /* 0x0000000904047221 */ /* 0x000fc60000010000 */
[----:B------:R-:W-:Y:S01]  /*3b50*/  FADD.FTZ R237, R10, R237 ;  /* 0x000000ed0aed7221 */ /* 0x000fe20000010000 */
[----:B------:R-:W-:-:S03]  /*3b60*/  FADD.FTZ R4, R11, R4 ;  /* 0x000000040b047221 */ /* 0x000fc60000010000 */
[----:B--2---:R-:W-:Y:S01]  /*3b70*/  FADD.FTZ R237, R237, R12 ;  /* 0x0000000ceded7221 */ /* 0x004fe20000010000 */
[----:B------:R-:W-:-:S03]  /*3b80*/  FADD.FTZ R4, R4, R13 ;  /* 0x0000000d04047221 */ /* 0x000fc60000010000 */
[----:B------:R-:W-:Y:S01]  /*3b90*/  FADD.FTZ R237, R14, R237 ;  /* 0x000000ed0eed7221 */ /* 0x000fe20000010000 */
[----:B------:R-:W-:-:S03]  /*3ba0*/  FADD.FTZ R4, R15, R4 ;  /* 0x000000040f047221 */ /* 0x000fc60000010000 */
[----:B---3--:R-:W-:Y:S01]  /*3bb0*/  FADD.FTZ R237, R237, R16 ;  /* 0x00000010eded7221 */ /* 0x008fe20000010000 */
[----:B------:R-:W-:-:S03]  /*3bc0*/  FADD.FTZ R4, R4, R17 ;  /* 0x0000001104047221 */ /* 0x000fc60000010000 */
[----:B------:R-:W-:Y:S01]  /*3bd0*/  FADD.FTZ R18, R18, R237 ;  /* 0x000000ed12127221 */ /* 0x000fe20000010000 */
[----:B------:R-:W-:-:S07]  /*3be0*/  FADD.FTZ R19, R19, R4 ;  /* 0x0000000413137221 */ /* 0x000fce0000010000 */
.L_x_17:
[----:B------:R-:W-:Y:S05]  /*3bf0*/  BSYNC.RECONVERGENT B0 ;  /* 0x0000000000007941 */ /* 0x000fea0003800200 */
.L_x_16:
[----:B------:R-:W1:Y:S01]  /*3c00*/  LDCU UR15, c[0x0][0x380] ;  /* 0x00007000ff0f77ac */ /* 0x000e620008000800 */
[----:B0-----:R-:W0:Y:S01]  /*3c10*/  LDC.64 R4, c[0x0][0x3c0] ;  /* 0x0000f000ff047b82 */ /* 0x001e220000000a00 */
[----:B------:R-:W-:Y:S01]  /*3c20*/  FADD.FTZ R92, R229, R92 ;  /* 0x0000005ce55c7221 */ /* 0x000fe20000010000 */
[----:B------:R-:W-:Y:S01]  /*3c30*/  FADD.FTZ R91, R228, R91 ;  /* 0x0000005be45b7221 */ /* 0x000fe20000010000 */
[----:B------:R-:W-:Y:S01]  /*3c40*/  ULOP3.LUT UR17, UR4, 0x1, URZ, 0xc0, !UPT ;  /* 0x0000000104117892 */ /* 0x000fe2000f8ec0ff */
[----:B------:R-:W-:Y:S01]  /*3c50*/  FADD.FTZ R90, R231, R90 ;  /* 0x0000005ae75a7221 */ /* 0x000fe20000010000 */
[----:B------:R-:W-:Y:S01]  /*3c60*/  ULOP3.LUT UR6, UR14, 0x7ffffff8, URZ, 0xc0, !UPT ;  /* 0x7ffffff80e067892 */ /* 0x000fe2000f8ec0ff */
[----:B------:R-:W-:Y:S01]  /*3c70*/  FADD.FTZ R89, R230, R89 ;  /* 0x00000059e6597221 */ /* 0x000fe20000010000 */
[----:B------:R-:W-:Y:S01]  /*3c80*/  ULOP3.LUT UR13, UR14, 0x7, URZ, 0xc0, !UPT ;  /* 0x000000070e0d7892 */ /* 0x000fe2000f8ec0ff */
[----:B------:R-:W-:Y:S01]  /*3c90*/  FADD.FTZ R88, R233, R88 ;  /* 0x00000058e9587221 */ /* 0x000fe20000010000 */
[----:B------:R-:W-:Y:S01]  /*3ca0*/  IADD3 R6, PT, PT, RZ, -UR17, RZ ;  /* 0x80000011ff067c10 */ /* 0x000fe2000fffe0ff */
[----:B------:R-:W-:Y:S01]  /*3cb0*/  FADD.FTZ R87, R232, R87 ;  /* 0x00000057e8577221 */ /* 0x000fe20000010000 */
[----:B------:R-:W-:Y:S01]  /*3cc0*/  FADD.FTZ R86, R235, R86 ;  /* 0x00000056eb567221 */ /* 0x000fe20000010000 */
[----:B------:R-:W-:Y:S01]  /*3cd0*/  FADD.FTZ R85, R64, R85 ;  /* 0x0000005540557221 */ /* 0x000fe20000010000 */
[----:B------:R-:W-:Y:S01]  /*3ce0*/  FADD.FTZ R84, R214, R84 ;  /* 0x00000054d6547221 */ /* 0x000fe20000010000 */
[----:B------:R-:W-:Y:S01]  /*3cf0*/  FADD.FTZ R83, R63, R83 ;  /* 0x000000533f537221 */ /* 0x000fe20000010000 */
[----:B------:R-:W-:Y:S01]  /*3d00*/  FADD.FTZ R82, R181, R82 ;  /* 0x00000052b5527221 */ /* 0x000fe20000010000 */
[----:B------:R-:W-:Y:S01]  /*3d10*/  FADD.FTZ R81, R220, R81 ;  /* 0x00000051dc517221 */ /* 0x000fe20000010000 */
[----:B-1----:R-:W-:Y:S01]  /*3d20*/  USHF.L.U32 UR5, UR15, 0x3, URZ ;  /* 0x000000030f057899 */ /* 0x002fe200080006ff */
[----:B------:R-:W-:Y:S01]  /*3d30*/  FADD.FTZ R80, R186, R80 ;  /* 0x00000050ba507221 */ /* 0x000fe20000010000 */
[----:B------:R-:W-:Y:S01]  /*3d40*/  FADD.FTZ R79, R218, R79 ;  /* 0x0000004fda4f7221 */ /* 0x000fe20000010000 */
[----:B------:R-:W-:Y:S01]  /*3d50*/  FADD.FTZ R78, R180, R78 ;  /* 0x0000004eb44e7221 */ /* 0x000fe20000010000 */
[----:B------:R-:W-:Y:S01]  /*3d60*/  FADD.FTZ R77, R216, R77 ;  /* 0x0000004dd84d7221 */ /* 0x000fe20000010000 */
[----:B------:R-:W-:Y:S01]  /*3d70*/  FADD.FTZ R76, R184, R76 ;  /* 0x0000004cb84c7221 */ /* 0x000fe20000010000 */
[----:B------:R-:W-:Y:S01]  /*3d80*/  LOP3.LUT R6, R6, UR5, RZ, 0xc0, !PT ;  /* 0x0000000506067c12 */ /* 0x000fe2000f8ec0ff */
[----:B------:R-:W-:Y:S01]  /*3d90*/  FADD.FTZ R75, R175, R75 ;  /* 0x0000004baf4b7221 */ /* 0x000fe20000010000 */
[----:B------:R-:W-:Y:S01]  /*3da0*/  FADD.FTZ R74, R182, R74 ;  /* 0x0000004ab64a7221 */ /* 0x000fe20000010000 */
[----:B------:R-:W-:Y:S01]  /*3db0*/  FADD.FTZ R73, R194, R73 ;  /* 0x00000049c2497221 */ /* 0x000fe20000010000 */
[----:B------:R-:W-:Y:S01]  /*3dc0*/  IADD3 R6, P2, PT, R6, UR6, RZ ;  /* 0x0000000606067c10 */ /* 0x000fe2000ff5e0ff */
[----:B------:R-:W-:Y:S01]  /*3dd0*/  FADD.FTZ R72, R183, R72 ;  /* 0x00000048b7487221 */ /* 0x000fe20000010000 */
[----:B------:R-:W-:Y:S01]  /*3de0*/  FADD.FTZ R71, R219, R71 ;  /* 0x00000047db477221 */ /* 0x000fe20000010000 */
[----:B------:R-:W-:Y:S01]  /*3df0*/  FADD.FTZ R70, R217, R70 ;  /* 0x00000046d9467221 */ /* 0x000fe20000010000 */
[----:B------:R-:W-:Y:S01]  /*3e00*/  IADD3.X R7, PT, PT, RZ, RZ, RZ, P2, !PT ;  /* 0x000000ffff077210 */ /* 0x000fe200017fe4ff */
[----:B------:R-:W-:Y:S01]  /*3e10*/  FADD.FTZ R118, R168, R118 ;  /* 0x00000076a8767221 */ /* 0x000fe20000010000 */
[C---:B0-----:R-:W-:Y:S01]  /*3e20*/  LEA R4, P2, R6.reuse, R4, 0x3 ;  /* 0x0000000406047211 */ /* 0x041fe200078418ff */
[----:B------:R-:W-:Y:S01]  /*3e30*/  FADD.FTZ R119, R185, R119 ;  /* 0x00000077b9777221 */ /* 0x000fe20000010000 */
[----:B------:R-:W-:Y:S01]  /*3e40*/  FADD.FTZ R120, R189, R120 ;  /* 0x00000078bd787221 */ /* 0x000fe20000010000 */
[----:B------:R-:W-:Y:S01]  /*3e50*/  FADD.FTZ R121, R215, R121 ;  /* 0x00000079d7797221 */ /* 0x000fe20000010000 */
[----:B------:R-:W-:Y:S01]  /*3e60*/  LEA.HI.X R5, R6, R5, R7, 0x3, P2 ;  /* 0x0000000506057211 */ /* 0x000fe200010f1c07 */
[----:B------:R-:W-:Y:S01]  /*3e70*/  FADD.FTZ R122, R54, R122 ;  /* 0x0000007a367a7221 */ /* 0x000fe20000010000 */
[----:B------:R-:W-:Y:S01]  /*3e80*/  MOV R7, UR13 ;  /* 0x0000000d00077c02 */ /* 0x000fe20008000f00 */
[----:B------:R-:W-:Y:S01]  /*3e90*/  FADD.FTZ R123, R188, R123 ;  /* 0x0000007bbc7b7221 */ /* 0x000fe20000010000 */
[----:B------:R-:W-:Y:S01]  /*3ea0*/  FADD.FTZ R124, R173, R124 ;  /* 0x0000007cad7c7221 */ /* 0x000fe20000010000 */
[----:B------:R-:W-:Y:S01]  /*3eb0*/  FADD.FTZ R125, R191, R125 ;  /* 0x0000007dbf7d7221 */ /* 0x000fe20000010000 */
[----:B------:R-:W-:Y:S01]  /*3ec0*/  FADD.FTZ R126, R66, R126 ;  /* 0x0000007e427e7221 */ /* 0x000fe20000010000 */
[----:B------:R-:W-:-:S04]  /*3ed0*/  @!P0 IMAD.WIDE.U32 R6, R7, 0x8, R4 ;  /* 0x0000000807068825 */ /* 0x000fc800078e0004 */
[----:B------:R-:W-:Y:S01]  /*3ee0*/  FADD.FTZ R127, R213, R127 ;  /* 0x0000007fd57f7221 */ /* 0x000fe20000010000 */
[----:B------:R-:W-:Y:S01]  /*3ef0*/  ISETP.GT.U32.AND P2, PT, R234, 0x7, PT ;  /* 0x00000007ea00780c */ /* 0x000fe20003f44070 */
[----:B------:R-:W-:Y:S01]  /*3f00*/  FADD.FTZ R128, R187, R128 ;  /* 0x00000080bb807221 */ /* 0x000fe20000010000 */
[----:B------:R-:W-:Y:S01]  /*3f10*/  FADD.FTZ R129, R193, R129 ;  /* 0x00000081c1817221 */ /* 0x000fe20000010000 */
[----:B------:R0:W-:Y:S01]  /*3f20*/  @!P0 STG.E.64 desc[UR10][R6.64], R18 ;  /* 0x0000001206008986 */ /* 0x0001e2000c101b0a */
[----:B------:R-:W-:Y:S01]  /*3f30*/  FADD.FTZ R130, R192, R130 ;  /* 0x00000082c0827221 */ /* 0x000fe20000010000 */
[----:B------:R-:W-:Y:S01]  /*3f40*/  FADD.FTZ R131, R195, R131 ;  /* 0x00000083c3837221 */ /* 0x000fe20000010000 */
[----:B------:R-:W-:Y:S01]  /*3f50*/  FADD.FTZ R132, R178, R132 ;  /* 0x00000084b2847221 */ /* 0x000fe20000010000 */
[----:B------:R-:W-:Y:S01]  /*3f60*/  FADD.FTZ R133, R212, R133 ;  /* 0x00000085d4857221 */ /* 0x000fe20000010000 */
[----:B------:R-:W-:Y:S06]  /*3f70*/  @P0 BRA `(.L_x_18) ;  /* 0x0000000000640947 */ /* 0x000fec0003800000 */
[----:B------:R-:W1:Y:S01]  /*3f80*/  LDCU.64 UR6, c[0x0][0x3c8] ;  /* 0x00007900ff0677ac */ /* 0x000e620008000a00 */
[----:B------:R-:W-:-:S04]  /*3f90*/  UISETP.NE.AND UP0, UPT, UR17, URZ, UPT ;  /* 0x000000ff1100728c */ /* 0x000fc8000bf05270 */
[----:B------:R-:W-:-:S04]  /*3fa0*/  USEL UR5, UR15, URZ, UP0 ;  /* 0x000000ff0f057287 */ /* 0x000fc80008000000 */
[----:B------:R-:W-:-:S04]  /*3fb0*/  ULEA.HI UR8, UP0, UR14, UR5, URZ, 0x1d ;  /* 0x000000050e087291 */ /* 0x000fc8000f81e8ff */
[----:B------:R-:W-:Y:S02]  /*3fc0*/  ULEA.HI.X.SX32 UR9, UR5, URZ, 0x1, UP0 ;  /* 0x000000ff05097291 */ /* 0x000fe400080f0eff */
[----:B-1----:R-:W-:Y:S02]  /*3fd0*/  ULEA UR6, UP1, UR8, UR6, 0x2 ;  /* 0x0000000608067291 */ /* 0x002fe4000f8210ff */
[----:B------:R-:W-:Y:S01]  /*3fe0*/  UISETP.GT.U32.AND UP0, UPT, UR4, 0x1, UPT ;  /* 0x000000010400788c */ /* 0x000fe2000bf04070 */
[----:B------:R-:W-:Y:S01]  /*3ff0*/  UMOV UR5, 0xffffffff ;  /* 0xffffffff00057882 */ /* 0x000fe20000000000 */
[----:B------:R-:W-:Y:S02]  /*4000*/  ULEA.HI.X UR7, UR8, UR7, UR9, 0x2, UP1 ;  /* 0x0000000708077291 */ /* 0x000fe400088f1409 */
[----:B0-----:R-:W-:Y:S01]  /*4010*/  MOV R6, UR6 ;  /* 0x0000000600067c02 */ /* 0x001fe20008000f00 */
[----:B------:R-:W-:-:S03]  /*4020*/  USEL UR5, UR5, 0x1, UP0 ;  /* 0x0000000105057887 */ /* 0x000fc60008000000 */
[----:B------:R-:W-:-:S03]  /*4030*/  MOV R7, UR7 ;  /* 0x0000000700077c02 */ /* 0x000fc60008000f00 */
[----:B------:R-:W-:Y:S01]  /*4040*/  MOV R11, UR5 ;  /* 0x00000005000b7c02 */ /* 0x000fe20008000f00 */
[----:B------:R-:W-:Y:S06]  /*4050*/  MEMBAR.ALL.GPU ;  /* 0x0000000000007992 */ /* 0x000fec000000a000 */
[----:B------:R-:W-:-:S00]  /*4060*/  ERRBAR ;  /* 0x00000000000079ab */ /* 0x000fc00000000000 */
[----:B------:R-:W-:Y:S06]  /*4070*/  CGAERRBAR ;  /* 0x00000000000075ab */ /* 0x000fec0000000000 */
[----:B------:R0:W-:Y:S01]  /*4080*/  REDG.E.ADD.S32.STRONG.GPU desc[UR10][R6.64], R11 ;  /* 0x0000000b0600798e */ /* 0x0001e2000c12e30a */
[----:B------:R-:W-:-:S06]  /*4090*/  UISETP.GE.U32.AND UP0, UPT, UR4, 0x2, UPT ;  /* 0x000000020400788c */ /* 0x000fcc000bf06070 */
[----:B------:R-:W-:-:S04]  /*40a0*/  PLOP3.LUT P0, PT, PT, PT, UP0, 0x80, 0x8 ;  /* 0x000000000008781c */ /* 0x000fc80003f0f008 */
[----:B------:R-:W-:-:S09]  /*40b0*/  SEL R9, RZ, 0x8, P0 ;  /* 0x00000008ff097807 */ /* 0x000fd20000000000 */
.L_x_19:
[----:B------:R-:W2:Y:S04]  /*40c0*/  LDG.E.STRONG.GPU R8, desc[UR10][R6.64] ;  /* 0x0000000a06087981 */ /* 0x000ea8000c1ef900 */
[----:B--2---:R-:W-:Y:S01]  /*40d0*/  CCTL.IVALL ;  /* 0x00000000ff00798f */ /* 0x004fe20002000000 */
[----:B------:R-:W-:Y:S05]  /*40e0*/  YIELD ;  /* 0x0000000000007946 */ /* 0x000fea0003800000 */
[----:B------:R-:W-:-:S13]  /*40f0*/  ISETP.NE.AND P0, PT, R8, R9, PT ;  /* 0x000000090800720c */ /* 0x000fda0003f05270 */
[----:B------:R-:W-:Y:S05]  /*4100*/  @P0 BRA `(.L_x_19) ;  /* 0xfffffffc00ec0947 */ /* 0x000fea000383ffff */
.L_x_18:
[----:B------:R-:W-:Y:S05]  /*4110*/  WARPSYNC.ALL ;  /* 0x0000000000007948 */ /* 0x000fea0003800000 */
[----:B------:R-:W-:Y:S01]  /*4120*/  BAR.SYNC.DEFER_BLOCKING 0x0 ;  /* 0x0000000000007b1d */ /* 0x000fe20000010000 */
[----:B0-----:R-:W-:Y:S01]  /*4130*/  CS2R R6, SRZ ;  /* 0x0000000000067805 */ /* 0x001fe2000001ff00 */
[C---:B------:R-:W-:Y:S01]  /*4140*/  @!P2 IMAD.WIDE.U32 R4, R234.reuse, 0x8, R4 ;  /* 0x00000008ea04a825 */ /* 0x040fe200078e0004 */
[----:B------:R-:W-:-:S03]  /*4150*/  LOP3.LUT R227, R234, 0xe0, R227, 0xf8, !PT ;  /* 0x000000e0eae37812 */ /* 0x000fc600078ef8e3 */
[----:B------:R-:W0:Y:S01]  /*4160*/  LDCU UR5, c[0x0][0x384] ;  /* 0x00007080ff0577ac */ /* 0x000e220008000800 */
[----:B------:R-:W2:Y:S01]  /*4170*/  @!P2 LDG.E.64 R6, desc[UR10][R4.64] ;  /* 0x0000000a0406a981 */ /* 0x000ea2000c1e1b00 */
[----:B------:R-:W-:Y:S01]  /*4180*/  UIADD3 UR4, UPT, UPT, UR4, 0x1, URZ ;  /* 0x0000000104047890 */ /* 0x000fe2000fffe0ff */
[----:B------:R-:W-:-:S03]  /*4190*/  PLOP3.LUT P1, PT, P1, PT, PT, 0x8, 0x80 ;  /* 0x000000000080781c */ /* 0x000fc60000f2e170 */
[----:B------:R-:W-:Y:S01]  /*41a0*/  ULOP3.LUT UR4, UR4, 0x3, URZ, 0xc0, !UPT ;  /* 0x0000000304047892 */ /* 0x000fe2000f8ec0ff */
[----:B--2---:R-:W1:Y:S04]  /*41b0*/  SHFL.BFLY PT, R9, R6, 0x1, 0x1f ;  /* 0x0c201f0006097f89 */ /* 0x004e6800000e0000 */
[----:B------:R-:W2:Y:S01]  /*41c0*/  SHFL.BFLY PT, R8, R7, 0x1, 0x1f ;  /* 0x0c201f0007087f89 */ /* 0x000ea200000e0000 */
[----:B-1----:R-:W-:Y:S01]  /*41d0*/  FADD.FTZ R9, R9, R6 ;  /* 0x0000000609097221 */ /* 0x002fe20000010000 */
[----:B--2---:R-:W-:-:S04]  /*41e0*/  FADD.FTZ R8, R8, R7 ;  /* 0x0000000708087221 */ /* 0x004fc80000010000 */
[----:B------:R-:W1:Y:S04]  /*41f0*/  SHFL.BFLY PT, R10, R9, 0x2, 0x1f ;  /* 0x0c401f00090a7f89 */ /* 0x000e6800000e0000 */
[----:B------:R-:W2:Y:S01]  /*4200*/  SHFL.BFLY PT, R11, R8, 0x2, 0x1f ;  /* 0x0c401f00080b7f89 */ /* 0x000ea200000e0000 */
[----:B-1----:R-:W-:Y:S01]  /*4210*/  FADD.FTZ R10, R9, R10 ;  /* 0x0000000a090a7221 */ /* 0x002fe20000010000 */
[----:B--2---:R-:W-:-:S04]  /*4220*/  FADD.FTZ R11, R8, R11 ;  /* 0x0000000b080b7221 */ /* 0x004fc80000010000 */
[----:B------:R-:W1:Y:S01]  /*4230*/  SHFL.BFLY PT, R13, R10, 0x4, 0x1f ;  /* 0x0c801f000a0d7f89 */ /* 0x000e6200000e0000 */
[----:B------:R-:W-:-:S03]  /*4240*/  MOV R8, UR13 ;  /* 0x0000000d00087c02 */ /* 0x000fc60008000f00 */
[----:B------:R-:W2:Y:S01]  /*4250*/  SHFL.BFLY PT, R12, R11, 0x4, 0x1f ;  /* 0x0c801f000b0c7f89 */ /* 0x000ea200000e0000 */
[----:B------:R-:W-:Y:S01]  /*4260*/  LEA R227, R8, R227, 0x8 ;  /* 0x000000e308e37211 */ /* 0x000fe200078e40ff */
[----:B-1----:R-:W-:Y:S01]  /*4270*/  FADD.FTZ R13, R10, R13 ;  /* 0x0000000d0a0d7221 */ /* 0x002fe20000010000 */
[----:B------:R-:W-:Y:S01]  /*4280*/  MOV R10, UR12 ;  /* 0x0000000c000a7c02 */ /* 0x000fe20008000f00 */
[----:B------:R-:W-:Y:S01]  /*4290*/  UIADD3 UR12, UPT, UPT, UR12, UR15, URZ ;  /* 0x0000000f0c0c7290 */ /* 0x000fe2000fffe0ff */
[----:B--2---:R-:W-:Y:S02]  /*42a0*/  FADD.FTZ R12, R11, R12 ;  /* 0x0000000c0b0c7221 */ /* 0x004fe40000010000 */
[----:B------:R-:W1:Y:S01]  /*42b0*/  SHFL.BFLY PT, R4, R13, 0x8, 0x1f ;  /* 0x0d001f000d047f89 */ /* 0x000e6200000e0000 */
[----:B------:R-:W-:Y:S01]  /*42c0*/  LEA R227, R10, R227, 0xe ;  /* 0x000000e30ae37211 */ /* 0x000fe200078e70ff */
[----:B0-----:R-:W-:Y:S02]  /*42d0*/  UISETP.GE.AND UP0, UPT, UR12, UR5, UPT ;  /* 0x000000050c00728c */ /* 0x001fe4000bf06270 */
[----:B------:R-:W0:Y:S01]  /*42e0*/  SHFL.BFLY PT, R5, R12, 0x8, 0x1f ;  /* 0x0d001f000c057f89 */ /* 0x000e2200000e0000 */
[----:B-1----:R-:W-:Y:S01]  /*42f0*/  FADD.FTZ R4, R13, R4 ;  /* 0x000000040d047221 */ /* 0x002fe20000010000 */
[----:B0-----:R-:W-:-:S04]  /*4300*/  FADD.FTZ R5, R12, R5 ;  /* 0x000000050c057221 */ /* 0x001fc80000010000 */
[----:B------:R-:W0:Y:S04]  /*4310*/  SHFL.BFLY PT, R7, R4, 0x10, 0x1f ;  /* 0x0e001f0004077f89 */ /* 0x000e2800000e0000 */
[----:B------:R-:W1:Y:S01]  /*4320*/  SHFL.BFLY PT, R6, R5, 0x10, 0x1f ;  /* 0x0e001f0005067f89 */ /* 0x000e6200000e0000 */
[----:B0-----:R-:W-:Y:S01]  /*4330*/  FADD.FTZ R7, R4, R7 ;  /* 0x0000000704077221 */ /* 0x001fe20000010000 */
[----:B-1----:R-:W-:-:S03]  /*4340*/  FADD.FTZ R6, R5, R6 ;  /* 0x0000000605067221 */ /* 0x002fc60000010000 */
[----:B------:R-:W-:Y:S01]  /*4350*/  FMUL.FTZ R8, R7, 1.52587890625e-05 ;  /* 0x3780000007087820 */ /* 0x000fe20000410000 */
[----:B------:R-:W-:-:S04]  /*4360*/  FMUL.FTZ R7, R6, 1.52587890625e-05 ;  /* 0x3780000006077820 */ /* 0x000fc80000410000 */
[C-C-:B------:R-:W-:Y:S01]  /*4370*/  FFMA.FTZ R0, R7.reuse, R0, R8.reuse ;  /* 0x0000000007007223 */ /* 0x140fe20000010008 */
[C-C-:B------:R-:W-:Y:S01]  /*4380*/  FFMA.FTZ R35, R7.reuse, R35, R8.reuse ;  /* 0x0000002307237223 */ /* 0x140fe20000010008 */
[C-C-:B------:R-:W-:Y:S01]  /*4390*/  FFMA.FTZ R20, R7.reuse, R20, R8.reuse ;  /* 0x0000001407147223 */ /* 0x140fe20000010008 */
[----:B------:R-:W-:Y:S01]  /*43a0*/  FFMA.FTZ R22, R7, R22, R8 ;  /* 0x0000001607167223 */ /* 0x000fe20000010008 */
[----:B------:R-:W-:Y:S01]  /*43b0*/  FADD.FTZ R0, -R0, R3 ;  /* 0x0000000300007221 */ /* 0x000fe20000010100 */
[----:B------:R-:W-:Y:S01]  /*43c0*/  FADD.FTZ R13, -R35, R2 ;  /* 0x00000002230d7221 */ /* 0x000fe20000010100 */
[C-C-:B------:R-:W-:Y:S01]  /*43d0*/  FFMA.FTZ R65, R7.reuse, R65, R8.reuse ;  /* 0x0000004107417223 */ /* 0x140fe20000010008 */
[----:B------:R-:W0:Y:S01]  /*43e0*/  LDC.64 R2, c[0x0][0x3f0] ;  /* 0x0000fc00ff027b82 */ /* 0x000e220000000a00 */
[C-C-:B------:R-:W-:Y:S01]  /*43f0*/  FFMA.FTZ R196, R7.reuse, R196, R8.reuse ;  /* 0x000000c407c47223 */ /* 0x140fe20000010008 */
[C-C-:B------:R-:W-:Y:S01]  /*4400*/  FFMA.FTZ R24, R7.reuse, R24, R8.reuse ;  /* 0x0000001807187223 */ /* 0x140fe20000010008 */
[C-C-:B------:R-:W-:Y:S01]  /*4410*/  FFMA.FTZ R197, R7.reuse, R197, R8.reuse ;  /* 0x000000c507c57223 */ /* 0x140fe20000010008 */
[C-C-:B------:R-:W-:Y:S01]  /*4420*/  FFMA.FTZ R26, R7.reuse, R26, R8.reuse ;  /* 0x0000001a071a7223 */ /* 0x140fe20000010008 */
[C-C-:B------:R-:W-:Y:S01]  /*4430*/  FFMA.FTZ R198, R7.reuse, R198, R8.reuse ;  /* 0x000000c607c67223 */ /* 0x140fe20000010008 */
[C-C-:B------:R-:W-:Y:S01]  /*4440*/  FFMA.FTZ R28, R7.reuse, R28, R8.reuse ;  /* 0x0000001c071c7223 */ /* 0x140fe20000010008 */
[C-C-:B------:R-:W-:Y:S01]  /*4450*/  FFMA.FTZ R199, R7.reuse, R199, R8.reuse ;  /* 0x000000c707c77223 */ /* 0x140fe20000010008 */
[C-C-:B------:R-:W-:Y:S01]  /*4460*/  FFMA.FTZ R11, R7.reuse, R21, R8.reuse ;  /* 0x00000015070b7223 */ /* 0x140fe20000010008 */
[----:B------:R-:W-:Y:S01]  /*4470*/  FFMA.FTZ R63, R7, R23, R8 ;  /* 0x00000017073f7223 */ /* 0x000fe20000010008 */
[----:B------:R-:W-:Y:S01]  /*4480*/  FADD.FTZ R14, -R20, R177 ;  /* 0x000000b1140e7221 */ /* 0x000fe20000010100 */
        /* <DEDUP_REMOVED lines=27> */
[----:B0-----:R-:W-:-:S04]  /*4640*/  IMAD.WIDE.U32 R2, R227, 0x10, R2 ;  /* 0x00000010e3027825 */ /* 0x001fc800078e0002 */
[----:B------:R-:W-:Y:S01]  /*4650*/  FMUL.FTZ R12, R0, UR16 ;  /* 0x00000010000c7c20 */ /* 0x000fe20008410000 */
        /* <DEDUP_REMOVED lines=31> */
[----:B------:R0:W-:Y:S01]  /*4850*/  STG.E.128 desc[UR10][R2.64], R12 ;  /* 0x0000000c02007986 */ /* 0x0001e2000c101d0a */
[----:B------:R-:W-:Y:S01]  /*4860*/  FMUL.FTZ R4, R4, UR16 ;  /* 0x0000001004047c20 */ /* 0x000fe20008410000 */
[----:B------:R-:W-:Y:S01]  /*4870*/  FMUL.FTZ R5, R5, UR16 ;  /* 0x0000001005057c20 */ /* 0x000fe20008410000 */
[----:B------:R-:W-:Y:S01]  /*4880*/  FMUL.FTZ R6, R6, UR16 ;  /* 0x0000001006067c20 */ /* 0x000fe20008410000 */
[----:B------:R1:W-:Y:S01]  /*4890*/  STG.E.128 desc[UR10][R2.64+0x8000], R16 ;  /* 0x0080001002007986 */ /* 0x0003e2000c101d0a */
[----:B------:R-:W-:Y:S01]  /*48a0*/  FMUL.FTZ R7, R7, UR16 ;  /* 0x0000001007077c20 */ /* 0x000fe20008410000 */
[----:B------:R-:W-:Y:S01]  /*48b0*/  FMUL.FTZ R8, R8, UR16 ;  /* 0x0000001008087c20 */ /* 0x000fe20008410000 */
[----:B------:R-:W-:Y:S01]  /*48c0*/  FMUL.FTZ R9, R9, UR16 ;  /* 0x0000001009097c20 */ /* 0x000fe20008410000 */
[----:B------:R2:W-:Y:S01]  /*48d0*/  STG.E.128 desc[UR10][R2.64+0x10000], R20 ;  /* 0x0100001402007986 */ /* 0x0005e2000c101d0a */
[----:B------:R-:W-:Y:S01]  /*48e0*/  FMUL.FTZ R10, R10, UR16 ;  /* 0x000000100a0a7c20 */ /* 0x000fe20008410000 */
[----:B------:R-:W-:-:S02]  /*48f0*/  FMUL.FTZ R11, R11, UR16 ;  /* 0x000000100b0b7c20 */ /* 0x000fc40008410000 */
[----:B------:R3:W-:Y:S04]  /*4900*/  STG.E.128 desc[UR10][R2.64+0x18000], R4 ;  /* 0x0180000402007986 */ /* 0x0007e8000c101d0a */
[----:B------:R3:W-:Y:S01]  /*4910*/  STG.E.128 desc[UR10][R2.64+0x20000], R8 ;  /* 0x0200000802007986 */ /* 0x0007e2000c101d0a */
[----:B0-----:R-:W-:Y:S01]  /*4920*/  FMUL.FTZ R12, R63, UR16 ;  /* 0x000000103f0c7c20 */ /* 0x001fe20008410000 */
[----:B------:R-:W-:Y:S01]  /*4930*/  FMUL.FTZ R13, R204, UR16 ;  /* 0x00000010cc0d7c20 */ /* 0x000fe20008410000 */
[----:B------:R-:W-:Y:S01]  /*4940*/  FMUL.FTZ R14, R25, UR16 ;  /* 0x00000010190e7c20 */ /* 0x000fe20008410000 */
[----:B------:R-:W-:Y:S01]  /*4950*/  FMUL.FTZ R15, R205, UR16 ;  /* 0x00000010cd0f7c20 */ /* 0x000fe20008410000 */
[----:B-1----:R-:W-:Y:S01]  /*4960*/  FMUL.FTZ R16, R27, UR16 ;  /* 0x000000101b107c20 */ /* 0x002fe20008410000 */
[----:B------:R-:W-:Y:S01]  /*4970*/  FMUL.FTZ R17, R206, UR16 ;  /* 0x00000010ce117c20 */ /* 0x000fe20008410000 */
[----:B------:R-:W-:Y:S01]  /*4980*/  FMUL.FTZ R18, R29, UR16 ;  /* 0x000000101d127c20 */ /* 0x000fe20008410000 */
[----:B------:R-:W-:Y:S01]  /*4990*/  FMUL.FTZ R19, R207, UR16 ;  /* 0x00000010cf137c20 */ /* 0x000fe20008410000 */
[----:B--2---:R-:W-:Y:S01]  /*49a0*/  FMUL.FTZ R20, R31, UR16 ;  /* 0x000000101f147c20 */ /* 0x004fe20008410000 */
[----:B------:R-:W-:Y:S01]  /*49b0*/  FMUL.FTZ R21, R208, UR16 ;  /* 0x00000010d0157c20 */ /* 0x000fe20008410000 */
[----:B------:R-:W-:Y:S01]  /*49c0*/  FMUL.FTZ R22, R33, UR16 ;  /* 0x0000001021167c20 */ /* 0x000fe20008410000 */
[----:B------:R-:W-:Y:S01]  /*49d0*/  FMUL.FTZ R23, R209, UR16 ;  /* 0x00000010d1177c20 */ /* 0x000fe20008410000 */
[----:B------:R3:W-:Y:S04]  /*49e0*/  STG.E.128 desc[UR10][R2.64+0x28000], R12 ;  /* 0x0280000c02007986 */ /* 0x0007e8000c101d0a */
[----:B------:R3:W-:Y:S04]  /*49f0*/  STG.E.128 desc[UR10][R2.64+0x30000], R16 ;  /* 0x0300001002007986 */ /* 0x0007e8000c101d0a */
[----:B------:R3:W-:Y:S01]  /*4a00*/  STG.E.128 desc[UR10][R2.64+0x38000], R20 ;  /* 0x0380001402007986 */ /* 0x0007e2000c101d0a */
[----:B------:R-:W-:Y:S05]  /*4a10*/  BRA.U !UP0, `(.L_x_20) ;  /* 0xffffffbd08b47547 */ /* 0x000fea000b83ffff */
        /* <DEDUP_REMOVED lines=20> */
[----:B---3--:R-:W-:Y:S02]  /*4b60*/  MOV R16, R133 ;  /* 0x0000008500107202 */ /* 0x008fe40000000f00 */
        /* <DEDUP_REMOVED lines=42> */
[----:B------:R-:W-:-:S07]  /*4e10*/  MOV R96, R117 ;  /* 0x0000007500607202 */ /* 0x000fce0000000f00 */
.L_x_11:
[----:B-----5:R-:W0:Y:S01]  /*4e20*/  LDC.64 R2, c[0x0][0x3e0] ;  /* 0x0000f800ff027b82 */ /* 0x020e220000000a00 */
[----:B------:R-:W-:-:S06]  /*4e30*/  USHF.L.U32 UR4, UR14, 0xb, URZ ;  /* 0x0000000b0e047899 */ /* 0x000fcc00080006ff */
[----:B------:R-:W-:Y:S01]  /*4e40*/  MOV R0, UR4 ;  /* 0x0000000400007c02 */ /* 0x000fe20008000f00 */
[----:B------:R-:W1:Y:S03]  /*4e50*/  LDC.64 R36, c[0x0][0x3e8] ;  /* 0x0000fa00ff247b82 */ /* 0x000e660000000a00 */
[----:B------:R-:W-:-:S05]  /*4e60*/  LOP3.LUT R69, R69, 0xffffc000, R0, 0xf8, !PT ;  /* 0xffffc00045457812 */ /* 0x000fca00078ef800 */
[----:B0-----:R-:W-:-:S05]  /*4e70*/  IMAD.WIDE.U32 R2, R69, 0x10, R2 ;  /* 0x0000001045027825 */ /* 0x001fca00078e0002 */
[----:B------:R-:W-:Y:S01]  /*4e80*/  STG.E.128 desc[UR10][R2.64], R16 ;  /* 0x0000001002007986 */ /* 0x000fe2000c101d0a */
[----:B-1----:R-:W-:-:S05]  /*4e90*/  IMAD.WIDE.U32 R36, R69, 0x10, R36 ;  /* 0x0000001045247825 */ /* 0x002fca00078e0024 */
[----:B------:R-:W-:Y:S04]  /*4ea0*/  STG.E.128 desc[UR10][R36.64], R96 ;  /* 0x0000006024007986 */ /* 0x000fe8000c101d0a */
        /* <DEDUP_REMOVED lines=13> */
[----:B------:R-:W-:Y:S01]  /*4f80*/  STG.E.128 desc[UR10][R36.64+0x38000], R52 ;  /* 0x0380003424007986 */ /* 0x000fe2000c101d0a */
[----:B------:R-:W-:Y:S05]  /*4f90*/  EXIT ;  /* 0x000000000000794d */ /* 0x000fea0003800000 */
.L_x_21:
        /* <DEDUP_REMOVED lines=14> */
.L_x_2978:


//--------------------- .text._ZN10layer_norm22ln_bwd_finalize_kernelINS_22Kernel_traits_finalizeILj65536E13__nv_bfloat16S2_S2_fjLj1024ELj4ENS_18Kernel_traits_baseILj65536ES2_S2_S2_fjLj1024EEEEEEEvNS_9BwdParamsE --------------------------
	.section	.text._ZN10layer_norm22ln_bwd_finalize_kernelINS_22Kernel_traits_finalizeILj65536E13__nv_bfloat16S2_S2_fjLj1024ELj4ENS_18Kernel_traits_baseILj65536ES2_S2_S2_fjLj1024EEEEEEEvNS_9BwdParamsE,"ax",@progbits
	.align	128
        .global         _ZN10layer_norm22ln_bwd_finalize_kernelINS_22Kernel_traits_finalizeILj65536E13__nv_bfloat16S2_S2_fjLj1024ELj4ENS_18Kernel_traits_baseILj65536ES2_S2_S2_fjLj1024EEEEEEEvNS_9BwdParamsE
        .type           _ZN10layer_norm22ln_bwd_finalize_kernelINS_22Kernel_traits_finalizeILj65536E13__nv_bfloat16S2_S2_fjLj1024ELj4ENS_18Kernel_traits_baseILj65536ES2_S2_S2_fjLj1024EEEEEEEvNS_9BwdParamsE,@function
        .size           _ZN10layer_norm22ln_bwd_finalize_kernelINS_22Kernel_traits_finalizeILj65536E13__nv_bfloat16S2_S2_fjLj1024ELj4ENS_18Kernel_traits_baseILj65536ES2_S2_S2_fjLj1024EEEEEEEvNS_9BwdParamsE,(.L_x_2979 - _ZN10layer_norm22ln_bwd_finalize_kernelINS_22Kernel_traits_finalizeILj65536E13__nv_bfloat16S2_S2_fjLj1024ELj4ENS_18Kernel_traits_baseILj65536ES2_S2_S2_fjLj1024EEEEEEEvNS_9BwdParamsE)
        .other          _ZN10layer_norm22ln_bwd_finalize_kernelINS_22Kernel_traits_finalizeILj65536E13__nv_bfloat16S2_S2_fjLj1024ELj4ENS_18Kernel_traits_baseILj65536ES2_S2_S2_fjLj1024EEEEEEEvNS_9BwdParamsE,@"STO_CUDA_ENTRY STV_DEFAULT"
_ZN10layer_norm22ln_bwd_finalize_kernelINS_22Kernel_traits_finalizeILj65536E13__nv_bfloat16S2_S2_fjLj1024ELj4ENS_18Kernel_traits_baseILj65536ES2_S2_S2_fjLj1024EEEEEEEvNS_9BwdParamsE:
.text._ZN10layer_norm22ln_bwd_finalize_kernelINS_22Kernel_traits_finalizeILj65536E13__nv_bfloat16S2_S2_fjLj1024ELj4ENS_18Kernel_traits_baseILj65536ES2_S2_S2_fjLj1024EEEEEEEvNS_9BwdParamsE:
        /* <DEDUP_REMOVED lines=37> */
.L_x_26:
        /* <DEDUP_REMOVED lines=118> */
.L_x_25:
[----:B------:R-:W-:Y:S05]  /*09b0*/  BSYNC.RECONVERGENT B1 ;  /* 0x0000000000017941 */ /* 0x000fea0003800200 */
.L_x_24:
        /* <DEDUP_REMOVED lines=65> */
.L_x_28:
[----:B------:R-:W-:Y:S05]  /*0dd0*/  BSYNC.RECONVERGENT B1 ;  /* 0x0000000000017941 */ /* 0x000fea0003800200 */
.L_x_27:
        /* <DEDUP_REMOVED lines=37> */
.L_x_30:
[----:B------:R-:W-:Y:S05]  /*1030*/  BSYNC.RECONVERGENT B1 ;  /* 0x0000000000017941 */ /* 0x000fea0003800200 */
.L_x_29:
[----:B------:R-:W-:Y:S05]  /*1040*/  @!P1 BRA `(.L_x_23) ;  /* 0x00000000003c9947 */ /* 0x000fea0003800000 */
[----:B------:R-:W0:Y:S01]  /*1050*/  LDC.64 R6, c[0x0][0x3e0] ;  /* 0x0000f800ff067b82 */ /* 0x000e220000000a00 */
[----:B------:R-:W-:Y:S02]  /*1060*/  LEA R2, R15, R11, 0x10 ;  /* 0x0000000b0f027211 */ /* 0x000fe400078e80ff */
[----:B------:R-:W-:Y:S02]  /*1070*/  IADD3 R24, PT, PT, -R24, RZ, RZ ;  /* 0x000000ff18187210 */ /* 0x000fe40007ffe1ff */
[----:B------:R-:W-:-:S03]  /*1080*/  IADD3 R11, PT, PT, R13, R2, RZ ;  /* 0x000000020d0b7210 */ /* 0x000fc60007ffe0ff */
[----:B------:R-:W1:Y:S04]  /*1090*/  LDC.64 R8, c[0x0][0x3e8] ;  /* 0x0000fa00ff087b82 */ /* 0x000e680000000a00 */
.L_x_31:
        /* <DEDUP_REMOVED lines=10> */
.L_x_23:
[----:B------:R-:W-:Y:S05]  /*1140*/  BSYNC.RECONVERGENT B0 ;  /* 0x0000000000007941 */ /* 0x000fea0003800200 */
.L_x_22:
        /* <DEDUP_REMOVED lines=55> */
.L_x_32:
        /* <DEDUP_REMOVED lines=12> */
.L_x_2979:


//--------------------- .text._ZN10layer_norm13ln_bwd_kernelINS_13Kernel_traitsI13__nv_bfloat16S2_S2_fjLj65536ELj8ELj1ELj8ELj16ENS_18Kernel_traits_baseILj65536ES2_S2_S2_fjLj256EEEEEEEvNS_9BwdParamsE --------------------------
	.section	.text._ZN10layer_norm13ln_bwd_kernelINS_13Kernel_traitsI13__nv_bfloat16S2_S2_fjLj65536ELj8ELj1ELj8ELj16ENS_18Kernel_traits_baseILj65536ES2_S2_S2_fjLj256EEEEEEEvNS_9BwdParamsE,"ax",@progbits
	.align	128
        .global         _ZN10layer_norm13ln_bwd_kernelINS_13Kernel_traitsI13__nv_bfloat16S2_S2_fjLj65536ELj8ELj1ELj8ELj16ENS_18Kernel_traits_baseILj65536ES2_S2_S2_fjLj256EEEEEEEvNS_9BwdParamsE
        .type           _ZN10layer_norm13ln_bwd_kernelINS_13Kernel_traitsI13__nv_bfloat16S2_S2_fjLj65536ELj8ELj1ELj8ELj16ENS_18Kernel_traits_baseILj65536ES2_S2_S2_fjLj256EEEEEEEvNS_9BwdParamsE,@function
        .size           _ZN10layer_norm13ln_bwd_kernelINS_13Kernel_traitsI13__nv_bfloat16S2_S2_fjLj65536ELj8ELj1ELj8ELj16ENS_18Kernel_traits_baseILj65536ES2_S2_S2_fjLj256EEEEEEEvNS_9BwdParamsE,(.L_x_2980 - _ZN10layer_norm13ln_bwd_kernelINS_13Kernel_traitsI13__nv_bfloat16S2_S2_fjLj65536ELj8ELj1ELj8ELj16ENS_18Kernel_traits_baseILj65536ES2_S2_S2_fjLj256EEEEEEEvNS_9BwdParamsE)
        .other          _ZN10layer_norm13ln_bwd_kernelINS_13Kernel_traitsI13__nv_bfloat16S2_S2_fjLj65536ELj8ELj1ELj8ELj16ENS_18Kernel_traits_baseILj65536ES2_S2_S2_fjLj256EEEEEEEvNS_9BwdParamsE,@"STO_CUDA_ENTRY STV_DEFAULT"
_ZN10layer_norm13ln_bwd_kernelINS_13Kernel_traitsI13__nv_bfloat16S2_S2_fjLj65536ELj8ELj1ELj8ELj16ENS_18Kernel_traits_baseILj65536ES2_S2_S2_fjLj256EEEEEEEvNS_9BwdParamsE:
.text._ZN10layer_norm13ln_bwd_kernelINS_13Kernel_traitsI13__nv_bfloat16S2_S2_fjLj65536ELj8ELj1ELj8ELj16ENS_18Kernel_traits_baseILj65536ES2_S2_S2_fjLj256EEEEEEEvNS_9BwdParamsE:
        /* <DEDUP_REMOVED lines=16> */
[----:B---3--:R-:W5:Y:S04]  /*0100*/  @P0 LDG.E.128 R32, desc[UR10][R36.64] ;  /* 0x0000000a24200981 */ /* 0x008f68000c1e1d00 */
[----:B------:R-:W5:Y:S04]  /*0110*/  @P0 LDG.E.128 R28, desc[UR10][R36.64+0x8000] ;  /* 0x0080000a241c0981 */ /* 0x000f68000c1e1d00 */
[----:B------:R-:W5:Y:S04]  /*0120*/  @P0 LDG.E.128 R24, desc[UR10][R36.64+0x10000] ;  /* 0x0100000a24180981 */ /* 0x000f68000c1e1d00 */
[----:B------:R2:W5:Y:S01]  /*0130*/  @P0 LDG.E.128 R20, desc[UR10][R36.64+0x18000] ;  /* 0x0180000a24140981 */ /* 0x000562000c1e1d00 */
[----:B------:R-:W-:Y:S01]  /*0140*/  USHF.R.U32.HI UR12, URZ, 0x3, UR14 ;  /* 0x00000003ff0c7899 */ /* 0x000fe2000801160e */
[----:B------:R-:W-:-:S03]  /*0150*/  @P0 IMAD.WIDE.U32 R38, R116, 0x10, R38 ;  /* 0x0000001074260825 */ /* 0x000fc600078e0026 */
[----:B0-----:R-:W-:Y:S01]  /*0160*/  UISETP.GE.AND UP0, UPT, UR12, UR4, UPT ;  /* 0x000000040c00728c */ /* 0x001fe2000bf06270 */
[----:B-1----:R-:W-:Y:S01]  /*0170*/  @!P0 IMAD.WIDE.U32 R42, R116, 0x10, R40 ;  /* 0x00000010742a8825 */ /* 0x002fe200078e0028 */
[----:B------:R-:W5:Y:S01]  /*0180*/  @P0 LDG.E.128 R16, desc[UR10][R38.64] ;  /* 0x0000000a26100981 */ /* 0x000f62000c1e1d00 */
[----:B------:R-:W-:Y:S02]  /*0190*/  CS2R R48, SRZ ;  /* 0x0000000000307805 */ /* 0x000fe4000001ff00 */
[----:B------:R-:W-:Y:S02]  /*01a0*/  CS2R R50, SRZ ;  /* 0x0000000000327805 */ /* 0x000fe4000001ff00 */
[----:B------:R-:W-:Y:S01]  /*01b0*/  CS2R R44, SRZ ;  /* 0x00000000002c7805 */ /* 0x000fe2000001ff00 */
[----:B------:R-:W5:Y:S01]  /*01c0*/  @P0 LDG.E.128 R12, desc[UR10][R38.64+0x8000] ;  /* 0x0080000a260c0981 */ /* 0x000f62000c1e1d00 */
[----:B------:R-:W-:Y:S02]  /*01d0*/  CS2R R46, SRZ ;  /* 0x00000000002e7805 */ /* 0x000fe4000001ff00 */
[----:B------:R-:W-:-:S02]  /*01e0*/  CS2R R40, SRZ ;  /* 0x0000000000287805 */ /* 0x000fc4000001ff00 */
[----:B--2---:R-:W-:Y:S01]  /*01f0*/  CS2R R36, SRZ ;  /* 0x0000000000247805 */ /* 0x004fe2000001ff00 */
[----:B------:R-:W5:Y:S01]  /*0200*/  @P0 LDG.E.128 R8, desc[UR10][R38.64+0x10000] ;  /* 0x0100000a26080981 */ /* 0x000f62000c1e1d00 */
[----:B------:R-:W-:Y:S02]  /*0210*/  CS2R R52, SRZ ;  /* 0x0000000000347805 */ /* 0x000fe4000001ff00 */
[----:B------:R-:W-:Y:S02]  /*0220*/  CS2R R54, SRZ ;  /* 0x0000000000367805 */ /* 0x000fe4000001ff00 */
[----:B------:R-:W-:Y:S01]  /*0230*/  CS2R R56, SRZ ;  /* 0x0000000000387805 */ /* 0x000fe2000001ff00 */
[----:B------:R0:W5:Y:S01]  /*0240*/  @P0 LDG.E.128 R4, desc[UR10][R38.64+0x18000] ;  /* 0x0180000a26040981 */ /* 0x000162000c1e1d00 */
[----:B------:R-:W-:Y:S02]  /*0250*/  CS2R R58, SRZ ;  /* 0x00000000003a7805 */ /* 0x000fe4000001ff00 */
[----:B------:R-:W-:-:S02]  /*0260*/  CS2R R60, SRZ ;  /* 0x00000000003c7805 */ /* 0x000fc4000001ff00 */
[----:B------:R-:W-:Y:S02]  /*0270*/  CS2R R62, SRZ ;  /* 0x00000000003e7805 */ /* 0x000fe4000001ff00 */
[----:B------:R-:W-:Y:S02]  /*0280*/  CS2R R64, SRZ ;  /* 0x0000000000407805 */ /* 0x000fe4000001ff00 */
[----:B------:R-:W-:Y:S02]  /*0290*/  CS2R R66, SRZ ;  /* 0x0000000000427805 */ /* 0x000fe4000001ff00 */
[----:B------:R-:W-:Y:S02]  /*02a0*/  CS2R R100, SRZ ;  /* 0x0000000000647805 */ /* 0x000fe4000001ff00 */
[----:B------:R-:W-:Y:S02]  /*02b0*/  CS2R R102, SRZ ;  /* 0x0000000000667805 */ /* 0x000fe4000001ff00 */
[----:B------:R-:W-:-:S02]  /*02c0*/  CS2R R96, SRZ ;  /* 0x0000000000607805 */ /* 0x000fc4000001ff00 */
[----:B------:R-:W-:Y:S02]  /*02d0*/  CS2R R98, SRZ ;  /* 0x0000000000627805 */ /* 0x000fe4000001ff00 */
[----:B0-----:R-:W-:Y:S02]  /*02e0*/  CS2R R38, SRZ ;  /* 0x0000000000267805 */ /* 0x001fe4000001ff00 */
[----:B------:R-:W-:Y:S02]  /*02f0*/  CS2R R92, SRZ ;  /* 0x00000000005c7805 */ /* 0x000fe4000001ff00 */
[----:B------:R-:W-:Y:S02]  /*0300*/  CS2R R94, SRZ ;  /* 0x00000000005e7805 */ /* 0x000fe4000001ff00 */
        /* <DEDUP_REMOVED lines=9> */
[----:B------:R-:W-:Y:S01]  /*03a0*/  CS2R R74, SRZ ;  /* 0x00000000004a7805 */ /* 0x000fe2000001ff00 */
[----:B------:R-:W5:Y:S04]  /*03b0*/  @!P0 LDG.E.128 R32, desc[UR10][R42.64] ;  /* 0x0000000a2a208981 */ /* 0x000f68000c1e1d00 */
[----:B------:R-:W5:Y:S04]  /*03c0*/  @!P0 LDG.E.128 R28, desc[UR10][R42.64+0x8000] ;  /* 0x0080000a2a1c8981 */ /* 0x000f68000c1e1d00 */
[----:B------:R-:W5:Y:S04]  /*03d0*/  @!P0 LDG.E.128 R24, desc[UR10][R42.64+0x10000] ;  /* 0x0100000a2a188981 */ /* 0x000f68000c1e1d00 */
[----:B------:R0:W5:Y:S02]  /*03e0*/  @!P0 LDG.E.128 R20, desc[UR10][R42.64+0x18000] ;  /* 0x0180000a2a148981 */ /* 0x000164000c1e1d00 */
[----:B0-----:R-:W-:Y:S01]  /*03f0*/  CS2R R42, SRZ ;  /* 0x00000000002a7805 */ /* 0x001fe2000001ff00 */
[----:B------:R-:W-:Y:S06]  /*0400*/  BRA.U UP0, `(.L_x_33) ;  /* 0x0000004900ec7547 */ /* 0x000fec000b800000 */
[----:B------:R-:W-:Y:S01]  /*0410*/  HFMA2 R132, -RZ, RZ, 0, 0 ;  /* 0x00000000ff847431 */ /* 0x000fe200000001ff */
[----:B------:R-:W-:Y:S02]  /*0420*/  PLOP3.LUT P1, PT, PT, PT, PT, 0x8, 0x80 ;  /* 0x000000000080781c */ /* 0x000fe40003f2e170 */
[----:B------:R-:W-:Y:S02]  /*0430*/  CS2R R130, SRZ ;  /* 0x0000000000827805 */ /* 0x000fe4000001ff00 */
[----:B-----5:R-:W-:Y:S02]  /*0440*/  PRMT R188, R23, 0x7632, R188 ;  /* 0x0000763217bc7816 */ /* 0x020fe400000000bc */
[----:B------:R-:W-:Y:S02]  /*0450*/  CS2R R128, SRZ ;  /* 0x0000000000807805 */ /* 0x000fe4000001ff00 */
[----:B------:R-:W-:Y:S02]  /*0460*/  PRMT R187, R22, 0x7632, R187 ;  /* 0x0000763216bb7816 */ /* 0x000fe400000000bb */
[----:B------:R-:W-:-:S02]  /*0470*/  CS2R R126, SRZ ;  /* 0x00000000007e7805 */ /* 0x000fc4000001ff00 */
[----:B------:R-:W-:Y:S02]  /*0480*/  PRMT R186, R21, 0x7632, R186 ;  /* 0x0000763215ba7816 */ /* 0x000fe400000000ba */
[----:B------:R-:W-:Y:S02]  /*0490*/  CS2R R124, SRZ ;  /* 0x00000000007c7805 */ /* 0x000fe4000001ff00 */
[----:B------:R-:W-:Y:S02]  /*04a0*/  PRMT R185, R25, 0x7632, R185 ;  /* 0x0000763219b97816 */ /* 0x000fe400000000b9 */
        /* <DEDUP_REMOVED lines=19> */
[----:B------:R-:W-:Y:S02]  /*05e0*/  MOV R117, RZ ;  /* 0x000000ff00757202 */ /* 0x000fe40000000f00 */
        /* <DEDUP_REMOVED lines=17> */
[----:B------:R-:W-:Y:S01]  /*0700*/  PRMT R175, R7, 0x7632, R175 ;  /* 0x0000763207af7816 */ /* 0x000fe200000000af */
[----:B------:R-:W-:Y:S01]  /*0710*/  UMOV UR4, URZ ;  /* 0x000000ff00047c82 */ /* 0x000fe20008000000 */
[----:B------:R-:W-:-:S02]  /*0720*/  PRMT R174, R6, 0x7632, R174 ;  /* 0x0000763206ae7816 */ /* 0x000fc400000000ae */
[----:B------:R-:W-:-:S07]  /*0730*/  PRMT R173, R5, 0x7632, R173 ;  /* 0x0000763205ad7816 */ /* 0x000fce00000000ad */
.L_x_40:
[----:B0-----:R-:W0:Y:S01]  /*0740*/  LDCU.64 UR6, c[0x0][0x398] ;  /* 0x00007300ff0677ac */ /* 0x001e220008000a00 */
[----:B------:R-:W1:Y:S01]  /*0750*/  S2UR UR14, SR_CTAID.X ;  /* 0x00000000000e79c3 */ /* 0x000e620000002500 */
[----:B------:R-:W-:Y:S01]  /*0760*/  MOV R37, UR12 ;  /* 0x0000000c00257c02 */ /* 0x000fe20008000f00 */
[----:B------:R-:W2:Y:S06]  /*0770*/  LDCU.64 UR8, c[0x0][0x3a8] ;  /* 0x00007500ff0877ac */ /* 0x000eac0008000a00 */
[----:B------:R-:W3:Y:S01]  /*0780*/  LDC.64 R134, c[0x0][0x3d8] ;  /* 0x0000f600ff867b82 */ /* 0x000ee20000000a00 */
[----:B0-----:R-:W-:-:S04]  /*0790*/  UISETP.NE.U32.AND UP0, UPT, UR6, URZ, UPT ;  /* 0x000000ff0600728c */ /* 0x001fc8000bf05070 */
[----:B------:R-:W-:Y:S02]  /*07a0*/  UISETP.NE.AND.EX UP0, UPT, UR7, URZ, UPT, UP0 ;  /* 0x000000ff0700728c */ /* 0x000fe4000bf05300 */
[----:B-1----:R-:W-:-:S04]  /*07b0*/  USHF.L.U32 UR5, UR14, 0x8, URZ ;  /* 0x000000080e057899 */ /* 0x002fc800080006ff */
[----:B------:R-:W-:Y:S02]  /*07c0*/  PLOP3.LUT P0, PT, PT, PT, UP0, 0x80, 0x8 ;  /* 0x000000000008781c */ /* 0x000fe40003f0f008 */
[----:B------:R-:W-:-:S03]  /*07d0*/  MOV R3, UR5 ;  /* 0x0000000500037c02 */ /* 0x000fc60008000f00 */
[----:B------:R-:W0:Y:S01]  /*07e0*/  @!UP0 LDCU.64 UR6, c[0x0][0x390] ;  /* 0x00007200ff0687ac */ /* 0x000e220008000a00 */
[----:B------:R-:W-:-:S04]  /*07f0*/  LOP3.LUT R116, R2, 0x700, R3, 0xf8, !PT ;  /* 0x0000070002747812 */ /* 0x000fc800078ef803 */
[----:B------:R-:W-:Y:S02]  /*0800*/  LEA R3, R37, R116, 0xd ;  /* 0x0000007425037211 */ /* 0x000fe400078e68ff */
[----:B0-----:R-:W-:Y:S02]  /*0810*/  MOV R52, UR6 ;  /* 0x0000000600347c02 */ /* 0x001fe40008000f00 */
[----:B------:R-:W-:Y:S01]  /*0820*/  MOV R53, UR7 ;  /* 0x0000000700357c02 */ /* 0x000fe20008000f00 */
[----:B------:R-:W0:Y:S02]  /*0830*/  @!UP0 LDCU.64 UR6, c[0x0][0x3a0] ;  /* 0x00007400ff0687ac */ /* 0x000e240008000a00 */
[----:B------:R-:W-:-:S05]  /*0840*/  @!P0 IMAD.WIDE.U32 R52, R3, 0x10, R52 ;  /* 0x0000001003348825 */ /* 0x000fca00078e0034 */
[----:B------:R-:W4:Y:S04]  /*0850*/  @!P0 LDG.E.128 R36, desc[UR10][R52.64] ;  /* 0x0000000a34248981 */ /* 0x000f28000c1e1d00 */
[----:B------:R-:W5:Y:S04]  /*0860*/  @!P0 LDG.E.128 R40, desc[UR10][R52.64+0x8000] ;  /* 0x0080000a34288981 */ /* 0x000f68000c1e1d00 */
[----:B------:R-:W5:Y:S04]  /*0870*/  @!P0 LDG.E.128 R44, desc[UR10][R52.64+0x10000] ;  /* 0x0100000a342c8981 */ /* 0x000f68000c1e1d00 */
[----:B------:R1:W5:Y:S01]  /*0880*/  @!P0 LDG.E.128 R48, desc[UR10][R52.64+0x18000] ;  /* 0x0180000a34308981 */ /* 0x000362000c1e1d00 */
[----:B0-----:R-:W-:Y:S01]  /*0890*/  @!UP0 UIMAD.WIDE UR6, UR12, 0x4, UR6 ;  /* 0x000000040c0688a5 */ /* 0x001fe2000f8e0206 */
[----:B---3--:R-:W-:Y:S01]  /*08a0*/  IMAD.WIDE.U32 R134, R3, 0x10, R134 ;  /* 0x0000001003867825 */ /* 0x008fe200078e0086 */
[----:B--2---:R-:W-:-:S04]  /*08b0*/  UIMAD.WIDE UR8, UR12, 0x4, UR8 ;  /* 0x000000040c0878a5 */ /* 0x004fc8000f8e0208 */
[----:B------:R-:W-:Y:S01]  /*08c0*/  MOV R138, UR6 ;  /* 0x00000006008a7c02 */ /* 0x000fe20008000f00 */
[----:B------:R-:W2:Y:S01]  /*08d0*/  LDG.E.128 R56, desc[UR10][R134.64+0x8000] ;  /* 0x0080000a86387981 */ /* 0x000ea2000c1e1d00 */
[----:B------:R-:W-:Y:S02]  /*08e0*/  MOV R139, UR7 ;  /* 0x00000007008b7c02 */ /* 0x000fe40008000f00 */
[----:B------:R-:W-:Y:S01]  /*08f0*/  MOV R140, UR8 ;  /* 0x00000008008c7c02 */ /* 0x000fe20008000f00 */
[----:B------:R-:W0:Y:S01]  /*0900*/  @UP0 LDCU.64 UR6, c[0x0][0x398] ;  /* 0x00007300ff0607ac */ /* 0x000e220008000a00 */
[----:B------:R-:W3:Y:S01]  /*0910*/  LDG.E.128 R52, desc[UR10][R134.64] ;  /* 0x0000000a86347981 */ /* 0x000ee2000c1e1d00 */
[----:B------:R-:W-:-:S03]  /*0920*/  MOV R141, UR9 ;  /* 0x00000009008d7c02 */ /* 0x000fc60008000f00 */
[----:B------:R-:W4:Y:S04]  /*0930*/  @!P0 LDG.E R138, desc[UR10][R138.64] ;  /* 0x0000000a8a8a8981 */ /* 0x000f28000c1e1900 */
[----:B------:R-:W5:Y:S04]  /*0940*/  LDG.E.128 R60, desc[UR10][R134.64+0x10000] ;  /* 0x0100000a863c7981 */ /* 0x000f68000c1e1d00 */
[----:B------:R-:W5:Y:S04]  /*0950*/  LDG.E.128 R64, desc[UR10][R134.64+0x18000] ;  /* 0x0180000a86407981 */ /* 0x000f68000c1e1d00 */
[----:B------:R-:W5:Y:S01]  /*0960*/  LDG.E R140, desc[UR10][R140.64] ;  /* 0x0000000a8c8c7981 */ /* 0x000f62000c1e1900 */
[----:B0-----:R-:W-:-:S02]  /*0970*/  MOV R136, UR6 ;  /* 0x0000000600887c02 */ /* 0x001fc40008000f00 */
[----:B------:R-:W-:-:S03]  /*0980*/  MOV R137, UR7 ;  /* 0x0000000700897c02 */ /* 0x000fc60008000f00 */
[----:B------:R-:W-:-:S05]  /*0990*/  @P0 IMAD.WIDE.U32 R136, R3, 0x10, R136 ;  /* 0x0000001003880825 */ /* 0x000fca00078e0088 */
[----:B------:R-:W5:Y:S04]  /*09a0*/  @P0 LDG.E.128 R36, desc[UR10][R136.64] ;  /* 0x0000000a88240981 */ /* 0x000f68000c1e1d00 */
[----:B------:R-:W5:Y:S04]  /*09b0*/  @P0 LDG.E.128 R40, desc[UR10][R136.64+0x8000] ;  /* 0x0080000a88280981 */ /* 0x000f68000c1e1d00 */
[----:B------:R-:W5:Y:S04]  /*09c0*/  @P0 LDG.E.128 R44, desc[UR10][R136.64+0x10000] ;  /* 0x0100000a882c0981 */ /* 0x000f68000c1e1d00 */
[----:B------:R-:W5:Y:S01]  /*09d0*/  @P0 LDG.E.128 R48, desc[UR10][R136.64+0x18000] ;  /* 0x0180000a88300981 */ /* 0x000f62000c1e1d00 */
[----:B------:R-:W-:Y:S01]  /*09e0*/  UMOV UR5, URZ ;  /* 0x000000ff00057c82 */ /* 0x000fe20008000000 */
[----:B--2---:R-:W-:-:S02]  /*09f0*/  @!P0 MOV R207, R56 ;  /* 0x0000003800cf8202 */ /* 0x004fc40000000f00 */
[----:B------:R-:W-:Y:S02]  /*0a00*/  @!P0 MOV R205, R57 ;  /* 0x0000003900cd8202 */ /* 0x000fe40000000f00 */
[----:B---3--:R-:W-:Y:S02]  /*0a10*/  @!P0 MOV R234, R53 ;  /* 0x0000003500ea8202 */ /* 0x008fe40000000f00 */
[----:B------:R-:W-:Y:S02]  /*0a20*/  @!P0 MOV R232, R54 ;  /* 0x0000003600e88202 */ /* 0x000fe40000000f00 */
[----:B----4-:R-:W-:Y:S02]  /*0a30*/  @!P0 R2UR UR5, R138 ;  /* 0x000000008a0582ca */ /* 0x010fe400000e0000 */
[----:B------:R-:W-:Y:S02]  /*0a40*/  @!P0 MOV R230, R55 ;  /* 0x0000003700e68202 */ /* 0x000fe40000000f00 */
[----:B------:R-:W-:-:S02]  /*0a50*/  @P0 MOV R234, R53 ;  /* 0x0000003500ea0202 */ /* 0x000fc40000000f00 */
[----:B------:R-:W-:Y:S02]  /*0a60*/  @P0 MOV R232, R54 ;  /* 0x0000003600e80202 */ /* 0x000fe40000000f00 */
[----:B------:R-:W-:Y:S02]  /*0a70*/  @P0 MOV R230, R55 ;  /* 0x0000003700e60202 */ /* 0x000fe40000000f00 */
[----:B------:R-:W-:Y:S02]  /*0a80*/  @!P0 MOV R236, R52 ;  /* 0x0000003400ec8202 */ /* 0x000fe40000000f00 */
[----:B------:R-:W-:Y:S02]  /*0a90*/  @!P0 MOV R200, R58 ;  /* 0x0000003a00c88202 */ /* 0x000fe40000000f00 */
[----:B------:R-:W-:Y:S02]  /*0aa0*/  @!P0 MOV R0, R59 ;  /* 0x0000003b00008202 */ /* 0x000fe40000000f00 */
[----:B-----5:R-:W-:-:S02]  /*0ab0*/  @!P0 MOV R202, R60 ;  /* 0x0000003c00ca8202 */ /* 0x020fc40000000f00 */
[----:B------:R-:W-:Y:S02]  /*0ac0*/  @!P0 MOV R54, R61 ;  /* 0x0000003d00368202 */ /* 0x000fe40000000f00 */
[----:B-1----:R-:W-:Y:S02]  /*0ad0*/  @!P0 MOV R53, R62 ;  /* 0x0000003e00358202 */ /* 0x002fe40000000f00 */
[----:B------:R-:W-:Y:S02]  /*0ae0*/  @!P0 MOV R55, R63 ;  /* 0x0000003f00378202 */ /* 0x000fe40000000f00 */
[----:B------:R-:W-:Y:S02]  /*0af0*/  @!P0 MOV R235, R64 ;  /* 0x0000004000eb8202 */ /* 0x000fe40000000f00 */
[----:B------:R-:W-:Y:S02]  /*0b00*/  @P0 MOV R236, R52 ;  /* 0x0000003400ec0202 */ /* 0x000fe40000000f00 */
[----:B------:R-:W-:-:S02]  /*0b10*/  @P0 MOV R207, R56 ;  /* 0x0000003800cf0202 */ /* 0x000fc40000000f00 */
[----:B------:R-:W-:Y:S02]  /*0b20*/  @P0 MOV R205, R57 ;  /* 0x0000003900cd0202 */ /* 0x000fe40000000f00 */
[----:B------:R-:W-:Y:S02]  /*0b30*/  @P0 MOV R200, R58 ;  /* 0x0000003a00c80202 */ /* 0x000fe40000000f00 */
[----:B------:R-:W-:Y:S02]  /*0b40*/  @P0 MOV R0, R59 ;  /* 0x0000003b00000202 */ /* 0x000fe40000000f00 */
[----:B------:R-:W-:Y:S02]  /*0b50*/  @P0 MOV R202, R60 ;  /* 0x0000003c00ca0202 */ /* 0x000fe40000000f00 */
[----:B------:R-:W-:Y:S02]  /*0b60*/  @P0 MOV R54, R61 ;  /* 0x0000003d00360202 */ /* 0x000fe40000000f00 */
[----:B------:R-:W-:-:S02]  /*0b70*/  @P0 MOV R53, R62 ;  /* 0x0000003e00350202 */ /* 0x000fc40000000f00 */
[----:B------:R-:W-:Y:S02]  /*0b80*/  @P0 MOV R55, R63 ;  /* 0x0000003f00370202 */ /* 0x000fe40000000f00 */
[----:B------:R-:W-:Y:S02]  /*0b90*/  @P0 MOV R235, R64 ;  /* 0x0000004000eb0202 */ /* 0x000fe40000000f00 */
[----:B------:R-:W-:Y:S02]  /*0ba0*/  R2UR UR16, R140 ;  /* 0x000000008c1072ca */ /* 0x000fe400000e0000 */
        /* <DEDUP_REMOVED lines=31> */
[----:B------:R-:W-:Y:S01]  /*0da0*/  PRMT R52, R48, 0x7632, R52 ;  /* 0x0000763230347816 */ /* 0x000fe20000000034 */
[----:B------:R-:W-:Y:S06]  /*0db0*/  BRA.U UP0, `(.L_x_34) ;  /* 0x0000001100907547 */ /* 0x000fec000b800000 */
[----:B------:R-:W-:Y:S02]  /*0dc0*/  SHF.L.U32 R153, R36, 0x10, RZ ;  /* 0x0000001024997819 */ /* 0x000fe400000006ff */
[----:B------:R-:W-:Y:S02]  /*0dd0*/  SHF.L.U32 R56, R51, 0x10, RZ ;  /* 0x0000001033387819 */ /* 0x000fe400000006ff */
[----:B------:R-:W-:Y:S01]  /*0de0*/  SHF.L.U32 R149, R149, 0x10, RZ ;  /* 0x0000001095957819 */ /* 0x000fe200000006ff */
[----:B------:R-:W-:Y:S01]  /*0df0*/  FADD.FTZ R194, R153, -UR5 ;  /* 0x8000000599c27e21 */ /* 0x000fe20008010000 */
[----:B------:R-:W-:Y:S01]  /*0e00*/  SHF.L.U32 R138, R39, 0x10, RZ ;  /* 0x00000010278a7819 */ /* 0x000fe200000006ff */
[----:B------:R-:W-:Y:S01]  /*0e10*/  FADD.FTZ R192, R56, -UR5 ;  /* 0x8000000538c07e21 */ /* 0x000fe20008010000 */
[----:B------:R-:W-:Y:S02]  /*0e20*/  SHF.L.U32 R57, R50, 0x10, RZ ;  /* 0x0000001032397819 */ /* 0x000fe400000006ff */
[----:B------:R-:W-:Y:S01]  /*0e30*/  SHF.L.U32 R51, R53, 0x10, RZ ;  /* 0x0000001035337819 */ /* 0x000fe200000006ff */
[----:B------:R-:W-:Y:S01]  /*0e40*/  FMUL.FTZ R192, R192, UR16 ;  /* 0x00000010c0c07c20 */ /* 0x000fe20008410000 */
[----:B------:R-:W-:Y:S01]  /*0e50*/  SHF.L.U32 R191, R3, 0x10, RZ ;  /* 0x0000001003bf7819 */ /* 0x000fe200000006ff */
[----:B------:R-:W-:Y:S01]  /*0e60*/  FADD.FTZ R190, R57, -UR5 ;  /* 0x8000000539be7e21 */ /* 0x000fe20008010000 */
[----:B------:R-:W-:-:S02]  /*0e70*/  SHF.L.U32 R236, R236, 0x10, RZ ;  /* 0x00000010ecec7819 */ /* 0x000fc400000006ff */
[----:B------:R-:W-:Y:S01]  /*0e80*/  SHF.L.U32 R50, R55, 0x10, RZ ;  /* 0x0000001037327819 */ /* 0x000fe200000006ff */
[----:B------:R-:W-:Y:S01]  /*0e90*/  FMUL.FTZ R190, R190, UR16 ;  /* 0x00000010bebe7c20 */ /* 0x000fe20008410000 */
[----:B------:R-:W-:Y:S01]  /*0ea0*/  SHF.L.U32 R53, R32, 0x10, RZ ;  /* 0x0000001020357819 */ /* 0x000fe200000006ff */
[----:B------:R-:W-:Y:S01]  /*0eb0*/  FADD.FTZ R191, R191, -UR5 ;  /* 0x80000005bfbf7e21 */ /* 0x000fe20008010000 */
[----:B------:R-:W-:Y:S02]  /*0ec0*/  SHF.L.U32 R3, R27, 0x10, RZ ;  /* 0x000000101b037819 */ /* 0x000fe400000006ff */
        /* <DEDUP_REMOVED lines=11> */
[----:B------:R-:W-:Y:S01]  /*0f80*/  FADD.FTZ R193, R134, -UR5 ;  /* 0x8000000586c17e21 */ /* 0x000fe20008010000 */
[----:B------:R-:W-:Y:S01]  /*0f90*/  SHF.L.U32 R42, R0, 0x10, RZ ;  /* 0x00000010002a7819 */ /* 0x000fe200000006ff */
[----:B------:R-:W-:Y:S01]  /*0fa0*/  FMUL.FTZ R0, R53, R236 ;  /* 0x000000ec35007220 */ /* 0x000fe20000410000 */
[----:B------:R-:W-:Y:S01]  /*0fb0*/  SHF.L.U32 R36, R208, 0x10, RZ ;  /* 0x00000010d0247819 */ /* 0x000fe200000006ff */
[----:B------:R-:W-:Y:S01]  /*0fc0*/  FMUL.FTZ R140, R140, UR16 ;  /* 0x000000108c8c7c20 */ /* 0x000fe20008410000 */
[----:B------:R-:W-:Y:S01]  /*0fd0*/  SHF.L.U32 R54, R176, 0x10, RZ ;  /* 0x00000010b0367819 */ /* 0x000fe200000006ff */
[----:B------:R-:W-:Y:S01]  /*0fe0*/  FADD.FTZ R194, RZ, R0 ;  /* 0x00000000ffc27221 */ /* 0x000fe20000010000 */
[----:B------:R-:W-:Y:S01]  /*0ff0*/  SHF.L.U32 R199, R184, 0x10, RZ ;  /* 0x00000010b8c77819 */ /* 0x000fe200000006ff */
[----:B------:R-:W-:Y:S01]  /*1000*/  FADD.FTZ R172, R58, -UR5 ;  /* 0x800000053aac7e21 */ /* 0x000fe20008010000 */
[----:B------:R-:W-:Y:S01]  /*1010*/  SHF.L.U32 R143, R37, 0x10, RZ ;  /* 0x00000010258f7819 */ /* 0x000fe200000006ff */
[----:B------:R-:W-:Y:S01]  /*1020*/  FMUL.FTZ R53, R54, R231 ;  /* 0x000000e736357220 */ /* 0x000fe20000410000 */
[----:B------:R-:W-:Y:S01]  /*1030*/  SHF.L.U32 R145, R145, 0x10, RZ ;  /* 0x0000001091917819 */ /* 0x000fe200000006ff */
[----:B------:R-:W-:Y:S01]  /*1040*/  FMUL.FTZ R134, R199, R36 ;  /* 0x00000024c7867220 */ /* 0x000fe20000410000 */
[----:B------:R-:W-:Y:S01]  /*1050*/  SHF.L.U32 R139, R38, 0x10, RZ ;  /* 0x00000010268b7819 */ /* 0x000fe200000006ff */
[----:B------:R-:W-:Y:S01]  /*1060*/  FFMA.FTZ R199, R3, R0, RZ ;  /* 0x0000000003c77223 */ /* 0x000fe200000100ff */
[----:B------:R-:W-:Y:S01]  /*1070*/  SHF.L.U32 R232, R232, 0x10, RZ ;  /* 0x00000010e8e87819 */ /* 0x000fe200000006ff */
[----:B------:R-:W-:Y:S01]  /*1080*/  FMUL.FTZ R149, R149, UR16 ;  /* 0x0000001095957c20 */ /* 0x000fe20008410000 */
[----:B------:R-:W-:Y:S01]  /*1090*/  SHF.L.U32 R160, R152, 0x10, RZ ;  /* 0x0000001098a07819 */ /* 0x000fe200000006ff */
[----:B------:R-:W-:Y:S01]  /*10a0*/  FADD.FTZ R168, R168, -UR5 ;  /* 0x80000005a8a87e21 */ /* 0x000fe20008010000 */
[----:B------:R-:W-:Y:S01]  /*10b0*/  SHF.L.U32 R201, R34, 0x10, RZ ;  /* 0x0000001022c97819 */ /* 0x000fe200000006ff */
[----:B------:R-:W-:Y:S01]  /*10c0*/  FMUL.FTZ R172, R172, UR16 ;  /* 0x00000010acac7c20 */ /* 0x000fe20008410000 */
[----:B------:R-:W-:Y:S01]  /*10d0*/  SHF.L.U32 R234, R234, 0x10, RZ ;  /* 0x00000010eaea7819 */ /* 0x000fe200000006ff */
[----:B------:R-:W-:Y:S01]  /*10e0*/  FADD.FTZ R160, R160, -UR5 ;  /* 0x80000005a0a07e21 */ /* 0x000fe20008010000 */
[----:B------:R-:W-:Y:S01]  /*10f0*/  SHF.L.U32 R235, R235, 0x10, RZ ;  /* 0x00000010ebeb7819 */ /* 0x000fe200000006ff */
[----:B------:R-:W-:Y:S01]  /*1100*/  FMUL.FTZ R56, R201, R232 ;  /* 0x000000e8c9387220 */ /* 0x000fe20000410000 */
[----:B------:R-:W-:Y:S01]  /*1110*/  SHF.L.U32 R55, R33, 0x10, RZ ;  /* 0x0000001021377819 */ /* 0x000fe200000006ff */
[----:B------:R-:W-:Y:S01]  /*1120*/  FADD.FTZ R201, R194, R53 ;  /* 0x00000035c2c97221 */ /* 0x000fe20000010000 */
[----:B------:R-:W-:Y:S01]  /*1130*/  SHF.L.U32 R152, R20, 0x10, RZ ;  /* 0x0000001014987819 */ /* 0x000fe200000006ff */
[----:B------:R-:W-:Y:S01]  /*1140*/  FMUL.FTZ R160, R160, UR16 ;  /* 0x00000010a0a07c20 */ /* 0x000fe20008410000 */
[----:B------:R-:W-:Y:S01]  /*1150*/  SHF.L.U32 R154, R141, 0x10, RZ ;  /* 0x000000108d9a7819 */ /* 0x000fe200000006ff */
[----:B------:R-:W-:Y:S01]  /*1160*/  FADD.FTZ R141, R143, -UR5 ;  /* 0x800000058f8d7e21 */ /* 0x000fe20008010000 */
[----:B------:R-:W-:Y:S01]  /*1170*/  SHF.L.U32 R61, R46, 0x10, RZ ;  /* 0x000000102e3d7819 */ /* 0x000fe200000006ff */
[----:B------:R-:W-:Y:S01]  /*1180*/  FADD.FTZ R143, R145, -UR5 ;  /* 0x80000005918f7e21 */ /* 0x000fe20008010000 */
[----:B------:R-:W-:Y:S01]  /*1190*/  SHF.L.U32 R46, R206, 0x10, RZ ;  /* 0x00000010ce2e7819 */ /* 0x000fe200000006ff */
[----:B------:R-:W-:Y:S01]  /*11a0*/  FADD.FTZ R145, R139, -UR5 ;  /* 0x800000058b917e21 */ /* 0x000fe20008010000 */
[----:B------:R-:W-:Y:S01]  /*11b0*/  SHF.L.U32 R229, R229, 0x10, RZ ;  /* 0x00000010e5e57819 */ /* 0x000fe200000006ff */
[----:B------:R-:W-:Y:S01]  /*11c0*/  FMUL.FTZ R54, R55, R234 ;  /* 0x000000ea37367220 */ /* 0x000fe20000410000 */
[----:B------:R-:W-:Y:S01]  /*11d0*/  SHF.L.U32 R165, R142, 0x10, RZ ;  /* 0x000000108ea57819 */ /* 0x000fe200000006ff */
[----:B------:R-:W-:Y:S01]  /*11e0*/  FMUL.FTZ R139, R152, R235 ;  /* 0x000000eb988b7220 */ /* 0x000fe20000410000 */
[----:B------:R-:W-:Y:S01]  /*11f0*/  SHF.L.U32 R206, R177, 0x10, RZ ;  /* 0x00000010b1ce7819 */ /* 0x000fe200000006ff */
[----:B------:R-:W-:Y:S01]  /*1200*/  FMUL.FTZ R141, R141, UR16 ;  /* 0x000000108d8d7c20 */ /* 0x000fe20008410000 */
[----:B------:R-:W-:Y:S01]  /*1210*/  SHF.L.U32 R59, R48, 0x10, RZ ;  /* 0x00000010303b7819 */ /* 0x000fe200000006ff */
[----:B------:R-:W-:Y:S01]  /*1220*/  FFMA.FTZ R152, R140, R53, R199 ;  /* 0x000000358c987223 */ /* 0x000fe200000100c7 */
[----:B------:R-:W-:Y:S01]  /*1230*/  PRMT R142, R20, 0x7632, R142 ;  /* 0x00007632148e7816 */ /* 0x000fe2000000008e */
[----:B------:R-:W-:Y:S01]  /*1240*/  FMUL.FTZ R55, R206, R229 ;  /* 0x000000e5ce377220 */ /* 0x000fe20000410000 */
[----:B------:R-:W-:Y:S01]  /*1250*/  SHF.L.U32 R48, R203, 0x10, RZ ;  /* 0x00000010cb307819 */ /* 0x000fe200000006ff */
[----:B------:R-:W-:Y:S01]  /*1260*/  FADD.FTZ R194, R201, R54 ;  /* 0x00000036c9c27221 */ /* 0x000fe20000010000 */
[----:B------:R-:W-:Y:S01]  /*1270*/  SHF.L.U32 R230, R230, 0x10, RZ ;  /* 0x00000010e6e67819 */ /* 0x000fe200000006ff */
[----:B------:R-:W-:Y:S01]  /*1280*/  FFMA.FTZ R201, R141, R54, R152 ;  /* 0x000000368dc97223 */ /* 0x000fe20000010098 */
[----:B------:R-:W-:Y:S01]  /*1290*/  SHF.L.U32 R203, R35, 0x10, RZ ;  /* 0x0000001023cb7819 */ /* 0x000fe200000006ff */
[----:B------:R-:W-:Y:S01]  /*12a0*/  FMUL.FTZ R145, R145, UR16 ;  /* 0x0000001091917c20 */ /* 0x000fe20008410000 */
[----:B------:R-:W-:Y:S01]  /*12b0*/  SHF.L.U32 R199, R142, 0x10, RZ ;  /* 0x000000108ec77819 */ /* 0x000fe200000006ff */
[----:B------:R-:W-:Y:S01]  /*12c0*/  FMUL.FTZ R142, R143, UR16 ;  /* 0x000000108f8e7c20 */ /* 0x000fe20008410000 */
[----:B------:R-:W-:Y:S01]  /*12d0*/  SHF.L.U32 R227, R227, 0x10, RZ ;  /* 0x00000010e3e37819 */ /* 0x000fe200000006ff */
[----:B------:R-:W-:Y:S01]  /*12e0*/  FMUL.FTZ R58, R203, R230 ;  /* 0x000000e6cb3a7220 */ /* 0x000fe20000410000 */
[----:B------:R-:W-:Y:S01]  /*12f0*/  SHF.L.U32 R208, R178, 0x10, RZ ;  /* 0x00000010b2d07819 */ /* 0x000fe200000006ff */
[----:B------:R-:W-:Y:S01]  /*1300*/  FADD.FTZ R203, R194, R55 ;  /* 0x00000037c2cb7221 */ /* 0x000fe20000010000 */
[----:B------:R-:W-:Y:S01]  /*1310*/  SHF.L.U32 R163, R146, 0x10, RZ ;  /* 0x0000001092a37819 */ /* 0x000fe200000006ff */
[----:B------:R-:W-:Y:S01]  /*1320*/  FADD.FTZ R146, R154, -UR5 ;  /* 0x800000059a927e21 */ /* 0x000fe20008010000 */
[----:B------:R-:W-:Y:S01]  /*1330*/  FFMA.FTZ R152, R142, R55, R201 ;  /* 0x000000378e987223 */ /* 0x000fe200000100c9 */
[----:B------:R-:W-:Y:S01]  /*1340*/  SHF.L.U32 R156, R144, 0x10, RZ ;  /* 0x00000010909c7819 */ /* 0x000fe200000006ff */
[----:B------:R-:W-:Y:S01]  /*1350*/  FMUL.FTZ R57, R208, R227 ;  /* 0x000000e3d0397220 */ /* 0x000fe20000410000 */
[----:B------:R-:W-:Y:S01]  /*1360*/  FADD.FTZ R194, R203, R56 ;  /* 0x00000038cbc27221 */ /* 0x000fe20000010000 */
[----:B------:R-:W-:Y:S01]  /*1370*/  SHF.L.U32 R64, R43, 0x10, RZ ;  /* 0x000000102b407819 */ /* 0x000fe200000006ff */
[----:B------:R-:W-:Y:S01]  /*1380*/  FMUL.FTZ R146, R146, UR16 ;  /* 0x0000001092927c20 */ /* 0x000fe20008410000 */
[----:B------:R-:W-:Y:S01]  /*1390*/  FFMA.FTZ R201, R145, R56, R152 ;  /* 0x0000003891c97223 */ /* 0x000fe20000010098 */
[----:B------:R-:W-:Y:S01]  /*13a0*/  SHF.L.U32 R43, R210, 0x10, RZ ;  /* 0x00000010d22b7819 */ /* 0x000fe200000006ff */
[----:B------:R-:W-:Y:S01]  /*13b0*/  FADD.FTZ R203, R194, R57 ;  /* 0x00000039c2cb7221 */ /* 0x000fe20000010000 */
[----:B------:R-:W-:Y:S01]  /*13c0*/  SHF.L.U32 R41, R214, 0x10, RZ ;  /* 0x00000010d6297819 */ /* 0x000fe200000006ff */
[----:B------:R-:W-:Y:S01]  /*13d0*/  FFMA.FTZ R152, R146, R57, R201 ;  /* 0x0000003992987223 */ /* 0x000fe200000100c9 */
[----:B------:R-:W-:Y:S01]  /*13e0*/  SHF.L.U32 R157, R147, 0x10, RZ ;  /* 0x00000010939d7819 */ /* 0x000fe200000006ff */
[----:B------:R-:W-:Y:S01]  /*13f0*/  FADD.FTZ R170, R59, -UR5 ;  /* 0x800000053baa7e21 */ /* 0x000fe20008010000 */
[----:B------:R-:W-:Y:S01]  /*1400*/  SHF.L.U32 R237, R65, 0x10, RZ ;  /* 0x0000001041ed7819 */ /* 0x000fe200000006ff */
[----:B------:R-:W-:Y:S01]  /*1410*/  FADD.FTZ R194, R203, R58 ;  /* 0x0000003acbc27221 */ /* 0x000fe20000010000 */
[----:B------:R-:W-:Y:S01]  /*1420*/  SHF.L.U32 R210, R179, 0x10, RZ ;  /* 0x00000010b3d27819 */ /* 0x000fe200000006ff */
[----:B------:R-:W-:Y:S01]  /*1430*/  FFMA.FTZ R201, R149, R58, R152 ;  /* 0x0000003a95c97223 */ /* 0x000fe20000010098 */
[----:B------:R-:W-:Y:S01]  /*1440*/  SHF.L.U32 R144, R21, 0x10, RZ ;  /* 0x0000001015907819 */ /* 0x000fe200000006ff */
[----:B------:R-:W-:Y:S01]  /*1450*/  FADD.FTZ R154, R157, -UR5 ;  /* 0x800000059d9a7e21 */ /* 0x000fe20008010000 */
[----:B------:R-:W-:Y:S01]  /*1460*/  SHF.L.U32 R135, R40, 0x10, RZ ;  /* 0x0000001028877819 */ /* 0x000fe200000006ff */
[----:B------:R-:W-:Y:S01]  /*1470*/  FMUL.FTZ R59, R210, R41 ;  /* 0x00000029d23b7220 */ /* 0x000fe20000410000 */
[----:B------:R-:W-:Y:S01]  /*1480*/  SHF.L.U32 R159, R148, 0x10, RZ ;  /* 0x00000010949f7819 */ /* 0x000fe200000006ff */
[----:B------:R-:W-:Y:S01]  /*1490*/  FMUL.FTZ R143, R144, R237 ;  /* 0x000000ed908f7220 */ /* 0x000fe20000410000 */
[----:B------:R-:W-:Y:S01]  /*14a0*/  SHF.L.U32 R161, R150, 0x10, RZ ;  /* 0x0000001096a17819 */ /* 0x000fe200000006ff */
[----:B------:R-:W-:Y:S01]  /*14b0*/  FADD.FTZ R150, R156, -UR5 ;  /* 0x800000059c967e21 */ /* 0x000fe20008010000 */
[----:B------:R-:W-:Y:S01]  /*14c0*/  SHF.L.U32 R240, R240, 0x10, RZ ;  /* 0x00000010f0f07819 */ /* 0x000fe200000006ff */
[----:B------:R-:W-:Y:S01]  /*14d0*/  FADD.FTZ R153, R135, -UR5 ;  /* 0x8000000587997e21 */ /* 0x000fe20008010000 */
[----:B------:R-:W-:Y:S01]  /*14e0*/  SHF.L.U32 R147, R186, 0x10, RZ ;  /* 0x00000010ba937819 */ /* 0x000fe200000006ff */
[----:B------:R-:W-:Y:S01]  /*14f0*/  FMUL.FTZ R150, R150, UR16 ;  /* 0x0000001096967c20 */ /* 0x000fe20008410000 */
[----:B------:R-:W-:Y:S01]  /*1500*/  SHF.L.U32 R158, R151, 0x10, RZ ;  /* 0x00000010979e7819 */ /* 0x000fe200000006ff */
[----:B------:R-:W-:Y:S01]  /*1510*/  FADD.FTZ R203, R194, R59 ;  /* 0x0000003bc2cb7221 */ /* 0x000fe20000010000 */
        /* <DEDUP_REMOVED lines=9> */
[----:B------:R-:W-:Y:S01]  /*15b0*/  FADD.FTZ R167, R60, -UR5 ;  /* 0x800000053ca77e21 */ /* 0x000fe20008010000 */
        /* <DEDUP_REMOVED lines=15> */
[----:B------:R-:W-:Y:S01]  /*16b0*/  FMUL.FTZ R151, R52, R241 ;  /* 0x000000f134977220 */ /* 0x000fe20000410000 */
[----:B------:R-:W-:Y:S01]  /*16c0*/  SHF.L.U32 R212, R180, 0x10, RZ ;  /* 0x00000010b4d47819 */ /* 0x000fe200000006ff */
[----:B------:R-:W-:Y:S01]  /*16d0*/  FFMA.FTZ R52, R150, R59, R201 ;  /* 0x0000003b96347223 */ /* 0x000fe200000100c9 */
[----:B------:R-:W-:Y:S01]  /*16e0*/  SHF.L.U32 R244, R244, 0x10, RZ ;  /* 0x00000010f4f47819 */ /* 0x000fe200000006ff */
[----:B------:R-:W-:Y:S01]  /*16f0*/  FADD.FTZ R194, R203, R60 ;  /* 0x0000003ccbc27221 */ /* 0x000fe20000010000 */
[----:B------:R-:W-:Y:S01]  /*1700*/  SHF.L.U32 R155, R188, 0x10, RZ ;  /* 0x00000010bc9b7819 */ /* 0x000fe200000006ff */
[----:B------:R-:W-:Y:S01]  /*1710*/  FMUL.FTZ R61, R212, R39 ;  /* 0x00000027d43d7220 */ /* 0x000fe20000410000 */
[----:B------:R-:W-:Y:S01]  /*1720*/  SHF.L.U32 R62, R45, 0x10, RZ ;  /* 0x000000102d3e7819 */ /* 0x000fe200000006ff */
[----:B------:R-:W-:Y:S01]  /*1730*/  FFMA.FTZ R201, R153, R60, R52 ;  /* 0x0000003c99c97223 */ /* 0x000fe20000010034 */
[----:B------:R-:W-:Y:S01]  /*1740*/  SHF.L.U32 R207, R29, 0x10, RZ ;  /* 0x000000101dcf7819 */ /* 0x000fe200000006ff */
[----:B------:R-:W-:Y:S01]  /*1750*/  FMUL.FTZ R152, R155, R244 ;  /* 0x000000f49b987220 */ /* 0x000fe20000410000 */
[----:B------:R-:W-:Y:S01]  /*1760*/  SHF.L.U32 R63, R44, 0x10, RZ ;  /* 0x000000102c3f7819 */ /* 0x000fe200000006ff */
[----:B------:R-:W-:Y:S01]  /*1770*/  FADD.FTZ R164, R62, -UR5 ;  /* 0x800000053ea47e21 */ /* 0x000fe20008010000 */
        /* <DEDUP_REMOVED lines=16> */
[----:B------:R-:W-:Y:S01]  /*1880*/  FMUL.FTZ R157, R157, UR16 ;  /* 0x000000109d9d7c20 */ /* 0x000fe20008410000 */
[----:B------:R-:W-:Y:S01]  /*1890*/  FFMA.FTZ R52, R156, R63, R193 ;  /* 0x0000003f9c347223 */ /* 0x000fe200000100c1 */
[----:B------:R-:W-:Y:S01]  /*18a0*/  SHF.L.U32 R67, R31, 0x10, RZ ;  /* 0x000000101f437819 */ /* 0x000fe200000006ff */
[----:B------:R-:W-:Y:S01]  /*18b0*/  FMUL.FTZ R65, R66, R45 ;  /* 0x0000002d42417220 */ /* 0x000fe20000410000 */
[----:B------:R-:W-:Y:S01]  /*18c0*/  FADD.FTZ R194, R201, R64 ;  /* 0x00000040c9c27221 */ /* 0x000fe20000010000 */
[----:B------:R-:W-:Y:S01]  /*18d0*/  FMUL.FTZ R158, R158, UR16 ;  /* 0x000000109e9e7c20 */ /* 0x000fe20008410000 */
[----:B------:R-:W-:Y:S01]  /*18e0*/  FFMA.FTZ R193, R157, R64, R52 ;  /* 0x000000409dc17223 */ /* 0x000fe20000010034 */
[----:B------:R-:W-:Y:S01]  /*18f0*/  SHF.L.U32 R37, R202, 0x10, RZ ;  /* 0x00000010ca257819 */ /* 0x000fe200000006ff */
[----:B------:R-:W-:Y:S01]  /*1900*/  FMUL.FTZ R66, R67, R42 ;  /* 0x0000002a43427220 */ /* 0x000fe20000410000 */
[----:B------:R-:W-:Y:S01]  /*1910*/  SHF.L.U32 R202, R183, 0x10, RZ ;  /* 0x00000010b7ca7819 */ /* 0x000fe200000006ff */
[----:B------:R-:W-:Y:S01]  /*1920*/  FADD.FTZ R201, R194, R65 ;  /* 0x00000041c2c97221 */ /* 0x000fe20000010000 */
[----:B------:R-:W-:Y:S01]  /*1930*/  FMUL.FTZ R159, R159, UR16 ;  /* 0x000000109f9f7c20 */ /* 0x000fe20008410000 */
[----:B------:R-:W-:Y:S01]  /*1940*/  FFMA.FTZ R52, R158, R65, R193 ;  /* 0x000000419e347223 */ /* 0x000fe200000100c1 */
[----:B------:R-:W-:Y:S01]  /*1950*/  SHF.L.U32 R200, R24, 0x10, RZ ;  /* 0x0000001018c87819 */ /* 0x000fe200000006ff */
[----:B------:R-:W-:Y:S01]  /*1960*/  FMUL.FTZ R67, R202, R43 ;  /* 0x0000002bca437220 */ /* 0x000fe20000410000 */
[----:B------:R-:W-:Y:S01]  /*1970*/  FADD.FTZ R194, R201, R66 ;  /* 0x00000042c9c27221 */ /* 0x000fe20000010000 */
[----:B------:R-:W-:Y:S01]  /*1980*/  FFMA.FTZ R193, R159, R66, R52 ;  /* 0x000000429fc17223 */ /* 0x000fe20000010034 */
[----:B------:R-:W-:Y:S01]  /*1990*/  FADD.FTZ R161, R161, -UR5 ;  /* 0x80000005a1a17e21 */ /* 0x000fe20008010000 */
[----:B------:R-:W-:Y:S01]  /*19a0*/  FMUL.FTZ R133, R200, R37 ;  /* 0x00000025c8857220 */ /* 0x000fe20000410000 */
[----:B------:R-:W-:Y:S01]  /*19b0*/  FADD.FTZ R194, R194, R67 ;  /* 0x00000043c2c27221 */ /* 0x000fe20000010000 */
[----:B------:R-:W-:Y:S01]  /*19c0*/  FMUL.FTZ R162, R162, UR16 ;  /* 0x00000010a2a27c20 */ /* 0x000fe20008410000 */
[----:B------:R-:W-:Y:S01]  /*19d0*/  FFMA.FTZ R193, R160, R67, R193 ;  /* 0x00000043a0c17223 */ /* 0x000fe200000100c1 */
[----:B------:R-:W-:Y:S01]  /*19e0*/  SHF.L.U32 R189, R136, 0x10, RZ ;  /* 0x0000001088bd7819 */ /* 0x000fe200000006ff */
[----:B------:R-:W-:Y:S01]  /*19f0*/  FADD.FTZ R201, R194, R133 ;  /* 0x00000085c2c97221 */ /* 0x000fe20000010000 */
[----:B------:R-:W-:Y:S01]  /*1a00*/  SHF.L.U32 R136, R25, 0x10, RZ ;  /* 0x0000001019887819 */ /* 0x000fe200000006ff */
[----:B------:R-:W-:Y:S01]  /*1a10*/  FMUL.FTZ R161, R161, UR16 ;  /* 0x00000010a1a17c20 */ /* 0x000fe20008410000 */
[----:B------:R-:W-:Y:S01]  /*1a20*/  FFMA.FTZ R52, R162, R133, R193 ;  /* 0x00000085a2347223 */ /* 0x000fe200000100c1 */
[----:B------:R-:W-:Y:S01]  /*1a30*/  SHF.L.U32 R171, R137, 0x10, RZ ;  /* 0x0000001089ab7819 */ /* 0x000fe200000006ff */
[----:B------:R-:W-:Y:S01]  /*1a40*/  FADD.FTZ R194, R201, R134 ;  /* 0x00000086c9c27221 */ /* 0x000fe20000010000 */
[----:B------:R-:W-:Y:S01]  /*1a50*/  SHF.L.U32 R137, R185, 0x10, RZ ;  /* 0x00000010b9897819 */ /* 0x000fe200000006ff */
[----:B------:R-:W-:Y:S01]  /*1a60*/  FMUL.FTZ R135, R136, R49 ;  /* 0x0000003188877220 */ /* 0x000fe20000410000 */
[----:B------:R-:W-:Y:S01]  /*1a70*/  FADD.FTZ R163, R163, -UR5 ;  /* 0x80000005a3a37e21 */ /* 0x000fe20008010000 */
[----:B------:R-:W-:Y:S01]  /*1a80*/  FMUL.FTZ R164, R164, UR16 ;  /* 0x00000010a4a47c20 */ /* 0x000fe20008410000 */
[----:B------:R-:W-:Y:S01]  /*1a90*/  FFMA.FTZ R193, R161, R134, R52 ;  /* 0x00000086a1c17223 */ /* 0x000fe20000010034 */
[C---:B------:R-:W-:Y:S01]  /*1aa0*/  SHF.L.U32 R198, R26.reuse, 0x10, RZ ;  /* 0x000000101ac67819 */ /* 0x040fe200000006ff */
[----:B------:R-:W-:Y:S01]  /*1ab0*/  FMUL.FTZ R136, R137, R46 ;  /* 0x0000002e89887220 */ /* 0x000fe20000410000 */
[----:B------:R-:W-:Y:S01]  /*1ac0*/  PRMT R197, R26, 0x7632, R197 ;  /* 0x000076321ac57816 */ /* 0x000fe200000000c5 */
[----:B------:R-:W-:Y:S01]  /*1ad0*/  FADD.FTZ R201, R194, R135 ;  /* 0x00000087c2c97221 */ /* 0x000fe20000010000 */
[----:B------:R-:W-:Y:S01]  /*1ae0*/  FMUL.FTZ R163, R163, UR16 ;  /* 0x00000010a3a37c20 */ /* 0x000fe20008410000 */
[----:B------:R-:W-:Y:S01]  /*1af0*/  FFMA.FTZ R52, R164, R135, R193 ;  /* 0x00000087a4347223 */ /* 0x000fe200000100c1 */
[----:B------:R-:W-:Y:S01]  /*1b00*/  FMUL.FTZ R137, R198, R51 ;  /* 0x00000033c6897220 */ /* 0x000fe20000410000 */
[----:B------:R-:W-:Y:S01]  /*1b10*/  SHF.L.U32 R197, R197, 0x10, RZ ;  /* 0x00000010c5c57819 */ /* 0x000fe200000006ff */
[----:B------:R-:W-:Y:S01]  /*1b20*/  FADD.FTZ R198, R201, R136 ;  /* 0x00000088c9c67221 */ /* 0x000fe20000010000 */
[----:B------:R-:W-:Y:S01]  /*1b30*/  FADD.FTZ R165, R165, -UR5 ;  /* 0x80000005a5a57e21 */ /* 0x000fe20008010000 */
[----:B------:R-:W-:Y:S01]  /*1b40*/  FMUL.FTZ R166, R166, UR16 ;  /* 0x00000010a6a67c20 */ /* 0x000fe20008410000 */
[----:B------:R-:W-:Y:S01]  /*1b50*/  FFMA.FTZ R201, R163, R136, R52 ;  /* 0x00000088a3c97223 */ /* 0x000fe20000010034 */
[----:B------:R-:W-:Y:S01]  /*1b60*/  PRMT R196, R27, 0x7632, R196 ;  /* 0x000076321bc47816 */ /* 0x000fe200000000c4 */
        /* <DEDUP_REMOVED lines=9> */
[----:B------:R-:W-:Y:S01]  /*1c00*/  FADD.FTZ R202, R203, R138 ;  /* 0x0000008acbca7221 */ /* 0x000fe20000010000 */
[----:B------:R-:W-:Y:S01]  /*1c10*/  FMUL.FTZ R168, R168, UR16 ;  /* 0x00000010a8a87c20 */ /* 0x000fe20008410000 */
[----:B------:R-:W-:Y:S01]  /*1c20*/  FMUL.FTZ R193, R196, R195 ;  /* 0x000000c3c4c17220 */ /* 0x000fe20000410000 */
[----:B------:R-:W-:Y:S01]  /*1c30*/  FFMA.FTZ R203, R167, R138, R52 ;  /* 0x0000008aa7cb7223 */ /* 0x000fe20000010034 */
[----:B------:R-:W-:Y:S01]  /*1c40*/  SHF.L.U32 R238, R238, 0x10, RZ ;  /* 0x00000010eeee7819 */ /* 0x000fe200000006ff */
[----:B------:R-:W-:Y:S01]  /*1c50*/  FADD.FTZ R169, R169, -UR5 ;  /* 0x80000005a9a97e21 */ /* 0x000fe20008010000 */
[----:B------:R-:W-:Y:S01]  /*1c60*/  FADD.FTZ R52, R202, R193 ;  /* 0x000000c1ca347221 */ /* 0x000fe20000010000 */
[----:B------:R-:W-:Y:S01]  /*1c70*/  FMUL.FTZ R170, R170, UR16 ;  /* 0x00000010aaaa7c20 */ /* 0x000fe20008410000 */
[----:B------:R-:W-:Y:S01]  /*1c80*/  FFMA.FTZ R205, R168, R193, R203 ;  /* 0x000000c1a8cd7223 */ /* 0x000fe200000100cb */
[----:B------:R-:W-:Y:S01]  /*1c90*/  FMUL.FTZ R196, R199, R238 ;  /* 0x000000eec7c47220 */ /* 0x000fe20000410000 */
[----:B------:R-:W-:Y:S01]  /*1ca0*/  FADD.FTZ R207, R52, R139 ;  /* 0x0000008b34cf7221 */ /* 0x000fe20000010000 */
[----:B------:R-:W-:Y:S01]  /*1cb0*/  FMUL.FTZ R169, R169, UR16 ;  /* 0x00000010a9a97c20 */ /* 0x000fe20008410000 */
[----:B------:R-:W-:Y:S01]  /*1cc0*/  FFMA.FTZ R52, R170, R139, R205 ;  /* 0x0000008baa347223 */ /* 0x000fe200000100cd */
[----:B------:R-:W-:Y:S01]  /*1cd0*/  FADD.FTZ R171, R171, -UR5 ;  /* 0x80000005abab7e21 */ /* 0x000fe20008010000 */
[----:B------:R-:W-:Y:S01]  /*1ce0*/  FADD.FTZ R208, R207, R196 ;  /* 0x000000c4cfd07221 */ /* 0x000fe20000010000 */
[----:B------:R-:W-:Y:S01]  /*1cf0*/  FADD.FTZ R189, R189, -UR5 ;  /* 0x80000005bdbd7e21 */ /* 0x000fe20008010000 */
[----:B------:R-:W-:Y:S01]  /*1d00*/  FFMA.FTZ R209, R169, R196, R52 ;  /* 0x000000c4a9d17223 */ /* 0x000fe20000010034 */
[----:B------:R-:W-:Y:S01]  /*1d10*/  FMUL.FTZ R171, R171, UR16 ;  /* 0x00000010abab7c20 */ /* 0x000fe20008410000 */
[----:B------:R-:W-:Y:S01]  /*1d20*/  FADD.FTZ R211, R208, R143 ;  /* 0x0000008fd0d37221 */ /* 0x000fe20000010000 */
[----:B------:R-:W-:Y:S01]  /*1d30*/  FMUL.FTZ R189, R189, UR16 ;  /* 0x00000010bdbd7c20 */ /* 0x000fe20008410000 */
[----:B------:R-:W-:Y:S01]  /*1d40*/  FFMA.FTZ R52, R172, R143, R209 ;  /* 0x0000008fac347223 */ /* 0x000fe200000100d1 */
[----:B------:R-:W-:Y:S01]  /*1d50*/  FMUL.FTZ R197, R3, R236 ;  /* 0x000000ec03c57220 */ /* 0x000fe20000410000 */
        /* <DEDUP_REMOVED lines=42> */
.L_x_34:
[----:B------:R-:W-:Y:S02]  /*2000*/  SHF.L.U32 R201, R33, 0x10, RZ ;  /* 0x0000001021c97819 */ /* 0x000fe400000006ff */
[----:B------:R-:W-:Y:S02]  /*2010*/  SHF.L.U32 R138, R43, 0x10, RZ ;  /* 0x000000102b8a7819 */ /* 0x000fe400000006ff */
[----:B------:R-:W0:Y:S01]  /*2020*/  MUFU.RCP R168, R201 ;  /* 0x000000c900a87308 */ /* 0x000e220000001000 */
[----:B------:R-:W-:Y:S02]  /*2030*/  SHF.L.U32 R193, R15, 0x10, RZ ;  /* 0x000000100fc17819 */ /* 0x000fe400000006ff */
[----:B------:R-:W-:Y:S02]  /*2040*/  SHF.L.U32 R191, R50, 0x10, RZ ;  /* 0x0000001032bf7819 */ /* 0x000fe400000006ff */
[----:B------:R-:W-:Y:S01]  /*2050*/  SHF.L.U32 R167, R41, 0x10, RZ ;  /* 0x0000001029a77819 */ /* 0x000fe200000006ff */
[----:B------:R-:W-:Y:S01]  /*2060*/  FADD.FTZ R193, R138, -R193 ;  /* 0x800000c18ac17221 */ /* 0x000fe20000010000 */
[----:B------:R-:W-:-:S02]  /*2070*/  SHF.L.U32 R50, R13, 0x10, RZ ;  /* 0x000000100d327819 */ /* 0x000fc400000006ff */
[----:B------:R-:W-:Y:S02]  /*2080*/  SHF.L.U32 R209, R32, 0x10, RZ ;  /* 0x0000001020d17819 */ /* 0x000fe400000006ff */
[----:B------:R-:W-:Y:S01]  /*2090*/  SHF.L.U32 R138, R136, 0x10, RZ ;  /* 0x00000010888a7819 */ /* 0x000fe200000006ff */
[----:B------:R-:W-:Y:S01]  /*20a0*/  FADD.FTZ R50, R167, -R50 ;  /* 0x80000032a7327221 */ /* 0x000fe20000010000 */
[----:B------:R-:W-:Y:S01]  /*20b0*/  SHF.L.U32 R189, R174, 0x10, RZ ;  /* 0x00000010aebd7819 */ /* 0x000fe200000006ff */
[----:B------:R-:W-:Y:S01]  /*20c0*/  MUFU.RCP R139, R209 ;  /* 0x000000d1008b7308 */ /* 0x000fe20000001000 */
[----:B------:R-:W-:Y:S02]  /*20d0*/  SHF.L.U32 R172, R47, 0x10, RZ ;  /* 0x000000102fac7819 */ /* 0x000fe400000006ff */
[----:B------:R-:W-:Y:S01]  /*20e0*/  SHF.L.U32 R59, R35, 0x10, RZ ;  /* 0x00000010233b7819 */ /* 0x000fe200000006ff */
[----:B------:R-:W-:Y:S01]  /*20f0*/  FADD.FTZ R189, R138, -R189 ;  /* 0x800000bd8abd7221 */ /* 0x000fe20000010000 */
[----:B------:R-:W-:-:S02]  /*2100*/  SHF.L.U32 R134, R37, 0x10, RZ ;  /* 0x0000001025867819 */ /* 0x000fc400000006ff */
[----:B------:R-:W-:Y:S01]  /*2110*/  SHF.L.U32 R42, R42, 0x10, RZ ;  /* 0x000000102a2a7819 */ /* 0x000fe200000006ff */
[----:B------:R-:W-:Y:S01]  /*2120*/  MUFU.RCP R157, R59 ;  /* 0x0000003b009d7308 */ /* 0x000fe20000001000 */
[----:B------:R-:W-:Y:S02]  /*2130*/  SHF.L.U32 R171, R46, 0x10, RZ ;  /* 0x000000102eab7819 */ /* 0x000fe400000006ff */
[----:B------:R-:W-:Y:S02]  /*2140*/  SHF.L.U32 R47, R48, 0x10, RZ ;  /* 0x00000010302f7819 */ /* 0x000fe400000006ff */
[----:B------:R-:W-:Y:S02]  /*2150*/  SHF.L.U32 R41, R17, 0x10, RZ ;  /* 0x0000001011297819 */ /* 0x000fe400000006ff */
[----:B------:R-:W-:Y:S02]  /*2160*/  SHF.L.U32 R197, R14, 0x10, RZ ;  /* 0x000000100ec57819 */ /* 0x000fe400000006ff */
[----:B------:R-:W-:Y:S01]  /*2170*/  SHF.L.U32 R166, R10, 0x10, RZ ;  /* 0x000000100aa67819 */ /* 0x000fe200000006ff */
[----:B------:R-:W-:Y:S01]  /*2180*/  FADD.FTZ R41, R134, -R41 ;  /* 0x8000002986297221 */ /* 0x000fe20000010000 */
        /* <DEDUP_REMOVED lines=14> */
[----:B------:R-:W-:Y:S01]  /*2270*/  PRMT R47, R19, 0x7632, R47 ;  /* 0x00007632132f7816 */ /* 0x000fe2000000002f */
[----:B------:R-:W-:Y:S01]  /*2280*/  FADD.FTZ R172, R49, -R172 ;  /* 0x800000ac31ac7221 */ /* 0x000fe20000010000 */
[----:B------:R-:W-:Y:S01]  /*2290*/  SHF.L.U32 R192, R51, 0x10, RZ ;  /* 0x0000001033c07819 */ /* 0x000fe200000006ff */
[----:B------:R-:W-:Y:S01]  /*22a0*/  FADD.FTZ R171, R42, -R171 ;  /* 0x800000ab2aab7221 */ /* 0x000fe20000010000 */
[----:B------:R-:W-:Y:S01]  /*22b0*/  SHF.L.U32 R57, R34, 0x10, RZ ;  /* 0x0000001022397819 */ /* 0x000fe200000006ff */
[----:B------:R-:W1:Y:S01]  /*22c0*/  MUFU.RCP R51, R138 ;  /* 0x0000008a00337308 */ /* 0x000e620000001000 */
[----:B------:R-:W-:Y:S01]  /*22d0*/  SHF.L.U32 R222, R141, 0x10, RZ ;  /* 0x000000108dde7819 */ /* 0x000fe200000006ff */
[----:B0-----:R-:W-:Y:S01]  /*22e0*/  FMUL.FTZ R141, R41, R168 ;  /* 0x000000a8298d7220 */ /* 0x001fe20000410000 */
[----:B------:R-:W-:-:S02]  /*22f0*/  SHF.L.U32 R143, R31, 0x10, RZ ;  /* 0x000000101f8f7819 */ /* 0x000fc400000006ff */
[----:B------:R-:W-:Y:S02]  /*2300*/  SHF.L.U32 R165, R40, 0x10, RZ ;  /* 0x0000001028a57819 */ /* 0x000fe400000006ff */
[----:B------:R-:W-:Y:S01]  /*2310*/  SHF.L.U32 R168, R144, 0x10, RZ ;  /* 0x0000001090a87819 */ /* 0x000fe200000006ff */
[----:B------:R-:W-:Y:S01]  /*2320*/  MUFU.RCP R159, R57 ;  /* 0x00000039009f7308 */ /* 0x000fe20000001000 */
[----:B------:R-:W-:Y:S02]  /*2330*/  SHF.L.U32 R47, R47, 0x10, RZ ;  /* 0x000000102f2f7819 */ /* 0x000fe400000006ff */
[----:B------:R-:W-:Y:S02]  /*2340*/  SHF.L.U32 R135, R36, 0x10, RZ ;  /* 0x0000001024877819 */ /* 0x000fe400000006ff */
[----:B------:R-:W-:Y:S01]  /*2350*/  SHF.L.U32 R40, R16, 0x10, RZ ;  /* 0x0000001010287819 */ /* 0x000fe200000006ff */
[----:B------:R-:W-:Y:S01]  /*2360*/  FADD.FTZ R47, R168, -R47 ;  /* 0x8000002fa82f7221 */ /* 0x000fe20000010000 */
[----:B------:R-:W-:Y:S01]  /*2370*/  PRMT R42, R16, 0x7632, R42 ;  /* 0x00007632102a7816 */ /* 0x000fe2000000002a */
[----:B------:R-:W-:Y:S01]  /*2380*/  MUFU.RCP R46, R143 ;  /* 0x0000008f002e7308 */ /* 0x000fe20000001000 */
[----:B------:R-:W-:Y:S01]  /*2390*/  PRMT R49, R13, 0x7632, R49 ;  /* 0x000076320d317816 */ /* 0x000fe20000000031 */
[----:B------:R-:W-:Y:S01]  /*23a0*/  FADD.FTZ R40, R135, -R40 ;  /* 0x8000002887287221 */ /* 0x000fe20000010000 */
[----:B------:R-:W-:Y:S01]  /*23b0*/  SHF.L.U32 R163, R39, 0x10, RZ ;  /* 0x0000001027a37819 */ /* 0x000fe200000006ff */
[----:B-1----:R-:W-:Y:S01]  /*23c0*/  FMUL.FTZ R166, R166, R51 ;  /* 0x00000033a6a67220 */ /* 0x002fe20000410000 */
[----:B------:R-:W-:-:S02]  /*23d0*/  SHF.L.U32 R216, R19, 0x10, RZ ;  /* 0x0000001013d87819 */ /* 0x000fc400000006ff */
[----:B------:R-:W-:Y:S02]  /*23e0*/  SHF.L.U32 R194, R3, 0x10, RZ ;  /* 0x0000001003c27819 */ /* 0x000fe400000006ff */
[----:B------:R-:W-:Y:S01]  /*23f0*/  SHF.L.U32 R3, R7, 0x10, RZ ;  /* 0x0000001007037819 */ /* 0x000fe200000006ff */
[----:B------:R-:W-:Y:S01]  /*2400*/  FADD.FTZ R216, R163, -R216 ;  /* 0x800000d8a3d87221 */ /* 0x000fe20000010000 */
[----:B------:R-:W-:Y:S02]  /*2410*/  SHF.L.U32 R149, R149, 0x10, RZ ;  /* 0x0000001095957819 */ /* 0x000fe400000006ff */
[----:B------:R-:W-:Y:S01]  /*2420*/  SHF.L.U32 R42, R42, 0x10, RZ ;  /* 0x000000102a2a7819 */ /* 0x000fe200000006ff */
[----:B------:R-:W-:Y:S01]  /*2430*/  FADD.FTZ R192, R192, -R3 ;  /* 0x80000003c0c07221 */ /* 0x000fe20000010000 */
[----:B------:R-:W-:Y:S01]  /*2440*/  SHF.L.U32 R168, R151, 0x10, RZ ;  /* 0x0000001097a87819 */ /* 0x000fe200000006ff */
[----:B------:R-:W-:Y:S01]  /*2450*/  FMUL.FTZ R3, R40, R139 ;  /* 0x0000008b28037220 */ /* 0x000fe20000410000 */
[----:B------:R-:W-:Y:S01]  /*2460*/  SHF.L.U32 R49, R49, 0x10, RZ ;  /* 0x0000001031317819 */ /* 0x000fe200000006ff */
[----:B------:R-:W-:Y:S01]  /*2470*/  FADD.FTZ R40, R149, -R42 ;  /* 0x8000002a95287221 */ /* 0x000fe20000010000 */
[----:B------:R-:W-:Y:S01]  /*2480*/  SHF.L.U32 R63, R29, 0x10, RZ ;  /* 0x000000101d3f7819 */ /* 0x000fe200000006ff */
[----:B------:R-:W-:Y:S01]  /*2490*/  FMUL.FTZ R149, R216, R157 ;  /* 0x0000009dd8957220 */ /* 0x000fe20000410000 */
[----:B------:R-:W-:Y:S01]  /*24a0*/  PRMT R151, R14, 0x7632, R151 ;  /* 0x000076320e977816 */ /* 0x000fe20000000097 */
[----:B------:R-:W-:Y:S01]  /*24b0*/  FADD.FTZ R49, R168, -R49 ;  /* 0x80000031a8317221 */ /* 0x000fe20000010000 */
[----:B------:R-:W-:Y:S01]  /*24c0*/  SHF.L.U32 R61, R28, 0x10, RZ ;  /* 0x000000101c3d7819 */ /* 0x000fe200000006ff */
[----:B------:R-:W0:Y:S01]  /*24d0*/  MUFU.RCP R155, R63 ;  /* 0x0000003f009b7308 */ /* 0x000e220000001000 */
[----:B------:R-:W-:Y:S01]  /*24e0*/  SHF.L.U32 R37, R38, 0x10, RZ ;  /* 0x0000001026257819 */ /* 0x000fe200000006ff */
[----:B------:R-:W-:Y:S01]  /*24f0*/  FMUL.FTZ R157, R197, R44 ;  /* 0x0000002cc59d7220 */ /* 0x000fe20000410000 */
[----:B------:R-:W-:-:S02]  /*2500*/  SHF.L.U32 R218, R18, 0x10, RZ ;  /* 0x0000001012da7819 */ /* 0x000fc400000006ff */
[----:B------:R-:W-:Y:S02]  /*2510*/  SHF.L.U32 R190, R6, 0x10, RZ ;  /* 0x0000001006be7819 */ /* 0x000fe400000006ff */
[----:B------:R-:W-:Y:S01]  /*2520*/  SHF.L.U32 R168, R152, 0x10, RZ ;  /* 0x0000001098a87819 */ /* 0x000fe200000006ff */
[----:B------:R-:W-:Y:S01]  /*2530*/  MUFU.RCP R153, R61 ;  /* 0x0000003d00997308 */ /* 0x000fe20000001000 */
[----:B------:R-:W-:Y:S01]  /*2540*/  SHF.L.U32 R216, R148, 0x10, RZ ;  /* 0x0000001094d87819 */ /* 0x000fe200000006ff */
[----:B------:R-:W-:Y:S01]  /*2550*/  FADD.FTZ R218, R37, -R218 ;  /* 0x800000da25da7221 */ /* 0x000fe20000010000 */
[----:B------:R-:W-:Y:S01]  /*2560*/  SHF.L.U32 R151, R151, 0x10, RZ ;  /* 0x0000001097977819 */ /* 0x000fe200000006ff */
[----:B------:R-:W-:Y:S01]  /*2570*/  FADD.FTZ R190, R191, -R190 ;  /* 0x800000bebfbe7221 */ /* 0x000fe20000010000 */
[----:B------:R-:W-:Y:S02]  /*2580*/  PRMT R152, R8, 0x7632, R152 ;  /* 0x0000763208987816 */ /* 0x000fe40000000098 */
[----:B------:R-:W-:Y:S01]  /*2590*/  SHF.L.U32 R139, R27, 0x10, RZ ;  /* 0x000000101b8b7819 */ /* 0x000fe200000006ff */
[----:B------:R-:W-:Y:S01]  /*25a0*/  FADD.FTZ R44, R216, -R151 ;  /* 0x80000097d82c7221 */ /* 0x000fe20000010000 */
[----:B------:R-:W-:Y:S01]  /*25b0*/  PRMT R219, R15, 0x7632, R219 ;  /* 0x000076320fdb7816 */ /* 0x000fe200000000db */
[----:B0-----:R-:W-:Y:S01]  /*25c0*/  FMUL.FTZ R155, R50, R155 ;  /* 0x0000009b329b7220 */ /* 0x001fe20000410000 */
[----:B------:R-:W-:Y:S01]  /*25d0*/  SHF.L.U32 R197, R150, 0x10, RZ ;  /* 0x0000001096c57819 */ /* 0x000fe200000006ff */
[----:B------:R-:W0:Y:S01]  /*25e0*/  MUFU.RCP R42, R139 ;  /* 0x0000008b002a7308 */ /* 0x000e220000001000 */
[----:B------:R-:W-:-:S02]  /*25f0*/  SHF.L.U32 R191, R175, 0x10, RZ ;  /* 0x00000010afbf7819 */ /* 0x000fc400000006ff */
[----:B------:R-:W-:Y:S02]  /*2600*/  SHF.L.U32 R150, R152, 0x10, RZ ;  /* 0x0000001098967819 */ /* 0x000fe400000006ff */
[----:B------:R-:W-:Y:S01]  /*2610*/  PRMT R51, R27, 0x7632, R51 ;  /* 0x000076321b337816 */ /* 0x000fe20000000033 */
[----:B------:R-:W-:Y:S01]  /*2620*/  FADD.FTZ R191, R194, -R191 ;  /* 0x800000bfc2bf7221 */ /* 0x000fe20000010000 */
[----:B------:R-:W-:Y:S01]  /*2630*/  SHF.L.U32 R220, R145, 0x10, RZ ;  /* 0x0000001091dc7819 */ /* 0x000fe200000006ff */
[----:B------:R-:W-:Y:S01]  /*2640*/  FMUL.FTZ R145, R218, R159 ;  /* 0x0000009fda917220 */ /* 0x000fe20000410000 */
[----:B------:R-:W-:Y:S01]  /*2650*/  PRMT R216, R10, 0x7632, R216 ;  /* 0x000076320ad87816 */ /* 0x000fe200000000d8 */
[----:B------:R-:W-:Y:S01]  /*2660*/  FMUL.FTZ R159, R193, R46 ;  /* 0x0000002ec19f7220 */ /* 0x000fe20000410000 */
[----:B------:R-:W-:Y:S01]  /*2670*/  SHF.L.U32 R137, R185, 0x10, RZ ;  /* 0x00000010b9897819 */ /* 0x000fe200000006ff */
[----:B------:R-:W-:Y:S01]  /*2680*/  FADD.FTZ R46, R197, -R150 ;  /* 0x80000096c52e7221 */ /* 0x000fe20000010000 */
[----:B------:R-:W-:-:S02]  /*2690*/  SHF.L.U32 R219, R219, 0x10, RZ ;  /* 0x00000010dbdb7819 */ /* 0x000fc400000006ff */
[----:B------:R-:W-:Y:S01]  /*26a0*/  SHF.L.U32 R223, R52, 0x10, RZ ;  /* 0x0000001034df7819 */ /* 0x000fe200000006ff */
[----:B------:R-:W-:Y:S01]  /*26b0*/  MUFU.RCP R163, R137 ;  /* 0x0000008900a37308 */ /* 0x000fe20000001000 */
[----:B------:R-:W-:Y:S01]  /*26c0*/  SHF.L.U32 R52, R51, 0x10, RZ ;  /* 0x0000001033347819 */ /* 0x000fe200000006ff */
[----:B------:R-:W-:Y:S01]  /*26d0*/  FADD.FTZ R219, R168, -R219 ;  /* 0x800000dba8db7221 */ /* 0x000fe20000010000 */
[----:B------:R-:W-:Y:S01]  /*26e0*/  SHF.L.U32 R48, R12, 0x10, RZ ;  /* 0x000000100c307819 */ /* 0x000fe200000006ff */
[----:B0-----:R-:W-:Y:S01]  /*26f0*/  FMUL.FTZ R167, R167, R42 ;  /* 0x0000002aa7a77220 */ /* 0x001fe20000410000 */
[----:B------:R-:W-:Y:S02]  /*2700*/  SHF.L.U32 R194, R20, 0x10, RZ ;  /* 0x0000001014c27819 */ /* 0x000fe400000006ff */
[----:B------:R-:W-:Y:S01]  /*2710*/  SHF.L.U32 R197, R142, 0x10, RZ ;  /* 0x000000108ec57819 */ /* 0x000fe200000006ff */
[----:B------:R-:W-:Y:S01]  /*2720*/  MUFU.RCP R51, R52 ;  /* 0x0000003400337308 */ /* 0x000fe20000001000 */
[----:B------:R-:W-:Y:S01]  /*2730*/  SHF.L.U32 R216, R216, 0x10, RZ ;  /* 0x00000010d8d87819 */ /* 0x000fe200000006ff */
[----:B------:R-:W-:Y:S01]  /*2740*/  FADD.FTZ R48, R165, -R48 ;  /* 0x80000030a5307221 */ /* 0x000fe20000010000 */
[----:B------:R-:W-:-:S02]  /*2750*/  SHF.L.U32 R58, R178, 0x10, RZ ;  /* 0x00000010b23a7819 */ /* 0x000fc400000006ff */
[----:B------:R-:W-:Y:S01]  /*2760*/  SHF.L.U32 R196, R182, 0x10, RZ ;  /* 0x00000010b6c47819 */ /* 0x000fe200000006ff */
[----:B------:R-:W-:Y:S01]  /*2770*/  FADD.FTZ R216, R197, -R216 ;  /* 0x800000d8c5d87221 */ /* 0x000fe20000010000 */
[----:B------:R-:W-:Y:S01]  /*2780*/  SHF.L.U32 R151, R187, 0x10, RZ ;  /* 0x00000010bb977819 */ /* 0x000fe200000006ff */
[----:B------:R-:W0:Y:S01]  /*2790*/  MUFU.RCP R215, R194 ;  /* 0x000000c200d77308 */ /* 0x000e220000001000 */
[----:B------:R-:W-:Y:S01]  /*27a0*/  PRMT R168, R9, 0x7632, R168 ;  /* 0x0000763209a87816 */ /* 0x000fe200000000a8 */
[----:B------:R-:W-:Y:S01]  /*27b0*/  FMUL.FTZ R153, R48, R153 ;  /* 0x0000009930997220 */ /* 0x000fe20000410000 */
[----:B------:R-:W-:Y:S02]  /*27c0*/  SHF.L.U32 R204, R176, 0x10, RZ ;  /* 0x00000010b0cc7819 */ /* 0x000fe400000006ff */
[----:B------:R-:W-:Y:S02]  /*27d0*/  SHF.L.U32 R60, R179, 0x10, RZ ;  /* 0x00000010b33c7819 */ /* 0x000fe400000006ff */
[----:B------:R-:W-:Y:S01]  /*27e0*/  SHF.L.U32 R162, R8, 0x10, RZ ;  /* 0x0000001008a27819 */ /* 0x000fe200000006ff */
[----:B------:R-:W-:Y:S01]  /*27f0*/  MUFU.RCP R158, R58 ;  /* 0x0000003a009e7308 */ /* 0x000fe20000001000 */
[----:B------:R-:W-:-:S02]  /*2800*/  SHF.L.U32 R64, R181, 0x10, RZ ;  /* 0x00000010b5407819 */ /* 0x000fc400000006ff */
[----:B------:R-:W-:Y:S01]  /*2810*/  SHF.L.U32 R45, R45, 0x10, RZ ;  /* 0x000000102d2d7819 */ /* 0x000fe200000006ff */
[----:B------:R-:W-:Y:S01]  /*2820*/  FADD.FTZ R162, R43, -R162 ;  /* 0x800000a22ba27221 */ /* 0x000fe20000010000 */
[----:B------:R-:W-:Y:S02]  /*2830*/  SHF.L.U32 R164, R9, 0x10, RZ ;  /* 0x0000001009a47819 */ /* 0x000fe400000006ff */
[----:B------:R-:W-:Y:S01]  /*2840*/  SHF.L.U32 R218, R147, 0x10, RZ ;  /* 0x0000001093da7819 */ /* 0x000fe200000006ff */
[----:B------:R-:W-:Y:S01]  /*2850*/  MUFU.RCP R39, R196 ;  /* 0x000000c400277308 */ /* 0x000fe20000001000 */
[----:B------:R-:W-:Y:S01]  /*2860*/  SHF.L.U32 R197, R140, 0x10, RZ ;  /* 0x000000108cc57819 */ /* 0x000fe200000006ff */
[----:B------:R-:W-:Y:S01]  /*2870*/  FADD.FTZ R164, R45, -R164 ;  /* 0x800000a42da47221 */ /* 0x000fe20000010000 */
[----:B------:R-:W-:Y:S01]  /*2880*/  SHF.L.U32 R147, R186, 0x10, RZ ;  /* 0x00000010ba937819 */ /* 0x000fe200000006ff */
[----:B0-----:R-:W-:Y:S01]  /*2890*/  FMUL.FTZ R170, R170, R215 ;  /* 0x000000d7aaaa7220 */ /* 0x001fe20000410000 */
[----:B------:R-:W-:-:S02]  /*28a0*/  SHF.L.U32 R193, R146, 0x10, RZ ;  /* 0x0000001092c17819 */ /* 0x000fc400000006ff */
[----:B------:R-:W-:Y:S01]  /*28b0*/  SHF.L.U32 R168, R168, 0x10, RZ ;  /* 0x00000010a8a87819 */ /* 0x000fe200000006ff */
[----:B------:R-:W0:Y:S01]  /*28c0*/  MUFU.RCP R50, R151 ;  /* 0x0000009700327308 */ /* 0x000e220000001000 */
[----:B------:R-:W-:Y:S02]  /*28d0*/  PRMT R140, R11, 0x7632, R140 ;  /* 0x000076320b8c7816 */ /* 0x000fe4000000008c */
[----:B------:R-:W-:Y:S01]  /*28e0*/  PRMT R146, R26, 0x7632, R146 ;  /* 0x000076321a927816 */ /* 0x000fe20000000092 */
[----:B------:R-:W-:Y:S01]  /*28f0*/  FADD.FTZ R168, R193, -R168 ;  /* 0x800000a8c1a87221 */ /* 0x000fe20000010000 */
[----:B------:R-:W-:Y:S02]  /*2900*/  PRMT R43, R17, 0x7632, R43 ;  /* 0x00007632112b7816 */ /* 0x000fe4000000002b */
[----:B------:R-:W-:Y:S01]  /*2910*/  SHF.L.U32 R135, R184, 0x10, RZ ;  /* 0x00000010b8877819 */ /* 0x000fe200000006ff */
[----:B------:R-:W1:Y:S01]  /*2920*/  MUFU.RCP R161, R204 ;  /* 0x000000cc00a17308 */ /* 0x000e620000001000 */
[----:B------:R-:W-:Y:S01]  /*2930*/  PRMT R45, R18, 0x7632, R45 ;  /* 0x00007632122d7816 */ /* 0x000fe2000000002d */
[----:B------:R-:W-:Y:S01]  /*2940*/  FMUL.FTZ R163, R168, R163 ;  /* 0x000000a3a8a37220 */ /* 0x000fe20000410000 */
[----:B------:R-:W-:-:S02]  /*2950*/  SHF.L.U32 R199, R188, 0x10, RZ ;  /* 0x00000010bcc77819 */ /* 0x000fc400000006ff */
[----:B------:R-:W-:Y:S02]  /*2960*/  SHF.L.U32 R140, R140, 0x10, RZ ;  /* 0x000000108c8c7819 */ /* 0x000fe400000006ff */
[----:B------:R-:W-:Y:S01]  /*2970*/  SHF.L.U32 R56, R177, 0x10, RZ ;  /* 0x00000010b1387819 */ /* 0x000fe200000006ff */
[----:B------:R-:W2:Y:S01]  /*2980*/  MUFU.RCP R156, R60 ;  /* 0x0000003c009c7308 */ /* 0x000ea20000001000 */
[----:B------:R-:W-:Y:S01]  /*2990*/  SHF.L.U32 R193, R146, 0x10, RZ ;  /* 0x0000001092c17819 */ /* 0x000fe200000006ff */
[----:B------:R-:W-:Y:S01]  /*29a0*/  FADD.FTZ R42, R197, -R140 ;  /* 0x8000008cc52a7221 */ /* 0x000fe20000010000 */
[----:B------:R-:W-:Y:S01]  /*29b0*/  SHF.L.U32 R43, R43, 0x10, RZ ;  /* 0x000000102b2b7819 */ /* 0x000fe200000006ff */
[----:B0-----:R-:W-:Y:S01]  /*29c0*/  FMUL.FTZ R189, R189, R50 ;  /* 0x00000032bdbd7220 */ /* 0x001fe20000410000 */
[----:B------:R-:W-:Y:S01]  /*29d0*/  PRMT R146, R4, 0x7632, R146 ;  /* 0x0000763204927816 */ /* 0x000fe20000000092 */
[----:B------:R-:W-:Y:S01]  /*29e0*/  FMUL.FTZ R168, R42, R51 ;  /* 0x000000332aa87220 */ /* 0x000fe20000410000 */
[----:B------:R-:W-:Y:S01]  /*29f0*/  SHF.L.U32 R45, R45, 0x10, RZ ;  /* 0x000000102d2d7819 */ /* 0x000fe200000006ff */
[----:B------:R-:W0:Y:S01]  /*2a00*/  MUFU.RCP R36, R64 ;  /* 0x0000004000247308 */ /* 0x000e220000001000 */
[----:B------:R-:W-:Y:S01]  /*2a10*/  SHF.L.U32 R236, R236, 0x10, RZ ;  /* 0x00000010ecec7819 */ /* 0x000fe200000006ff */
[----:B------:R-:W-:Y:S01]  /*2a20*/  FADD.FTZ R41, R220, -R43 ;  /* 0x8000002bdc297221 */ /* 0x000fe20000010000 */
[----:B------:R-:W-:Y:S01]  /*2a30*/  SHF.L.U32 R146, R146, 0x10, RZ ;  /* 0x0000001092927819 */ /* 0x000fe200000006ff */
[----:B------:R-:W-:Y:S01]  /*2a40*/  FADD.FTZ R43, R222, -R45 ;  /* 0x8000002dde2b7221 */ /* 0x000fe20000010000 */
[----:B------:R-:W-:Y:S01]  /*2a50*/  PRMT R150, R20, 0x7632, R150 ;  /* 0x0000763214967816 */ /* 0x000fe20000000096 */
[----:B-1----:R-:W-:Y:S01]  /*2a60*/  FMUL.FTZ R140, R40, R161 ;  /* 0x000000a1288c7220 */ /* 0x002fe20000410000 */
[----:B------:R-:W-:Y:S01]  /*2a70*/  SHF.L.U32 R231, R231, 0x10, RZ ;  /* 0x00000010e7e77819 */ /* 0x000fe200000006ff */
[----:B------:R-:W1:Y:S01]  /*2a80*/  MUFU.RCP R48, R147 ;  /* 0x0000009300307308 */ /* 0x000e620000001000 */
[----:B------:R-:W-:Y:S01]  /*2a90*/  SHF.L.U32 R42, R0, 0x10, RZ ;  /* 0x00000010002a7819 */ /* 0x000fe200000006ff */
[----:B------:R-:W-:Y:S01]  /*2aa0*/  FMUL.FTZ R0, R209, R236 ;  /* 0x000000ecd1007220 */ /* 0x000fe20000410000 */
[----:B------:R-:W-:Y:S01]  /*2ab0*/  FADD.FTZ R215, R223, -R146 ;  /* 0x80000092dfd77221 */ /* 0x000fe20000010000 */
[----:B------:R-:W-:Y:S01]  /*2ac0*/  FMUL.FTZ R146, R43, R158 ;  /* 0x0000009e2b927220 */ /* 0x000fe20000410000 */
[----:B------:R-:W-:Y:S01]  /*2ad0*/  SHF.L.U32 R234, R234, 0x10, RZ ;  /* 0x00000010eaea7819 */ /* 0x000fe200000006ff */
[----:B------:R-:W-:Y:S01]  /*2ae0*/  FMUL.FTZ R158, R44, R39 ;  /* 0x000000272c9e7220 */ /* 0x000fe20000410000 */
[----:B------:R-:W-:Y:S01]  /*2af0*/  SHF.L.U32 R197, R150, 0x10, RZ ;  /* 0x0000001096c57819 */ /* 0x000fe200000006ff */
[----:B------:R-:W3:Y:S01]  /*2b00*/  MUFU.RCP R37, R135 ;  /* 0x0000008700257308 */ /* 0x000ee20000001000 */
[----:B------:R-:W-:Y:S01]  /*2b10*/  SHF.L.U32 R51, R53, 0x10, RZ ;  /* 0x0000001035337819 */ /* 0x000fe200000006ff */
[----:B--2---:R-:W-:Y:S01]  /*2b20*/  FMUL.FTZ R150, R47, R156 ;  /* 0x0000009c2f967220 */ /* 0x004fe20000410000 */
[----:B------:R-:W-:Y:S01]  /*2b30*/  SHF.L.U32 R44, R200, 0x10, RZ ;  /* 0x00000010c82c7819 */ /* 0x000fe200000006ff */
[----:B------:R-:W-:Y:S01]  /*2b40*/  FMUL.FTZ R53, R204, R231 ;  /* 0x000000e7cc357220 */ /* 0x000fe20000410000 */
[----:B------:R-:W-:Y:S01]  /*2b50*/  FFMA.FTZ R50, R0, R3, RZ ;  /* 0x0000000300327223 */ /* 0x000fe200000100ff */
[----:B0-----:R-:W-:Y:S01]  /*2b60*/  FMUL.FTZ R156, R49, R36 ;  /* 0x00000024319c7220 */ /* 0x001fe20000410000 */
[----:B------:R-:W-:Y:S01]  /*2b70*/  FADD.FTZ R200, RZ, R0 ;  /* 0x00000000ffc87221 */ /* 0x000fe20000010000 */
[----:B------:R-:W0:Y:S01]  /*2b80*/  MUFU.RCP R142, R199 ;  /* 0x000000c7008e7308 */ /* 0x000e220000001000 */
[----:B------:R-:W-:Y:S01]  /*2b90*/  SHF.L.U32 R49, R54, 0x10, RZ ;  /* 0x0000001036317819 */ /* 0x000fe200000006ff */
[----:B-1----:R-:W-:Y:S01]  /*2ba0*/  FMUL.FTZ R171, R171, R48 ;  /* 0x00000030abab7220 */ /* 0x002fe20000410000 */
[----:B------:R-:W-:Y:S01]  /*2bb0*/  SHF.L.U32 R229, R229, 0x10, RZ ;  /* 0x00000010e5e57819 */ /* 0x000fe200000006ff */
[----:B------:R-:W-:Y:S01]  /*2bc0*/  FMUL.FTZ R54, R201, R234 ;  /* 0x000000eac9367220 */ /* 0x000fe20000410000 */
[----:B------:R-:W-:Y:S01]  /*2bd0*/  SHF.L.U32 R48, R203, 0x10, RZ ;  /* 0x00000010cb307819 */ /* 0x000fe200000006ff */
[----:B------:R-:W-:Y:S01]  /*2be0*/  FFMA.FTZ R201, R53, R140, R50 ;  /* 0x0000008c35c97223 */ /* 0x000fe20000010032 */
[----:B------:R-:W-:Y:S01]  /*2bf0*/  FADD.FTZ R203, R200, R53 ;  /* 0x00000035c8cb7221 */ /* 0x000fe20000010000 */
[----:B------:R1:W2:Y:S01]  /*2c00*/  MUFU.RCP R160, R56 ;  /* 0x0000003800a07308 */ /* 0x0002a20000001000 */
[----:B------:R-:W-:Y:S01]  /*2c10*/  SHF.L.U32 R232, R232, 0x10, RZ ;  /* 0x00000010e8e87819 */ /* 0x000fe200000006ff */
[----:B---3--:R-:W-:Y:S01]  /*2c20*/  FMUL.FTZ R161, R46, R37 ;  /* 0x000000252ea17220 */ /* 0x008fe20000410000 */
[----:B------:R-:W-:Y:S01]  /*2c30*/  SHF.L.U32 R50, R55, 0x10, RZ ;  /* 0x0000001037327819 */ /* 0x000fe200000006ff */
[----:B------:R-:W-:Y:S01]  /*2c40*/  FMUL.FTZ R55, R56, R229 ;  /* 0x000000e538377220 */ /* 0x000fe20000410000 */
[----:B------:R-:W-:Y:S01]  /*2c50*/  SHF.L.U32 R198, R183, 0x10, RZ ;  /* 0x00000010b7c67819 */ /* 0x000fe200000006ff */
[----:B------:R-:W-:Y:S01]  /*2c60*/  FFMA.FTZ R200, R54, R141, R201 ;  /* 0x0000008d36c87223 */ /* 0x000fe200000100c9 */
[----:B------:R-:W-:Y:S01]  /*2c70*/  SHF.L.U32 R37, R202, 0x10, RZ ;  /* 0x00000010ca257819 */ /* 0x000fe200000006ff */
[----:B------:R-:W-:Y:S01]  /*2c80*/  FADD.FTZ R202, R203, R54 ;  /* 0x00000036cbca7221 */ /* 0x000fe20000010000 */
[----:B------:R-:W-:Y:S01]  /*2c90*/  SHF.L.U32 R62, R180, 0x10, RZ ;  /* 0x00000010b43e7819 */ /* 0x000fe200000006ff */
[----:B0-----:R-:W-:Y:S01]  /*2ca0*/  FMUL.FTZ R191, R191, R142 ;  /* 0x0000008ebfbf7220 */ /* 0x001fe20000410000 */
[----:B------:R-:W-:Y:S01]  /*2cb0*/  SHF.L.U32 R227, R227, 0x10, RZ ;  /* 0x00000010e3e37819 */ /* 0x000fe200000006ff */
[----:B------:R-:W0:Y:S01]  /*2cc0*/  MUFU.RCP R38, R198 ;  /* 0x000000c600267308 */ /* 0x000e220000001000 */
[----:B-1----:R-:W-:Y:S01]  /*2cd0*/  FMUL.FTZ R56, R57, R232 ;  /* 0x000000e839387220 */ /* 0x002fe20000410000 */
[----:B------:R-:W-:Y:S01]  /*2ce0*/  FADD.FTZ R203, R202, R55 ;  /* 0x00000037cacb7221 */ /* 0x000fe20000010000 */
[----:B------:R-:W-:Y:S01]  /*2cf0*/  SHF.L.U32 R230, R230, 0x10, RZ ;  /* 0x00000010e6e67819 */ /* 0x000fe200000006ff */
[----:B------:R-:W-:Y:S01]  /*2d00*/  FMUL.FTZ R57, R58, R227 ;  /* 0x000000e33a397220 */ /* 0x000fe20000410000 */
[----:B------:R-:W-:Y:S01]  /*2d10*/  PRMT R45, R12, 0x7632, R45 ;  /* 0x000076320c2d7816 */ /* 0x000fe2000000002d */
[----:B--2---:R-:W-:Y:S01]  /*2d20*/  FMUL.FTZ R142, R41, R160 ;  /* 0x000000a0298e7220 */ /* 0x004fe20000410000 */
[----:B------:R-:W-:Y:S01]  /*2d30*/  FADD.FTZ R202, R203, R56 ;  /* 0x00000038cbca7221 */ /* 0x000fe20000010000 */
[----:B------:R-:W1:Y:S01]  /*2d40*/  MUFU.RCP R154, R62 ;  /* 0x0000003e009a7308 */ /* 0x000e620000001000 */
[----:B------:R-:W-:Y:S01]  /*2d50*/  SHF.L.U32 R41, R214, 0x10, RZ ;  /* 0x00000010d6297819 */ /* 0x000fe200000006ff */
[----:B------:R-:W-:Y:S01]  /*2d60*/  FFMA.FTZ R201, R55, R142, R200 ;  /* 0x0000008e37c97223 */ /* 0x000fe200000100c8 */
[----:B------:R-:W-:Y:S01]  /*2d70*/  FMUL.FTZ R58, R59, R230 ;  /* 0x000000e63b3a7220 */ /* 0x000fe20000410000 */
[----:B------:R-:W-:Y:S01]  /*2d80*/  FADD.FTZ R203, R202, R57 ;  /* 0x00000039cacb7221 */ /* 0x000fe20000010000 */
[----:B------:R-:W-:Y:S01]  /*2d90*/  SHF.L.U32 R45, R45, 0x10, RZ ;  /* 0x000000102d2d7819 */ /* 0x000fe200000006ff */
[----:B------:R-:W-:Y:S01]  /*2da0*/  FFMA.FTZ R200, R56, R145, R201 ;  /* 0x0000009138c87223 */ /* 0x000fe200000100c9 */
[----:B------:R-:W-:Y:S01]  /*2db0*/  SHF.L.U32 R40, R207, 0x10, RZ ;  /* 0x00000010cf287819 */ /* 0x000fe200000006ff */
[----:B------:R-:W-:Y:S01]  /*2dc0*/  FMUL.FTZ R59, R60, R41 ;  /* 0x000000293c3b7220 */ /* 0x000fe20000410000 */
[----:B------:R-:W-:Y:S01]  /*2dd0*/  FADD.FTZ R202, R203, R58 ;  /* 0x0000003acbca7221 */ /* 0x000fe20000010000 */
[----:B------:R-:W-:Y:S01]  /*2de0*/  FFMA.FTZ R201, R57, R146, R200 ;  /* 0x0000009239c97223 */ /* 0x000fe200000100c8 */
[----:B------:R-:W-:Y:S01]  /*2df0*/  SHF.L.U32 R39, R213, 0x10, RZ ;  /* 0x00000010d5277819 */ /* 0x000fe200000006ff */
[----:B------:R-:W-:Y:S01]  /*2e00*/  FADD.FTZ R45, R218, -R45 ;  /* 0x8000002dda2d7221 */ /* 0x000fe20000010000 */
[----:B------:R-:W-:Y:S01]  /*2e10*/  SHF.L.U32 R237, R65, 0x10, RZ ;  /* 0x0000001041ed7819 */ /* 0x000fe200000006ff */
[----:B------:R-:W-:Y:S01]  /*2e20*/  FFMA.FTZ R200, R58, R149, R201 ;  /* 0x000000953ac87223 */ /* 0x000fe200000100c9 */
[----:B------:R-:W-:Y:S01]  /*2e30*/  FMUL.FTZ R60, R61, R40 ;  /* 0x000000283d3c7220 */ /* 0x000fe20000410000 */
[----:B------:R-:W-:Y:S01]  /*2e40*/  FADD.FTZ R201, R202, R59 ;  /* 0x0000003bcac97221 */ /* 0x000fe20000010000 */
[----:B0-----:R-:W-:Y:S01]  /*2e50*/  FMUL.FTZ R160, R219, R38 ;  /* 0x00000026dba07220 */ /* 0x001fe20000410000 */
[----:B------:R-:W-:Y:S01]  /*2e60*/  FFMA.FTZ R65, R59, R150, R200 ;  /* 0x000000963b417223 */ /* 0x000fe200000100c8 */
[----:B------:R-:W-:Y:S01]  /*2e70*/  SHF.L.U32 R38, R205, 0x10, RZ ;  /* 0x00000010cd267819 */ /* 0x000fe200000006ff */
[----:B-1----:R-:W-:Y:S01]  /*2e80*/  FMUL.FTZ R154, R45, R154 ;  /* 0x0000009a2d9a7220 */ /* 0x002fe20000410000 */
[----:B------:R-:W-:Y:S01]  /*2e90*/  SHF.L.U32 R239, R66, 0x10, RZ ;  /* 0x0000001042ef7819 */ /* 0x000fe200000006ff */
[----:B------:R-:W-:Y:S01]  /*2ea0*/  FMUL.FTZ R61, R62, R39 ;  /* 0x000000273e3d7220 */ /* 0x000fe20000410000 */
        /* <DEDUP_REMOVED lines=9> */
[----:B------:R-:W-:Y:S01]  /*2f40*/  FFMA.FTZ R66, R62, R155, R65 ;  /* 0x0000009b3e427223 */ /* 0x000fe20000010041 */
[----:B------:R-:W-:Y:S01]  /*2f50*/  FADD.FTZ R200, R201, R62 ;  /* 0x0000003ec9c87221 */ /* 0x000fe20000010000 */
[----:B------:R-:W0:Y:S01]  /*2f60*/  MUFU.RCP R169, R134 ;  /* 0x0000008600a97308 */ /* 0x000e220000001000 */
[----:B------:R-:W-:Y:S01]  /*2f70*/  SHF.L.U32 R45, R211, 0x10, RZ ;  /* 0x00000010d32d7819 */ /* 0x000fe200000006ff */
[----:B------:R-:W-:Y:S01]  /*2f80*/  FMUL.FTZ R64, R133, R44 ;  /* 0x0000002c85407220 */ /* 0x000fe20000410000 */
[----:B------:R-:W-:Y:S01]  /*2f90*/  SHF.L.U32 R241, R67, 0x10, RZ ;  /* 0x0000001043f17819 */ /* 0x000fe200000006ff */
[----:B------:R-:W-:Y:S01]  /*2fa0*/  FFMA.FTZ R67, R63, R156, R66 ;  /* 0x0000009c3f437223 */ /* 0x000fe20000010042 */
[----:B------:R-:W-:Y:S01]  /*2fb0*/  FADD.FTZ R133, R200, R63 ;  /* 0x0000003fc8857221 */ /* 0x000fe20000010000 */
[----:B------:R-:W-:Y:S01]  /*2fc0*/  FMUL.FTZ R65, R196, R45 ;  /* 0x0000002dc4417220 */ /* 0x000fe20000410000 */
[----:B------:R-:W-:Y:S01]  /*2fd0*/  SHF.L.U32 R43, R210, 0x10, RZ ;  /* 0x00000010d22b7819 */ /* 0x000fe200000006ff */
[----:B------:R-:W1:Y:S01]  /*2fe0*/  MUFU.RCP R165, R136 ;  /* 0x0000008800a57308 */ /* 0x000e620000001000 */
[----:B------:R-:W-:Y:S01]  /*2ff0*/  FFMA.FTZ R196, R64, R157, R67 ;  /* 0x0000009d40c47223 */ /* 0x000fe20000010043 */
[----:B------:R-:W-:Y:S01]  /*3000*/  FADD.FTZ R200, R133, R64 ;  /* 0x0000004085c87221 */ /* 0x000fe20000010000 */
[----:B------:R-:W-:Y:S01]  /*3010*/  FMUL.FTZ R66, R143, R42 ;  /* 0x0000002a8f427220 */ /* 0x000fe20000410000 */
        /* <DEDUP_REMOVED lines=8> */
[----:B0-----:R-:W-:Y:S01]  /*30a0*/  FMUL.FTZ R162, R162, R169 ;  /* 0x000000a9a2a27220 */ /* 0x001fe20000410000 */
[----:B------:R-:W-:Y:S01]  /*30b0*/  FFMA.FTZ R196, R67, R160, R196 ;  /* 0x000000a043c47223 */ /* 0x000fe200000100c4 */
[----:B------:R-:W-:Y:S01]  /*30c0*/  FADD.FTZ R198, R198, R67 ;  /* 0x00000043c6c67221 */ /* 0x000fe20000010000 */
[----:B------:R-:W-:Y:S01]  /*30d0*/  SHF.L.U32 R235, R235, 0x10, RZ ;  /* 0x00000010ebeb7819 */ /* 0x000fe200000006ff */
[----:B------:R-:W-:Y:S01]  /*30e0*/  FMUL.FTZ R134, R135, R36 ;  /* 0x0000002487867220 */ /* 0x000fe20000410000 */
[----:B------:R-:W-:Y:S01]  /*30f0*/  FMUL.FTZ R135, R136, R49 ;  /* 0x0000003188877220 */ /* 0x000fe20000410000 */
[----:B-1----:R-:W-:Y:S01]  /*3100*/  FMUL.FTZ R164, R164, R165 ;  /* 0x000000a5a4a47220 */ /* 0x002fe20000410000 */
[----:B------:R-:W-:Y:S01]  /*3110*/  FMUL.FTZ R136, R137, R46 ;  /* 0x0000002e89887220 */ /* 0x000fe20000410000 */
[----:B------:R-:W0:Y:S01]  /*3120*/  MUFU.RCP R165, R193 ;  /* 0x000000c100a57308 */ /* 0x000e220000001000 */
[----:B------:R-:W-:Y:S01]  /*3130*/  FFMA.FTZ R201, R133, R162, R196 ;  /* 0x000000a285c97223 */ /* 0x000fe200000100c4 */
[----:B------:R-:W-:Y:S01]  /*3140*/  FMUL.FTZ R137, R138, R51 ;  /* 0x000000338a897220 */ /* 0x000fe20000410000 */
[----:B------:R-:W-:Y:S01]  /*3150*/  FADD.FTZ R203, R198, R133 ;  /* 0x00000085c6cb7221 */ /* 0x000fe20000010000 */
[----:B------:R-:W-:Y:S01]  /*3160*/  FMUL.FTZ R138, R139, R50 ;  /* 0x000000328b8a7220 */ /* 0x000fe20000410000 */
[----:B------:R-:W-:Y:S01]  /*3170*/  FMUL.FTZ R139, R194, R235 ;  /* 0x000000ebc28b7220 */ /* 0x000fe20000410000 */
[----:B------:R-:W-:Y:S01]  /*3180*/  FFMA.FTZ R194, R134, R161, R201 ;  /* 0x000000a186c27223 */ /* 0x000fe200000100c9 */
[----:B------:R-:W-:Y:S01]  /*3190*/  SHF.L.U32 R144, R21, 0x10, RZ ;  /* 0x0000001015907819 */ /* 0x000fe200000006ff */
[----:B------:R-:W-:Y:S01]  /*31a0*/  FADD.FTZ R196, R203, R134 ;  /* 0x00000086cbc47221 */ /* 0x000fe20000010000 */
[----:B------:R-:W-:Y:S01]  /*31b0*/  SHF.L.U32 R240, R240, 0x10, RZ ;  /* 0x00000010f0f07819 */ /* 0x000fe200000006ff */
[----:B------:R-:W-:Y:S01]  /*31c0*/  FFMA.FTZ R201, R135, R164, R194 ;  /* 0x000000a487c97223 */ /* 0x000fe200000100c2 */
[----:B------:R-:W-:Y:S01]  /*31d0*/  SHF.L.U32 R148, R22, 0x10, RZ ;  /* 0x0000001016947819 */ /* 0x000fe200000006ff */
[----:B------:R-:W-:Y:S01]  /*31e0*/  FADD.FTZ R203, R196, R135 ;  /* 0x00000087c4cb7221 */ /* 0x000fe20000010000 */
[----:B------:R-:W-:Y:S01]  /*31f0*/  SHF.L.U32 R242, R242, 0x10, RZ ;  /* 0x00000010f2f27819 */ /* 0x000fe200000006ff */
[----:B------:R1:W2:Y:S01]  /*3200*/  MUFU.RCP R217, R144 ;  /* 0x0000009000d97308 */ /* 0x0002a20000001000 */
[----:B------:R-:W-:Y:S01]  /*3210*/  SHF.L.U32 R152, R23, 0x10, RZ ;  /* 0x0000001017987819 */ /* 0x000fe200000006ff */
[----:B------:R-:W-:Y:S01]  /*3220*/  FMUL.FTZ R143, R144, R237 ;  /* 0x000000ed908f7220 */ /* 0x000fe20000410000 */
[----:B------:R-:W-:Y:S01]  /*3230*/  SHF.L.U32 R244, R244, 0x10, RZ ;  /* 0x00000010f4f47819 */ /* 0x000fe200000006ff */
[----:B------:R-:W-:Y:S01]  /*3240*/  FFMA.FTZ R196, R136, R163, R201 ;  /* 0x000000a388c47223 */ /* 0x000fe200000100c9 */
[----:B------:R-:W-:Y:S01]  /*3250*/  FADD.FTZ R198, R203, R136 ;  /* 0x00000088cbc67221 */ /* 0x000fe20000010000 */
[----:B0-----:R-:W-:Y:S01]  /*3260*/  FMUL.FTZ R165, R216, R165 ;  /* 0x000000a5d8a57220 */ /* 0x001fe20000410000 */
[----:B------:R-:W-:Y:S01]  /*3270*/  FMUL.FTZ R194, R193, R48 ;  /* 0x00000030c1c27220 */ /* 0x000fe20000410000 */
[----:B------:R0:W3:Y:S01]  /*3280*/  MUFU.RCP R221, R148 ;  /* 0x0000009400dd7308 */ /* 0x0000e20000001000 */
[----:B-1----:R-:W-:Y:S01]  /*3290*/  FMUL.FTZ R144, R147, R240 ;  /* 0x000000f093907220 */ /* 0x002fe20000410000 */
[----:B------:R-:W-:Y:S01]  /*32a0*/  FMUL.FTZ R147, R148, R239 ;  /* 0x000000ef94937220 */ /* 0x000fe20000410000 */
[----:B------:R-:W-:Y:S01]  /*32b0*/  FADD.FTZ R201, R198, R137 ;  /* 0x00000089c6c97221 */ /* 0x000fe20000010000 */
[----:B------:R-:W-:Y:S01]  /*32c0*/  SHF.L.U32 R195, R195, 0x10, RZ ;  /* 0x00000010c3c37819 */ /* 0x000fe200000006ff */
[----:B------:R-:W-:Y:S01]  /*32d0*/  FMUL.FTZ R207, R38, R155 ;  /* 0x0000009b26cf7220 */ /* 0x000fe20000410000 */
[----:B------:R-:W-:Y:S01]  /*32e0*/  SHF.L.U32 R238, R238, 0x10, RZ ;  /* 0x00000010eeee7819 */ /* 0x000fe200000006ff */
[----:B------:R-:W-:Y:S01]  /*32f0*/  FADD.FTZ R205, R201, R194 ;  /* 0x000000c2c9cd7221 */ /* 0x000fe20000010000 */
[----:B------:R1:W4:Y:S01]  /*3300*/  MUFU.RCP R169, R152 ;  /* 0x0000009800a97308 */ /* 0x0003220000001000 */
[----:B0-----:R-:W-:Y:S01]  /*3310*/  FMUL.FTZ R148, R151, R242 ;  /* 0x000000f297947220 */ /* 0x001fe20000410000 */
[----:B------:R-:W-:Y:S01]  /*3320*/  FMUL.FTZ R151, R152, R241 ;  /* 0x000000f198977220 */ /* 0x000fe20000410000 */
[----:B------:R-:W-:Y:S01]  /*3330*/  FMUL.FTZ R193, R52, R195 ;  /* 0x000000c334c17220 */ /* 0x000fe20000410000 */
[----:B------:R-:W-:Y:S01]  /*3340*/  FADD.FTZ R198, R205, R138 ;  /* 0x0000008acdc67221 */ /* 0x000fe20000010000 */
[----:B--2---:R-:W-:Y:S01]  /*3350*/  FMUL.FTZ R172, R172, R217 ;  /* 0x000000d9acac7220 */ /* 0x004fe20000410000 */
[----:B------:R-:W-:Y:S01]  /*3360*/  FMUL.FTZ R201, R232, R145 ;  /* 0x00000091e8c97220 */ /* 0x000fe20000410000 */
[----:B------:R-:W-:Y:S01]  /*3370*/  FMUL.FTZ R205, R40, R153 ;  /* 0x0000009928cd7220 */ /* 0x000fe20000410000 */
[----:B------:R0:W2:Y:S01]  /*3380*/  MUFU.RCP R218, R197 ;  /* 0x000000c500da7308 */ /* 0x0000a20000001000 */
[----:B-1----:R-:W-:Y:S01]  /*3390*/  FMUL.FTZ R152, R199, R244 ;  /* 0x000000f4c7987220 */ /* 0x002fe20000410000 */
[----:B------:R-:W-:Y:S01]  /*33a0*/  FFMA.FTZ R199, R137, R166, R196 ;  /* 0x000000a689c77223 */ /* 0x000fe200000100c4 */
[----:B------:R-:W-:Y:S01]  /*33b0*/  FADD.FTZ R198, R198, R193 ;  /* 0x000000c1c6c67221 */ /* 0x000fe20000010000 */
[----:B------:R-:W-:Y:S01]  /*33c0*/  FMUL.FTZ R196, R197, R238 ;  /* 0x000000eec5c47220 */ /* 0x000fe20000410000 */
[----:B---3--:R-:W-:Y:S01]  /*33d0*/  FMUL.FTZ R190, R190, R221 ;  /* 0x000000ddbebe7220 */ /* 0x008fe20000410000 */
[----:B------:R-:W-:Y:S01]  /*33e0*/  FFMA.FTZ R203, R194, R165, R199 ;  /* 0x000000a5c2cb7223 */ /* 0x000fe200000100c7 */
[----:B------:R-:W-:Y:S01]  /*33f0*/  FMUL.FTZ R199, R234, R141 ;  /* 0x0000008deac77220 */ /* 0x000fe20000410000 */
[----:B------:R-:W-:Y:S01]  /*3400*/  FMUL.FTZ R209, R44, R157 ;  /* 0x0000009d2cd17220 */ /* 0x000fe20000410000 */
[----:B0-----:R-:W-:Y:S01]  /*3410*/  FMUL.FTZ R197, R236, R3 ;  /* 0x00000003ecc57220 */ /* 0x001fe20000410000 */
[----:B------:R-:W-:Y:S01]  /*3420*/  FFMA.FTZ R52, R138, R167, R203 ;  /* 0x000000a78a347223 */ /* 0x000fe200000100cb */
[----:B----4-:R-:W-:Y:S01]  /*3430*/  FMUL.FTZ R192, R192, R169 ;  /* 0x000000a9c0c07220 */ /* 0x010fe20000410000 */
[----:B------:R-:W-:Y:S01]  /*3440*/  FMUL.FTZ R203, R230, R149 ;  /* 0x00000095e6cb7220 */ /* 0x000fe20000410000 */
[----:B------:R-:W-:Y:S01]  /*3450*/  FMUL.FTZ R211, R42, R159 ;  /* 0x0000009f2ad37220 */ /* 0x000fe20000410000 */
[----:B------:R-:W-:Y:S01]  /*3460*/  FFMA.FTZ R52, R193, R168, R52 ;  /* 0x000000a8c1347223 */ /* 0x000fe20000010034 */
[----:B------:R-:W-:Y:S01]  /*3470*/  FMUL.FTZ R214, R37, R162 ;  /* 0x000000a225d67220 */ /* 0x000fe20000410000 */
[----:B------:R-:W-:Y:S01]  /*3480*/  FMUL.FTZ R216, R49, R164 ;  /* 0x000000a431d87220 */ /* 0x000fe20000410000 */
[----:B------:R-:W-:Y:S01]  /*3490*/  FMUL.FTZ R220, R50, R167 ;  /* 0x000000a732dc7220 */ /* 0x000fe20000410000 */
[----:B--2---:R-:W-:Y:S01]  /*34a0*/  FMUL.FTZ R169, R215, R218 ;  /* 0x000000dad7a97220 */ /* 0x004fe20000410000 */
[----:B------:R-:W-:Y:S01]  /*34b0*/  FFMA.FTZ R213, R139, R170, R52 ;  /* 0x000000aa8bd57223 */ /* 0x000fe20000010034 */
[----:B------:R-:W-:Y:S01]  /*34c0*/  FADD.FTZ R215, R198, R139 ;  /* 0x0000008bc6d77221 */ /* 0x000fe20000010000 */
[----:B------:R-:W-:Y:S01]  /*34d0*/  FMUL.FTZ R218, R51, R166 ;  /* 0x000000a633da7220 */ /* 0x000fe20000410000 */
[----:B------:R-:W-:Y:S01]  /*34e0*/  FMUL.FTZ R222, R235, R170 ;  /* 0x000000aaebde7220 */ /* 0x000fe20000410000 */
[----:B------:R-:W-:Y:S01]  /*34f0*/  FFMA.FTZ R52, R196, R169, R213 ;  /* 0x000000a9c4347223 */ /* 0x000fe200000100d5 */
[----:B------:R-:W-:Y:S01]  /*3500*/  FADD.FTZ R198, R215, R196 ;  /* 0x000000c4d7c67221 */ /* 0x000fe20000010000 */
[-C--:B------:R-:W-:Y:S01]  /*3510*/  FMUL.FTZ R224, R237, R172.reuse ;  /* 0x000000acede07220 */ /* 0x080fe20000410000 */
[----:B------:R-:W-:Y:S01]  /*3520*/  FMUL.FTZ R223, R240, R171 ;  /* 0x000000abf0df7220 */ /* 0x000fe20000410000 */
        /* <DEDUP_REMOVED lines=24> */
[----:B------:R-:W-:Y:S01]  /*36b0*/  FMUL.FTZ R213, R36, R161 ;  /* 0x000000a124d57220 */ /* 0x000fe20000410000 */
[----:B------:R-:W-:Y:S01]  /*36c0*/  FMUL.FTZ R215, R46, R163 ;  /* 0x000000a32ed77220 */ /* 0x000fe20000410000 */
[----:B------:R-:W-:Y:S01]  /*36d0*/  FMUL.FTZ R217, R48, R165 ;  /* 0x000000a530d97220 */ /* 0x000fe20000410000 */
[----:B------:R-:W-:Y:S01]  /*36e0*/  FMUL.FTZ R219, R195, R168 ;  /* 0x000000a8c3db7220 */ /* 0x000fe20000410000 */
[----:B------:R-:W-:-:S07]  /*36f0*/  FMUL.FTZ R221, R238, R169 ;  /* 0x000000a9eedd7220 */ /* 0x000fce0000410000 */
.L_x_35:
        /* <DEDUP_REMOVED lines=9> */
[----:B------:R-:W-:Y:S01]  /*3790*/  FADD.FTZ R82, R36, R82 ;  /* 0x0000005224527221 */ /* 0x000fe20000010000 */
[----:B------:R-:W-:Y:S01]  /*37a0*/  FADD.FTZ R83, R37, R83 ;  /* 0x0000005325537221 */ /* 0x000fe20000010000 */
        /* <DEDUP_REMOVED lines=15> */
[----:B------:R-:W-:Y:S01]  /*38a0*/  FADD.FTZ R86, R45, R86 ;  /* 0x000000562d567221 */ /* 0x000fe20000010000 */
[----:B------:R-:W-:Y:S01]  /*38b0*/  FADD.FTZ R87, R44, R87 ;  /* 0x000000572c577221 */ /* 0x000fe20000010000 */
[----:B--2---:R-:W-:Y:S01]  /*38c0*/  FADD.FTZ R245, R245, R52 ;  /* 0x00000034f5f57221 */ /* 0x004fe20000010000 */
[----:B------:R-:W0:Y:S01]  /*38d0*/  SHFL.DOWN PT, R247, R246, 0x8, 0x1f ;  /* 0x09001f00f6f77f89 */ /* 0x000e2200000e0000 */
[----:B------:R-:W-:Y:S01]  /*38e0*/  UIADD3 UR6, UPT, UPT, UR5, 0x40, URZ ;  /* 0x0000004005067890 */ /* 0x000fe2000fffe0ff */
[----:B------:R-:W-:Y:S01]  /*38f0*/  FADD.FTZ R88, R47, R88 ;  /* 0x000000582f587221 */ /* 0x000fe20000010000 */
[----:B------:R-:W-:Y:S01]  /*3900*/  FADD.FTZ R89, R38, R89 ;  /* 0x0000005926597221 */ /* 0x000fe20000010000 */
[----:B------:R-:W1:Y:S01]  /*3910*/  SHFL.DOWN PT, R248, R245, 0x8, 0x1f ;  /* 0x09001f00f5f87f89 */ /* 0x000e6200000e0000 */
[----:B------:R-:W-:Y:S01]  /*3920*/  USEL UR6, UR6, UR5, UP0 ;  /* 0x0000000506067287 */ /* 0x000fe20008000000 */
[----:B------:R-:W-:Y:S01]  /*3930*/  FADD.FTZ R90, R39, R90 ;  /* 0x0000005a275a7221 */ /* 0x000fe20000010000 */
[----:B------:R-:W-:Y:S01]  /*3940*/  FADD.FTZ R91, R40, R91 ;  /* 0x0000005b285b7221 */ /* 0x000fe20000010000 */
[----:B------:R-:W2:Y:S01]  /*3950*/  S2R R52, SR_TID.X ;  /* 0x0000000000347919 */ /* 0x000ea20000002100 */
[----:B------:R-:W-:Y:S01]  /*3960*/  FADD.FTZ R92, R41, R92 ;  /* 0x0000005c295c7221 */ /* 0x000fe20000010000 */
[----:B------:R-:W-:Y:S01]  /*3970*/  CS2R R50, SRZ ;  /* 0x0000000000327805 */ /* 0x000fe2000001ff00 */
[----:B0-----:R-:W-:Y:S01]  /*3980*/  FADD.FTZ R247, R246, R247 ;  /* 0x000000f7f6f77221 */ /* 0x001fe20000010000 */
[----:B-1----:R-:W-:-:S04]  /*3990*/  FADD.FTZ R248, R245, R248 ;  /* 0x000000f8f5f87221 */ /* 0x002fc80000010000 */
[----:B------:R-:W0:Y:S04]  /*39a0*/  SHFL.DOWN PT, R250, R247, 0x4, 0x1f ;  /* 0x08801f00f7fa7f89 */ /* 0x000e2800000e0000 */
[----:B------:R-:W1:Y:S01]  /*39b0*/  SHFL.DOWN PT, R249, R248, 0x4, 0x1f ;  /* 0x08801f00f8f97f89 */ /* 0x000e6200000e0000 */
[C---:B--2---:R-:W-:Y:S02]  /*39c0*/  LOP3.LUT P2, R195, R52.reuse, 0x1f, RZ, 0xc0, !PT ;  /* 0x0000001f34c37812 */ /* 0x044fe4000784c0ff */
[----:B------:R-:W-:Y:S01]  /*39d0*/  ISETP.NE.AND P0, PT, R52, RZ, PT ;  /* 0x000000ff3400720c */ /* 0x000fe20003f05270 */
[----:B0-----:R-:W-:-:S10]  /*39e0*/  FADD.FTZ R250, R247, R250 ;  /* 0x000000faf7fa7221 */ /* 0x001fd40000010000 */
[----:B------:R-:W-:Y:S01]  /*39f0*/  @!P2 SHF.R.U32.HI R42, RZ, 0x2, R52 ;  /* 0x00000002ff2aa819 */ /* 0x000fe20000011634 */
[----:B-1----:R-:W-:Y:S01]  /*3a00*/  FADD.FTZ R249, R248, R249 ;  /* 0x000000f9f8f97221 */ /* 0x002fe20000010000 */
[----:B------:R-:W0:Y:S02]  /*3a10*/  SHFL.DOWN PT, R243, R250, 0x2, 0x1f ;  /* 0x08401f00faf37f89 */ /* 0x000e2400000e0000 */
[----:B------:R-:W-:Y:S02]  /*3a20*/  @!P2 LOP3.LUT R42, R42, 0xf8, RZ, 0xc0, !PT ;  /* 0x000000f82a2aa812 */ /* 0x000fe400078ec0ff */
[----:B------:R-:W1:Y:S01]  /*3a30*/  SHFL.DOWN PT, R252, R249, 0x2, 0x1f ;  /* 0x08401f00f9fc7f89 */ /* 0x000e6200000e0000 */
[----:B0-----:R-:W-:Y:S01]  /*3a40*/  FADD.FTZ R243, R250, R243 ;  /* 0x000000f3faf37221 */ /* 0x001fe20000010000 */
[----:B-1----:R-:W-:-:S04]  /*3a50*/  FADD.FTZ R252, R249, R252 ;  /* 0x000000fcf9fc7221 */ /* 0x002fc80000010000 */
[----:B------:R-:W0:Y:S04]  /*3a60*/  SHFL.DOWN PT, R48, R243, 0x1, 0x1f ;  /* 0x08201f00f3307f89 */ /* 0x000e2800000e0000 */
[----:B------:R-:W1:Y:S01]  /*3a70*/  SHFL.DOWN PT, R235, R252, 0x1, 0x1f ;  /* 0x08201f00fceb7f89 */ /* 0x000e6200000e0000 */
        /* <DEDUP_REMOVED lines=37> */
.L_x_37:
[----:B------:R-:W-:Y:S05]  /*3cd0*/  BSYNC.RECONVERGENT B0 ;  /* 0x0000000000007941 */ /* 0x000fea0003800200 */
.L_x_36:
        /* <DEDUP_REMOVED lines=34> */
[----:B0-----:R-:W-:Y:S01]  /*3f00*/  LEA R36, P2, R38, R36, 0x3 ;  /* 0x0000002426247211 */ /* 0x001fe200078418ff */
        /* <DEDUP_REMOVED lines=41> */
.L_x_39:
[----:B------:R-:W2:Y:S04]  /*41a0*/  LDG.E.STRONG.GPU R40, desc[UR10][R38.64] ;  /* 0x0000000a26287981 */ /* 0x000ea8000c1ef900 */
[----:B--2---:R-:W-:Y:S01]  /*41b0*/  CCTL.IVALL ;  /* 0x00000000ff00798f */ /* 0x004fe20002000000 */
[----:B------:R-:W-:Y:S05]  /*41c0*/  YIELD ;  /* 0x0000000000007946 */ /* 0x000fea0003800000 */
[----:B------:R-:W-:-:S13]  /*41d0*/  ISETP.NE.AND P0, PT, R40, R41, PT ;  /* 0x000000292800720c */ /* 0x000fda0003f05270 */
[----:B------:R-:W-:Y:S05]  /*41e0*/  @P0 BRA `(.L_x_39) ;  /* 0xfffffffc00ec0947 */ /* 0x000fea000383ffff */
.L_x_38:
        /* <DEDUP_REMOVED lines=17> */
[----:B------:R-:W-:Y:S01]  /*4300*/  MOV R41, UR13 ;  /* 0x0000000d00297c02 */ /* 0x000fe20008000f00 */
[----:B--2---:R-:W-:-:S03]  /*4310*/  FADD.FTZ R43, R40, R43 ;  /* 0x0000002b282b7221 */ /* 0x004fc60000010000 */
[----:B------:R-:W1:Y:S01]  /*4320*/  SHFL.BFLY PT, R45, R42, 0x4, 0x1f ;  /* 0x0c801f002a2d7f89 */ /* 0x000e6200000e0000 */
[----:B------:R-:W-:Y:S02]  /*4330*/  LEA R52, R41, R52, 0x8 ;  /* 0x0000003429347211 */ /* 0x000fe400078e40ff */
[----:B------:R-:W-:Y:S01]  /*4340*/  MOV R41, UR12 ;  /* 0x0000000c00297c02 */ /* 0x000fe20008000f00 */
[----:B------:R-:W2:Y:S01]  /*4350*/  SHFL.BFLY PT, R44, R43, 0x4, 0x1f ;  /* 0x0c801f002b2c7f89 */ /* 0x000ea200000e0000 */
[----:B------:R-:W-:Y:S02]  /*4360*/  UIADD3 UR12, UPT, UPT, UR12, UR15, URZ ;  /* 0x0000000f0c0c7290 */ /* 0x000fe4000fffe0ff */
[----:B------:R-:W-:Y:S02]  /*4370*/  LEA R41, R41, R52, 0xd ;  /* 0x0000003429297211 */ /* 0x000fe400078e68ff */
[----:B0-----:R-:W-:Y:S01]  /*4380*/  UISETP.GE.AND UP0, UPT, UR12, UR5, UPT ;  /* 0x000000050c00728c */ /* 0x001fe2000bf06270 */
[----:B-1----:R-:W-:Y:S01]  /*4390*/  FADD.FTZ R45, R42, R45 ;  /* 0x0000002d2a2d7221 */ /* 0x002fe20000010000 */
[----:B--2---:R-:W-:-:S04]  /*43a0*/  FADD.FTZ R44, R43, R44 ;  /* 0x0000002c2b2c7221 */ /* 0x004fc80000010000 */
[----:B------:R-:W0:Y:S04]  /*43b0*/  SHFL.BFLY PT, R36, R45, 0x8, 0x1f ;  /* 0x0d001f002d247f89 */ /* 0x000e2800000e0000 */
[----:B------:R-:W1:Y:S01]  /*43c0*/  SHFL.BFLY PT, R37, R44, 0x8, 0x1f ;  /* 0x0d001f002c257f89 */ /* 0x000e6200000e0000 */
[----:B0-----:R-:W-:Y:S01]  /*43d0*/  FADD.FTZ R36, R45, R36 ;  /* 0x000000242d247221 */ /* 0x001fe20000010000 */
[----:B-1----:R-:W-:-:S04]  /*43e0*/  FADD.FTZ R37, R44, R37 ;  /* 0x000000252c257221 */ /* 0x002fc80000010000 */
[----:B------:R-:W0:Y:S04]  /*43f0*/  SHFL.BFLY PT, R39, R36, 0x10, 0x1f ;  /* 0x0e001f0024277f89 */ /* 0x000e2800000e0000 */
[----:B------:R-:W1:Y:S01]  /*4400*/  SHFL.BFLY PT, R38, R37, 0x10, 0x1f ;  /* 0x0e001f0025267f89 */ /* 0x000e6200000e0000 */
[----:B0-----:R-:W-:Y:S01]  /*4410*/  FADD.FTZ R39, R36, R39 ;  /* 0x0000002724277221 */ /* 0x001fe20000010000 */
[----:B-1----:R-:W-:-:S03]  /*4420*/  FADD.FTZ R38, R37, R38 ;  /* 0x0000002625267221 */ /* 0x002fc60000010000 */
[----:B------:R-:W-:Y:S01]  /*4430*/  FMUL.FTZ R39, R39, 1.52587890625e-05 ;  /* 0x3780000027277820 */ /* 0x000fe20000410000 */
[----:B------:R-:W0:Y:S01]  /*4440*/  LDC.64 R36, c[0x0][0x3f0] ;  /* 0x0000fc00ff247b82 */ /* 0x000e220000000a00 */
        /* <DEDUP_REMOVED lines=8> */
[C-C-:B------:R-:W-:Y:S01]  /*44d0*/  FFMA.FTZ R146, R38.reuse, R146, R39.reuse ;  /* 0x0000009226927223 */ /* 0x140fe20000010027 */
[C-C-:B------:R-:W-:Y:S01]  /*44e0*/  FFMA.FTZ R164, R38.reuse, R164, R39.reuse ;  /* 0x000000a426a47223 */ /* 0x140fe20000010027 */
[----:B------:R-:W-:Y:S01]  /*44f0*/  FFMA.FTZ R163, R38, R163, R39 ;  /* 0x000000a326a37223 */ /* 0x000fe20000010027 */
        /* <DEDUP_REMOVED lines=32> */
[----:B0-----:R-:W-:Y:S01]  /*4700*/  IMAD.WIDE.U32 R52, R41, 0x10, R36 ;  /* 0x0000001029347825 */ /* 0x001fe200078e0024 */
[----:B------:R-:W-:-:S03]  /*4710*/  F2FP.BF16.F32.PACK_AB R42, R45, R42 ;  /* 0x0000002a2d2a723e */ /* 0x000fc600000010ff */
        /* <DEDUP_REMOVED lines=30> */
[----:B------:R-:W-:Y:S01]  /*4900*/  F2FP.BF16.F32.PACK_AB R38, R41, R38 ;  /* 0x000000262926723e */ /* 0x000fe200000010ff */
[----:B------:R-:W-:Y:S01]  /*4910*/  FMUL.FTZ R39, R149, UR16 ;  /* 0x0000001095277c20 */ /* 0x000fe20008410000 */
[----:B------:R-:W-:Y:S01]  /*4920*/  F2FP.BF16.F32.PACK_AB R36, R36, R3 ;  /* 0x000000032424723e */ /* 0x000fe200000010ff */
[----:B------:R-:W-:Y:S01]  /*4930*/  FMUL.FTZ R150, R150, UR16 ;  /* 0x0000001096967c20 */ /* 0x000fe20008410000 */
[----:B------:R-:W-:Y:S01]  /*4940*/  F2FP.BF16.F32.PACK_AB R45, R0, R45 ;  /* 0x0000002d002d723e */ /* 0x000fe200000010ff */
        /* <DEDUP_REMOVED lines=22> */
[----:B------:R-:W-:-:S02]  /*4ab0*/  F2FP.BF16.F32.PACK_AB R39, R150, R39 ;  /* 0x000000279627723e */ /* 0x000fc400000010ff */
[----:B------:R-:W-:Y:S02]  /*4ac0*/  F2FP.BF16.F32.PACK_AB R37, R142, R37 ;  /* 0x000000258e25723e */ /* 0x000fe400000010ff */
[----:B------:R-:W-:Y:S02]  /*4ad0*/  F2FP.BF16.F32.PACK_AB R43, R160, R43 ;  /* 0x0000002ba02b723e */ /* 0x000fe400000010ff */
[----:B------:R-:W-:Y:S01]  /*4ae0*/  F2FP.BF16.F32.PACK_AB R41, R156, R41 ;  /* 0x000000299c29723e */ /* 0x000fe200000010ff */
[----:B------:R0:W-:Y:S01]  /*4af0*/  STG.E.128 desc[UR10][R52.64], R36 ;  /* 0x0000002434007986 */ /* 0x0001e2000c101d0a */
[----:B------:R-:W-:Y:S02]  /*4b00*/  F2FP.BF16.F32.PACK_AB R40, R3, R40 ;  /* 0x000000280328723e */ /* 0x000fe400000010ff */
[----:B------:R-:W-:Y:S02]  /*4b10*/  F2FP.BF16.F32.PACK_AB R47, R168, R47 ;  /* 0x0000002fa82f723e */ /* 0x000fe400000010ff */
[----:B------:R-:W-:Y:S01]  /*4b20*/  F2FP.BF16.F32.PACK_AB R46, R165, R46 ;  /* 0x0000002ea52e723e */ /* 0x000fe200000010ff */
[----:B------:R0:W-:Y:S01]  /*4b30*/  STG.E.128 desc[UR10][R52.64+0x8000], R40 ;  /* 0x0080002834007986 */ /* 0x0001e2000c101d0a */
[----:B------:R-:W-:-:S02]  /*4b40*/  F2FP.BF16.F32.PACK_AB R44, R161, R44 ;  /* 0x0000002ca12c723e */ /* 0x000fc400000010ff */
[----:B------:R-:W-:Y:S02]  /*4b50*/  F2FP.BF16.F32.PACK_AB R51, R54, R51 ;  /* 0x000000333633723e */ /* 0x000fe400000010ff */
[----:B------:R-:W-:Y:S01]  /*4b60*/  F2FP.BF16.F32.PACK_AB R50, R189, R50 ;  /* 0x00000032bd32723e */ /* 0x000fe200000010ff */
[----:B------:R0:W-:Y:S01]  /*4b70*/  STG.E.128 desc[UR10][R52.64+0x10000], R44 ;  /* 0x0100002c34007986 */ /* 0x0001e2000c101d0a */
[----:B------:R-:W-:Y:S02]  /*4b80*/  F2FP.BF16.F32.PACK_AB R49, R0, R49 ;  /* 0x000000310031723e */ /* 0x000fe400000010ff */
[----:B------:R-:W-:-:S05]  /*4b90*/  F2FP.BF16.F32.PACK_AB R48, R169, R48 ;  /* 0x00000030a930723e */ /* 0x000fca00000010ff */
        /* <DEDUP_REMOVED lines=34> */
[----:B0-----:R-:W-:Y:S02]  /*4dc0*/  MOV R48, R132 ;  /* 0x0000008400307202 */ /* 0x001fe40000000f00 */
        /* <DEDUP_REMOVED lines=31> */
.L_x_33:
[----:B------:R-:W0:Y:S01]  /*4fc0*/  LDC.64 R2, c[0x0][0x3e0] ;  /* 0x0000f800ff027b82 */ /* 0x000e220000000a00 */
[----:B------:R-:W-:-:S06]  /*4fd0*/  USHF.L.U32 UR4, UR14, 0xa, URZ ;  /* 0x0000000a0e047899 */ /* 0x000fcc00080006ff */
[----:B-----5:R-:W-:Y:S01]  /*4fe0*/  MOV R7, UR4 ;  /* 0x0000000400077c02 */ /* 0x020fe20008000f00 */
[----:B------:R-:W1:Y:S03]  /*4ff0*/  LDC.64 R4, c[0x0][0x3e8] ;  /* 0x0000fa00ff047b82 */ /* 0x000e660000000a00 */
[----:B------:R-:W-:-:S05]  /*5000*/  LOP3.LUT R7, R116, 0xffffe000, R7, 0xf8, !PT ;  /* 0xffffe00074077812 */ /* 0x000fca00078ef807 */
[----:B0-----:R-:W-:-:S05]  /*5010*/  IMAD.WIDE.U32 R2, R7, 0x20, R2 ;  /* 0x0000002007027825 */ /* 0x001fca00078e0002 */
[----:B------:R-:W-:Y:S01]  /*5020*/  STG.E.128 desc[UR10][R2.64], R100 ;  /* 0x0000006402007986 */ /* 0x000fe2000c101d0a */
[----:B-1----:R-:W-:-:S03]  /*5030*/  IMAD.WIDE.U32 R4, R7, 0x20, R4 ;  /* 0x0000002007047825 */ /* 0x002fc600078e0004 */
        /* <DEDUP_REMOVED lines=16> */
.L_x_41:
        /* <DEDUP_REMOVED lines=12> */
.L_x_2980:


//--------------------- .text._ZN10layer_norm22ln_bwd_finalize_kernelINS_22Kernel_traits_finalizeILj65536E6__halffS2_fjLj1024ELj4ENS_18Kernel_traits_baseILj65536ES2_fS2_fjLj1024EEEEEEEvNS_9BwdParamsE --------------------------
	.section	.text._ZN10layer_norm22ln_bwd_finalize_kernelINS_22Kernel_traits_finalizeILj65536E6__halffS2_fjLj1024ELj4ENS_18Kernel_traits_baseILj65536ES2_fS2_fjLj1024EEEEEEEvNS_9BwdParamsE,"ax",@progbits
	.align	128
        .global         _ZN10layer_norm22ln_bwd_finalize_kernelINS_22Kernel_traits_finalizeILj65536E6__halffS2_fjLj1024ELj4ENS_18Kernel_traits_baseILj65536ES2_fS2_fjLj1024EEEEEEEvNS_9BwdParamsE
        .type           _ZN10layer_norm22ln_bwd_finalize_kernelINS_22Kernel_traits_finalizeILj65536E6__halffS2_fjLj1024ELj4ENS_18Kernel_traits_baseILj65536ES2_fS2_fjLj1024EEEEEEEvNS_9BwdParamsE,@function
        .size           _ZN10layer_norm22ln_bwd_finalize_kernelINS_22Kernel_traits_finalizeILj65536E6__halffS2_fjLj1024ELj4ENS_18Kernel_traits_baseILj65536ES2_fS2_fjLj1024EEEEEEEvNS_9BwdParamsE,(.L_x_2981 - _ZN10layer_norm22ln_bwd_finalize_kernelINS_22Kernel_traits_finalizeILj65536E6__halffS2_fjLj1024ELj4ENS_18Kernel_traits_baseILj65536ES2_fS2_fjLj1024EEEEEEEvNS_9BwdParamsE)
        .other          _ZN10layer_norm22ln_bwd_finalize_kernelINS_22Kernel_traits_finalizeILj65536E6__halffS2_fjLj1024ELj4ENS_18Kernel_traits_baseILj65536ES2_fS2_fjLj1024EEEEEEEvNS_9BwdParamsE,@"STO_CUDA_ENTRY STV_DEFAULT"
_ZN10layer_norm22ln_bwd_finalize_kernelINS_22Kernel_traits_finalizeILj65536E6__halffS2_fjLj1024ELj4ENS_18Kernel_traits_baseILj65536ES2_fS2_fjLj1024EEEEEEEvNS_9BwdParamsE:
.text._ZN10layer_norm22ln_bwd_finalize_kernelINS_22Kernel_traits_finalizeILj65536E6__halffS2_fjLj1024ELj4ENS_18Kernel_traits_baseILj65536ES2_fS2_fjLj1024EEEEEEEvNS_9BwdParamsE:
        /* <DEDUP_REMOVED lines=37> */
.L_x_46:
        /* <DEDUP_REMOVED lines=118> */
.L_x_45:
[----:B------:R-:W-:Y:S05]  /*09b0*/  BSYNC.RECONVERGENT B1 ;  /* 0x0000000000017941 */ /* 0x000fea0003800200 */
.L_x_44:
        /* <DEDUP_REMOVED lines=65> */
.L_x_48:
[----:B------:R-:W-:Y:S05]  /*0dd0*/  BSYNC.RECONVERGENT B1 ;  /* 0x0000000000017941 */ /* 0x000fea0003800200 */
.L_x_47:
        /* <DEDUP_REMOVED lines=37> */
.L_x_50:
[----:B------:R-:W-:Y:S05]  /*1030*/  BSYNC.RECONVERGENT B1 ;  /* 0x0000000000017941 */ /* 0x000fea0003800200 */
.L_x_49:
[----:B------:R-:W-:Y:S05]  /*1040*/  @!P1 BRA `(.L_x_43) ;  /* 0x00000000003c9947 */ /* 0x000fea0003800000 */
[----:B------:R-:W0:Y:S01]  /*1050*/  LDC.64 R6, c[0x0][0x3e0] ;  /* 0x0000f800ff067b82 */ /* 0x000e220000000a00 */
[----:B------:R-:W-:Y:S02]  /*1060*/  LEA R2, R15, R11, 0x10 ;  /* 0x0000000b0f027211 */ /* 0x000fe400078e80ff */
[----:B------:R-:W-:Y:S02]  /*1070*/  IADD3 R24, PT, PT, -R24, RZ, RZ ;  /* 0x000000ff18187210 */ /* 0x000fe40007ffe1ff */
[----:B------:R-:W-:-:S03]  /*1080*/  IADD3 R11, PT, PT, R13, R2, RZ ;  /* 0x000000020d0b7210 */ /* 0x000fc60007ffe0ff */
[----:B------:R-:W1:Y:S04]  /*1090*/  LDC.64 R8, c[0x0][0x3e8] ;  /* 0x0000fa00ff087b82 */ /* 0x000e680000000a00 */
.L_x_51:
        /* <DEDUP_REMOVED lines=10> */
.L_x_43:
[----:B------:R-:W-:Y:S05]  /*1140*/  BSYNC.RECONVERGENT B0 ;  /* 0x0000000000007941 */ /* 0x000fea0003800200 */
.L_x_42:
        /* <DEDUP_REMOVED lines=50> */
[----:B0-----:R-:W-:Y:S02]  /*1470*/  F2FP.F16.F32.PACK_AB R7, R7, R6 ;  /* 0x000000060707723e */ /* 0x001fe400000000ff */
[----:B--2---:R-:W-:-:S03]  /*1480*/  F2FP.F16.F32.PACK_AB R9, R9, R8 ;  /* 0x000000080909723e */ /* 0x004fc600000000ff */
[----:B------:R-:W-:Y:S04]  /*1490*/  STG.E desc[UR6][R2.64], R7 ;  /* 0x0000000702007986 */ /* 0x000fe8000c101906 */
[----:B------:R-:W-:Y:S01]  /*14a0*/  STG.E desc[UR6][R4.64], R9 ;  /* 0x0000000904007986 */ /* 0x000fe2000c101906 */
[----:B------:R-:W-:Y:S05]  /*14b0*/  EXIT ;  /* 0x000000000000794d */ /* 0x000fea0003800000 */
.L_x_52:
        /* <DEDUP_REMOVED lines=12> */
.L_x_2981:


//--------------------- .text._ZN10layer_norm13ln_bwd_kernelINS_13Kernel_traitsI6__halffS2_fjLj65536ELj8ELj1ELj8ELj16ENS_18Kernel_traits_baseILj65536ES2_fS2_fjLj256EEEEEEEvNS_9BwdParamsE --------------------------
	.section	.text._ZN10layer_norm13ln_bwd_kernelINS_13Kernel_traitsI6__halffS2_fjLj65536ELj8ELj1ELj8ELj16ENS_18Kernel_traits_baseILj65536ES2_fS2_fjLj256EEEEEEEvNS_9BwdParamsE,"ax",@progbits
	.align	128
        .global         _ZN10layer_norm13ln_bwd_kernelINS_13Kernel_traitsI6__halffS2_fjLj65536ELj8ELj1ELj8ELj16ENS_18Kernel_traits_baseILj65536ES2_fS2_fjLj256EEEEEEEvNS_9BwdParamsE
        .type           _ZN10layer_norm13ln_bwd_kernelINS_13Kernel_traitsI6__halffS2_fjLj65536ELj8ELj1ELj8ELj16ENS_18Kernel_traits_baseILj65536ES2_fS2_fjLj256EEEEEEEvNS_9BwdParamsE,@function
        .size           _ZN10layer_norm13ln_bwd_kernelINS_13Kernel_traitsI6__halffS2_fjLj65536ELj8ELj1ELj8ELj16ENS_18Kernel_traits_baseILj65536ES2_fS2_fjLj256EEEEEEEvNS_9BwdParamsE,(.L_x_2982 - _ZN10layer_norm13ln_bwd_kernelINS_13Kernel_traitsI6__halffS2_fjLj65536ELj8ELj1ELj8ELj16ENS_18Kernel_traits_baseILj65536ES2_fS2_fjLj256EEEEEEEvNS_9BwdParamsE)
        .other          _ZN10layer_norm13ln_bwd_kernelINS_13Kernel_traitsI6__halffS2_fjLj65536ELj8ELj1ELj8ELj16ENS_18Kernel_traits_baseILj65536ES2_fS2_fjLj256EEEEEEEvNS_9BwdParamsE,@"STO_CUDA_ENTRY STV_DEFAULT"
_ZN10layer_norm13ln_bwd_kernelINS_13Kernel_traitsI6__halffS2_fjLj65536ELj8ELj1ELj8ELj16ENS_18Kernel_traits_baseILj65536ES2_fS2_fjLj256EEEEEEEvNS_9BwdParamsE:
.text._ZN10layer_norm13ln_bwd_kernelINS_13Kernel_traitsI6__halffS2_fjLj65536ELj8ELj1ELj8ELj16ENS_18Kernel_traits_baseILj65536ES2_fS2_fjLj256EEEEEEEvNS_9BwdParamsE:
        /* <DEDUP_REMOVED lines=141> */
[----:B------:R-:W-:Y:S01]  /*08d0*/  PRMT R149, R0, 0x5410, R149 ;  /* 0x0000541000957816 */ /* 0x000fe20000000095 */
[----:B------:R-:W-:Y:S01]  /*08e0*/  UMOV UR4, URZ ;  /* 0x000000ff00047c82 */ /* 0x000fe20008000000 */
        /* <DEDUP_REMOVED lines=15> */
[----:B------:R-:W-:-:S13]  /*09e0*/  PLOP3.LUT P1, PT, PT, PT, PT, 0x8, 0x80 ;  /* 0x000000000080781c */ /* 0x000fda0003f2e170 */
.L_x_62:
        /* <DEDUP_REMOVED lines=45> */
.L_x_54:
        /* <DEDUP_REMOVED lines=20> */
.L_x_55:
[----:B-----5:R-:W-:Y:S02]  /*0e00*/  MOV R0, R2 ;  /* 0x0000000200007202 */ /* 0x020fe40000000f00 */
[----:B0-2---:R-:W-:Y:S02]  /*0e10*/  MOV R66, R3 ;  /* 0x0000000300427202 */ /* 0x005fe40000000f00 */
[----:B------:R-:W-:Y:S02]  /*0e20*/  MOV R67, R52 ;  /* 0x0000003400437202 */ /* 0x000fe40000000f00 */
[----:B------:R-:W-:Y:S02]  /*0e30*/  MOV R150, R53 ;  /* 0x0000003500967202 */ /* 0x000fe40000000f00 */
[----:B------:R-:W-:Y:S02]  /*0e40*/  PRMT R183, R0, 0x7610, R183 ;  /* 0x0000761000b77816 */ /* 0x000fe400000000b7 */
[----:B------:R-:W-:-:S02]  /*0e50*/  PRMT R185, R66, 0x7610, R185 ;  /* 0x0000761042b97816 */ /* 0x000fc400000000b9 */
[----:B------:R-:W-:Y:S02]  /*0e60*/  PRMT R186, R67, 0x7610, R186 ;  /* 0x0000761043ba7816 */ /* 0x000fe400000000ba */
[----:B------:R-:W-:Y:S02]  /*0e70*/  PRMT R184, R184, 0x5410, R150 ;  /* 0x00005410b8b87816 */ /* 0x000fe40000000096 */
[----:B------:R-:W-:Y:S02]  /*0e80*/  MOV R0, R54 ;  /* 0x0000003600007202 */ /* 0x000fe40000000f00 */
[----:B------:R-:W-:Y:S02]  /*0e90*/  MOV R66, R55 ;  /* 0x0000003700427202 */ /* 0x000fe40000000f00 */
[----:B------:R-:W-:Y:S02]  /*0ea0*/  MOV R67, R56 ;  /* 0x0000003800437202 */ /* 0x000fe40000000f00 */
[----:B------:R-:W-:-:S02]  /*0eb0*/  MOV R150, R57 ;  /* 0x0000003900967202 */ /* 0x000fc40000000f00 */
[----:B------:R-:W-:Y:S02]  /*0ec0*/  PRMT R184, R0, 0x7610, R184 ;  /* 0x0000761000b87816 */ /* 0x000fe400000000b8 */
[----:B------:R-:W-:Y:S02]  /*0ed0*/  PRMT R182, R67, 0x5410, R66 ;  /* 0x0000541043b67816 */ /* 0x000fe40000000042 */
[----:B------:R-:W-:Y:S02]  /*0ee0*/  PRMT R179, R179, 0x5410, R150 ;  /* 0x00005410b3b37816 */ /* 0x000fe40000000096 */
[----:B------:R-:W-:Y:S02]  /*0ef0*/  MOV R0, R58 ;  /* 0x0000003a00007202 */ /* 0x000fe40000000f00 */
[----:B------:R-:W-:Y:S02]  /*0f00*/  MOV R66, R59 ;  /* 0x0000003b00427202 */ /* 0x000fe40000000f00 */
[----:B------:R-:W-:-:S02]  /*0f10*/  MOV R67, R60 ;  /* 0x0000003c00437202 */ /* 0x000fc40000000f00 */
[----:B------:R-:W-:Y:S02]  /*0f20*/  MOV R150, R61 ;  /* 0x0000003d00967202 */ /* 0x000fe40000000f00 */
[----:B------:R-:W-:Y:S02]  /*0f30*/  PRMT R179, R0, 0x7610, R179 ;  /* 0x0000761000b37816 */ /* 0x000fe400000000b3 */
[----:B------:R-:W-:Y:S02]  /*0f40*/  PRMT R165, R67, 0x5410, R66 ;  /* 0x0000541043a57816 */ /* 0x000fe40000000042 */
[----:B------:R-:W-:Y:S02]  /*0f50*/  PRMT R200, R150, 0x7610, R200 ;  /* 0x0000761096c87816 */ /* 0x000fe400000000c8 */
[----:B------:R-:W-:Y:S02]  /*0f60*/  MOV R0, R62 ;  /* 0x0000003e00007202 */ /* 0x000fe40000000f00 */
[----:B------:R-:W-:-:S02]  /*0f70*/  MOV R66, R63 ;  /* 0x0000003f00427202 */ /* 0x000fc40000000f00 */
[----:B------:R-:W-:Y:S02]  /*0f80*/  MOV R67, R64 ;  /* 0x0000004000437202 */ /* 0x000fe40000000f00 */
[----:B------:R-:W-:Y:S02]  /*0f90*/  MOV R150, R65 ;  /* 0x0000004100967202 */ /* 0x000fe40000000f00 */
[----:B------:R-:W-:Y:S02]  /*0fa0*/  PRMT R198, R0, 0x7610, R198 ;  /* 0x0000761000c67816 */ /* 0x000fe400000000c6 */
[----:B------:R-:W-:Y:S02]  /*0fb0*/  PRMT R196, R66, 0x7610, R196 ;  /* 0x0000761042c47816 */ /* 0x000fe400000000c4 */
[----:B------:R-:W-:Y:S02]  /*0fc0*/  PRMT R194, R67, 0x7610, R194 ;  /* 0x0000761043c27816 */ /* 0x000fe400000000c2 */
[----:B------:R-:W-:Y:S01]  /*0fd0*/  PRMT R192, R150, 0x7610, R192 ;  /* 0x0000761096c07816 */ /* 0x000fe200000000c0 */
[----:B------:R-:W-:Y:S06]  /*0fe0*/  BRA.U UP0, `(.L_x_56) ;  /* 0x0000001100447547 */ /* 0x000fec000b800000 */
[----:B------:R-:W-:Y:S01]  /*0ff0*/  SHF.R.U64 R66, R2, 0x10, R3 ;  /* 0x0000001002427819 */ /* 0x000fe20000001203 */
[----:B------:R-:W-:Y:S01]  /*1000*/  FADD.FTZ R23, R23, -UR5 ;  /* 0x8000000517177e21 */ /* 0x000fe20008010000 */
[----:B------:R-:W-:Y:S01]  /*1010*/  SHF.R.U64 R191, R52, 0x10, R53 ;  /* 0x0000001034bf7819 */ /* 0x000fe20000001235 */
[----:B------:R-:W-:Y:S01]  /*1020*/  FADD.FTZ R163, R24, -UR5 ;  /* 0x8000000518a37e21 */ /* 0x000fe20008010000 */
[----:B------:R-:W-:Y:S01]  /*1030*/  SHF.R.U32.HI R3, RZ, 0x10, R3 ;  /* 0x00000010ff037819 */ /* 0x000fe20000011603 */
[----:B------:R-:W-:Y:S01]  /*1040*/  HADD2.F32 R183, -RZ, R183.H0_H0 ;  /* 0x200000b7ffb77230 */ /* 0x000fe20000004100 */
[----:B------:R-:W-:Y:S01]  /*1050*/  SHF.R.U32.HI R52, RZ, 0x10, R53 ;  /* 0x00000010ff347819 */ /* 0x000fe20000011635 */
[----:B------:R-:W-:Y:S01]  /*1060*/  HADD2.F32 R180, -RZ, R149.H1_H1 ;  /* 0x30000095ffb47230 */ /* 0x000fe20000004100 */
[----:B------:R-:W-:Y:S01]  /*1070*/  SHF.R.U64 R53, R54, 0x10, R55 ;  /* 0x0000001036357819 */ /* 0x000fe20000001237 */
[----:B------:R-:W-:Y:S01]  /*1080*/  FADD.FTZ R0, R4, -UR5 ;  /* 0x8000000504007e21 */ /* 0x000fe20008010000 */
[----:B------:R-:W-:Y:S01]  /*1090*/  SHF.R.U64 R195, R58, 0x10, R59 ;  /* 0x000000103ac37819 */ /* 0x000fe2000000123b */
[----:B------:R-:W-:Y:S01]  /*10a0*/  FADD.FTZ R25, R25, -UR5 ;  /* 0x8000000519197e21 */ /* 0x000fe20008010000 */
[----:B------:R-:W-:Y:S01]  /*10b0*/  SHF.R.U32.HI R54, RZ, 0x10, R55 ;  /* 0x00000010ff367819 */ /* 0x000fe20000011637 */
[----:B------:R-:W-:Y:S01]  /*10c0*/  FMUL.FTZ R169, R23, UR16 ;  /* 0x0000001017a97c20 */ /* 0x000fe20008410000 */
[----:B------:R-:W-:Y:S01]  /*10d0*/  SHF.R.U32.HI R58, RZ, 0x10, R59 ;  /* 0x00000010ff3a7819 */ /* 0x000fe2000001163b */
[----:B------:R-:W-:Y:S01]  /*10e0*/  FADD.FTZ R164, R26, -UR5 ;  /* 0x800000051aa47e21 */ /* 0x000fe20008010000 */
[----:B------:R-:W-:Y:S01]  /*10f0*/  SHF.R.U64 R55, R56, 0x10, R57 ;  /* 0x0000001038377819 */ /* 0x000fe20000001239 */
[--C-:B------:R-:W-:Y:S01]  /*1100*/  HADD2.F32 R190, -RZ, R165.reuse.H1_H1 ;  /* 0x300000a5ffbe7230 */ /* 0x100fe20000004100 */
[----:B------:R-:W-:Y:S01]  /*1110*/  SHF.R.U64 R59, R60, 0x10, R61 ;  /* 0x000000103c3b7819 */ /* 0x000fe2000000123d */
[----:B------:R-:W-:Y:S01]  /*1120*/  HADD2.F32 R193, -RZ, R165.H0_H0 ;  /* 0x200000a5ffc17230 */ /* 0x000fe20000004100 */
[----:B------:R-:W-:Y:S01]  /*1130*/  SHF.R.U32.HI R56, RZ, 0x10, R57 ;  /* 0x00000010ff387819 */ /* 0x000fe20000011639 */
[----:B------:R-:W-:Y:S01]  /*1140*/  FMUL.FTZ R23, R163, UR16 ;  /* 0x00000010a3177c20 */ /* 0x000fe20008410000 */
[----:B------:R-:W-:Y:S01]  /*1150*/  SHF.R.U32.HI R60, RZ, 0x10, R61 ;  /* 0x00000010ff3c7819 */ /* 0x000fe2000001163d */
[----:B------:R-:W-:Y:S01]  /*1160*/  FADD.FTZ R57, R8, -UR5 ;  /* 0x8000000508397e21 */ /* 0x000fe20008010000 */
[--C-:B------:R-:W-:Y:S01]  /*1170*/  SHF.R.U64 R62, R62, 0x10, R63.reuse ;  /* 0x000000103e3e7819 */ /* 0x100fe2000000123f */
[----:B------:R-:W-:Y:S01]  /*1180*/  HADD2.F32 R160, -RZ, R148.H1_H1 ;  /* 0x30000094ffa07230 */ /* 0x000fe20000004100 */
[----:B------:R-:W-:Y:S01]  /*1190*/  SHF.R.U32.HI R61, RZ, 0x10, R63 ;  /* 0x00000010ff3d7819 */ /* 0x000fe2000001163f */
[----:B------:R-:W-:-:S02]  /*11a0*/  HADD2.F32 R165, -RZ, R66.H0_H0 ;  /* 0x20000042ffa57230 */ /* 0x000fc40000004100 */
[----:B------:R-:W-:Y:S01]  /*11b0*/  FADD.FTZ R63, R10, -UR5 ;  /* 0x800000050a3f7e21 */ /* 0x000fe20008010000 */
[----:B------:R-:W-:Y:S02]  /*11c0*/  HADD2.F32 R163, -RZ, R3.H0_H0 ;  /* 0x20000003ffa37230 */ /* 0x000fe40000004100 */
[----:B------:R-:W-:Y:S01]  /*11d0*/  FMUL.FTZ R3, R180, R183 ;  /* 0x000000b7b4037220 */ /* 0x000fe20000410000 */
[----:B------:R-:W-:Y:S01]  /*11e0*/  FADD.FTZ R178, R5, -UR5 ;  /* 0x8000000505b27e21 */ /* 0x000fe20008010000 */
[----:B------:R-:W-:Y:S01]  /*11f0*/  FMUL.FTZ R0, R0, UR16 ;  /* 0x0000001000007c20 */ /* 0x000fe20008410000 */
[----:B------:R-:W-:Y:S01]  /*1200*/  FMUL.FTZ R168, R25, UR16 ;  /* 0x0000001019a87c20 */ /* 0x000fe20008410000 */
[----:B------:R-:W-:Y:S01]  /*1210*/  FADD.FTZ R161, R20, -UR5 ;  /* 0x8000000514a17e21 */ /* 0x000fe20008010000 */
[----:B------:R-:W-:Y:S01]  /*1220*/  FMUL.FTZ R25, R164, UR16 ;  /* 0x00000010a4197c20 */ /* 0x000fe20008410000 */
[----:B------:R-:W-:Y:S01]  /*1230*/  FADD.FTZ R67, R16, -UR5 ;  /* 0x8000000510437e21 */ /* 0x000fe20008010000 */
[----:B------:R-:W-:Y:S01]  /*1240*/  FADD.FTZ R162, R22, -UR5 ;  /* 0x8000000516a27e21 */ /* 0x000fe20008010000 */
[----:B------:R-:W-:-:S02]  /*1250*/  HADD2.F32 R185, -RZ, R185.H0_H0 ;  /* 0x200000b9ffb97230 */ /* 0x000fc40000004100 */
[----:B------:R-:W-:Y:S01]  /*1260*/  FMUL.FTZ R20, R57, UR16 ;  /* 0x0000001039147c20 */ /* 0x000fe20008410000 */
[----:B------:R-:W-:Y:S02]  /*1270*/  HADD2.F32 R158, -RZ, R149.H0_H0 ;  /* 0x20000095ff9e7230 */ /* 0x000fe40000004100 */
[----:B------:R-:W-:Y:S01]  /*1280*/  FMUL.FTZ R22, R63, UR16 ;  /* 0x000000103f167c20 */ /* 0x000fe20008410000 */
[----:B------:R-:W-:Y:S02]  /*1290*/  HADD2.F32 R164, -RZ, R52.H0_H0 ;  /* 0x20000034ffa47230 */ /* 0x000fe40000004100 */
[----:B------:R-:W-:Y:S01]  /*12a0*/  FMUL.FTZ R57, R160, R165 ;  /* 0x000000a5a0397220 */ /* 0x000fe20000410000 */
[----:B------:R-:W-:Y:S01]  /*12b0*/  FADD.FTZ R52, RZ, R3 ;  /* 0x00000003ff347221 */ /* 0x000fe20000010000 */
[----:B------:R-:W-:Y:S01]  /*12c0*/  FADD.FTZ R2, R6, -UR5 ;  /* 0x8000000506027e21 */ /* 0x000fe20008010000 */
[----:B------:R-:W-:Y:S01]  /*12d0*/  FMUL.FTZ R178, R178, UR16 ;  /* 0x00000010b2b27c20 */ /* 0x000fe20008410000 */
[----:B------:R-:W-:Y:S01]  /*12e0*/  FFMA.FTZ R63, R0, R3, RZ ;  /* 0x00000003003f7223 */ /* 0x000fe200000100ff */
[----:B------:R-:W-:Y:S01]  /*12f0*/  FADD.FTZ R181, R28, -UR5 ;  /* 0x800000051cb57e21 */ /* 0x000fe20008010000 */
[----:B------:R-:W-:-:S02]  /*1300*/  HADD2.F32 R150, -RZ, R148.H0_H0 ;  /* 0x20000094ff967230 */ /* 0x000fc40000004100 */
[----:B------:R-:W-:Y:S01]  /*1310*/  FMUL.FTZ R28, R67, UR16 ;  /* 0x00000010431c7c20 */ /* 0x000fe20008410000 */
[----:B------:R-:W-:Y:S01]  /*1320*/  FMUL.FTZ R67, R158, R185 ;  /* 0x000000b99e437220 */ /* 0x000fe20000410000 */
[----:B------:R-:W-:Y:S01]  /*1330*/  FADD.FTZ R52, R52, R57 ;  /* 0x0000003934347221 */ /* 0x000fe20000010000 */
[----:B------:R-:W-:Y:S01]  /*1340*/  FADD.FTZ R177, R7, -UR5 ;  /* 0x8000000507b17e21 */ /* 0x000fe20008010000 */
[----:B------:R-:W-:Y:S01]  /*1350*/  FADD.FTZ R21, R21, -UR5 ;  /* 0x8000000515157e21 */ /* 0x000fe20008010000 */
[----:B------:R-:W-:Y:S01]  /*1360*/  FMUL.FTZ R2, R2, UR16 ;  /* 0x0000001002027c20 */ /* 0x000fe20008410000 */
[----:B------:R-:W-:Y:S01]  /*1370*/  FFMA.FTZ R63, R178, R57, R63 ;  /* 0x00000039b23f7223 */ /* 0x000fe2000001003f */
[----:B------:R-:W-:Y:S01]  /*1380*/  FADD.FTZ R204, R32, -UR5 ;  /* 0x8000000520cc7e21 */ /* 0x000fe20008010000 */
[----:B------:R-:W-:Y:S02]  /*1390*/  HADD2.F32 R186, -RZ, R186.H0_H0 ;  /* 0x200000baffba7230 */ /* 0x000fe40000004100 */
[----:B------:R-:W-:Y:S01]  /*13a0*/  FMUL.FTZ R32, R161, UR16 ;  /* 0x00000010a1207c20 */ /* 0x000fe20008410000 */
[----:B------:R-:W-:-:S02]  /*13b0*/  HADD2.F32 R151, -RZ, R147.H1_H1 ;  /* 0x30000093ff977230 */ /* 0x000fc40000004100 */
[----:B------:R-:W-:Y:S01]  /*13c0*/  FMUL.FTZ R150, R150, R163 ;  /* 0x000000a396967220 */ /* 0x000fe20000410000 */
[----:B------:R-:W-:Y:S01]  /*13d0*/  FADD.FTZ R161, R52, R67 ;  /* 0x0000004334a17221 */ /* 0x000fe20000010000 */
[----:B------:R-:W-:Y:S01]  /*13e0*/  FMUL.FTZ R177, R177, UR16 ;  /* 0x00000010b1b17c20 */ /* 0x000fe20008410000 */
[----:B------:R-:W-:Y:S01]  /*13f0*/  FMUL.FTZ R170, R21, UR16 ;  /* 0x0000001015aa7c20 */ /* 0x000fe20008410000 */
[----:B------:R-:W-:Y:S01]  /*1400*/  FFMA.FTZ R52, R2, R67, R63 ;  /* 0x0000004302347223 */ /* 0x000fe2000001003f */
[----:B------:R-:W-:Y:S01]  /*1410*/  FMUL.FTZ R21, R162, UR16 ;  /* 0x00000010a2157c20 */ /* 0x000fe20008410000 */
[----:B------:R-:W-:Y:S02]  /*1420*/  HADD2.F32 R154, -RZ, R146.H1_H1 ;  /* 0x30000092ff9a7230 */ /* 0x000fe40000004100 */
[----:B------:R-:W-:Y:S01]  /*1430*/  FMUL.FTZ R151, R151, R186 ;  /* 0x000000ba97977220 */ /* 0x000fe20000410000 */
[----:B------:R-:W-:Y:S02]  /*1440*/  HADD2.F32 R191, -RZ, R191.H0_H0 ;  /* 0x200000bfffbf7230 */ /* 0x000fe40000004100 */
[----:B------:R-:W-:Y:S01]  /*1450*/  FADD.FTZ R176, R9, -UR5 ;  /* 0x8000000509b07e21 */ /* 0x000fe20008010000 */
[----:B------:R-:W-:-:S02]  /*1460*/  HADD2.F32 R162, -RZ, R58.H0_H0 ;  /* 0x2000003affa27230 */ /* 0x000fc40000004100 */
[----:B------:R-:W-:Y:S01]  /*1470*/  FADD.FTZ R58, R161, R150 ;  /* 0x00000096a13a7221 */ /* 0x000fe20000010000 */
[----:B------:R-:W-:Y:S01]  /*1480*/  FFMA.FTZ R161, R177, R150, R52 ;  /* 0x00000096b1a17223 */ /* 0x000fe20000010034 */
[----:B------:R-:W-:Y:S01]  /*1490*/  FADD.FTZ R153, R18, -UR5 ;  /* 0x8000000512997e21 */ /* 0x000fe20008010000 */
[----:B------:R-:W-:Y:S02]  /*14a0*/  HADD2.F32 R187, -RZ, R184.H1_H1 ;  /* 0x300000b8ffbb7230 */ /* 0x000fe40000004100 */
[----:B------:R-:W-:Y:S01]  /*14b0*/  FMUL.FTZ R63, R154, R191 ;  /* 0x000000bf9a3f7220 */ /* 0x000fe20000410000 */
[----:B------:R-:W-:Y:S02]  /*14c0*/  HADD2.F32 R156, -RZ, R147.H0_H0 ;  /* 0x20000093ff9c7230 */ /* 0x000fe40000004100 */
[----:B------:R-:W-:Y:S01]  /*14d0*/  FADD.FTZ R58, R58, R151 ;  /* 0x000000973a3a7221 */ /* 0x000fe20000010000 */
[----:B------:R-:W-:Y:S01]  /*14e0*/  FMUL.FTZ R176, R176, UR16 ;  /* 0x00000010b0b07c20 */ /* 0x000fe20008410000 */
[----:B------:R-:W-:Y:S01]  /*14f0*/  FFMA.FTZ R209, R20, R151, R161 ;  /* 0x0000009714d17223 */ /* 0x000fe200000100a1 */
[----:B------:R-:W-:Y:S01]  /*1500*/  FADD.FTZ R27, R27, -UR5 ;  /* 0x800000051b1b7e21 */ /* 0x000fe20008010000 */
[----:B------:R-:W-:Y:S01]  /*1510*/  FADD.FTZ R202, R30, -UR5 ;  /* 0x800000051eca7e21 */ /* 0x000fe20008010000 */
[----:B------:R-:W-:-:S02]  /*1520*/  HADD2.F32 R189, -RZ, R179.H1_H1 ;  /* 0x300000b3ffbd7230 */ /* 0x000fc40000004100 */
[----:B------:R-:W-:Y:S01]  /*1530*/  FMUL.FTZ R30, R153, UR16 ;  /* 0x00000010991e7c20 */ /* 0x000fe20008410000 */
[----:B------:R-:W-:Y:S02]  /*1540*/  HADD2.F32 R205, -RZ, R146.H0_H0 ;  /* 0x20000092ffcd7230 */ /* 0x000fe40000004100 */
[----:B------:R-:W-:Y:S01]  /*1550*/  FMUL.FTZ R153, R156, R187 ;  /* 0x000000bb9c997220 */ /* 0x000fe20000410000 */
[----:B------:R-:W-:Y:S02]  /*1560*/  HADD2.F32 R179, -RZ, R179.H0_H0 ;  /* 0x200000b3ffb37230 */ /* 0x000fe40000004100 */
[----:B------:R-:W-:Y:S01]  /*1570*/  FADD.FTZ R58, R58, R63 ;  /* 0x0000003f3a3a7221 */ /* 0x000fe20000010000 */
[----:B------:R-:W-:Y:S02]  /*1580*/  HADD2.F32 R16, -RZ, R141.H1_H1 ;  /* 0x3000008dff107230 */ /* 0x000fe40000004100 */
[----:B------:R-:W-:Y:S01]  /*1590*/  FADD.FTZ R175, R11, -UR5 ;  /* 0x800000050baf7e21 */ /* 0x000fe20008010000 */
[----:B------:R-:W-:Y:S01]  /*15a0*/  FFMA.FTZ R209, R176, R63, R209 ;  /* 0x0000003fb0d17223 */ /* 0x000fe200000100d1 */
[----:B------:R-:W-:-:S02]  /*15b0*/  HADD2.F32 R18, -RZ, R143.H0_H0 ;  /* 0x2000008fff127230 */ /* 0x000fc40000004100 */
[----:B------:R-:W-:Y:S01]  /*15c0*/  FMUL.FTZ R167, R27, UR16 ;  /* 0x000000101ba77c20 */ /* 0x000fe20008410000 */
[--C-:B------:R-:W-:Y:S01]  /*15d0*/  SHF.R.U64 R166, R64, 0x10, R65.reuse ;  /* 0x0000001040a67819 */ /* 0x100fe20000001241 */
[----:B------:R-:W-:Y:S01]  /*15e0*/  HADD2.F32 R184, -RZ, R184.H0_H0 ;  /* 0x200000b8ffb87230 */ /* 0x000fe20000004100 */
[----:B------:R-:W-:Y:S01]  /*15f0*/  SHF.R.U32.HI R197, RZ, 0x10, R65 ;  /* 0x00000010ffc57819 */ /* 0x000fe20000011641 */
[----:B------:R-:W-:Y:S02]  /*1600*/  HADD2.F32 R200, -RZ, R200.H0_H0 ;  /* 0x200000c8ffc87230 */ /* 0x000fe40000004100 */
[----:B------:R-:W-:Y:S01]  /*1610*/  FMUL.FTZ R27, R181, UR16 ;  /* 0x00000010b51b7c20 */ /* 0x000fe20008410000 */
[----:B------:R-:W-:Y:S02]  /*1620*/  HADD2.F32 R155, -RZ, R145.H1_H1 ;  /* 0x30000091ff9b7230 */ /* 0x000fe40000004100 */
[----:B------:R-:W-:Y:S01]  /*1630*/  FMUL.FTZ R154, R205, R164 ;  /* 0x000000a4cd9a7220 */ /* 0x000fe20000410000 */
[----:B------:R-:W-:-:S02]  /*1640*/  HADD2.F32 R203, -RZ, R139.H0_H0 ;  /* 0x2000008bffcb7230 */ /* 0x000fc40000004100 */
[----:B------:R-:W-:Y:S01]  /*1650*/  FADD.FTZ R65, R14, -UR5 ;  /* 0x800000050e417e21 */ /* 0x000fe20008010000 */
[----:B------:R-:W-:Y:S01]  /*1660*/  FMUL.FTZ R181, R16, R179 ;  /* 0x000000b310b57220 */ /* 0x000fe20000410000 */
[----:B------:R-:W-:Y:S01]  /*1670*/  FADD.FTZ R205, R58, R153 ;  /* 0x000000993acd7221 */ /* 0x000fe20000010000 */
[----:B------:R-:W-:Y:S01]  /*1680*/  FADD.FTZ R64, R12, -UR5 ;  /* 0x800000050c407e21 */ /* 0x000fe20008010000 */
[----:B------:R-:W-:Y:S01]  /*1690*/  FADD.FTZ R29, R29, -UR5 ;  /* 0x800000051d1d7e21 */ /* 0x000fe20008010000 */
[----:B------:R-:W-:Y:S01]  /*16a0*/  FMUL.FTZ R175, R175, UR16 ;  /* 0x00000010afaf7c20 */ /* 0x000fe20008410000 */
[----:B------:R-:W-:Y:S01]  /*16b0*/  FFMA.FTZ R16, R22, R153, R209 ;  /* 0x0000009916107223 */ /* 0x000fe200000100d1 */
[----:B------:R-:W-:Y:S02]  /*16c0*/  HADD2.F32 R198, -RZ, R198.H0_H0 ;  /* 0x200000c6ffc67230 */ /* 0x000fe40000004100 */
[----:B------:R-:W-:Y:S01]  /*16d0*/  FMUL.FTZ R161, R18, R189 ;  /* 0x000000bd12a17220 */ /* 0x000fe20000410000 */
[----:B------:R-:W-:-:S02]  /*16e0*/  HADD2.F32 R199, -RZ, R137.H1_H1 ;  /* 0x30000089ffc77230 */ /* 0x000fc40000004100 */
[----:B------:R-:W-:Y:S01]  /*16f0*/  FMUL.FTZ R26, R65, UR16 ;  /* 0x00000010411a7c20 */ /* 0x000fe20008410000 */
[----:B------:R-:W-:Y:S02]  /*1700*/  HADD2.F32 R14, -RZ, R144.H1_H1 ;  /* 0x30000090ff0e7230 */ /* 0x000fe40000004100 */
[----:B------:R-:W-:Y:S01]  /*1710*/  FMUL.FTZ R155, R155, R184 ;  /* 0x000000b89b9b7220 */ /* 0x000fe20000410000 */
[----:B------:R-:W-:Y:S02]  /*1720*/  HADD2.F32 R53, -RZ, R53.H0_H0 ;  /* 0x20000035ff357230 */ /* 0x000fe40000004100 */
[----:B------:R-:W-:Y:S01]  /*1730*/  FMUL.FTZ R180, R203, R200 ;  /* 0x000000c8cbb47220 */ /* 0x000fe20000410000 */
[----:B------:R-:W-:Y:S01]  /*1740*/  FADD.FTZ R18, R205, R154 ;  /* 0x0000009acd127221 */ /* 0x000fe20000010000 */
[----:B------:R-:W-:Y:S01]  /*1750*/  FADD.FTZ R174, R13, -UR5 ;  /* 0x800000050dae7e21 */ /* 0x000fe20008010000 */
[----:B------:R-:W-:Y:S01]  /*1760*/  FMUL.FTZ R24, R64, UR16 ;  /* 0x0000001040187c20 */ /* 0x000fe20008410000 */
[----:B------:R-:W-:Y:S01]  /*1770*/  FMUL.FTZ R65, R29, UR16 ;  /* 0x000000101d417c20 */ /* 0x000fe20008410000 */
[----:B------:R-:W-:Y:S01]  /*1780*/  FFMA.FTZ R203, R175, R154, R16 ;  /* 0x0000009aafcb7223 */ /* 0x000fe20000010010 */
[----:B------:R-:W-:Y:S01]  /*1790*/  FMUL.FTZ R29, R202, UR16 ;  /* 0x00000010ca1d7c20 */ /* 0x000fe20008410000 */
[----:B------:R-:W-:-:S02]  /*17a0*/  HADD2.F32 R188, -RZ, R182.H1_H1 ;  /* 0x300000b6ffbc7230 */ /* 0x000fc40000004100 */
[----:B------:R-:W-:Y:S01]  /*17b0*/  FMUL.FTZ R202, R199, R198 ;  /* 0x000000c6c7ca7220 */ /* 0x000fe20000410000 */
[----:B------:R-:W-:Y:S02]  /*17c0*/  HADD2.F32 R157, -RZ, R145.H0_H0 ;  /* 0x20000091ff9d7230 */ /* 0x000fe40000004100 */
[----:B------:R-:W-:Y:S01]  /*17d0*/  FMUL.FTZ R199, R14, R53 ;  /* 0x000000350ec77220 */ /* 0x000fe20000410000 */
[----:B------:R-:W-:Y:S01]  /*17e0*/  FADD.FTZ R18, R18, R155 ;  /* 0x0000009b12127221 */ /* 0x000fe20000010000 */
[----:B------:R-:W-:Y:S01]  /*17f0*/  FMUL.FTZ R174, R174, UR16 ;  /* 0x00000010aeae7c20 */ /* 0x000fe20008410000 */
[----:B------:R-:W-:Y:S01]  /*1800*/  FFMA.FTZ R203, R24, R155, R203 ;  /* 0x0000009b18cb7223 */ /* 0x000fe200000100cb */
[----:B------:R-:W-:Y:S02]  /*1810*/  HADD2.F32 R5, -RZ, R144.H0_H0 ;  /* 0x20000090ff057230 */ /* 0x000fe40000004100 */
[----:B------:R-:W-:Y:S01]  /*1820*/  FMUL.FTZ R157, R157, R188 ;  /* 0x000000bc9d9d7220 */ /* 0x000fe20000410000 */
[----:B------:R-:W-:-:S02]  /*1830*/  HADD2.F32 R54, -RZ, R54.H0_H0 ;  /* 0x20000036ff367230 */ /* 0x000fc40000004100 */
[----:B------:R-:W-:Y:S01]  /*1840*/  FADD.FTZ R18, R18, R199 ;  /* 0x000000c712127221 */ /* 0x000fe20000010000 */
[----:B------:R-:W-:Y:S01]  /*1850*/  FADD.FTZ R173, R15, -UR5 ;  /* 0x800000050fad7e21 */ /* 0x000fe20008010000 */
[----:B------:R-:W-:Y:S02]  /*1860*/  HADD2.F32 R196, -RZ, R196.H0_H0 ;  /* 0x200000c4ffc47230 */ /* 0x000fe40000004100 */
[----:B------:R-:W-:Y:S01]  /*1870*/  FFMA.FTZ R203, R174, R199, R203 ;  /* 0x000000c7aecb7223 */ /* 0x000fe200000100cb */
[----:B------:R-:W-:Y:S02]  /*1880*/  HADD2.F32 R201, -RZ, R137.H0_H0 ;  /* 0x20000089ffc97230 */ /* 0x000fe40000004100 */
[----:B------:R-:W-:Y:S01]  /*1890*/  FMUL.FTZ R158, R5, R54 ;  /* 0x00000036059e7220 */ /* 0x000fe20000410000 */
[----:B------:R-:W-:Y:S02]  /*18a0*/  HADD2.F32 R4, -RZ, R142.H1_H1 ;  /* 0x3000008eff047230 */ /* 0x000fe40000004100 */
[----:B------:R-:W-:Y:S01]  /*18b0*/  FADD.FTZ R5, R18, R157 ;  /* 0x0000009d12057221 */ /* 0x000fe20000010000 */
[----:B------:R-:W-:-:S02]  /*18c0*/  HADD2.F32 R55, -RZ, R55.H0_H0 ;  /* 0x20000037ff377230 */ /* 0x000fc40000004100 */
[----:B------:R-:W-:Y:S01]  /*18d0*/  FMUL.FTZ R173, R173, UR16 ;  /* 0x00000010adad7c20 */ /* 0x000fe20008410000 */
[----:B------:R-:W-:Y:S02]  /*18e0*/  HADD2.F32 R182, -RZ, R182.H0_H0 ;  /* 0x200000b6ffb67230 */ /* 0x000fe40000004100 */
[----:B------:R-:W-:Y:S01]  /*18f0*/  FFMA.FTZ R14, R26, R157, R203 ;  /* 0x0000009d1a0e7223 */ /* 0x000fe200000100cb */
[----:B------:R-:W-:Y:S02]  /*1900*/  HADD2.F32 R159, -RZ, R143.H1_H1 ;  /* 0x3000008fff9f7230 */ /* 0x000fe40000004100 */
[----:B------:R-:W-:Y:S01]  /*1910*/  FMUL.FTZ R156, R201, R196 ;  /* 0x000000c4c99c7220 */ /* 0x000fe20000410000 */
[----:B------:R-:W-:Y:S01]  /*1920*/  FMUL.FTZ R201, R4, R55 ;  /* 0x0000003704c97220 */ /* 0x000fe20000410000 */
[----:B------:R-:W-:Y:S01]  /*1930*/  FADD.FTZ R4, R5, R158 ;  /* 0x0000009e05047221 */ /* 0x000fe20000010000 */
[----:B------:R-:W-:Y:S01]  /*1940*/  FADD.FTZ R172, R17, -UR5 ;  /* 0x8000000511ac7e21 */ /* 0x000fe20008010000 */
[----:B------:R-:W-:Y:S01]  /*1950*/  FMUL.FTZ R159, R159, R182 ;  /* 0x000000b69f9f7220 */ /* 0x000fe20000410000 */
[----:B------:R-:W-:Y:S01]  /*1960*/  FFMA.FTZ R5, R173, R158, R14 ;  /* 0x0000009ead057223 */ /* 0x000fe2000001000e */
[----:B------:R-:W-:-:S02]  /*1970*/  HADD2.F32 R7, -RZ, R142.H0_H0 ;  /* 0x2000008eff077230 */ /* 0x000fc40000004100 */
[----:B------:R-:W-:Y:S01]  /*1980*/  FMUL.FTZ R172, R172, UR16 ;  /* 0x00000010acac7c20 */ /* 0x000fe20008410000 */
[----:B------:R-:W-:Y:S01]  /*1990*/  FADD.FTZ R4, R4, R159 ;  /* 0x0000009f04047221 */ /* 0x000fe20000010000 */
[----:B------:R-:W-:Y:S01]  /*19a0*/  FFMA.FTZ R5, R28, R159, R5 ;  /* 0x0000009f1c057223 */ /* 0x000fe20000010005 */
[----:B------:R-:W-:Y:S02]  /*19b0*/  HADD2.F32 R56, -RZ, R56.H0_H0 ;  /* 0x20000038ff387230 */ /* 0x000fe40000004100 */
[----:B------:R-:W-:Y:S01]  /*19c0*/  FADD.FTZ R171, R19, -UR5 ;  /* 0x8000000513ab7e21 */ /* 0x000fe20008010000 */
[----:B------:R-:W-:Y:S01]  /*19d0*/  FADD.FTZ R4, R4, R201 ;  /* 0x000000c904047221 */ /* 0x000fe20000010000 */
[----:B------:R-:W-:Y:S01]  /*19e0*/  FFMA.FTZ R5, R172, R201, R5 ;  /* 0x000000c9ac057223 */ /* 0x000fe20000010005 */
[----:B------:R-:W-:Y:S02]  /*19f0*/  HADD2.F32 R6, -RZ, R140.H1_H1 ;  /* 0x3000008cff067230 */ /* 0x000fe40000004100 */
[----:B------:R-:W-:Y:S01]  /*1a00*/  FMUL.FTZ R58, R7, R56 ;  /* 0x00000038073a7220 */ /* 0x000fe20000410000 */
[----:B------:R-:W-:-:S02]  /*1a10*/  HADD2.F32 R195, -RZ, R195.H0_H0 ;  /* 0x200000c3ffc37230 */ /* 0x000fc40000004100 */
[----:B------:R-:W-:Y:S01]  /*1a20*/  FADD.FTZ R7, R4, R161 ;  /* 0x000000a104077221 */ /* 0x000fe20000010000 */
[----:B------:R-:W-:Y:S02]  /*1a30*/  HADD2.F32 R207, -RZ, R141.H0_H0 ;  /* 0x2000008dffcf7230 */ /* 0x000fe40000004100 */
[----:B------:R-:W-:Y:S01]  /*1a40*/  FMUL.FTZ R171, R171, UR16 ;  /* 0x00000010abab7c20 */ /* 0x000fe20008410000 */
[----:B------:R-:W-:Y:S01]  /*1a50*/  FFMA.FTZ R4, R30, R161, R5 ;  /* 0x000000a11e047223 */ /* 0x000fe20000010005 */
[----:B------:R-:W-:Y:S02]  /*1a60*/  HADD2.F32 R8, -RZ, R138.H1_H1 ;  /* 0x3000008aff087230 */ /* 0x000fe40000004100 */
[----:B------:R-:W-:Y:S01]  /*1a70*/  FMUL.FTZ R203, R6, R195 ;  /* 0x000000c306cb7220 */ /* 0x000fe20000410000 */
[----:B------:R-:W-:Y:S02]  /*1a80*/  HADD2.F32 R59, -RZ, R59.H0_H0 ;  /* 0x2000003bff3b7230 */ /* 0x000fe40000004100 */
[----:B------:R-:W-:Y:S01]  /*1a90*/  FADD.FTZ R33, R33, -UR5 ;  /* 0x8000000521217e21 */ /* 0x000fe20008010000 */
[----:B------:R-:W-:-:S02]  /*1aa0*/  HADD2.F32 R9, -RZ, R140.H0_H0 ;  /* 0x2000008cff097230 */ /* 0x000fc40000004100 */
[----:B------:R-:W-:Y:S01]  /*1ab0*/  FADD.FTZ R6, R7, R58 ;  /* 0x0000003a07067221 */ /* 0x000fe20000010000 */
[----:B------:R-:W-:Y:S01]  /*1ac0*/  FADD.FTZ R34, R34, -UR5 ;  /* 0x8000000522227e21 */ /* 0x000fe20008010000 */
[----:B------:R-:W-:Y:S01]  /*1ad0*/  FFMA.FTZ R7, R171, R58, R4 ;  /* 0x0000003aab077223 */ /* 0x000fe20000010004 */
[----:B------:R-:W-:Y:S01]  /*1ae0*/  FADD.FTZ R206, R35, -UR5 ;  /* 0x8000000523ce7e21 */ /* 0x000fe20008010000 */
[----:B------:R-:W-:Y:S02]  /*1af0*/  HADD2.F32 R11, -RZ, R138.H0_H0 ;  /* 0x2000008aff0b7230 */ /* 0x000fe40000004100 */
[----:B------:R-:W-:Y:S01]  /*1b00*/  FMUL.FTZ R66, R207, R190 ;  /* 0x000000becf427220 */ /* 0x000fe20000410000 */
[----:B------:R-:W-:Y:S02]  /*1b10*/  HADD2.F32 R60, -RZ, R60.H0_H0 ;  /* 0x2000003cff3c7230 */ /* 0x000fe40000004100 */
[----:B------:R-:W-:Y:S01]  /*1b20*/  FMUL.FTZ R207, R8, R59 ;  /* 0x0000003b08cf7220 */ /* 0x000fe20000410000 */
[----:B------:R-:W-:-:S02]  /*1b30*/  HADD2.F32 R10, -RZ, R136.H0_H0 ;  /* 0x20000088ff0a7230 */ /* 0x000fc40000004100 */
[----:B------:R-:W-:Y:S01]  /*1b40*/  FMUL.FTZ R35, R33, UR16 ;  /* 0x0000001021237c20 */ /* 0x000fe20008410000 */
[----:B------:R-:W-:Y:S02]  /*1b50*/  HADD2.F32 R61, -RZ, R61.H0_H0 ;  /* 0x2000003dff3d7230 */ /* 0x000fe40000004100 */
[----:B------:R-:W-:Y:S01]  /*1b60*/  FMUL.FTZ R160, R9, R162 ;  /* 0x000000a209a07220 */ /* 0x000fe20000410000 */
[----:B------:R-:W-:Y:S01]  /*1b70*/  FADD.FTZ R8, R6, R181 ;  /* 0x000000b506087221 */ /* 0x000fe20000010000 */
[----:B------:R-:W-:Y:S01]  /*1b80*/  FMUL.FTZ R33, R34, UR16 ;  /* 0x0000001022217c20 */ /* 0x000fe20008410000 */
[----:B------:R-:W-:Y:S01]  /*1b90*/  FFMA.FTZ R9, R32, R181, R7 ;  /* 0x000000b520097223 */ /* 0x000fe20000010007 */
[----:B------:R-:W-:Y:S02]  /*1ba0*/  HADD2.F32 R13, -RZ, R136.H1_H1 ;  /* 0x30000088ff0d7230 */ /* 0x000fe40000004100 */
[----:B------:R-:W-:Y:S01]  /*1bb0*/  FMUL.FTZ R34, R206, UR16 ;  /* 0x00000010ce227c20 */ /* 0x000fe20008410000 */
[----:B------:R-:W-:-:S02]  /*1bc0*/  HADD2.F32 R62, -RZ, R62.H0_H0 ;  /* 0x2000003eff3e7230 */ /* 0x000fc40000004100 */
[----:B------:R-:W-:Y:S01]  /*1bd0*/  FMUL.FTZ R206, R11, R60 ;  /* 0x0000003c0bce7220 */ /* 0x000fe20000410000 */
[--C-:B------:R-:W-:Y:S02]  /*1be0*/  HADD2.F32 R12, -RZ, R134.reuse.H0_H0 ;  /* 0x20000086ff0c7230 */ /* 0x100fe40000004100 */
[----:B------:R-:W-:Y:S01]  /*1bf0*/  FMUL.FTZ R209, R10, R61 ;  /* 0x0000003d0ad17220 */ /* 0x000fe20000410000 */
[----:B------:R-:W-:Y:S02]  /*1c00*/  HADD2.F32 R197, -RZ, R197.H0_H0 ;  /* 0x200000c5ffc57230 */ /* 0x000fe40000004100 */
[----:B------:R-:W-:Y:S01]  /*1c10*/  FADD.FTZ R11, R8, R203 ;  /* 0x000000cb080b7221 */ /* 0x000fe20000010000 */
[----:B------:R-:W-:Y:S01]  /*1c20*/  FFMA.FTZ R10, R170, R203, R9 ;  /* 0x000000cbaa0a7223 */ /* 0x000fe20000010009 */
[----:B------:R-:W-:Y:S02]  /*1c30*/  HADD2.F32 R15, -RZ, R134.H1_H1 ;  /* 0x30000086ff0f7230 */ /* 0x000fe40000004100 */
[----:B------:R-:W-:Y:S01]  /*1c40*/  FMUL.FTZ R208, R13, R62 ;  /* 0x0000003e0dd07220 */ /* 0x000fe20000410000 */
[----:B------:R-:W-:-:S02]  /*1c50*/  HADD2.F32 R166, -RZ, R166.H0_H0 ;  /* 0x200000a6ffa67230 */ /* 0x000fc40000004100 */
[----:B------:R-:W-:Y:S01]  /*1c60*/  FMUL.FTZ R205, R12, R197 ;  /* 0x000000c50ccd7220 */ /* 0x000fe20000410000 */
[----:B------:R-:W-:Y:S02]  /*1c70*/  HADD2.F32 R152, -RZ, R139.H1_H1 ;  /* 0x3000008bff987230 */ /* 0x000fe40000004100 */
[----:B------:R-:W-:Y:S01]  /*1c80*/  FADD.FTZ R13, R11, R66 ;  /* 0x000000420b0d7221 */ /* 0x000fe20000010000 */
[----:B------:R-:W-:Y:S01]  /*1c90*/  FFMA.FTZ R12, R21, R66, R10 ;  /* 0x00000042150c7223 */ /* 0x000fe2000001000a */
[----:B------:R-:W-:Y:S02]  /*1ca0*/  HADD2.F32 R192, -RZ, R192.H0_H0 ;  /* 0x200000c0ffc07230 */ /* 0x000fe40000004100 */
[----:B------:R-:W-:Y:S01]  /*1cb0*/  FMUL.FTZ R210, R15, R166 ;  /* 0x000000a60fd27220 */ /* 0x000fe20000410000 */
[----:B------:R-:W-:Y:S02]  /*1cc0*/  HADD2.F32 R17, -RZ, R135.H0_H0 ;  /* 0x20000087ff117230 */ /* 0x000fe40000004100 */
[----:B------:R-:W-:Y:S01]  /*1cd0*/  FMUL.FTZ R152, R152, R193 ;  /* 0x000000c198987220 */ /* 0x000fe20000410000 */
[----:B------:R-:W-:Y:S01]  /*1ce0*/  FADD.FTZ R15, R13, R160 ;  /* 0x000000a00d0f7221 */ /* 0x000fe20000010000 */
[----:B------:R-:W-:Y:S01]  /*1cf0*/  FADD.FTZ R31, R31, -UR5 ;  /* 0x800000051f1f7e21 */ /* 0x000fe20008010000 */
[----:B------:R-:W-:Y:S01]  /*1d00*/  FFMA.FTZ R14, R169, R160, R12 ;  /* 0x000000a0a90e7223 */ /* 0x000fe2000001000c */
[----:B------:R-:W-:-:S02]  /*1d10*/  HADD2.F32 R194, -RZ, R194.H0_H0 ;  /* 0x200000c2ffc27230 */ /* 0x000fc40000004100 */
[----:B------:R-:W-:Y:S01]  /*1d20*/  FMUL.FTZ R52, R17, R192 ;  /* 0x000000c011347220 */ /* 0x000fe20000410000 */
[----:B------:R-:W-:Y:S02]  /*1d30*/  HADD2.F32 R19, -RZ, R135.H1_H1 ;  /* 0x30000087ff137230 */ /* 0x000fe40000004100 */
[----:B------:R-:W-:Y:S01]  /*1d40*/  FADD.FTZ R16, R15, R152 ;  /* 0x000000980f107221 */ /* 0x000fe20000010000 */
[----:B------:R-:W-:Y:S01]  /*1d50*/  FMUL.FTZ R64, R31, UR16 ;  /* 0x000000101f407c20 */ /* 0x000fe20008410000 */
[----:B------:R-:W-:Y:S01]  /*1d60*/  FFMA.FTZ R17, R23, R152, R14 ;  /* 0x0000009817117223 */ /* 0x000fe2000001000e */
[----:B------:R-:W-:Y:S01]  /*1d70*/  FMUL.FTZ R31, R204, UR16 ;  /* 0x00000010cc1f7c20 */ /* 0x000fe20008410000 */
        /* <DEDUP_REMOVED lines=53> */
[----:B------:R-:W-:Y:S01]  /*20d0*/  FADD.FTZ R218, R218, R205 ;  /* 0x000000cddada7221 */ /* 0x000fe20000010000 */
[----:B------:R-:W-:Y:S01]  /*20e0*/  FFMA.FTZ R211, R34, R205, R211 ;  /* 0x000000cd22d37223 */ /* 0x000fe200000100d3 */
[----:B------:R-:W-:Y:S06]  /*20f0*/  BRA `(.L_x_57) ;  /* 0x0000001400807947 */ /* 0x000fec0003800000 */
.L_x_56:
[----:B------:R-:W-:Y:S01]  /*2100*/  HADD2.F32 R193, -RZ, R46.H0_H0 ;  /* 0x2000002effc17230 */ /* 0x000fe20000004100 */
[--C-:B------:R-:W-:Y:S01]  /*2110*/  SHF.R.U64 R162, R2, 0x10, R3.reuse ;  /* 0x0000001002a27819 */ /* 0x100fe20000001203 */
[--C-:B------:R-:W-:Y:S01]  /*2120*/  HADD2.F32 R161, -RZ, R149.reuse.H1_H1 ;  /* 0x30000095ffa17230 */ /* 0x100fe20000004100 */
[----:B------:R-:W-:Y:S01]  /*2130*/  SHF.R.U32.HI R163, RZ, 0x10, R3 ;  /* 0x00000010ffa37819 */ /* 0x000fe20000011603 */
[----:B------:R-:W-:Y:S02]  /*2140*/  HADD2.F32 R67, -RZ, R149.H0_H0 ;  /* 0x20000095ff437230 */ /* 0x000fe40000004100 */
[----:B------:R-:W-:Y:S01]  /*2150*/  FADD.FTZ R214, -R193, R12 ;  /* 0x0000000cc1d67221 */ /* 0x000fe20000010100 */
[----:B------:R-:W-:Y:S01]  /*2160*/  HADD2.F32 R169, -RZ, R51.H0_H0 ;  /* 0x20000033ffa97230 */ /* 0x000fe20000004100 */
[----:B------:R-:W0:Y:S01]  /*2170*/  MUFU.RCP R0, R161 ;  /* 0x000000a100007308 */ /* 0x000e220000001000 */
[----:B------:R-:W-:Y:S01]  /*2180*/  HADD2.F32 R193, -RZ, R45.H0_H0 ;  /* 0x2000002dffc17230 */ /* 0x000fe20000004100 */
[----:B------:R-:W-:Y:S01]  /*2190*/  SHF.R.U64 R3, R52, 0x10, R53 ;  /* 0x0000001034037819 */ /* 0x000fe20000001235 */
[----:B------:R-:W-:-:S02]  /*21a0*/  HADD2.F32 R153, -RZ, R147.H0_H0 ;  /* 0x20000093ff997230 */ /* 0x000fc40000004100 */
[----:B------:R-:W-:Y:S01]  /*21b0*/  FADD.FTZ R2, -R169, R6 ;  /* 0x00000006a9027221 */ /* 0x000fe20000010100 */
[----:B------:R-:W-:Y:S02]  /*21c0*/  HADD2.F32 R151, -RZ, R147.H1_H1 ;  /* 0x30000093ff977230 */ /* 0x000fe40000004100 */
[----:B------:R-:W-:Y:S01]  /*21d0*/  FADD.FTZ R208, -R193, R18 ;  /* 0x00000012c1d07221 */ /* 0x000fe20000010100 */
[----:B------:R-:W-:Y:S01]  /*21e0*/  HADD2.F32 R157, -RZ, R145.H0_H0 ;  /* 0x20000091ff9d7230 */ /* 0x000fe20000004100 */
[----:B------:R-:W1:Y:S01]  /*21f0*/  MUFU.RCP R191, R67 ;  /* 0x0000004300bf7308 */ /* 0x000e620000001000 */
[----:B------:R-:W-:Y:S01]  /*2200*/  HADD2.F32 R159, -RZ, R143.H1_H1 ;  /* 0x3000008fff9f7230 */ /* 0x000fe20000004100 */
[--C-:B------:R-:W-:Y:S01]  /*2210*/  SHF.R.U64 R62, R62, 0x10, R63.reuse ;  /* 0x000000103e3e7819 */ /* 0x100fe2000000123f */
[----:B------:R-:W-:Y:S01]  /*2220*/  HADD2.F32 R169, -RZ, R44.H0_H0 ;  /* 0x2000002cffa97230 */ /* 0x000fe20000004100 */
[----:B------:R-:W-:Y:S01]  /*2230*/  SHF.R.U32.HI R166, RZ, 0x10, R63 ;  /* 0x00000010ffa67819 */ /* 0x000fe2000001163f */
[----:B------:R-:W-:Y:S01]  /*2240*/  HADD2.F32 R195, -RZ, R42.H0_H0 ;  /* 0x2000002affc37230 */ /* 0x000fe20000004100 */
[----:B------:R-:W-:Y:S01]  /*2250*/  SHF.R.U64 R63, R64, 0x10, R65 ;  /* 0x00000010403f7819 */ /* 0x000fe20000001241 */
[----:B------:R-:W-:Y:S01]  /*2260*/  HADD2.F32 R203, -RZ, R43.H0_H0 ;  /* 0x2000002bffcb7230 */ /* 0x000fe20000004100 */
[----:B------:R-:W2:Y:S01]  /*2270*/  MUFU.RCP R188, R153 ;  /* 0x0000009900bc7308 */ /* 0x000ea20000001000 */
[----:B------:R-:W-:-:S02]  /*2280*/  HADD2.F32 R193, -RZ, R38.H0_H0 ;  /* 0x20000026ffc17230 */ /* 0x000fc40000004100 */
[----:B------:R-:W-:Y:S01]  /*2290*/  FADD.FTZ R212, -R169, R16 ;  /* 0x00000010a9d47221 */ /* 0x000fe20000010100 */
[----:B------:R-:W-:Y:S02]  /*22a0*/  HADD2.F32 R199, -RZ, R41.H0_H0 ;  /* 0x20000029ffc77230 */ /* 0x000fe40000004100 */
[----:B------:R-:W-:Y:S01]  /*22b0*/  FADD.FTZ R204, -R195, R20 ;  /* 0x00000014c3cc7221 */ /* 0x000fe20000010100 */
[----:B------:R-:W-:Y:S02]  /*22c0*/  HADD2.F32 R52, -RZ, R143.H0_H0 ;  /* 0x2000008fff347230 */ /* 0x000fe40000004100 */
[----:B------:R-:W-:Y:S01]  /*22d0*/  FADD.FTZ R203, -R203, R22 ;  /* 0x00000016cbcb7221 */ /* 0x000fe20000010100 */
[----:B------:R-:W-:Y:S01]  /*22e0*/  HADD2.F32 R181, -RZ, R141.H1_H1 ;  /* 0x3000008dffb57230 */ /* 0x000fe20000004100 */
[----:B------:R-:W3:Y:S01]  /*22f0*/  MUFU.RCP R190, R151 ;  /* 0x0000009700be7308 */ /* 0x000ee20000001000 */
[----:B------:R-:W-:Y:S01]  /*2300*/  FADD.FTZ R16, -R193, R28 ;  /* 0x0000001cc1107221 */ /* 0x000fe20000010100 */
[----:B------:R-:W-:Y:S01]  /*2310*/  HADD2.F32 R197, -RZ, R50.H0_H0 ;  /* 0x20000032ffc57230 */ /* 0x000fe20000004100 */
[----:B------:R-:W-:Y:S01]  /*2320*/  SHF.R.U64 R20, R50, 0x10, R51 ;  /* 0x0000001032147819 */ /* 0x000fe20000001233 */
[----:B------:R-:W-:Y:S01]  /*2330*/  HADD2.F32 R205, -RZ, R49.H0_H0 ;  /* 0x20000031ffcd7230 */ /* 0x000fe20000004100 */
[----:B------:R-:W-:Y:S01]  /*2340*/  SHF.R.U64 R22, R48, 0x10, R49 ;  /* 0x0000001030167819 */ /* 0x000fe20000001231 */
[----:B------:R-:W-:-:S02]  /*2350*/  HADD2.F32 R193, -RZ, R39.H0_H0 ;  /* 0x20000027ffc17230 */ /* 0x000fc40000004100 */
[----:B------:R-:W-:Y:S01]  /*2360*/  FADD.FTZ R199, -R199, R26 ;  /* 0x0000001ac7c77221 */ /* 0x000fe20000010100 */
[----:B------:R-:W4:Y:S01]  /*2370*/  MUFU.RCP R168, R157 ;  /* 0x0000009d00a87308 */ /* 0x000f220000001000 */
[----:B------:R-:W-:Y:S01]  /*2380*/  SHF.R.U32.HI R180, RZ, 0x10, R65 ;  /* 0x00000010ffb47819 */ /* 0x000fe20000011641 */
[----:B------:R-:W-:Y:S01]  /*2390*/  HADD2.F32 R207, -RZ, R47.H0_H0 ;  /* 0x2000002fffcf7230 */ /* 0x000fe20000004100 */
[--C-:B------:R-:W-:Y:S01]  /*23a0*/  SHF.R.U64 R26, R46, 0x10, R47.reuse ;  /* 0x000000102e1a7819 */ /* 0x100fe2000000122f */
[----:B------:R-:W-:Y:S01]  /*23b0*/  HADD2.F32 R209, -RZ, R48.H0_H0 ;  /* 0x20000030ffd17230 */ /* 0x000fe20000004100 */
[----:B------:R-:W-:Y:S01]  /*23c0*/  SHF.R.U32.HI R28, RZ, 0x10, R47 ;  /* 0x00000010ff1c7819 */ /* 0x000fe2000001162f */
[----:B------:R-:W-:Y:S02]  /*23d0*/  HADD2.F32 R6, -RZ, R141.H0_H0 ;  /* 0x2000008dff067230 */ /* 0x000fe40000004100 */
[----:B------:R-:W-:Y:S01]  /*23e0*/  FADD.FTZ R197, -R197, R4 ;  /* 0x00000004c5c57221 */ /* 0x000fe20000010100 */
[----:B------:R-:W5:Y:S01]  /*23f0*/  MUFU.RCP R167, R159 ;  /* 0x0000009f00a77308 */ /* 0x000f620000001000 */
[----:B------:R-:W-:Y:S01]  /*2400*/  FADD.FTZ R205, -R205, R10 ;  /* 0x0000000acdcd7221 */ /* 0x000fe20000010100 */
[----:B------:R-:W-:Y:S01]  /*2410*/  FADD.FTZ R18, -R193, R30 ;  /* 0x0000001ec1127221 */ /* 0x000fe20000010100 */
[----:B------:R-:W-:Y:S01]  /*2420*/  HADD2.F32 R20, -RZ, R20.H0_H0 ;  /* 0x20000014ff147230 */ /* 0x000fe20000004100 */
[----:B------:R-:W-:Y:S01]  /*2430*/  SHF.R.U64 R30, R44, 0x10, R45 ;  /* 0x000000102c1e7819 */ /* 0x000fe2000000122d */
[----:B------:R-:W-:-:S02]  /*2440*/  HADD2.F32 R22, -RZ, R22.H0_H0 ;  /* 0x20000016ff167230 */ /* 0x000fc40000004100 */
[----:B------:R-:W-:Y:S01]  /*2450*/  FADD.FTZ R207, -R207, R14 ;  /* 0x0000000ecfcf7221 */ /* 0x000fe20000010100 */
[--C-:B------:R-:W-:Y:S01]  /*2460*/  HADD2.F32 R10, -RZ, R139.reuse.H1_H1 ;  /* 0x3000008bff0a7230 */ /* 0x100fe20000004100 */
[----:B------:R-:W5:Y:S01]  /*2470*/  MUFU.RCP R189, R52 ;  /* 0x0000003400bd7308 */ /* 0x000f620000001000 */
[----:B------:R-:W-:Y:S02]  /*2480*/  HADD2.F32 R26, -RZ, R26.H0_H0 ;  /* 0x2000001aff1a7230 */ /* 0x000fe40000004100 */
[----:B------:R-:W-:Y:S01]  /*2490*/  FADD.FTZ R209, -R209, R8 ;  /* 0x00000008d1d17221 */ /* 0x000fe20000010100 */
[----:B0-----:R-:W-:Y:S01]  /*24a0*/  FMUL.FTZ R0, R197, R0 ;  /* 0x00000000c5007220 */ /* 0x001fe20000410000 */
[----:B-1----:R-:W-:Y:S01]  /*24b0*/  FMUL.FTZ R2, R2, R191 ;  /* 0x000000bf02027220 */ /* 0x002fe20000410000 */
[----:B------:R-:W-:Y:S02]  /*24c0*/  HADD2.F32 R28, -RZ, R28.H0_H0 ;  /* 0x2000001cff1c7230 */ /* 0x000fe40000004100 */
[----:B------:R-:W-:Y:S01]  /*24d0*/  FADD.FTZ R197, -R20, R5 ;  /* 0x0000000514c57221 */ /* 0x000fe20000010100 */
[----:B------:R-:W-:Y:S01]  /*24e0*/  FADD.FTZ R191, -R22, R9 ;  /* 0x0000000916bf7221 */ /* 0x000fe20000010100 */
[----:B------:R-:W0:Y:S01]  /*24f0*/  MUFU.RCP R65, R181 ;  /* 0x000000b500417308 */ /* 0x000e220000001000 */
[----:B------:R-:W-:-:S02]  /*2500*/  HADD2.F32 R5, -RZ, R139.H0_H0 ;  /* 0x2000008bff057230 */ /* 0x000fc40000004100 */
[----:B--2---:R-:W-:Y:S01]  /*2510*/  FMUL.FTZ R22, R205, R188 ;  /* 0x000000bccd167220 */ /* 0x004fe20000410000 */
[----:B------:R-:W-:Y:S02]  /*2520*/  HADD2.F32 R30, -RZ, R30.H0_H0 ;  /* 0x2000001eff1e7230 */ /* 0x000fe40000004100 */
[----:B------:R-:W-:Y:S01]  /*2530*/  FADD.FTZ R205, -R26, R13 ;  /* 0x0000000d1acd7221 */ /* 0x000fe20000010100 */
[----:B---3--:R-:W-:Y:S01]  /*2540*/  FMUL.FTZ R20, R209, R190 ;  /* 0x000000bed1147220 */ /* 0x008fe20000410000 */
[----:B----4-:R-:W-:Y:S01]  /*2550*/  FMUL.FTZ R26, R207, R168 ;  /* 0x000000a8cf1a7220 */ /* 0x010fe20000410000 */
[----:B------:R-:W-:Y:S01]  /*2560*/  FADD.FTZ R168, -R28, R15 ;  /* 0x0000000f1ca87221 */ /* 0x000fe20000010100 */
[----:B------:R-:W1:Y:S01]  /*2570*/  MUFU.RCP R14, R6 ;  /* 0x00000006000e7308 */ /* 0x000e620000001000 */
[----:B------:R-:W-:Y:S01]  /*2580*/  SHF.R.U32.HI R190, RZ, 0x10, R45 ;  /* 0x00000010ffbe7819 */ /* 0x000fe2000001162d */
[----:B------:R-:W-:Y:S02]  /*2590*/  HADD2.F32 R195, -RZ, R36.H0_H0 ;  /* 0x20000024ffc37230 */ /* 0x000fe40000004100 */
[----:B-----5:R-:W-:Y:S01]  /*25a0*/  FMUL.FTZ R28, R212, R167 ;  /* 0x000000a7d41c7220 */ /* 0x020fe20000410000 */
[----:B------:R-:W-:Y:S01]  /*25b0*/  SHF.R.U64 R15, R42, 0x10, R43 ;  /* 0x000000102a0f7819 */ /* 0x000fe2000000122b */
[----:B------:R-:W-:Y:S01]  /*25c0*/  FADD.FTZ R167, -R30, R17 ;  /* 0x000000111ea77221 */ /* 0x000fe20000010100 */
[----:B------:R-:W-:Y:S01]  /*25d0*/  SHF.R.U32.HI R17, RZ, 0x10, R43 ;  /* 0x00000010ff117819 */ /* 0x000fe2000001162b */
[----:B------:R-:W-:Y:S01]  /*25e0*/  HADD2.F32 R201, -RZ, R40.H0_H0 ;  /* 0x20000028ffc97230 */ /* 0x000fe20000004100 */
[----:B------:R-:W2:Y:S01]  /*25f0*/  MUFU.RCP R206, R10 ;  /* 0x0000000a00ce7308 */ /* 0x000ea20000001000 */
[----:B------:R-:W-:-:S02]  /*2600*/  HADD2.F32 R190, -RZ, R190.H0_H0 ;  /* 0x200000beffbe7230 */ /* 0x000fc40000004100 */
[----:B------:R-:W-:Y:S01]  /*2610*/  FMUL.FTZ R30, R208, R189 ;  /* 0x000000bdd01e7220 */ /* 0x000fe20000410000 */
[----:B------:R-:W-:Y:S01]  /*2620*/  FADD.FTZ R193, -R195, R32 ;  /* 0x00000020c3c17221 */ /* 0x000fe20000010100 */
[----:B------:R-:W-:Y:S02]  /*2630*/  HADD2.F32 R13, -RZ, R137.H0_H0 ;  /* 0x20000089ff0d7230 */ /* 0x000fe40000004100 */
[----:B0-----:R-:W-:Y:S01]  /*2640*/  FMUL.FTZ R32, R204, R65 ;  /* 0x00000041cc207220 */ /* 0x001fe20000410000 */
[----:B------:R-:W-:Y:S01]  /*2650*/  HADD2.F32 R208, -RZ, R15.H0_H0 ;  /* 0x2000000fffd07230 */ /* 0x000fe20000004100 */
[----:B------:R-:W-:Y:S01]  /*2660*/  SHF.R.U64 R65, R40, 0x10, R41 ;  /* 0x0000001028417819 */ /* 0x000fe20000001229 */
[----:B------:R-:W0:Y:S01]  /*2670*/  MUFU.RCP R210, R5 ;  /* 0x0000000500d27308 */ /* 0x000e220000001000 */
[----:B------:R-:W-:Y:S02]  /*2680*/  HADD2.F32 R204, -RZ, R17.H0_H0 ;  /* 0x20000011ffcc7230 */ /* 0x000fe40000004100 */
[----:B------:R-:W-:Y:S01]  /*2690*/  FADD.FTZ R201, -R201, R24 ;  /* 0x00000018c9c97221 */ /* 0x000fe20000010100 */
[----:B------:R-:W-:Y:S01]  /*26a0*/  FADD.FTZ R190, -R190, R19 ;  /* 0x00000013bebe7221 */ /* 0x000fe20000010100 */
[----:B------:R-:W-:-:S02]  /*26b0*/  HADD2.F32 R15, -RZ, R135.H1_H1 ;  /* 0x30000087ff0f7230 */ /* 0x000fc40000004100 */
[----:B------:R-:W-:Y:S01]  /*26c0*/  FADD.FTZ R19, -R208, R21 ;  /* 0x00000015d0137221 */ /* 0x000fe20000010100 */
[----:B-1----:R-:W-:Y:S01]  /*26d0*/  FMUL.FTZ R21, R203, R14 ;  /* 0x0000000ecb157220 */ /* 0x002fe20000410000 */
[----:B------:R-:W-:Y:S01]  /*26e0*/  FADD.FTZ R204, -R204, R23 ;  /* 0x00000017cccc7221 */ /* 0x000fe20000010100 */
[----:B------:R-:W1:Y:S01]  /*26f0*/  MUFU.RCP R207, R13 ;  /* 0x0000000d00cf7308 */ /* 0x000e620000001000 */
[----:B------:R-:W-:Y:S01]  /*2700*/  HADD2.F32 R14, -RZ, R65.H0_H0 ;  /* 0x20000041ff0e7230 */ /* 0x000fe20000004100 */
[----:B------:R-:W-:Y:S01]  /*2710*/  SHF.R.U32.HI R189, RZ, 0x10, R41 ;  /* 0x00000010ffbd7819 */ /* 0x000fe20000011629 */
[----:B------:R-:W-:Y:S02]  /*2720*/  HADD2.F32 R155, -RZ, R145.H1_H1 ;  /* 0x30000091ff9b7230 */ /* 0x000fe40000004100 */
[----:B--2---:R-:W-:Y:S01]  /*2730*/  FMUL.FTZ R23, R201, R206 ;  /* 0x000000cec9177220 */ /* 0x004fe20000410000 */
[----:B------:R-:W-:Y:S01]  /*2740*/  SHF.R.U64 R201, R38, 0x10, R39 ;  /* 0x0000001026c97819 */ /* 0x000fe20000001227 */
[----:B------:R-:W-:Y:S01]  /*2750*/  FADD.FTZ R65, -R14, R25 ;  /* 0x000000190e417221 */ /* 0x000fe20000010100 */
[----:B------:R-:W-:Y:S01]  /*2760*/  HADD2.F32 R206, -RZ, R189.H0_H0 ;  /* 0x200000bdffce7230 */ /* 0x000fe20000004100 */
[----:B------:R-:W2:Y:S01]  /*2770*/  MUFU.RCP R208, R15 ;  /* 0x0000000f00d07308 */ /* 0x000ea20000001000 */
[----:B------:R-:W-:Y:S01]  /*2780*/  SHF.R.U32.HI R164, RZ, 0x10, R53 ;  /* 0x00000010ffa47819 */ /* 0x000fe20000011635 */
[----:B0-----:R-:W-:Y:S01]  /*2790*/  FMUL.FTZ R25, R199, R210 ;  /* 0x000000d2c7197220 */ /* 0x001fe20000410000 */
[----:B------:R-:W-:Y:S01]  /*27a0*/  HADD2.F32 R210, -RZ, R201.H0_H0 ;  /* 0x200000c9ffd27230 */ /* 0x000fe20000004100 */
[----:B------:R-:W-:Y:S01]  /*27b0*/  SHF.R.U32.HI R201, RZ, 0x10, R39 ;  /* 0x00000010ffc97819 */ /* 0x000fe20000011627 */
[----:B------:R-:W-:Y:S01]  /*27c0*/  FADD.FTZ R199, -R206, R27 ;  /* 0x0000001bcec77221 */ /* 0x000fe20000010100 */
[--C-:B------:R-:W-:Y:S01]  /*27d0*/  SHF.R.U64 R53, R54, 0x10, R55.reuse ;  /* 0x0000001036357819 */ /* 0x100fe20000001237 */
[----:B------:R-:W-:Y:S01]  /*27e0*/  HADD2.F32 R211, -RZ, R37.H0_H0 ;  /* 0x20000025ffd37230 */ /* 0x000fe20000004100 */
[----:B------:R-:W0:Y:S01]  /*27f0*/  MUFU.RCP R187, R155 ;  /* 0x0000009b00bb7308 */ /* 0x000e220000001000 */
[----:B------:R-:W-:Y:S01]  /*2800*/  SHF.R.U32.HI R54, RZ, 0x10, R55 ;  /* 0x00000010ff367819 */ /* 0x000fe20000011637 */
[----:B------:R-:W-:Y:S01]  /*2810*/  FADD.FTZ R206, -R210, R29 ;  /* 0x0000001dd2ce7221 */ /* 0x000fe20000010100 */
[----:B------:R-:W-:Y:S01]  /*2820*/  SHF.R.U32.HI R24, RZ, 0x10, R49 ;  /* 0x00000010ff187819 */ /* 0x000fe20000011631 */
[----:B------:R-:W-:Y:S01]  /*2830*/  HADD2.F32 R210, -RZ, R201.H0_H0 ;  /* 0x200000c9ffd27230 */ /* 0x000fe20000004100 */
[--C-:B------:R-:W-:Y:S01]  /*2840*/  SHF.R.U64 R55, R56, 0x10, R57.reuse ;  /* 0x0000001038377819 */ /* 0x100fe20000001239 */
[----:B------:R-:W-:Y:S01]  /*2850*/  HADD2.F32 R158, -RZ, R144.H0_H0 ;  /* 0x20000090ff9e7230 */ /* 0x000fe20000004100 */
[----:B------:R-:W-:Y:S01]  /*2860*/  SHF.R.U32.HI R56, RZ, 0x10, R57 ;  /* 0x00000010ff387819 */ /* 0x000fe20000011639 */
[----:B------:R-:W-:Y:S01]  /*2870*/  HADD2.F32 R12, -RZ, R138.H1_H1 ;  /* 0x3000008aff0c7230 */ /* 0x000fe20000004100 */
[----:B------:R-:W-:Y:S01]  /*2880*/  SHF.R.U64 R57, R58, 0x10, R59 ;  /* 0x000000103a397819 */ /* 0x000fe2000000123b */
[----:B-1----:R-:W-:Y:S01]  /*2890*/  FMUL.FTZ R29, R18, R207 ;  /* 0x000000cf121d7220 */ /* 0x002fe20000410000 */
[----:B------:R-:W-:Y:S01]  /*28a0*/  HADD2.F32 R58, -RZ, R142.H0_H0 ;  /* 0x2000008eff3a7230 */ /* 0x000fe20000004100 */
[----:B------:R-:W1:Y:S01]  /*28b0*/  MUFU.RCP R173, R158 ;  /* 0x0000009e00ad7308 */ /* 0x000e620000001000 */
[----:B------:R-:W-:-:S02]  /*28c0*/  HADD2.F32 R18, -RZ, R134.H0_H0 ;  /* 0x20000086ff127230 */ /* 0x000fc40000004100 */
[----:B------:R-:W-:Y:S01]  /*28d0*/  FADD.FTZ R195, -R211, R34 ;  /* 0x00000022d3c37221 */ /* 0x000fe20000010100 */
[----:B------:R-:W-:Y:S02]  /*28e0*/  HADD2.F32 R24, -RZ, R24.H0_H0 ;  /* 0x20000018ff187230 */ /* 0x000fe40000004100 */
[----:B------:R-:W-:Y:S01]  /*28f0*/  FADD.FTZ R210, -R210, R31 ;  /* 0x0000001fd2d27221 */ /* 0x000fe20000010100 */
[----:B------:R-:W-:Y:S02]  /*2900*/  HADD2.F32 R152, -RZ, R146.H1_H1 ;  /* 0x30000092ff987230 */ /* 0x000fe40000004100 */
[----:B--2---:R-:W-:Y:S01]  /*2910*/  FMUL.FTZ R31, R193, R208 ;  /* 0x000000d0c11f7220 */ /* 0x004fe20000410000 */
[----:B------:R-:W-:Y:S01]  /*2920*/  HADD2.F32 R17, -RZ, R135.H0_H0 ;  /* 0x20000087ff117230 */ /* 0x000fe20000004100 */
[----:B------:R-:W2:Y:S01]  /*2930*/  MUFU.RCP R34, R12 ;  /* 0x0000000c00227308 */ /* 0x000ea20000001000 */
[----:B------:R-:W-:Y:S02]  /*2940*/  HADD2.F32 R66, -RZ, R148.H1_H1 ;  /* 0x30000094ff427230 */ /* 0x000fe40000004100 */
[----:B------:R-:W-:Y:S01]  /*2950*/  FADD.FTZ R188, -R24, R11 ;  /* 0x0000000b18bc7221 */ /* 0x000fe20000010100 */
[----:B0-----:R-:W-:Y:S01]  /*2960*/  FMUL.FTZ R24, R214, R187 ;  /* 0x000000bbd6187220 */ /* 0x001fe20000410000 */
[----:B------:R-:W-:Y:S01]  /*2970*/  SHF.R.U32.HI R214, RZ, 0x10, R37 ;  /* 0x00000010ffd67819 */ /* 0x000fe20000011625 */
[----:B------:R-:W-:Y:S01]  /*2980*/  HADD2.F32 R4, -RZ, R140.H1_H1 ;  /* 0x3000008cff047230 */ /* 0x000fe20000004100 */
[----:B------:R-:W-:Y:S01]  /*2990*/  SHF.R.U32.HI R202, RZ, 0x10, R51 ;  /* 0x00000010ffca7819 */ /* 0x000fe20000011633 */
[----:B------:R-:W-:Y:S01]  /*29a0*/  HADD2.F32 R150, -RZ, R148.H0_H0 ;  /* 0x20000094ff967230 */ /* 0x000fe20000004100 */
[----:B------:R-:W0:Y:S01]  /*29b0*/  MUFU.RCP R171, R58 ;  /* 0x0000003a00ab7308 */ /* 0x000e220000001000 */
[----:B------:R-:W-:Y:S01]  /*29c0*/  HADD2.F32 R214, -RZ, R214.H0_H0 ;  /* 0x200000d6ffd67230 */ /* 0x000fe20000004100 */
[----:B------:R-:W-:Y:S01]  /*29d0*/  SHF.R.U64 R212, R36, 0x10, R37 ;  /* 0x0000001024d47819 */ /* 0x000fe20000001225 */
[----:B------:R-:W-:-:S02]  /*29e0*/  HADD2.F32 R202, -RZ, R202.H0_H0 ;  /* 0x200000caffca7230 */ /* 0x000fc40000004100 */
[----:B-1----:R-:W-:Y:S01]  /*29f0*/  FMUL.FTZ R173, R168, R173 ;  /* 0x000000ada8ad7220 */ /* 0x002fe20000410000 */
[----:B------:R-:W-:Y:S02]  /*2a00*/  HADD2.F32 R160, -RZ, R142.H1_H1 ;  /* 0x3000008effa07230 */ /* 0x000fe40000004100 */
[----:B------:R-:W-:Y:S01]  /*2a10*/  FADD.FTZ R214, -R214, R35 ;  /* 0x00000023d6d67221 */ /* 0x000fe20000010100 */
[----:B------:R-:W-:Y:S01]  /*2a20*/  HADD2.F32 R14, -RZ, R136.H0_H0 ;  /* 0x20000088ff0e7230 */ /* 0x000fe20000004100 */
[----:B------:R-:W1:Y:S01]  /*2a30*/  MUFU.RCP R193, R18 ;  /* 0x0000001200c17308 */ /* 0x000e620000001000 */
[----:B------:R-:W-:Y:S01]  /*2a40*/  FADD.FTZ R202, -R202, R7 ;  /* 0x00000007caca7221 */ /* 0x000fe20000010100 */
[----:B------:R-:W-:Y:S02]  /*2a50*/  HADD2.F32 R7, -RZ, R138.H0_H0 ;  /* 0x2000008aff077230 */ /* 0x000fe40000004100 */
[----:B--2---:R-:W-:Y:S01]  /*2a60*/  FMUL.FTZ R168, R65, R34 ;  /* 0x0000002241a87220 */ /* 0x004fe20000410000 */
[----:B------:R-:W-:Y:S01]  /*2a70*/  HADD2.F32 R212, -RZ, R212.H0_H0 ;  /* 0x200000d4ffd47230 */ /* 0x000fe20000004100 */
[----:B------:R-:W-:Y:S01]  /*2a80*/  SHF.R.U32.HI R59, RZ, 0x10, R59 ;  /* 0x00000010ff3b7819 */ /* 0x000fe2000001163b */
[----:B------:R-:W-:Y:S01]  /*2a90*/  HADD2.F32 R183, -RZ, R183.H0_H0 ;  /* 0x200000b7ffb77230 */ /* 0x000fe20000004100 */
[----:B------:R-:W-:Y:S01]  /*2aa0*/  SHF.R.U64 R60, R60, 0x10, R61 ;  /* 0x000000103c3c7819 */ /* 0x000fe2000000123d */
[----:B------:R-:W2:Y:S01]  /*2ab0*/  MUFU.RCP R176, R152 ;  /* 0x0000009800b07308 */ /* 0x000ea20000001000 */
[----:B------:R-:W-:-:S02]  /*2ac0*/  HADD2.F32 R11, -RZ, R136.H1_H1 ;  /* 0x30000088ff0b7230 */ /* 0x000fc40000004100 */
[----:B0-----:R-:W-:Y:S01]  /*2ad0*/  FMUL.FTZ R171, R190, R171 ;  /* 0x000000abbeab7220 */ /* 0x001fe20000410000 */
[----:B------:R-:W-:Y:S02]  /*2ae0*/  HADD2.F32 R190, -RZ, R165.H1_H1 ;  /* 0x300000a5ffbe7230 */ /* 0x000fe40000004100 */
[----:B------:R-:W-:Y:S01]  /*2af0*/  FADD.FTZ R212, -R212, R33 ;  /* 0x00000021d4d47221 */ /* 0x000fe20000010100 */
[----:B------:R-:W-:Y:S01]  /*2b00*/  HADD2.F32 R185, -RZ, R185.H0_H0 ;  /* 0x200000b9ffb97230 */ /* 0x000fe20000004100 */
[----:B------:R-:W-:Y:S01]  /*2b10*/  SHF.R.U32.HI R61, RZ, 0x10, R61 ;  /* 0x00000010ff3d7819 */ /* 0x000fe2000001163d */
[----:B------:R-:W-:Y:S01]  /*2b20*/  HADD2.F32 R154, -RZ, R146.H0_H0 ;  /* 0x20000092ff9a7230 */ /* 0x000fe20000004100 */
[----:B------:R-:W0:Y:S01]  /*2b30*/  MUFU.RCP R216, R17 ;  /* 0x0000001100d87308 */ /* 0x000e220000001000 */
[----:B------:R-:W-:Y:S02]  /*2b40*/  HADD2.F32 R9, -RZ, R137.H1_H1 ;  /* 0x30000089ff097230 */ /* 0x000fe40000004100 */
[----:B-1----:R-:W-:Y:S01]  /*2b50*/  FMUL.FTZ R34, R214, R193 ;  /* 0x000000c1d6227220 */ /* 0x002fe20000410000 */
[----:B------:R-:W-:-:S02]  /*2b60*/  HADD2.F32 R193, -RZ, R165.H0_H0 ;  /* 0x200000a5ffc17230 */ /* 0x000fc40000004100 */
[----:B------:R-:W-:Y:S01]  /*2b70*/  FMUL.FTZ R67, R67, R185 ;  /* 0x000000b943437220 */ /* 0x000fe20000410000 */
[----:B------:R-:W-:Y:S02]  /*2b80*/  HADD2.F32 R165, -RZ, R162.H0_H0 ;  /* 0x200000a2ffa57230 */ /* 0x000fe40000004100 */
[----:B------:R-:W-:Y:S01]  /*2b90*/  FMUL.FTZ R222, R190, R21 ;  /* 0x00000015bede7220 */ /* 0x000fe20000410000 */
[----:B------:R-:W-:Y:S01]  /*2ba0*/  HADD2.F32 R163, -RZ, R163.H0_H0 ;  /* 0x200000a3ffa37230 */ /* 0x000fe20000004100 */
[----:B------:R1:W3:Y:S01]  /*2bb0*/  MUFU.RCP R178, R66 ;  /* 0x0000004200b27308 */ /* 0x0002e20000001000 */
[----:B------:R-:W-:Y:S02]  /*2bc0*/  HADD2.F32 R162, -RZ, R59.H0_H0 ;  /* 0x2000003bffa27230 */ /* 0x000fe40000004100 */
[----:B--2---:R-:W-:Y:S01]  /*2bd0*/  FMUL.FTZ R176, R191, R176 ;  /* 0x000000b0bfb07220 */ /* 0x004fe20000410000 */
[----:B------:R-:W-:Y:S02]  /*2be0*/  HADD2.F32 R191, -RZ, R3.H0_H0 ;  /* 0x20000003ffbf7230 */ /* 0x000fe40000004100 */
[----:B------:R-:W-:Y:S01]  /*2bf0*/  FMUL.FTZ R3, R161, R183 ;  /* 0x000000b7a1037220 */ /* 0x000fe20000410000 */
[----:B------:R-:W-:-:S02]  /*2c00*/  HADD2.F32 R59, -RZ, R60.H0_H0 ;  /* 0x2000003cff3b7230 */ /* 0x000fc40000004100 */
[----:B------:R-:W-:Y:S01]  /*2c10*/  FMUL.FTZ R224, R193, R23 ;  /* 0x00000017c1e07220 */ /* 0x000fe20000410000 */
[----:B------:R-:W-:Y:S01]  /*2c20*/  HADD2.F32 R60, -RZ, R61.H0_H0 ;  /* 0x2000003dff3c7230 */ /* 0x000fe20000004100 */
[----:B------:R-:W2:Y:S01]  /*2c30*/  MUFU.RCP R170, R4 ;  /* 0x0000000400aa7308 */ /* 0x000ea20000001000 */
[----:B------:R-:W-:Y:S02]  /*2c40*/  HADD2.F32 R61, -RZ, R166.H0_H0 ;  /* 0x200000a6ff3d7230 */ /* 0x000fe40000004100 */
[----:B0-----:R-:W-:Y:S01]  /*2c50*/  FMUL.FTZ R33, R195, R216 ;  /* 0x000000d8c3217220 */ /* 0x001fe20000410000 */
[----:B------:R-:W-:Y:S02]  /*2c60*/  HADD2.F32 R195, -RZ, R57.H0_H0 ;  /* 0x20000039ffc37230 */ /* 0x000fe40000004100 */
[----:B------:R-:W-:Y:S01]  /*2c70*/  FMUL.FTZ R57, R66, R165 ;  /* 0x000000a542397220 */ /* 0x000fe20000410000 */
[----:B-1----:R-:W-:Y:S01]  /*2c80*/  FFMA.FTZ R66, R3, R0, RZ ;  /* 0x0000000003427223 */ /* 0x002fe200000100ff */
[----:B------:R-:W-:-:S02]  /*2c90*/  HADD2.F32 R186, -RZ, R186.H0_H0 ;  /* 0x200000baffba7230 */ /* 0x000fc40000004100 */
[----:B------:R-:W-:Y:S01]  /*2ca0*/  FMUL.FTZ R207, R12, R59 ;  /* 0x0000003b0ccf7220 */ /* 0x000fe20000410000 */
[----:B------:R0:W1:Y:S01]  /*2cb0*/  MUFU.RCP R177, R150 ;  /* 0x0000009600b17308 */ /* 0x0000620000001000 */
[----:B------:R-:W-:Y:S02]  /*2cc0*/  HADD2.F32 R166, -RZ, R63.H0_H0 ;  /* 0x2000003fffa67230 */ /* 0x000fe40000004100 */
[----:B---3--:R-:W-:Y:S01]  /*2cd0*/  FMUL.FTZ R178, R197, R178 ;  /* 0x000000b2c5b27220 */ /* 0x008fe20000410000 */
[----:B------:R-:W-:Y:S02]  /*2ce0*/  HADD2.F32 R197, -RZ, R180.H0_H0 ;  /* 0x200000b4ffc57230 */ /* 0x000fe40000004100 */
[----:B------:R-:W-:Y:S01]  /*2cf0*/  FADD.FTZ R180, RZ, R3 ;  /* 0x00000003ffb47221 */ /* 0x000fe20000010000 */
[----:B------:R-:W-:Y:S02]  /*2d00*/  HADD2.F32 R156, -RZ, R144.H1_H1 ;  /* 0x30000090ff9c7230 */ /* 0x000fe40000004100 */
[----:B------:R-:W-:Y:S01]  /*2d10*/  FFMA.FTZ R66, R57, R178, R66 ;  /* 0x000000b239427223 */ /* 0x000fe20000010042 */
[----:B------:R-:W-:Y:S01]  /*2d20*/  FMUL.FTZ R151, R151, R186 ;  /* 0x000000ba97977220 */ /* 0x000fe20000410000 */
[----:B------:R-:W3:Y:S01]  /*2d30*/  MUFU.RCP R172, R160 ;  /* 0x000000a000ac7308 */ /* 0x000ee20000001000 */
[----:B------:R-:W-:Y:S01]  /*2d40*/  FADD.FTZ R180, R180, R57 ;  /* 0x00000039b4b47221 */ /* 0x000fe20000010000 */
[----:B--2---:R-:W-:Y:S01]  /*2d50*/  FMUL.FTZ R170, R19, R170 ;  /* 0x000000aa13aa7220 */ /* 0x004fe20000410000 */
[----:B0-----:R-:W-:Y:S01]  /*2d60*/  FMUL.FTZ R150, R150, R163 ;  /* 0x000000a396967220 */ /* 0x001fe20000410000 */
[----:B------:R-:W-:Y:S01]  /*2d70*/  FFMA.FTZ R19, R67, R2, R66 ;  /* 0x0000000243137223 */ /* 0x000fe20000010042 */
[----:B------:R-:W-:Y:S01]  /*2d80*/  FADD.FTZ R63, R180, R67 ;  /* 0x00000043b43f7221 */ /* 0x000fe20000010000 */
[----:B------:R-:W-:-:S02]  /*2d90*/  HADD2.F32 R164, -RZ, R164.H0_H0 ;  /* 0x200000a4ffa47230 */ /* 0x000fc40000004100 */
[----:B------:R-:W-:Y:S01]  /*2da0*/  FMUL.FTZ R203, R4, R195 ;  /* 0x000000c304cb7220 */ /* 0x000fe20000410000 */
[----:B------:R-:W0:Y:S01]  /*2db0*/  MUFU.RCP R64, R7 ;  /* 0x0000000700407308 */ /* 0x000e220000001000 */
[----:B------:R-:W-:Y:S01]  /*2dc0*/  FADD.FTZ R180, R63, R150 ;  /* 0x000000963fb47221 */ /* 0x000fe20000010000 */
[----:B-1----:R-:W-:Y:S01]  /*2dd0*/  FMUL.FTZ R177, R202, R177 ;  /* 0x000000b1cab17220 */ /* 0x002fe20000410000 */
[----:B------:R-:W-:Y:S01]  /*2de0*/  FMUL.FTZ R63, R152, R191 ;  /* 0x000000bf983f7220 */ /* 0x000fe20000410000 */
[----:B------:R-:W-:Y:S02]  /*2df0*/  HADD2.F32 R53, -RZ, R53.H0_H0 ;  /* 0x20000035ff357230 */ /* 0x000fe40000004100 */
[----:B------:R-:W-:Y:S01]  /*2e00*/  FADD.FTZ R180, R180, R151 ;  /* 0x00000097b4b47221 */ /* 0x000fe20000010000 */
[----:B------:R-:W-:Y:S01]  /*2e10*/  FFMA.FTZ R66, R150, R177, R19 ;  /* 0x000000b196427223 */ /* 0x000fe20000010013 */
[----:B------:R-:W-:Y:S01]  /*2e20*/  FMUL.FTZ R152, R10, R193 ;  /* 0x000000c10a987220 */ /* 0x000fe20000410000 */
[----:B------:R-:W1:Y:S01]  /*2e30*/  MUFU.RCP R189, R14 ;  /* 0x0000000e00bd7308 */ /* 0x000e620000001000 */
[----:B------:R-:W-:Y:S01]  /*2e40*/  FADD.FTZ R180, R180, R63 ;  /* 0x0000003fb4b47221 */ /* 0x000fe20000010000 */
[----:B---3--:R-:W-:Y:S01]  /*2e50*/  FMUL.FTZ R172, R167, R172 ;  /* 0x000000aca7ac7220 */ /* 0x008fe20000410000 */
[----:B------:R-:W-:Y:S01]  /*2e60*/  FFMA.FTZ R66, R151, R20, R66 ;  /* 0x0000001497427223 */ /* 0x000fe20000010042 */
[----:B------:R-:W-:-:S02]  /*2e70*/  HADD2.F32 R200, -RZ, R200.H0_H0 ;  /* 0x200000c8ffc87230 */ /* 0x000fc40000004100 */
[----:B------:R-:W-:Y:S01]  /*2e80*/  FMUL.FTZ R4, R183, R0 ;  /* 0x00000000b7047220 */ /* 0x000fe20000410000 */
[----:B------:R-:W-:Y:S02]  /*2e90*/  HADD2.F32 R198, -RZ, R198.H0_H0 ;  /* 0x200000c6ffc67230 */ /* 0x000fe40000004100 */
[----:B------:R-:W-:Y:S01]  /*2ea0*/  FMUL.FTZ R221, R195, R170 ;  /* 0x000000aac3dd7220 */ /* 0x000fe20000410000 */
[----:B------:R-:W2:Y:S01]  /*2eb0*/  MUFU.RCP R187, R11 ;  /* 0x0000000b00bb7308 */ /* 0x000ea20000001000 */
[----:B------:R-:W-:Y:S02]  /*2ec0*/  HADD2.F32 R54, -RZ, R54.H0_H0 ;  /* 0x20000036ff367230 */ /* 0x000fe40000004100 */
[----:B0-----:R-:W-:Y:S01]  /*2ed0*/  FMUL.FTZ R167, R199, R64 ;  /* 0x00000040c7a77220 */ /* 0x001fe20000410000 */
[----:B------:R-:W-:Y:S01]  /*2ee0*/  FMUL.FTZ R202, R9, R198 ;  /* 0x000000c609ca7220 */ /* 0x000fe20000410000 */
[----:B------:R-:W-:Y:S02]  /*2ef0*/  HADD2.F32 R55, -RZ, R55.H0_H0 ;  /* 0x20000037ff377230 */ /* 0x000fe40000004100 */
[----:B------:R-:W-:Y:S01]  /*2f00*/  FMUL.FTZ R226, R200, R25 ;  /* 0x00000019c8e27220 */ /* 0x000fe20000410000 */
[----:B------:R-:W-:Y:S01]  /*2f10*/  FMUL.FTZ R158, R158, R54 ;  /* 0x000000369e9e7220 */ /* 0x000fe20000410000 */
[----:B------:R-:W-:Y:S01]  /*2f20*/  HADD2.F32 R8, -RZ, R140.H0_H0 ;  /* 0x2000008cff087230 */ /* 0x000fe20000004100 */
[----:B------:R0:W3:Y:S01]  /*2f30*/  MUFU.RCP R175, R154 ;  /* 0x0000009a00af7308 */ /* 0x0000e20000001000 */
[----:B------:R-:W-:-:S02]  /*2f40*/  HADD2.F32 R56, -RZ, R56.H0_H0 ;  /* 0x20000038ff387230 */ /* 0x000fc40000004100 */
[----:B-1----:R-:W-:Y:S01]  /*2f50*/  FMUL.FTZ R64, R210, R189 ;  /* 0x000000bdd2407220 */ /* 0x002fe20000410000 */
[--C-:B------:R-:W-:Y:S02]  /*2f60*/  HADD2.F32 R189, -RZ, R179.reuse.H1_H1 ;  /* 0x300000b3ffbd7230 */ /* 0x100fe40000004100 */
[----:B------:R-:W-:Y:S01]  /*2f70*/  FMUL.FTZ R225, R59, R168 ;  /* 0x000000a83be17220 */ /* 0x000fe20000410000 */
[----:B------:R-:W-:Y:S02]  /*2f80*/  HADD2.F32 R179, -RZ, R179.H0_H0 ;  /* 0x200000b3ffb37230 */ /* 0x000fe40000004100 */
[----:B------:R-:W-:Y:S01]  /*2f90*/  FMUL.FTZ R58, R58, R56 ;  /* 0x000000383a3a7220 */ /* 0x000fe20000410000 */
[----:B------:R-:W-:Y:S01]  /*2fa0*/  HADD2.F32 R62, -RZ, R62.H0_H0 ;  /* 0x2000003eff3e7230 */ /* 0x000fe20000004100 */
[----:B------:R-:W1:Y:S01]  /*2fb0*/  MUFU.RCP R209, R9 ;  /* 0x0000000900d17308 */ /* 0x000e620000001000 */
[----:B------:R-:W-:Y:S01]  /*2fc0*/  FMUL.FTZ R161, R52, R189 ;  /* 0x000000bd34a17220 */ /* 0x000fe20000410000 */
[----:B--2---:R-:W-:Y:S01]  /*2fd0*/  FMUL.FTZ R65, R206, R187 ;  /* 0x000000bbce417220 */ /* 0x004fe20000410000 */
[----:B------:R-:W-:-:S02]  /*2fe0*/  HADD2.F32 R187, -RZ, R184.H1_H1 ;  /* 0x300000b8ffbb7230 */ /* 0x000fc40000004100 */
[----:B------:R-:W-:Y:S01]  /*2ff0*/  FFMA.FTZ R52, R63, R176, R66 ;  /* 0x000000b03f347223 */ /* 0x000fe20000010042 */
[----:B------:R-:W-:Y:S02]  /*3000*/  HADD2.F32 R184, -RZ, R184.H0_H0 ;  /* 0x200000b8ffb87230 */ /* 0x000fe40000004100 */
[----:B0-----:R-:W-:Y:S01]  /*3010*/  FMUL.FTZ R154, R154, R164 ;  /* 0x000000a49a9a7220 */ /* 0x001fe20000410000 */
[----:B------:R-:W-:Y:S01]  /*3020*/  FMUL.FTZ R66, R6, R190 ;  /* 0x000000be06427220 */ /* 0x000fe20000410000 */
[----:B------:R-:W0:Y:S01]  /*3030*/  MUFU.RCP R174, R156 ;  /* 0x0000009c00ae7308 */ /* 0x000e220000001000 */
[----:B------:R-:W-:Y:S01]  /*3040*/  FMUL.FTZ R153, R153, R187 ;  /* 0x000000bb99997220 */ /* 0x000fe20000410000 */
[----:B---3--:R-:W-:Y:S01]  /*3050*/  FMUL.FTZ R175, R188, R175 ;  /* 0x000000afbcaf7220 */ /* 0x008fe20000410000 */
[----:B------:R-:W-:Y:S01]  /*3060*/  FMUL.FTZ R155, R155, R184 ;  /* 0x000000b89b9b7220 */ /* 0x000fe20000410000 */
[--C-:B------:R-:W-:Y:S02]  /*3070*/  HADD2.F32 R188, -RZ, R182.reuse.H1_H1 ;  /* 0x300000b6ffbc7230 */ /* 0x100fe40000004100 */
[----:B------:R-:W-:Y:S01]  /*3080*/  FADD.FTZ R199, R180, R153 ;  /* 0x00000099b4c77221 */ /* 0x000fe20000010000 */
[----:B------:R-:W-:Y:S01]  /*3090*/  FFMA.FTZ R19, R153, R22, R52 ;  /* 0x0000001699137223 */ /* 0x000fe20000010034 */
[----:B------:R-:W-:-:S02]  /*30a0*/  HADD2.F32 R182, -RZ, R182.H0_H0 ;  /* 0x200000b6ffb67230 */ /* 0x000fc40000004100 */
[----:B------:R-:W-:Y:S01]  /*30b0*/  FMUL.FTZ R180, R5, R200 ;  /* 0x000000c805b47220 */ /* 0x000fe20000410000 */
[----:B------:R-:W-:Y:S01]  /*30c0*/  FADD.FTZ R10, R199, R154 ;  /* 0x0000009ac70a7221 */ /* 0x000fe20000010000 */
[----:B-1----:R-:W-:Y:S01]  /*30d0*/  FMUL.FTZ R27, R16, R209 ;  /* 0x000000d1101b7220 */ /* 0x002fe20000410000 */
[----:B------:R-:W-:Y:S02]  /*30e0*/  HADD2.F32 R16, -RZ, R134.H1_H1 ;  /* 0x30000086ff107230 */ /* 0x000fe40000004100 */
[----:B------:R-:W-:Y:S01]  /*30f0*/  FFMA.FTZ R6, R154, R175, R19 ;  /* 0x000000af9a067223 */ /* 0x000fe20000010013 */
[----:B------:R-:W-:Y:S01]  /*3100*/  FMUL.FTZ R199, R156, R53 ;  /* 0x000000359cc77220 */ /* 0x000fe20000410000 */
[----:B------:R-:W-:Y:S01]  /*3110*/  FADD.FTZ R10, R10, R155 ;  /* 0x0000009b0a0a7221 */ /* 0x000fe20000010000 */
[----:B------:R-:W1:Y:S01]  /*3120*/  MUFU.RCP R201, R16 ;  /* 0x0000001000c97308 */ /* 0x000e620000001000 */
[----:B------:R-:W-:Y:S01]  /*3130*/  FFMA.FTZ R6, R155, R24, R6 ;  /* 0x000000189b067223 */ /* 0x000fe20000010006 */
[----:B------:R-:W-:Y:S01]  /*3140*/  FMUL.FTZ R157, R157, R188 ;  /* 0x000000bc9d9d7220 */ /* 0x000fe20000410000 */
[----:B0-----:R-:W-:Y:S01]  /*3150*/  FMUL.FTZ R174, R205, R174 ;  /* 0x000000aecdae7220 */ /* 0x001fe20000410000 */
[----:B------:R-:W-:Y:S01]  /*3160*/  FADD.FTZ R10, R10, R199 ;  /* 0x000000c70a0a7221 */ /* 0x000fe20000010000 */
[----:B------:R-:W-:Y:S01]  /*3170*/  FMUL.FTZ R159, R159, R182 ;  /* 0x000000b69f9f7220 */ /* 0x000fe20000410000 */
[----:B------:R-:W-:Y:S01]  /*3180*/  FMUL.FTZ R206, R7, R60 ;  /* 0x0000003c07ce7220 */ /* 0x000fe20000410000 */
[----:B------:R-:W-:Y:S01]  /*3190*/  FFMA.FTZ R6, R199, R174, R6 ;  /* 0x000000aec7067223 */ /* 0x000fe20000010006 */
[----:B------:R-:W-:Y:S01]  /*31a0*/  FADD.FTZ R9, R10, R157 ;  /* 0x0000009d0a097221 */ /* 0x000fe20000010000 */
[----:B------:R-:W0:Y:S01]  /*31b0*/  MUFU.RCP R169, R8 ;  /* 0x0000000800a97308 */ /* 0x000e220000001000 */
[----:B------:R-:W-:Y:S01]  /*31c0*/  FMUL.FTZ R181, R181, R179 ;  /* 0x000000b3b5b57220 */ /* 0x000fe20000410000 */
[----:B------:R-:W-:Y:S01]  /*31d0*/  FFMA.FTZ R5, R157, R26, R6 ;  /* 0x0000001a9d057223 */ /* 0x000fe20000010006 */
[----:B------:R-:W-:Y:S01]  /*31e0*/  FADD.FTZ R10, R9, R158 ;  /* 0x0000009e090a7221 */ /* 0x000fe20000010000 */
[----:B------:R-:W-:Y:S01]  /*31f0*/  FMUL.FTZ R209, R14, R61 ;  /* 0x0000003d0ed17220 */ /* 0x000fe20000410000 */
[----:B------:R-:W-:-:S02]  /*3200*/  HADD2.F32 R196, -RZ, R196.H0_H0 ;  /* 0x200000c4ffc47230 */ /* 0x000fc40000004100 */
[----:B------:R-:W-:Y:S01]  /*3210*/  FFMA.FTZ R6, R158, R173, R5 ;  /* 0x000000ad9e067223 */ /* 0x000fe20000010005 */
[----:B------:R-:W-:Y:S01]  /*3220*/  FADD.FTZ R10, R10, R159 ;  /* 0x0000009f0a0a7221 */ /* 0x000fe20000010000 */
[----:B------:R-:W-:Y:S02]  /*3230*/  HADD2.F32 R194, -RZ, R194.H0_H0 ;  /* 0x200000c2ffc27230 */ /* 0x000fe40000004100 */
[----:B-1----:R-:W-:Y:S01]  /*3240*/  FMUL.FTZ R35, R212, R201 ;  /* 0x000000c9d4237220 */ /* 0x002fe20000410000 */
[----:B------:R-:W-:Y:S01]  /*3250*/  FMUL.FTZ R201, R160, R55 ;  /* 0x00000037a0c97220 */ /* 0x000fe20000410000 */
[----:B------:R-:W-:Y:S01]  /*3260*/  FFMA.FTZ R6, R159, R28, R6 ;  /* 0x0000001c9f067223 */ /* 0x000fe20000010006 */
[----:B------:R-:W-:Y:S01]  /*3270*/  FMUL.FTZ R160, R8, R162 ;  /* 0x000000a208a07220 */ /* 0x000fe20000410000 */
[----:B------:R-:W-:Y:S01]  /*3280*/  FMUL.FTZ R208, R11, R62 ;  /* 0x0000003e0bd07220 */ /* 0x000fe20000410000 */
[----:B------:R-:W-:Y:S01]  /*3290*/  FADD.FTZ R10, R10, R201 ;  /* 0x000000c90a0a7221 */ /* 0x000fe20000010000 */
[----:B------:R-:W-:Y:S01]  /*32a0*/  FFMA.FTZ R6, R201, R172, R6 ;  /* 0x000000acc9067223 */ /* 0x000fe20000010006 */
[----:B------:R-:W-:-:S02]  /*32b0*/  HADD2.F32 R192, -RZ, R192.H0_H0 ;  /* 0x200000c0ffc07230 */ /* 0x000fc40000004100 */
[----:B------:R-:W-:Y:S01]  /*32c0*/  FMUL.FTZ R156, R13, R196 ;  /* 0x000000c40d9c7220 */ /* 0x000fe20000410000 */
[----:B------:R-:W-:Y:S01]  /*32d0*/  FADD.FTZ R7, R10, R161 ;  /* 0x000000a10a077221 */ /* 0x000fe20000010000 */
[----:B------:R-:W-:Y:S01]  /*32e0*/  FFMA.FTZ R5, R161, R30, R6 ;  /* 0x0000001ea1057223 */ /* 0x000fe20000010006 */
[----:B0-----:R-:W-:Y:S01]  /*32f0*/  FMUL.FTZ R169, R204, R169 ;  /* 0x000000a9cca97220 */ /* 0x001fe20000410000 */
        /* <DEDUP_REMOVED lines=50> */
[-C--:B------:R-:W-:Y:S01]  /*3620*/  FFMA.FTZ R211, R209, R64.reuse, R218 ;  /* 0x00000040d1d37223 */ /* 0x080fe200000100da */
[----:B------:R-:W-:Y:S01]  /*3630*/  FMUL.FTZ R227, R60, R167 ;  /* 0x000000a73ce37220 */ /* 0x000fe20000410000 */
[----:B------:R-:W-:Y:S01]  /*3640*/  FMUL.FTZ R215, R61, R64 ;  /* 0x000000403dd77220 */ /* 0x000fe20000410000 */
[----:B------:R-:W-:Y:S01]  /*3650*/  FADD.FTZ R213, R213, R204 ;  /* 0x000000ccd5d57221 */ /* 0x000fe20000010000 */
[----:B------:R-:W-:Y:S01]  /*3660*/  FFMA.FTZ R211, R204, R31, R211 ;  /* 0x0000001fccd37223 */ /* 0x000fe200000100d3 */
[----:B------:R-:W-:-:S02]  /*3670*/  FMUL.FTZ R219, R197, R34 ;  /* 0x00000022c5db7220 */ /* 0x000fc40000410000 */
[----:B------:R-:W-:Y:S01]  /*3680*/  FADD.FTZ R217, R213, R210 ;  /* 0x000000d2d5d97221 */ /* 0x000fe20000010000 */
[----:B------:R-:W-:Y:S01]  /*3690*/  FFMA.FTZ R211, R210, R35, R211 ;  /* 0x00000023d2d37223 */ /* 0x000fe200000100d3 */
[----:B------:R-:W-:Y:S02]  /*36a0*/  FMUL.FTZ R213, R62, R65 ;  /* 0x000000413ed57220 */ /* 0x000fe40000410000 */
[----:B------:R-:W-:Y:S01]  /*36b0*/  FADD.FTZ R218, R217, R52 ;  /* 0x00000034d9da7221 */ /* 0x000fe20000010000 */
[----:B------:R-:W-:Y:S01]  /*36c0*/  FFMA.FTZ R230, R52, R33, R211 ;  /* 0x0000002134e67223 */ /* 0x000fe200000100d3 */
[----:B------:R-:W-:Y:S02]  /*36d0*/  FMUL.FTZ R217, R166, R35 ;  /* 0x00000023a6d97220 */ /* 0x000fe40000410000 */
[----:B------:R-:W-:Y:S01]  /*36e0*/  FADD.FTZ R218, R218, R205 ;  /* 0x000000cddada7221 */ /* 0x000fe20000010000 */
[----:B------:R-:W-:-:S07]  /*36f0*/  FFMA.FTZ R211, R205, R34, R230 ;  /* 0x00000022cdd37223 */ /* 0x000fce00000100e6 */
.L_x_57:
        /* <DEDUP_REMOVED lines=44> */
[----:B--2---:R-:W-:Y:S01]  /*39c0*/  ISETP.NE.AND P0, PT, R211, RZ, PT ;  /* 0x000000ffd300720c */ /* 0x004fe20003f05270 */
[----:B0-----:R-:W-:Y:S01]  /*39d0*/  FADD.FTZ R233, R232, R233 ;  /* 0x000000e9e8e97221 */ /* 0x001fe20000010000 */
[----:B-1----:R-:W-:-:S04]  /*39e0*/  FADD.FTZ R234, R231, R234 ;  /* 0x000000eae7ea7221 */ /* 0x002fc80000010000 */
[----:B------:R-:W0:Y:S04]  /*39f0*/  SHFL.DOWN PT, R218, R233, 0x2, 0x1f ;  /* 0x08401f00e9da7f89 */ /* 0x000e2800000e0000 */
[----:B------:R-:W1:Y:S01]  /*3a00*/  SHFL.DOWN PT, R235, R234, 0x2, 0x1f ;  /* 0x08401f00eaeb7f89 */ /* 0x000e6200000e0000 */
[----:B0-----:R-:W-:Y:S01]  /*3a10*/  FADD.FTZ R4, R233, R218 ;  /* 0x000000dae9047221 */ /* 0x001fe20000010000 */
[----:B------:R-:W-:Y:S01]  /*3a20*/  LOP3.LUT P2, R218, R211, 0x1f, RZ, 0xc0, !PT ;  /* 0x0000001fd3da7812 */ /* 0x000fe2000784c0ff */
[----:B-1----:R-:W-:-:S03]  /*3a30*/  FADD.FTZ R235, R234, R235 ;  /* 0x000000ebeaeb7221 */ /* 0x002fc60000010000 */
[----:B------:R-:W0:Y:S04]  /*3a40*/  SHFL.DOWN PT, R5, R4, 0x1, 0x1f ;  /* 0x08201f0004057f89 */ /* 0x000e2800000e0000 */
[----:B------:R-:W1:Y:S05]  /*3a50*/  SHFL.DOWN PT, R6, R235, 0x1, 0x1f ;  /* 0x08201f00eb067f89 */ /* 0x000e6a00000e0000 */
        /* <DEDUP_REMOVED lines=39> */
.L_x_59:
[----:B------:R-:W-:Y:S05]  /*3cd0*/  BSYNC.RECONVERGENT B0 ;  /* 0x0000000000007941 */ /* 0x000fea0003800200 */
.L_x_58:
        /* <DEDUP_REMOVED lines=76> */
.L_x_61:
[----:B------:R-:W2:Y:S04]  /*41a0*/  LDG.E.STRONG.GPU R8, desc[UR10][R6.64] ;  /* 0x0000000a06087981 */ /* 0x000ea8000c1ef900 */
[----:B--2---:R-:W-:Y:S01]  /*41b0*/  CCTL.IVALL ;  /* 0x00000000ff00798f */ /* 0x004fe20002000000 */
[----:B------:R-:W-:Y:S05]  /*41c0*/  YIELD ;  /* 0x0000000000007946 */ /* 0x000fea0003800000 */
[----:B------:R-:W-:-:S13]  /*41d0*/  ISETP.NE.AND P0, PT, R8, R9, PT ;  /* 0x000000090800720c */ /* 0x000fda0003f05270 */
[----:B------:R-:W-:Y:S05]  /*41e0*/  @P0 BRA `(.L_x_61) ;  /* 0xfffffffc00ec0947 */ /* 0x000fea000383ffff */
.L_x_60:
        /* <DEDUP_REMOVED lines=21> */
[----:B------:R-:W-:Y:S02]  /*4340*/  LEA R211, R8, R211, 0x8 ;  /* 0x000000d308d37211 */ /* 0x000fe400078e40ff */
[----:B------:R-:W-:Y:S01]  /*4350*/  MOV R8, UR12 ;  /* 0x0000000c00087c02 */ /* 0x000fe20008000f00 */
[----:B------:R-:W-:-:S03]  /*4360*/  UIADD3 UR12, UPT, UPT, UR12, UR15, URZ ;  /* 0x0000000f0c0c7290 */ /* 0x000fc6000fffe0ff */
[----:B------:R-:W-:Y:S01]  /*4370*/  LEA R211, R8, R211, 0xe ;  /* 0x000000d308d37211 */ /* 0x000fe200078e70ff */
        /* <DEDUP_REMOVED lines=184> */
.L_x_53:
        /* <DEDUP_REMOVED lines=24> */
.L_x_63:
        /* <DEDUP_REMOVED lines=16> */
.L_x_2982:


//--------------------- .text._ZN10layer_norm22ln_bwd_finalize_kernelINS_22Kernel_traits_finalizeILj65536E6__halfS2_S2_fjLj1024ELj4ENS_18Kernel_traits_baseILj65536ES2_S2_S2_fjLj1024EEEEEEEvNS_9BwdParamsE --------------------------
	.section	.text._ZN10layer_norm22ln_bwd_finalize_kernelINS_22Kernel_traits_finalizeILj65536E6__halfS2_S2_fjLj1024ELj4ENS_18Kernel_traits_baseILj65536ES2_S2_S2_fjLj1024EEEEEEEvNS_9BwdParamsE,"ax",@progbits
	.align	128
        .global         _ZN10layer_norm22ln_bwd_finalize_kernelINS_22Kernel_traits_finalizeILj65536E6__halfS2_S2_fjLj1024ELj4ENS_18Kernel_traits_baseILj65536ES2_S2_S2_fjLj1024EEEEEEEvNS_9BwdParamsE
        .type           _ZN10layer_norm22ln_bwd_finalize_kernelINS_22Kernel_traits_finalizeILj65536E6__halfS2_S2_fjLj1024ELj4ENS_18Kernel_traits_baseILj65536ES2_S2_S2_fjLj1024EEEEEEEvNS_9BwdParamsE,@function
        .size           _ZN10layer_norm22ln_bwd_finalize_kernelINS_22Kernel_traits_finalizeILj65536E6__halfS2_S2_fjLj1024ELj4ENS_18Kernel_traits_baseILj65536ES2_S2_S2_fjLj1024EEEEEEEvNS_9BwdParamsE,(.L_x_2983 - _ZN10layer_norm22ln_bwd_finalize_kernelINS_22Kernel_traits_finalizeILj65536E6__halfS2_S2_fjLj1024ELj4ENS_18Kernel_traits_baseILj65536ES2_S2_S2_fjLj1024EEEEEEEvNS_9BwdParamsE)
        .other          _ZN10layer_norm22ln_bwd_finalize_kernelINS_22Kernel_traits_finalizeILj65536E6__halfS2_S2_fjLj1024ELj4ENS_18Kernel_traits_baseILj65536ES2_S2_S2_fjLj1024EEEEEEEvNS_9BwdParamsE,@"STO_CUDA_ENTRY STV_DEFAULT"
_ZN10layer_norm22ln_bwd_finalize_kernelINS_22Kernel_traits_finalizeILj65536E6__halfS2_S2_fjLj1024ELj4ENS_18Kernel_traits_baseILj65536ES2_S2_S2_fjLj1024EEEEEEEvNS_9BwdParamsE:
.text._ZN10layer_norm22ln_bwd_finalize_kernelINS_22Kernel_traits_finalizeILj65536E6__halfS2_S2_fjLj1024ELj4ENS_18Kernel_traits_baseILj65536ES2_S2_S2_fjLj1024EEEEEEEvNS_9BwdParamsE:
        /* <DEDUP_REMOVED lines=37> */
.L_x_68:
        /* <DEDUP_REMOVED lines=118> */
.L_x_67:
[----:B------:R-:W-:Y:S05]  /*09b0*/  BSYNC.RECONVERGENT B1 ;  /* 0x0000000000017941 */ /* 0x000fea0003800200 */
.L_x_66:
        /* <DEDUP_REMOVED lines=65> */
.L_x_70:
[----:B------:R-:W-:Y:S05]  /*0dd0*/  BSYNC.RECONVERGENT B1 ;  /* 0x0000000000017941 */ /* 0x000fea0003800200 */
.L_x_69:
        /* <DEDUP_REMOVED lines=37> */
.L_x_72:
[----:B------:R-:W-:Y:S05]  /*1030*/  BSYNC.RECONVERGENT B1 ;  /* 0x0000000000017941 */ /* 0x000fea0003800200 */
.L_x_71:
[----:B------:R-:W-:Y:S05]  /*1040*/  @!P1 BRA `(.L_x_65) ;  /* 0x00000000003c9947 */ /* 0x000fea0003800000 */
[----:B------:R-:W0:Y:S01]  /*1050*/  LDC.64 R6, c[0x0][0x3e0] ;  /* 0x0000f800ff067b82 */ /* 0x000e220000000a00 */
[----:B------:R-:W-:Y:S02]  /*1060*/  LEA R2, R15, R11, 0x10 ;  /* 0x0000000b0f027211 */ /* 0x000fe400078e80ff */
[----:B------:R-:W-:Y:S02]  /*1070*/  IADD3 R24, PT, PT, -R24, RZ, RZ ;  /* 0x000000ff18187210 */ /* 0x000fe40007ffe1ff */
[----:B------:R-:W-:-:S03]  /*1080*/  IADD3 R11, PT, PT, R13, R2, RZ ;  /* 0x000000020d0b7210 */ /* 0x000fc60007ffe0ff */
[----:B------:R-:W1:Y:S04]  /*1090*/  LDC.64 R8, c[0x0][0x3e8] ;  /* 0x0000fa00ff087b82 */ /* 0x000e680000000a00 */
.L_x_73:
        /* <DEDUP_REMOVED lines=10> */
.L_x_65:
[----:B------:R-:W-:Y:S05]  /*1140*/  BSYNC.RECONVERGENT B0 ;  /* 0x0000000000007941 */ /* 0x000fea0003800200 */
.L_x_64:
        /* <DEDUP_REMOVED lines=55> */
.L_x_74:
        /* <DEDUP_REMOVED lines=12> */
.L_x_2983:


//--------------------- .text._ZN10layer_norm13ln_bwd_kernelINS_13Kernel_traitsI6__halfS2_S2_fjLj65536ELj8ELj1ELj8ELj16ENS_18Kernel_traits_baseILj65536ES2_S2_S2_fjLj256EEEEEEEvNS_9BwdParamsE --------------------------
	.section	.text._ZN10layer_norm13ln_bwd_kernelINS_13Kernel_traitsI6__halfS2_S2_fjLj65536ELj8ELj1ELj8ELj16ENS_18Kernel_traits_baseILj65536ES2_S2_S2_fjLj256EEEEEEEvNS_9BwdParamsE,"ax",@progbits
	.align	128
        .global         _ZN10layer_norm13ln_bwd_kernelINS_13Kernel_traitsI6__halfS2_S2_fjLj65536ELj8ELj1ELj8ELj16ENS_18Kernel_traits_baseILj65536ES2_S2_S2_fjLj256EEEEEEEvNS_9BwdParamsE
        .type           _ZN10layer_norm13ln_bwd_kernelINS_13Kernel_traitsI6__halfS2_S2_fjLj65536ELj8ELj1ELj8ELj16ENS_18Kernel_traits_baseILj65536ES2_S2_S2_fjLj256EEEEEEEvNS_9BwdParamsE,@function
        .size           _ZN10layer_norm13ln_bwd_kernelINS_13Kernel_traitsI6__halfS2_S2_fjLj65536ELj8ELj1ELj8ELj16ENS_18Kernel_traits_baseILj65536ES2_S2_S2_fjLj256EEEEEEEvNS_9BwdParamsE,(.L_x_2984 - _ZN10layer_norm13ln_bwd_kernelINS_13Kernel_traitsI6__halfS2_S2_fjLj65536ELj8ELj1ELj8ELj16ENS_18Kernel_traits_baseILj65536ES2_S2_S2_fjLj256EEEEEEEvNS_9BwdParamsE)
        .other          _ZN10layer_norm13ln_bwd_kernelINS_13Kernel_traitsI6__halfS2_S2_fjLj65536ELj8ELj1ELj8ELj16ENS_18Kernel_traits_baseILj65536ES2_S2_S2_fjLj256EEEEEEEvNS_9BwdParamsE,@"STO_CUDA_ENTRY STV_DEFAULT"
_ZN10layer_norm13ln_bwd_kernelINS_13Kernel_traitsI6__halfS2_S2_fjLj65536ELj8ELj1ELj8ELj16ENS_18Kernel_traits_baseILj65536ES2_S2_S2_fjLj256EEEEEEEvNS_9BwdParamsE:
.text._ZN10layer_norm13ln_bwd_kernelINS_13Kernel_traitsI6__halfS2_S2_fjLj65536ELj8ELj1ELj8ELj16ENS_18Kernel_traits_baseILj65536ES2_S2_S2_fjLj256EEEEEEEvNS_9BwdParamsE:
[----:B------:R-:W-:Y:S01]  /*0000*/  LDC R1, c[0x0][0x37c] ;  /* 0x0000df00ff017b82 */ /* 0x000fe20000000800 */
[----:B------:R-:W0:Y:S07]  /*0010*/  S2R R183, SR_TID.X ;  /* 0x0000000000b77919 */ /* 0x000e2e0000002100 */
[----:B------:R-:W1:Y:S01]  /*0020*/  S2UR UR6, SR_CTAID.X ;  /* 0x00000000000679c3 */ /* 0x000e620000002500 */
[----:B------:R-:W2:Y:S07]  /*0030*/  LDCU.64 UR4, c[0x0][0x398] ;  /* 0x00007300ff0477ac */ /* 0x000eae0008000a00 */
[----:B------:R-:W3:Y:S08]  /*0040*/  LDC.64 R2, c[0x0][0x3b0] ;  /* 0x0000ec00ff027b82 */ /* 0x000ef00000000a00 */
[----:B------:R-:W4:Y:S01]  /*0050*/  LDC.64 R36, c[0x0][0x3b8] ;  /* 0x0000ee00ff247b82 */ /* 0x000f220000000a00 */
[----:B--2---:R-:W-:-:S04]  /*0060*/  ISETP.NE.U32.AND P0, PT, RZ, UR4, PT ;  /* 0x00000004ff007c0c */ /* 0x004fc8000bf05070 */
[----:B------:R-:W-:Y:S01]  /*0070*/  ISETP.NE.AND.EX P0, PT, RZ, UR5, PT, P0 ;  /* 0x00000005ff007c0c */ /* 0x000fe2000bf05300 */
[----:B------:R-:W2:Y:S01]  /*0080*/  LDCU.64 UR4, c[0x0][0x358] ;  /* 0x00006b00ff0477ac */ /* 0x000ea20008000a00 */
[----:B-1----:R-:W-:Y:S01]  /*0090*/  MOV R114, UR6 ;  /* 0x0000000600727c02 */ /* 0x002fe20008000f00 */
[----:B------:R-:W1:Y:S03]  /*00a0*/  LDCU UR6, c[0x0][0x384] ;  /* 0x00007080ff0677ac */ /* 0x000e660008000800 */
[----:B------:R-:W-:Y:S02]  /*00b0*/  SHF.L.U32 R112, R114, 0x8, RZ ;  /* 0x0000000872707819 */ /* 0x000fe400000006ff */
[----:B0-----:R-:W-:-:S04]  /*00c0*/  LOP3.LUT R113, R183, 0xff, RZ, 0xc0, !PT ;  /* 0x000000ffb7717812 */ /* 0x001fc800078ec0ff */
[----:B------:R-:W-:Y:S01]  /*00d0*/  LOP3.LUT R112, R113, 0x700, R112, 0xf8, !PT ;  /* 0x0000070071707812 */ /* 0x000fe200078ef870 */
[----:B------:R-:W0:Y:S04]  /*00e0*/  @!P0 LDC.64 R38, c[0x0][0x3b0] ;  /* 0x0000ec00ff268b82 */ /* 0x000e280000000a00 */
[----:B---3--:R-:W-:-:S05]  /*00f0*/  @P0 IMAD.WIDE.U32 R2, R112, 0x10, R2 ;  /* 0x0000001070020825 */ /* 0x008fca00078e0002 */
[----:B--2---:R-:W5:Y:S04]  /*0100*/  @P0 LDG.E.128 R32, desc[UR4][R2.64] ;  /* 0x0000000402200981 */ /* 0x004f68000c1e1d00 */
[----:B------:R-:W5:Y:S04]  /*0110*/  @P0 LDG.E.128 R28, desc[UR4][R2.64+0x8000] ;  /* 0x00800004021c0981 */ /* 0x000f68000c1e1d00 */
[----:B------:R-:W5:Y:S04]  /*0120*/  @P0 LDG.E.128 R24, desc[UR4][R2.64+0x10000] ;  /* 0x0100000402180981 */ /* 0x000f68000c1e1d00 */
[----:B------:R-:W5:Y:S01]  /*0130*/  @P0 LDG.E.128 R20, desc[UR4][R2.64+0x18000] ;  /* 0x0180000402140981 */ /* 0x000f62000c1e1d00 */
[----:B----4-:R-:W-:Y:S01]  /*0140*/  @P0 IMAD.WIDE.U32 R36, R112, 0x10, R36 ;  /* 0x0000001070240825 */ /* 0x010fe200078e0024 */
[----:B------:R-:W-:-:S03]  /*0150*/  SHF.R.U32.HI R111, RZ, 0x3, R114 ;  /* 0x00000003ff6f7819 */ /* 0x000fc60000011672 */
[----:B0-----:R-:W-:Y:S01]  /*0160*/  @!P0 IMAD.WIDE.U32 R38, R112, 0x10, R38 ;  /* 0x0000001070268825 */ /* 0x001fe200078e0026 */
[----:B------:R-:W5:Y:S04]  /*0170*/  @P0 LDG.E.128 R16, desc[UR4][R36.64] ;  /* 0x0000000424100981 */ /* 0x000f68000c1e1d00 */
[----:B------:R-:W5:Y:S04]  /*0180*/  @P0 LDG.E.128 R12, desc[UR4][R36.64+0x8000] ;  /* 0x00800004240c0981 */ /* 0x000f68000c1e1d00 */
[----:B------:R-:W5:Y:S04]  /*0190*/  @P0 LDG.E.128 R8, desc[UR4][R36.64+0x10000] ;  /* 0x0100000424080981 */ /* 0x000f68000c1e1d00 */
[----:B------:R0:W5:Y:S01]  /*01a0*/  @P0 LDG.E.128 R4, desc[UR4][R36.64+0x18000] ;  /* 0x0180000424040981 */ /* 0x000162000c1e1d00 */
        /* <DEDUP_REMOVED lines=9> */
[----:B0-----:R-:W-:Y:S02]  /*0240*/  CS2R R36, SRZ ;  /* 0x0000000000247805 */ /* 0x001fe4000001ff00 */
        /* <DEDUP_REMOVED lines=20> */
[----:B------:R-:W-:Y:S01]  /*0390*/  CS2R R74, SRZ ;  /* 0x00000000004a7805 */ /* 0x000fe2000001ff00 */
[----:B------:R-:W5:Y:S04]  /*03a0*/  @!P0 LDG.E.128 R32, desc[UR4][R38.64] ;  /* 0x0000000426208981 */ /* 0x000f68000c1e1d00 */
[----:B------:R-:W5:Y:S04]  /*03b0*/  @!P0 LDG.E.128 R28, desc[UR4][R38.64+0x8000] ;  /* 0x00800004261c8981 */ /* 0x000f68000c1e1d00 */
[----:B------:R-:W5:Y:S04]  /*03c0*/  @!P0 LDG.E.128 R24, desc[UR4][R38.64+0x10000] ;  /* 0x0100000426188981 */ /* 0x000f68000c1e1d00 */
[----:B------:R0:W5:Y:S01]  /*03d0*/  @!P0 LDG.E.128 R20, desc[UR4][R38.64+0x18000] ;  /* 0x0180000426148981 */ /* 0x000162000c1e1d00 */
[----:B-1----:R-:W-:-:S02]  /*03e0*/  ISETP.GE.AND P0, PT, R111, UR6, PT ;  /* 0x000000066f007c0c */ /* 0x002fc4000bf06270 */
[----:B0-----:R-:W-:-:S11]  /*03f0*/  CS2R R38, SRZ ;  /* 0x0000000000267805 */ /* 0x001fd6000001ff00 */
[----:B------:R-:W-:Y:S05]  /*0400*/  @P0 BRA `(.L_x_75) ;  /* 0x0000004400880947 */ /* 0x000fea0003800000 */
[----:B------:R-:W-:Y:S01]  /*0410*/  HFMA2 R115, -RZ, RZ, 0, 0 ;  /* 0x00000000ff737431 */ /* 0x000fe200000001ff */
[----:B------:R-:W-:Y:S01]  /*0420*/  PLOP3.LUT P1, PT, PT, PT, PT, 0x8, 0x80 ;  /* 0x000000000080781c */ /* 0x000fe20003f2e170 */
[----:B------:R-:W-:Y:S01]  /*0430*/  HFMA2 R2, -RZ, RZ, 0, 0 ;  /* 0x00000000ff027431 */ /* 0x000fe200000001ff */
        /* <DEDUP_REMOVED lines=10> */
[----:B------:R-:W-:-:S02]  /*04e0*/  MOV R110, RZ ;  /* 0x000000ff006e7202 */ /* 0x000fc40000000f00 */
        /* <DEDUP_REMOVED lines=20> */
[----:B------:R-:W-:-:S07]  /*0630*/  CS2R R68, SRZ ;  /* 0x0000000000447805 */ /* 0x000fce000001ff00 */
.L_x_82:
[----:B0-----:R-:W0:Y:S01]  /*0640*/  LDC.64 R36, c[0x0][0x398] ;  /* 0x0000e600ff247b82 */ /* 0x001e220000000a00 */
[----:B------:R-:W1:Y:S07]  /*0650*/  S2R R114, SR_CTAID.X ;  /* 0x0000000000727919 */ /* 0x000e6e0000002500 */
[----:B------:R-:W2:Y:S08]  /*0660*/  LDC.64 R140, c[0x0][0x3d8] ;  /* 0x0000f600ff8c7b82 */ /* 0x000eb00000000a00 */
[----:B------:R-:W3:Y:S01]  /*0670*/  LDC.64 R142, c[0x0][0x3a8] ;  /* 0x0000ea00ff8e7b82 */ /* 0x000ee20000000a00 */
[----:B0-----:R-:W-:-:S04]  /*0680*/  ISETP.NE.U32.AND P0, PT, R36, RZ, PT ;  /* 0x000000ff2400720c */ /* 0x001fc80003f05070 */
[----:B------:R-:W-:Y:S02]  /*0690*/  ISETP.NE.AND.EX P0, PT, R37, RZ, PT, P0 ;  /* 0x000000ff2500720c */ /* 0x000fe40003f05300 */
[----:B-1----:R-:W-:-:S04]  /*06a0*/  SHF.L.U32 R112, R114, 0x8, RZ ;  /* 0x0000000872707819 */ /* 0x002fc800000006ff */
[----:B------:R-:W-:-:S07]  /*06b0*/  LOP3.LUT R112, R113, 0x700, R112, 0xf8, !PT ;  /* 0x0000070071707812 */ /* 0x000fce00078ef870 */
[----:B------:R-:W0:Y:S01]  /*06c0*/  @!P0 LDC.64 R136, c[0x0][0x390] ;  /* 0x0000e400ff888b82 */ /* 0x000e220000000a00 */
[----:B------:R-:W-:-:S07]  /*06d0*/  LEA R3, R111, R112, 0xd ;  /* 0x000000706f037211 */ /* 0x000fce00078e68ff */
[----:B------:R-:W1:Y:S08]  /*06e0*/  @!P0 LDC.64 R138, c[0x0][0x3a0] ;  /* 0x0000e800ff8a8b82 */ /* 0x000e700000000a00 */
[----:B------:R-:W4:Y:S01]  /*06f0*/  @P0 LDC.64 R144, c[0x0][0x398] ;  /* 0x0000e600ff900b82 */ /* 0x000f220000000a00 */
[----:B0-----:R-:W-:-:S05]  /*0700*/  @!P0 IMAD.WIDE.U32 R136, R3, 0x10, R136 ;  /* 0x0000001003888825 */ /* 0x001fca00078e0088 */
[----:B-----5:R-:W5:Y:S04]  /*0710*/  @!P0 LDG.E.128 R36, desc[UR4][R136.64] ;  /* 0x0000000488248981 */ /* 0x020f68000c1e1d00 */
[----:B------:R-:W5:Y:S04]  /*0720*/  @!P0 LDG.E.128 R40, desc[UR4][R136.64+0x8000] ;  /* 0x0080000488288981 */ /* 0x000f68000c1e1d00 */
[----:B------:R-:W5:Y:S04]  /*0730*/  @!P0 LDG.E.128 R44, desc[UR4][R136.64+0x10000] ;  /* 0x01000004882c8981 */ /* 0x000f68000c1e1d00 */
[----:B------:R3:W5:Y:S01]  /*0740*/  @!P0 LDG.E.128 R48, desc[UR4][R136.64+0x18000] ;  /* 0x0180000488308981 */ /* 0x000762000c1e1d00 */
[----:B--2---:R-:W-:Y:S01]  /*0750*/  IMAD.WIDE.U32 R140, R3, 0x10, R140 ;  /* 0x00000010038c7825 */ /* 0x004fe200078e008c */
[----:B------:R-:W-:-:S04]  /*0760*/  MOV R199, RZ ;  /* 0x000000ff00c77202 */ /* 0x000fc80000000f00 */
[----:B------:R-:W2:Y:S01]  /*0770*/  LDG.E.128 R52, desc[UR4][R140.64] ;  /* 0x000000048c347981 */ /* 0x000ea2000c1e1d00 */
[----:B-1----:R-:W-:-:S03]  /*0780*/  @!P0 IMAD.WIDE R138, R111, 0x4, R138 ;  /* 0x000000046f8a8825 */ /* 0x002fc600078e028a */
[----:B------:R-:W2:Y:S01]  /*0790*/  LDG.E.128 R56, desc[UR4][R140.64+0x8000] ;  /* 0x008000048c387981 */ /* 0x000ea2000c1e1d00 */
[----:B---3--:R-:W-:-:S03]  /*07a0*/  IMAD.WIDE R136, R111, 0x4, R142 ;  /* 0x000000046f887825 */ /* 0x008fc600078e028e */
[----:B------:R-:W3:Y:S01]  /*07b0*/  LDG.E.128 R60, desc[UR4][R140.64+0x10000] ;  /* 0x010000048c3c7981 */ /* 0x000ee2000c1e1d00 */
[----:B----4-:R-:W-:-:S03]  /*07c0*/  @P0 IMAD.WIDE.U32 R142, R3, 0x10, R144 ;  /* 0x00000010038e0825 */ /* 0x010fc600078e0090 */
[----:B------:R-:W4:Y:S04]  /*07d0*/  LDG.E.128 R64, desc[UR4][R140.64+0x18000] ;  /* 0x018000048c407981 */ /* 0x000f28000c1e1d00 */
[----:B------:R0:W5:Y:S04]  /*07e0*/  @!P0 LDG.E R199, desc[UR4][R138.64] ;  /* 0x000000048ac78981 */ /* 0x000168000c1e1900 */
[----:B------:R0:W5:Y:S04]  /*07f0*/  LDG.E R136, desc[UR4][R136.64] ;  /* 0x0000000488887981 */ /* 0x000168000c1e1900 */
[----:B------:R0:W5:Y:S04]  /*0800*/  @P0 LDG.E.128 R36, desc[UR4][R142.64] ;  /* 0x000000048e240981 */ /* 0x000168000c1e1d00 */
[----:B------:R0:W5:Y:S04]  /*0810*/  @P0 LDG.E.128 R40, desc[UR4][R142.64+0x8000] ;  /* 0x008000048e280981 */ /* 0x000168000c1e1d00 */
[----:B------:R0:W5:Y:S04]  /*0820*/  @P0 LDG.E.128 R44, desc[UR4][R142.64+0x10000] ;  /* 0x010000048e2c0981 */ /* 0x000168000c1e1d00 */
[----:B------:R0:W5:Y:S01]  /*0830*/  @P0 LDG.E.128 R48, desc[UR4][R142.64+0x18000] ;  /* 0x018000048e300981 */ /* 0x000162000c1e1d00 */
[----:B--2---:R-:W-:-:S02]  /*0840*/  @!P0 MOV R159, R52 ;  /* 0x00000034009f8202 */ /* 0x004fc40000000f00 */
[-C--:B------:R-:W-:Y:S02]  /*0850*/  @!P0 MOV R158, R53.reuse ;  /* 0x00000035009e8202 */ /* 0x080fe40000000f00 */
[----:B------:R-:W-:Y:S02]  /*0860*/  @!P0 MOV R156, R54 ;  /* 0x00000036009c8202 */ /* 0x000fe40000000f00 */
[----:B------:R-:W-:Y:S02]  /*0870*/  @P0 MOV R159, R52 ;  /* 0x00000034009f0202 */ /* 0x000fe40000000f00 */
[----:B------:R-:W-:Y:S02]  /*0880*/  @P0 MOV R158, R53 ;  /* 0x00000035009e0202 */ /* 0x000fe40000000f00 */
[----:B------:R-:W-:Y:S02]  /*0890*/  @P0 MOV R156, R54 ;  /* 0x00000036009c0202 */ /* 0x000fe40000000f00 */
[----:B------:R-:W-:-:S02]  /*08a0*/  @!P0 MOV R157, R56 ;  /* 0x00000038009d8202 */ /* 0x000fc40000000f00 */
[----:B------:R-:W-:Y:S02]  /*08b0*/  @!P0 MOV R53, R57 ;  /* 0x0000003900358202 */ /* 0x000fe40000000f00 */
[----:B------:R-:W-:Y:S02]  /*08c0*/  @!P0 MOV R52, R58 ;  /* 0x0000003a00348202 */ /* 0x000fe40000000f00 */
[----:B------:R-:W-:Y:S02]  /*08d0*/  @!P0 MOV R3, R59 ;  /* 0x0000003b00038202 */ /* 0x000fe40000000f00 */
[----:B---3--:R-:W-:Y:S02]  /*08e0*/  @!P0 MOV R54, R60 ;  /* 0x0000003c00368202 */ /* 0x008fe40000000f00 */
[----:B------:R-:W-:Y:S02]  /*08f0*/  @!P0 MOV R184, R61 ;  /* 0x0000003d00b88202 */ /* 0x000fe40000000f00 */
[----:B------:R-:W-:-:S02]  /*0900*/  @!P0 MOV R183, R62 ;  /* 0x0000003e00b78202 */ /* 0x000fc40000000f00 */
[----:B------:R-:W-:Y:S02]  /*0910*/  @!P0 MOV R187, R63 ;  /* 0x0000003f00bb8202 */ /* 0x000fe40000000f00 */
[----:B----4-:R-:W-:Y:S02]  /*0920*/  @!P0 MOV R189, R64 ;  /* 0x0000004000bd8202 */ /* 0x010fe40000000f00 */
[----:B------:R-:W-:Y:S02]  /*0930*/  @!P0 MOV R193, R65 ;  /* 0x0000004100c18202 */ /* 0x000fe40000000f00 */
[----:B------:R-:W-:Y:S02]  /*0940*/  @!P0 MOV R195, R66 ;  /* 0x0000004200c38202 */ /* 0x000fe40000000f00 */
[----:B------:R-:W-:Y:S02]  /*0950*/  @!P0 MOV R197, R67 ;  /* 0x0000004300c58202 */ /* 0x000fe40000000f00 */
        /* <DEDUP_REMOVED lines=9> */
[----:B------:R-:W-:Y:S02]  /*09f0*/  @P0 MOV R193, R65 ;  /* 0x0000004100c10202 */ /* 0x000fe40000000f00 */
[----:B------:R-:W-:Y:S02]  /*0a00*/  @P0 MOV R195, R66 ;  /* 0x0000004200c30202 */ /* 0x000fe40000000f00 */
[----:B------:R-:W-:Y:S01]  /*0a10*/  @P0 MOV R197, R67 ;  /* 0x0000004300c50202 */ /* 0x000fe20000000f00 */
[----:B0-----:R-:W-:Y:S06]  /*0a20*/  @P0 BRA `(.L_x_76) ;  /* 0x0000001000840947 */ /* 0x001fec0003800000 */
[----:B-----5:R-:W-:Y:S02]  /*0a30*/  HADD2.F32 R0, -RZ, R36.H0_H0 ;  /* 0x20000024ff007230 */ /* 0x020fe40000004100 */
[--C-:B------:R-:W-:Y:S02]  /*0a40*/  HADD2.F32 R148, -RZ, R44.reuse.H0_H0 ;  /* 0x2000002cff947230 */ /* 0x100fe40000004100 */
[----:B------:R-:W-:Y:S02]  /*0a50*/  HADD2.F32 R44, -RZ, R44.H1_H1 ;  /* 0x3000002cff2c7230 */ /* 0x000fe40000004100 */
[--C-:B------:R-:W-:Y:S01]  /*0a60*/  FADD.FTZ R191, R0, -R199.reuse ;  /* 0x800000c700bf7221 */ /* 0x100fe20000010000 */
[----:B------:R-:W-:Y:S02]  /*0a70*/  HADD2.F32 R170, -RZ, R50.H0_H0 ;  /* 0x20000032ffaa7230 */ /* 0x000fe40000004100 */
[----:B------:R-:W-:Y:S01]  /*0a80*/  FADD.FTZ R213, R148, -R199 ;  /* 0x800000c794d57221 */ /* 0x000fe20000010000 */
[----:B------:R-:W-:-:S02]  /*0a90*/  HADD2.F32 R36, -RZ, R36.H1_H1 ;  /* 0x30000024ff247230 */ /* 0x000fc40000004100 */
[--C-:B------:R-:W-:Y:S01]  /*0aa0*/  FADD.FTZ R139, R44, -R199.reuse ;  /* 0x800000c72c8b7221 */ /* 0x100fe20000010000 */
[--C-:B------:R-:W-:Y:S02]  /*0ab0*/  HADD2.F32 R56, -RZ, R37.reuse.H0_H0 ;  /* 0x20000025ff387230 */ /* 0x100fe40000004100 */
[--C-:B------:R-:W-:Y:S01]  /*0ac0*/  FADD.FTZ R59, R170, -R199.reuse ;  /* 0x800000c7aa3b7221 */ /* 0x100fe20000010000 */
[----:B------:R-:W-:Y:S02]  /*0ad0*/  HADD2.F32 R50, -RZ, R50.H1_H1 ;  /* 0x30000032ff327230 */ /* 0x000fe40000004100 */
[--C-:B------:R-:W-:Y:S01]  /*0ae0*/  FADD.FTZ R155, R36, -R199.reuse ;  /* 0x800000c7249b7221 */ /* 0x100fe20000010000 */
[----:B------:R-:W-:Y:S02]  /*0af0*/  HADD2.F32 R58, -RZ, R37.H1_H1 ;  /* 0x30000025ff3a7230 */ /* 0x000fe40000004100 */
[----:B------:R-:W-:Y:S01]  /*0b00*/  FADD.FTZ R227, R56, -R199 ;  /* 0x800000c738e37221 */ /* 0x000fe20000010000 */
[----:B------:R-:W-:-:S02]  /*0b10*/  HADD2.F32 R37, -RZ, R159.H0_H0 ;  /* 0x2000009fff257230 */ /* 0x000fc40000004100 */
[--C-:B------:R-:W-:Y:S01]  /*0b20*/  FADD.FTZ R201, R50, -R199.reuse ;  /* 0x800000c732c97221 */ /* 0x100fe20000010000 */
[----:B------:R-:W-:Y:S02]  /*0b30*/  HADD2.F32 R0, -RZ, R32.H0_H0 ;  /* 0x20000020ff007230 */ /* 0x000fe40000004100 */
[----:B------:R-:W-:Y:S01]  /*0b40*/  FADD.FTZ R153, R58, -R199 ;  /* 0x800000c73a997221 */ /* 0x000fe20000010000 */
[----:B------:R-:W-:Y:S02]  /*0b50*/  HADD2.F32 R154, -RZ, R46.H0_H0 ;  /* 0x2000002eff9a7230 */ /* 0x000fe40000004100 */
[C---:B------:R-:W-:Y:S01]  /*0b60*/  FMUL.FTZ R155, R136.reuse, R155 ;  /* 0x0000009b889b7220 */ /* 0x040fe20000410000 */
[--C-:B------:R-:W-:Y:S02]  /*0b70*/  HADD2.F32 R150, -RZ, R45.reuse.H0_H0 ;  /* 0x2000002dff967230 */ /* 0x100fe40000004100 */
[----:B------:R-:W-:Y:S01]  /*0b80*/  FMUL.FTZ R153, R136, R153 ;  /* 0x0000009988997220 */ /* 0x000fe20000410000 */
[----:B------:R-:W-:-:S02]  /*0b90*/  HADD2.F32 R152, -RZ, R45.H1_H1 ;  /* 0x3000002dff987230 */ /* 0x000fc40000004100 */
[--C-:B------:R-:W-:Y:S01]  /*0ba0*/  FADD.FTZ R67, R154, -R199.reuse ;  /* 0x800000c79a437221 */ /* 0x100fe20000010000 */
[--C-:B------:R-:W-:Y:S02]  /*0bb0*/  HADD2.F32 R62, -RZ, R39.reuse.H0_H0 ;  /* 0x20000027ff3e7230 */ /* 0x100fe40000004100 */
[--C-:B------:R-:W-:Y:S01]  /*0bc0*/  FADD.FTZ R211, R150, -R199.reuse ;  /* 0x800000c796d37221 */ /* 0x100fe20000010000 */
[----:B------:R-:W-:Y:S02]  /*0bd0*/  HADD2.F32 R64, -RZ, R39.H1_H1 ;  /* 0x30000027ff407230 */ /* 0x000fe40000004100 */
[--C-:B------:R-:W-:Y:S01]  /*0be0*/  FADD.FTZ R137, R152, -R199.reuse ;  /* 0x800000c798897221 */ /* 0x100fe20000010000 */
[----:B------:R-:W-:Y:S02]  /*0bf0*/  HADD2.F32 R160, -RZ, R47.H0_H0 ;  /* 0x2000002fffa07230 */ /* 0x000fe40000004100 */
[----:B------:R-:W-:Y:S01]  /*0c00*/  FADD.FTZ R223, R62, -R199 ;  /* 0x800000c73edf7221 */ /* 0x000fe20000010000 */
[----:B------:R-:W-:-:S02]  /*0c10*/  HADD2.F32 R172, -RZ, R51.H0_H0 ;  /* 0x20000033ffac7230 */ /* 0x000fc40000004100 */
[--C-:B------:R-:W-:Y:S01]  /*0c20*/  FADD.FTZ R149, R64, -R199.reuse ;  /* 0x800000c740957221 */ /* 0x100fe20000010000 */
[----:B------:R-:W-:Y:S02]  /*0c30*/  HADD2.F32 R174, -RZ, R51.H1_H1 ;  /* 0x30000033ffae7230 */ /* 0x000fe40000004100 */
[--C-:B------:R-:W-:Y:S01]  /*0c40*/  FADD.FTZ R65, R160, -R199.reuse ;  /* 0x800000c7a0417221 */ /* 0x100fe20000010000 */
[--C-:B------:R-:W-:Y:S02]  /*0c50*/  HADD2.F32 R45, -RZ, R157.reuse.H0_H0 ;  /* 0x2000009dff2d7230 */ /* 0x100fe40000004100 */
[----:B------:R-:W-:Y:S01]  /*0c60*/  FADD.FTZ R57, R172, -R199 ;  /* 0x800000c7ac397221 */ /* 0x000fe20000010000 */
[----:B------:R-:W-:Y:S02]  /*0c70*/  HADD2.F32 R44, -RZ, R157.H1_H1 ;  /* 0x3000009dff2c7230 */ /* 0x000fe40000004100 */
[----:B------:R-:W-:Y:S01]  /*0c80*/  FMUL.FTZ R149, R136, R149 ;  /* 0x0000009588957220 */ /* 0x000fe20000410000 */
[----:B------:R-:W-:-:S02]  /*0c90*/  HADD2.F32 R194, -RZ, R193.H0_H0 ;  /* 0x200000c1ffc27230 */ /* 0x000fc40000004100 */
[C---:B------:R-:W-:Y:S01]  /*0ca0*/  FMUL.FTZ R139, R136.reuse, R139 ;  /* 0x0000008b888b7220 */ /* 0x040fe20000410000 */
[----:B------:R-:W-:Y:S02]  /*0cb0*/  HADD2.F32 R229, -RZ, R21.H0_H0 ;  /* 0x20000015ffe57230 */ /* 0x000fe40000004100 */
[C---:B------:R-:W-:Y:S01]  /*0cc0*/  FMUL.FTZ R137, R136.reuse, R137 ;  /* 0x0000008988897220 */ /* 0x040fe20000410000 */
[----:B------:R-:W-:Y:S02]  /*0cd0*/  HADD2.F32 R36, -RZ, R159.H1_H1 ;  /* 0x3000009fff247230 */ /* 0x000fe40000004100 */
[----:B------:R-:W-:Y:S01]  /*0ce0*/  FMUL.FTZ R67, R136, R67 ;  /* 0x0000004388437220 */ /* 0x000fe20000410000 */
[----:B------:R-:W-:Y:S02]  /*0cf0*/  HADD2.F32 R39, -RZ, R158.H0_H0 ;  /* 0x2000009eff277230 */ /* 0x000fe40000004100 */
[----:B------:R-:W-:Y:S01]  /*0d00*/  FMUL.FTZ R182, R229, R194 ;  /* 0x000000c2e5b67220 */ /* 0x000fe20000410000 */
[----:B------:R-:W-:-:S02]  /*0d10*/  HADD2.F32 R51, -RZ, R3.H0_H0 ;  /* 0x20000003ff337230 */ /* 0x000fc40000004100 */
[----:B------:R-:W-:Y:S01]  /*0d20*/  FMUL.FTZ R65, R136, R65 ;  /* 0x0000004188417220 */ /* 0x000fe20000410000 */
[----:B------:R-:W-:Y:S02]  /*0d30*/  HADD2.F32 R50, -RZ, R3.H1_H1 ;  /* 0x30000003ff327230 */ /* 0x000fe40000004100 */
[----:B------:R-:W-:Y:S01]  /*0d40*/  FMUL.FTZ R3, R0, R37 ;  /* 0x0000002500037220 */ /* 0x000fe20000410000 */
[----:B------:R-:W-:Y:S02]  /*0d50*/  HADD2.F32 R157, -RZ, R32.H1_H1 ;  /* 0x30000020ff9d7230 */ /* 0x000fe40000004100 */
[----:B------:R-:W-:Y:S01]  /*0d60*/  FMUL.FTZ R0, R136, R191 ;  /* 0x000000bf88007220 */ /* 0x000fe20000410000 */
[----:B------:R-:W-:Y:S02]  /*0d70*/  HADD2.F32 R56, -RZ, R33.H0_H0 ;  /* 0x20000021ff387230 */ /* 0x000fe40000004100 */
[----:B------:R-:W-:Y:S01]  /*0d80*/  FADD.FTZ R229, RZ, R3 ;  /* 0x00000003ffe57221 */ /* 0x000fe20000010000 */
[----:B------:R-:W-:-:S02]  /*0d90*/  HADD2.F32 R60, -RZ, R38.H0_H0 ;  /* 0x20000026ff3c7230 */ /* 0x000fc40000004100 */
[----:B------:R-:W-:Y:S01]  /*0da0*/  FMUL.FTZ R160, R157, R36 ;  /* 0x000000249da07220 */ /* 0x000fe20000410000 */
[----:B------:R-:W-:Y:S02]  /*0db0*/  HADD2.F32 R38, -RZ, R38.H1_H1 ;  /* 0x30000026ff267230 */ /* 0x000fe40000004100 */
[----:B------:R-:W-:Y:S01]  /*0dc0*/  FMUL.FTZ R159, R56, R39 ;  /* 0x00000027389f7220 */ /* 0x000fe20000410000 */
[--C-:B------:R-:W-:Y:S02]  /*0dd0*/  HADD2.F32 R138, -RZ, R41.reuse.H0_H0 ;  /* 0x20000029ff8a7230 */ /* 0x100fe40000004100 */
[----:B------:R-:W-:Y:S01]  /*0de0*/  FFMA.FTZ R56, R0, R3, RZ ;  /* 0x0000000300387223 */ /* 0x000fe200000100ff */
[----:B------:R-:W-:Y:S02]  /*0df0*/  HADD2.F32 R140, -RZ, R41.H1_H1 ;  /* 0x30000029ff8c7230 */ /* 0x000fe40000004100 */
[----:B------:R-:W-:Y:S01]  /*0e00*/  FADD.FTZ R151, R38, -R199 ;  /* 0x800000c726977221 */ /* 0x000fe20000010000 */
[----:B------:R-:W-:-:S02]  /*0e10*/  HADD2.F32 R198, -RZ, R197.H0_H0 ;  /* 0x200000c5ffc67230 */ /* 0x000fc40000004100 */
[--C-:B------:R-:W-:Y:S01]  /*0e20*/  FADD.FTZ R225, R60, -R199.reuse ;  /* 0x800000c73ce17221 */ /* 0x100fe20000010000 */
[----:B------:R-:W-:Y:S02]  /*0e30*/  HADD2.F32 R41, -RZ, R156.H0_H0 ;  /* 0x2000009cff297230 */ /* 0x000fe40000004100 */
[--C-:B------:R-:W-:Y:S01]  /*0e40*/  FADD.FTZ R219, R138, -R199.reuse ;  /* 0x800000c78adb7221 */ /* 0x100fe20000010000 */
[----:B------:R-:W-:Y:S02]  /*0e50*/  HADD2.F32 R197, -RZ, R197.H1_H1 ;  /* 0x300000c5ffc57230 */ /* 0x000fe40000004100 */
[----:B------:R-:W-:Y:S01]  /*0e60*/  FADD.FTZ R145, R140, -R199 ;  /* 0x800000c78c917221 */ /* 0x000fe20000010000 */
[----:B------:R-:W-:Y:S02]  /*0e70*/  HADD2.F32 R58, -RZ, R34.H0_H0 ;  /* 0x20000022ff3a7230 */ /* 0x000fe40000004100 */
[----:B------:R-:W-:Y:S01]  /*0e80*/  FMUL.FTZ R151, R136, R151 ;  /* 0x0000009788977220 */ /* 0x000fe20000410000 */
[----:B------:R-:W-:-:S02]  /*0e90*/  HADD2.F32 R154, -RZ, R23.H1_H1 ;  /* 0x30000017ff9a7230 */ /* 0x000fc40000004100 */
[----:B------:R-:W-:Y:S01]  /*0ea0*/  FMUL.FTZ R145, R136, R145 ;  /* 0x0000009188917220 */ /* 0x000fe20000410000 */
[----:B------:R-:W-:Y:S02]  /*0eb0*/  HADD2.F32 R164, -RZ, R48.H0_H0 ;  /* 0x20000030ffa47230 */ /* 0x000fe40000004100 */
[----:B------:R-:W-:Y:S01]  /*0ec0*/  FMUL.FTZ R157, R58, R41 ;  /* 0x000000293a9d7220 */ /* 0x000fe20000410000 */
[----:B------:R-:W-:Y:S02]  /*0ed0*/  HADD2.F32 R46, -RZ, R46.H1_H1 ;  /* 0x3000002eff2e7230 */ /* 0x000fe40000004100 */
[----:B------:R-:W-:Y:S01]  /*0ee0*/  FMUL.FTZ R191, R154, R197 ;  /* 0x000000c59abf7220 */ /* 0x000fe20000410000 */
[----:B------:R-:W-:Y:S02]  /*0ef0*/  HADD2.F32 R48, -RZ, R48.H1_H1 ;  /* 0x30000030ff307230 */ /* 0x000fe40000004100 */
[----:B------:R-:W-:Y:S01]  /*0f00*/  FMUL.FTZ R154, R136, R227 ;  /* 0x000000e3889a7220 */ /* 0x000fe20000410000 */
[----:B------:R-:W-:-:S02]  /*0f10*/  HADD2.F32 R190, -RZ, R189.H0_H0 ;  /* 0x200000bdffbe7230 */ /* 0x000fc40000004100 */
[----:B------:R-:W-:Y:S01]  /*0f20*/  FADD.FTZ R58, R229, R160 ;  /* 0x000000a0e53a7221 */ /* 0x000fe20000010000 */
[--C-:B------:R-:W-:Y:S02]  /*0f30*/  HADD2.F32 R196, -RZ, R195.reuse.H0_H0 ;  /* 0x200000c3ffc47230 */ /* 0x100fe40000004100 */
[--C-:B------:R-:W-:Y:S01]  /*0f40*/  FADD.FTZ R209, R46, -R199.reuse ;  /* 0x800000c72ed17221 */ /* 0x100fe20000010000 */
[----:B------:R-:W-:Y:S02]  /*0f50*/  HADD2.F32 R185, -RZ, R20.H0_H0 ;  /* 0x20000014ffb97230 */ /* 0x000fe40000004100 */
[----:B------:R-:W-:Y:S01]  /*0f60*/  FADD.FTZ R205, R48, -R199 ;  /* 0x800000c730cd7221 */ /* 0x000fe20000010000 */
[----:B------:R-:W-:Y:S02]  /*0f70*/  HADD2.F32 R195, -RZ, R195.H1_H1 ;  /* 0x300000c3ffc37230 */ /* 0x000fe40000004100 */
[----:B------:R-:W-:Y:S01]  /*0f80*/  FFMA.FTZ R227, R155, R160, R56 ;  /* 0x000000a09be37223 */ /* 0x000fe20000010038 */
[----:B------:R-:W-:-:S02]  /*0f90*/  HADD2.F32 R152, -RZ, R22.H1_H1 ;  /* 0x30000016ff987230 */ /* 0x000fc40000004100 */
[----:B------:R-:W-:Y:S01]  /*0fa0*/  FMUL.FTZ R180, R185, R190 ;  /* 0x000000beb9b47220 */ /* 0x000fe20000410000 */
[----:B------:R-:W-:Y:S02]  /*0fb0*/  HADD2.F32 R38, -RZ, R158.H1_H1 ;  /* 0x3000009eff267230 */ /* 0x000fe40000004100 */
[----:B------:R-:W-:Y:S01]  /*0fc0*/  FFMA.FTZ R56, R154, R159, R227 ;  /* 0x0000009f9a387223 */ /* 0x000fe200000100e3 */
[----:B------:R-:W-:Y:S02]  /*0fd0*/  HADD2.F32 R161, -RZ, R33.H1_H1 ;  /* 0x30000021ffa17230 */ /* 0x000fe40000004100 */
[----:B------:R-:W-:Y:S01]  /*0fe0*/  FMUL.FTZ R185, R152, R195 ;  /* 0x000000c398b97220 */ /* 0x000fe20000410000 */
[----:B------:R-:W-:Y:S02]  /*0ff0*/  HADD2.F32 R66, -RZ, R40.H0_H0 ;  /* 0x20000028ff427230 */ /* 0x000fe40000004100 */
[----:B------:R-:W-:Y:S01]  /*1000*/  FMUL.FTZ R152, R136, R225 ;  /* 0x000000e188987220 */ /* 0x000fe20000410000 */
[----:B------:R-:W-:-:S02]  /*1010*/  HADD2.F32 R142, -RZ, R42.H0_H0 ;  /* 0x2000002aff8e7230 */ /* 0x000fc40000004100 */
[----:B------:R-:W-:Y:S01]  /*1020*/  FMUL.FTZ R158, R161, R38 ;  /* 0x00000026a19e7220 */ /* 0x000fe20000410000 */
[----:B------:R-:W-:Y:S02]  /*1030*/  HADD2.F32 R40, -RZ, R40.H1_H1 ;  /* 0x30000028ff287230 */ /* 0x000fe40000004100 */
[----:B------:R-:W-:Y:S01]  /*1040*/  FADD.FTZ R225, R58, R159 ;  /* 0x0000009f3ae17221 */ /* 0x000fe20000010000 */
[----:B------:R-:W-:Y:S02]  /*1050*/  HADD2.F32 R42, -RZ, R42.H1_H1 ;  /* 0x3000002aff2a7230 */ /* 0x000fe40000004100 */
[--C-:B------:R-:W-:Y:S01]  /*1060*/  FADD.FTZ R221, R66, -R199.reuse ;  /* 0x800000c742dd7221 */ /* 0x100fe20000010000 */
[----:B------:R-:W-:Y:S02]  /*1070*/  HADD2.F32 R162, -RZ, R47.H1_H1 ;  /* 0x3000002fffa27230 */ /* 0x000fe40000004100 */
[----:B------:R-:W-:Y:S01]  /*1080*/  FADD.FTZ R147, R40, -R199 ;  /* 0x800000c728937221 */ /* 0x000fe20000010000 */
[----:B------:R-:W-:-:S02]  /*1090*/  HADD2.F32 R166, -RZ, R49.H0_H0 ;  /* 0x20000031ffa67230 */ /* 0x000fc40000004100 */
[--C-:B------:R-:W-:Y:S01]  /*10a0*/  FADD.FTZ R143, R42, -R199.reuse ;  /* 0x800000c72a8f7221 */ /* 0x100fe20000010000 */
[----:B------:R-:W-:Y:S02]  /*10b0*/  HADD2.F32 R168, -RZ, R49.H1_H1 ;  /* 0x30000031ffa87230 */ /* 0x000fe40000004100 */
[----:B------:R-:W-:Y:S01]  /*10c0*/  FADD.FTZ R58, R225, R158 ;  /* 0x0000009ee13a7221 */ /* 0x000fe20000010000 */
[----:B------:R-:W-:Y:S02]  /*10d0*/  HADD2.F32 R188, -RZ, R187.H0_H0 ;  /* 0x200000bbffbc7230 */ /* 0x000fe40000004100 */
[--C-:B------:R-:W-:Y:S01]  /*10e0*/  FADD.FTZ R217, R142, -R199.reuse ;  /* 0x800000c78ed97221 */ /* 0x100fe20000010000 */
[----:B------:R-:W-:Y:S02]  /*10f0*/  HADD2.F32 R181, -RZ, R27.H0_H0 ;  /* 0x2000001bffb57230 */ /* 0x000fe40000004100 */
[----:B------:R-:W-:Y:S01]  /*1100*/  FADD.FTZ R207, R162, -R199 ;  /* 0x800000c7a2cf7221 */ /* 0x000fe20000010000 */
[----:B------:R-:W-:-:S02]  /*1110*/  HADD2.F32 R47, -RZ, R53.H0_H0 ;  /* 0x20000035ff2f7230 */ /* 0x000fc40000004100 */
[--C-:B------:R-:W-:Y:S01]  /*1120*/  FADD.FTZ R63, R164, -R199.reuse ;  /* 0x800000c7a43f7221 */ /* 0x100fe20000010000 */
[----:B------:R-:W-:Y:S02]  /*1130*/  HADD2.F32 R46, -RZ, R53.H1_H1 ;  /* 0x30000035ff2e7230 */ /* 0x000fe40000004100 */
[----:B------:R-:W-:Y:S01]  /*1140*/  FMUL.FTZ R178, R181, R188 ;  /* 0x000000bcb5b27220 */ /* 0x000fe20000410000 */
[--C-:B------:R-:W-:Y:S02]  /*1150*/  HADD2.F32 R49, -RZ, R52.reuse.H0_H0 ;  /* 0x20000034ff317230 */ /* 0x100fe40000004100 */
[--C-:B------:R-:W-:Y:S01]  /*1160*/  FADD.FTZ R61, R166, -R199.reuse ;  /* 0x800000c7a63d7221 */ /* 0x100fe20000010000 */
[----:B------:R-:W-:Y:S02]  /*1170*/  HADD2.F32 R48, -RZ, R52.H1_H1 ;  /* 0x30000034ff307230 */ /* 0x000fe40000004100 */
[----:B------:R-:W-:Y:S01]  /*1180*/  FADD.FTZ R203, R168, -R199 ;  /* 0x800000c7a8cb7221 */ /* 0x000fe20000010000 */
[----:B------:R-:W-:-:S02]  /*1190*/  HADD2.F32 R193, -RZ, R193.H1_H1 ;  /* 0x300000c1ffc17230 */ /* 0x000fc40000004100 */
[C---:B------:R-:W-:Y:S01]  /*11a0*/  FMUL.FTZ R147, R136.reuse, R147 ;  /* 0x0000009388937220 */ /* 0x040fe20000410000 */
[----:B------:R-:W-:Y:S02]  /*11b0*/  HADD2.F32 R150, -RZ, R21.H1_H1 ;  /* 0x30000015ff967230 */ /* 0x000fe40000004100 */
[C---:B------:R-:W-:Y:S01]  /*11c0*/  FMUL.FTZ R143, R136.reuse, R143 ;  /* 0x0000008f888f7220 */ /* 0x040fe20000410000 */
[--C-:B------:R-:W-:Y:S02]  /*11d0*/  HADD2.F32 R53, -RZ, R54.reuse.H0_H0 ;  /* 0x20000036ff357230 */ /* 0x100fe40000004100 */
[----:B------:R-:W-:Y:S01]  /*11e0*/  FMUL.FTZ R63, R136, R63 ;  /* 0x0000003f883f7220 */ /* 0x000fe20000410000 */
[----:B------:R-:W-:Y:S02]  /*11f0*/  HADD2.F32 R52, -RZ, R54.H1_H1 ;  /* 0x30000036ff347230 */ /* 0x000fe40000004100 */
[----:B------:R-:W-:Y:S01]  /*1200*/  FMUL.FTZ R181, R150, R193 ;  /* 0x000000c196b57220 */ /* 0x000fe20000410000 */
[----:B------:R-:W-:-:S02]  /*1210*/  HADD2.F32 R146, -RZ, R43.H1_H1 ;  /* 0x3000002bff927230 */ /* 0x000fc40000004100 */
[----:B------:R-:W-:Y:S01]  /*1220*/  FMUL.FTZ R150, R136, R223 ;  /* 0x000000df88967220 */ /* 0x000fe20000410000 */
[----:B------:R-:W-:Y:S02]  /*1230*/  HADD2.F32 R54, -RZ, R183.H0_H0 ;  /* 0x200000b7ff367230 */ /* 0x000fe40000004100 */
[----:B------:R-:W-:Y:S01]  /*1240*/  FFMA.FTZ R223, R153, R158, R56 ;  /* 0x0000009e99df7223 */ /* 0x000fe20000010038 */
[----:B------:R-:W-:Y:S02]  /*1250*/  HADD2.F32 R179, -RZ, R26.H0_H0 ;  /* 0x2000001affb37230 */ /* 0x000fe40000004100 */
[----:B------:R-:W-:Y:S01]  /*1260*/  FADD.FTZ R141, R146, -R199 ;  /* 0x800000c7928d7221 */ /* 0x000fe20000010000 */
[----:B------:R-:W-:Y:S02]  /*1270*/  HADD2.F32 R189, -RZ, R189.H1_H1 ;  /* 0x300000bdffbd7230 */ /* 0x000fe40000004100 */
[----:B------:R-:W-:Y:S01]  /*1280*/  FFMA.FTZ R56, R152, R157, R223 ;  /* 0x0000009d98387223 */ /* 0x000fe200000100df */
[----:B------:R-:W-:-:S02]  /*1290*/  HADD2.F32 R148, -RZ, R20.H1_H1 ;  /* 0x30000014ff947230 */ /* 0x000fc40000004100 */
[----:B------:R-:W-:Y:S01]  /*12a0*/  FMUL.FTZ R176, R179, R54 ;  /* 0x00000036b3b07220 */ /* 0x000fe20000410000 */
[----:B------:R-:W-:Y:S02]  /*12b0*/  HADD2.F32 R144, -RZ, R43.H0_H0 ;  /* 0x2000002bff907230 */ /* 0x000fe40000004100 */
[----:B------:R-:W-:Y:S01]  /*12c0*/  FMUL.FTZ R141, R136, R141 ;  /* 0x0000008d888d7220 */ /* 0x000fe20000410000 */
[----:B------:R-:W-:Y:S02]  /*12d0*/  HADD2.F32 R40, -RZ, R156.H1_H1 ;  /* 0x3000009cff287230 */ /* 0x000fe40000004100 */
[----:B------:R-:W-:Y:S01]  /*12e0*/  FMUL.FTZ R179, R148, R189 ;  /* 0x000000bd94b37220 */ /* 0x000fe20000410000 */
[--C-:B------:R-:W-:Y:S02]  /*12f0*/  HADD2.F32 R43, -RZ, R55.reuse.H0_H0 ;  /* 0x20000037ff2b7230 */ /* 0x100fe40000004100 */
[----:B------:R-:W-:Y:S01]  /*1300*/  FMUL.FTZ R148, R136, R221 ;  /* 0x000000dd88947220 */ /* 0x000fe20000410000 */
[----:B------:R-:W-:-:S02]  /*1310*/  HADD2.F32 R42, -RZ, R55.H1_H1 ;  /* 0x30000037ff2a7230 */ /* 0x000fc40000004100 */
[----:B------:R-:W-:Y:S01]  /*1320*/  FADD.FTZ R215, R144, -R199 ;  /* 0x800000c790d77221 */ /* 0x000fe20000010000 */
[----:B------:R-:W-:Y:S02]  /*1330*/  HADD2.F32 R163, -RZ, R34.H1_H1 ;  /* 0x30000022ffa37230 */ /* 0x000fe40000004100 */
[----:B------:R-:W-:Y:S01]  /*1340*/  FADD.FTZ R221, R58, R157 ;  /* 0x0000009d3add7221 */ /* 0x000fe20000010000 */
[--C-:B------:R-:W-:Y:S02]  /*1350*/  HADD2.F32 R55, -RZ, R184.reuse.H0_H0 ;  /* 0x200000b8ff377230 */ /* 0x100fe40000004100 */
[----:B------:R-:W-:Y:S01]  /*1360*/  FADD.FTZ R199, R174, -R199 ;  /* 0x800000c7aec77221 */ /* 0x000fe20000010000 */
[----:B------:R-:W-:Y:S02]  /*1370*/  HADD2.F32 R184, -RZ, R184.H1_H1 ;  /* 0x300000b8ffb87230 */ /* 0x000fe40000004100 */
[----:B------:R-:W-:Y:S01]  /*1380*/  FMUL.FTZ R156, R163, R40 ;  /* 0x00000028a39c7220 */ /* 0x000fe20000410000 */
[----:B------:R-:W-:-:S02]  /*1390*/  HADD2.F32 R177, -RZ, R25.H1_H1 ;  /* 0x30000019ffb17230 */ /* 0x000fc40000004100 */
[C---:B------:R-:W-:Y:S01]  /*13a0*/  FMUL.FTZ R61, R136.reuse, R61 ;  /* 0x0000003d883d7220 */ /* 0x040fe20000410000 */
[----:B------:R-:W-:Y:S02]  /*13b0*/  HADD2.F32 R187, -RZ, R187.H1_H1 ;  /* 0x300000bbffbb7230 */ /* 0x000fe40000004100 */
[----:B------:R-:W-:Y:S01]  /*13c0*/  FADD.FTZ R58, R221, R156 ;  /* 0x0000009cdd3a7221 */ /* 0x000fe20000010000 */
[----:B------:R-:W-:Y:S02]  /*13d0*/  HADD2.F32 R146, -RZ, R27.H1_H1 ;  /* 0x3000001bff927230 */ /* 0x000fe40000004100 */
[----:B------:R-:W-:Y:S01]  /*13e0*/  FMUL.FTZ R174, R177, R184 ;  /* 0x000000b8b1ae7220 */ /* 0x000fe20000410000 */
[----:B------:R-:W-:Y:S02]  /*13f0*/  HADD2.F32 R60, -RZ, R35.H0_H0 ;  /* 0x20000023ff3c7230 */ /* 0x000fe40000004100 */
[----:B------:R-:W-:Y:S01]  /*1400*/  FMUL.FTZ R59, R136, R59 ;  /* 0x0000003b883b7220 */ /* 0x000fe20000410000 */
[----:B------:R-:W-:-:S02]  /*1410*/  HADD2.F32 R175, -RZ, R24.H1_H1 ;  /* 0x30000018ffaf7230 */ /* 0x000fc40000004100 */
[----:B------:R-:W-:Y:S01]  /*1420*/  FMUL.FTZ R177, R146, R187 ;  /* 0x000000bb92b17220 */ /* 0x000fe20000410000 */
[----:B------:R-:W-:Y:S02]  /*1430*/  HADD2.F32 R183, -RZ, R183.H1_H1 ;  /* 0x300000b7ffb77230 */ /* 0x000fe40000004100 */
[----:B------:R-:W-:Y:S01]  /*1440*/  FMUL.FTZ R161, R60, R43 ;  /* 0x0000002b3ca17220 */ /* 0x000fe20000410000 */
[----:B------:R-:W-:Y:S02]  /*1450*/  HADD2.F32 R144, -RZ, R26.H1_H1 ;  /* 0x3000001aff907230 */ /* 0x000fe40000004100 */
[----:B------:R-:W-:Y:S01]  /*1460*/  FMUL.FTZ R146, R136, R219 ;  /* 0x000000db88927220 */ /* 0x000fe20000410000 */
[----:B------:R-:W-:Y:S02]  /*1470*/  HADD2.F32 R165, -RZ, R35.H1_H1 ;  /* 0x30000023ffa57230 */ /* 0x000fe40000004100 */
[----:B------:R-:W-:Y:S01]  /*1480*/  FMUL.FTZ R172, R175, R52 ;  /* 0x00000034afac7220 */ /* 0x000fe20000410000 */
[----:B------:R-:W-:-:S02]  /*1490*/  HADD2.F32 R173, -RZ, R31.H1_H1 ;  /* 0x3000001fffad7230 */ /* 0x000fc40000004100 */
[----:B------:R-:W-:Y:S01]  /*14a0*/  FFMA.FTZ R219, R151, R156, R56 ;  /* 0x0000009c97db7223 */ /* 0x000fe20000010038 */
[----:B------:R-:W-:Y:S02]  /*14b0*/  HADD2.F32 R142, -RZ, R25.H0_H0 ;  /* 0x20000019ff8e7230 */ /* 0x000fe40000004100 */
[----:B------:R-:W-:Y:S01]  /*14c0*/  FMUL.FTZ R175, R144, R183 ;  /* 0x000000b790af7220 */ /* 0x000fe20000410000 */
[----:B------:R-:W-:Y:S02]  /*14d0*/  HADD2.F32 R62, -RZ, R28.H0_H0 ;  /* 0x2000001cff3e7230 */ /* 0x000fe40000004100 */
[----:B------:R-:W-:Y:S01]  /*14e0*/  FMUL.FTZ R144, R136, R217 ;  /* 0x000000d988907220 */ /* 0x000fe20000410000 */
[----:B------:R-:W-:Y:S02]  /*14f0*/  HADD2.F32 R171, -RZ, R30.H1_H1 ;  /* 0x3000001effab7230 */ /* 0x000fe40000004100 */
[----:B------:R-:W-:Y:S01]  /*1500*/  FMUL.FTZ R162, R165, R42 ;  /* 0x0000002aa5a27220 */ /* 0x000fe20000410000 */
[----:B------:R-:W-:Y:S01]  /*1510*/  FADD.FTZ R217, R58, R161 ;  /* 0x000000a13ad97221 */ /* 0x000fe20000010000 */
[----:B------:R-:W-:-:S02]  /*1520*/  HADD2.F32 R140, -RZ, R24.H0_H0 ;  /* 0x20000018ff8c7230 */ /* 0x000fc40000004100 */
[----:B------:R-:W-:Y:S01]  /*1530*/  FFMA.FTZ R56, R150, R161, R219 ;  /* 0x000000a196387223 */ /* 0x000fe200000100db */
[----:B------:R-:W-:Y:S01]  /*1540*/  FMUL.FTZ R170, R173, R50 ;  /* 0x00000032adaa7220 */ /* 0x000fe20000410000 */
[----:B------:R-:W-:Y:S02]  /*1550*/  HADD2.F32 R167, -RZ, R28.H1_H1 ;  /* 0x3000001cffa77230 */ /* 0x000fe40000004100 */
[----:B------:R-:W-:Y:S01]  /*1560*/  FMUL.FTZ R173, R142, R55 ;  /* 0x000000378ead7220 */ /* 0x000fe20000410000 */
[----:B------:R-:W-:Y:S01]  /*1570*/  FMUL.FTZ R163, R62, R45 ;  /* 0x0000002d3ea37220 */ /* 0x000fe20000410000 */
[----:B------:R-:W-:Y:S01]  /*1580*/  FMUL.FTZ R142, R136, R215 ;  /* 0x000000d7888e7220 */ /* 0x000fe20000410000 */
[----:B------:R-:W-:Y:S01]  /*1590*/  FADD.FTZ R58, R217, R162 ;  /* 0x000000a2d93a7221 */ /* 0x000fe20000010000 */
[----:B------:R-:W-:Y:S02]  /*15a0*/  HADD2.F32 R169, -RZ, R29.H1_H1 ;  /* 0x3000001dffa97230 */ /* 0x000fe40000004100 */
[----:B------:R-:W-:Y:S01]  /*15b0*/  FMUL.FTZ R168, R171, R48 ;  /* 0x00000030aba87220 */ /* 0x000fe20000410000 */
[----:B------:R-:W-:Y:S01]  /*15c0*/  FFMA.FTZ R215, R149, R162, R56 ;  /* 0x000000a295d77223 */ /* 0x000fe20000010038 */
[----:B------:R-:W-:-:S02]  /*15d0*/  HADD2.F32 R138, -RZ, R31.H0_H0 ;  /* 0x2000001fff8a7230 */ /* 0x000fc40000004100 */
[----:B------:R-:W-:Y:S01]  /*15e0*/  FMUL.FTZ R171, R140, R53 ;  /* 0x000000358cab7220 */ /* 0x000fe20000410000 */
[----:B------:R-:W-:Y:S02]  /*15f0*/  HADD2.F32 R64, -RZ, R29.H0_H0 ;  /* 0x2000001dff407230 */ /* 0x000fe40000004100 */
[----:B------:R-:W-:Y:S01]  /*1600*/  FMUL.FTZ R140, R136, R213 ;  /* 0x000000d5888c7220 */ /* 0x000fe20000410000 */
[----:B------:R-:W-:Y:S01]  /*1610*/  FMUL.FTZ R164, R167, R44 ;  /* 0x0000002ca7a47220 */ /* 0x000fe20000410000 */
[----:B------:R-:W-:Y:S01]  /*1620*/  FADD.FTZ R213, R58, R163 ;  /* 0x000000a33ad57221 */ /* 0x000fe20000010000 */
[----:B------:R-:W-:Y:S02]  /*1630*/  HADD2.F32 R66, -RZ, R30.H0_H0 ;  /* 0x2000001eff427230 */ /* 0x000fe40000004100 */
[----:B------:R-:W-:Y:S01]  /*1640*/  FFMA.FTZ R56, R148, R163, R215 ;  /* 0x000000a394387223 */ /* 0x000fe200000100d7 */
[----:B------:R-:W-:Y:S01]  /*1650*/  FMUL.FTZ R166, R169, R46 ;  /* 0x0000002ea9a67220 */ /* 0x000fe20000410000 */
[----:B------:R-:W-:Y:S01]  /*1660*/  FMUL.FTZ R169, R138, R51 ;  /* 0x000000338aa97220 */ /* 0x000fe20000410000 */
        /* <DEDUP_REMOVED lines=8> */
[C---:B------:R-:W-:Y:S01]  /*16f0*/  FMUL.FTZ R64, R136.reuse, R207 ;  /* 0x000000cf88407220 */ /* 0x040fe20000410000 */
[C---:B------:R-:W-:Y:S01]  /*1700*/  FMUL.FTZ R62, R136.reuse, R205 ;  /* 0x000000cd883e7220 */ /* 0x040fe20000410000 */
[----:B------:R-:W-:Y:S01]  /*1710*/  FADD.FTZ R58, R209, R166 ;  /* 0x000000a6d13a7221 */ /* 0x000fe20000010000 */
[----:B------:R-:W-:Y:S01]  /*1720*/  FFMA.FTZ R207, R145, R166, R56 ;  /* 0x000000a691cf7223 */ /* 0x000fe20000010038 */
[----:B------:R-:W-:Y:S01]  /*1730*/  FMUL.FTZ R60, R136, R203 ;  /* 0x000000cb883c7220 */ /* 0x000fe20000410000 */
[----:B------:R-:W-:-:S02]  /*1740*/  HADD2.F32 R231, -RZ, R22.H0_H0 ;  /* 0x20000016ffe77230 */ /* 0x000fc40000004100 */
[----:B------:R-:W-:Y:S01]  /*1750*/  FADD.FTZ R205, R58, R167 ;  /* 0x000000a73acd7221 */ /* 0x000fe20000010000 */
[----:B------:R-:W-:Y:S01]  /*1760*/  FFMA.FTZ R56, R144, R167, R207 ;  /* 0x000000a790387223 */ /* 0x000fe200000100cf */
[C---:B------:R-:W-:Y:S01]  /*1770*/  FMUL.FTZ R58, R136.reuse, R201 ;  /* 0x000000c9883a7220 */ /* 0x040fe20000410000 */
[----:B------:R-:W-:Y:S02]  /*1780*/  HADD2.F32 R233, -RZ, R23.H0_H0 ;  /* 0x20000017ffe97230 */ /* 0x000fe40000004100 */
        /* <DEDUP_REMOVED lines=65> */
[C---:B------:R-:W-:Y:S01]  /*1ba0*/  FFMA.FTZ R230, R58.reuse, R185, R227 ;  /* 0x000000b93ae67223 */ /* 0x040fe200000100e3 */
[----:B------:R-:W-:Y:S01]  /*1bb0*/  FMUL.FTZ R227, R59, R196 ;  /* 0x000000c43be37220 */ /* 0x000fe20000410000 */
[----:B------:R-:W-:Y:S01]  /*1bc0*/  FMUL.FTZ R228, R58, R195 ;  /* 0x000000c33ae47220 */ /* 0x000fe20000410000 */
[----:B------:R-:W-:Y:S01]  /*1bd0*/  FADD.FTZ R232, R229, R192 ;  /* 0x000000c0e5e87221 */ /* 0x000fe20000010000 */
[C---:B------:R-:W-:Y:S01]  /*1be0*/  FFMA.FTZ R229, R57.reuse, R192, R230 ;  /* 0x000000c039e57223 */ /* 0x040fe200000100e6 */
[----:B------:R-:W-:Y:S01]  /*1bf0*/  FMUL.FTZ R231, R57, R198 ;  /* 0x000000c639e77220 */ /* 0x000fe20000410000 */
[----:B------:R-:W-:Y:S01]  /*1c00*/  FMUL.FTZ R230, R56, R197 ;  /* 0x000000c538e67220 */ /* 0x000fe20000410000 */
[----:B------:R-:W-:Y:S01]  /*1c10*/  FADD.FTZ R232, R232, R191 ;  /* 0x000000bfe8e87221 */ /* 0x000fe20000010000 */
[----:B------:R-:W-:Y:S01]  /*1c20*/  FFMA.FTZ R229, R56, R191, R229 ;  /* 0x000000bf38e57223 */ /* 0x000fe200000100e5 */
[----:B------:R-:W-:Y:S06]  /*1c30*/  BRA `(.L_x_77) ;  /* 0x0000001400807947 */ /* 0x000fec0003800000 */
.L_x_76:
[----:B------:R-:W-:Y:S02]  /*1c40*/  HADD2.F32 R160, -RZ, R32.H0_H0 ;  /* 0x20000020ffa07230 */ /* 0x000fe40000004100 */
[----:B------:R-:W-:Y:S02]  /*1c50*/  HADD2.F32 R162, -RZ, R35.H0_H0 ;  /* 0x20000023ffa27230 */ /* 0x000fe40000004100 */
[----:B------:R-:W0:Y:S01]  /*1c60*/  MUFU.RCP R0, R160 ;  /* 0x000000a000007308 */ /* 0x000e220000001000 */
[----:B-----5:R-:W-:Y:S02]  /*1c70*/  HADD2.F32 R56, -RZ, R36.H0_H0 ;  /* 0x20000024ff387230 */ /* 0x020fe40000004100 */
[----:B------:R-:W-:Y:S02]  /*1c80*/  HADD2.F32 R191, -RZ, R16.H0_H0 ;  /* 0x20000010ffbf7230 */ /* 0x000fe40000004100 */
[--C-:B------:R-:W-:Y:S02]  /*1c90*/  HADD2.F32 R62, -RZ, R38.reuse.H0_H0 ;  /* 0x20000026ff3e7230 */ /* 0x100fe40000004100 */
[----:B------:R-:W-:Y:S01]  /*1ca0*/  HADD2.F32 R65, -RZ, R38.H1_H1 ;  /* 0x30000026ff417230 */ /* 0x000fe20000004100 */
[----:B------:R-:W1:Y:S01]  /*1cb0*/  MUFU.RCP R150, R162 ;  /* 0x000000a200967308 */ /* 0x000e620000001000 */
[----:B------:R-:W-:-:S02]  /*1cc0*/  HADD2.F32 R188, -RZ, R51.H0_H0 ;  /* 0x20000033ffbc7230 */ /* 0x000fc40000004100 */
[----:B------:R-:W-:Y:S01]  /*1cd0*/  FADD.FTZ R191, R56, -R191 ;  /* 0x800000bf38bf7221 */ /* 0x000fe20000010000 */
[----:B------:R-:W-:Y:S02]  /*1ce0*/  HADD2.F32 R59, -RZ, R51.H1_H1 ;  /* 0x30000033ff3b7230 */ /* 0x000fe40000004100 */
[----:B------:R-:W-:Y:S02]  /*1cf0*/  HADD2.F32 R38, -RZ, R39.H0_H0 ;  /* 0x20000027ff267230 */ /* 0x000fe40000004100 */
[----:B------:R-:W-:Y:S02]  /*1d00*/  HADD2.F32 R51, -RZ, R19.H0_H0 ;  /* 0x20000013ff337230 */ /* 0x000fe40000004100 */
[----:B------:R-:W-:Y:S02]  /*1d10*/  HADD2.F32 R63, -RZ, R36.H1_H1 ;  /* 0x30000024ff3f7230 */ /* 0x000fe40000004100 */
[----:B0-----:R-:W-:Y:S01]  /*1d20*/  FMUL.FTZ R0, R191, R0 ;  /* 0x00000000bf007220 */ /* 0x001fe20000410000 */
[----:B------:R-:W-:-:S02]  /*1d30*/  HADD2.F32 R36, -RZ, R37.H0_H0 ;  /* 0x20000025ff247230 */ /* 0x000fc40000004100 */
[----:B------:R-:W-:Y:S01]  /*1d40*/  FADD.FTZ R51, R38, -R51 ;  /* 0x8000003326337221 */ /* 0x000fe20000010000 */
[----:B------:R-:W-:Y:S02]  /*1d50*/  HADD2.F32 R37, -RZ, R37.H1_H1 ;  /* 0x30000025ff257230 */ /* 0x000fe40000004100 */
[----:B------:R-:W-:Y:S02]  /*1d60*/  HADD2.F32 R170, -RZ, R31.H0_H0 ;  /* 0x2000001fffaa7230 */ /* 0x000fe40000004100 */
[--C-:B------:R-:W-:Y:S02]  /*1d70*/  HADD2.F32 R204, -RZ, R45.reuse.H0_H0 ;  /* 0x2000002dffcc7230 */ /* 0x100fe40000004100 */
[----:B-1----:R-:W-:Y:S01]  /*1d80*/  FMUL.FTZ R150, R51, R150 ;  /* 0x0000009633967220 */ /* 0x002fe20000410000 */
[----:B------:R-:W-:Y:S01]  /*1d90*/  HADD2.F32 R213, -RZ, R45.H1_H1 ;  /* 0x3000002dffd57230 */ /* 0x000fe20000004100 */
[----:B------:R-:W0:Y:S01]  /*1da0*/  MUFU.RCP R142, R170 ;  /* 0x000000aa008e7308 */ /* 0x000e220000001000 */
[----:B------:R-:W-:-:S02]  /*1db0*/  HADD2.F32 R196, -RZ, R17.H1_H1 ;  /* 0x30000011ffc47230 */ /* 0x000fc40000004100 */
[----:B------:R-:W-:Y:S02]  /*1dc0*/  HADD2.F32 R64, -RZ, R40.H0_H0 ;  /* 0x20000028ff407230 */ /* 0x000fe40000004100 */
[----:B------:R-:W-:Y:S02]  /*1dd0*/  HADD2.F32 R45, -RZ, R12.H0_H0 ;  /* 0x2000000cff2d7230 */ /* 0x000fe40000004100 */
[----:B------:R-:W-:Y:S01]  /*1de0*/  FADD.FTZ R196, R37, -R196 ;  /* 0x800000c425c47221 */ /* 0x000fe20000010000 */
[----:B------:R-:W-:Y:S02]  /*1df0*/  HADD2.F32 R167, -RZ, R29.H1_H1 ;  /* 0x3000001dffa77230 */ /* 0x000fe40000004100 */
[----:B------:R-:W-:Y:S02]  /*1e00*/  HADD2.F32 R180, -RZ, R27.H1_H1 ;  /* 0x3000001bffb47230 */ /* 0x000fe40000004100 */
[----:B------:R-:W-:Y:S01]  /*1e10*/  FADD.FTZ R45, R64, -R45 ;  /* 0x8000002d402d7221 */ /* 0x000fe20000010000 */
[----:B------:R-:W-:Y:S01]  /*1e20*/  HADD2.F32 R165, -RZ, R28.H1_H1 ;  /* 0x3000001cffa57230 */ /* 0x000fe20000004100 */
[----:B------:R-:W-:Y:S01]  /*1e30*/  MUFU.RCP R145, R167 ;  /* 0x000000a700917308 */ /* 0x000fe20000001000 */
[----:B------:R-:W-:-:S02]  /*1e40*/  HADD2.F32 R39, -RZ, R39.H1_H1 ;  /* 0x30000027ff277230 */ /* 0x000fc40000004100 */
[----:B------:R-:W-:Y:S02]  /*1e50*/  HADD2.F32 R56, -RZ, R19.H1_H1 ;  /* 0x30000013ff387230 */ /* 0x000fe40000004100 */
[----:B------:R-:W-:Y:S02]  /*1e60*/  HADD2.F32 R191, -RZ, R23.H0_H0 ;  /* 0x20000017ffbf7230 */ /* 0x000fe40000004100 */
[----:B------:R-:W-:Y:S01]  /*1e70*/  HADD2.F32 R168, -RZ, R30.H0_H0 ;  /* 0x2000001effa87230 */ /* 0x000fe20000004100 */
[----:B------:R-:W-:Y:S01]  /*1e80*/  MUFU.RCP R64, R180 ;  /* 0x000000b400407308 */ /* 0x000fe20000001000 */
[--C-:B------:R-:W-:Y:S02]  /*1e90*/  HADD2.F32 R182, -RZ, R42.reuse.H0_H0 ;  /* 0x2000002affb67230 */ /* 0x100fe40000004100 */
[----:B------:R-:W-:Y:S01]  /*1ea0*/  FADD.FTZ R56, R39, -R56 ;  /* 0x8000003827387221 */ /* 0x000fe20000010000 */
[----:B------:R-:W-:Y:S02]  /*1eb0*/  HADD2.F32 R181, -RZ, R42.H1_H1 ;  /* 0x3000002affb57230 */ /* 0x000fe40000004100 */
[----:B------:R-:W-:-:S02]  /*1ec0*/  HADD2.F32 R42, -RZ, R43.H0_H0 ;  /* 0x2000002bff2a7230 */ /* 0x000fc40000004100 */
[--C-:B------:R-:W-:Y:S01]  /*1ed0*/  HADD2.F32 R190, -RZ, R50.reuse.H0_H0 ;  /* 0x20000032ffbe7230 */ /* 0x100fe20000004100 */
[----:B------:R-:W1:Y:S01]  /*1ee0*/  MUFU.RCP R147, R165 ;  /* 0x000000a500937308 */ /* 0x000e620000001000 */
[----:B------:R-:W-:Y:S02]  /*1ef0*/  HADD2.F32 R192, -RZ, R50.H1_H1 ;  /* 0x30000032ffc07230 */ /* 0x000fe40000004100 */
[----:B------:R-:W-:Y:S02]  /*1f00*/  HADD2.F32 R37, -RZ, R15.H0_H0 ;  /* 0x2000000fff257230 */ /* 0x000fe40000004100 */
[----:B------:R-:W-:Y:S02]  /*1f10*/  HADD2.F32 R179, -RZ, R40.H1_H1 ;  /* 0x30000028ffb37230 */ /* 0x000fe40000004100 */
[----:B------:R-:W-:Y:S01]  /*1f20*/  HADD2.F32 R50, -RZ, R12.H1_H1 ;  /* 0x3000000cff327230 */ /* 0x000fe20000004100 */
[----:B------:R-:W-:Y:S01]  /*1f30*/  MUFU.RCP R51, R191 ;  /* 0x000000bf00337308 */ /* 0x000fe20000001000 */
[----:B------:R-:W-:-:S02]  /*1f40*/  HADD2.F32 R176, -RZ, R25.H0_H0 ;  /* 0x20000019ffb07230 */ /* 0x000fc40000004100 */
[----:B------:R-:W-:Y:S01]  /*1f50*/  FADD.FTZ R37, R42, -R37 ;  /* 0x800000252a257221 */ /* 0x000fe20000010000 */
[----:B------:R-:W-:Y:S02]  /*1f60*/  HADD2.F32 R164, -RZ, R28.H0_H0 ;  /* 0x2000001cffa47230 */ /* 0x000fe40000004100 */
[----:B------:R-:W-:Y:S01]  /*1f70*/  FADD.FTZ R50, R179, -R50 ;  /* 0x80000032b3327221 */ /* 0x000fe20000010000 */
[----:B------:R-:W-:Y:S02]  /*1f80*/  HADD2.F32 R171, -RZ, R31.H1_H1 ;  /* 0x3000001fffab7230 */ /* 0x000fe40000004100 */
[----:B0-----:R-:W-:Y:S01]  /*1f90*/  FMUL.FTZ R142, R37, R142 ;  /* 0x0000008e258e7220 */ /* 0x001fe20000410000 */
[----:B------:R-:W-:Y:S01]  /*1fa0*/  HADD2.F32 R205, -RZ, R17.H0_H0 ;  /* 0x20000011ffcd7230 */ /* 0x000fe20000004100 */
[----:B------:R-:W-:Y:S01]  /*1fb0*/  MUFU.RCP R144, R168 ;  /* 0x000000a800907308 */ /* 0x000fe20000001000 */
[----:B------:R-:W-:Y:S02]  /*1fc0*/  HADD2.F32 R39, -RZ, R9.H0_H0 ;  /* 0x20000009ff277230 */ /* 0x000fe40000004100 */
[----:B-1----:R-:W-:Y:S01]  /*1fd0*/  FMUL.FTZ R147, R50, R147 ;  /* 0x0000009332937220 */ /* 0x002fe20000410000 */
[----:B------:R-:W-:-:S02]  /*1fe0*/  HADD2.F32 R203, -RZ, R32.H1_H1 ;  /* 0x30000020ffcb7230 */ /* 0x000fc40000004100 */
[----:B------:R-:W-:Y:S01]  /*1ff0*/  FADD.FTZ R205, R36, -R205 ;  /* 0x800000cd24cd7221 */ /* 0x000fe20000010000 */
[----:B------:R-:W-:Y:S02]  /*2000*/  HADD2.F32 R194, -RZ, R16.H1_H1 ;  /* 0x30000010ffc27230 */ /* 0x000fe40000004100 */
[----:B------:R-:W-:Y:S01]  /*2010*/  FADD.FTZ R39, R204, -R39 ;  /* 0x80000027cc277221 */ /* 0x000fe20000010000 */
[----:B------:R-:W-:Y:S01]  /*2020*/  HADD2.F32 R211, -RZ, R44.H1_H1 ;  /* 0x3000002cffd37230 */ /* 0x000fe20000004100 */
[----:B------:R-:W0:Y:S01]  /*2030*/  MUFU.RCP R138, R176 ;  /* 0x000000b0008a7308 */ /* 0x000e220000001000 */
[----:B------:R-:W-:Y:S02]  /*2040*/  HADD2.F32 R175, -RZ, R26.H0_H0 ;  /* 0x2000001affaf7230 */ /* 0x000fe40000004100 */
[----:B------:R-:W-:Y:S01]  /*2050*/  FADD.FTZ R194, R63, -R194 ;  /* 0x800000c23fc27221 */ /* 0x000fe20000010000 */
[----:B------:R-:W-:Y:S02]  /*2060*/  HADD2.F32 R42, -RZ, R8.H1_H1 ;  /* 0x30000008ff2a7230 */ /* 0x000fe40000004100 */
[----:B------:R-:W-:-:S02]  /*2070*/  HADD2.F32 R186, -RZ, R44.H0_H0 ;  /* 0x2000002cffba7230 */ /* 0x000fc40000004100 */
[----:B------:R-:W-:Y:S01]  /*2080*/  HADD2.F32 R179, -RZ, R20.H0_H0 ;  /* 0x20000014ffb37230 */ /* 0x000fe20000004100 */
[----:B------:R-:W1:Y:S01]  /*2090*/  MUFU.RCP R148, R164 ;  /* 0x000000a400947308 */ /* 0x000e620000001000 */
[----:B------:R-:W-:Y:S02]  /*20a0*/  HADD2.F32 R209, -RZ, R43.H1_H1 ;  /* 0x3000002bffd17230 */ /* 0x000fe40000004100 */
[----:B------:R-:W-:Y:S01]  /*20b0*/  FADD.FTZ R42, R211, -R42 ;  /* 0x8000002ad32a7221 */ /* 0x000fe20000010000 */
[----:B------:R-:W-:Y:S02]  /*20c0*/  HADD2.F32 R44, -RZ, R15.H1_H1 ;  /* 0x3000000fff2c7230 */ /* 0x000fe40000004100 */
[----:B------:R-:W-:Y:S02]  /*20d0*/  HADD2.F32 R202, -RZ, R33.H0_H0 ;  /* 0x20000021ffca7230 */ /* 0x000fe40000004100 */
[--C-:B------:R-:W-:Y:S01]  /*20e0*/  HADD2.F32 R40, -RZ, R41.reuse.H0_H0 ;  /* 0x20000029ff287230 */ /* 0x100fe20000004100 */
[----:B------:R-:W2:Y:S01]  /*20f0*/  MUFU.RCP R141, R171 ;  /* 0x000000ab008d7308 */ /* 0x000ea20000001000 */
[----:B------:R-:W-:-:S02]  /*2100*/  HADD2.F32 R41, -RZ, R41.H1_H1 ;  /* 0x30000029ff297230 */ /* 0x000fc40000004100 */
[----:B------:R-:W-:Y:S01]  /*2110*/  FADD.FTZ R44, R209, -R44 ;  /* 0x8000002cd12c7221 */ /* 0x000fe20000010000 */
[----:B------:R-:W-:Y:S02]  /*2120*/  HADD2.F32 R172, -RZ, R24.H0_H0 ;  /* 0x20000018ffac7230 */ /* 0x000fe40000004100 */
[----:B0-----:R-:W-:Y:S01]  /*2130*/  FMUL.FTZ R138, R39, R138 ;  /* 0x0000008a278a7220 */ /* 0x001fe20000410000 */
[----:B------:R-:W-:Y:S02]  /*2140*/  HADD2.F32 R57, -RZ, R47.H1_H1 ;  /* 0x3000002fff397230 */ /* 0x000fe40000004100 */
[----:B------:R-:W-:Y:S01]  /*2150*/  HADD2.F32 R36, -RZ, R13.H1_H1 ;  /* 0x3000000dff247230 */ /* 0x000fe20000004100 */
[----:B------:R-:W0:Y:S01]  /*2160*/  MUFU.RCP R155, R203 ;  /* 0x000000cb009b7308 */ /* 0x000e220000001000 */
[----:B------:R-:W-:Y:S02]  /*2170*/  HADD2.F32 R204, -RZ, R11.H1_H1 ;  /* 0x3000000bffcc7230 */ /* 0x000fe40000004100 */
[----:B-1----:R-:W-:Y:S01]  /*2180*/  FMUL.FTZ R148, R45, R148 ;  /* 0x000000942d947220 */ /* 0x002fe20000410000 */
[----:B------:R-:W-:-:S02]  /*2190*/  HADD2.F32 R43, -RZ, R14.H0_H0 ;  /* 0x2000000eff2b7230 */ /* 0x000fc40000004100 */
[----:B------:R-:W-:Y:S01]  /*21a0*/  FADD.FTZ R36, R41, -R36 ;  /* 0x8000002429247221 */ /* 0x000fe20000010000 */
[----:B------:R-:W-:Y:S02]  /*21b0*/  HADD2.F32 R217, -RZ, R7.H0_H0 ;  /* 0x20000007ffd97230 */ /* 0x000fe40000004100 */
[----:B------:R-:W-:Y:S01]  /*21c0*/  FADD.FTZ R57, R57, -R204 ;  /* 0x800000cc39397221 */ /* 0x000fe20000010000 */
[----:B------:R-:W-:Y:S01]  /*21d0*/  HADD2.F32 R200, -RZ, R48.H1_H1 ;  /* 0x30000030ffc87230 */ /* 0x000fe20000004100 */
[----:B------:R-:W1:Y:S01]  /*21e0*/  MUFU.RCP R67, R175 ;  /* 0x000000af00437308 */ /* 0x000e620000001000 */
[--C-:B------:R-:W-:Y:S02]  /*21f0*/  HADD2.F32 R185, -RZ, R49.reuse.H0_H0 ;  /* 0x20000031ffb97230 */ /* 0x100fe40000004100 */
[----:B------:R-:W-:Y:S01]  /*2200*/  FADD.FTZ R43, R182, -R43 ;  /* 0x8000002bb62b7221 */ /* 0x000fe20000010000 */
[----:B------:R-:W-:Y:S02]  /*2210*/  HADD2.F32 R198, -RZ, R49.H1_H1 ;  /* 0x30000031ffc67230 */ /* 0x000fe40000004100 */
[----:B------:R-:W-:Y:S01]  /*2220*/  FADD.FTZ R188, R188, -R217 ;  /* 0x800000d9bcbc7221 */ /* 0x000fe20000010000 */
[----:B------:R-:W-:-:S02]  /*2230*/  HADD2.F32 R211, -RZ, R4.H1_H1 ;  /* 0x30000004ffd37230 */ /* 0x000fc40000004100 */
[----:B------:R-:W-:Y:S01]  /*2240*/  FMUL.FTZ R145, R36, R145 ;  /* 0x0000009124917220 */ /* 0x000fe20000410000 */
[----:B------:R-:W-:Y:S01]  /*2250*/  HADD2.F32 R199, -RZ, R33.H1_H1 ;  /* 0x30000021ffc77230 */ /* 0x000fe20000004100 */
[----:B------:R-:W3:Y:S01]  /*2260*/  MUFU.RCP R63, R179 ;  /* 0x000000b3003f7308 */ /* 0x000ee20000001000 */
[----:B------:R-:W-:Y:S02]  /*2270*/  HADD2.F32 R49, -RZ, R13.H0_H0 ;  /* 0x2000000dff317230 */ /* 0x000fe40000004100 */
[----:B------:R-:W-:Y:S01]  /*2280*/  FADD.FTZ R211, R200, -R211 ;  /* 0x800000d3c8d37221 */ /* 0x000fe20000010000 */
[----:B------:R-:W-:Y:S02]  /*2290*/  HADD2.F32 R58, -RZ, R47.H0_H0 ;  /* 0x2000002fff3a7230 */ /* 0x000fe40000004100 */
[----:B------:R-:W-:Y:S01]  /*22a0*/  FMUL.FTZ R64, R57, R64 ;  /* 0x0000004039407220 */ /* 0x000fe20000410000 */
[----:B------:R-:W-:Y:S02]  /*22b0*/  HADD2.F32 R201, -RZ, R25.H1_H1 ;  /* 0x30000019ffc97230 */ /* 0x000fe40000004100 */
[----:B------:R-:W-:Y:S01]  /*22c0*/  FADD.FTZ R49, R40, -R49 ;  /* 0x8000003128317221 */ /* 0x000fe20000010000 */
[----:B------:R-:W-:Y:S01]  /*22d0*/  HADD2.F32 R209, -RZ, R11.H0_H0 ;  /* 0x2000000bffd17230 */ /* 0x000fe20000004100 */
[----:B------:R-:W4:Y:S01]  /*22e0*/  MUFU.RCP R154, R202 ;  /* 0x000000ca009a7308 */ /* 0x000f220000001000 */
[----:B------:R-:W-:-:S02]  /*22f0*/  HADD2.F32 R174, -RZ, R34.H0_H0 ;  /* 0x20000022ffae7230 */ /* 0x000fc40000004100 */
[----:B------:R-:W-:Y:S01]  /*2300*/  FMUL.FTZ R57, R188, R51 ;  /* 0x00000033bc397220 */ /* 0x000fe20000410000 */
[----:B------:R-:W-:Y:S02]  /*2310*/  HADD2.F32 R163, -RZ, R35.H1_H1 ;  /* 0x30000023ffa37230 */ /* 0x000fe40000004100 */
[----:B------:R-:W-:Y:S01]  /*2320*/  FADD.FTZ R58, R58, -R209 ;  /* 0x800000d13a3a7221 */ /* 0x000fe20000010000 */
[----:B------:R-:W-:Y:S02]  /*2330*/  HADD2.F32 R37, -RZ, R159.H0_H0 ;  /* 0x2000009fff257230 */ /* 0x000fe40000004100 */
[----:B------:R-:W-:Y:S01]  /*2340*/  FMUL.FTZ R144, R43, R144 ;  /* 0x000000902b907220 */ /* 0x000fe20000410000 */
[----:B------:R-:W-:Y:S01]  /*2350*/  HADD2.F32 R200, -RZ, R23.H1_H1 ;  /* 0x30000017ffc87230 */ /* 0x000fe20000004100 */
[----:B------:R-:W4:Y:S01]  /*2360*/  MUFU.RCP R140, R172 ;  /* 0x000000ac008c7308 */ /* 0x000f220000001000 */
[----:B------:R-:W-:Y:S02]  /*2370*/  HADD2.F32 R215, -RZ, R46.H0_H0 ;  /* 0x2000002effd77230 */ /* 0x000fe40000004100 */
[----:B--2---:R-:W-:Y:S01]  /*2380*/  FMUL.FTZ R141, R44, R141 ;  /* 0x0000008d2c8d7220 */ /* 0x004fe20000410000 */
[----:B------:R-:W-:-:S02]  /*2390*/  HADD2.F32 R40, -RZ, R9.H1_H1 ;  /* 0x30000009ff287230 */ /* 0x000fc40000004100 */
[----:B0-----:R-:W-:Y:S01]  /*23a0*/  FMUL.FTZ R155, R194, R155 ;  /* 0x0000009bc29b7220 */ /* 0x001fe20000410000 */
[----:B------:R-:W-:Y:S02]  /*23b0*/  HADD2.F32 R38, -RZ, R10.H0_H0 ;  /* 0x2000000aff267230 */ /* 0x000fe40000004100 */
[----:B------:R-:W-:Y:S01]  /*23c0*/  HADD2.F32 R60, -RZ, R48.H0_H0 ;  /* 0x20000030ff3c7230 */ /* 0x000fe20000004100 */
[----:B------:R-:W0:Y:S01]  /*23d0*/  MUFU.RCP R153, R199 ;  /* 0x000000c700997308 */ /* 0x000e220000001000 */
[----:B------:R-:W-:Y:S02]  /*23e0*/  HADD2.F32 R209, -RZ, R4.H0_H0 ;  /* 0x20000004ffd17230 */ /* 0x000fe40000004100 */
[----:B------:R-:W-:Y:S01]  /*23f0*/  FADD.FTZ R40, R213, -R40 ;  /* 0x80000028d5287221 */ /* 0x000fe20000010000 */
[----:B------:R-:W-:Y:S02]  /*2400*/  HADD2.F32 R36, -RZ, R159.H1_H1 ;  /* 0x3000009fff247230 */ /* 0x000fe40000004100 */
[----:B------:R-:W-:Y:S01]  /*2410*/  FADD.FTZ R38, R215, -R38 ;  /* 0x80000026d7267221 */ /* 0x000fe20000010000 */
[----:B------:R-:W-:-:S02]  /*2420*/  HADD2.F32 R161, -RZ, R34.H1_H1 ;  /* 0x30000022ffa17230 */ /* 0x000fc40000004100 */
[----:B------:R-:W-:Y:S01]  /*2430*/  FADD.FTZ R204, R60, -R209 ;  /* 0x800000d13ccc7221 */ /* 0x000fe20000010000 */
[--C-:B------:R-:W-:Y:S01]  /*2440*/  HADD2.F32 R51, -RZ, R3.reuse.H0_H0 ;  /* 0x20000003ff337230 */ /* 0x100fe20000004100 */
[----:B------:R-:W2:Y:S01]  /*2450*/  MUFU.RCP R137, R201 ;  /* 0x000000c900897308 */ /* 0x000ea20000001000 */
[----:B------:R-:W-:Y:S02]  /*2460*/  HADD2.F32 R50, -RZ, R3.H1_H1 ;  /* 0x30000003ff327230 */ /* 0x000fe40000004100 */
[----:B------:R-:W-:Y:S01]  /*2470*/  FMUL.FTZ R3, R160, R37 ;  /* 0x00000025a0037220 */ /* 0x000fe20000410000 */
[----:B------:R-:W-:Y:S02]  /*2480*/  HADD2.F32 R173, -RZ, R24.H1_H1 ;  /* 0x30000018ffad7230 */ /* 0x000fe40000004100 */
[----:B------:R-:W-:Y:S01]  /*2490*/  FMUL.FTZ R160, R203, R36 ;  /* 0x00000024cba07220 */ /* 0x000fe20000410000 */
[----:B------:R-:W-:Y:S02]  /*24a0*/  HADD2.F32 R41, -RZ, R8.H0_H0 ;  /* 0x20000008ff297230 */ /* 0x000fe40000004100 */
[----:B------:R-:W-:Y:S01]  /*24b0*/  FADD.FTZ R203, RZ, R3 ;  /* 0x00000003ffcb7221 */ /* 0x000fe20000010000 */
[----:B------:R-:W-:Y:S01]  /*24c0*/  HADD2.F32 R213, -RZ, R5.H1_H1 ;  /* 0x30000005ffd57230 */ /* 0x000fe20000004100 */
[----:B------:R-:W2:Y:S01]  /*24d0*/  MUFU.RCP R152, R174 ;  /* 0x000000ae00987308 */ /* 0x000ea20000001000 */
[----:B------:R-:W-:-:S02]  /*24e0*/  HADD2.F32 R39, -RZ, R158.H0_H0 ;  /* 0x2000009eff277230 */ /* 0x000fc40000004100 */
[----:B------:R-:W-:Y:S01]  /*24f0*/  FADD.FTZ R41, R186, -R41 ;  /* 0x80000029ba297221 */ /* 0x000fe20000010000 */
[--C-:B------:R-:W-:Y:S02]  /*2500*/  HADD2.F32 R45, -RZ, R157.reuse.H0_H0 ;  /* 0x2000009dff2d7230 */ /* 0x100fe40000004100 */
[----:B-1----:R-:W-:Y:S01]  /*2510*/  FMUL.FTZ R67, R38, R67 ;  /* 0x0000004326437220 */ /* 0x002fe20000410000 */
[----:B------:R-:W-:Y:S02]  /*2520*/  HADD2.F32 R44, -RZ, R157.H1_H1 ;  /* 0x3000009dff2c7230 */ /* 0x000fe40000004100 */
[----:B------:R-:W-:Y:S01]  /*2530*/  FFMA.FTZ R157, R3, R0, RZ ;  /* 0x00000000039d7223 */ /* 0x000fe200000100ff */
[----:B---3--:R-:W-:Y:S01]  /*2540*/  FMUL.FTZ R63, R204, R63 ;  /* 0x0000003fcc3f7220 */ /* 0x008fe20000410000 */
[----:B------:R-:W1:Y:S01]  /*2550*/  MUFU.RCP R149, R163 ;  /* 0x000000a300957308 */ /* 0x000e620000001000 */
[----:B------:R-:W-:Y:S02]  /*2560*/  HADD2.F32 R38, -RZ, R158.H1_H1 ;  /* 0x3000009eff267230 */ /* 0x000fe40000004100 */
[----:B------:R-:W-:Y:S01]  /*2570*/  FADD.FTZ R213, R198, -R213 ;  /* 0x800000d5c6d57221 */ /* 0x000fe20000010000 */
[----:B------:R-:W-:-:S02]  /*2580*/  HADD2.F32 R207, -RZ, R18.H0_H0 ;  /* 0x20000012ffcf7230 */ /* 0x000fc40000004100 */
[----:B------:R-:W-:Y:S01]  /*2590*/  FMUL.FTZ R159, R202, R39 ;  /* 0x00000027ca9f7220 */ /* 0x000fe20000410000 */
[----:B------:R-:W-:Y:S01]  /*25a0*/  FADD.FTZ R204, R203, R160 ;  /* 0x000000a0cbcc7221 */ /* 0x000fe20000010000 */
[----:B------:R-:W-:Y:S02]  /*25b0*/  HADD2.F32 R198, -RZ, R7.H1_H1 ;  /* 0x30000007ffc67230 */ /* 0x000fe40000004100 */
[----:B----4-:R-:W-:Y:S01]  /*25c0*/  FMUL.FTZ R154, R205, R154 ;  /* 0x0000009acd9a7220 */ /* 0x010fe20000410000 */
[----:B------:R-:W3:Y:S01]  /*25d0*/  MUFU.RCP R43, R200 ;  /* 0x000000c8002b7308 */ /* 0x000ee20000001000 */
[----:B------:R-:W-:Y:S01]  /*25e0*/  FFMA.FTZ R202, R160, R155, R157 ;  /* 0x0000009ba0ca7223 */ /* 0x000fe2000001009d */
[----:B------:R-:W-:Y:S01]  /*25f0*/  FMUL.FTZ R140, R41, R140 ;  /* 0x0000008c298c7220 */ /* 0x000fe20000410000 */
[----:B------:R-:W-:Y:S02]  /*2600*/  HADD2.F32 R41, -RZ, R156.H0_H0 ;  /* 0x2000009cff297230 */ /* 0x000fe40000004100 */
[----:B------:R-:W-:Y:S01]  /*2610*/  FMUL.FTZ R158, R199, R38 ;  /* 0x00000026c79e7220 */ /* 0x000fe20000410000 */
[----:B------:R-:W-:-:S02]  /*2620*/  HADD2.F32 R48, -RZ, R18.H1_H1 ;  /* 0x30000012ff307230 */ /* 0x000fc40000004100 */
[----:B------:R-:W-:Y:S01]  /*2630*/  FADD.FTZ R203, R204, R159 ;  /* 0x0000009fcccb7221 */ /* 0x000fe20000010000 */
[----:B------:R-:W-:Y:S01]  /*2640*/  HADD2.F32 R178, -RZ, R26.H1_H1 ;  /* 0x3000001affb27230 */ /* 0x000fe20000004100 */
[----:B------:R-:W4:Y:S01]  /*2650*/  MUFU.RCP R151, R161 ;  /* 0x000000a100977308 */ /* 0x000f220000001000 */
[----:B------:R-:W-:Y:S01]  /*2660*/  FADD.FTZ R207, R62, -R207 ;  /* 0x800000cf3ecf7221 */ /* 0x000fe20000010000 */
[----:B0-----:R-:W-:Y:S01]  /*2670*/  FMUL.FTZ R153, R196, R153 ;  /* 0x00000099c4997220 */ /* 0x001fe20000410000 */
[----:B------:R-:W-:Y:S01]  /*2680*/  FFMA.FTZ R199, R159, R154, R202 ;  /* 0x0000009a9fc77223 */ /* 0x000fe200000100ca */
[----:B------:R-:W-:Y:S01]  /*2690*/  FADD.FTZ R198, R59, -R198 ;  /* 0x800000c63bc67221 */ /* 0x000fe20000010000 */
[----:B--2---:R-:W-:Y:S01]  /*26a0*/  FMUL.FTZ R137, R40, R137 ;  /* 0x0000008928897220 */ /* 0x004fe20000410000 */
[----:B------:R-:W-:Y:S02]  /*26b0*/  HADD2.F32 R40, -RZ, R156.H1_H1 ;  /* 0x3000009cff287230 */ /* 0x000fe40000004100 */
[----:B------:R-:W-:Y:S01]  /*26c0*/  FMUL.FTZ R157, R174, R41 ;  /* 0x00000029ae9d7220 */ /* 0x000fe20000410000 */
[----:B------:R-:W0:Y:S01]  /*26d0*/  MUFU.RCP R139, R173 ;  /* 0x000000ad008b7308 */ /* 0x000e220000001000 */
[----:B------:R-:W-:-:S02]  /*26e0*/  HADD2.F32 R169, -RZ, R30.H1_H1 ;  /* 0x3000001effa97230 */ /* 0x000fc40000004100 */
[----:B------:R-:W-:Y:S01]  /*26f0*/  FADD.FTZ R202, R203, R158 ;  /* 0x0000009ecbca7221 */ /* 0x000fe20000010000 */
[----:B------:R-:W-:Y:S01]  /*2700*/  FADD.FTZ R48, R65, -R48 ;  /* 0x8000003041307221 */ /* 0x000fe20000010000 */
[----:B------:R-:W-:Y:S01]  /*2710*/  FMUL.FTZ R152, R207, R152 ;  /* 0x00000098cf987220 */ /* 0x000fe20000410000 */
[----:B-1----:R-:W-:Y:S01]  /*2720*/  FMUL.FTZ R149, R56, R149 ;  /* 0x0000009538957220 */ /* 0x002fe20000410000 */
[----:B------:R-:W-:Y:S01]  /*2730*/  FFMA.FTZ R174, R158, R153, R199 ;  /* 0x000000999eae7223 */ /* 0x000fe200000100c7 */
[----:B------:R-:W-:Y:S01]  /*2740*/  HADD2.F32 R166, -RZ, R29.H0_H0 ;  /* 0x2000001dffa67230 */ /* 0x000fe20000004100 */
[----:B------:R-:W1:Y:S01]  /*2750*/  MUFU.RCP R66, R178 ;  /* 0x000000b200427308 */ /* 0x000e620000001000 */
[----:B---3--:R-:W-:Y:S01]  /*2760*/  FMUL.FTZ R56, R198, R43 ;  /* 0x0000002bc6387220 */ /* 0x008fe20000410000 */
[----:B------:R-:W-:Y:S02]  /*2770*/  HADD2.F32 R43, -RZ, R55.H0_H0 ;  /* 0x20000037ff2b7230 */ /* 0x000fe40000004100 */
[----:B------:R-:W-:Y:S01]  /*2780*/  FMUL.FTZ R156, R161, R40 ;  /* 0x00000028a19c7220 */ /* 0x000fe20000410000 */
[----:B------:R-:W-:Y:S01]  /*2790*/  FADD.FTZ R203, R202, R157 ;  /* 0x0000009dcacb7221 */ /* 0x000fe20000010000 */
[----:B----4-:R-:W-:Y:S01]  /*27a0*/  FMUL.FTZ R151, R48, R151 ;  /* 0x0000009730977220 */ /* 0x010fe20000410000 */
[----:B------:R-:W-:Y:S01]  /*27b0*/  FFMA.FTZ R199, R157, R152, R174 ;  /* 0x000000989dc77223 */ /* 0x000fe200000100ae */
[----:B------:R-:W-:Y:S01]  /*27c0*/  HADD2.F32 R206, -RZ, R5.H0_H0 ;  /* 0x20000005ffce7230 */ /* 0x000fe20000004100 */
[----:B------:R-:W2:Y:S01]  /*27d0*/  MUFU.RCP R143, R169 ;  /* 0x000000a9008f7308 */ /* 0x000ea20000001000 */
[----:B------:R-:W-:Y:S01]  /*27e0*/  FMUL.FTZ R161, R162, R43 ;  /* 0x0000002ba2a17220 */ /* 0x000fe20000410000 */
[----:B0-----:R-:W-:Y:S01]  /*27f0*/  FMUL.FTZ R139, R42, R139 ;  /* 0x0000008b2a8b7220 */ /* 0x001fe20000410000 */
[----:B------:R-:W-:-:S02]  /*2800*/  HADD2.F32 R42, -RZ, R55.H1_H1 ;  /* 0x30000037ff2a7230 */ /* 0x000fc40000004100 */
[----:B------:R-:W-:Y:S01]  /*2810*/  FADD.FTZ R202, R203, R156 ;  /* 0x0000009ccbca7221 */ /* 0x000fe20000010000 */
[----:B------:R-:W-:Y:S02]  /*2820*/  HADD2.F32 R61, -RZ, R46.H1_H1 ;  /* 0x3000002eff3d7230 */ /* 0x000fe40000004100 */
[----:B------:R-:W-:Y:S01]  /*2830*/  FFMA.FTZ R174, R156, R151, R199 ;  /* 0x000000979cae7223 */ /* 0x000fe200000100c7 */
[----:B------:R-:W-:Y:S01]  /*2840*/  HADD2.F32 R186, -RZ, R10.H1_H1 ;  /* 0x3000000affba7230 */ /* 0x000fe20000004100 */
[----:B------:R-:W0:Y:S01]  /*2850*/  MUFU.RCP R146, R166 ;  /* 0x000000a600927308 */ /* 0x000e220000001000 */
[----:B------:R-:W-:Y:S02]  /*2860*/  HADD2.F32 R215, -RZ, R6.H1_H1 ;  /* 0x30000006ffd77230 */ /* 0x000fe40000004100 */
[----:B------:R-:W-:Y:S01]  /*2870*/  FADD.FTZ R206, R185, -R206 ;  /* 0x800000ceb9ce7221 */ /* 0x000fe20000010000 */
[----:B------:R-:W-:Y:S01]  /*2880*/  FMUL.FTZ R162, R163, R42 ;  /* 0x0000002aa3a27220 */ /* 0x000fe20000410000 */
[----:B------:R-:W-:Y:S01]  /*2890*/  FADD.FTZ R203, R202, R161 ;  /* 0x000000a1cacb7221 */ /* 0x000fe20000010000 */
[----:B------:R-:W-:-:S02]  /*28a0*/  HADD2.F32 R46, -RZ, R14.H1_H1 ;  /* 0x3000000eff2e7230 */ /* 0x000fc40000004100 */
[----:B------:R-:W-:Y:S01]  /*28b0*/  FFMA.FTZ R199, R161, R150, R174 ;  /* 0x00000096a1c77223 */ /* 0x000fe200000100ae */
[--C-:B------:R-:W-:Y:S02]  /*28c0*/  HADD2.F32 R185, -RZ, R22.reuse.H0_H0 ;  /* 0x20000016ffb97230 */ /* 0x100fe40000004100 */
[----:B------:R-:W-:Y:S01]  /*28d0*/  FADD.FTZ R47, R61, -R186 ;  /* 0x800000ba3d2f7221 */ /* 0x000fe20000010000 */
[----:B------:R-:W-:Y:S02]  /*28e0*/  HADD2.F32 R177, -RZ, R27.H0_H0 ;  /* 0x2000001bffb17230 */ /* 0x000fe40000004100 */
[----:B------:R-:W-:Y:S01]  /*28f0*/  FADD.FTZ R215, R192, -R215 ;  /* 0x800000d7c0d77221 */ /* 0x000fe20000010000 */
[----:B------:R-:W-:Y:S02]  /*2900*/  HADD2.F32 R192, -RZ, R22.H1_H1 ;  /* 0x30000016ffc07230 */ /* 0x000fe40000004100 */
[----:B------:R-:W-:Y:S01]  /*2910*/  FMUL.FTZ R163, R164, R45 ;  /* 0x0000002da4a37220 */ /* 0x000fe20000410000 */
[----:B------:R-:W-:Y:S01]  /*2920*/  FADD.FTZ R202, R203, R162 ;  /* 0x000000a2cbca7221 */ /* 0x000fe20000010000 */
[----:B------:R-:W3:Y:S01]  /*2930*/  MUFU.RCP R219, R185 ;  /* 0x000000b900db7308 */ /* 0x000ee20000001000 */
[----:B------:R-:W-:Y:S01]  /*2940*/  FFMA.FTZ R174, R162, R149, R199 ;  /* 0x00000095a2ae7223 */ /* 0x000fe200000100c7 */
[----:B------:R-:W-:Y:S01]  /*2950*/  FADD.FTZ R46, R181, -R46 ;  /* 0x8000002eb52e7221 */ /* 0x000fe20000010000 */
[----:B-1----:R-:W-:Y:S01]  /*2960*/  FMUL.FTZ R66, R47, R66 ;  /* 0x000000422f427220 */ /* 0x002fe20000410000 */
[----:B------:R-:W-:-:S02]  /*2970*/  HADD2.F32 R47, -RZ, R53.H0_H0 ;  /* 0x20000035ff2f7230 */ /* 0x000fc40000004100 */
[----:B------:R-:W-:Y:S01]  /*2980*/  FMUL.FTZ R164, R165, R44 ;  /* 0x0000002ca5a47220 */ /* 0x000fe20000410000 */
[----:B------:R-:W-:Y:S01]  /*2990*/  FADD.FTZ R203, R202, R163 ;  /* 0x000000a3cacb7221 */ /* 0x000fe20000010000 */
[--C-:B------:R-:W-:Y:S01]  /*29a0*/  HADD2.F32 R55, -RZ, R184.reuse.H0_H0 ;  /* 0x200000b8ff377230 */ /* 0x100fe20000004100 */
[----:B------:R-:W1:Y:S01]  /*29b0*/  MUFU.RCP R65, R177 ;  /* 0x000000b100417308 */ /* 0x000e620000001000 */
[----:B------:R-:W-:Y:S01]  /*29c0*/  FFMA.FTZ R199, R163, R148, R174 ;  /* 0x00000094a3c77223 */ /* 0x000fe200000100ae */
[----:B--2---:R-:W-:Y:S01]  /*29d0*/  FMUL.FTZ R143, R46, R143 ;  /* 0x0000008f2e8f7220 */ /* 0x004fe20000410000 */
[----:B------:R-:W-:Y:S02]  /*29e0*/  HADD2.F32 R184, -RZ, R184.H1_H1 ;  /* 0x300000b8ffb87230 */ /* 0x000fe40000004100 */
[----:B0-----:R-:W-:Y:S01]  /*29f0*/  FMUL.FTZ R146, R49, R146 ;  /* 0x0000009231927220 */ /* 0x001fe20000410000 */
[----:B------:R-:W-:Y:S02]  /*2a00*/  HADD2.F32 R46, -RZ, R53.H1_H1 ;  /* 0x30000035ff2e7230 */ /* 0x000fe40000004100 */
[----:B------:R-:W-:Y:S01]  /*2a10*/  FMUL.FTZ R165, R166, R47 ;  /* 0x0000002fa6a57220 */ /* 0x000fe20000410000 */
[----:B------:R-:W-:Y:S01]  /*2a20*/  FADD.FTZ R204, R203, R164 ;  /* 0x000000a4cbcc7221 */ /* 0x000fe20000010000 */
[----:B------:R-:W0:Y:S01]  /*2a30*/  MUFU.RCP R194, R192 ;  /* 0x000000c000c27308 */ /* 0x000e220000001000 */
[----:B------:R-:W-:-:S02]  /*2a40*/  HADD2.F32 R49, -RZ, R52.H0_H0 ;  /* 0x20000034ff317230 */ /* 0x000fc40000004100 */
[----:B------:R-:W-:Y:S01]  /*2a50*/  FFMA.FTZ R202, R164, R147, R199 ;  /* 0x00000093a4ca7223 */ /* 0x000fe200000100c7 */
[----:B------:R-:W-:Y:S02]  /*2a60*/  HADD2.F32 R209, -RZ, R6.H0_H0 ;  /* 0x20000006ffd17230 */ /* 0x000fe40000004100 */
[----:B------:R-:W-:Y:S01]  /*2a70*/  FMUL.FTZ R174, R201, R184 ;  /* 0x000000b8c9ae7220 */ /* 0x000fe20000410000 */
[----:B------:R-:W-:Y:S02]  /*2a80*/  HADD2.F32 R48, -RZ, R52.H1_H1 ;  /* 0x30000034ff307230 */ /* 0x000fe40000004100 */
[----:B------:R-:W-:Y:S01]  /*2a90*/  FMUL.FTZ R166, R167, R46 ;  /* 0x0000002ea7a67220 */ /* 0x000fe20000410000 */
[----:B------:R-:W-:Y:S01]  /*2aa0*/  FADD.FTZ R201, R204, R165 ;  /* 0x000000a5ccc97221 */ /* 0x000fe20000010000 */
[--C-:B------:R-:W-:Y:S02]  /*2ab0*/  HADD2.F32 R53, -RZ, R54.reuse.H0_H0 ;  /* 0x20000036ff357230 */ /* 0x100fe40000004100 */
[----:B------:R-:W-:Y:S01]  /*2ac0*/  FFMA.FTZ R199, R165, R146, R202 ;  /* 0x00000092a5c77223 */ /* 0x000fe200000100ca */
[----:B------:R-:W-:-:S02]  /*2ad0*/  HADD2.F32 R52, -RZ, R54.H1_H1 ;  /* 0x30000036ff347230 */ /* 0x000fc40000004100 */
[----:B------:R-:W-:Y:S01]  /*2ae0*/  FMUL.FTZ R167, R168, R49 ;  /* 0x00000031a8a77220 */ /* 0x000fe20000410000 */
[----:B------:R-:W-:Y:S01]  /*2af0*/  FADD.FTZ R190, R190, -R209 ;  /* 0x800000d1bebe7221 */ /* 0x000fe20000010000 */
[----:B------:R-:W-:Y:S01]  /*2b00*/  FMUL.FTZ R168, R169, R48 ;  /* 0x00000030a9a87220 */ /* 0x000fe20000410000 */
[--C-:B------:R-:W-:Y:S02]  /*2b10*/  HADD2.F32 R54, -RZ, R183.reuse.H0_H0 ;  /* 0x200000b7ff367230 */ /* 0x100fe40000004100 */
[----:B------:R-:W-:Y:S01]  /*2b20*/  FMUL.FTZ R169, R170, R51 ;  /* 0x00000033aaa97220 */ /* 0x000fe20000410000 */
[----:B------:R-:W-:Y:S01]  /*2b30*/  FADD.FTZ R204, R201, R166 ;  /* 0x000000a6c9cc7221 */ /* 0x000fe20000010000 */
[----:B------:R-:W-:Y:S02]  /*2b40*/  HADD2.F32 R183, -RZ, R183.H1_H1 ;  /* 0x300000b7ffb77230 */ /* 0x000fe40000004100 */
[----:B------:R-:W-:Y:S01]  /*2b50*/  FMUL.FTZ R170, R171, R50 ;  /* 0x00000032abaa7220 */ /* 0x000fe20000410000 */
[----:B------:R-:W-:Y:S01]  /*2b60*/  FFMA.FTZ R202, R166, R145, R199 ;  /* 0x00000091a6ca7223 */ /* 0x000fe200000100c7 */
[----:B------:R-:W-:-:S02]  /*2b70*/  HADD2.F32 R181, -RZ, R21.H0_H0 ;  /* 0x20000015ffb57230 */ /* 0x000fc40000004100 */
[----:B------:R-:W-:Y:S01]  /*2b80*/  FMUL.FTZ R171, R172, R53 ;  /* 0x00000035acab7220 */ /* 0x000fe20000410000 */
[--C-:B------:R-:W-:Y:S02]  /*2b90*/  HADD2.F32 R188, -RZ, R187.reuse.H0_H0 ;  /* 0x200000bbffbc7230 */ /* 0x100fe40000004100 */
[----:B---3--:R-:W-:Y:S01]  /*2ba0*/  FMUL.FTZ R59, R190, R219 ;  /* 0x000000dbbe3b7220 */ /* 0x008fe20000410000 */
[----:B------:R-:W-:Y:S02]  /*2bb0*/  HADD2.F32 R187, -RZ, R187.H1_H1 ;  /* 0x300000bbffbb7230 */ /* 0x000fe40000004100 */
[----:B------:R-:W-:Y:S01]  /*2bc0*/  FMUL.FTZ R172, R173, R52 ;  /* 0x00000034adac7220 */ /* 0x000fe20000410000 */
[----:B-1----:R-:W-:Y:S01]  /*2bd0*/  FMUL.FTZ R65, R58, R65 ;  /* 0x000000413a417220 */ /* 0x002fe20000410000 */
[----:B------:R-:W-:Y:S02]  /*2be0*/  HADD2.F32 R190, -RZ, R189.H0_H0 ;  /* 0x200000bdffbe7230 */ /* 0x000fe40000004100 */
[----:B------:R-:W-:Y:S01]  /*2bf0*/  FMUL.FTZ R173, R176, R55 ;  /* 0x00000037b0ad7220 */ /* 0x000fe20000410000 */
[----:B------:R-:W-:Y:S01]  /*2c00*/  FADD.FTZ R201, R204, R167 ;  /* 0x000000a7ccc97221 */ /* 0x000fe20000010000 */
[----:B------:R-:W-:-:S02]  /*2c10*/  HADD2.F32 R182, -RZ, R20.H1_H1 ;  /* 0x30000014ffb67230 */ /* 0x000fc40000004100 */
[----:B0-----:R-:W-:Y:S01]  /*2c20*/  FMUL.FTZ R58, R215, R194 ;  /* 0x000000c2d73a7220 */ /* 0x001fe20000410000 */
[----:B------:R-:W-:Y:S02]  /*2c30*/  HADD2.F32 R189, -RZ, R189.H1_H1 ;  /* 0x300000bdffbd7230 */ /* 0x000fe40000004100 */
[----:B------:R-:W-:Y:S01]  /*2c40*/  FMUL.FTZ R176, R175, R54 ;  /* 0x00000036afb07220 */ /* 0x000fe20000410000 */
[----:B------:R-:W-:Y:S01]  /*2c50*/  FFMA.FTZ R199, R167, R144, R202 ;  /* 0x00000090a7c77223 */ /* 0x000fe200000100ca */
[----:B------:R-:W0:Y:S01]  /*2c60*/  MUFU.RCP R61, R181 ;  /* 0x000000b5003d7308 */ /* 0x000e220000001000 */
[----:B------:R-:W-:Y:S02]  /*2c70*/  HADD2.F32 R194, -RZ, R193.H0_H0 ;  /* 0x200000c1ffc27230 */ /* 0x000fe40000004100 */
[----:B------:R-:W-:Y:S01]  /*2c80*/  FMUL.FTZ R175, R178, R183 ;  /* 0x000000b7b2af7220 */ /* 0x000fe20000410000 */
[----:B------:R-:W-:Y:S02]  /*2c90*/  HADD2.F32 R186, -RZ, R21.H1_H1 ;  /* 0x30000015ffba7230 */ /* 0x000fe40000004100 */
[----:B------:R-:W-:Y:S01]  /*2ca0*/  FMUL.FTZ R178, R177, R188 ;  /* 0x000000bcb1b27220 */ /* 0x000fe20000410000 */
[----:B------:R-:W-:-:S02]  /*2cb0*/  HADD2.F32 R193, -RZ, R193.H1_H1 ;  /* 0x300000c1ffc17230 */ /* 0x000fc40000004100 */
[----:B------:R-:W-:Y:S01]  /*2cc0*/  FMUL.FTZ R177, R180, R187 ;  /* 0x000000bbb4b17220 */ /* 0x000fe20000410000 */
[--C-:B------:R-:W-:Y:S02]  /*2cd0*/  HADD2.F32 R196, -RZ, R195.reuse.H0_H0 ;  /* 0x200000c3ffc47230 */ /* 0x100fe40000004100 */
[----:B------:R-:W-:Y:S01]  /*2ce0*/  FADD.FTZ R204, R201, R168 ;  /* 0x000000a8c9cc7221 */ /* 0x000fe20000010000 */
[----:B------:R-:W-:Y:S02]  /*2cf0*/  HADD2.F32 R195, -RZ, R195.H1_H1 ;  /* 0x300000c3ffc37230 */ /* 0x000fe40000004100 */
[----:B------:R-:W-:Y:S01]  /*2d00*/  FMUL.FTZ R180, R179, R190 ;  /* 0x000000beb3b47220 */ /* 0x000fe20000410000 */
[----:B------:R-:W-:Y:S01]  /*2d10*/  FFMA.FTZ R202, R168, R143, R199 ;  /* 0x0000008fa8ca7223 */ /* 0x000fe200000100c7 */
[----:B------:R1:W2:Y:S01]  /*2d20*/  MUFU.RCP R62, R182 ;  /* 0x000000b6003e7308 */ /* 0x0002a20000001000 */
[--C-:B------:R-:W-:Y:S02]  /*2d30*/  HADD2.F32 R198, -RZ, R197.reuse.H0_H0 ;  /* 0x200000c5ffc67230 */ /* 0x100fe40000004100 */
[----:B------:R-:W-:Y:S01]  /*2d40*/  FMUL.FTZ R179, R182, R189 ;  /* 0x000000bdb6b37220 */ /* 0x000fe20000410000 */
[----:B------:R-:W-:-:S02]  /*2d50*/  HADD2.F32 R197, -RZ, R197.H1_H1 ;  /* 0x300000c5ffc57230 */ /* 0x000fc40000004100 */
[----:B------:R-:W-:Y:S01]  /*2d60*/  FADD.FTZ R201, R204, R169 ;  /* 0x000000a9ccc97221 */ /* 0x000fe20000010000 */
[----:B------:R-:W-:Y:S01]  /*2d70*/  FFMA.FTZ R199, R169, R142, R202 ;  /* 0x0000008ea9c77223 */ /* 0x000fe200000100ca */
[----:B0-----:R-:W-:Y:S01]  /*2d80*/  FMUL.FTZ R61, R206, R61 ;  /* 0x0000003dce3d7220 */ /* 0x001fe20000410000 */
[----:B------:R-:W-:Y:S01]  /*2d90*/  FMUL.FTZ R203, R37, R0 ;  /* 0x0000000025cb7220 */ /* 0x000fe20000410000 */
[----:B------:R0:W3:Y:S01]  /*2da0*/  MUFU.RCP R60, R186 ;  /* 0x000000ba003c7308 */ /* 0x0000e20000001000 */
[----:B-1----:R-:W-:Y:S01]  /*2db0*/  FMUL.FTZ R182, R181, R194 ;  /* 0x000000c2b5b67220 */ /* 0x002fe20000410000 */
[----:B------:R-:W-:Y:S01]  /*2dc0*/  FMUL.FTZ R181, R186, R193 ;  /* 0x000000c1bab57220 */ /* 0x000fe20000410000 */
[----:B------:R-:W-:Y:S01]  /*2dd0*/  FADD.FTZ R202, R201, R170 ;  /* 0x000000aac9ca7221 */ /* 0x000fe20000010000 */
[----:B------:R-:W-:Y:S01]  /*2de0*/  FMUL.FTZ R204, R36, R155 ;  /* 0x0000009b24cc7220 */ /* 0x000fe20000410000 */
[----:B------:R-:W-:Y:S01]  /*2df0*/  FMUL.FTZ R201, R39, R154 ;  /* 0x0000009a27c97220 */ /* 0x000fe20000410000 */
[----:B------:R-:W-:Y:S01]  /*2e00*/  FMUL.FTZ R210, R46, R145 ;  /* 0x000000912ed27220 */ /* 0x000fe20000410000 */
[----:B------:R-:W-:Y:S01]  /*2e10*/  FADD.FTZ R205, R202, R171 ;  /* 0x000000abcacd7221 */ /* 0x000fe20000010000 */
[----:B------:R-:W-:Y:S01]  /*2e20*/  FMUL.FTZ R202, R38, R153 ;  /* 0x0000009926ca7220 */ /* 0x000fe20000410000 */
[----:B0-----:R-:W-:Y:S01]  /*2e30*/  FMUL.FTZ R186, R185, R196 ;  /* 0x000000c4b9ba7220 */ /* 0x001fe20000410000 */
[----:B------:R-:W-:Y:S01]  /*2e40*/  FMUL.FTZ R185, R192, R195 ;  /* 0x000000c3c0b97220 */ /* 0x000fe20000410000 */
[----:B------:R-:W-:Y:S01]  /*2e50*/  FMUL.FTZ R192, R191, R198 ;  /* 0x000000c6bfc07220 */ /* 0x000fe20000410000 */
[----:B------:R-:W-:Y:S01]  /*2e60*/  FMUL.FTZ R191, R200, R197 ;  /* 0x000000c5c8bf7220 */ /* 0x000fe20000410000 */
[----:B------:R-:W-:Y:S01]  /*2e70*/  FFMA.FTZ R200, R170, R141, R199 ;  /* 0x0000008daac87223 */ /* 0x000fe200000100c7 */
[----:B------:R-:W-:Y:S01]  /*2e80*/  FADD.FTZ R208, R205, R172 ;  /* 0x000000accdd07221 */ /* 0x000fe20000010000 */
[----:B--2---:R-:W-:Y:S01]  /*2e90*/  FMUL.FTZ R62, R211, R62 ;  /* 0x0000003ed33e7220 */ /* 0x004fe20000410000 */
[----:B------:R-:W-:Y:S01]  /*2ea0*/  FMUL.FTZ R205, R43, R150 ;  /* 0x000000962bcd7220 */ /* 0x000fe20000410000 */
[----:B------:R-:W-:Y:S01]  /*2eb0*/  FFMA.FTZ R199, R171, R140, R200 ;  /* 0x0000008cabc77223 */ /* 0x000fe200000100c8 */
[----:B------:R-:W-:Y:S01]  /*2ec0*/  FADD.FTZ R209, R208, R173 ;  /* 0x000000add0d17221 */ /* 0x000fe20000010000 */
[----:B---3--:R-:W-:Y:S01]  /*2ed0*/  FMUL.FTZ R60, R213, R60 ;  /* 0x0000003cd53c7220 */ /* 0x008fe20000410000 */
        /* <DEDUP_REMOVED lines=25> */
[-C--:B------:R-:W-:Y:S01]  /*3070*/  FFMA.FTZ R217, R177, R64.reuse, R216 ;  /* 0x00000040b1d97223 */ /* 0x080fe200000100d8 */
[----:B------:R-:W-:Y:S01]  /*3080*/  FADD.FTZ R223, R222, R179 ;  /* 0x000000b3dedf7221 */ /* 0x000fe20000010000 */
[----:B------:R-:W-:Y:S01]  /*3090*/  FMUL.FTZ R216, R52, R139 ;  /* 0x0000008b34d87220 */ /* 0x000fe20000410000 */
[----:B------:R-:W-:Y:S01]  /*30a0*/  FMUL.FTZ R222, R187, R64 ;  /* 0x00000040bbde7220 */ /* 0x000fe20000410000 */
[-C--:B------:R-:W-:Y:S01]  /*30b0*/  FFMA.FTZ R220, R180, R63.reuse, R217 ;  /* 0x0000003fb4dc7223 */ /* 0x080fe200000100d9 */
[----:B------:R-:W-:Y:S01]  /*30c0*/  FADD.FTZ R226, R223, R182 ;  /* 0x000000b6dfe27221 */ /* 0x000fe20000010000 */
[----:B------:R-:W-:Y:S01]  /*30d0*/  FMUL.FTZ R217, R55, R138 ;  /* 0x0000008a37d97220 */ /* 0x000fe20000410000 */
[----:B------:R-:W-:Y:S01]  /*30e0*/  FMUL.FTZ R223, R190, R63 ;  /* 0x0000003fbedf7220 */ /* 0x000fe20000410000 */
[----:B------:R-:W-:Y:S01]  /*30f0*/  FFMA.FTZ R221, R179, R62, R220 ;  /* 0x0000003eb3dd7223 */ /* 0x000fe200000100dc */
[----:B------:R-:W-:Y:S01]  /*3100*/  FADD.FTZ R227, R226, R181 ;  /* 0x000000b5e2e37221 */ /* 0x000fe20000010000 */
[----:B------:R-:W-:Y:S01]  /*3110*/  FMUL.FTZ R220, R183, R66 ;  /* 0x00000042b7dc7220 */ /* 0x000fe20000410000 */
[-C--:B------:R-:W-:Y:S01]  /*3120*/  FMUL.FTZ R226, R193, R60.reuse ;  /* 0x0000003cc1e27220 */ /* 0x080fe20000410000 */
[----:B------:R-:W-:Y:S01]  /*3130*/  FFMA.FTZ R224, R182, R61, R221 ;  /* 0x0000003db6e07223 */ /* 0x000fe200000100dd */
[----:B------:R-:W-:Y:S01]  /*3140*/  FADD.FTZ R230, R227, R186 ;  /* 0x000000bae3e67221 */ /* 0x000fe20000010000 */
[----:B------:R-:W-:Y:S01]  /*3150*/  FMUL.FTZ R221, R188, R65 ;  /* 0x00000041bcdd7220 */ /* 0x000fe20000410000 */
[-C--:B------:R-:W-:Y:S01]  /*3160*/  FMUL.FTZ R227, R196, R59.reuse ;  /* 0x0000003bc4e37220 */ /* 0x080fe20000410000 */
        /* <DEDUP_REMOVED lines=9> */
[----:B------:R-:W-:Y:S01]  /*3200*/  FMUL.FTZ R228, R195, R58 ;  /* 0x0000003ac3e47220 */ /* 0x000fe20000410000 */
[----:B------:R-:W-:-:S02]  /*3210*/  FADD.FTZ R232, R232, R191 ;  /* 0x000000bfe8e87221 */ /* 0x000fc40000010000 */
[----:B------:R-:W-:-:S04]  /*3220*/  FFMA.FTZ R234, R192, R57, R229 ;  /* 0x00000039c0ea7223 */ /* 0x000fc800000100e5 */
[----:B------:R-:W-:-:S07]  /*3230*/  FFMA.FTZ R229, R191, R56, R234 ;  /* 0x00000038bfe57223 */ /* 0x000fce00000100ea */
.L_x_77:
[----:B------:R-:W0:Y:S01]  /*3240*/  SHFL.DOWN PT, R233, R232, 0x10, 0x1f ;  /* 0x0a001f00e8e97f89 */ /* 0x000e2200000e0000 */
[----:B------:R-:W-:Y:S01]  /*3250*/  FADD.FTZ R68, R198, R68 ;  /* 0x00000044c6447221 */ /* 0x000fe20000010000 */
[----:B------:R-:W-:Y:S01]  /*3260*/  FADD.FTZ R89, R44, R89 ;  /* 0x000000592c597221 */ /* 0x000fe20000010000 */
[----:B------:R-:W-:Y:S01]  /*3270*/  FADD.FTZ R92, R43, R92 ;  /* 0x0000005c2b5c7221 */ /* 0x000fe20000010000 */
[----:B------:R-:W1:Y:S01]  /*3280*/  SHFL.DOWN PT, R234, R229, 0x10, 0x1f ;  /* 0x0a001f00e5ea7f89 */ /* 0x000e6200000e0000 */
[----:B------:R-:W-:Y:S01]  /*3290*/  FADD.FTZ R77, R183, R77 ;  /* 0x0000004db74d7221 */ /* 0x000fe20000010000 */
[----:B------:R-:W-:Y:S01]  /*32a0*/  FADD.FTZ R94, R41, R94 ;  /* 0x0000005e295e7221 */ /* 0x000fe20000010000 */
[----:B------:R-:W-:Y:S01]  /*32b0*/  FADD.FTZ R79, R184, R79 ;  /* 0x0000004fb84f7221 */ /* 0x000fe20000010000 */
[----:B------:R-:W2:Y:S01]  /*32c0*/  S2R R183, SR_TID.X ;  /* 0x0000000000b77919 */ /* 0x000ea20000002100 */
[----:B------:R-:W3:Y:S01]  /*32d0*/  LDC R184, c[0x0][0x380] ;  /* 0x0000e000ffb87b82 */ /* 0x000ee20000000800 */
[----:B------:R-:W-:Y:S01]  /*32e0*/  FADD.FTZ R96, R39, R96 ;  /* 0x0000006027607221 */ /* 0x000fe20000010000 */
[----:B------:R-:W-:Y:S01]  /*32f0*/  FADD.FTZ R95, R38, R95 ;  /* 0x0000005f265f7221 */ /* 0x000fe20000010000 */
[----:B------:R-:W4:Y:S01]  /*3300*/  S2R R41, SR_CgaCtaId ;  /* 0x0000000000297919 */ /* 0x000f220000008800 */
[----:B------:R-:W-:Y:S01]  /*3310*/  FADD.FTZ R81, R52, R81 ;  /* 0x0000005134517221 */ /* 0x000fe20000010000 */
[----:B------:R-:W-:Y:S01]  /*3320*/  FADD.FTZ R82, R53, R82 ;  /* 0x0000005235527221 */ /* 0x000fe20000010000 */
[----:B------:R-:W-:Y:S01]  /*3330*/  FADD.FTZ R76, R188, R76 ;  /* 0x0000004cbc4c7221 */ /* 0x000fe20000010000 */
[----:B------:R-:W-:Y:S01]  /*3340*/  FADD.FTZ R75, R187, R75 ;  /* 0x0000004bbb4b7221 */ /* 0x000fe20000010000 */
[----:B------:R-:W5:Y:S01]  /*3350*/  LDC.64 R52, c[0x0][0x3c0] ;  /* 0x0000f000ff347b82 */ /* 0x000f620000000a00 */
[----:B------:R-:W-:Y:S01]  /*3360*/  LOP3.LUT R188, R135, 0x1, RZ, 0xc0, !PT ;  /* 0x0000000187bc7812 */ /* 0x000fe200078ec0ff */
[----:B------:R-:W-:Y:S01]  /*3370*/  FADD.FTZ R93, R40, R93 ;  /* 0x0000005d285d7221 */ /* 0x000fe20000010000 */
[----:B------:R-:W-:Y:S01]  /*3380*/  FADD.FTZ R98, R37, R98 ;  /* 0x0000006225627221 */ /* 0x000fe20000010000 */
[----:B------:R-:W-:Y:S01]  /*3390*/  FADD.FTZ R97, R36, R97 ;  /* 0x0000006124617221 */ /* 0x000fe20000010000 */
[----:B------:R-:W-:Y:S01]  /*33a0*/  IADD3 R40, PT, PT, -R188, RZ, RZ ;  /* 0x000000ffbc287210 */ /* 0x000fe20007ffe1ff */
[----:B------:R-:W-:Y:S01]  /*33b0*/  FADD.FTZ R85, R48, R85 ;  /* 0x0000005530557221 */ /* 0x000fe20000010000 */
[----:B0-----:R-:W-:Y:S01]  /*33c0*/  FADD.FTZ R233, R233, R232 ;  /* 0x000000e8e9e97221 */ /* 0x001fe20000010000 */
[----:B------:R-:W-:Y:S01]  /*33d0*/  MOV R36, 0x400 ;  /* 0x0000040000247802 */ /* 0x000fe20000000f00 */
[----:B------:R-:W-:Y:S01]  /*33e0*/  FADD.FTZ R73, R189, R73 ;  /* 0x00000049bd497221 */ /* 0x000fe20000010000 */
[----:B------:R-:W-:Y:S01]  /*33f0*/  LOP3.LUT R189, R114, 0x7, RZ, 0xc0, !PT ;  /* 0x0000000772bd7812 */ /* 0x000fe200078ec0ff */
[----:B-1----:R-:W-:Y:S01]  /*3400*/  FADD.FTZ R234, R234, R229 ;  /* 0x000000e5eaea7221 */ /* 0x002fe20000010000 */
[----:B------:R-:W0:Y:S01]  /*3410*/  SHFL.DOWN PT, R236, R233, 0x8, 0x1f ;  /* 0x09001f00e9ec7f89 */ /* 0x000e2200000e0000 */
[----:B------:R-:W-:Y:S01]  /*3420*/  BSSY.RECONVERGENT B0, `(.L_x_78) ;  /* 0x0000067000007945 */ /* 0x000fe20003800200 */
[----:B------:R-:W-:Y:S01]  /*3430*/  FADD.FTZ R78, R54, R78 ;  /* 0x0000004e364e7221 */ /* 0x000fe20000010000 */
[----:B------:R-:W-:Y:S01]  /*3440*/  FADD.FTZ R80, R55, R80 ;  /* 0x0000005037507221 */ /* 0x000fe20000010000 */
[----:B------:R-:W1:Y:S01]  /*3450*/  SHFL.DOWN PT, R235, R234, 0x8, 0x1f ;  /* 0x09001f00eaeb7f89 */ /* 0x000e6200000e0000 */
[----:B---3--:R-:W-:Y:S01]  /*3460*/  SHF.L.U32 R37, R184, 0x3, RZ ;  /* 0x00000003b8257819 */ /* 0x008fe200000006ff */
[----:B------:R-:W-:Y:S01]  /*3470*/  FADD.FTZ R83, R50, R83 ;  /* 0x0000005332537221 */ /* 0x000fe20000010000 */
[----:B------:R-:W-:Y:S01]  /*3480*/  FADD.FTZ R84, R51, R84 ;  /* 0x0000005433547221 */ /* 0x000fe20000010000 */
[----:B------:R-:W-:Y:S01]  /*3490*/  FADD.FTZ R2, R197, R2 ;  /* 0x00000002c5027221 */ /* 0x000fe20000010000 */
[----:B------:R-:W-:Y:S01]  /*34a0*/  LOP3.LUT R37, R40, R37, RZ, 0xc0, !PT ;  /* 0x0000002528257212 */ /* 0x000fe200078ec0ff */
[----:B------:R-:W-:Y:S01]  /*34b0*/  FADD.FTZ R69, R195, R69 ;  /* 0x00000045c3457221 */ /* 0x000fe20000010000 */
[----:B--2---:R-:W-:Y:S01]  /*34c0*/  LOP3.LUT P0, R187, R183, 0x1f, RZ, 0xc0, !PT ;  /* 0x0000001fb7bb7812 */ /* 0x004fe2000780c0ff */
[----:B------:R-:W-:Y:S01]  /*34d0*/  FADD.FTZ R70, R196, R70 ;  /* 0x00000046c4467221 */ /* 0x000fe20000010000 */
[----:B------:R-:W-:Y:S01]  /*34e0*/  LOP3.LUT R40, R114, 0x7ffffff8, RZ, 0xc0, !PT ;  /* 0x7ffffff872287812 */ /* 0x000fe200078ec0ff */
[----:B------:R-:W-:Y:S01]  /*34f0*/  FADD.FTZ R71, R193, R71 ;  /* 0x00000047c1477221 */ /* 0x000fe20000010000 */
[----:B----4-:R-:W-:Y:S01]  /*3500*/  LEA R48, R41, R36, 0x18 ;  /* 0x0000002429307211 */ /* 0x010fe200078ec0ff */
[----:B------:R-:W-:Y:S01]  /*3510*/  FADD.FTZ R72, R194, R72 ;  /* 0x00000048c2487221 */ /* 0x000fe20000010000 */
[----:B------:R-:W-:Y:S01]  /*3520*/  IADD3 R41, P3, PT, R37, R40, RZ ;  /* 0x0000002825297210 */ /* 0x000fe20007f7e0ff */
[----:B------:R-:W-:Y:S01]  /*3530*/  FADD.FTZ R74, R190, R74 ;  /* 0x0000004abe4a7221 */ /* 0x000fe20000010000 */
[----:B------:R-:W-:Y:S01]  /*3540*/  IADD3 R37, PT, PT, R48, 0x40, RZ ;  /* 0x0000004030257810 */ /* 0x000fe20007ffe0ff */
[----:B------:R-:W-:Y:S01]  /*3550*/  FADD.FTZ R86, R49, R86 ;  /* 0x0000005631567221 */ /* 0x000fe20000010000 */
[----:B------:R-:W-:Y:S01]  /*3560*/  ISETP.NE.AND P2, PT, R183, RZ, PT ;  /* 0x000000ffb700720c */ /* 0x000fe20003f45270 */
[----:B------:R-:W-:Y:S01]  /*3570*/  FADD.FTZ R87, R46, R87 ;  /* 0x000000572e577221 */ /* 0x000fe20000010000 */
[----:B------:R-:W-:Y:S01]  /*3580*/  FADD.FTZ R88, R47, R88 ;  /* 0x000000582f587221 */ /* 0x000fe20000010000 */
[----:B0-----:R-:W-:Y:S01]  /*3590*/  FADD.FTZ R236, R233, R236 ;  /* 0x000000ece9ec7221 */ /* 0x001fe20000010000 */
[----:B------:R-:W-:Y:S01]  /*35a0*/  @!P0 SHF.R.U32.HI R40, RZ, 0x2, R183 ;  /* 0x00000002ff288819 */ /* 0x000fe200000116b7 */
[----:B------:R-:W-:Y:S01]  /*35b0*/  FADD.FTZ R90, R45, R90 ;  /* 0x0000005a2d5a7221 */ /* 0x000fe20000010000 */
[----:B------:R-:W-:Y:S01]  /*35c0*/  FADD.FTZ R91, R42, R91 ;  /* 0x0000005b2a5b7221 */ /* 0x000fe20000010000 */
[----:B-1----:R-:W-:Y:S01]  /*35d0*/  FADD.FTZ R235, R234, R235 ;  /* 0x000000ebeaeb7221 */ /* 0x002fe20000010000 */
[----:B------:R-:W0:Y:S01]  /*35e0*/  SHFL.DOWN PT, R237, R236, 0x4, 0x1f ;  /* 0x08801f00eced7f89 */ /* 0x000e2200000e0000 */
[----:B------:R-:W-:Y:S01]  /*35f0*/  @!P0 LOP3.LUT R40, R40, 0xf8, RZ, 0xc0, !PT ;  /* 0x000000f828288812 */ /* 0x000fe200078ec0ff */
[----:B------:R-:W-:Y:S01]  /*3600*/  FADD.FTZ R99, R230, R99 ;  /* 0x00000063e6637221 */ /* 0x000fe20000010000 */
[----:B------:R-:W-:Y:S01]  /*3610*/  FADD.FTZ R100, R231, R100 ;  /* 0x00000064e7647221 */ /* 0x000fe20000010000 */
[----:B------:R-:W1:Y:S01]  /*3620*/  SHFL.DOWN PT, R198, R235, 0x4, 0x1f ;  /* 0x08801f00ebc67f89 */ /* 0x000e6200000e0000 */
        /* <DEDUP_REMOVED lines=20> */
[----:B------:R-:W-:Y:S01]  /*3770*/  FADD.FTZ R124, R209, R124 ;  /* 0x0000007cd17c7221 */ /* 0x000fe20000010000 */
[----:B------:R-:W-:Y:S01]  /*3780*/  FADD.FTZ R125, R208, R125 ;  /* 0x0000007dd07d7221 */ /* 0x000fe20000010000 */
[----:B------:R-:W-:Y:S01]  /*3790*/  FADD.FTZ R126, R207, R126 ;  /* 0x0000007ecf7e7221 */ /* 0x000fe20000010000 */
[----:B-1----:R-:W-:Y:S01]  /*37a0*/  FADD.FTZ R198, R235, R198 ;  /* 0x000000c6ebc67221 */ /* 0x002fe20000010000 */
[----:B------:R-:W0:Y:S01]  /*37b0*/  SHFL.DOWN PT, R44, R237, 0x2, 0x1f ;  /* 0x08401f00ed2c7f89 */ /* 0x000e2200000e0000 */
[----:B------:R-:W-:Y:S01]  /*37c0*/  FADD.FTZ R127, R206, R127 ;  /* 0x0000007fce7f7221 */ /* 0x000fe20000010000 */
[----:B------:R-:W-:Y:S01]  /*37d0*/  FADD.FTZ R128, R205, R128 ;  /* 0x00000080cd807221 */ /* 0x000fe20000010000 */
[----:B------:R-:W-:Y:S01]  /*37e0*/  CS2R R50, SRZ ;  /* 0x0000000000327805 */ /* 0x000fe2000001ff00 */
[----:B------:R-:W1:Y:S01]  /*37f0*/  SHFL.DOWN PT, R43, R198, 0x2, 0x1f ;  /* 0x08401f00c62b7f89 */ /* 0x000e6200000e0000 */
[----:B0-----:R-:W-:Y:S01]  /*3800*/  FADD.FTZ R44, R237, R44 ;  /* 0x0000002ced2c7221 */ /* 0x001fe20000010000 */
[----:B-1----:R-:W-:-:S04]  /*3810*/  FADD.FTZ R43, R198, R43 ;  /* 0x0000002bc62b7221 */ /* 0x002fc80000010000 */
[----:B------:R-:W0:Y:S04]  /*3820*/  SHFL.DOWN PT, R39, R44, 0x1, 0x1f ;  /* 0x08201f002c277f89 */ /* 0x000e2800000e0000 */
[----:B------:R-:W1:Y:S01]  /*3830*/  SHFL.DOWN PT, R38, R43, 0x1, 0x1f ;  /* 0x08201f002b267f89 */ /* 0x000e6200000e0000 */
[----:B0-----:R-:W-:Y:S01]  /*3840*/  FADD.FTZ R36, R44, R39 ;  /* 0x000000272c247221 */ /* 0x001fe20000010000 */
[----:B------:R-:W-:Y:S01]  /*3850*/  SEL R39, R37, R48, P1 ;  /* 0x0000003025277207 */ /* 0x000fe20000800000 */
[----:B-1----:R-:W-:Y:S01]  /*3860*/  FADD.FTZ R37, R43, R38 ;  /* 0x000000262b257221 */ /* 0x002fe20000010000 */
[----:B------:R-:W-:Y:S02]  /*3870*/  IADD3.X R38, PT, PT, RZ, RZ, RZ, P3, !PT ;  /* 0x000000ffff267210 */ /* 0x000fe40001ffe4ff */
[----:B-----5:R-:W-:-:S02]  /*3880*/  LEA R52, P3, R41, R52, 0x3 ;  /* 0x0000003429347211 */ /* 0x020fc400078618ff */
[----:B------:R-:W-:Y:S02]  /*3890*/  @!P0 IADD3 R40, PT, PT, R39, R40, RZ ;  /* 0x0000002827288210 */ /* 0x000fe40007ffe0ff */
[----:B------:R-:W-:-:S03]  /*38a0*/  LEA.HI.X R53, R41, R53, R38, 0x3, P3 ;  /* 0x0000003529357211 */ /* 0x000fc600018f1c26 */
[----:B------:R0:W-:Y:S01]  /*38b0*/  @!P0 STS.64 [R40], R36 ;  /* 0x0000002428008388 */ /* 0x0001e20000000a00 */
[----:B------:R-:W-:Y:S01]  /*38c0*/  @!P2 IMAD.WIDE.U32 R54, R189, 0x8, R52 ;  /* 0x00000008bd36a825 */ /* 0x000fe200078e0034 */
[----:B------:R-:W-:Y:S06]  /*38d0*/  BAR.SYNC.DEFER_BLOCKING 0x0 ;  /* 0x0000000000007b1d */ /* 0x000fec0000010000 */
[----:B------:R-:W-:Y:S05]  /*38e0*/  @P2 BRA `(.L_x_79) ;  /* 0x0000000000682947 */ /* 0x000fea0003800000 */
[----:B0-----:R-:W0:Y:S01]  /*38f0*/  LDS.128 R36, [R39] ;  /* 0x0000000027247984 */ /* 0x001e220000000c00 */
[C---:B------:R-:W-:Y:S02]  /*3900*/  IADD3 R40, PT, PT, R48.reuse, 0x50, RZ ;  /* 0x0000005030287810 */ /* 0x040fe40007ffe0ff */
[C---:B------:R-:W-:Y:S02]  /*3910*/  @!P1 IADD3 R40, PT, PT, R48.reuse, 0x10, RZ ;  /* 0x0000001030289810 */ /* 0x040fe40007ffe0ff */
[C---:B------:R-:W-:Y:S02]  /*3920*/  IADD3 R44, PT, PT, R48.reuse, 0x60, RZ ;  /* 0x00000060302c7810 */ /* 0x040fe40007ffe0ff */
[C---:B------:R-:W-:Y:S02]  /*3930*/  @!P1 IADD3 R44, PT, PT, R48.reuse, 0x20, RZ ;  /* 0x00000020302c9810 */ /* 0x040fe40007ffe0ff */
[----:B------:R-:W1:Y:S01]  /*3940*/  LDS.128 R40, [R40] ;  /* 0x0000000028287984 */ /* 0x000e620000000c00 */
[----:B------:R-:W-:-:S02]  /*3950*/  IADD3 R49, PT, PT, R48, 0x70, RZ ;  /* 0x0000007030317810 */ /* 0x000fc40007ffe0ff */
[----:B------:R-:W-:Y:S01]  /*3960*/  @!P1 IADD3 R49, PT, PT, R48, 0x30, RZ ;  /* 0x0000003030319810 */ /* 0x000fe20007ffe0ff */
[----:B------:R-:W2:Y:S05]  /*3970*/  LDS.128 R44, [R44] ;  /* 0x000000002c2c7984 */ /* 0x000eaa0000000c00 */
        /* <DEDUP_REMOVED lines=17> */
.L_x_79:
[----:B------:R-:W-:Y:S05]  /*3a90*/  BSYNC.RECONVERGENT B0 ;  /* 0x0000000000007941 */ /* 0x000fea0003800200 */
.L_x_78:
[----:B------:R1:W-:Y:S01]  /*3aa0*/  @!P2 STG.E.64 desc[UR4][R54.64], R50 ;  /* 0x000000323600a986 */ /* 0x0003e2000c101b04 */
[----:B------:R-:W-:Y:S01]  /*3ab0*/  ISETP.GT.U32.AND P0, PT, R187, 0x7, PT ;  /* 0x00000007bb00780c */ /* 0x000fe20003f04070 */
[----:B------:R-:W-:Y:S01]  /*3ac0*/  FADD.FTZ R129, R200, R129 ;  /* 0x00000081c8817221 */ /* 0x000fe20000010000 */
[----:B------:R-:W-:Y:S01]  /*3ad0*/  FADD.FTZ R130, R199, R130 ;  /* 0x00000082c7827221 */ /* 0x000fe20000010000 */
[----:B------:R-:W-:Y:S01]  /*3ae0*/  FADD.FTZ R131, R202, R131 ;  /* 0x00000083ca837221 */ /* 0x000fe20000010000 */
[----:B------:R-:W-:Y:S01]  /*3af0*/  FADD.FTZ R132, R201, R132 ;  /* 0x00000084c9847221 */ /* 0x000fe20000010000 */
[----:B------:R-:W-:Y:S01]  /*3b00*/  FADD.FTZ R133, R204, R133 ;  /* 0x00000085cc857221 */ /* 0x000fe20000010000 */
[----:B------:R-:W-:Y:S01]  /*3b10*/  FADD.FTZ R134, R203, R134 ;  /* 0x00000086cb867221 */ /* 0x000fe20000010000 */
[----:B------:R-:W-:Y:S06]  /*3b20*/  @P2 BRA `(.L_x_80) ;  /* 0x0000000000542947 */ /* 0x000fec0003800000 */
[----:B0-----:R-:W0:Y:S01]  /*3b30*/  LDC.64 R36, c[0x0][0x3c8] ;  /* 0x0000f200ff247b82 */ /* 0x001e220000000a00 */
[----:B------:R-:W-:-:S04]  /*3b40*/  ISETP.NE.AND P2, PT, R188, RZ, PT ;  /* 0x000000ffbc00720c */ /* 0x000fc80003f45270 */
[----:B------:R-:W-:Y:S02]  /*3b50*/  SEL R39, R184, RZ, P2 ;  /* 0x000000ffb8277207 */ /* 0x000fe40001000000 */
[----:B------:R-:W-:Y:S02]  /*3b60*/  ISETP.GT.U32.AND P2, PT, R135, 0x1, PT ;  /* 0x000000018700780c */ /* 0x000fe40003f44070 */
[----:B------:R-:W-:-:S04]  /*3b70*/  LEA.HI R38, P3, R114, R39, RZ, 0x1d ;  /* 0x0000002772267211 */ /* 0x000fc8000787e8ff */
[----:B------:R-:W-:Y:S02]  /*3b80*/  LEA.HI.X.SX32 R40, R39, RZ, 0x1, P3 ;  /* 0x000000ff27287211 */ /* 0x000fe400018f0eff */
[----:B------:R-:W-:-:S04]  /*3b90*/  MOV R39, 0xffffffff ;  /* 0xffffffff00277802 */ /* 0x000fc80000000f00 */
[----:B------:R-:W-:Y:S02]  /*3ba0*/  SEL R39, R39, 0x1, P2 ;  /* 0x0000000127277807 */ /* 0x000fe40001000000 */
[----:B0-----:R-:W-:-:S04]  /*3bb0*/  LEA R36, P3, R38, R36, 0x2 ;  /* 0x0000002426247211 */ /* 0x001fc800078610ff */
[----:B------:R-:W-:Y:S01]  /*3bc0*/  LEA.HI.X R37, R38, R37, R40, 0x2, P3 ;  /* 0x0000002526257211 */ /* 0x000fe200018f1428 */
[----:B------:R-:W-:Y:S06]  /*3bd0*/  MEMBAR.ALL.GPU ;  /* 0x0000000000007992 */ /* 0x000fec000000a000 */
[----:B------:R-:W-:-:S00]  /*3be0*/  ERRBAR ;  /* 0x00000000000079ab */ /* 0x000fc00000000000 */
[----:B------:R-:W-:Y:S06]  /*3bf0*/  CGAERRBAR ;  /* 0x00000000000075ab */ /* 0x000fec0000000000 */
[----:B------:R0:W-:Y:S01]  /*3c00*/  REDG.E.ADD.S32.STRONG.GPU desc[UR4][R36.64], R39 ;  /* 0x000000272400798e */ /* 0x0001e2000c12e304 */
[----:B------:R-:W-:-:S04]  /*3c10*/  ISETP.GE.U32.AND P2, PT, R135, 0x2, PT ;  /* 0x000000028700780c */ /* 0x000fc80003f46070 */
[----:B------:R-:W-:-:S09]  /*3c20*/  SEL R41, RZ, 0x8, P2 ;  /* 0x00000008ff297807 */ /* 0x000fd20001000000 */
.L_x_81:
[----:B------:R-:W2:Y:S04]  /*3c30*/  LDG.E.STRONG.GPU R38, desc[UR4][R36.64] ;  /* 0x0000000424267981 */ /* 0x000ea8000c1ef900 */
[----:B--2---:R-:W-:Y:S01]  /*3c40*/  CCTL.IVALL ;  /* 0x00000000ff00798f */ /* 0x004fe20002000000 */
[----:B------:R-:W-:Y:S05]  /*3c50*/  YIELD ;  /* 0x0000000000007946 */ /* 0x000fea0003800000 */
[----:B------:R-:W-:-:S13]  /*3c60*/  ISETP.NE.AND P2, PT, R38, R41, PT ;  /* 0x000000292600720c */ /* 0x000fda0003f45270 */
[----:B------:R-:W-:Y:S05]  /*3c70*/  @P2 BRA `(.L_x_81) ;  /* 0xfffffffc00ec2947 */ /* 0x000fea000383ffff */
.L_x_80:
[----:B------:R-:W-:Y:S05]  /*3c80*/  WARPSYNC.ALL ;  /* 0x0000000000007948 */ /* 0x000fea0003800000 */
[----:B------:R-:W-:Y:S01]  /*3c90*/  BAR.SYNC.DEFER_BLOCKING 0x0 ;  /* 0x0000000000007b1d */ /* 0x000fe20000010000 */
[----:B0-----:R-:W-:Y:S01]  /*3ca0*/  CS2R R36, SRZ ;  /* 0x0000000000247805 */ /* 0x001fe2000001ff00 */
[C---:B------:R-:W-:Y:S01]  /*3cb0*/  @!P0 IMAD.WIDE.U32 R52, R187.reuse, 0x8, R52 ;  /* 0x00000008bb348825 */ /* 0x040fe200078e0034 */
[----:B------:R-:W-:-:S03]  /*3cc0*/  LOP3.LUT R44, R187, 0xe0, R183, 0xf8, !PT ;  /* 0x000000e0bb2c7812 */ /* 0x000fc600078ef8b7 */
[----:B------:R-:W0:Y:S01]  /*3cd0*/  LDCU UR6, c[0x0][0x384] ;  /* 0x00007080ff0677ac */ /* 0x000e220008000800 */
[----:B------:R2:W3:Y:S01]  /*3ce0*/  @!P0 LDG.E.64 R36, desc[UR4][R52.64] ;  /* 0x0000000434248981 */ /* 0x0004e2000c1e1b00 */
[----:B------:R-:W-:Y:S02]  /*3cf0*/  LEA R44, R189, R44, 0x8 ;  /* 0x0000002cbd2c7211 */ /* 0x000fe400078e40ff */
[----:B------:R-:W-:Y:S02]  /*3d00*/  IADD3 R135, PT, PT, R135, 0x1, RZ ;  /* 0x0000000187877810 */ /* 0x000fe40007ffe0ff */
[----:B------:R-:W-:Y:S02]  /*3d10*/  PLOP3.LUT P1, PT, P1, PT, PT, 0x8, 0x80 ;  /* 0x000000000080781c */ /* 0x000fe40000f2e170 */
[----:B------:R-:W-:Y:S02]  /*3d20*/  LOP3.LUT R135, R135, 0x3, RZ, 0xc0, !PT ;  /* 0x0000000387877812 */ /* 0x000fe400078ec0ff */
[----:B--2---:R-:W-:-:S02]  /*3d30*/  LEA R53, R111, R44, 0xd ;  /* 0x0000002c6f357211 */ /* 0x004fc400078e68ff */
[----:B------:R-:W-:-:S04]  /*3d40*/  IADD3 R111, PT, PT, R111, R184, RZ ;  /* 0x000000b86f6f7210 */ /* 0x000fc80007ffe0ff */
[----:B0-----:R-:W-:Y:S01]  /*3d50*/  ISETP.GE.AND P0, PT, R111, UR6, PT ;  /* 0x000000066f007c0c */ /* 0x001fe2000bf06270 */
[----:B---3--:R-:W0:Y:S04]  /*3d60*/  SHFL.BFLY PT, R39, R36, 0x1, 0x1f ;  /* 0x0c201f0024277f89 */ /* 0x008e2800000e0000 */
[----:B------:R-:W2:Y:S01]  /*3d70*/  SHFL.BFLY PT, R38, R37, 0x1, 0x1f ;  /* 0x0c201f0025267f89 */ /* 0x000ea200000e0000 */
[----:B0-----:R-:W-:Y:S01]  /*3d80*/  FADD.FTZ R39, R39, R36 ;  /* 0x0000002427277221 */ /* 0x001fe20000010000 */
[----:B--2---:R-:W-:-:S04]  /*3d90*/  FADD.FTZ R38, R38, R37 ;  /* 0x0000002526267221 */ /* 0x004fc80000010000 */
[----:B------:R-:W0:Y:S04]  /*3da0*/  SHFL.BFLY PT, R40, R39, 0x2, 0x1f ;  /* 0x0c401f0027287f89 */ /* 0x000e2800000e0000 */
        /* <DEDUP_REMOVED lines=14> */
[----:B--2---:R-:W-:-:S03]  /*3e90*/  FADD.FTZ R38, R37, R38 ;  /* 0x0000002625267221 */ /* 0x004fc60000010000 */
[----:B------:R-:W-:Y:S01]  /*3ea0*/  FMUL.FTZ R40, R39, 1.52587890625e-05 ;  /* 0x3780000027287820 */ /* 0x000fe20000410000 */
[----:B------:R-:W0:Y:S01]  /*3eb0*/  LDC.64 R36, c[0x0][0x3f0] ;  /* 0x0000fc00ff247b82 */ /* 0x000e220000000a00 */
[----:B------:R-:W-:-:S04]  /*3ec0*/  FMUL.FTZ R39, R38, 1.52587890625e-05 ;  /* 0x3780000026277820 */ /* 0x000fc80000410000 */
        /* <DEDUP_REMOVED lines=64> */
[C---:B------:R-:W-:Y:S01]  /*42d0*/  FMUL.FTZ R159, R136.reuse, R159 ;  /* 0x0000009f889f7220 */ /* 0x040fe20000410000 */
        /* <DEDUP_REMOVED lines=14> */
[C---:B-1----:R-:W-:Y:S01]  /*43c0*/  FMUL.FTZ R50, R136.reuse, R141 ;  /* 0x0000008d88327220 */ /* 0x042fe20000410000 */
        /* <DEDUP_REMOVED lines=15> */
[----:B------:R-:W-:Y:S01]  /*44c0*/  FMUL.FTZ R136, R136, R191 ;  /* 0x000000bf88887220 */ /* 0x000fe20000410000 */
[----:B0-----:R-:W-:Y:S01]  /*44d0*/  IMAD.WIDE.U32 R52, R53, 0x10, R36 ;  /* 0x0000001035347825 */ /* 0x001fe200078e0024 */
[----:B------:R-:W-:-:S02]  /*44e0*/  F2FP.F16.F32.PACK_AB R39, R42, R39 ;  /* 0x000000272a27723e */ /* 0x000fc400000000ff */
[----:B------:R-:W-:Y:S02]  /*44f0*/  F2FP.F16.F32.PACK_AB R37, R40, R159 ;  /* 0x0000009f2825723e */ /* 0x000fe400000000ff */
[----:B------:R-:W-:Y:S02]  /*4500*/  F2FP.F16.F32.PACK_AB R43, R50, R43 ;  /* 0x0000002b322b723e */ /* 0x000fe400000000ff */
[----:B------:R-:W-:Y:S02]  /*4510*/  F2FP.F16.F32.PACK_AB R42, R48, R167 ;  /* 0x000000a7302a723e */ /* 0x000fe400000000ff */
[----:B------:R-:W-:Y:S02]  /*4520*/  F2FP.F16.F32.PACK_AB R41, R46, R41 ;  /* 0x000000292e29723e */ /* 0x000fe400000000ff */
[----:B------:R-:W-:Y:S02]  /*4530*/  F2FP.F16.F32.PACK_AB R40, R44, R163 ;  /* 0x000000a32c28723e */ /* 0x000fe400000000ff */
[----:B------:R-:W-:-:S02]  /*4540*/  F2FP.F16.F32.PACK_AB R38, R151, R38 ;  /* 0x000000269726723e */ /* 0x000fc400000000ff */
[----:B------:R-:W-:Y:S01]  /*4550*/  F2FP.F16.F32.PACK_AB R36, R0, R3 ;  /* 0x000000030024723e */ /* 0x000fe200000000ff */
[----:B------:R0:W-:Y:S01]  /*4560*/  STG.E.128 desc[UR4][R52.64+0x8000], R40 ;  /* 0x0080002834007986 */ /* 0x0001e2000c101d04 */
[----:B------:R-:W-:Y:S02]  /*4570*/  F2FP.F16.F32.PACK_AB R47, R60, R47 ;  /* 0x0000002f3c2f723e */ /* 0x000fe400000000ff */
[----:B------:R-:W-:Y:S01]  /*4580*/  F2FP.F16.F32.PACK_AB R46, R58, R67 ;  /* 0x000000433a2e723e */ /* 0x000fe200000000ff */
[----:B------:R0:W-:Y:S01]  /*4590*/  STG.E.128 desc[UR4][R52.64], R36 ;  /* 0x0000002434007986 */ /* 0x0001e2000c101d04 */
[----:B------:R-:W-:Y:S02]  /*45a0*/  F2FP.F16.F32.PACK_AB R45, R56, R45 ;  /* 0x0000002d382d723e */ /* 0x000fe400000000ff */
[----:B------:R-:W-:Y:S02]  /*45b0*/  F2FP.F16.F32.PACK_AB R44, R54, R171 ;  /* 0x000000ab362c723e */ /* 0x000fe400000000ff */
[----:B------:R-:W-:-:S02]  /*45c0*/  F2FP.F16.F32.PACK_AB R51, R136, R51 ;  /* 0x000000338833723e */ /* 0x000fc400000000ff */
[----:B------:R-:W-:Y:S01]  /*45d0*/  F2FP.F16.F32.PACK_AB R50, R66, R59 ;  /* 0x0000003b4232723e */ /* 0x000fe200000000ff */
[----:B------:R0:W-:Y:S01]  /*45e0*/  STG.E.128 desc[UR4][R52.64+0x10000], R44 ;  /* 0x0100002c34007986 */ /* 0x0001e2000c101d04 */
[----:B------:R-:W-:Y:S02]  /*45f0*/  F2FP.F16.F32.PACK_AB R49, R64, R49 ;  /* 0x000000314031723e */ /* 0x000fe400000000ff */
[----:B------:R-:W-:-:S05]  /*4600*/  F2FP.F16.F32.PACK_AB R48, R62, R63 ;  /* 0x0000003f3e30723e */ /* 0x000fca00000000ff */
[----:B------:R0:W-:Y:S01]  /*4610*/  STG.E.128 desc[UR4][R52.64+0x18000], R48 ;  /* 0x0180003034007986 */ /* 0x0001e2000c101d04 */
[----:B------:R-:W-:Y:S05]  /*4620*/  @!P0 BRA `(.L_x_82) ;  /* 0xffffffc000048947 */ /* 0x000fea000383ffff */
        /* <DEDUP_REMOVED lines=64> */
.L_x_75:
[----:B------:R-:W0:Y:S01]  /*4a30*/  LDC.64 R2, c[0x0][0x3e0] ;  /* 0x0000f800ff027b82 */ /* 0x000e220000000a00 */
[----:B-----5:R-:W-:-:S04]  /*4a40*/  SHF.L.U32 R7, R114, 0xa, RZ ;  /* 0x0000000a72077819 */ /* 0x020fc800000006ff */
[----:B------:R-:W-:-:S03]  /*4a50*/  LOP3.LUT R7, R112, 0xffffe000, R7, 0xf8, !PT ;  /* 0xffffe00070077812 */ /* 0x000fc600078ef807 */
[----:B------:R-:W1:Y:S02]  /*4a60*/  LDC.64 R4, c[0x0][0x3e8] ;  /* 0x0000fa00ff047b82 */ /* 0x000e640000000a00 */
        /* <DEDUP_REMOVED lines=19> */
.L_x_83:
        /* <DEDUP_REMOVED lines=14> */
.L_x_2984:


//--------------------- .text._ZN10layer_norm22ln_bwd_finalize_kernelINS_22Kernel_traits_finalizeILj65536EffffjLj1024ELj4ENS_18Kernel_traits_baseILj65536EffffjLj1024EEEEEEEvNS_9BwdParamsE --------------------------
	.section	.text._ZN10layer_norm22ln_bwd_finalize_kernelINS_22Kernel_traits_finalizeILj65536EffffjLj1024ELj4ENS_18Kernel_traits_baseILj65536EffffjLj1024EEEEEEEvNS_9BwdParamsE,"ax",@progbits
	.align	128
        .global         _ZN10layer_norm22ln_bwd_finalize_kernelINS_22Kernel_traits_finalizeILj65536EffffjLj1024ELj4ENS_18Kernel_traits_baseILj65536EffffjLj1024EEEEEEEvNS_9BwdParamsE
        .type           _ZN10layer_norm22ln_bwd_finalize_kernelINS_22Kernel_traits_finalizeILj65536EffffjLj1024ELj4ENS_18Kernel_traits_baseILj65536EffffjLj1024EEEEEEEvNS_9BwdParamsE,@function
        .size           _ZN10layer_norm22ln_bwd_finalize_kernelINS_22Kernel_traits_finalizeILj65536EffffjLj1024ELj4ENS_18Kernel_traits_baseILj65536EffffjLj1024EEEEEEEvNS_9BwdParamsE,(.L_x_2985 - _ZN10layer_norm22ln_bwd_finalize_kernelINS_22Kernel_traits_finalizeILj65536EffffjLj1024ELj4ENS_18Kernel_traits_baseILj65536EffffjLj1024EEEEEEEvNS_9BwdParamsE)
        .other          _ZN10layer_norm22ln_bwd_finalize_kernelINS_22Kernel_traits_finalizeILj65536EffffjLj1024ELj4ENS_18Kernel_traits_baseILj65536EffffjLj1024EEEEEEEvNS_9BwdParamsE,@"STO_CUDA_ENTRY STV_DEFAULT"
_ZN10layer_norm22ln_bwd_finalize_kernelINS_22Kernel_traits_finalizeILj65536EffffjLj1024ELj4ENS_18Kernel_traits_baseILj65536EffffjLj1024EEEEEEEvNS_9BwdParamsE:
.text._ZN10layer_norm22ln_bwd_finalize_kernelINS_22Kernel_traits_finalizeILj65536EffffjLj1024ELj4ENS_18Kernel_traits_baseILj65536EffffjLj1024EEEEEEEvNS_9BwdParamsE:
        /* <DEDUP_REMOVED lines=37> */
.L_x_88:
        /* <DEDUP_REMOVED lines=118> */
.L_x_87:
[----:B------:R-:W-:Y:S05]  /*09b0*/  BSYNC.RECONVERGENT B1 ;  /* 0x0000000000017941 */ /* 0x000fea0003800200 */
.L_x_86:
        /* <DEDUP_REMOVED lines=65> */
.L_x_90:
[----:B------:R-:W-:Y:S05]  /*0dd0*/  BSYNC.RECONVERGENT B1 ;  /* 0x0000000000017941 */ /* 0x000fea0003800200 */
.L_x_89:
        /* <DEDUP_REMOVED lines=37> */
.L_x_92:
[----:B------:R-:W-:Y:S05]  /*1030*/  BSYNC.RECONVERGENT B1 ;  /* 0x0000000000017941 */ /* 0x000fea0003800200 */
.L_x_91:
[----:B------:R-:W-:Y:S05]  /*1040*/  @!P1 BRA `(.L_x_85) ;  /* 0x00000000003c9947 */ /* 0x000fea0003800000 */
[----:B------:R-:W0:Y:S01]  /*1050*/  LDC.64 R6, c[0x0][0x3e0] ;  /* 0x0000f800ff067b82 */ /* 0x000e220000000a00 */
[----:B------:R-:W-:Y:S02]  /*1060*/  LEA R2, R15, R11, 0x10 ;  /* 0x0000000b0f027211 */ /* 0x000fe400078e80ff */
[----:B------:R-:W-:Y:S02]  /*1070*/  IADD3 R24, PT, PT, -R24, RZ, RZ ;  /* 0x000000ff18187210 */ /* 0x000fe40007ffe1ff */
[----:B------:R-:W-:-:S03]  /*1080*/  IADD3 R11, PT, PT, R13, R2, RZ ;  /* 0x000000020d0b7210 */ /* 0x000fc60007ffe0ff */
[----:B------:R-:W1:Y:S04]  /*1090*/  LDC.64 R8, c[0x0][0x3e8] ;  /* 0x0000fa00ff087b82 */ /* 0x000e680000000a00 */
.L_x_93:
        /* <DEDUP_REMOVED lines=10> */
.L_x_85:
[----:B------:R-:W-:Y:S05]  /*1140*/  BSYNC.RECONVERGENT B0 ;  /* 0x0000000000007941 */ /* 0x000fea0003800200 */
.L_x_84:
        /* <DEDUP_REMOVED lines=43> */
[----:B0-----:R-:W0:Y:S01]  /*1400*/  LDC.64 R6, c[0x0][0x400] ;  /* 0x00010000ff067b82 */ /* 0x001e220000000a00 */
[----:B------:R-:W-:-:S03]  /*1410*/  IADD3 R13, PT, PT, R13, R14, RZ ;  /* 0x0000000e0d0d7210 */ /* 0x000fc60007ffe0ff */
[----:B------:R-:W1:Y:S04]  /*1420*/  LDS.64 R4, [R0+0x2000] ;  /* 0x0020000000047984 */ /* 0x000e680000000a00 */
[----:B------:R-:W2:Y:S01]  /*1430*/  LDS.64 R2, [R0+0x2080] ;  /* 0x0020800000027984 */ /* 0x000ea20000000a00 */
[----:B------:R-:W3:Y:S01]  /*1440*/  LDC.64 R8, c[0x0][0x3f8] ;  /* 0x0000fe00ff087b82 */ /* 0x000ee20000000a00 */
[----:B0-----:R-:W-:-:S04]  /*1450*/  IMAD.WIDE.U32 R6, R13, 0x8, R6 ;  /* 0x000000080d067825 */ /* 0x001fc800078e0006 */
[----:B---3--:R-:W-:Y:S01]  /*1460*/  IMAD.WIDE.U32 R8, R13, 0x8, R8 ;  /* 0x000000080d087825 */ /* 0x008fe200078e0008 */
[----:B-1----:R-:W-:Y:S04]  /*1470*/  STG.E.64 desc[UR6][R6.64], R4 ;  /* 0x0000000406007986 */ /* 0x002fe8000c101b06 */
[----:B--2---:R-:W-:Y:S01]  /*1480*/  STG.E.64 desc[UR6][R8.64], R2 ;  /* 0x0000000208007986 */ /* 0x004fe2000c101b06 */
[----:B------:R-:W-:Y:S05]  /*1490*/  EXIT ;  /* 0x000000000000794d */ /* 0x000fea0003800000 */
.L_x_94:
        /* <DEDUP_REMOVED lines=14> */
.L_x_2985:


//--------------------- .text._ZN10layer_norm13ln_bwd_kernelINS_13Kernel_traitsIffffjLj65536ELj8ELj1ELj8ELj16ENS_18Kernel_traits_baseILj65536EffffjLj256EEEEEEEvNS_9BwdParamsE --------------------------
	.section	.text._ZN10layer_norm13ln_bwd_kernelINS_13Kernel_traitsIffffjLj65536ELj8ELj1ELj8ELj16ENS_18Kernel_traits_baseILj65536EffffjLj256EEEEEEEvNS_9BwdParamsE,"ax",@progbits
	.align	128
        .global         _ZN10layer_norm13ln_bwd_kernelINS_13Kernel_traitsIffffjLj65536ELj8ELj1ELj8ELj16ENS_18Kernel_traits_baseILj65536EffffjLj256EEEEEEEvNS_9BwdParamsE
        .type           _ZN10layer_norm13ln_bwd_kernelINS_13Kernel_traitsIffffjLj65536ELj8ELj1ELj8ELj16ENS_18Kernel_traits_baseILj65536EffffjLj256EEEEEEEvNS_9BwdParamsE,@function
        .size           _ZN10layer_norm13ln_bwd_kernelINS_13Kernel_traitsIffffjLj65536ELj8ELj1ELj8ELj16ENS_18Kernel_traits_baseILj65536EffffjLj256EEEEEEEvNS_9BwdParamsE,(.L_x_2986 - _ZN10layer_norm13ln_bwd_kernelINS_13Kernel_traitsIffffjLj65536ELj8ELj1ELj8ELj16ENS_18Kernel_traits_baseILj65536EffffjLj256EEEEEEEvNS_9BwdParamsE)
        .other          _ZN10layer_norm13ln_bwd_kernelINS_13Kernel_traitsIffffjLj65536ELj8ELj1ELj8ELj16ENS_18Kernel_traits_baseILj65536EffffjLj256EEEEEEEvNS_9BwdParamsE,@"STO_CUDA_ENTRY STV_DEFAULT"
_ZN10layer_norm13ln_bwd_kernelINS_13Kernel_traitsIffffjLj65536ELj8ELj1ELj8ELj16ENS_18Kernel_traits_baseILj65536EffffjLj256EEEEEEEvNS_9BwdParamsE:
.text._ZN10layer_norm13ln_bwd_kernelINS_13Kernel_traitsIffffjLj65536ELj8ELj1ELj8ELj16ENS_18Kernel_traits_baseILj65536EffffjLj256EEEEEEEvNS_9BwdParamsE:
[----:B------:R-:W-:Y:S01]  /*0000*/  LDC R1, c[0x0][0x37c] ;  /* 0x0000df00ff017b82 */ /* 0x000fe20000000800 */
[----:B------:R-:W0:Y:S01]  /*0010*/  S2R R200, SR_CTAID.X ;  /* 0x0000000000c87919 */ /* 0x000e220000002500 */
[----:B------:R-:W1:Y:S06]  /*0020*/  LDCU.64 UR4, c[0x0][0x398] ;  /* 0x00007300ff0477ac */ /* 0x000e6c0008000a00 */
[----:B------:R-:W2:Y:S01]  /*0030*/  LDC.64 R2, c[0x0][0x3b0] ;  /* 0x0000ec00ff027b82 */ /* 0x000ea20000000a00 */
[----:B------:R-:W3:Y:S01]  /*0040*/  S2R R8, SR_TID.X ;  /* 0x0000000000087919 */ /* 0x000ee20000002100 */
[----:B------:R-:W4:Y:S06]  /*0050*/  LDCU UR6, c[0x0][0x384] ;  /* 0x00007080ff0677ac */ /* 0x000f2c0008000800 */
[----:B------:R-:W4:Y:S01]  /*0060*/  LDC.64 R4, c[0x0][0x3b8] ;  /* 0x0000ee00ff047b82 */ /* 0x000f220000000a00 */
[----:B-1----:R-:W-:-:S04]  /*0070*/  ISETP.NE.U32.AND P0, PT, RZ, UR4, PT ;  /* 0x00000004ff007c0c */ /* 0x002fc8000bf05070 */
[----:B------:R-:W-:Y:S01]  /*0080*/  ISETP.NE.AND.EX P0, PT, RZ, UR5, PT, P0 ;  /* 0x00000005ff007c0c */ /* 0x000fe2000bf05300 */
[----:B------:R-:W1:Y:S01]  /*0090*/  LDCU.64 UR4, c[0x0][0x358] ;  /* 0x00006b00ff0477ac */ /* 0x000e620008000a00 */
[----:B0-----:R-:W-:Y:S02]  /*00a0*/  SHF.L.U32 R7, R200, 0x8, RZ ;  /* 0x00000008c8077819 */ /* 0x001fe400000006ff */
[----:B---3--:R-:W-:-:S09]  /*00b0*/  LOP3.LUT R0, R8, 0xff, RZ, 0xc0, !PT ;  /* 0x000000ff08007812 */ /* 0x008fd200078ec0ff */
[----:B------:R-:W0:Y:S01]  /*00c0*/  @!P0 LDC.64 R10, c[0x0][0x3b0] ;  /* 0x0000ec00ff0a8b82 */ /* 0x000e220000000a00 */
[----:B------:R-:W-:-:S05]  /*00d0*/  LOP3.LUT R7, R0, 0x700, R7, 0xf8, !PT ;  /* 0x0000070000077812 */ /* 0x000fca00078ef807 */
[----:B--2---:R-:W-:-:S05]  /*00e0*/  @P0 IMAD.WIDE.U32 R2, R7, 0x10, R2 ;  /* 0x0000001007020825 */ /* 0x004fca00078e0002 */
[----:B-1----:R1:W5:Y:S04]  /*00f0*/  @P0 LDG.E.128 R128, desc[UR4][R2.64] ;  /* 0x0000000402800981 */ /* 0x002368000c1e1d00 */
[----:B------:R1:W5:Y:S04]  /*0100*/  @P0 LDG.E.128 R124, desc[UR4][R2.64+0x8000] ;  /* 0x00800004027c0981 */ /* 0x000368000c1e1d00 */
[----:B------:R1:W5:Y:S04]  /*0110*/  @P0 LDG.E.128 R120, desc[UR4][R2.64+0x10000] ;  /* 0x0100000402780981 */ /* 0x000368000c1e1d00 */
[----:B------:R1:W5:Y:S04]  /*0120*/  @P0 LDG.E.128 R116, desc[UR4][R2.64+0x18000] ;  /* 0x0180000402740981 */ /* 0x000368000c1e1d00 */
[----:B------:R1:W5:Y:S04]  /*0130*/  @P0 LDG.E.128 R112, desc[UR4][R2.64+0x20000] ;  /* 0x0200000402700981 */ /* 0x000368000c1e1d00 */
[----:B------:R1:W5:Y:S04]  /*0140*/  @P0 LDG.E.128 R108, desc[UR4][R2.64+0x28000] ;  /* 0x02800004026c0981 */ /* 0x000368000c1e1d00 */
[----:B------:R1:W5:Y:S04]  /*0150*/  @P0 LDG.E.128 R104, desc[UR4][R2.64+0x30000] ;  /* 0x0300000402680981 */ /* 0x000368000c1e1d00 */
[----:B------:R1:W5:Y:S01]  /*0160*/  @P0 LDG.E.128 R100, desc[UR4][R2.64+0x38000] ;  /* 0x0380000402640981 */ /* 0x000362000c1e1d00 */
[----:B----4-:R-:W-:Y:S01]  /*0170*/  @P0 IMAD.WIDE.U32 R4, R7, 0x10, R4 ;  /* 0x0000001007040825 */ /* 0x010fe200078e0004 */
[----:B------:R-:W-:-:S03]  /*0180*/  SHF.R.U32.HI R6, RZ, 0x3, R200 ;  /* 0x00000003ff067819 */ /* 0x000fc600000116c8 */
[----:B0-----:R-:W-:Y:S01]  /*0190*/  @!P0 IMAD.WIDE.U32 R10, R7, 0x10, R10 ;  /* 0x00000010070a8825 */ /* 0x001fe200078e000a */
[----:B------:R1:W5:Y:S04]  /*01a0*/  @P0 LDG.E.128 R96, desc[UR4][R4.64] ;  /* 0x0000000404600981 */ /* 0x000368000c1e1d00 */
[----:B------:R1:W5:Y:S04]  /*01b0*/  @P0 LDG.E.128 R92, desc[UR4][R4.64+0x8000] ;  /* 0x00800004045c0981 */ /* 0x000368000c1e1d00 */
[----:B------:R1:W5:Y:S04]  /*01c0*/  @P0 LDG.E.128 R88, desc[UR4][R4.64+0x10000] ;  /* 0x0100000404580981 */ /* 0x000368000c1e1d00 */
[----:B------:R1:W5:Y:S04]  /*01d0*/  @P0 LDG.E.128 R84, desc[UR4][R4.64+0x18000] ;  /* 0x0180000404540981 */ /* 0x000368000c1e1d00 */
[----:B------:R1:W5:Y:S04]  /*01e0*/  @P0 LDG.E.128 R80, desc[UR4][R4.64+0x20000] ;  /* 0x0200000404500981 */ /* 0x000368000c1e1d00 */
[----:B------:R1:W5:Y:S04]  /*01f0*/  @P0 LDG.E.128 R76, desc[UR4][R4.64+0x28000] ;  /* 0x02800004044c0981 */ /* 0x000368000c1e1d00 */
[----:B------:R1:W5:Y:S04]  /*0200*/  @P0 LDG.E.128 R72, desc[UR4][R4.64+0x30000] ;  /* 0x0300000404480981 */ /* 0x000368000c1e1d00 */
        /* <DEDUP_REMOVED lines=32> */
[----:B------:R-:W-:Y:S01]  /*0410*/  CS2R R32, SRZ ;  /* 0x0000000000207805 */ /* 0x000fe2000001ff00 */
[----:B------:R1:W5:Y:S04]  /*0420*/  @!P0 LDG.E.128 R128, desc[UR4][R10.64] ;  /* 0x000000040a808981 */ /* 0x000368000c1e1d00 */
[----:B------:R1:W5:Y:S04]  /*0430*/  @!P0 LDG.E.128 R124, desc[UR4][R10.64+0x8000] ;  /* 0x008000040a7c8981 */ /* 0x000368000c1e1d00 */
[----:B------:R1:W5:Y:S04]  /*0440*/  @!P0 LDG.E.128 R120, desc[UR4][R10.64+0x10000] ;  /* 0x010000040a788981 */ /* 0x000368000c1e1d00 */
[----:B------:R1:W5:Y:S04]  /*0450*/  @!P0 LDG.E.128 R116, desc[UR4][R10.64+0x18000] ;  /* 0x018000040a748981 */ /* 0x000368000c1e1d00 */
[----:B------:R1:W5:Y:S04]  /*0460*/  @!P0 LDG.E.128 R112, desc[UR4][R10.64+0x20000] ;  /* 0x020000040a708981 */ /* 0x000368000c1e1d00 */
[----:B------:R1:W5:Y:S04]  /*0470*/  @!P0 LDG.E.128 R108, desc[UR4][R10.64+0x28000] ;  /* 0x028000040a6c8981 */ /* 0x000368000c1e1d00 */
[----:B------:R1:W5:Y:S04]  /*0480*/  @!P0 LDG.E.128 R104, desc[UR4][R10.64+0x30000] ;  /* 0x030000040a688981 */ /* 0x000368000c1e1d00 */
[----:B------:R1:W5:Y:S01]  /*0490*/  @!P0 LDG.E.128 R100, desc[UR4][R10.64+0x38000] ;  /* 0x038000040a648981 */ /* 0x000362000c1e1d00 */
[----:B------:R-:W-:-:S13]  /*04a0*/  ISETP.GE.AND P0, PT, R6, UR6, PT ;  /* 0x0000000606007c0c */ /* 0x000fda000bf06270 */
[----:B-1----:R-:W-:Y:S05]  /*04b0*/  @P0 BRA `(.L_x_95) ;  /* 0x0000003000ac0947 */ /* 0x002fea0003800000 */
[----:B------:R-:W-:Y:S01]  /*04c0*/  HFMA2 R197, -RZ, RZ, 0, 0 ;  /* 0x00000000ffc57431 */ /* 0x000fe200000001ff */
[C---:B------:R-:W-:Y:S01]  /*04d0*/  LOP3.LUT R201, R200.reuse, 0x7, RZ, 0xc0, !PT ;  /* 0x00000007c8c97812 */ /* 0x040fe200078ec0ff */
[----:B------:R-:W-:Y:S01]  /*04e0*/  HFMA2 R9, -RZ, RZ, 0, 0 ;  /* 0x00000000ff097431 */ /* 0x000fe200000001ff */
[----:B------:R-:W-:Y:S02]  /*04f0*/  PLOP3.LUT P1, PT, PT, PT, PT, 0x8, 0x80 ;  /* 0x000000000080781c */ /* 0x000fe40003f2e170 */
[----:B------:R-:W-:Y:S02]  /*0500*/  CS2R R4, SRZ ;  /* 0x0000000000047805 */ /* 0x000fe4000001ff00 */
[----:B------:R-:W-:Y:S02]  /*0510*/  LOP3.LUT R200, R200, 0x7ffffff8, RZ, 0xc0, !PT ;  /* 0x7ffffff8c8c87812 */ /* 0x000fe400078ec0ff */
[----:B------:R-:W-:Y:S02]  /*0520*/  CS2R R2, SRZ ;  /* 0x0000000000027805 */ /* 0x000fe4000001ff00 */
[----:B------:R-:W-:-:S02]  /*0530*/  LOP3.LUT R199, R8, 0x1f, RZ, 0xc0, !PT ;  /* 0x0000001f08c77812 */ /* 0x000fc400078ec0ff */
        /* <DEDUP_REMOVED lines=14> */
[----:B------:R-:W-:Y:S02]  /*0620*/  MOV R198, RZ ;  /* 0x000000ff00c67202 */ /* 0x000fe40000000f00 */
        /* <DEDUP_REMOVED lines=15> */
[----:B------:R-:W-:-:S07]  /*0720*/  MOV R196, R6 ;  /* 0x0000000600c47202 */ /* 0x000fce0000000f00 */
.L_x_104:
[----:B---3--:R-:W0:Y:S01]  /*0730*/  LDC.64 R36, c[0x0][0x398] ;  /* 0x0000e600ff247b82 */ /* 0x008e220000000a00 */
[----:B------:R-:W-:-:S07]  /*0740*/  MOV R206, RZ ;  /* 0x000000ff00ce7202 */ /* 0x000fce0000000f00 */
[----:B------:R-:W1:Y:S01]  /*0750*/  LDC.64 R38, c[0x0][0x3a8] ;  /* 0x0000ea00ff267b82 */ /* 0x000e620000000a00 */
[----:B0-----:R-:W-:-:S04]  /*0760*/  ISETP.NE.U32.AND P0, PT, R36, RZ, PT ;  /* 0x000000ff2400720c */ /* 0x001fc80003f05070 */
[----:B------:R-:W-:Y:S01]  /*0770*/  ISETP.NE.AND.EX P0, PT, R37, RZ, PT, P0 ;  /* 0x000000ff2500720c */ /* 0x000fe20003f05300 */
[----:B-1----:R-:W-:-:S05]  /*0780*/  IMAD.WIDE R38, R196, 0x4, R38 ;  /* 0x00000004c4267825 */ /* 0x002fca00078e0226 */
[----:B-----5:R0:W5:Y:S07]  /*0790*/  LDG.E R202, desc[UR4][R38.64] ;  /* 0x0000000426ca7981 */ /* 0x02016e000c1e1900 */
[----:B------:R-:W1:Y:S02]  /*07a0*/  @!P0 LDC.64 R36, c[0x0][0x3a0] ;  /* 0x0000e800ff248b82 */ /* 0x000e640000000a00 */
[----:B-1----:R-:W-:-:S05]  /*07b0*/  @!P0 IMAD.WIDE R36, R196, 0x4, R36 ;  /* 0x00000004c4248825 */ /* 0x002fca00078e0224 */
[----:B------:R0:W5:Y:S01]  /*07c0*/  @!P0 LDG.E R206, desc[UR4][R36.64] ;  /* 0x0000000424ce8981 */ /* 0x000162000c1e1900 */
[----:B------:R-:W-:Y:S01]  /*07d0*/  LEA R203, R196, R7, 0xe ;  /* 0x00000007c4cb7211 */ /* 0x000fe200078e70ff */
[----:B------:R-:W-:Y:S06]  /*07e0*/  @P0 BRA `(.L_x_96) ;  /* 0x0000000000540947 */ /* 0x000fec0003800000 */
[----:B------:R-:W1:Y:S08]  /*07f0*/  LDC.64 R208, c[0x0][0x3d8] ;  /* 0x0000f600ffd07b82 */ /* 0x000e700000000a00 */
[----:B------:R-:W2:Y:S01]  /*0800*/  LDC.64 R204, c[0x0][0x390] ;  /* 0x0000e400ffcc7b82 */ /* 0x000ea20000000a00 */
[----:B-1----:R-:W-:-:S05]  /*0810*/  IMAD.WIDE.U32 R208, R203, 0x10, R208 ;  /* 0x00000010cbd07825 */ /* 0x002fca00078e00d0 */
[----:B------:R1:W5:Y:S01]  /*0820*/  LDG.E.128 R64, desc[UR4][R208.64] ;  /* 0x00000004d0407981 */ /* 0x000362000c1e1d00 */
[----:B--2---:R-:W-:-:S03]  /*0830*/  IMAD.WIDE.U32 R204, R203, 0x10, R204 ;  /* 0x00000010cbcc7825 */ /* 0x004fc600078e00cc */
[----:B------:R1:W5:Y:S04]  /*0840*/  LDG.E.128 R60, desc[UR4][R208.64+0x8000] ;  /* 0x00800004d03c7981 */ /* 0x000368000c1e1d00 */
[----:B------:R1:W5:Y:S04]  /*0850*/  LDG.E.128 R56, desc[UR4][R208.64+0x10000] ;  /* 0x01000004d0387981 */ /* 0x000368000c1e1d00 */
[----:B------:R1:W5:Y:S04]  /*0860*/  LDG.E.128 R52, desc[UR4][R208.64+0x18000] ;  /* 0x01800004d0347981 */ /* 0x000368000c1e1d00 */
[----:B------:R1:W5:Y:S04]  /*0870*/  LDG.E.128 R48, desc[UR4][R208.64+0x20000] ;  /* 0x02000004d0307981 */ /* 0x000368000c1e1d00 */
[----:B------:R1:W5:Y:S04]  /*0880*/  LDG.E.128 R44, desc[UR4][R208.64+0x28000] ;  /* 0x02800004d02c7981 */ /* 0x000368000c1e1d00 */
[----:B------:R1:W5:Y:S04]  /*0890*/  LDG.E.128 R40, desc[UR4][R208.64+0x30000] ;  /* 0x03000004d0287981 */ /* 0x000368000c1e1d00 */
[----:B0-----:R1:W5:Y:S04]  /*08a0*/  LDG.E.128 R36, desc[UR4][R208.64+0x38000] ;  /* 0x03800004d0247981 */ /* 0x001368000c1e1d00 */
        /* <DEDUP_REMOVED lines=9> */
.L_x_96:
[----:B0-----:R-:W0:Y:S08]  /*0940*/  LDC.64 R36, c[0x0][0x3d8] ;  /* 0x0000f600ff247b82 */ /* 0x001e300000000a00 */
[----:B------:R-:W1:Y:S01]  /*0950*/  LDC.64 R204, c[0x0][0x398] ;  /* 0x0000e600ffcc7b82 */ /* 0x000e620000000a00 */
[----:B0-----:R-:W-:-:S05]  /*0960*/  IMAD.WIDE.U32 R208, R203, 0x10, R36 ;  /* 0x00000010cbd07825 */ /* 0x001fca00078e0024 */
[----:B------:R0:W5:Y:S01]  /*0970*/  LDG.E.128 R64, desc[UR4][R208.64] ;  /* 0x00000004d0407981 */ /* 0x000162000c1e1d00 */
[----:B-1----:R-:W-:-:S03]  /*0980*/  IMAD.WIDE.U32 R204, R203, 0x10, R204 ;  /* 0x00000010cbcc7825 */ /* 0x002fc600078e00cc */
[----:B------:R0:W5:Y:S04]  /*0990*/  LDG.E.128 R60, desc[UR4][R208.64+0x8000] ;  /* 0x00800004d03c7981 */ /* 0x000168000c1e1d00 */
        /* <DEDUP_REMOVED lines=14> */
.L_x_97:
[----:B------:R-:W-:Y:S05]  /*0a80*/  @P0 BRA `(.L_x_98) ;  /* 0x0000000800840947 */ /* 0x000fea0003800000 */
[--C-:B-----5:R-:W-:Y:S01]  /*0a90*/  FADD.FTZ R251, R136, -R206.reuse ;  /* 0x800000ce88fb7221 */ /* 0x120fe20000010000 */
[----:B------:R-:W-:Y:S01]  /*0aa0*/  FMUL.FTZ R0, R64, R128 ;  /* 0x0000008040007220 */ /* 0x000fe20000410000 */
[--C-:B------:R-:W-:Y:S01]  /*0ab0*/  FADD.FTZ R137, R137, -R206.reuse ;  /* 0x800000ce89897221 */ /* 0x100fe20000010000 */
[--C-:B01----:R-:W-:Y:S01]  /*0ac0*/  FADD.FTZ R208, R139, -R206.reuse ;  /* 0x800000ce8bd07221 */ /* 0x103fe20000010000 */
[----:B------:R-:W-:Y:S01]  /*0ad0*/  FMUL.FTZ R224, R202, R251 ;  /* 0x000000fbcae07220 */ /* 0x000fe20000410000 */
[----:B------:R-:W-:Y:S01]  /*0ae0*/  FADD.FTZ R229, R132, -R206 ;  /* 0x800000ce84e57221 */ /* 0x000fe20000010000 */
[----:B------:R-:W-:Y:S01]  /*0af0*/  FMUL.FTZ R136, R65, R129 ;  /* 0x0000008141887220 */ /* 0x000fe20000410000 */
[----:B------:R-:W-:Y:S01]  /*0b00*/  FADD.FTZ R139, RZ, R0 ;  /* 0x00000000ff8b7221 */ /* 0x000fe20000010000 */
[--C-:B------:R-:W-:Y:S01]  /*0b10*/  FADD.FTZ R204, R138, -R206.reuse ;  /* 0x800000ce8acc7221 */ /* 0x100fe20000010000 */
[----:B------:R-:W-:Y:S01]  /*0b20*/  FMUL.FTZ R137, R202, R137 ;  /* 0x00000089ca897220 */ /* 0x000fe20000410000 */
[----:B------:R-:W-:Y:S01]  /*0b30*/  FFMA.FTZ R132, R224, R0, RZ ;  /* 0x00000000e0847223 */ /* 0x000fe200000100ff */
[----:B------:R-:W-:Y:S01]  /*0b40*/  FADD.FTZ R212, R141, -R206 ;  /* 0x800000ce8dd47221 */ /* 0x000fe20000010000 */
[----:B------:R-:W-:Y:S01]  /*0b50*/  FMUL.FTZ R138, R66, R130 ;  /* 0x00000082428a7220 */ /* 0x000fe20000410000 */
[----:B------:R-:W-:Y:S01]  /*0b60*/  FADD.FTZ R141, R139, R136 ;  /* 0x000000888b8d7221 */ /* 0x000fe20000010000 */
[----:B------:R-:W-:Y:S01]  /*0b70*/  FMUL.FTZ R139, R202, R204 ;  /* 0x000000ccca8b7220 */ /* 0x000fe20000410000 */
[----:B------:R-:W-:Y:S01]  /*0b80*/  FFMA.FTZ R132, R137, R136, R132 ;  /* 0x0000008889847223 */ /* 0x000fe20000010084 */
[--C-:B------:R-:W-:Y:S01]  /*0b90*/  FADD.FTZ R210, R140, -R206.reuse ;  /* 0x800000ce8cd27221 */ /* 0x100fe20000010000 */
        /* <DEDUP_REMOVED lines=65> */
[----:B------:R-:W-:Y:S01]  /*0fb0*/  FADD.FTZ R233, R162, -R206 ;  /* 0x800000cea2e97221 */ /* 0x000fe20000010000 */
[----:B------:R-:W-:Y:S01]  /*0fc0*/  FMUL.FTZ R162, R54, R118 ;  /* 0x0000007636a27220 */ /* 0x000fe20000410000 */
[----:B------:R-:W-:Y:S01]  /*0fd0*/  FADD.FTZ R237, R163, R160 ;  /* 0x000000a0a3ed7221 */ /* 0x000fe20000010000 */
[C---:B------:R-:W-:Y:S01]  /*0fe0*/  FMUL.FTZ R163, R202.reuse, R227 ;  /* 0x000000e3caa37220 */ /* 0x040fe20000410000 */
[----:B------:R-:W-:Y:S01]  /*0ff0*/  FFMA.FTZ R132, R161, R160, R132 ;  /* 0x000000a0a1847223 */ /* 0x000fe20000010084 */
[----:B------:R-:W-:Y:S01]  /*1000*/  FMUL.FTZ R204, R55, R119 ;  /* 0x0000007737cc7220 */ /* 0x000fe20000410000 */
[----:B------:R-:W-:Y:S01]  /*1010*/  FADD.FTZ R237, R237, R162 ;  /* 0x000000a2eded7221 */ /* 0x000fe20000010000 */
[----:B------:R-:W-:Y:S01]  /*1020*/  FMUL.FTZ R205, R202, R205 ;  /* 0x000000cdcacd7220 */ /* 0x000fe20000410000 */
[----:B------:R-:W-:Y:S01]  /*1030*/  FFMA.FTZ R132, R163, R162, R132 ;  /* 0x000000a2a3847223 */ /* 0x000fe20000010084 */
[--C-:B------:R-:W-:Y:S01]  /*1040*/  FADD.FTZ R235, R133, -R206.reuse ;  /* 0x800000ce85eb7221 */ /* 0x100fe20000010000 */
[--C-:B------:R-:W-:Y:S01]  /*1050*/  FADD.FTZ R133, R134, -R206.reuse ;  /* 0x800000ce86857221 */ /* 0x100fe20000010000 */
        /* <DEDUP_REMOVED lines=54> */
[----:B------:R-:W-:Y:S01]  /*13c0*/  FMUL.FTZ R236, R37, R101 ;  /* 0x0000006525ec7220 */ /* 0x000fe20000410000 */
[----:B------:R-:W-:Y:S01]  /*13d0*/  FADD.FTZ R235, R134, R233 ;  /* 0x000000e986eb7221 */ /* 0x000fe20000010000 */
[----:B------:R-:W-:Y:S01]  /*13e0*/  FFMA.FTZ R132, R226, R233, R237 ;  /* 0x000000e9e2847223 */ /* 0x000fe200000100ed */
[C---:B------:R-:W-:Y:S01]  /*13f0*/  FMUL.FTZ R232, R202.reuse, R133 ;  /* 0x00000085cae87220 */ /* 0x040fe20000410000 */
[----:B------:R-:W-:Y:S01]  /*1400*/  FMUL.FTZ R135, R202, R135 ;  /* 0x00000087ca877220 */ /* 0x000fe20000410000 */
[----:B------:R-:W-:Y:S01]  /*1410*/  FADD.FTZ R235, R235, R236 ;  /* 0x000000ecebeb7221 */ /* 0x000fe20000010000 */
[----:B------:R-:W-:Y:S01]  /*1420*/  FFMA.FTZ R133, R229, R236, R132 ;  /* 0x000000ece5857223 */ /* 0x000fe20000010084 */
[----:B------:R-:W-:Y:S01]  /*1430*/  FMUL.FTZ R132, R38, R102 ;  /* 0x0000006626847220 */ /* 0x000fe20000410000 */
[----:B------:R-:W-:-:S03]  /*1440*/  FMUL.FTZ R134, R39, R103 ;  /* 0x0000006727867220 */ /* 0x000fc60000410000 */
[----:B------:R-:W-:Y:S01]  /*1450*/  FADD.FTZ R235, R235, R132 ;  /* 0x00000084ebeb7221 */ /* 0x000fe20000010000 */
[----:B------:R-:W-:-:S03]  /*1460*/  FFMA.FTZ R238, R232, R132, R133 ;  /* 0x00000084e8ee7223 */ /* 0x000fc60000010085 */
[----:B------:R-:W-:Y:S01]  /*1470*/  FADD.FTZ R235, R235, R134 ;  /* 0x00000086ebeb7221 */ /* 0x000fe20000010000 */
[----:B------:R-:W-:Y:S01]  /*1480*/  FFMA.FTZ R238, R135, R134, R238 ;  /* 0x0000008687ee7223 */ /* 0x000fe200000100ee */
[----:B------:R-:W-:Y:S06]  /*1490*/  BRA `(.L_x_99) ;  /* 0x0000000c00007947 */ /* 0x000fec0003800000 */
.L_x_98:
[----:B------:R-:W2:Y:S01]  /*14a0*/  MUFU.RCP R0, R117 ;  /* 0x0000007500007308 */ /* 0x000ea20000001000 */
[----:B-----5:R-:W-:Y:S01]  /*14b0*/  FADD.FTZ R224, -R96, R136 ;  /* 0x0000008860e07221 */ /* 0x020fe20000010100 */
[----:B------:R-:W-:Y:S01]  /*14c0*/  FADD.FTZ R214, -R98, R138 ;  /* 0x0000008a62d67221 */ /* 0x000fe20000010100 */
[----:B------:R-:W-:Y:S01]  /*14d0*/  FADD.FTZ R235, -R85, R149 ;  /* 0x0000009555eb7221 */ /* 0x000fe20000010100 */
[----:B------:R-:W-:Y:S01]  /*14e0*/  FADD.FTZ R221, -R73, R161 ;  /* 0x000000a149dd7221 */ /* 0x000fe20000010100 */
[----:B------:R-:W-:Y:S01]  /*14f0*/  FADD.FTZ R215, -R99, R139 ;  /* 0x0000008b63d77221 */ /* 0x000fe20000010100 */
[----:B------:R-:W-:Y:S01]  /*1500*/  FADD.FTZ R237, -R86, R150 ;  /* 0x0000009656ed7221 */ /* 0x000fe20000010100 */
[----:B------:R-:W-:Y:S01]  /*1510*/  FADD.FTZ R216, -R93, R141 ;  /* 0x0000008d5dd87221 */ /* 0x000fe20000010100 */
[----:B------:R-:W3:Y:S01]  /*1520*/  MUFU.RCP R241, R128 ;  /* 0x0000008000f17308 */ /* 0x000ee20000001000 */
[----:B------:R-:W-:Y:S01]  /*1530*/  FADD.FTZ R137, -R97, R137 ;  /* 0x0000008961897221 */ /* 0x000fe20000010100 */
[----:B------:R-:W-:Y:S01]  /*1540*/  FADD.FTZ R231, -R90, R146 ;  /* 0x000000925ae77221 */ /* 0x000fe20000010100 */
[----:B------:R-:W-:Y:S01]  /*1550*/  FADD.FTZ R229, -R88, R144 ;  /* 0x0000009058e57221 */ /* 0x000fe20000010100 */
[----:B------:R-:W-:Y:S01]  /*1560*/  FADD.FTZ R146, -R91, R147 ;  /* 0x000000935b927221 */ /* 0x000fe20000010100 */
[----:B------:R-:W-:Y:S01]  /*1570*/  FADD.FTZ R223, -R75, R163 ;  /* 0x000000a34bdf7221 */ /* 0x000fe20000010100 */
[----:B------:R-:W-:Y:S01]  /*1580*/  FADD.FTZ R225, -R92, R140 ;  /* 0x0000008c5ce17221 */ /* 0x000fe20000010100 */
[----:B------:R-:W-:Y:S01]  /*1590*/  FADD.FTZ R144, -R89, R145 ;  /* 0x0000009159907221 */ /* 0x000fe20000010100 */
[----:B------:R-:W4:Y:S01]  /*15a0*/  MUFU.RCP R226, R131 ;  /* 0x0000008300e27308 */ /* 0x000f220000001000 */
[----:B------:R-:W-:Y:S01]  /*15b0*/  FADD.FTZ R239, -R87, R151 ;  /* 0x0000009757ef7221 */ /* 0x000fe20000010100 */
[----:B--2---:R-:W-:Y:S01]  /*15c0*/  FMUL.FTZ R161, R235, R0 ;  /* 0x00000000eba17220 */ /* 0x004fe20000410000 */
[----:B------:R-:W-:Y:S01]  /*15d0*/  FMUL.FTZ R0, R64, R128 ;  /* 0x0000008040007220 */ /* 0x000fe20000410000 */
[----:B------:R-:W-:Y:S01]  /*15e0*/  FADD.FTZ R227, -R94, R142 ;  /* 0x0000008e5ee37221 */ /* 0x000fe20000010100 */
[----:B------:R-:W-:Y:S01]  /*15f0*/  FADD.FTZ R217, -R77, R157 ;  /* 0x0000009d4dd97221 */ /* 0x000fe20000010100 */
[----:B------:R-:W-:Y:S01]  /*1600*/  FADD.FTZ R142, -R95, R143 ;  /* 0x0000008f5f8e7221 */ /* 0x000fe20000010100 */
[----:B------:R-:W-:Y:S01]  /*1610*/  FADD.FTZ R140, -R81, R153 ;  /* 0x00000099518c7221 */ /* 0x000fe20000010100 */
[----:B------:R-:W2:Y:S01]  /*1620*/  MUFU.RCP R136, R118 ;  /* 0x0000007600887308 */ /* 0x000ea20000001000 */
[----:B------:R-:W-:Y:S01]  /*1630*/  FADD.FTZ R233, -R84, R148 ;  /* 0x0000009454e97221 */ /* 0x000fe20000010100 */
[----:B---3--:R-:W-:Y:S01]  /*1640*/  FMUL.FTZ R224, R224, R241 ;  /* 0x000000f1e0e07220 */ /* 0x008fe20000410000 */
[----:B------:R-:W-:Y:S01]  /*1650*/  FADD.FTZ R213, -R83, R155 ;  /* 0x0000009b53d57221 */ /* 0x000fe20000010100 */
[----:B------:R-:W-:Y:S01]  /*1660*/  FADD.FTZ R152, -R80, R152 ;  /* 0x0000009850987221 */ /* 0x000fe20000010100 */
[----:B------:R-:W-:Y:S01]  /*1670*/  FADD.FTZ R220, -R72, R160 ;  /* 0x000000a048dc7221 */ /* 0x000fe20000010100 */
[----:B------:R-:W-:Y:S01]  /*1680*/  FMUL.FTZ R150, R56, R120 ;  /* 0x0000007838967220 */ /* 0x000fe20000410000 */
[----:B------:R-:W-:Y:S01]  /*1690*/  FADD.FTZ R154, -R82, R154 ;  /* 0x0000009a529a7221 */ /* 0x000fe20000010100 */
[----:B------:R-:W3:Y:S01]  /*16a0*/  MUFU.RCP R211, R125 ;  /* 0x0000007d00d37308 */ /* 0x000ee20000001000 */
[----:B------:R-:W-:Y:S01]  /*16b0*/  FADD.FTZ R222, -R74, R162 ;  /* 0x000000a24ade7221 */ /* 0x000fe20000010100 */
[----:B----4-:R-:W-:Y:S01]  /*16c0*/  FMUL.FTZ R141, R215, R226 ;  /* 0x000000e2d78d7220 */ /* 0x010fe20000410000 */
[----:B------:R-:W-:Y:S01]  /*16d0*/  FADD.FTZ R215, RZ, R0 ;  /* 0x00000000ffd77221 */ /* 0x000fe20000010000 */
[----:B------:R-:W-:Y:S01]  /*16e0*/  FADD.FTZ R156, -R76, R156 ;  /* 0x0000009c4c9c7221 */ /* 0x000fe20000010100 */
[----:B------:R-:W-:Y:S01]  /*16f0*/  FADD.FTZ R158, -R78, R158 ;  /* 0x0000009e4e9e7221 */ /* 0x000fe20000010100 */
[----:B------:R-:W-:Y:S01]  /*1700*/  FADD.FTZ R219, -R79, R159 ;  /* 0x0000009f4fdb7221 */ /* 0x000fe20000010100 */
[----:B------:R-:W-:Y:S01]  /*1710*/  FADD.FTZ R132, -R68, R132 ;  /* 0x0000008444847221 */ /* 0x000fe20000010100 */
[----:B------:R-:W4:Y:S01]  /*1720*/  MUFU.RCP R218, R129 ;  /* 0x0000008100da7308 */ /* 0x000f220000001000 */
[----:B------:R-:W-:Y:S01]  /*1730*/  FMUL.FTZ R228, R47, R111 ;  /* 0x0000006f2fe47220 */ /* 0x000fe20000410000 */
[----:B--2---:R-:W-:Y:S01]  /*1740*/  FMUL.FTZ R163, R237, R136 ;  /* 0x00000088eda37220 */ /* 0x004fe20000410000 */
[----:B------:R-:W-:Y:S01]  /*1750*/  FMUL.FTZ R136, R65, R129 ;  /* 0x0000008141887220 */ /* 0x000fe20000410000 */
[----:B------:R-:W-:Y:S01]  /*1760*/  FADD.FTZ R133, -R69, R133 ;  /* 0x0000008545857221 */ /* 0x000fe20000010100 */
[----:B------:R-:W-:Y:S01]  /*1770*/  FADD.FTZ R134, -R70, R134 ;  /* 0x0000008646867221 */ /* 0x000fe20000010100 */
[----:B------:R-:W-:Y:S01]  /*1780*/  FMUL.FTZ R236, R37, R101 ;  /* 0x0000006525ec7220 */ /* 0x000fe20000410000 */
[----:B------:R-:W-:Y:S01]  /*1790*/  FADD.FTZ R135, -R71, R135 ;  /* 0x0000008747877221 */ /* 0x000fe20000010100 */
[----:B01----:R-:W0:Y:S01]  /*17a0*/  MUFU.RCP R205, R123 ;  /* 0x0000007b00cd7308 */ /* 0x003e220000001000 */
[----:B---3--:R-:W-:Y:S01]  /*17b0*/  FMUL.FTZ R145, R216, R211 ;  /* 0x000000d3d8917220 */ /* 0x008fe20000410000 */
[----:B------:R-:W-:Y:S01]  /*17c0*/  FFMA.FTZ R211, R0, R224, RZ ;  /* 0x000000e000d37223 */ /* 0x000fe200000100ff */
[----:B------:R-:W-:-:S05]  /*17d0*/  FMUL.FTZ R216, R45, R109 ;  /* 0x0000006d2dd87220 */ /* 0x000fca0000410000 */
[----:B------:R-:W1:Y:S01]  /*17e0*/  MUFU.RCP R212, R124 ;  /* 0x0000007c00d47308 */ /* 0x000e620000001000 */
[----:B----4-:R-:W-:-:S07]  /*17f0*/  FMUL.FTZ R137, R137, R218 ;  /* 0x000000da89897220 */ /* 0x010fce0000410000 */
[----:B------:R-:W2:Y:S01]  /*1800*/  MUFU.RCP R138, R119 ;  /* 0x00000077008a7308 */ /* 0x000ea20000001000 */
[----:B0-----:R-:W-:Y:S01]  /*1810*/  FMUL.FTZ R157, R146, R205 ;  /* 0x000000cd929d7220 */ /* 0x001fe20000410000 */
[----:B------:R-:W-:-:S06]  /*1820*/  FMUL.FTZ R146, R62, R126 ;  /* 0x0000007e3e927220 */ /* 0x000fcc0000410000 */
[----:B------:R-:W0:Y:S01]  /*1830*/  MUFU.RCP R243, R130 ;  /* 0x0000008200f37308 */ /* 0x000e220000001000 */
[----:B-1----:R-:W-:Y:S01]  /*1840*/  FMUL.FTZ R143, R225, R212 ;  /* 0x000000d4e18f7220 */ /* 0x002fe20000410000 */
[----:B------:R-:W-:Y:S01]  /*1850*/  FADD.FTZ R225, R215, R136 ;  /* 0x00000088d7e17221 */ /* 0x000fe20000010000 */
[----:B------:R-:W-:Y:S01]  /*1860*/  FFMA.FTZ R215, R136, R137, R211 ;  /* 0x0000008988d77223 */ /* 0x000fe200000100d3 */
[----:B------:R-:W-:-:S04]  /*1870*/  FMUL.FTZ R212, R51, R115 ;  /* 0x0000007333d47220 */ /* 0x000fc80000410000 */
[----:B------:R-:W1:Y:S01]  /*1880*/  MUFU.RCP R209, R127 ;  /* 0x0000007f00d17308 */ /* 0x000e620000001000 */
[----:B--2---:R-:W-:Y:S01]  /*1890*/  FMUL.FTZ R205, R239, R138 ;  /* 0x0000008aefcd7220 */ /* 0x004fe20000410000 */
[----:B------:R-:W-:-:S04]  /*18a0*/  FMUL.FTZ R138, R66, R130 ;  /* 0x00000082428a7220 */ /* 0x000fc80000410000 */
[----:B------:R-:W-:Y:S02]  /*18b0*/  FADD.FTZ R225, R225, R138 ;  /* 0x0000008ae1e17221 */ /* 0x000fe40000010000 */
[----:B------:R-:W2:Y:S01]  /*18c0*/  MUFU.RCP R247, R113 ;  /* 0x0000007100f77308 */ /* 0x000ea20000001000 */
[----:B0-----:R-:W-:-:S04]  /*18d0*/  FMUL.FTZ R139, R214, R243 ;  /* 0x000000f3d68b7220 */ /* 0x001fc80000410000 */
[----:B------:R-:W-:-:S03]  /*18e0*/  FFMA.FTZ R215, R138, R139, R215 ;  /* 0x0000008b8ad77223 */ /* 0x000fc600000100d7 */
[----:B------:R-:W0:Y:S01]  /*18f0*/  MUFU.RCP R207, R121 ;  /* 0x0000007900cf7308 */ /* 0x000e220000001000 */
[----:B-1----:R-:W-:Y:S01]  /*1900*/  FMUL.FTZ R149, R142, R209 ;  /* 0x000000d18e957220 */ /* 0x002fe20000410000 */
[----:B------:R-:W-:-:S06]  /*1910*/  FMUL.FTZ R142, R60, R124 ;  /* 0x0000007c3c8e7220 */ /* 0x000fcc0000410000 */
[----:B------:R-:W1:Y:S01]  /*1920*/  MUFU.RCP R206, R122 ;  /* 0x0000007a00ce7308 */ /* 0x000e620000001000 */
[----:B--2---:R-:W-:Y:S01]  /*1930*/  FMUL.FTZ R209, R140, R247 ;  /* 0x000000f78cd17220 */ /* 0x004fe20000410000 */
[----:B------:R-:W-:-:S04]  /*1940*/  FMUL.FTZ R140, R67, R131 ;  /* 0x00000083438c7220 */ /* 0x000fc80000410000 */
[----:B------:R-:W-:Y:S02]  /*1950*/  FADD.FTZ R225, R225, R140 ;  /* 0x0000008ce1e17221 */ /* 0x000fe40000010000 */
[----:B------:R-:W2:Y:S01]  /*1960*/  MUFU.RCP R210, R126 ;  /* 0x0000007e00d27308 */ /* 0x000ea20000001000 */
[----:B------:R-:W-:Y:S01]  /*1970*/  FFMA.FTZ R215, R140, R141, R215 ;  /* 0x0000008d8cd77223 */ /* 0x000fe200000100d7 */
[----:B0-----:R-:W-:Y:S01]  /*1980*/  FMUL.FTZ R153, R144, R207 ;  /* 0x000000cf90997220 */ /* 0x001fe20000410000 */
[----:B------:R-:W-:Y:S01]  /*1990*/  FMUL.FTZ R144, R61, R125 ;  /* 0x0000007d3d907220 */ /* 0x000fe20000410000 */
[----:B------:R-:W-:Y:S01]  /*19a0*/  FADD.FTZ R225, R225, R142 ;  /* 0x0000008ee1e17221 */ /* 0x000fe20000010000 */
[----:B------:R-:W-:-:S03]  /*19b0*/  FFMA.FTZ R215, R142, R143, R215 ;  /* 0x0000008f8ed77223 */ /* 0x000fc600000100d7 */
[----:B------:R-:W0:Y:S01]  /*19c0*/  MUFU.RCP R148, R115 ;  /* 0x0000007300947308 */ /* 0x000e220000001000 */
[----:B-1----:R-:W-:Y:S01]  /*19d0*/  FMUL.FTZ R155, R231, R206 ;  /* 0x000000cee79b7220 */ /* 0x002fe20000410000 */
[----:B------:R-:W-:Y:S01]  /*19e0*/  FADD.FTZ R231, R225, R144 ;  /* 0x00000090e1e77221 */ /* 0x000fe20000010000 */
[----:B------:R-:W-:Y:S01]  /*19f0*/  FFMA.FTZ R225, R144, R145, R215 ;  /* 0x0000009190e17223 */ /* 0x000fe200000100d7 */
[----:B------:R-:W-:Y:S02]  /*1a00*/  FMUL.FTZ R206, R48, R112 ;  /* 0x0000007030ce7220 */ /* 0x000fe40000410000 */
[----:B------:R-:W-:Y:S02]  /*1a10*/  FADD.FTZ R231, R231, R146 ;  /* 0x00000092e7e77221 */ /* 0x000fe40000010000 */
[----:B------:R-:W1:Y:S01]  /*1a20*/  MUFU.RCP R208, R120 ;  /* 0x0000007800d07308 */ /* 0x000e620000001000 */
[----:B--2---:R-:W-:Y:S01]  /*1a30*/  FMUL.FTZ R147, R227, R210 ;  /* 0x000000d2e3937220 */ /* 0x004fe20000410000 */
[----:B------:R-:W-:-:S03]  /*1a40*/  FMUL.FTZ R210, R50, R114 ;  /* 0x0000007232d27220 */ /* 0x000fc60000410000 */
[----:B------:R-:W-:-:S03]  /*1a50*/  FFMA.FTZ R225, R146, R147, R225 ;  /* 0x0000009392e17223 */ /* 0x000fc600000100e1 */
[----:B------:R-:W2:Y:S01]  /*1a60*/  MUFU.RCP R245, R112 ;  /* 0x0000007000f57308 */ /* 0x000ea20000001000 */
[----:B0-----:R-:W-:Y:S01]  /*1a70*/  FMUL.FTZ R213, R213, R148 ;  /* 0x00000094d5d57220 */ /* 0x001fe20000410000 */
[----:B------:R-:W-:-:S04]  /*1a80*/  FMUL.FTZ R148, R63, R127 ;  /* 0x0000007f3f947220 */ /* 0x000fc80000410000 */
[----:B------:R-:W-:Y:S02]  /*1a90*/  FADD.FTZ R231, R231, R148 ;  /* 0x00000094e7e77221 */ /* 0x000fe40000010000 */
[----:B------:R-:W0:Y:S01]  /*1aa0*/  MUFU.RCP R241, R114 ;  /* 0x0000007200f17308 */ /* 0x000e220000001000 */
[----:B------:R-:W-:Y:S01]  /*1ab0*/  FFMA.FTZ R225, R148, R149, R225 ;  /* 0x0000009594e17223 */ /* 0x000fe200000100e1 */
[----:B-1----:R-:W-:Y:S01]  /*1ac0*/  FMUL.FTZ R151, R229, R208 ;  /* 0x000000d0e5977220 */ /* 0x002fe20000410000 */
[----:B------:R-:W-:-:S03]  /*1ad0*/  FADD.FTZ R231, R231, R150 ;  /* 0x00000096e7e77221 */ /* 0x000fc60000010000 */
[----:B------:R-:W-:Y:S02]  /*1ae0*/  FFMA.FTZ R225, R150, R151, R225 ;  /* 0x0000009796e17223 */ /* 0x000fe400000100e1 */
[----:B------:R-:W1:Y:S01]  /*1af0*/  MUFU.RCP R227, R108 ;  /* 0x0000006c00e37308 */ /* 0x000e620000001000 */
[----:B--2---:R-:W-:Y:S01]  /*1b00*/  FMUL.FTZ R207, R152, R245 ;  /* 0x000000f598cf7220 */ /* 0x004fe20000410000 */
[----:B------:R-:W-:-:S04]  /*1b10*/  FMUL.FTZ R152, R57, R121 ;  /* 0x0000007939987220 */ /* 0x000fc80000410000 */
[----:B------:R-:W-:Y:S02]  /*1b20*/  FADD.FTZ R231, R231, R152 ;  /* 0x00000098e7e77221 */ /* 0x000fe40000010000 */
[----:B------:R-:W2:Y:S01]  /*1b30*/  MUFU.RCP R229, R110 ;  /* 0x0000006e00e57308 */ /* 0x000ea20000001000 */
[----:B------:R-:W-:Y:S01]  /*1b40*/  FFMA.FTZ R225, R152, R153, R225 ;  /* 0x0000009998e17223 */ /* 0x000fe200000100e1 */
[----:B0-----:R-:W-:Y:S01]  /*1b50*/  FMUL.FTZ R211, R154, R241 ;  /* 0x000000f19ad37220 */ /* 0x001fe20000410000 */
[----:B------:R-:W-:-:S04]  /*1b60*/  FMUL.FTZ R154, R58, R122 ;  /* 0x0000007a3a9a7220 */ /* 0x000fc80000410000 */
[----:B------:R-:W-:Y:S01]  /*1b70*/  FADD.FTZ R231, R231, R154 ;  /* 0x0000009ae7e77221 */ /* 0x000fe20000010000 */
[----:B------:R-:W0:Y:S01]  /*1b80*/  MUFU.RCP R204, R116 ;  /* 0x0000007400cc7308 */ /* 0x000e220000001000 */
[----:B------:R-:W-:Y:S01]  /*1b90*/  FFMA.FTZ R225, R154, R155, R225 ;  /* 0x0000009b9ae17223 */ /* 0x000fe200000100e1 */
[----:B-1----:R-:W-:Y:S01]  /*1ba0*/  FMUL.FTZ R215, R156, R227 ;  /* 0x000000e39cd77220 */ /* 0x002fe20000410000 */
[----:B------:R-:W-:-:S04]  /*1bb0*/  FMUL.FTZ R156, R59, R123 ;  /* 0x0000007b3b9c7220 */ /* 0x000fc80000410000 */
[----:B------:R-:W-:Y:S01]  /*1bc0*/  FADD.FTZ R231, R231, R156 ;  /* 0x0000009ce7e77221 */ /* 0x000fe20000010000 */
[----:B------:R-:W1:Y:S01]  /*1bd0*/  MUFU.RCP R160, R109 ;  /* 0x0000006d00a07308 */ /* 0x000e620000001000 */
[----:B------:R-:W-:Y:S01]  /*1be0*/  FFMA.FTZ R225, R156, R157, R225 ;  /* 0x0000009d9ce17223 */ /* 0x000fe200000100e1 */
[----:B--2---:R-:W-:Y:S01]  /*1bf0*/  FMUL.FTZ R218, R158, R229 ;  /* 0x000000e59eda7220 */ /* 0x004fe20000410000 */
[----:B------:R-:W-:-:S04]  /*1c00*/  FMUL.FTZ R158, R52, R116 ;  /* 0x00000074349e7220 */ /* 0x000fc80000410000 */
[----:B------:R-:W-:Y:S01]  /*1c10*/  FADD.FTZ R231, R231, R158 ;  /* 0x0000009ee7e77221 */ /* 0x000fe20000010000 */
[----:B------:R-:W2:Y:S01]  /*1c20*/  MUFU.RCP R162, R111 ;  /* 0x0000006f00a27308 */ /* 0x000ea20000001000 */
[----:B0-----:R-:W-:Y:S01]  /*1c30*/  FMUL.FTZ R159, R233, R204 ;  /* 0x000000cce99f7220 */ /* 0x001fe20000410000 */
[----:B------:R-:W-:-:S03]  /*1c40*/  FMUL.FTZ R204, R55, R119 ;  /* 0x0000007737cc7220 */ /* 0x000fc60000410000 */
[----:B------:R-:W-:-:S03]  /*1c50*/  FFMA.FTZ R225, R158, R159, R225 ;  /* 0x0000009f9ee17223 */ /* 0x000fc600000100e1 */
[----:B------:R-:W0:Y:S01]  /*1c60*/  MUFU.RCP R227, R104 ;  /* 0x0000006800e37308 */ /* 0x000e220000001000 */
[----:B-1----:R-:W-:Y:S01]  /*1c70*/  FMUL.FTZ R217, R217, R160 ;  /* 0x000000a0d9d97220 */ /* 0x002fe20000410000 */
[----:B------:R-:W-:-:S04]  /*1c80*/  FMUL.FTZ R160, R53, R117 ;  /* 0x0000007535a07220 */ /* 0x000fc80000410000 */
[----:B------:R-:W-:Y:S02]  /*1c90*/  FADD.FTZ R231, R231, R160 ;  /* 0x000000a0e7e77221 */ /* 0x000fe40000010000 */
[----:B------:R-:W1:Y:S01]  /*1ca0*/  MUFU.RCP R208, R105 ;  /* 0x0000006900d07308 */ /* 0x000e620000001000 */
[----:B------:R-:W-:Y:S01]  /*1cb0*/  FFMA.FTZ R225, R160, R161, R225 ;  /* 0x000000a1a0e17223 */ /* 0x000fe200000100e1 */
[----:B--2---:R-:W-:Y:S01]  /*1cc0*/  FMUL.FTZ R219, R219, R162 ;  /* 0x000000a2dbdb7220 */ /* 0x004fe20000410000 */
[----:B------:R-:W-:-:S04]  /*1cd0*/  FMUL.FTZ R162, R54, R118 ;  /* 0x0000007636a27220 */ /* 0x000fc80000410000 */
[----:B------:R-:W-:Y:S01]  /*1ce0*/  FADD.FTZ R231, R231, R162 ;  /* 0x000000a2e7e77221 */ /* 0x000fe20000010000 */
[----:B------:R-:W-:Y:S01]  /*1cf0*/  FFMA.FTZ R225, R162, R163, R225 ;  /* 0x000000a3a2e17223 */ /* 0x000fe200000100e1 */
[----:B------:R-:W2:Y:S01]  /*1d00*/  MUFU.RCP R214, R107 ;  /* 0x0000006b00d67308 */ /* 0x000ea20000001000 */
[----:B0-----:R-:W-:Y:S01]  /*1d10*/  FMUL.FTZ R220, R220, R227 ;  /* 0x000000e3dcdc7220 */ /* 0x001fe20000410000 */
[----:B------:R-:W-:Y:S01]  /*1d20*/  FADD.FTZ R231, R231, R204 ;  /* 0x000000cce7e77221 */ /* 0x000fe20000010000 */
[----:B------:R-:W-:-:S03]  /*1d30*/  FFMA.FTZ R225, R204, R205, R225 ;  /* 0x000000cdcce17223 */ /* 0x000fc600000100e1 */
[----:B------:R-:W-:Y:S01]  /*1d40*/  FADD.FTZ R227, R231, R206 ;  /* 0x000000cee7e37221 */ /* 0x000fe20000010000 */
[----:B------:R-:W-:Y:S01]  /*1d50*/  FFMA.FTZ R225, R206, R207, R225 ;  /* 0x000000cfcee17223 */ /* 0x000fe200000100e1 */
[----:B------:R-:W0:Y:S01]  /*1d60*/  MUFU.RCP R229, R106 ;  /* 0x0000006a00e57308 */ /* 0x000e220000001000 */
[----:B-1----:R-:W-:Y:S01]  /*1d70*/  FMUL.FTZ R221, R221, R208 ;  /* 0x000000d0dddd7220 */ /* 0x002fe20000410000 */
[----:B------:R-:W-:-:S04]  /*1d80*/  FMUL.FTZ R208, R49, R113 ;  /* 0x0000007131d07220 */ /* 0x000fc80000410000 */
[----:B------:R-:W-:Y:S01]  /*1d90*/  FADD.FTZ R227, R227, R208 ;  /* 0x000000d0e3e37221 */ /* 0x000fe20000010000 */
[----:B------:R-:W-:Y:S01]  /*1da0*/  FFMA.FTZ R225, R208, R209, R225 ;  /* 0x000000d1d0e17223 */ /* 0x000fe200000100e1 */
[----:B------:R-:W1:Y:S02]  /*1db0*/  MUFU.RCP R231, R100 ;  /* 0x0000006400e77308 */ /* 0x000e640000001000 */
[----:B------:R-:W-:Y:S01]  /*1dc0*/  FADD.FTZ R227, R227, R210 ;  /* 0x000000d2e3e37221 */ /* 0x000fe20000010000 */
[----:B------:R-:W-:Y:S01]  /*1dd0*/  FFMA.FTZ R225, R210, R211, R225 ;  /* 0x000000d3d2e17223 */ /* 0x000fe200000100e1 */
[----:B--2---:R-:W-:Y:S01]  /*1de0*/  FMUL.FTZ R223, R223, R214 ;  /* 0x000000d6dfdf7220 */ /* 0x004fe20000410000 */
[----:B------:R-:W-:Y:S01]  /*1df0*/  FMUL.FTZ R214, R44, R108 ;  /* 0x0000006c2cd67220 */ /* 0x000fe20000410000 */
[----:B------:R-:W-:Y:S01]  /*1e00*/  FADD.FTZ R227, R227, R212 ;  /* 0x000000d4e3e37221 */ /* 0x000fe20000010000 */
[----:B------:R-:W-:Y:S01]  /*1e10*/  FFMA.FTZ R225, R212, R213, R225 ;  /* 0x000000d5d4e17223 */ /* 0x000fe200000100e1 */
[----:B------:R-:W2:Y:S01]  /*1e20*/  MUFU.RCP R232, R101 ;  /* 0x0000006500e87308 */ /* 0x000ea20000001000 */
[----:B0-----:R-:W-:Y:S01]  /*1e30*/  FMUL.FTZ R222, R222, R229 ;  /* 0x000000e5dede7220 */ /* 0x001fe20000410000 */
[----:B------:R-:W-:Y:S01]  /*1e40*/  FADD.FTZ R229, R227, R214 ;  /* 0x000000d6e3e57221 */ /* 0x000fe20000010000 */
[----:B------:R-:W-:Y:S01]  /*1e50*/  FFMA.FTZ R225, R214, R215, R225 ;  /* 0x000000d7d6e17223 */ /* 0x000fe200000100e1 */
[----:B------:R-:W-:-:S02]  /*1e60*/  FMUL.FTZ R227, R46, R110 ;  /* 0x0000006e2ee37220 */ /* 0x000fc40000410000 */
[----:B------:R-:W-:Y:S02]  /*1e70*/  FADD.FTZ R230, R229, R216 ;  /* 0x000000d8e5e67221 */ /* 0x000fe40000010000 */
[----:B------:R-:W0:Y:S01]  /*1e80*/  MUFU.RCP R233, R102 ;  /* 0x0000006600e97308 */ /* 0x000e220000001000 */
[----:B-1----:R-:W-:Y:S01]  /*1e90*/  FMUL.FTZ R226, R132, R231 ;  /* 0x000000e784e27220 */ /* 0x002fe20000410000 */
[----:B------:R-:W-:Y:S01]  /*1ea0*/  FFMA.FTZ R132, R216, R217, R225 ;  /* 0x000000d9d8847223 */ /* 0x000fe200000100e1 */
[----:B------:R-:W-:Y:S01]  /*1eb0*/  FADD.FTZ R231, R230, R227 ;  /* 0x000000e3e6e77221 */ /* 0x000fe20000010000 */
[----:B------:R-:W-:Y:S01]  /*1ec0*/  FMUL.FTZ R225, R40, R104 ;  /* 0x0000006828e17220 */ /* 0x000fe20000410000 */
[----:B------:R-:W-:Y:S01]  /*1ed0*/  FMUL.FTZ R230, R41, R105 ;  /* 0x0000006929e67220 */ /* 0x000fe20000410000 */
[----:B------:R-:W-:Y:S01]  /*1ee0*/  FFMA.FTZ R229, R227, R218, R132 ;  /* 0x000000dae3e57223 */ /* 0x000fe20000010084 */
[----:B------:R-:W-:Y:S01]  /*1ef0*/  FADD.FTZ R234, R231, R228 ;  /* 0x000000e4e7ea7221 */ /* 0x000fe20000010000 */
[----:B------:R-:W-:Y:S01]  /*1f00*/  FMUL.FTZ R231, R42, R106 ;  /* 0x0000006a2ae77220 */ /* 0x000fe20000410000 */
[----:B------:R-:W1:Y:S01]  /*1f10*/  MUFU.RCP R238, R103 ;  /* 0x0000006700ee7308 */ /* 0x000e620000001000 */
[----:B------:R-:W-:Y:S01]  /*1f20*/  FFMA.FTZ R132, R228, R219, R229 ;  /* 0x000000dbe4847223 */ /* 0x000fe200000100e5 */
[----:B--2---:R-:W-:Y:S01]  /*1f30*/  FMUL.FTZ R229, R133, R232 ;  /* 0x000000e885e57220 */ /* 0x004fe20000410000 */
[----:B------:R-:W-:Y:S01]  /*1f40*/  FADD.FTZ R235, R234, R225 ;  /* 0x000000e1eaeb7221 */ /* 0x000fe20000010000 */
[----:B------:R-:W-:Y:S01]  /*1f50*/  FMUL.FTZ R234, R43, R107 ;  /* 0x0000006b2bea7220 */ /* 0x000fe20000410000 */
[----:B------:R-:W-:-:S02]  /*1f60*/  FFMA.FTZ R133, R225, R220, R132 ;  /* 0x000000dce1857223 */ /* 0x000fc40000010084 */
[----:B------:R-:W-:Y:S02]  /*1f70*/  FADD.FTZ R232, R235, R230 ;  /* 0x000000e6ebe87221 */ /* 0x000fe40000010000 */
[----:B------:R-:W-:Y:S02]  /*1f80*/  FFMA.FTZ R132, R230, R221, R133 ;  /* 0x000000dde6847223 */ /* 0x000fe40000010085 */
[----:B------:R-:W-:Y:S01]  /*1f90*/  FADD.FTZ R235, R232, R231 ;  /* 0x000000e7e8eb7221 */ /* 0x000fe20000010000 */
[----:B0-----:R-:W-:Y:S01]  /*1fa0*/  FMUL.FTZ R232, R134, R233 ;  /* 0x000000e986e87220 */ /* 0x001fe20000410000 */
[----:B------:R-:W-:Y:S01]  /*1fb0*/  FFMA.FTZ R133, R231, R222, R132 ;  /* 0x000000dee7857223 */ /* 0x000fe20000010084 */
[----:B------:R-:W-:Y:S01]  /*1fc0*/  FMUL.FTZ R233, R36, R100 ;  /* 0x0000006424e97220 */ /* 0x000fe20000410000 */
[----:B------:R-:W-:Y:S02]  /*1fd0*/  FADD.FTZ R134, R235, R234 ;  /* 0x000000eaeb867221 */ /* 0x000fe40000010000 */
[----:B------:R-:W-:Y:S01]  /*1fe0*/  FFMA.FTZ R132, R234, R223, R133 ;  /* 0x000000dfea847223 */ /* 0x000fe20000010085 */
[----:B-1----:R-:W-:Y:S01]  /*1ff0*/  FMUL.FTZ R135, R135, R238 ;  /* 0x000000ee87877220 */ /* 0x002fe20000410000 */
[----:B------:R-:W-:Y:S01]  /*2000*/  FADD.FTZ R235, R134, R233 ;  /* 0x000000e986eb7221 */ /* 0x000fe20000010000 */
[----:B------:R-:W-:Y:S01]  /*2010*/  FMUL.FTZ R134, R39, R103 ;  /* 0x0000006727867220 */ /* 0x000fe20000410000 */
[----:B------:R-:W-:Y:S01]  /*2020*/  FFMA.FTZ R133, R233, R226, R132 ;  /* 0x000000e2e9857223 */ /* 0x000fe20000010084 */
[----:B------:R-:W-:Y:S01]  /*2030*/  FMUL.FTZ R132, R38, R102 ;  /* 0x0000006626847220 */ /* 0x000fe20000410000 */
[----:B------:R-:W-:-:S02]  /*2040*/  FADD.FTZ R235, R235, R236 ;  /* 0x000000ecebeb7221 */ /* 0x000fc40000010000 */
[----:B------:R-:W-:Y:S02]  /*2050*/  FFMA.FTZ R133, R236, R229, R133 ;  /* 0x000000e5ec857223 */ /* 0x000fe40000010085 */
[----:B------:R-:W-:Y:S02]  /*2060*/  FADD.FTZ R235, R235, R132 ;  /* 0x00000084ebeb7221 */ /* 0x000fe40000010000 */
[----:B------:R-:W-:Y:S02]  /*2070*/  FFMA.FTZ R133, R132, R232, R133 ;  /* 0x000000e884857223 */ /* 0x000fe40000010085 */
[----:B------:R-:W-:Y:S02]  /*2080*/  FADD.FTZ R235, R235, R134 ;  /* 0x00000086ebeb7221 */ /* 0x000fe40000010000 */
[----:B------:R-:W-:-:S07]  /*2090*/  FFMA.FTZ R238, R134, R135, R133 ;  /* 0x0000008786ee7223 */ /* 0x000fce0000010085 */
.L_x_99:
[----:B------:R-:W0:Y:S01]  /*20a0*/  SHFL.DOWN PT, R240, R235, 0x10, 0x1f ;  /* 0x0a001f00ebf07f89 */ /* 0x000e2200000e0000 */
[----:B------:R-:W-:Y:S01]  /*20b0*/  FFMA.FTZ R12, R229, R37, R12 ;  /* 0x00000025e50c7223 */ /* 0x000fe2000001000c */
[----:B------:R-:W-:Y:S01]  /*20c0*/  FADD.FTZ R194, R37, R194 ;  /* 0x000000c225c27221 */ /* 0x000fe20000010000 */
[----:B------:R-:W-:Y:S01]  /*20d0*/  FFMA.FTZ R11, R226, R36, R11 ;  /* 0x00000024e20b7223 */ /* 0x000fe2000001000b */
[----:B------:R-:W1:Y:S01]  /*20e0*/  SHFL.DOWN PT, R133, R238, 0x10, 0x1f ;  /* 0x0a001f00ee857f89 */ /* 0x000e6200000e0000 */
[----:B------:R-:W-:Y:S01]  /*20f0*/  FADD.FTZ R193, R36, R193 ;  /* 0x000000c124c17221 */ /* 0x000fe20000010000 */
[----:B------:R-:W-:Y:S01]  /*2100*/  FFMA.FTZ R14, R223, R43, R14 ;  /* 0x0000002bdf0e7223 */ /* 0x000fe2000001000e */
[----:B------:R-:W-:Y:S01]  /*2110*/  FADD.FTZ R192, R43, R192 ;  /* 0x000000c02bc07221 */ /* 0x000fe20000010000 */
[----:B------:R-:W-:Y:S01]  /*2120*/  FFMA.FTZ R10, R135, R39, R10 ;  /* 0x00000027870a7223 */ /* 0x000fe2000001000a */
[----:B------:R-:W2:Y:S01]  /*2130*/  S2R R43, SR_CgaCtaId ;  /* 0x00000000002b7919 */ /* 0x000ea20000008800 */
[----:B------:R-:W-:Y:S01]  /*2140*/  FADD.FTZ R198, R39, R198 ;  /* 0x000000c627c67221 */ /* 0x000fe20000010000 */
[----:B------:R-:W-:Y:S01]  /*2150*/  FFMA.FTZ R16, R221, R41, R16 ;  /* 0x00000029dd107223 */ /* 0x000fe20000010010 */
[----:B------:R-:W-:Y:S01]  /*2160*/  FADD.FTZ R190, R41, R190 ;  /* 0x000000be29be7221 */ /* 0x000fe20000010000 */
[----:B------:R-:W-:Y:S01]  /*2170*/  FFMA.FTZ R15, R220, R40, R15 ;  /* 0x00000028dc0f7223 */ /* 0x000fe2000001000f */
[----:B------:R-:W-:Y:S01]  /*2180*/  FADD.FTZ R189, R40, R189 ;  /* 0x000000bd28bd7221 */ /* 0x000fe20000010000 */
[----:B------:R-:W-:Y:S01]  /*2190*/  ISETP.NE.AND P0, PT, R199, RZ, PT ;  /* 0x000000ffc700720c */ /* 0x000fe20003f05270 */
[----:B------:R-:W-:Y:S01]  /*21a0*/  FFMA.FTZ R31, R151, R56, R31 ;  /* 0x00000038971f7223 */ /* 0x000fe2000001001f */
[----:B------:R-:W-:Y:S01]  /*21b0*/  FADD.FTZ R173, R56, R173 ;  /* 0x000000ad38ad7221 */ /* 0x000fe20000010000 */
[----:B------:R-:W-:Y:S01]  /*21c0*/  FFMA.FTZ R9, R232, R38, R9 ;  /* 0x00000026e8097223 */ /* 0x000fe20000010009 */
[----:B------:R-:W-:Y:S01]  /*21d0*/  FADD.FTZ R195, R38, R195 ;  /* 0x000000c326c37221 */ /* 0x000fe20000010000 */
[----:B------:R-:W-:Y:S01]  /*21e0*/  LOP3.LUT R56, R197, 0x1, RZ, 0xc0, !PT ;  /* 0x00000001c5387812 */ /* 0x000fe200078ec0ff */
[----:B------:R-:W-:Y:S01]  /*21f0*/  FFMA.FTZ R13, R222, R42, R13 ;  /* 0x0000002ade0d7223 */ /* 0x000fe2000001000d */
[----:B------:R-:W-:Y:S01]  /*2200*/  MOV R38, 0x400 ;  /* 0x0000040000267802 */ /* 0x000fe20000000f00 */
[----:B------:R-:W-:Y:S01]  /*2210*/  FADD.FTZ R191, R42, R191 ;  /* 0x000000bf2abf7221 */ /* 0x000fe20000010000 */
[----:B0-----:R-:W-:Y:S01]  /*2220*/  FADD.FTZ R240, R240, R235 ;  /* 0x000000ebf0f07221 */ /* 0x001fe20000010000 */
[----:B------:R-:W-:Y:S01]  /*2230*/  FFMA.FTZ R20, R217, R45, R20 ;  /* 0x0000002dd9147223 */ /* 0x000fe20000010014 */
[----:B------:R-:W-:Y:S01]  /*2240*/  FADD.FTZ R186, R45, R186 ;  /* 0x000000ba2dba7221 */ /* 0x000fe20000010000 */
[----:B------:R-:W-:Y:S01]  /*2250*/  FFMA.FTZ R23, R207, R48, R23 ;  /* 0x00000030cf177223 */ /* 0x000fe20000010017 */
[----:B-1----:R-:W-:Y:S01]  /*2260*/  FADD.FTZ R133, R133, R238 ;  /* 0x000000ee85857221 */ /* 0x002fe20000010000 */
[----:B------:R-:W0:Y:S01]  /*2270*/  SHFL.DOWN PT, R237, R240, 0x8, 0x1f ;  /* 0x09001f00f0ed7f89 */ /* 0x000e2200000e0000 */
[----:B------:R-:W-:Y:S01]  /*2280*/  FADD.FTZ R181, R48, R181 ;  /* 0x000000b530b57221 */ /* 0x000fe20000010000 */
[----:B------:R-:W-:Y:S01]  /*2290*/  IADD3 R45, PT, PT, -R56, RZ, RZ ;  /* 0x000000ff382d7210 */ /* 0x000fe20007ffe1ff */
[----:B------:R-:W-:Y:S01]  /*22a0*/  FFMA.FTZ R30, R157, R59, R30 ;  /* 0x0000003b9d1e7223 */ /* 0x000fe2000001001e */
[----:B------:R-:W1:Y:S01]  /*22b0*/  SHFL.DOWN PT, R242, R133, 0x8, 0x1f ;  /* 0x09001f0085f27f89 */ /* 0x000e6200000e0000 */
[----:B------:R-:W-:Y:S01]  /*22c0*/  ISETP.NE.AND P2, PT, R8, RZ, PT ;  /* 0x000000ff0800720c */ /* 0x000fe20003f45270 */
[----:B------:R-:W-:Y:S01]  /*22d0*/  FADD.FTZ R176, R59, R176 ;  /* 0x000000b03bb07221 */ /* 0x000fe20000010000 */
[----:B------:R-:W-:Y:S01]  /*22e0*/  FFMA.FTZ R27, R159, R52, R27 ;  /* 0x000000349f1b7223 */ /* 0x000fe2000001001b */
[----:B------:R-:W-:Y:S01]  /*22f0*/  FADD.FTZ R177, R52, R177 ;  /* 0x000000b134b17221 */ /* 0x000fe20000010000 */
[----:B------:R-:W-:Y:S01]  /*2300*/  FFMA.FTZ R28, R161, R53, R28 ;  /* 0x00000035a11c7223 */ /* 0x000fe2000001001c */
[----:B------:R-:W-:Y:S01]  /*2310*/  FADD.FTZ R178, R53, R178 ;  /* 0x000000b235b27221 */ /* 0x000fe20000010000 */
[----:B------:R-:W-:Y:S01]  /*2320*/  BSSY.RECONVERGENT B0, `(.L_x_100) ;  /* 0x000005a000007945 */ /* 0x000fe20003800200 */
[----:B--2---:R-:W-:Y:S01]  /*2330*/  LEA R48, R43, R38, 0x18 ;  /* 0x000000262b307211 */ /* 0x004fe200078ec0ff */
[----:B------:R-:W-:Y:S01]  /*2340*/  FFMA.FTZ R22, R213, R51, R22 ;  /* 0x00000033d5167223 */ /* 0x000fe20000010016 */
[----:B------:R-:W-:Y:S01]  /*2350*/  FADD.FTZ R184, R51, R184 ;  /* 0x000000b833b87221 */ /* 0x000fe20000010000 */
        /* <DEDUP_REMOVED lines=9> */
[----:B0-----:R-:W-:Y:S01]  /*23f0*/  FADD.FTZ R237, R240, R237 ;  /* 0x000000edf0ed7221 */ /* 0x001fe20000010000 */
[----:B------:R-:W-:Y:S01]  /*2400*/  FADD.FTZ R187, R46, R187 ;  /* 0x000000bb2ebb7221 */ /* 0x000fe20000010000 */
[----:B------:R-:W-:Y:S01]  /*2410*/  FFMA.FTZ R19, R215, R44, R19 ;  /* 0x0000002cd7137223 */ /* 0x000fe20000010013 */
[----:B------:R-:W-:Y:S01]  /*2420*/  FADD.FTZ R185, R44, R185 ;  /* 0x000000b92cb97221 */ /* 0x000fe20000010000 */
[----:B-1----:R-:W-:Y:S01]  /*2430*/  FADD.FTZ R242, R133, R242 ;  /* 0x000000f285f27221 */ /* 0x002fe20000010000 */
[----:B------:R-:W0:Y:S01]  /*2440*/  SHFL.DOWN PT, R244, R237, 0x4, 0x1f ;  /* 0x08801f00edf47f89 */ /* 0x000e2200000e0000 */
[----:B------:R-:W1:Y:S01]  /*2450*/  LDC R133, c[0x0][0x380] ;  /* 0x0000e000ff857b82 */ /* 0x000e620000000800 */
[----:B------:R-:W-:Y:S01]  /*2460*/  FFMA.FTZ R24, R209, R49, R24 ;  /* 0x00000031d1187223 */ /* 0x000fe20000010018 */
[----:B------:R-:W-:Y:S01]  /*2470*/  FADD.FTZ R182, R49, R182 ;  /* 0x000000b631b67221 */ /* 0x000fe20000010000 */
[----:B------:R-:W2:Y:S01]  /*2480*/  SHFL.DOWN PT, R239, R242, 0x4, 0x1f ;  /* 0x08801f00f2ef7f89 */ /* 0x000ea200000e0000 */
        /* <DEDUP_REMOVED lines=14> */
[----:B------:R-:W-:Y:S01]  /*2570*/  CS2R R50, SRZ ;  /* 0x0000000000327805 */ /* 0x000fe2000001ff00 */
[----:B0-----:R-:W-:Y:S01]  /*2580*/  FADD.FTZ R244, R237, R244 ;  /* 0x000000f4edf47221 */ /* 0x001fe20000010000 */
[----:B-1----:R-:W-:Y:S01]  /*2590*/  SHF.L.U32 R42, R133, 0x3, RZ ;  /* 0x00000003852a7819 */ /* 0x002fe200000006ff */
[----:B--2---:R-:W-:-:S03]  /*25a0*/  FADD.FTZ R239, R242, R239 ;  /* 0x000000eff2ef7221 */ /* 0x004fc60000010000 */
[----:B------:R-:W0:Y:S01]  /*25b0*/  SHFL.DOWN PT, R37, R244, 0x2, 0x1f ;  /* 0x08401f00f4257f89 */ /* 0x000e2200000e0000 */
[----:B------:R-:W-:-:S03]  /*25c0*/  LOP3.LUT R43, R45, R42, RZ, 0xc0, !PT ;  /* 0x0000002a2d2b7212 */ /* 0x000fc600078ec0ff */
[----:B------:R-:W1:Y:S01]  /*25d0*/  SHFL.DOWN PT, R36, R239, 0x2, 0x1f ;  /* 0x08401f00ef247f89 */ /* 0x000e6200000e0000 */
[----:B------:R-:W-:-:S04]  /*25e0*/  IADD3 R43, P3, PT, R200, R43, RZ ;  /* 0x0000002bc82b7210 */ /* 0x000fc80007f7e0ff */
[----:B------:R-:W-:Y:S01]  /*25f0*/  IADD3.X R42, PT, PT, RZ, RZ, RZ, P3, !PT ;  /* 0x000000ffff2a7210 */ /* 0x000fe20001ffe4ff */
[----:B0-----:R-:W-:Y:S01]  /*2600*/  FADD.FTZ R244, R244, R37 ;  /* 0x00000025f4f47221 */ /* 0x001fe20000010000 */
[----:B-1----:R-:W-:-:S04]  /*2610*/  FADD.FTZ R39, R239, R36 ;  /* 0x00000024ef277221 */ /* 0x002fc80000010000 */
[----:B------:R-:W0:Y:S01]  /*2620*/  SHFL.DOWN PT, R41, R244, 0x1, 0x1f ;  /* 0x08201f00f4297f89 */ /* 0x000e2200000e0000 */
[----:B------:R-:W1:Y:S03]  /*2630*/  LDC.64 R36, c[0x0][0x3c0] ;  /* 0x0000f000ff247b82 */ /* 0x000e660000000a00 */
[----:B------:R-:W2:Y:S01]  /*2640*/  SHFL.DOWN PT, R40, R39, 0x1, 0x1f ;  /* 0x08201f0027287f89 */ /* 0x000ea200000e0000 */
[----:B0-----:R-:W-:Y:S01]  /*2650*/  FADD.FTZ R38, R244, R41 ;  /* 0x00000029f4267221 */ /* 0x001fe20000010000 */
[----:B------:R-:W-:Y:S02]  /*2660*/  IADD3 R41, PT, PT, R48, 0x40, RZ ;  /* 0x0000004030297810 */ /* 0x000fe40007ffe0ff */
[----:B-1----:R-:W-:Y:S01]  /*2670*/  LEA R52, P3, R43, R36, 0x3 ;  /* 0x000000242b347211 */ /* 0x002fe200078618ff */
[----:B--2---:R-:W-:Y:S01]  /*2680*/  FADD.FTZ R39, R39, R40 ;  /* 0x0000002827277221 */ /* 0x004fe20000010000 */
[----:B------:R-:W-:-:S02]  /*2690*/  @!P0 SHF.R.U32.HI R40, RZ, 0x2, R8 ;  /* 0x00000002ff288819 */ /* 0x000fc40000011608 */
[----:B------:R-:W-:Y:S02]  /*26a0*/  SEL R59, R41, R48, P1 ;  /* 0x00000030293b7207 */ /* 0x000fe40000800000 */
[----:B------:R-:W-:Y:S02]  /*26b0*/  @!P0 LOP3.LUT R40, R40, 0xf8, RZ, 0xc0, !PT ;  /* 0x000000f828288812 */ /* 0x000fe400078ec0ff */
[----:B------:R-:W-:Y:S02]  /*26c0*/  LEA.HI.X R53, R43, R37, R42, 0x3, P3 ;  /* 0x000000252b357211 */ /* 0x000fe400018f1c2a */
[----:B------:R-:W-:Y:S01]  /*26d0*/  @!P0 IADD3 R40, PT, PT, R59, R40, RZ ;  /* 0x000000283b288210 */ /* 0x000fe20007ffe0ff */
[----:B------:R-:W-:-:S04]  /*26e0*/  @!P2 IMAD.WIDE.U32 R54, R201, 0x8, R52 ;  /* 0x00000008c936a825 */ /* 0x000fc800078e0034 */
[----:B------:R0:W-:Y:S01]  /*26f0*/  @!P0 STS.64 [R40], R38 ;  /* 0x0000002628008388 */ /* 0x0001e20000000a00 */
        /* <DEDUP_REMOVED lines=28> */
.L_x_101:
[----:B------:R-:W-:Y:S05]  /*28c0*/  BSYNC.RECONVERGENT B0 ;  /* 0x0000000000007941 */ /* 0x000fea0003800200 */
.L_x_100:
[----:B------:R1:W-:Y:S01]  /*28d0*/  @!P2 STG.E.64 desc[UR4][R54.64], R50 ;  /* 0x000000323600a986 */ /* 0x0003e2000c101b04 */
[----:B------:R-:W-:Y:S01]  /*28e0*/  ISETP.GT.U32.AND P0, PT, R199, 0x7, PT ;  /* 0x00000007c700780c */ /* 0x000fe20003f04070 */
[----:B------:R-:W-:Y:S01]  /*28f0*/  FFMA.FTZ R165, R139, R66, R165 ;  /* 0x000000428ba57223 */ /* 0x000fe200000100a5 */
[----:B------:R-:W-:Y:S01]  /*2900*/  FADD.FTZ R3, R66, R3 ;  /* 0x0000000342037221 */ /* 0x000fe20000010000 */
[----:B------:R-:W-:Y:S01]  /*2910*/  FFMA.FTZ R168, R137, R65, R168 ;  /* 0x0000004189a87223 */ /* 0x000fe200000100a8 */
[----:B------:R-:W-:Y:S01]  /*2920*/  FADD.FTZ R4, R65, R4 ;  /* 0x0000000441047221 */ /* 0x000fe20000010000 */
[----:B------:R-:W-:Y:S01]  /*2930*/  FFMA.FTZ R167, R224, R64, R167 ;  /* 0x00000040e0a77223 */ /* 0x000fe200000100a7 */
[----:B------:R-:W-:Y:S01]  /*2940*/  FADD.FTZ R5, R64, R5 ;  /* 0x0000000540057221 */ /* 0x000fe20000010000 */
[----:B------:R-:W-:Y:S06]  /*2950*/  @P2 BRA `(.L_x_102) ;  /* 0x0000000000542947 */ /* 0x000fec0003800000 */
[----:B------:R-:W2:Y:S01]  /*2960*/  LDC.64 R36, c[0x0][0x3c8] ;  /* 0x0000f200ff247b82 */ /* 0x000ea20000000a00 */
[----:B------:R-:W-:-:S04]  /*2970*/  ISETP.NE.AND P2, PT, R56, RZ, PT ;  /* 0x000000ff3800720c */ /* 0x000fc80003f45270 */
[----:B0-----:R-:W-:Y:S02]  /*2980*/  SEL R39, R133, RZ, P2 ;  /* 0x000000ff85277207 */ /* 0x001fe40001000000 */
[----:B------:R-:W-:Y:S02]  /*2990*/  ISETP.GT.U32.AND P2, PT, R197, 0x1, PT ;  /* 0x00000001c500780c */ /* 0x000fe40003f44070 */
[----:B------:R-:W-:-:S04]  /*29a0*/  IADD3 R38, P3, PT, R6, R39, RZ ;  /* 0x0000002706267210 */ /* 0x000fc80007f7e0ff */
[----:B------:R-:W-:Y:S02]  /*29b0*/  LEA.HI.X.SX32 R40, R39, RZ, 0x1, P3 ;  /* 0x000000ff27287211 */ /* 0x000fe400018f0eff */
[----:B------:R-:W-:-:S04]  /*29c0*/  MOV R39, 0xffffffff ;  /* 0xffffffff00277802 */ /* 0x000fc80000000f00 */
[----:B------:R-:W-:Y:S02]  /*29d0*/  SEL R39, R39, 0x1, P2 ;  /* 0x0000000127277807 */ /* 0x000fe40001000000 */
[----:B--2---:R-:W-:-:S04]  /*29e0*/  LEA R36, P3, R38, R36, 0x2 ;  /* 0x0000002426247211 */ /* 0x004fc800078610ff */
[----:B------:R-:W-:Y:S01]  /*29f0*/  LEA.HI.X R37, R38, R37, R40, 0x2, P3 ;  /* 0x0000002526257211 */ /* 0x000fe200018f1428 */
[----:B------:R-:W-:Y:S06]  /*2a00*/  MEMBAR.ALL.GPU ;  /* 0x0000000000007992 */ /* 0x000fec000000a000 */
[----:B------:R-:W-:-:S00]  /*2a10*/  ERRBAR ;  /* 0x00000000000079ab */ /* 0x000fc00000000000 */
[----:B------:R-:W-:Y:S06]  /*2a20*/  CGAERRBAR ;  /* 0x00000000000075ab */ /* 0x000fec0000000000 */
[----:B------:R0:W-:Y:S01]  /*2a30*/  REDG.E.ADD.S32.STRONG.GPU desc[UR4][R36.64], R39 ;  /* 0x000000272400798e */ /* 0x0001e2000c12e304 */
[----:B------:R-:W-:-:S04]  /*2a40*/  ISETP.GE.U32.AND P2, PT, R197, 0x2, PT ;  /* 0x00000002c500780c */ /* 0x000fc80003f46070 */
[----:B------:R-:W-:-:S09]  /*2a50*/  SEL R41, RZ, 0x8, P2 ;  /* 0x00000008ff297807 */ /* 0x000fd20001000000 */
.L_x_103:
[----:B------:R-:W2:Y:S04]  /*2a60*/  LDG.E.STRONG.GPU R38, desc[UR4][R36.64] ;  /* 0x0000000424267981 */ /* 0x000ea8000c1ef900 */
[----:B--2---:R-:W-:Y:S01]  /*2a70*/  CCTL.IVALL ;  /* 0x00000000ff00798f */ /* 0x004fe20002000000 */
[----:B------:R-:W-:Y:S05]  /*2a80*/  YIELD ;  /* 0x0000000000007946 */ /* 0x000fea0003800000 */
[----:B------:R-:W-:-:S13]  /*2a90*/  ISETP.NE.AND P2, PT, R38, R41, PT ;  /* 0x000000292600720c */ /* 0x000fda0003f45270 */
[----:B------:R-:W-:Y:S05]  /*2aa0*/  @P2 BRA `(.L_x_103) ;  /* 0xfffffffc00ec2947 */ /* 0x000fea000383ffff */
.L_x_102:
[----:B------:R-:W-:Y:S05]  /*2ab0*/  WARPSYNC.ALL ;  /* 0x0000000000007948 */ /* 0x000fea0003800000 */
[----:B------:R-:W-:Y:S01]  /*2ac0*/  BAR.SYNC.DEFER_BLOCKING 0x0 ;  /* 0x0000000000007b1d */ /* 0x000fe20000010000 */
[----:B0-----:R-:W-:Y:S01]  /*2ad0*/  CS2R R36, SRZ ;  /* 0x0000000000247805 */ /* 0x001fe2000001ff00 */
[----:B------:R-:W-:-:S04]  /*2ae0*/  @!P0 IMAD.WIDE.U32 R52, R199, 0x8, R52 ;  /* 0x00000008c7348825 */ /* 0x000fc800078e0034 */
[----:B------:R-:W0:Y:S01]  /*2af0*/  LDCU UR6, c[0x0][0x384] ;  /* 0x00007080ff0677ac */ /* 0x000e220008000800 */
[----:B------:R-:W2:Y:S01]  /*2b00*/  @!P0 LDG.E.64 R36, desc[UR4][R52.64] ;  /* 0x0000000434248981 */ /* 0x000ea2000c1e1b00 */
[----:B------:R-:W-:Y:S02]  /*2b10*/  IADD3 R196, PT, PT, R196, R133, RZ ;  /* 0x00000085c4c47210 */ /* 0x000fe40007ffe0ff */
[----:B------:R-:W-:Y:S02]  /*2b20*/  IADD3 R197, PT, PT, R197, 0x1, RZ ;  /* 0x00000001c5c57810 */ /* 0x000fe40007ffe0ff */
[----:B0-----:R-:W-:Y:S02]  /*2b30*/  ISETP.GE.AND P0, PT, R196, UR6, PT ;  /* 0x00000006c4007c0c */ /* 0x001fe4000bf06270 */
[----:B------:R-:W-:Y:S02]  /*2b40*/  PLOP3.LUT P1, PT, P1, PT, PT, 0x8, 0x80 ;  /* 0x000000000080781c */ /* 0x000fe40000f2e170 */
[----:B------:R-:W-:Y:S01]  /*2b50*/  LOP3.LUT R197, R197, 0x3, RZ, 0xc0, !PT ;  /* 0x00000003c5c57812 */ /* 0x000fe200078ec0ff */
[----:B--2---:R-:W0:Y:S04]  /*2b60*/  SHFL.BFLY PT, R39, R36, 0x1, 0x1f ;  /* 0x0c201f0024277f89 */ /* 0x004e2800000e0000 */
        /* <DEDUP_REMOVED lines=41> */
[----:B-1----:R-:W-:Y:S01]  /*2e00*/  FADD.FTZ R51, -R149, R148 ;  /* 0x0000009495337221 */ /* 0x002fe20000010100 */
        /* <DEDUP_REMOVED lines=58> */
[C---:B------:R-:W-:Y:S01]  /*31b0*/  FMUL.FTZ R36, R202.reuse, R159 ;  /* 0x0000009fca247220 */ /* 0x040fe20000410000 */
[C---:B------:R-:W-:Y:S01]  /*31c0*/  FMUL.FTZ R37, R202.reuse, R161 ;  /* 0x000000a1ca257220 */ /* 0x040fe20000410000 */
[C---:B------:R-:W-:Y:S01]  /*31d0*/  FMUL.FTZ R38, R202.reuse, R163 ;  /* 0x000000a3ca267220 */ /* 0x040fe20000410000 */
[----:B------:R1:W-:Y:S01]  /*31e0*/  STG.E.128 desc[UR4][R56.64+0x8000], R48 ;  /* 0x0080003038007986 */ /* 0x0003e2000c101d04 */
[C---:B------:R-:W-:Y:S01]  /*31f0*/  FMUL.FTZ R39, R202.reuse, R39 ;  /* 0x00000027ca277220 */ /* 0x040fe20000410000 */
[C---:B------:R-:W-:Y:S01]  /*3200*/  FMUL.FTZ R40, R202.reuse, R207 ;  /* 0x000000cfca287220 */ /* 0x040fe20000410000 */
[C---:B------:R-:W-:Y:S01]  /*3210*/  FMUL.FTZ R41, R202.reuse, R209 ;  /* 0x000000d1ca297220 */ /* 0x040fe20000410000 */
[----:B------:R2:W-:Y:S01]  /*3220*/  STG.E.128 desc[UR4][R56.64+0x10000], R52 ;  /* 0x0100003438007986 */ /* 0x0005e2000c101d04 */
[C---:B------:R-:W-:Y:S01]  /*3230*/  FMUL.FTZ R42, R202.reuse, R211 ;  /* 0x000000d3ca2a7220 */ /* 0x040fe20000410000 */
[----:B------:R-:W-:-:S02]  /*3240*/  FMUL.FTZ R43, R202, R43 ;  /* 0x0000002bca2b7220 */ /* 0x000fc40000410000 */
[----:B------:R3:W-:Y:S04]  /*3250*/  STG.E.128 desc[UR4][R56.64+0x18000], R36 ;  /* 0x0180002438007986 */ /* 0x0007e8000c101d04 */
[----:B------:R3:W-:Y:S01]  /*3260*/  STG.E.128 desc[UR4][R56.64+0x20000], R40 ;  /* 0x0200002838007986 */ /* 0x0007e2000c101d04 */
[C---:B0-----:R-:W-:Y:S01]  /*3270*/  FMUL.FTZ R44, R202.reuse, R215 ;  /* 0x000000d7ca2c7220 */ /* 0x041fe20000410000 */
[C---:B------:R-:W-:Y:S01]  /*3280*/  FMUL.FTZ R45, R202.reuse, R217 ;  /* 0x000000d9ca2d7220 */ /* 0x040fe20000410000 */
[C---:B------:R-:W-:Y:S01]  /*3290*/  FMUL.FTZ R46, R202.reuse, R227 ;  /* 0x000000e3ca2e7220 */ /* 0x040fe20000410000 */
[C---:B------:R-:W-:Y:S01]  /*32a0*/  FMUL.FTZ R47, R202.reuse, R219 ;  /* 0x000000dbca2f7220 */ /* 0x040fe20000410000 */
[C---:B-1----:R-:W-:Y:S01]  /*32b0*/  FMUL.FTZ R48, R202.reuse, R225 ;  /* 0x000000e1ca307220 */ /* 0x042fe20000410000 */
[C---:B------:R-:W-:Y:S01]  /*32c0*/  FMUL.FTZ R49, R202.reuse, R221 ;  /* 0x000000ddca317220 */ /* 0x040fe20000410000 */
[C---:B------:R-:W-:Y:S01]  /*32d0*/  FMUL.FTZ R50, R202.reuse, R231 ;  /* 0x000000e7ca327220 */ /* 0x040fe20000410000 */
[C---:B------:R-:W-:Y:S01]  /*32e0*/  FMUL.FTZ R51, R202.reuse, R223 ;  /* 0x000000dfca337220 */ /* 0x040fe20000410000 */
[C---:B--2---:R-:W-:Y:S01]  /*32f0*/  FMUL.FTZ R52, R202.reuse, R233 ;  /* 0x000000e9ca347220 */ /* 0x044fe20000410000 */
[C---:B------:R-:W-:Y:S01]  /*3300*/  FMUL.FTZ R53, R202.reuse, R229 ;  /* 0x000000e5ca357220 */ /* 0x040fe20000410000 */
[C---:B------:R-:W-:Y:S01]  /*3310*/  FMUL.FTZ R54, R202.reuse, R59 ;  /* 0x0000003bca367220 */ /* 0x040fe20000410000 */
[----:B------:R-:W-:Y:S01]  /*3320*/  FMUL.FTZ R55, R202, R135 ;  /* 0x00000087ca377220 */ /* 0x000fe20000410000 */
[----:B------:R3:W-:Y:S04]  /*3330*/  STG.E.128 desc[UR4][R56.64+0x28000], R44 ;  /* 0x0280002c38007986 */ /* 0x0007e8000c101d04 */
[----:B------:R3:W-:Y:S04]  /*3340*/  STG.E.128 desc[UR4][R56.64+0x30000], R48 ;  /* 0x0300003038007986 */ /* 0x0007e8000c101d04 */
        /* <DEDUP_REMOVED lines=26> */
[----:B---3--:R-:W-:Y:S02]  /*34f0*/  MOV R39, R198 ;  /* 0x000000c600277202 */ /* 0x008fe40000000f00 */
        /* <DEDUP_REMOVED lines=39> */
.L_x_95:
[----:B------:R-:W0:Y:S01]  /*3770*/  LDC.64 R2, c[0x0][0x3e0] ;  /* 0x0000f800ff027b82 */ /* 0x000e220000000a00 */
[----:B------:R-:W-:-:S07]  /*3780*/  LEA R7, R6, R7, 0xe ;  /* 0x0000000706077211 */ /* 0x000fce00078e70ff */
[----:B------:R-:W1:Y:S01]  /*3790*/  LDC.64 R4, c[0x0][0x3e8] ;  /* 0x0000fa00ff047b82 */ /* 0x000e620000000a00 */
        /* <DEDUP_REMOVED lines=19> */
.L_x_105:
        /* <DEDUP_REMOVED lines=11> */
.L_x_2986:


//--------------------- .text._ZN10layer_norm22ln_bwd_finalize_kernelINS_22Kernel_traits_finalizeILj49152E13__nv_bfloat16fS2_fjLj1024ELj4ENS_18Kernel_traits_baseILj49152ES2_fS2_fjLj1024EEEEEEEvNS_9BwdParamsE --------------------------
	.section	.text._ZN10layer_norm22ln_bwd_finalize_kernelINS_22Kernel_traits_finalizeILj49152E13__nv_bfloat16fS2_fjLj1024ELj4ENS_18Kernel_traits_baseILj49152ES2_fS2_fjLj1024EEEEEEEvNS_9BwdParamsE,"ax",@progbits
	.align	128
        .global         _ZN10layer_norm22ln_bwd_finalize_kernelINS_22Kernel_traits_finalizeILj49152E13__nv_bfloat16fS2_fjLj1024ELj4ENS_18Kernel_traits_baseILj49152ES2_fS2_fjLj1024EEEEEEEvNS_9BwdParamsE
        .type           _ZN10layer_norm22ln_bwd_finalize_kernelINS_22Kernel_traits_finalizeILj49152E13__nv_bfloat16fS2_fjLj1024ELj4ENS_18Kernel_traits_baseILj49152ES2_fS2_fjLj1024EEEEEEEvNS_9BwdParamsE,@function
        .size           _ZN10layer_norm22ln_bwd_finalize_kernelINS_22Kernel_traits_finalizeILj49152E13__nv_bfloat16fS2_fjLj1024ELj4ENS_18Kernel_traits_baseILj49152ES2_fS2_fjLj1024EEEEEEEvNS_9BwdParamsE,(.L_x_2987 - _ZN10layer_norm22ln_bwd_finalize_kernelINS_22Kernel_traits_finalizeILj49152E13__nv_bfloat16fS2_fjLj1024ELj4ENS_18Kernel_traits_baseILj49152ES2_fS2_fjLj1024EEEEEEEvNS_9BwdParamsE)
        .other          _ZN10layer_norm22ln_bwd_finalize_kernelINS_22Kernel_traits_finalizeILj49152E13__nv_bfloat16fS2_fjLj1024ELj4ENS_18Kernel_traits_baseILj49152ES2_fS2_fjLj1024EEEEEEEvNS_9BwdParamsE,@"STO_CUDA_ENTRY STV_DEFAULT"
_ZN10layer_norm22ln_bwd_finalize_kernelINS_22Kernel_traits_finalizeILj49152E13__nv_bfloat16fS2_fjLj1024ELj4ENS_18Kernel_traits_baseILj49152ES2_fS2_fjLj1024EEEEEEEvNS_9BwdParamsE:
.text._ZN10layer_norm22ln_bwd_finalize_kernelINS_22Kernel_traits_finalizeILj49152E13__nv_bfloat16fS2_fjLj1024ELj4ENS_18Kernel_traits_baseILj49152ES2_fS2_fjLj1024EEEEEEEvNS_9BwdParamsE:
        /* <DEDUP_REMOVED lines=31> */
[----:B------:R-:W-:Y:S01]  /*01f0*/  IMAD R2, R12, 0xc000, R11 ;  /* 0x0000c0000c027824 */ /* 0x000fe200078e020b */
[----:B------:R-:W-:Y:S01]  /*0200*/  LOP3.LUT R24, R16, 0xffffff0, RZ, 0xc0, !PT ;  /* 0x0ffffff010187812 */ /* 0x000fe200078ec0ff */
[----:B------:R-:W-:Y:S01]  /*0210*/  HFMA2 R30, -RZ, RZ, 0, 0 ;  /* 0x00000000ff1e7431 */ /* 0x000fe200000001ff */
[----:B------:R-:W-:Y:S02]  /*0220*/  MOV R15, R12 ;  /* 0x0000000c000f7202 */ /* 0x000fe40000000f00 */
[----:B------:R-:W-:Y:S02]  /*0230*/  IADD3 R17, PT, PT, R2, 0xc00000, R13 ;  /* 0x00c0000002117810 */ /* 0x000fe40007ffe00d */
[----:B------:R-:W-:-:S07]  /*0240*/  IADD3 R24, PT, PT, -R24, RZ, RZ ;  /* 0x000000ff18187210 */ /* 0x000fce0007ffe1ff */
.L_x_110:
        /* <DEDUP_REMOVED lines=118> */
.L_x_109:
[----:B------:R-:W-:Y:S05]  /*09b0*/  BSYNC.RECONVERGENT B1 ;  /* 0x0000000000017941 */ /* 0x000fea0003800200 */
.L_x_108:
[----:B------:R-:W-:Y:S05]  /*09c0*/  @!P0 BRA `(.L_x_107) ;  /* 0x0000000400dc8947 */ /* 0x000fea0003800000 */
[----:B------:R-:W-:Y:S01]  /*09d0*/  ISETP.GE.U32.AND P0, PT, R38, 0x8, PT ;  /* 0x000000082600780c */ /* 0x000fe20003f06070 */
[----:B------:R-:W-:Y:S01]  /*09e0*/  BSSY.RECONVERGENT B1, `(.L_x_111) ;  /* 0x000003f000017945 */ /* 0x000fe20003800200 */
[----:B------:R-:W-:-:S04]  /*09f0*/  LOP3.LUT R35, R16, 0x7, RZ, 0xc0, !PT ;  /* 0x0000000710237812 */ /* 0x000fc800078ec0ff */
[----:B------:R-:W-:-:S07]  /*0a00*/  ISETP.NE.AND P1, PT, R35, RZ, PT ;  /* 0x000000ff2300720c */ /* 0x000fce0003f25270 */
[----:B------:R-:W-:Y:S06]  /*0a10*/  @!P0 BRA `(.L_x_112) ;  /* 0x0000000000ec8947 */ /* 0x000fec0003800000 */
[----:B------:R-:W0:Y:S01]  /*0a20*/  LDC.64 R2, c[0x0][0x3e8] ;  /* 0x0000fa00ff027b82 */ /* 0x000e220000000a00 */
[----:B------:R-:W-:-:S05]  /*0a30*/  IMAD R31, R15, 0xc000, R10 ;  /* 0x0000c0000f1f7824 */ /* 0x000fca00078e020a */
[C---:B------:R-:W-:Y:S02]  /*0a40*/  IADD3 R25, PT, PT, R31.reuse, 0x180000, RZ ;  /* 0x001800001f197810 */ /* 0x040fe40007ffe0ff */
[----:B------:R-:W1:Y:S01]  /*0a50*/  LDC.64 R4, c[0x0][0x3e0] ;  /* 0x0000f800ff047b82 */ /* 0x000e620000000a00 */
[C---:B------:R-:W-:Y:S02]  /*0a60*/  IADD3 R29, PT, PT, R31.reuse, 0x300000, RZ ;  /* 0x003000001f1d7810 */ /* 0x040fe40007ffe0ff */
        /* <DEDUP_REMOVED lines=54> */
.L_x_112:
[----:B------:R-:W-:Y:S05]  /*0dd0*/  BSYNC.RECONVERGENT B1 ;  /* 0x0000000000017941 */ /* 0x000fea0003800200 */
.L_x_111:
        /* <DEDUP_REMOVED lines=37> */
.L_x_114:
[----:B------:R-:W-:Y:S05]  /*1030*/  BSYNC.RECONVERGENT B1 ;  /* 0x0000000000017941 */ /* 0x000fea0003800200 */
.L_x_113:
[----:B------:R-:W-:Y:S05]  /*1040*/  @!P1 BRA `(.L_x_107) ;  /* 0x00000000003c9947 */ /* 0x000fea0003800000 */
[----:B------:R-:W0:Y:S01]  /*1050*/  LDC.64 R6, c[0x0][0x3e0] ;  /* 0x0000f800ff067b82 */ /* 0x000e220000000a00 */
[----:B------:R-:W-:Y:S01]  /*1060*/  IMAD R2, R15, 0xc000, R11 ;  /* 0x0000c0000f027824 */ /* 0x000fe200078e020b */
[----:B------:R-:W-:-:S04]  /*1070*/  IADD3 R24, PT, PT, -R24, RZ, RZ ;  /* 0x000000ff18187210 */ /* 0x000fc80007ffe1ff */
[----:B------:R-:W-:Y:S02]  /*1080*/  IADD3 R11, PT, PT, R13, R2, RZ ;  /* 0x000000020d0b7210 */ /* 0x000fe40007ffe0ff */
[----:B------:R-:W1:Y:S05]  /*1090*/  LDC.64 R8, c[0x0][0x3e8] ;  /* 0x0000fa00ff087b82 */ /* 0x000e6a0000000a00 */
.L_x_115:
        /* <DEDUP_REMOVED lines=10> */
.L_x_107:
[----:B------:R-:W-:Y:S05]  /*1140*/  BSYNC.RECONVERGENT B0 ;  /* 0x0000000000007941 */ /* 0x000fea0003800200 */
.L_x_106:
        /* <DEDUP_REMOVED lines=55> */
.L_x_116:
        /* <DEDUP_REMOVED lines=12> */
.L_x_2987:


//--------------------- .text._ZN10layer_norm13ln_bwd_kernelINS_13Kernel_traitsI13__nv_bfloat16fS2_fjLj49152ELj8ELj1ELj8ELj16ENS_18Kernel_traits_baseILj49152ES2_fS2_fjLj256EEEEEEEvNS_9BwdParamsE --------------------------
	.section	.text._ZN10layer_norm13ln_bwd_kernelINS_13Kernel_traitsI13__nv_bfloat16fS2_fjLj49152ELj8ELj1ELj8ELj16ENS_18Kernel_traits_baseILj49152ES2_fS2_fjLj256EEEEEEEvNS_9BwdParamsE,"ax",@progbits
	.align	128
        .global         _ZN10layer_norm13ln_bwd_kernelINS_13Kernel_traitsI13__nv_bfloat16fS2_fjLj49152ELj8ELj1ELj8ELj16ENS_18Kernel_traits_baseILj49152ES2_fS2_fjLj256EEEEEEEvNS_9BwdParamsE
        .type           _ZN10layer_norm13ln_bwd_kernelINS_13Kernel_traitsI13__nv_bfloat16fS2_fjLj49152ELj8ELj1ELj8ELj16ENS_18Kernel_traits_baseILj49152ES2_fS2_fjLj256EEEEEEEvNS_9BwdParamsE,@function
        .size           _ZN10layer_norm13ln_bwd_kernelINS_13Kernel_traitsI13__nv_bfloat16fS2_fjLj49152ELj8ELj1ELj8ELj16ENS_18Kernel_traits_baseILj49152ES2_fS2_fjLj256EEEEEEEvNS_9BwdParamsE,(.L_x_2988 - _ZN10layer_norm13ln_bwd_kernelINS_13Kernel_traitsI13__nv_bfloat16fS2_fjLj49152ELj8ELj1ELj8ELj16ENS_18Kernel_traits_baseILj49152ES2_fS2_fjLj256EEEEEEEvNS_9BwdParamsE)
        .other          _ZN10layer_norm13ln_bwd_kernelINS_13Kernel_traitsI13__nv_bfloat16fS2_fjLj49152ELj8ELj1ELj8ELj16ENS_18Kernel_traits_baseILj49152ES2_fS2_fjLj256EEEEEEEvNS_9BwdParamsE,@"STO_CUDA_ENTRY STV_DEFAULT"
_ZN10layer_norm13ln_bwd_kernelINS_13Kernel_traitsI13__nv_bfloat16fS2_fjLj49152ELj8ELj1ELj8ELj16ENS_18Kernel_traits_baseILj49152ES2_fS2_fjLj256EEEEEEEvNS_9BwdParamsE:
.text._ZN10layer_norm13ln_bwd_kernelINS_13Kernel_traitsI13__nv_bfloat16fS2_fjLj49152ELj8ELj1ELj8ELj16ENS_18Kernel_traits_baseILj49152ES2_fS2_fjLj256EEEEEEEvNS_9BwdParamsE:
        /* <DEDUP_REMOVED lines=16> */
[----:B--2---:R-:W5:Y:S04]  /*0100*/  @P0 LDG.E.64 R2, desc[UR4][R4.64] ;  /* 0x0000000404020981 */ /* 0x004f68000c1e1b00 */
[----:B------:R-:W5:Y:S04]  /*0110*/  @P0 LDG.E.64 R48, desc[UR4][R4.64+0x4000] ;  /* 0x0040000404300981 */ /* 0x000f68000c1e1b00 */
[----:B------:R-:W5:Y:S04]  /*0120*/  @P0 LDG.E.64 R54, desc[UR4][R4.64+0x8000] ;  /* 0x0080000404360981 */ /* 0x000f68000c1e1b00 */
[----:B------:R-:W5:Y:S04]  /*0130*/  @P0 LDG.E.64 R56, desc[UR4][R4.64+0xc000] ;  /* 0x00c0000404380981 */ /* 0x000f68000c1e1b00 */
[----:B------:R-:W5:Y:S04]  /*0140*/  @P0 LDG.E.64 R58, desc[UR4][R4.64+0x10000] ;  /* 0x01000004043a0981 */ /* 0x000f68000c1e1b00 */
[----:B------:R2:W5:Y:S01]  /*0150*/  @P0 LDG.E.64 R60, desc[UR4][R4.64+0x14000] ;  /* 0x01400004043c0981 */ /* 0x000562000c1e1b00 */
[----:B0-----:R-:W-:Y:S01]  /*0160*/  @!P0 IMAD.WIDE.U32 R8, R50, 0x8, R6 ;  /* 0x0000000832088825 */ /* 0x001fe200078e0006 */
[----:B------:R-:W-:-:S03]  /*0170*/  SHF.R.U32.HI R53, RZ, 0x3, R51 ;  /* 0x00000003ff357819 */ /* 0x000fc60000011633 */
[----:B----4-:R-:W-:-:S05]  /*0180*/  @P0 IMAD.WIDE.U32 R14, R50, 0x8, R14 ;  /* 0x00000008320e0825 */ /* 0x010fca00078e000e */
[----:B------:R-:W5:Y:S04]  /*0190*/  @P0 LDG.E.64 R28, desc[UR4][R14.64] ;  /* 0x000000040e1c0981 */ /* 0x000f68000c1e1b00 */
[----:B------:R-:W5:Y:S04]  /*01a0*/  @P0 LDG.E.64 R30, desc[UR4][R14.64+0x4000] ;  /* 0x004000040e1e0981 */ /* 0x000f68000c1e1b00 */
[----:B------:R-:W5:Y:S04]  /*01b0*/  @P0 LDG.E.64 R32, desc[UR4][R14.64+0x8000] ;  /* 0x008000040e200981 */ /* 0x000f68000c1e1b00 */
[----:B------:R-:W5:Y:S04]  /*01c0*/  @P0 LDG.E.64 R34, desc[UR4][R14.64+0xc000] ;  /* 0x00c000040e220981 */ /* 0x000f68000c1e1b00 */
[----:B------:R-:W5:Y:S04]  /*01d0*/  @P0 LDG.E.64 R36, desc[UR4][R14.64+0x10000] ;  /* 0x010000040e240981 */ /* 0x000f68000c1e1b00 */
[----:B------:R0:W5:Y:S01]  /*01e0*/  @P0 LDG.E.64 R38, desc[UR4][R14.64+0x14000] ;  /* 0x014000040e260981 */ /* 0x000162000c1e1b00 */
[----:B--2---:R-:W-:-:S02]  /*01f0*/  CS2R R4, SRZ ;  /* 0x0000000000047805 */ /* 0x004fc4000001ff00 */
        /* <DEDUP_REMOVED lines=21> */
[----:B------:R-:W-:Y:S01]  /*0350*/  CS2R R92, SRZ ;  /* 0x00000000005c7805 */ /* 0x000fe2000001ff00 */
[----:B------:R-:W5:Y:S04]  /*0360*/  @!P0 LDG.E.64 R2, desc[UR4][R8.64] ;  /* 0x0000000408028981 */ /* 0x000f68000c1e1b00 */
[----:B------:R-:W5:Y:S04]  /*0370*/  @!P0 LDG.E.64 R48, desc[UR4][R8.64+0x4000] ;  /* 0x0040000408308981 */ /* 0x000f68000c1e1b00 */
[----:B------:R-:W5:Y:S04]  /*0380*/  @!P0 LDG.E.64 R54, desc[UR4][R8.64+0x8000] ;  /* 0x0080000408368981 */ /* 0x000f68000c1e1b00 */
[----:B------:R-:W5:Y:S04]  /*0390*/  @!P0 LDG.E.64 R56, desc[UR4][R8.64+0xc000] ;  /* 0x00c0000408388981 */ /* 0x000f68000c1e1b00 */
[----:B------:R-:W5:Y:S04]  /*03a0*/  @!P0 LDG.E.64 R58, desc[UR4][R8.64+0x10000] ;  /* 0x01000004083a8981 */ /* 0x000f68000c1e1b00 */
[----:B------:R0:W5:Y:S01]  /*03b0*/  @!P0 LDG.E.64 R60, desc[UR4][R8.64+0x14000] ;  /* 0x01400004083c8981 */ /* 0x000162000c1e1b00 */
[----:B-1----:R-:W-:-:S02]  /*03c0*/  ISETP.GE.AND P0, PT, R53, UR6, PT ;  /* 0x0000000635007c0c */ /* 0x002fc4000bf06270 */
[----:B0-----:R-:W-:-:S11]  /*03d0*/  CS2R R8, SRZ ;  /* 0x0000000000087805 */ /* 0x001fd6000001ff00 */
[----:B------:R-:W-:Y:S05]  /*03e0*/  @P0 BRA `(.L_x_117) ;  /* 0x0000003800fc0947 */ /* 0x000fea0003800000 */
[----:B------:R-:W-:Y:S01]  /*03f0*/  HFMA2 R52, -RZ, RZ, 0, 0 ;  /* 0x00000000ff347431 */ /* 0x000fe200000001ff */
        /* <DEDUP_REMOVED lines=48> */
[----:B------:R-:W-:Y:S02]  /*0700*/  PLOP3.LUT P1, PT, PT, PT, PT, 0x8, 0x80 ;  /* 0x000000000080781c */ /* 0x000fe40003f2e170 */
[--C-:B------:R-:W-:Y:S02]  /*0710*/  SHF.R.U64 R111, R28, 0x10, R29.reuse ;  /* 0x000000101c6f7819 */ /* 0x100fe4000000121d */
[----:B------:R-:W-:Y:S02]  /*0720*/  SHF.R.U32.HI R110, RZ, 0x10, R29 ;  /* 0x00000010ff6e7819 */ /* 0x000fe4000001161d */
[--C-:B------:R-:W-:Y:S02]  /*0730*/  SHF.R.U64 R109, R30, 0x10, R31.reuse ;  /* 0x000000101e6d7819 */ /* 0x100fe4000000121f */
[----:B------:R-:W-:Y:S02]  /*0740*/  SHF.R.U32.HI R108, RZ, 0x10, R31 ;  /* 0x00000010ff6c7819 */ /* 0x000fe4000001161f */
[----:B------:R-:W-:-:S02]  /*0750*/  SHF.R.U64 R107, R32, 0x10, R33 ;  /* 0x00000010206b7819 */ /* 0x000fc40000001221 */
[----:B------:R-:W-:Y:S02]  /*0760*/  SHF.R.U32.HI R106, RZ, 0x10, R33 ;  /* 0x00000010ff6a7819 */ /* 0x000fe40000011621 */
[--C-:B------:R-:W-:Y:S02]  /*0770*/  SHF.R.U64 R105, R34, 0x10, R35.reuse ;  /* 0x0000001022697819 */ /* 0x100fe40000001223 */
[----:B------:R-:W-:Y:S02]  /*0780*/  SHF.R.U32.HI R104, RZ, 0x10, R35 ;  /* 0x00000010ff687819 */ /* 0x000fe40000011623 */
[--C-:B------:R-:W-:Y:S02]  /*0790*/  SHF.R.U64 R103, R36, 0x10, R37.reuse ;  /* 0x0000001024677819 */ /* 0x100fe40000001225 */
[----:B------:R-:W-:Y:S02]  /*07a0*/  SHF.R.U32.HI R102, RZ, 0x10, R37 ;  /* 0x00000010ff667819 */ /* 0x000fe40000011625 */
[----:B------:R-:W-:-:S02]  /*07b0*/  SHF.R.U64 R101, R38, 0x10, R39 ;  /* 0x0000001026657819 */ /* 0x000fc40000001227 */
[----:B------:R-:W-:-:S07]  /*07c0*/  SHF.R.U32.HI R100, RZ, 0x10, R39 ;  /* 0x00000010ff647819 */ /* 0x000fce0000011627 */
.L_x_128:
[----:B-1----:R-:W0:Y:S01]  /*07d0*/  LDC.64 R2, c[0x0][0x398] ;  /* 0x0000e600ff027b82 */ /* 0x002e220000000a00 */
[----:B------:R-:W-:-:S07]  /*07e0*/  MOV R0, RZ ;  /* 0x000000ff00007202 */ /* 0x000fce0000000f00 */
[----:B------:R-:W1:Y:S01]  /*07f0*/  LDC.64 R138, c[0x0][0x3a8] ;  /* 0x0000ea00ff8a7b82 */ /* 0x000e620000000a00 */
[----:B0-----:R-:W-:-:S04]  /*0800*/  ISETP.NE.U32.AND P0, PT, R2, RZ, PT ;  /* 0x000000ff0200720c */ /* 0x001fc80003f05070 */
[----:B------:R-:W-:Y:S01]  /*0810*/  ISETP.NE.AND.EX P0, PT, R3, RZ, PT, P0 ;  /* 0x000000ff0300720c */ /* 0x000fe20003f05300 */
[----:B-1----:R-:W-:-:S06]  /*0820*/  IMAD.WIDE R138, R53, 0x4, R138 ;  /* 0x00000004358a7825 */ /* 0x002fcc00078e028a */
[----:B------:R0:W5:Y:S06]  /*0830*/  LDG.E R138, desc[UR4][R138.64] ;  /* 0x000000048a8a7981 */ /* 0x00016c000c1e1900 */
[----:B------:R-:W1:Y:S02]  /*0840*/  @!P0 LDC.64 R2, c[0x0][0x3a0] ;  /* 0x0000e800ff028b82 */ /* 0x000e640000000a00 */
[----:B-1----:R-:W-:-:S05]  /*0850*/  @!P0 IMAD.WIDE R2, R53, 0x4, R2 ;  /* 0x0000000435028825 */ /* 0x002fca00078e0202 */
[----:B------:R0:W5:Y:S01]  /*0860*/  @!P0 LDG.E R0, desc[UR4][R2.64] ;  /* 0x0000000402008981 */ /* 0x000162000c1e1900 */
[----:B------:R-:W-:Y:S05]  /*0870*/  @P0 BRA `(.L_x_118) ;  /* 0x0000000000840947 */ /* 0x000fea0003800000 */
[----:B------:R-:W1:Y:S01]  /*0880*/  S2R R51, SR_CTAID.X ;  /* 0x0000000000337919 */ /* 0x000e620000002500 */
[----:B------:R-:W2:Y:S08]  /*0890*/  LDC.64 R24, c[0x0][0x390] ;  /* 0x0000e400ff187b82 */ /* 0x000eb00000000a00 */
[----:B------:R-:W3:Y:S01]  /*08a0*/  LDC.64 R146, c[0x0][0x3d8] ;  /* 0x0000f600ff927b82 */ /* 0x000ee20000000a00 */
[----:B-1----:R-:W-:-:S04]  /*08b0*/  SHF.L.U32 R50, R51, 0x8, RZ ;  /* 0x0000000833327819 */ /* 0x002fc800000006ff */
[----:B------:R-:W-:-:S05]  /*08c0*/  LOP3.LUT R50, R153, 0x700, R50, 0xf8, !PT ;  /* 0x0000070099327812 */ /* 0x000fca00078ef832 */
[----:B------:R-:W-:-:S04]  /*08d0*/  IMAD R143, R53, 0x3000, R50 ;  /* 0x00003000358f7824 */ /* 0x000fc800078e0232 */
[C---:B--2---:R-:W-:Y:S01]  /*08e0*/  IMAD.WIDE.U32 R144, R143.reuse, 0x10, R24 ;  /* 0x000000108f907825 */ /* 0x044fe200078e0018 */
[C---:B0-----:R-:W-:Y:S02]  /*08f0*/  IADD3 R139, PT, PT, R143.reuse, 0x1000, RZ ;  /* 0x000010008f8b7810 */ /* 0x041fe40007ffe0ff */
[C---:B------:R-:W-:Y:S01]  /*0900*/  IADD3 R140, PT, PT, R143.reuse, 0x1800, RZ ;  /* 0x000018008f8c7810 */ /* 0x040fe20007ffe0ff */
[C---:B---3--:R-:W-:Y:S01]  /*0910*/  IMAD.WIDE.U32 R2, R143.reuse, 0x8, R146 ;  /* 0x000000088f027825 */ /* 0x048fe200078e0092 */
[C---:B------:R-:W-:Y:S01]  /*0920*/  IADD3 R141, PT, PT, R143.reuse, 0x2000, RZ ;  /* 0x000020008f8d7810 */ /* 0x040fe20007ffe0ff */
[----:B------:R0:W5:Y:S01]  /*0930*/  LDG.E.128 R4, desc[UR4][R144.64] ;  /* 0x0000000490047981 */ /* 0x000162000c1e1d00 */
[----:B------:R-:W-:Y:S01]  /*0940*/  IADD3 R142, PT, PT, R143, 0x2800, RZ ;  /* 0x000028008f8e7810 */ /* 0x000fe20007ffe0ff */
[--C-:B------:R-:W-:Y:S02]  /*0950*/  IMAD.WIDE.U32 R12, R139, 0x10, R24.reuse ;  /* 0x000000108b0c7825 */ /* 0x100fe400078e0018 */
[----:B------:R0:W5:Y:S02]  /*0960*/  LDG.E.64 R48, desc[UR4][R2.64] ;  /* 0x0000000402307981 */ /* 0x000164000c1e1b00 */
[----:B------:R-:W-:-:S02]  /*0970*/  IMAD.WIDE.U32 R16, R140, 0x10, R24 ;  /* 0x000000108c107825 */ /* 0x000fc400078e0018 */
[----:B------:R0:W5:Y:S02]  /*0980*/  LDG.E.64 R40, desc[UR4][R2.64+0x4000] ;  /* 0x0040000402287981 */ /* 0x000164000c1e1b00 */
[----:B------:R-:W-:Y:S02]  /*0990*/  IMAD.WIDE.U32 R20, R141, 0x10, R24 ;  /* 0x000000108d147825 */ /* 0x000fe400078e0018 */
[----:B------:R0:W5:Y:S02]  /*09a0*/  LDG.E.128 R8, desc[UR4][R144.64+0x8000] ;  /* 0x0080000490087981 */ /* 0x000164000c1e1d00 */
[--C-:B------:R-:W-:Y:S02]  /*09b0*/  IMAD.WIDE.U32 R44, R139, 0x8, R146.reuse ;  /* 0x000000088b2c7825 */ /* 0x100fe400078e0092 */
[----:B------:R-:W5:Y:S02]  /*09c0*/  LDG.E.128 R12, desc[UR4][R12.64] ;  /* 0x000000040c0c7981 */ /* 0x000f64000c1e1d00 */
[----:B------:R-:W-:-:S02]  /*09d0*/  IMAD.WIDE.U32 R42, R140, 0x8, R146 ;  /* 0x000000088c2a7825 */ /* 0x000fc400078e0092 */
[----:B------:R-:W5:Y:S02]  /*09e0*/  LDG.E.64 R44, desc[UR4][R44.64] ;  /* 0x000000042c2c7981 */ /* 0x000f64000c1e1b00 */
[----:B------:R-:W-:Y:S02]  /*09f0*/  IMAD.WIDE.U32 R46, R141, 0x8, R146 ;  /* 0x000000088d2e7825 */ /* 0x000fe400078e0092 */
[----:B------:R-:W5:Y:S02]  /*0a00*/  LDG.E.64 R42, desc[UR4][R42.64] ;  /* 0x000000042a2a7981 */ /* 0x000f64000c1e1b00 */
[C---:B------:R-:W-:Y:S02]  /*0a10*/  IMAD.WIDE.U32 R24, R142.reuse, 0x10, R24 ;  /* 0x000000108e187825 */ /* 0x040fe400078e0018 */
[----:B------:R-:W5:Y:S02]  /*0a20*/  LDG.E.64 R46, desc[UR4][R46.64] ;  /* 0x000000042e2e7981 */ /* 0x000f64000c1e1b00 */
[----:B------:R-:W-:-:S02]  /*0a30*/  IMAD.WIDE.U32 R146, R142, 0x8, R146 ;  /* 0x000000088e927825 */ /* 0x000fc400078e0092 */
[----:B------:R-:W5:Y:S04]  /*0a40*/  LDG.E.128 R16, desc[UR4][R16.64] ;  /* 0x0000000410107981 */ /* 0x000f68000c1e1d00 */
[----:B------:R0:W5:Y:S04]  /*0a50*/  LDG.E.64 R2, desc[UR4][R146.64] ;  /* 0x0000000492027981 */ /* 0x000168000c1e1b00 */
[----:B------:R-:W5:Y:S04]  /*0a60*/  LDG.E.128 R20, desc[UR4][R20.64] ;  /* 0x0000000414147981 */ /* 0x000f68000c1e1d00 */
[----:B------:R-:W5:Y:S01]  /*0a70*/  LDG.E.128 R24, desc[UR4][R24.64] ;  /* 0x0000000418187981 */ /* 0x000f62000c1e1d00 */
[----:B------:R-:W-:Y:S05]  /*0a80*/  BRA `(.L_x_119) ;  /* 0x0000000000887947 */ /* 0x000fea0003800000 */
.L_x_118:
[----:B------:R-:W1:Y:S01]  /*0a90*/  S2R R4, SR_TID.X ;  /* 0x0000000000047919 */ /* 0x000e620000002100 */
[----:B0-----:R-:W0:Y:S01]  /*0aa0*/  LDC.64 R2, c[0x0][0x3d8] ;  /* 0x0000f600ff027b82 */ /* 0x001e220000000a00 */
[----:B------:R-:W2:Y:S07]  /*0ab0*/  S2R R51, SR_CTAID.X ;  /* 0x0000000000337919 */ /* 0x000eae0000002500 */
[----:B------:R-:W3:Y:S01]  /*0ac0*/  LDC.64 R24, c[0x0][0x398] ;  /* 0x0000e600ff187b82 */ /* 0x000ee20000000a00 */
[----:B-1----:R-:W-:-:S02]  /*0ad0*/  LOP3.LUT R4, R4, 0xff, RZ, 0xc0, !PT ;  /* 0x000000ff04047812 */ /* 0x002fc400078ec0ff */
[----:B--2---:R-:W-:-:S04]  /*0ae0*/  SHF.L.U32 R5, R51, 0x8, RZ ;  /* 0x0000000833057819 */ /* 0x004fc800000006ff */
[----:B------:R-:W-:-:S05]  /*0af0*/  LOP3.LUT R50, R4, 0x700, R5, 0xf8, !PT ;  /* 0x0000070004327812 */ /* 0x000fca00078ef805 */
[----:B------:R-:W-:-:S04]  /*0b00*/  IMAD R143, R53, 0x3000, R50 ;  /* 0x00003000358f7824 */ /* 0x000fc800078e0232 */
[C---:B0-----:R-:W-:Y:S01]  /*0b10*/  IMAD.WIDE.U32 R14, R143.reuse, 0x8, R2 ;  /* 0x000000088f0e7825 */ /* 0x041fe200078e0002 */
[C---:B------:R-:W-:Y:S02]  /*0b20*/  IADD3 R139, PT, PT, R143.reuse, 0x1000, RZ ;  /* 0x000010008f8b7810 */ /* 0x040fe40007ffe0ff */
[C---:B------:R-:W-:Y:S01]  /*0b30*/  IADD3 R140, PT, PT, R143.reuse, 0x1800, RZ ;  /* 0x000018008f8c7810 */ /* 0x040fe20007ffe0ff */
[C---:B---3--:R-:W-:Y:S01]  /*0b40*/  IMAD.WIDE.U32 R144, R143.reuse, 0x10, R24 ;  /* 0x000000108f907825 */ /* 0x048fe200078e0018 */
[C---:B------:R-:W-:Y:S01]  /*0b50*/  IADD3 R141, PT, PT, R143.reuse, 0x2000, RZ ;  /* 0x000020008f8d7810 */ /* 0x040fe20007ffe0ff */
[----:B------:R1:W5:Y:S01]  /*0b60*/  LDG.E.64 R48, desc[UR4][R14.64] ;  /* 0x000000040e307981 */ /* 0x000362000c1e1b00 */
[----:B------:R-:W-:Y:S01]  /*0b70*/  IADD3 R142, PT, PT, R143, 0x2800, RZ ;  /* 0x000028008f8e7810 */ /* 0x000fe20007ffe0ff */
[--C-:B------:R-:W-:Y:S02]  /*0b80*/  IMAD.WIDE.U32 R44, R139, 0x8, R2.reuse ;  /* 0x000000088b2c7825 */ /* 0x100fe400078e0002 */
[----:B------:R1:W5:Y:S02]  /*0b90*/  LDG.E.64 R40, desc[UR4][R14.64+0x4000] ;  /* 0x004000040e287981 */ /* 0x000364000c1e1b00 */
[----:B------:R-:W-:-:S02]  /*0ba0*/  IMAD.WIDE.U32 R42, R140, 0x8, R2 ;  /* 0x000000088c2a7825 */ /* 0x000fc400078e0002 */
[----:B------:R1:W5:Y:S02]  /*0bb0*/  LDG.E.128 R4, desc[UR4][R144.64] ;  /* 0x0000000490047981 */ /* 0x000364000c1e1d00 */
[----:B------:R-:W-:Y:S02]  /*0bc0*/  IMAD.WIDE.U32 R46, R141, 0x8, R2 ;  /* 0x000000088d2e7825 */ /* 0x000fe400078e0002 */
[----:B------:R1:W5:Y:S02]  /*0bd0*/  LDG.E.128 R8, desc[UR4][R144.64+0x8000] ;  /* 0x0080000490087981 */ /* 0x000364000c1e1d00 */
[--C-:B------:R-:W-:Y:S02]  /*0be0*/  IMAD.WIDE.U32 R12, R139, 0x10, R24.reuse ;  /* 0x000000108b0c7825 */ /* 0x100fe400078e0018 */
[----:B------:R-:W5:Y:S02]  /*0bf0*/  LDG.E.64 R44, desc[UR4][R44.64] ;  /* 0x000000042c2c7981 */ /* 0x000f64000c1e1b00 */
[----:B------:R-:W-:-:S02]  /*0c00*/  IMAD.WIDE.U32 R16, R140, 0x10, R24 ;  /* 0x000000108c107825 */ /* 0x000fc400078e0018 */
[----:B------:R-:W5:Y:S02]  /*0c10*/  LDG.E.64 R42, desc[UR4][R42.64] ;  /* 0x000000042a2a7981 */ /* 0x000f64000c1e1b00 */
[----:B------:R-:W-:Y:S02]  /*0c20*/  IMAD.WIDE.U32 R20, R141, 0x10, R24 ;  /* 0x000000108d147825 */ /* 0x000fe400078e0018 */
[----:B------:R-:W5:Y:S02]  /*0c30*/  LDG.E.64 R46, desc[UR4][R46.64] ;  /* 0x000000042e2e7981 */ /* 0x000f64000c1e1b00 */
[C---:B------:R-:W-:Y:S02]  /*0c40*/  IMAD.WIDE.U32 R2, R142.reuse, 0x8, R2 ;  /* 0x000000088e027825 */ /* 0x040fe400078e0002 */
[----:B------:R-:W5:Y:S02]  /*0c50*/  LDG.E.128 R12, desc[UR4][R12.64] ;  /* 0x000000040c0c7981 */ /* 0x000f64000c1e1d00 */
[----:B------:R-:W-:-:S02]  /*0c60*/  IMAD.WIDE.U32 R24, R142, 0x10, R24 ;  /* 0x000000108e187825 */ /* 0x000fc400078e0018 */
[----:B------:R-:W5:Y:S04]  /*0c70*/  LDG.E.64 R2, desc[UR4][R2.64] ;  /* 0x0000000402027981 */ /* 0x000f68000c1e1b00 */
[----:B------:R-:W5:Y:S04]  /*0c80*/  LDG.E.128 R16, desc[UR4][R16.64] ;  /* 0x0000000410107981 */ /* 0x000f68000c1e1d00 */
[----:B------:R-:W5:Y:S04]  /*0c90*/  LDG.E.128 R20, desc[UR4][R20.64] ;  /* 0x0000000414147981 */ /* 0x000f68000c1e1d00 */
[----:B-1----:R-:W5:Y:S02]  /*0ca0*/  LDG.E.128 R24, desc[UR4][R24.64] ;  /* 0x0000000418187981 */ /* 0x002f64000c1e1d00 */
.L_x_119:
[----:B0----5:R-:W-:Y:S02]  /*0cb0*/  MOV R144, R48 ;  /* 0x0000003000907202 */ /* 0x021fe40000000f00 */
        /* <DEDUP_REMOVED lines=22> */
[----:B------:R-:W-:Y:S01]  /*0e20*/  PRMT R177, R155, 0x7610, R177 ;  /* 0x000076109bb17816 */ /* 0x000fe200000000b1 */
[----:B------:R-:W-:Y:S06]  /*0e30*/  @P0 BRA `(.L_x_120) ;  /* 0x0000000c00340947 */ /* 0x000fec0003800000 */
[--C-:B------:R-:W-:Y:S01]  /*0e40*/  FADD.FTZ R161, R8, -R0.reuse ;  /* 0x8000000008a17221 */ /* 0x100fe20000010000 */
[--C-:B------:R-:W-:Y:S01]  /*0e50*/  FADD.FTZ R147, R5, -R0.reuse ;  /* 0x8000000005937221 */ /* 0x100fe20000010000 */
[----:B------:R-:W-:Y:S01]  /*0e60*/  SHF.R.U64 R8, R48, 0x10, R49 ;  /* 0x0000001030087819 */ /* 0x000fe20000001231 */
[--C-:B------:R-:W-:Y:S01]  /*0e70*/  FADD.FTZ R145, R4, -R0.reuse ;  /* 0x8000000004917221 */ /* 0x100fe20000010000 */
[----:B------:R-:W-:Y:S01]  /*0e80*/  SHF.L.U32 R5, R170, 0x10, RZ ;  /* 0x00000010aa057819 */ /* 0x000fe200000006ff */
[--C-:B------:R-:W-:Y:S01]  /*0e90*/  FADD.FTZ R155, R6, -R0.reuse ;  /* 0x80000000069b7221 */ /* 0x100fe20000010000 */
[----:B------:R-:W-:Y:S01]  /*0ea0*/  SHF.L.U32 R148, R135, 0x10, RZ ;  /* 0x0000001087947819 */ /* 0x000fe200000006ff */
[--C-:B------:R-:W-:Y:S01]  /*0eb0*/  FADD.FTZ R159, R7, -R0.reuse ;  /* 0x80000000079f7221 */ /* 0x100fe20000010000 */
[--C-:B------:R-:W-:Y:S01]  /*0ec0*/  SHF.R.U32.HI R158, RZ, 0x10, R3.reuse ;  /* 0x00000010ff9e7819 */ /* 0x100fe20000011603 */
[--C-:B------:R-:W-:Y:S01]  /*0ed0*/  FADD.FTZ R171, R9, -R0.reuse ;  /* 0x8000000009ab7221 */ /* 0x100fe20000010000 */
[----:B------:R-:W-:Y:S01]  /*0ee0*/  SHF.L.U32 R151, R133, 0x10, RZ ;  /* 0x0000001085977819 */ /* 0x000fe200000006ff */
[--C-:B------:R-:W-:Y:S01]  /*0ef0*/  FADD.FTZ R181, R10, -R0.reuse ;  /* 0x800000000ab57221 */ /* 0x100fe20000010000 */
[----:B------:R-:W-:Y:S01]  /*0f00*/  SHF.L.U32 R8, R8, 0x10, RZ ;  /* 0x0000001008087819 */ /* 0x000fe200000006ff */
[--C-:B------:R-:W-:Y:S01]  /*0f10*/  FADD.FTZ R187, R11, -R0.reuse ;  /* 0x800000000bbb7221 */ /* 0x100fe20000010000 */
[----:B------:R-:W-:Y:S01]  /*0f20*/  SHF.R.U64 R182, R2, 0x10, R3 ;  /* 0x0000001002b67819 */ /* 0x000fe20000001203 */
[--C-:B------:R-:W-:Y:S01]  /*0f30*/  FADD.FTZ R189, R12, -R0.reuse ;  /* 0x800000000cbd7221 */ /* 0x100fe20000010000 */
        /* <DEDUP_REMOVED lines=14> */
[----:B------:R-:W-:Y:S01]  /*1020*/  FADD.FTZ R225, R27, -R0 ;  /* 0x800000001be17221 */ /* 0x000fe20000010000 */
[----:B------:R-:W-:Y:S01]  /*1030*/  FMUL.FTZ R3, R148, R5 ;  /* 0x0000000594037220 */ /* 0x000fe20000410000 */
[C---:B------:R-:W-:Y:S01]  /*1040*/  FMUL.FTZ R0, R138.reuse, R145 ;  /* 0x000000918a007220 */ /* 0x040fe20000410000 */
[C---:B------:R-:W-:Y:S01]  /*1050*/  FMUL.FTZ R146, R138.reuse, R155 ;  /* 0x0000009b8a927220 */ /* 0x040fe20000410000 */
[----:B------:R-:W-:Y:S01]  /*1060*/  SHF.R.U32.HI R10, RZ, 0x10, R49 ;  /* 0x00000010ff0a7819 */ /* 0x000fe20000011631 */
[----:B------:R-:W-:Y:S01]  /*1070*/  FMUL.FTZ R147, R138, R147 ;  /* 0x000000938a937220 */ /* 0x000fe20000410000 */
[----:B------:R-:W-:Y:S01]  /*1080*/  SHF.L.U32 R7, R169, 0x10, RZ ;  /* 0x00000010a9077819 */ /* 0x000fe200000006ff */
[----:B------:R-:W-:Y:S01]  /*1090*/  FFMA.FTZ R148, R0, R3, RZ ;  /* 0x0000000300947223 */ /* 0x000fe200000100ff */
[----:B------:R-:W-:Y:S01]  /*10a0*/  SHF.L.U32 R150, R134, 0x10, RZ ;  /* 0x0000001086967819 */ /* 0x000fe200000006ff */
[----:B------:R-:W-:Y:S01]  /*10b0*/  FMUL.FTZ R145, R138, R159 ;  /* 0x0000009f8a917220 */ /* 0x000fe20000410000 */
[----:B------:R-:W-:Y:S01]  /*10c0*/  SHF.L.U32 R155, R158, 0x10, RZ ;  /* 0x000000109e9b7819 */ /* 0x000fe200000006ff */
[----:B------:R-:W-:Y:S01]  /*10d0*/  FMUL.FTZ R158, R151, R8 ;  /* 0x00000008979e7220 */ /* 0x000fe20000410000 */
[----:B------:R-:W-:Y:S01]  /*10e0*/  FADD.FTZ R151, RZ, R3 ;  /* 0x00000003ff977221 */ /* 0x000fe20000010000 */
[----:B------:R-:W-:Y:S01]  /*10f0*/  SHF.L.U32 R11, R167, 0x10, RZ ;  /* 0x00000010a70b7819 */ /* 0x000fe200000006ff */
[----:B------:R-:W-:Y:S01]  /*1100*/  FMUL.FTZ R144, R138, R161 ;  /* 0x000000a18a907220 */ /* 0x000fe20000410000 */
[----:B------:R-:W-:Y:S01]  /*1110*/  SHF.L.U32 R154, R130, 0x10, RZ ;  /* 0x00000010829a7819 */ /* 0x000fe200000006ff */
[----:B------:R-:W-:Y:S01]  /*1120*/  FMUL.FTZ R49, R138, R171 ;  /* 0x000000ab8a317220 */ /* 0x000fe20000410000 */
[----:B------:R-:W-:Y:S01]  /*1130*/  SHF.L.U32 R17, R163, 0x10, RZ ;  /* 0x00000010a3117819 */ /* 0x000fe200000006ff */
[----:B------:R-:W-:Y:S01]  /*1140*/  FMUL.FTZ R163, R150, R7 ;  /* 0x0000000796a37220 */ /* 0x000fe20000410000 */
[----:B------:R-:W-:Y:S01]  /*1150*/  SHF.L.U32 R157, R132, 0x10, RZ ;  /* 0x00000010849d7819 */ /* 0x000fe200000006ff */
[----:B------:R-:W-:Y:S01]  /*1160*/  FADD.FTZ R150, R151, R158 ;  /* 0x0000009e97967221 */ /* 0x000fe20000010000 */
[----:B------:R-:W-:Y:S01]  /*1170*/  SHF.L.U32 R10, R10, 0x10, RZ ;  /* 0x000000100a0a7819 */ /* 0x000fe200000006ff */
[----:B------:R-:W-:Y:S01]  /*1180*/  FFMA.FTZ R151, R147, R158, R148 ;  /* 0x0000009e93977223 */ /* 0x000fe20000010094 */
[----:B------:R-:W-:Y:S01]  /*1190*/  FMUL.FTZ R167, R154, R11 ;  /* 0x0000000b9aa77220 */ /* 0x000fe20000410000 */
[----:B------:R-:W-:Y:S01]  /*11a0*/  SHF.R.U64 R12, R40, 0x10, R41 ;  /* 0x00000010280c7819 */ /* 0x000fe20000001229 */
[----:B------:R-:W-:Y:S01]  /*11b0*/  FMUL.FTZ R48, R138, R181 ;  /* 0x000000b58a307220 */ /* 0x000fe20000410000 */
        /* <DEDUP_REMOVED lines=8> */
[----:B------:R-:W-:Y:S01]  /*1240*/  FMUL.FTZ R165, R152, R9 ;  /* 0x0000000998a57220 */ /* 0x000fe20000410000 */
[----:B------:R-:W-:Y:S01]  /*1250*/  SHF.L.U32 R12, R12, 0x10, RZ ;  /* 0x000000100c0c7819 */ /* 0x000fe200000006ff */
[----:B------:R-:W-:Y:S01]  /*1260*/  FADD.FTZ R150, R157, R154 ;  /* 0x0000009a9d967221 */ /* 0x000fe20000010000 */
[----:B------:R-:W-:Y:S01]  /*1270*/  FFMA.FTZ R151, R145, R154, R148 ;  /* 0x0000009a91977223 */ /* 0x000fe20000010094 */
[----:B------:R-:W-:Y:S01]  /*1280*/  SHF.R.U32.HI R14, RZ, 0x10, R41 ;  /* 0x00000010ff0e7819 */ /* 0x000fe20000011629 */
[----:B------:R-:W-:Y:S01]  /*1290*/  FMUL.FTZ R41, R138, R207 ;  /* 0x000000cf8a297220 */ /* 0x000fe20000410000 */
[----:B------:R-:W-:Y:S01]  /*12a0*/  FMUL.FTZ R152, R179, R12 ;  /* 0x0000000cb3987220 */ /* 0x000fe20000410000 */
[----:B------:R-:W-:Y:S01]  /*12b0*/  FADD.FTZ R161, R150, R165 ;  /* 0x000000a596a17221 */ /* 0x000fe20000010000 */
[----:B------:R-:W-:Y:S01]  /*12c0*/  SHF.L.U32 R15, R164, 0x10, RZ ;  /* 0x00000010a40f7819 */ /* 0x000fe200000006ff */
[----:B------:R-:W-:Y:S01]  /*12d0*/  FFMA.FTZ R148, R144, R165, R151 ;  /* 0x000000a590947223 */ /* 0x000fe20000010097 */
[----:B------:R-:W-:Y:S01]  /*12e0*/  SHF.L.U32 R160, R123, 0x10, RZ ;  /* 0x000000107ba07819 */ /* 0x000fe200000006ff */
[----:B------:R-:W-:Y:S01]  /*12f0*/  FADD.FTZ R150, R161, R152 ;  /* 0x00000098a1967221 */ /* 0x000fe20000010000 */
[----:B------:R-:W-:Y:S01]  /*1300*/  SHF.L.U32 R185, R128, 0x10, RZ ;  /* 0x0000001080b97819 */ /* 0x000fe200000006ff */
[----:B------:R-:W-:Y:S01]  /*1310*/  FFMA.FTZ R151, R49, R152, R148 ;  /* 0x0000009831977223 */ /* 0x000fe20000010094 */
[----:B------:R-:W-:Y:S01]  /*1320*/  SHF.L.U32 R14, R14, 0x10, RZ ;  /* 0x000000100e0e7819 */ /* 0x000fe200000006ff */
[----:B------:R-:W-:Y:S01]  /*1330*/  FMUL.FTZ R171, R160, R15 ;  /* 0x0000000fa0ab7220 */ /* 0x000fe20000410000 */
[----:B------:R-:W-:Y:S01]  /*1340*/  SHF.R.U64 R16, R44, 0x10, R45 ;  /* 0x000000102c107819 */ /* 0x000fe2000000122d */
[----:B------:R-:W-:Y:S01]  /*1350*/  FFMA.FTZ R148, R48, R167, R151 ;  /* 0x000000a730947223 */ /* 0x000fe20000010097 */
[----:B------:R-:W-:Y:S01]  /*1360*/  SHF.L.U32 R13, R166, 0x10, RZ ;  /* 0x00000010a60d7819 */ /* 0x000fe200000006ff */
[----:B------:R-:W-:Y:S01]  /*1370*/  FMUL.FTZ R160, R185, R14 ;  /* 0x0000000eb9a07220 */ /* 0x000fe20000410000 */
[----:B------:R-:W-:Y:S01]  /*1380*/  SHF.L.U32 R156, R127, 0x10, RZ ;  /* 0x000000107f9c7819 */ /* 0x000fe200000006ff */
[----:B------:R-:W-:Y:S01]  /*1390*/  FADD.FTZ R185, R150, R167 ;  /* 0x000000a796b97221 */ /* 0x000fe20000010000 */
[--C-:B------:R-:W-:Y:S01]  /*13a0*/  SHF.R.U64 R186, R46, 0x10, R47.reuse ;  /* 0x000000102eba7819 */ /* 0x100fe2000000122f */
[C---:B------:R-:W-:Y:S01]  /*13b0*/  FMUL.FTZ R46, R138.reuse, R189 ;  /* 0x000000bd8a2e7220 */ /* 0x040fe20000410000 */
[----:B------:R-:W-:Y:S01]  /*13c0*/  SHF.R.U32.HI R184, RZ, 0x10, R47 ;  /* 0x00000010ffb87819 */ /* 0x000fe2000001162f */
[----:B------:R-:W-:Y:S01]  /*13d0*/  FMUL.FTZ R47, R138, R187 ;  /* 0x000000bb8a2f7220 */ /* 0x000fe20000410000 */
[----:B------:R-:W-:Y:S01]  /*13e0*/  SHF.L.U32 R19, R162, 0x10, RZ ;  /* 0x00000010a2137819 */ /* 0x000fe200000006ff */
[----:B------:R-:W-:Y:S01]  /*13f0*/  FMUL.FTZ R169, R156, R13 ;  /* 0x0000000d9ca97220 */ /* 0x000fe20000410000 */
[----:B------:R-:W-:Y:S01]  /*1400*/  SHF.L.U32 R191, R125, 0x10, RZ ;  /* 0x000000107dbf7819 */ /* 0x000fe200000006ff */
[----:B------:R-:W-:Y:S01]  /*1410*/  FADD.FTZ R150, R185, R160 ;  /* 0x000000a0b9967221 */ /* 0x000fe20000010000 */
[----:B------:R-:W-:Y:S01]  /*1420*/  SHF.L.U32 R174, R119, 0x10, RZ ;  /* 0x0000001077ae7819 */ /* 0x000fe200000006ff */
[----:B------:R-:W-:Y:S01]  /*1430*/  FFMA.FTZ R185, R47, R160, R148 ;  /* 0x000000a02fb97223 */ /* 0x000fe20000010094 */
[----:B------:R-:W-:Y:S01]  /*1440*/  SHF.L.U32 R16, R16, 0x10, RZ ;  /* 0x0000001010107819 */ /* 0x000fe200000006ff */
[----:B------:R-:W-:Y:S01]  /*1450*/  FADD.FTZ R187, R150, R169 ;  /* 0x000000a996bb7221 */ /* 0x000fe20000010000 */
[----:B------:R-:W-:Y:S01]  /*1460*/  SHF.L.U32 R175, R175, 0x10, RZ ;  /* 0x00000010afaf7819 */ /* 0x000fe200000006ff */
[----:B------:R-:W-:Y:S01]  /*1470*/  FMUL.FTZ R179, R174, R19 ;  /* 0x00000013aeb37220 */ /* 0x000fe20000410000 */
[----:B------:R-:W-:Y:S01]  /*1480*/  SHF.L.U32 R178, R115, 0x10, RZ ;  /* 0x0000001073b27819 */ /* 0x000fe200000006ff */
[----:B------:R-:W-:Y:S01]  /*1490*/  FMUL.FTZ R156, R191, R16 ;  /* 0x00000010bf9c7220 */ /* 0x000fe20000410000 */
[----:B------:R-:W-:Y:S01]  /*14a0*/  SHF.R.U32.HI R18, RZ, 0x10, R45 ;  /* 0x00000010ff127819 */ /* 0x000fe2000001162d */
[----:B------:R-:W-:Y:S01]  /*14b0*/  FMUL.FTZ R45, R138, R193 ;  /* 0x000000c18a2d7220 */ /* 0x000fe20000410000 */
[----:B------:R-:W-:Y:S01]  /*14c0*/  SHF.L.U32 R195, R126, 0x10, RZ ;  /* 0x000000107ec37819 */ /* 0x000fe200000006ff */
[----:B------:R-:W-:Y:S01]  /*14d0*/  FFMA.FTZ R174, R46, R169, R185 ;  /* 0x000000a92eae7223 */ /* 0x000fe200000100b9 */
[----:B------:R-:W-:Y:S01]  /*14e0*/  SHF.L.U32 R173, R173, 0x10, RZ ;  /* 0x00000010adad7819 */ /* 0x000fe200000006ff */
[----:B------:R-:W-:Y:S01]  /*14f0*/  FMUL.FTZ R181, R178, R175 ;  /* 0x000000afb2b57220 */ /* 0x000fe20000410000 */
[----:B------:R-:W-:Y:S01]  /*1500*/  SHF.L.U32 R176, R118, 0x10, RZ ;  /* 0x0000001076b07819 */ /* 0x000fe200000006ff */
[----:B------:R-:W-:Y:S01]  /*1510*/  FMUL.FTZ R159, R195, R6 ;  /* 0x00000006c39f7220 */ /* 0x000fe20000410000 */
        /* <DEDUP_REMOVED lines=15> */
[----:B------:R-:W-:Y:S01]  /*1610*/  FMUL.FTZ R148, R199, R18 ;  /* 0x00000012c7947220 */ /* 0x000fe20000410000 */
[----:B------:R-:W-:Y:S01]  /*1620*/  SHF.R.U64 R190, R42, 0x10, R43 ;  /* 0x000000102abe7819 */ /* 0x000fe2000000122b */
[----:B------:R-:W-:Y:S01]  /*1630*/  FFMA.FTZ R180, R44, R159, R185 ;  /* 0x0000009f2cb47223 */ /* 0x000fe200000100b9 */
[----:B------:R-:W-:Y:S01]  /*1640*/  SHF.R.U32.HI R188, RZ, 0x10, R43 ;  /* 0x00000010ffbc7819 */ /* 0x000fe2000001162b */
[----:B------:R-:W-:Y:S01]  /*1650*/  FMUL.FTZ R43, R138, R201 ;  /* 0x000000c98a2b7220 */ /* 0x000fe20000410000 */
[----:B------:R-:W-:Y:S01]  /*1660*/  SHF.L.U32 R170, R182, 0x10, RZ ;  /* 0x00000010b6aa7819 */ /* 0x000fe200000006ff */
[----:B------:R-:W-:Y:S01]  /*1670*/  FMUL.FTZ R174, R183, R166 ;  /* 0x000000a6b7ae7220 */ /* 0x000fe20000410000 */
[----:B------:R-:W-:Y:S01]  /*1680*/  SHF.L.U32 R205, R121, 0x10, RZ ;  /* 0x0000001079cd7819 */ /* 0x000fe200000006ff */
[----:B------:R-:W-:Y:S01]  /*1690*/  FADD.FTZ R182, R153, R148 ;  /* 0x0000009499b67221 */ /* 0x000fe20000010000 */
[----:B------:R-:W-:Y:S01]  /*16a0*/  SHF.L.U32 R162, R190, 0x10, RZ ;  /* 0x00000010bea27819 */ /* 0x000fe200000006ff */
[----:B------:R-:W-:Y:S01]  /*16b0*/  FMUL.FTZ R42, R138, R203 ;  /* 0x000000cb8a2a7220 */ /* 0x000fe20000410000 */
[----:B------:R-:W-:Y:S01]  /*16c0*/  FFMA.FTZ R183, R43, R148, R180 ;  /* 0x000000942bb77223 */ /* 0x000fe200000100b4 */
[----:B------:R-:W-:Y:S01]  /*16d0*/  SHF.L.U32 R172, R122, 0x10, RZ ;  /* 0x000000107aac7819 */ /* 0x000fe200000006ff */
[----:B------:R-:W-:Y:S01]  /*16e0*/  FADD.FTZ R185, R182, R171 ;  /* 0x000000abb6b97221 */ /* 0x000fe20000010000 */
[----:B------:R-:W-:Y:S01]  /*16f0*/  FMUL.FTZ R150, R205, R162 ;  /* 0x000000a2cd967220 */ /* 0x000fe20000410000 */
[----:B------:R-:W-:Y:S01]  /*1700*/  FFMA.FTZ R182, R42, R171, R183 ;  /* 0x000000ab2ab67223 */ /* 0x000fe200000100b7 */
[----:B------:R-:W-:Y:S01]  /*1710*/  SHF.L.U32 R211, R120, 0x10, RZ ;  /* 0x0000001078d37819 */ /* 0x000fe200000006ff */
[----:B------:R-:W-:Y:S01]  /*1720*/  FMUL.FTZ R157, R172, R17 ;  /* 0x00000011ac9d7220 */ /* 0x000fe20000410000 */
[----:B------:R-:W-:Y:S01]  /*1730*/  SHF.L.U32 R164, R188, 0x10, RZ ;  /* 0x00000010bca47819 */ /* 0x000fe200000006ff */
[----:B------:R-:W-:Y:S01]  /*1740*/  FADD.FTZ R184, R185, R150 ;  /* 0x00000096b9b87221 */ /* 0x000fe20000010000 */
[----:B------:R-:W-:Y:S01]  /*1750*/  FFMA.FTZ R187, R41, R150, R182 ;  /* 0x0000009629bb7223 */ /* 0x000fe200000100b6 */
[C---:B------:R-:W-:Y:S01]  /*1760*/  FMUL.FTZ R27, R138.reuse, R213 ;  /* 0x000000d58a1b7220 */ /* 0x040fe20000410000 */
        /* <DEDUP_REMOVED lines=9> */
[----:B------:R-:W-:Y:S01]  /*1800*/  SHF.L.U32 R149, R113, 0x10, RZ ;  /* 0x0000001071957819 */ /* 0x000fe200000006ff */
[----:B------:R-:W-:Y:S01]  /*1810*/  FADD.FTZ R189, R188, R179 ;  /* 0x000000b3bcbd7221 */ /* 0x000fe20000010000 */
[----:B------:R-:W-:Y:S01]  /*1820*/  FFMA.FTZ R186, R26, R179, R187 ;  /* 0x000000b31aba7223 */ /* 0x000fe200000100bb */
[C---:B------:R-:W-:Y:S01]  /*1830*/  FMUL.FTZ R22, R138.reuse, R219 ;  /* 0x000000db8a167220 */ /* 0x040fe20000410000 */
[----:B------:R-:W-:Y:S01]  /*1840*/  FMUL.FTZ R21, R138, R221 ;  /* 0x000000dd8a157220 */ /* 0x000fe20000410000 */
        /* <DEDUP_REMOVED lines=44> */
.L_x_120:
[----:B------:R-:W-:Y:S02]  /*1b10*/  SHF.R.U64 R171, R44, 0x10, R45 ;  /* 0x000000102cab7819 */ /* 0x000fe4000000122d */
[----:B------:R-:W-:Y:S02]  /*1b20*/  SHF.L.U32 R44, R110, 0x10, RZ ;  /* 0x000000106e2c7819 */ /* 0x000fe400000006ff */
[--C-:B------:R-:W-:Y:S02]  /*1b30*/  SHF.R.U64 R155, R2, 0x10, R3.reuse ;  /* 0x00000010029b7819 */ /* 0x100fe40000001203 */
[----:B------:R-:W-:Y:S01]  /*1b40*/  SHF.R.U32.HI R156, RZ, 0x10, R3 ;  /* 0x00000010ff9c7819 */ /* 0x000fe20000011603 */
[----:B------:R-:W-:Y:S01]  /*1b50*/  FADD.FTZ R44, -R44, R7 ;  /* 0x000000072c2c7221 */ /* 0x000fe20000010100 */
[----:B------:R-:W-:Y:S02]  /*1b60*/  SHF.L.U32 R7, R31, 0x10, RZ ;  /* 0x000000101f077819 */ /* 0x000fe400000006ff */
[----:B------:R-:W-:-:S02]  /*1b70*/  SHF.R.U32.HI R179, RZ, 0x10, R45 ;  /* 0x00000010ffb37819 */ /* 0x000fc4000001162d */
[----:B------:R-:W-:Y:S01]  /*1b80*/  SHF.L.U32 R3, R28, 0x10, RZ ;  /* 0x000000101c037819 */ /* 0x000fe200000006ff */
[----:B------:R-:W-:Y:S01]  /*1b90*/  FADD.FTZ R10, -R7, R10 ;  /* 0x0000000a070a7221 */ /* 0x000fe20000010100 */
[----:B------:R-:W-:Y:S02]  /*1ba0*/  SHF.L.U32 R2, R111, 0x10, RZ ;  /* 0x000000106f027819 */ /* 0x000fe400000006ff */
[----:B------:R-:W-:Y:S02]  /*1bb0*/  SHF.L.U32 R45, R29, 0x10, RZ ;  /* 0x000000101d2d7819 */ /* 0x000fe400000006ff */
[----:B------:R-:W-:Y:S02]  /*1bc0*/  SHF.L.U32 R182, R131, 0x10, RZ ;  /* 0x0000001083b67819 */ /* 0x000fe400000006ff */
[----:B------:R-:W-:Y:S01]  /*1bd0*/  SHF.R.U64 R176, R42, 0x10, R43 ;  /* 0x000000102ab07819 */ /* 0x000fe2000000122b */
[----:B------:R-:W-:Y:S01]  /*1be0*/  FADD.FTZ R42, -R2, R5 ;  /* 0x00000005022a7221 */ /* 0x000fe20000010100 */
[----:B------:R-:W-:Y:S01]  /*1bf0*/  SHF.R.U32.HI R178, RZ, 0x10, R43 ;  /* 0x00000010ffb27819 */ /* 0x000fe2000001162b */
[----:B------:R-:W-:Y:S01]  /*1c00*/  FADD.FTZ R43, -R3, R4 ;  /* 0x00000004032b7221 */ /* 0x000fe20000010100 */
[----:B------:R-:W-:Y:S01]  /*1c10*/  SHF.L.U32 R7, R32, 0x10, RZ ;  /* 0x0000001020077819 */ /* 0x000fe200000006ff */
[----:B------:R-:W-:Y:S01]  /*1c20*/  FADD.FTZ R45, -R45, R6 ;  /* 0x000000062d2d7221 */ /* 0x000fe20000010100 */
[----:B------:R-:W-:Y:S01]  /*1c30*/  SHF.L.U32 R190, R135, 0x10, RZ ;  /* 0x0000001087be7819 */ /* 0x000fe200000006ff */
[----:B------:R-:W0:Y:S01]  /*1c40*/  MUFU.RCP R144, R182 ;  /* 0x000000b600907308 */ /* 0x000e220000001000 */
[----:B------:R-:W-:Y:S01]  /*1c50*/  SHF.L.U32 R4, R109, 0x10, RZ ;  /* 0x000000106d047819 */ /* 0x000fe200000006ff */
[----:B------:R-:W-:Y:S01]  /*1c60*/  FADD.FTZ R12, -R7, R12 ;  /* 0x0000000c070c7221 */ /* 0x000fe20000010100 */
[----:B------:R-:W-:-:S02]  /*1c70*/  SHF.L.U32 R192, R118, 0x10, RZ ;  /* 0x0000001076c07819 */ /* 0x000fc400000006ff */
[----:B------:R-:W-:Y:S01]  /*1c80*/  SHF.L.U32 R148, R124, 0x10, RZ ;  /* 0x000000107c947819 */ /* 0x000fe200000006ff */
[----:B------:R-:W-:Y:S01]  /*1c90*/  FADD.FTZ R9, -R4, R9 ;  /* 0x0000000904097221 */ /* 0x000fe20000010100 */
[----:B------:R-:W-:Y:S01]  /*1ca0*/  SHF.L.U32 R5, R30, 0x10, RZ ;  /* 0x000000101e057819 */ /* 0x000fe200000006ff */
[----:B------:R-:W1:Y:S01]  /*1cb0*/  MUFU.RCP R0, R190 ;  /* 0x000000be00007308 */ /* 0x000e620000001000 */
[----:B------:R-:W-:Y:S02]  /*1cc0*/  SHF.L.U32 R6, R108, 0x10, RZ ;  /* 0x000000106c067819 */ /* 0x000fe400000006ff */
[----:B------:R-:W-:Y:S01]  /*1cd0*/  SHF.L.U32 R157, R133, 0x10, RZ ;  /* 0x00000010859d7819 */ /* 0x000fe200000006ff */
[----:B------:R-:W-:Y:S01]  /*1ce0*/  FADD.FTZ R5, -R5, R8 ;  /* 0x0000000805057221 */ /* 0x000fe20000010100 */
[----:B------:R-:W-:Y:S01]  /*1cf0*/  SHF.L.U32 R188, R119, 0x10, RZ ;  /* 0x0000001077bc7819 */ /* 0x000fe200000006ff */
[----:B------:R-:W-:Y:S01]  /*1d00*/  FADD.FTZ R11, -R6, R11 ;  /* 0x0000000b060b7221 */ /* 0x000fe20000010100 */
[----:B------:R-:W-:Y:S01]  /*1d10*/  SHF.L.U32 R158, R123, 0x10, RZ ;  /* 0x000000107b9e7819 */ /* 0x000fe200000006ff */
[----:B------:R-:W-:Y:S01]  /*1d20*/  MUFU.RCP R206, R192 ;  /* 0x000000c000ce7308 */ /* 0x000fe20000001000 */
[----:B------:R-:W-:Y:S01]  /*1d30*/  SHF.L.U32 R7, R34, 0x10, RZ ;  /* 0x0000001022077819 */ /* 0x000fe200000006ff */
[----:B0-----:R-:W-:Y:S01]  /*1d40*/  FMUL.FTZ R144, R5, R144 ;  /* 0x0000009005907220 */ /* 0x001fe20000410000 */
[----:B------:R-:W-:-:S02]  /*1d50*/  SHF.L.U32 R4, R117, 0x10, RZ ;  /* 0x0000001075047819 */ /* 0x000fc400000006ff */
[----:B------:R-:W-:Y:S01]  /*1d60*/  SHF.L.U32 R198, R115, 0x10, RZ ;  /* 0x0000001073c67819 */ /* 0x000fe200000006ff */
[----:B------:R-:W-:Y:S01]  /*1d70*/  FADD.FTZ R16, -R7, R16 ;  /* 0x0000001007107221 */ /* 0x000fe20000010100 */
[----:B------:R-:W-:Y:S01]  /*1d80*/  SHF.L.U32 R6, R107, 0x10, RZ ;  /* 0x000000106b067819 */ /* 0x000fe200000006ff */
[----:B------:R-:W0:Y:S01]  /*1d90*/  MUFU.RCP R193, R148 ;  /* 0x0000009400c17308 */ /* 0x000e220000001000 */
[----:B------:R-:W-:Y:S01]  /*1da0*/  SHF.L.U32 R8, R106, 0x10, RZ ;  /* 0x000000106a087819 */ /* 0x000fe200000006ff */
[----:B-1----:R-:W-:Y:S01]  /*1db0*/  FMUL.FTZ R0, R43, R0 ;  /* 0x000000002b007220 */ /* 0x002fe20000410000 */
[----:B------:R-:W-:Y:S01]  /*1dc0*/  SHF.L.U32 R152, R129, 0x10, RZ ;  /* 0x0000001081987819 */ /* 0x000fe200000006ff */
[----:B------:R-:W-:Y:S01]  /*1dd0*/  FADD.FTZ R6, -R6, R13 ;  /* 0x0000000d06067221 */ /* 0x000fe20000010100 */
[----:B------:R-:W-:Y:S01]  /*1de0*/  SHF.L.U32 R180, R130, 0x10, RZ ;  /* 0x0000001082b47819 */ /* 0x000fe200000006ff */
[----:B------:R-:W-:Y:S01]  /*1df0*/  FADD.FTZ R8, -R8, R15 ;  /* 0x0000000f08087221 */ /* 0x000fe20000010100 */
[----:B------:R-:W-:Y:S01]  /*1e00*/  SHF.L.U32 R172, R122, 0x10, RZ ;  /* 0x000000107aac7819 */ /* 0x000fe200000006ff */
[----:B------:R-:W1:Y:S01]  /*1e10*/  MUFU.RCP R147, R157 ;  /* 0x0000009d00937308 */ /* 0x000e620000001000 */
[----:B------:R-:W-:-:S02]  /*1e20*/  SHF.L.U32 R7, R36, 0x10, RZ ;  /* 0x0000001024077819 */ /* 0x000fc400000006ff */
[----:B------:R-:W-:Y:S02]  /*1e30*/  SHF.L.U32 R194, R114, 0x10, RZ ;  /* 0x0000001072c27819 */ /* 0x000fe400000006ff */
[----:B------:R-:W-:Y:S01]  /*1e40*/  SHF.L.U32 R184, R134, 0x10, RZ ;  /* 0x0000001086b87819 */ /* 0x000fe200000006ff */
[----:B------:R-:W-:Y:S01]  /*1e50*/  FADD.FTZ R20, -R7, R20 ;  /* 0x0000001407147221 */ /* 0x000fe20000010100 */
[----:B------:R-:W-:Y:S01]  /*1e60*/  SHF.R.U64 R160, R46, 0x10, R47 ;  /* 0x000000102ea07819 */ /* 0x000fe2000000122f */
[----:B------:R-:W2:Y:S01]  /*1e70*/  MUFU.RCP R3, R188 ;  /* 0x000000bc00037308 */ /* 0x000ea20000001000 */
[----:B------:R-:W-:Y:S01]  /*1e80*/  SHF.L.U32 R154, R132, 0x10, RZ ;  /* 0x00000010849a7819 */ /* 0x000fe200000006ff */
[----:B0-----:R-:W-:Y:S01]  /*1e90*/  FMUL.FTZ R43, R8, R193 ;  /* 0x000000c1082b7220 */ /* 0x001fe20000410000 */
[----:B------:R-:W-:Y:S02]  /*1ea0*/  SHF.R.U64 R181, R40, 0x10, R41 ;  /* 0x0000001028b57819 */ /* 0x000fe40000001229 */
[----:B------:R-:W-:-:S02]  /*1eb0*/  SHF.L.U32 R46, R105, 0x10, RZ ;  /* 0x00000010692e7819 */ /* 0x000fc400000006ff */
[----:B------:R-:W-:Y:S01]  /*1ec0*/  SHF.L.U32 R13, R35, 0x10, RZ ;  /* 0x00000010230d7819 */ /* 0x000fe200000006ff */
[----:B------:R-:W0:Y:S01]  /*1ed0*/  MUFU.RCP R191, R158 ;  /* 0x0000009e00bf7308 */ /* 0x000e220000001000 */
[----:B------:R-:W-:Y:S01]  /*1ee0*/  SHF.L.U32 R15, R37, 0x10, RZ ;  /* 0x00000010250f7819 */ /* 0x000fe200000006ff */
[----:B------:R-:W-:Y:S01]  /*1ef0*/  FADD.FTZ R204, -R46, R17 ;  /* 0x000000112ecc7221 */ /* 0x000fe20000010100 */
[----:B------:R-:W-:Y:S01]  /*1f00*/  SHF.L.U32 R174, R127, 0x10, RZ ;  /* 0x000000107fae7819 */ /* 0x000fe200000006ff */
[----:B------:R-:W-:Y:S01]  /*1f10*/  FADD.FTZ R13, -R13, R18 ;  /* 0x000000120d0d7221 */ /* 0x000fe20000010100 */
[----:B------:R-:W-:Y:S01]  /*1f20*/  SHF.L.U32 R159, R126, 0x10, RZ ;  /* 0x000000107e9f7819 */ /* 0x000fe200000006ff */
[----:B------:R-:W-:Y:S01]  /*1f30*/  FADD.FTZ R15, -R15, R22 ;  /* 0x000000160f0f7221 */ /* 0x000fe20000010100 */
[----:B------:R-:W-:Y:S01]  /*1f40*/  SHF.L.U32 R7, R38, 0x10, RZ ;  /* 0x0000001026077819 */ /* 0x000fe200000006ff */
[----:B------:R-:W3:Y:S01]  /*1f50*/  MUFU.RCP R205, R4 ;  /* 0x0000000400cd7308 */ /* 0x000ee20000001000 */
[----:B------:R-:W-:Y:S01]  /*1f60*/  SHF.L.U32 R149, R125, 0x10, RZ ;  /* 0x000000107d957819 */ /* 0x000fe200000006ff */
[----:B-1----:R-:W-:Y:S01]  /*1f70*/  FMUL.FTZ R147, R42, R147 ;  /* 0x000000932a937220 */ /* 0x002fe20000410000 */
[----:B------:R-:W-:Y:S01]  /*1f80*/  SHF.L.U32 R18, R103, 0x10, RZ ;  /* 0x0000001067127819 */ /* 0x000fe200000006ff */
[----:B------:R-:W-:Y:S01]  /*1f90*/  FADD.FTZ R7, -R7, R24 ;  /* 0x0000001807077221 */ /* 0x000fe20000010100 */
[----:B------:R-:W-:Y:S01]  /*1fa0*/  SHF.L.U32 R17, R39, 0x10, RZ ;  /* 0x0000001027117819 */ /* 0x000fe200000006ff */
[----:B------:R-:W-:Y:S01]  /*1fb0*/  FMUL.FTZ R24, R15, R206 ;  /* 0x000000ce0f187220 */ /* 0x000fe20000410000 */
[----:B------:R-:W-:Y:S01]  /*1fc0*/  SHF.R.U64 R186, R48, 0x10, R49 ;  /* 0x0000001030ba7819 */ /* 0x000fe20000001231 */
[----:B------:R-:W1:Y:S01]  /*1fd0*/  MUFU.RCP R210, R198 ;  /* 0x000000c600d27308 */ /* 0x000e620000001000 */
[----:B------:R-:W-:Y:S01]  /*1fe0*/  SHF.L.U32 R5, R170, 0x10, RZ ;  /* 0x00000010aa057819 */ /* 0x000fe200000006ff */
[----:B------:R-:W-:Y:S01]  /*1ff0*/  FADD.FTZ R18, -R18, R21 ;  /* 0x0000001512127221 */ /* 0x000fe20000010100 */
[----:B------:R-:W-:Y:S01]  /*2000*/  SHF.L.U32 R151, R128, 0x10, RZ ;  /* 0x0000001080977819 */ /* 0x000fe200000006ff */
[----:B------:R-:W-:Y:S01]  /*2010*/  FADD.FTZ R17, -R17, R26 ;  /* 0x0000001a11117221 */ /* 0x000fe20000010100 */
[----:B------:R-:W-:Y:S01]  /*2020*/  SHF.L.U32 R22, R101, 0x10, RZ ;  /* 0x0000001065167819 */ /* 0x000fe200000006ff */
[----:B--2---:R-:W-:Y:S01]  /*2030*/  FMUL.FTZ R26, R20, R3 ;  /* 0x00000003141a7220 */ /* 0x004fe20000410000 */
[----:B------:R-:W-:Y:S01]  /*2040*/  SHF.L.U32 R15, R164, 0x10, RZ ;  /* 0x00000010a40f7819 */ /* 0x000fe200000006ff */
[----:B------:R-:W2:Y:S01]  /*2050*/  MUFU.RCP R202, R152 ;  /* 0x0000009800ca7308 */ /* 0x000ea20000001000 */
[----:B------:R-:W-:Y:S01]  /*2060*/  SHF.L.U32 R46, R102, 0x10, RZ ;  /* 0x00000010662e7819 */ /* 0x000fe200000006ff */
[----:B0-----:R-:W-:Y:S01]  /*2070*/  FMUL.FTZ R42, R16, R191 ;  /* 0x000000bf102a7220 */ /* 0x001fe20000410000 */
[----:B------:R-:W-:Y:S01]  /*2080*/  SHF.L.U32 R8, R186, 0x10, RZ ;  /* 0x00000010ba087819 */ /* 0x000fe200000006ff */
[----:B------:R-:W-:Y:S01]  /*2090*/  FMUL.FTZ R3, R190, R5 ;  /* 0x00000005be037220 */ /* 0x000fe20000410000 */
[----:B------:R-:W-:Y:S01]  /*20a0*/  SHF.R.U32.HI R161, RZ, 0x10, R47 ;  /* 0x00000010ffa17819 */ /* 0x000fe2000001162f */
[----:B------:R-:W-:Y:S01]  /*20b0*/  FADD.FTZ R21, -R22, R25 ;  /* 0x0000001916157221 */ /* 0x000fe20000010100 */
[----:B------:R-:W-:Y:S01]  /*20c0*/  SHF.L.U32 R48, R104, 0x10, RZ ;  /* 0x0000001068307819 */ /* 0x000fe200000006ff */
[----:B------:R-:W0:Y:S01]  /*20d0*/  MUFU.RCP R201, R180 ;  /* 0x000000b400c97308 */ /* 0x000e220000001000 */
[----:B------:R-:W-:Y:S01]  /*20e0*/  SHF.L.U32 R47, R33, 0x10, RZ ;  /* 0x00000010212f7819 */ /* 0x000fe200000006ff */
[----:B---3--:R-:W-:Y:S01]  /*20f0*/  FMUL.FTZ R25, R18, R205 ;  /* 0x000000cd12197220 */ /* 0x008fe20000410000 */
[----:B------:R-:W-:Y:S01]  /*2100*/  SHF.L.U32 R16, R171, 0x10, RZ ;  /* 0x00000010ab107819 */ /* 0x000fe200000006ff */
[----:B-1----:R-:W-:Y:S01]  /*2110*/  FMUL.FTZ R22, R7, R210 ;  /* 0x000000d207167220 */ /* 0x002fe20000410000 */
[----:B------:R-:W-:Y:S01]  /*2120*/  FMUL.FTZ R171, R158, R15 ;  /* 0x0000000f9eab7220 */ /* 0x000fe20000410000 */
[----:B------:R-:W-:Y:S01]  /*2130*/  SHF.R.U32.HI R189, RZ, 0x10, R49 ;  /* 0x00000010ffbd7819 */ /* 0x000fe20000011631 */
[----:B------:R-:W-:Y:S01]  /*2140*/  FADD.FTZ R23, -R46, R23 ;  /* 0x000000172e177221 */ /* 0x000fe20000010100 */
[----:B------:R-:W1:Y:S01]  /*2150*/  MUFU.RCP R40, R172 ;  /* 0x000000ac00287308 */ /* 0x000e620000001000 */
[----:B------:R-:W-:Y:S01]  /*2160*/  SHF.L.U32 R7, R169, 0x10, RZ ;  /* 0x00000010a9077819 */ /* 0x000fe200000006ff */
[----:B------:R-:W-:Y:S01]  /*2170*/  FMUL.FTZ R158, R157, R8 ;  /* 0x000000089d9e7220 */ /* 0x000fe20000410000 */
[----:B------:R-:W-:Y:S01]  /*2180*/  SHF.L.U32 R18, R179, 0x10, RZ ;  /* 0x00000010b3127819 */ /* 0x000fe200000006ff */
[----:B------:R-:W-:Y:S01]  /*2190*/  FADD.FTZ R179, RZ, R3 ;  /* 0x00000003ffb37221 */ /* 0x000fe20000010000 */
[----:B------:R-:W-:Y:S01]  /*21a0*/  SHF.L.U32 R46, R100, 0x10, RZ ;  /* 0x00000010642e7819 */ /* 0x000fe200000006ff */
[----:B------:R-:W-:Y:S01]  /*21b0*/  FFMA.FTZ R157, R3, R0, RZ ;  /* 0x00000000039d7223 */ /* 0x000fe200000100ff */
[----:B------:R-:W-:Y:S01]  /*21c0*/  FADD.FTZ R19, -R48, R19 ;  /* 0x0000001330137221 */ /* 0x000fe20000010100 */
[----:B------:R-:W3:Y:S01]  /*21d0*/  MUFU.RCP R214, R194 ;  /* 0x000000c200d67308 */ /* 0x000ee20000001000 */
[----:B------:R-:W-:Y:S01]  /*21e0*/  FADD.FTZ R14, -R47, R14 ;  /* 0x0000000e2f0e7221 */ /* 0x000fe20000010100 */
[----:B--2---:R-:W-:Y:S01]  /*21f0*/  FMUL.FTZ R49, R9, R202 ;  /* 0x000000ca09317220 */ /* 0x004fe20000410000 */
[----:B0-----:R-:W-:Y:S01]  /*2200*/  FMUL.FTZ R48, R10, R201 ;  /* 0x000000c90a307220 */ /* 0x001fe20000410000 */
[----:B------:R-:W-:Y:S01]  /*2210*/  SHF.R.U32.HI R185, RZ, 0x10, R41 ;  /* 0x00000010ffb97819 */ /* 0x000fe20000011629 */
[----:B------:R-:W-:Y:S01]  /*2220*/  FADD.FTZ R203, -R46, R27 ;  /* 0x0000001b2ecb7221 */ /* 0x000fe20000010100 */
[----:B------:R-:W-:Y:S01]  /*2230*/  SHF.L.U32 R9, R168, 0x10, RZ ;  /* 0x00000010a8097819 */ /* 0x000fe200000006ff */
[----:B------:R-:W-:Y:S01]  /*2240*/  FADD.FTZ R168, R179, R158 ;  /* 0x0000009eb3a87221 */ /* 0x000fe20000010000 */
[----:B------:R-:W0:Y:S01]  /*2250*/  MUFU.RCP R146, R184 ;  /* 0x000000b800927308 */ /* 0x000e220000001000 */
[----:B------:R-:W-:Y:S01]  /*2260*/  SHF.L.U32 R10, R189, 0x10, RZ ;  /* 0x00000010bd0a7819 */ /* 0x000fe200000006ff */
[----:B-1----:R-:W-:Y:S01]  /*2270*/  FMUL.FTZ R40, R13, R40 ;  /* 0x000000280d287220 */ /* 0x002fe20000410000 */
[----:B------:R-:W-:Y:S01]  /*2280*/  SHF.L.U32 R13, R166, 0x10, RZ ;  /* 0x00000010a60d7819 */ /* 0x000fe200000006ff */
[----:B------:R-:W-:Y:S01]  /*2290*/  FFMA.FTZ R166, R158, R147, R157 ;  /* 0x000000939ea67223 */ /* 0x000fe2000001009d */
[----:B------:R-:W-:Y:S01]  /*22a0*/  SHF.L.U32 R153, R120, 0x10, RZ ;  /* 0x0000001078997819 */ /* 0x000fe200000006ff */
[----:B------:R-:W-:Y:S01]  /*22b0*/  FMUL.FTZ R148, R148, R18 ;  /* 0x0000001294947220 */ /* 0x000fe20000410000 */
[----:B------:R-:W-:Y:S01]  /*22c0*/  SHF.L.U32 R150, R121, 0x10, RZ ;  /* 0x0000001079967819 */ /* 0x000fe200000006ff */
[----:B------:R1:W2:Y:S01]  /*22d0*/  MUFU.RCP R145, R154 ;  /* 0x0000009a00917308 */ /* 0x0002a20000001000 */
[----:B------:R-:W-:Y:S01]  /*22e0*/  FMUL.FTZ R169, R174, R13 ;  /* 0x0000000daea97220 */ /* 0x000fe20000410000 */
[----:B---3--:R-:W-:Y:S01]  /*22f0*/  FMUL.FTZ R20, R17, R214 ;  /* 0x000000d611147220 */ /* 0x008fe20000410000 */
[----:B------:R-:W-:Y:S01]  /*2300*/  SHF.L.U32 R17, R163, 0x10, RZ ;  /* 0x00000010a3117819 */ /* 0x000fe200000006ff */
[----:B------:R-:W-:Y:S01]  /*2310*/  FMUL.FTZ R163, R184, R7 ;  /* 0x00000007b8a37220 */ /* 0x000fe20000410000 */
[----:B------:R-:W-:-:S02]  /*2320*/  SHF.L.U32 R183, R116, 0x10, RZ ;  /* 0x0000001074b77819 */ /* 0x000fc400000006ff */
[----:B------:R-:W-:Y:S01]  /*2330*/  SHF.L.U32 R164, R178, 0x10, RZ ;  /* 0x00000010b2a47819 */ /* 0x000fe200000006ff */
[----:B------:R-:W3:Y:S01]  /*2340*/  MUFU.RCP R199, R174 ;  /* 0x000000ae00c77308 */ /* 0x000ee20000001000 */
[----:B-1----:R-:W-:Y:S01]  /*2350*/  FMUL.FTZ R154, R154, R10 ;  /* 0x0000000a9a9a7220 */ /* 0x002fe20000410000 */
[----:B0-----:R-:W-:Y:S01]  /*2360*/  FMUL.FTZ R146, R45, R146 ;  /* 0x000000922d927220 */ /* 0x001fe20000410000 */
[----:B------:R-:W-:Y:S01]  /*2370*/  FMUL.FTZ R157, R172, R17 ;  /* 0x00000011ac9d7220 */ /* 0x000fe20000410000 */
[----:B------:R-:W-:Y:S02]  /*2380*/  SHF.L.U32 R187, R113, 0x10, RZ ;  /* 0x0000001071bb7819 */ /* 0x000fe400000006ff */
[----:B------:R-:W-:Y:S02]  /*2390*/  SHF.L.U32 R196, R112, 0x10, RZ ;  /* 0x0000001070c47819 */ /* 0x000fe400000006ff */
[----:B------:R-:W0:Y:S01]  /*23a0*/  MUFU.RCP R195, R159 ;  /* 0x0000009f00c37308 */ /* 0x000e220000001000 */
[----:B------:R-:W-:Y:S01]  /*23b0*/  SHF.L.U32 R173, R173, 0x10, RZ ;  /* 0x00000010adad7819 */ /* 0x000fe200000006ff */
[----:B--2---:R-:W-:Y:S01]  /*23c0*/  FMUL.FTZ R145, R44, R145 ;  /* 0x000000912c917220 */ /* 0x004fe20000410000 */
[----:B------:R-:W-:-:S02]  /*23d0*/  SHF.L.U32 R175, R175, 0x10, RZ ;  /* 0x00000010afaf7819 */ /* 0x000fc400000006ff */
[----:B------:R-:W-:-:S03]  /*23e0*/  SHF.L.U32 R177, R177, 0x10, RZ ;  /* 0x00000010b1b17819 */ /* 0x000fc600000006ff */
[----:B------:R-:W1:Y:S01]  /*23f0*/  MUFU.RCP R197, R149 ;  /* 0x0000009500c57308 */ /* 0x000e620000001000 */
[----:B---3--:R-:W-:Y:S01]  /*2400*/  FMUL.FTZ R46, R12, R199 ;  /* 0x000000c70c2e7220 */ /* 0x008fe20000410000 */
[----:B------:R-:W-:Y:S01]  /*2410*/  SHF.L.U32 R12, R181, 0x10, RZ ;  /* 0x00000010b50c7819 */ /* 0x000fe200000006ff */
[----:B------:R-:W-:Y:S01]  /*2420*/  FFMA.FTZ R181, R163, R146, R166 ;  /* 0x00000092a3b57223 */ /* 0x000fe200000100a6 */
[----:B------:R-:W-:Y:S01]  /*2430*/  SHF.L.U32 R166, R160, 0x10, RZ ;  /* 0x00000010a0a67819 */ /* 0x000fe200000006ff */
[----:B------:R-:W-:Y:S01]  /*2440*/  FMUL.FTZ R193, R13, R46 ;  /* 0x0000002e0dc17220 */ /* 0x000fe20000410000 */
[----:B------:R-:W-:Y:S02]  /*2450*/  FMUL.FTZ R199, R17, R40 ;  /* 0x0000002811c77220 */ /* 0x000fe40000410000 */
[----:B------:R-:W2:Y:S01]  /*2460*/  MUFU.RCP R200, R151 ;  /* 0x0000009700c87308 */ /* 0x000ea20000001000 */
[----:B------:R-:W-:Y:S01]  /*2470*/  FFMA.FTZ R160, R154, R145, R181 ;  /* 0x000000919aa07223 */ /* 0x000fe200000100b5 */
[----:B0-----:R-:W-:Y:S01]  /*2480*/  FMUL.FTZ R44, R14, R195 ;  /* 0x000000c30e2c7220 */ /* 0x001fe20000410000 */
[----:B------:R-:W-:Y:S01]  /*2490*/  SHF.L.U32 R14, R185, 0x10, RZ ;  /* 0x00000010b90e7819 */ /* 0x000fe200000006ff */
[----:B------:R-:W-:Y:S01]  /*24a0*/  FADD.FTZ R185, R168, R163 ;  /* 0x000000a3a8b97221 */ /* 0x000fe20000010000 */
[----:B------:R-:W-:Y:S01]  /*24b0*/  FMUL.FTZ R152, R152, R12 ;  /* 0x0000000c98987220 */ /* 0x000fe20000410000 */
[----:B------:R-:W-:Y:S01]  /*24c0*/  SHF.L.U32 R168, R161, 0x10, RZ ;  /* 0x00000010a1a87819 */ /* 0x000fe200000006ff */
[----:B------:R-:W-:Y:S01]  /*24d0*/  FMUL.FTZ R161, R192, R173 ;  /* 0x000000adc0a17220 */ /* 0x000fe20000410000 */
[----:B------:R-:W-:Y:S01]  /*24e0*/  FADD.FTZ R170, R185, R154 ;  /* 0x0000009ab9aa7221 */ /* 0x000fe20000010000 */
[----:B------:R-:W0:Y:S01]  /*24f0*/  MUFU.RCP R2, R153 ;  /* 0x0000009900027308 */ /* 0x000e220000001000 */
[----:B-1----:R-:W-:Y:S01]  /*2500*/  FMUL.FTZ R45, R6, R197 ;  /* 0x000000c5062d7220 */ /* 0x002fe20000410000 */
[----:B------:R-:W-:Y:S01]  /*2510*/  SHF.L.U32 R6, R165, 0x10, RZ ;  /* 0x00000010a5067819 */ /* 0x000fe200000006ff */
[----:B------:R-:W-:Y:S01]  /*2520*/  FMUL.FTZ R165, R182, R9 ;  /* 0x00000009b6a57220 */ /* 0x000fe20000410000 */
[----:B------:R-:W-:Y:S01]  /*2530*/  FMUL.FTZ R181, R198, R175 ;  /* 0x000000afc6b57220 */ /* 0x000fe20000410000 */
[----:B------:R-:W-:Y:S01]  /*2540*/  FMUL.FTZ R190, R16, R45 ;  /* 0x0000002d10be7220 */ /* 0x000fe20000410000 */
[----:B------:R-:W-:Y:S01]  /*2550*/  FMUL.FTZ R192, R18, R43 ;  /* 0x0000002b12c07220 */ /* 0x000fe20000410000 */
[----:B------:R-:W-:Y:S01]  /*2560*/  FADD.FTZ R189, R170, R165 ;  /* 0x000000a5aabd7221 */ /* 0x000fe20000010000 */
[----:B------:R-:W-:Y:S01]  /*2570*/  FFMA.FTZ R185, R165, R144, R160 ;  /* 0x00000090a5b97223 */ /* 0x000fe200000100a0 */
[----:B--2---:R-:W-:Y:S01]  /*2580*/  FMUL.FTZ R47, R11, R200 ;  /* 0x000000c80b2f7220 */ /* 0x004fe20000410000 */
[----:B------:R-:W-:Y:S01]  /*2590*/  SHF.L.U32 R11, R167, 0x10, RZ ;  /* 0x00000010a70b7819 */ /* 0x000fe200000006ff */
[----:B------:R-:W-:Y:S01]  /*25a0*/  FADD.FTZ R174, R189, R152 ;  /* 0x00000098bdae7221 */ /* 0x000fe20000010000 */
[----:B------:R-:W-:Y:S01]  /*25b0*/  FFMA.FTZ R172, R152, R49, R185 ;  /* 0x0000003198ac7223 */ /* 0x000fe200000100b9 */
[----:B------:R-:W-:Y:S01]  /*25c0*/  FMUL.FTZ R160, R151, R14 ;  /* 0x0000000e97a07220 */ /* 0x000fe20000410000 */
[----:B------:R-:W-:Y:S01]  /*25d0*/  SHF.L.U32 R170, R155, 0x10, RZ ;  /* 0x000000109baa7819 */ /* 0x000fe200000006ff */
[----:B------:R-:W-:Y:S01]  /*25e0*/  FMUL.FTZ R167, R180, R11 ;  /* 0x0000000bb4a77220 */ /* 0x000fe20000410000 */
[----:B------:R-:W1:Y:S01]  /*25f0*/  MUFU.RCP R41, R150 ;  /* 0x0000009600297308 */ /* 0x000e620000001000 */
[----:B------:R-:W-:Y:S01]  /*2600*/  SHF.L.U32 R155, R156, 0x10, RZ ;  /* 0x000000109c9b7819 */ /* 0x000fe200000006ff */
[----:B------:R-:W-:Y:S01]  /*2610*/  FMUL.FTZ R156, R149, R16 ;  /* 0x00000010959c7220 */ /* 0x000fe20000410000 */
[----:B------:R-:W-:Y:S01]  /*2620*/  FADD.FTZ R189, R174, R167 ;  /* 0x000000a7aebd7221 */ /* 0x000fe20000010000 */
[----:B------:R-:W-:Y:S01]  /*2630*/  FFMA.FTZ R185, R167, R48, R172 ;  /* 0x00000030a7b97223 */ /* 0x000fe200000100ac */
[----:B0-----:R-:W-:Y:S01]  /*2640*/  FMUL.FTZ R27, R19, R2 ;  /* 0x00000002131b7220 */ /* 0x001fe20000410000 */
[----:B------:R-:W-:Y:S01]  /*2650*/  FMUL.FTZ R159, R159, R6 ;  /* 0x000000069f9f7220 */ /* 0x000fe20000410000 */
[----:B------:R-:W-:Y:S01]  /*2660*/  FADD.FTZ R174, R189, R160 ;  /* 0x000000a0bdae7221 */ /* 0x000fe20000010000 */
[----:B------:R-:W-:Y:S01]  /*2670*/  FFMA.FTZ R172, R160, R47, R185 ;  /* 0x0000002fa0ac7223 */ /* 0x000fe200000100b9 */
[----:B------:R-:W-:Y:S01]  /*2680*/  SHF.L.U32 R19, R162, 0x10, RZ ;  /* 0x00000010a2137819 */ /* 0x000fe200000006ff */
[----:B------:R0:W2:Y:S01]  /*2690*/  MUFU.RCP R208, R183 ;  /* 0x000000b700d07308 */ /* 0x0000a20000001000 */
[----:B------:R-:W-:Y:S01]  /*26a0*/  FADD.FTZ R185, R174, R169 ;  /* 0x000000a9aeb97221 */ /* 0x000fe20000010000 */
[----:B------:R-:W-:Y:S01]  /*26b0*/  FFMA.FTZ R149, R169, R46, R172 ;  /* 0x0000002ea9957223 */ /* 0x000fe200000100ac */
[----:B------:R-:W-:Y:S01]  /*26c0*/  SHF.L.U32 R162, R176, 0x10, RZ ;  /* 0x00000010b0a27819 */ /* 0x000fe200000006ff */
[----:B------:R-:W-:Y:S01]  /*26d0*/  FMUL.FTZ R172, R153, R164 ;  /* 0x000000a499ac7220 */ /* 0x000fe20000410000 */
[----:B------:R-:W-:Y:S01]  /*26e0*/  FADD.FTZ R180, R185, R156 ;  /* 0x0000009cb9b47221 */ /* 0x000fe20000010000 */
[----:B------:R-:W-:Y:S01]  /*26f0*/  FFMA.FTZ R178, R156, R45, R149 ;  /* 0x0000002d9cb27223 */ /* 0x000fe20000010095 */
[----:B------:R-:W-:Y:S01]  /*2700*/  FMUL.FTZ R176, R183, R168 ;  /* 0x000000a8b7b07220 */ /* 0x000fe20000410000 */
[----:B------:R3:W4:Y:S01]  /*2710*/  MUFU.RCP R212, R187 ;  /* 0x000000bb00d47308 */ /* 0x0007220000001000 */
[----:B0-----:R-:W-:Y:S01]  /*2720*/  FADD.FTZ R183, R180, R159 ;  /* 0x0000009fb4b77221 */ /* 0x001fe20000010000 */
[----:B------:R-:W-:Y:S01]  /*2730*/  FFMA.FTZ R153, R159, R44, R178 ;  /* 0x0000002c9f997223 */ /* 0x000fe200000100b2 */
[----:B------:R-:W-:Y:S01]  /*2740*/  FMUL.FTZ R178, R187, R170 ;  /* 0x000000aabbb27220 */ /* 0x000fe20000410000 */
[----:B-1----:R-:W-:Y:S01]  /*2750*/  FMUL.FTZ R41, R204, R41 ;  /* 0x00000029cc297220 */ /* 0x002fe20000410000 */
[----:B------:R-:W-:Y:S01]  /*2760*/  FADD.FTZ R182, R183, R148 ;  /* 0x00000094b7b67221 */ /* 0x000fe20000010000 */
[----:B------:R-:W-:Y:S01]  /*2770*/  FFMA.FTZ R180, R148, R43, R153 ;  /* 0x0000002b94b47223 */ /* 0x000fe20000010099 */
[----:B------:R-:W-:Y:S01]  /*2780*/  FMUL.FTZ R150, R150, R162 ;  /* 0x000000a296967220 */ /* 0x000fe20000410000 */
[----:B------:R-:W-:Y:S01]  /*2790*/  FMUL.FTZ R179, R188, R19 ;  /* 0x00000013bcb37220 */ /* 0x000fe20000410000 */
[----:B---3--:R-:W-:Y:S01]  /*27a0*/  FADD.FTZ R187, R182, R171 ;  /* 0x000000abb6bb7221 */ /* 0x008fe20000010000 */
[----:B------:R-:W-:Y:S01]  /*27b0*/  FFMA.FTZ R185, R171, R42, R180 ;  /* 0x0000002aabb97223 */ /* 0x000fe200000100b4 */
[----:B------:R-:W-:Y:S01]  /*27c0*/  FMUL.FTZ R174, R4, R166 ;  /* 0x000000a604ae7220 */ /* 0x000fe20000410000 */
[----:B------:R-:W0:Y:S01]  /*27d0*/  MUFU.RCP R202, R196 ;  /* 0x000000c400ca7308 */ /* 0x000e220000001000 */
[----:B------:R-:W-:Y:S01]  /*27e0*/  FADD.FTZ R186, R187, R150 ;  /* 0x00000096bbba7221 */ /* 0x000fe20000010000 */
[----:B------:R-:W-:Y:S01]  /*27f0*/  FFMA.FTZ R184, R150, R41, R185 ;  /* 0x0000002996b87223 */ /* 0x000fe200000100b9 */
[----:B--2---:R-:W-:Y:S01]  /*2800*/  FMUL.FTZ R23, R23, R208 ;  /* 0x000000d017177220 */ /* 0x004fe20000410000 */
[----:B------:R-:W-:Y:S01]  /*2810*/  FMUL.FTZ R151, R194, R177 ;  /* 0x000000b1c2977220 */ /* 0x000fe20000410000 */
[----:B------:R-:W-:Y:S01]  /*2820*/  FADD.FTZ R189, R186, R157 ;  /* 0x0000009dbabd7221 */ /* 0x000fe20000010000 */
[----:B------:R-:W-:Y:S01]  /*2830*/  FFMA.FTZ R187, R157, R40, R184 ;  /* 0x000000289dbb7223 */ /* 0x000fe200000100b8 */
[----:B----4-:R-:W-:Y:S01]  /*2840*/  FMUL.FTZ R21, R21, R212 ;  /* 0x000000d415157220 */ /* 0x010fe20000410000 */
        /* <DEDUP_REMOVED lines=37> */
[-C--:B------:R-:W-:Y:S01]  /*2aa0*/  FMUL.FTZ R202, R155, R2.reuse ;  /* 0x000000029bca7220 */ /* 0x080fe20000410000 */
[----:B------:R-:W-:Y:S01]  /*2ab0*/  FADD.FTZ R188, R206, R149 ;  /* 0x00000095cebc7221 */ /* 0x000fe20000010000 */
[----:B------:R-:W-:-:S07]  /*2ac0*/  FFMA.FTZ R187, R149, R2, R204 ;  /* 0x0000000295bb7223 */ /* 0x000fce00000100cc */
.L_x_121:
        /* <DEDUP_REMOVED lines=40> */
[----:B--2---:R-:W-:Y:S01]  /*2d50*/  LOP3.LUT P2, RZ, R153, 0x1f, RZ, 0xc0, !PT ;  /* 0x0000001f99ff7812 */ /* 0x004fe2000784c0ff */
[----:B------:R-:W-:Y:S01]  /*2d60*/  FADD.FTZ R65, R175, R65 ;  /* 0x00000041af417221 */ /* 0x000fe20000010000 */
[----:B------:R-:W-:Y:S01]  /*2d70*/  LOP3.LUT R6, R153, 0x1f, RZ, 0xc0, !PT ;  /* 0x0000001f99067812 */ /* 0x000fe200078ec0ff */
        /* <DEDUP_REMOVED lines=13> */
[----:B------:R-:W-:Y:S01]  /*2e50*/  ISETP.GT.U32.AND P0, PT, R6, 0x7, PT ;  /* 0x000000070600780c */ /* 0x000fe20003f04070 */
[----:B-1----:R-:W-:Y:S01]  /*2e60*/  FADD.FTZ R209, R204, R209 ;  /* 0x000000d1ccd17221 */ /* 0x002fe20000010000 */
[----:B------:R-:W0:Y:S01]  /*2e70*/  SHFL.DOWN PT, R211, R206, 0x4, 0x1f ;  /* 0x08801f00ced37f89 */ /* 0x000e2200000e0000 */
[----:B------:R-:W-:Y:S01]  /*2e80*/  ISETP.NE.AND P3, PT, R153, RZ, PT ;  /* 0x000000ff9900720c */ /* 0x000fe20003f65270 */
[----:B------:R-:W-:Y:S01]  /*2e90*/  FADD.FTZ R97, R9, R97 ;  /* 0x0000006109617221 */ /* 0x000fe20000010000 */
[----:B------:R-:W-:Y:S01]  /*2ea0*/  FADD.FTZ R96, R10, R96 ;  /* 0x000000600a607221 */ /* 0x000fe20000010000 */
[----:B------:R-:W1:Y:S01]  /*2eb0*/  SHFL.DOWN PT, R208, R209, 0x4, 0x1f ;  /* 0x08801f00d1d07f89 */ /* 0x000e6200000e0000 */
[----:B------:R-:W-:Y:S01]  /*2ec0*/  FADD.FTZ R98, R7, R98 ;  /* 0x0000006207627221 */ /* 0x000fe20000010000 */
[----:B------:R-:W-:Y:S01]  /*2ed0*/  FADD.FTZ R99, R8, R99 ;  /* 0x0000006308637221 */ /* 0x000fe20000010000 */
[----:B0-----:R-:W-:Y:S01]  /*2ee0*/  FADD.FTZ R211, R206, R211 ;  /* 0x000000d3ced37221 */ /* 0x001fe20000010000 */
[----:B-1----:R-:W-:-:S04]  /*2ef0*/  FADD.FTZ R208, R209, R208 ;  /* 0x000000d0d1d07221 */ /* 0x002fc80000010000 */
[----:B------:R-:W0:Y:S04]  /*2f00*/  SHFL.DOWN PT, R4, R211, 0x2, 0x1f ;  /* 0x08401f00d3047f89 */ /* 0x000e2800000e0000 */
[----:B------:R-:W1:Y:S01]  /*2f10*/  SHFL.DOWN PT, R183, R208, 0x2, 0x1f ;  /* 0x08401f00d0b77f89 */ /* 0x000e6200000e0000 */
[----:B0-----:R-:W-:Y:S01]  /*2f20*/  FADD.FTZ R4, R211, R4 ;  /* 0x00000004d3047221 */ /* 0x001fe20000010000 */
[----:B-1----:R-:W-:-:S04]  /*2f30*/  FADD.FTZ R183, R208, R183 ;  /* 0x000000b7d0b77221 */ /* 0x002fc80000010000 */
[----:B------:R-:W0:Y:S04]  /*2f40*/  SHFL.DOWN PT, R155, R4, 0x1, 0x1f ;  /* 0x08201f00049b7f89 */ /* 0x000e2800000e0000 */
[----:B------:R-:W1:Y:S01]  /*2f50*/  SHFL.DOWN PT, R166, R183, 0x1, 0x1f ;  /* 0x08201f00b7a67f89 */ /* 0x000e6200000e0000 */
[----:B0-----:R-:W-:Y:S01]  /*2f60*/  FADD.FTZ R4, R4, R155 ;  /* 0x0000009b04047221 */ /* 0x001fe20000010000 */
[----:B-1----:R-:W-:Y:S01]  /*2f70*/  FADD.FTZ R5, R183, R166 ;  /* 0x000000a6b7057221 */ /* 0x002fe20000010000 */
[----:B---3--:R-:W-:Y:S06]  /*2f80*/  @P2 BRA `(.L_x_123) ;  /* 0x0000000000202947 */ /* 0x008fec0003800000 */
[----:B------:R-:W0:Y:S01]  /*2f90*/  S2R R9, SR_CgaCtaId ;  /* 0x0000000000097919 */ /* 0x000e220000008800 */
[----:B------:R-:W-:Y:S02]  /*2fa0*/  MOV R6, 0x400 ;  /* 0x0000040000067802 */ /* 0x000fe40000000f00 */
[----:B------:R-:W-:-:S04]  /*2fb0*/  SHF.R.U32.HI R7, RZ, 0x2, R153 ;  /* 0x00000002ff077819 */ /* 0x000fc80000011699 */
[----:B------:R-:W-:Y:S02]  /*2fc0*/  LOP3.LUT R7, R7, 0xf8, RZ, 0xc0, !PT ;  /* 0x000000f807077812 */ /* 0x000fe400078ec0ff */
[----:B0-----:R-:W-:-:S04]  /*2fd0*/  LEA R6, R9, R6, 0x18 ;  /* 0x0000000609067211 */ /* 0x001fc800078ec0ff */
[----:B------:R-:W-:-:S04]  /*2fe0*/  @P1 IADD3 R6, PT, PT, R6, 0x40, RZ ;  /* 0x0000004006061810 */ /* 0x000fc80007ffe0ff */
[----:B------:R-:W-:-:S05]  /*2ff0*/  IADD3 R7, PT, PT, R6, R7, RZ ;  /* 0x0000000706077210 */ /* 0x000fca0007ffe0ff */
[----:B------:R0:W-:Y:S02]  /*3000*/  STS.64 [R7], R4 ;  /* 0x0000000407007388 */ /* 0x0001e40000000a00 */
.L_x_123:
[----:B------:R-:W-:Y:S05]  /*3010*/  BSYNC.RECONVERGENT B0 ;  /* 0x0000000000007941 */ /* 0x000fea0003800200 */
.L_x_122:
[----:B------:R-:W-:Y:S01]  /*3020*/  BAR.SYNC.DEFER_BLOCKING 0x0 ;  /* 0x0000000000007b1d */ /* 0x000fe20000010000 */
[----:B------:R-:W-:Y:S02]  /*3030*/  CS2R R18, SRZ ;  /* 0x0000000000127805 */ /* 0x000fe4000001ff00 */
[----:B------:R-:W-:-:S03]  /*3040*/  SHF.L.U32 R164, R162, 0x3, RZ ;  /* 0x00000003a2a47819 */ /* 0x000fc600000006ff */
[----:B------:R-:W-:Y:S04]  /*3050*/  BSSY.RECONVERGENT B0, `(.L_x_124) ;  /* 0x0000021000007945 */ /* 0x000fe80003800200 */
[----:B------:R-:W-:Y:S05]  /*3060*/  @P3 BRA `(.L_x_125) ;  /* 0x00000000007c3947 */ /* 0x000fea0003800000 */
[----:B0-----:R-:W0:Y:S01]  /*3070*/  S2R R5, SR_CgaCtaId ;  /* 0x0000000000057919 */ /* 0x001e220000008800 */
[----:B------:R-:W-:-:S04]  /*3080*/  MOV R4, 0x400 ;  /* 0x0000040000047802 */ /* 0x000fc80000000f00 */
[----:B0-----:R-:W-:-:S04]  /*3090*/  LEA R17, R5, R4, 0x18 ;  /* 0x0000000405117211 */ /* 0x001fc800078ec0ff */
[C---:B------:R-:W-:Y:S02]  /*30a0*/  IADD3 R4, PT, PT, R17.reuse, 0x40, RZ ;  /* 0x0000004011047810 */ /* 0x040fe40007ffe0ff */
[C---:B------:R-:W-:Y:S02]  /*30b0*/  IADD3 R8, PT, PT, R17.reuse, 0x50, RZ ;  /* 0x0000005011087810 */ /* 0x040fe40007ffe0ff */
[----:B------:R-:W-:Y:S02]  /*30c0*/  SEL R5, R4, R17, P1 ;  /* 0x0000001104057207 */ /* 0x000fe40000800000 */
[C---:B------:R-:W-:Y:S02]  /*30d0*/  @!P1 IADD3 R8, PT, PT, R17.reuse, 0x10, RZ ;  /* 0x0000001011089810 */ /* 0x040fe40007ffe0ff */
[C---:B------:R-:W-:Y:S02]  /*30e0*/  IADD3 R12, PT, PT, R17.reuse, 0x60, RZ ;  /* 0x00000060110c7810 */ /* 0x040fe40007ffe0ff */
[----:B------:R-:W0:Y:S01]  /*30f0*/  LDS.128 R4, [R5] ;  /* 0x0000000005047984 */ /* 0x000e220000000c00 */
[----:B------:R-:W-:-:S02]  /*3100*/  @!P1 IADD3 R12, PT, PT, R17, 0x20, RZ ;  /* 0x00000020110c9810 */ /* 0x000fc40007ffe0ff */
[C---:B------:R-:W-:Y:S01]  /*3110*/  IADD3 R16, PT, PT, R17.reuse, 0x70, RZ ;  /* 0x0000007011107810 */ /* 0x040fe20007ffe0ff */
[----:B------:R-:W1:Y:S01]  /*3120*/  LDS.128 R8, [R8] ;  /* 0x0000000008087984 */ /* 0x000e620000000c00 */
[----:B------:R-:W-:-:S03]  /*3130*/  @!P1 IADD3 R16, PT, PT, R17, 0x30, RZ ;  /* 0x0000003011109810 */ /* 0x000fc60007ffe0ff */
[----:B------:R-:W2:Y:S04]  /*3140*/  LDS.128 R12, [R12] ;  /* 0x000000000c0c7984 */ /* 0x000ea80000000c00 */
        /* <DEDUP_REMOVED lines=17> */
.L_x_125:
[----:B------:R-:W-:Y:S05]  /*3260*/  BSYNC.RECONVERGENT B0 ;  /* 0x0000000000007941 */ /* 0x000fea0003800200 */
.L_x_124:
[----:B------:R-:W-:Y:S05]  /*3270*/  @P3 BRA `(.L_x_126) ;  /* 0x0000000000903947 */ /* 0x000fea0003800000 */
[----:B0-----:R-:W0:Y:S01]  /*3280*/  LDC.64 R4, c[0x0][0x3c0] ;  /* 0x0000f000ff047b82 */ /* 0x001e220000000a00 */
[C---:B------:R-:W-:Y:S01]  /*3290*/  LOP3.LUT R6, R137.reuse, 0x1, RZ, 0xc0, !PT ;  /* 0x0000000189067812 */ /* 0x040fe200078ec0ff */
[----:B------:R-:W1:Y:S01]  /*32a0*/  LDCU.64 UR6, c[0x0][0x3c8] ;  /* 0x00007900ff0677ac */ /* 0x000e620008000a00 */
[----:B------:R-:W-:Y:S02]  /*32b0*/  LOP3.LUT R8, R137, 0x1, RZ, 0xc0, !PT ;  /* 0x0000000189087812 */ /* 0x000fe400078ec0ff */
[----:B------:R-:W-:Y:S02]  /*32c0*/  IADD3 R9, PT, PT, -R6, RZ, RZ ;  /* 0x000000ff06097210 */ /* 0x000fe40007ffe1ff */
[----:B------:R-:W-:Y:S02]  /*32d0*/  LOP3.LUT R7, R51, 0x7ffffff8, RZ, 0xc0, !PT ;  /* 0x7ffffff833077812 */ /* 0x000fe400078ec0ff */
[----:B------:R-:W-:Y:S02]  /*32e0*/  LOP3.LUT R6, R9, R164, RZ, 0xc0, !PT ;  /* 0x000000a409067212 */ /* 0x000fe400078ec0ff */
[----:B------:R-:W-:-:S02]  /*32f0*/  IADD3 R9, PT, PT, -R8, RZ, RZ ;  /* 0x000000ff08097210 */ /* 0x000fc40007ffe1ff */
[----:B------:R-:W-:Y:S02]  /*3300*/  IADD3 R10, P2, PT, R6, R7, RZ ;  /* 0x00000007060a7210 */ /* 0x000fe40007f5e0ff */
[----:B------:R-:W-:Y:S02]  /*3310*/  LOP3.LUT R8, R9, R162, RZ, 0xc0, !PT ;  /* 0x000000a209087212 */ /* 0x000fe400078ec0ff */
[C---:B------:R-:W-:Y:S02]  /*3320*/  SHF.L.U32 R6, R51.reuse, 0x3, RZ ;  /* 0x0000000333067819 */ /* 0x040fe400000006ff */
[----:B------:R-:W-:Y:S02]  /*3330*/  IADD3.X R11, PT, PT, RZ, RZ, RZ, P2, !PT ;  /* 0x000000ffff0b7210 */ /* 0x000fe400017fe4ff */
[----:B------:R-:W-:Y:S02]  /*3340*/  LEA.HI R7, P3, R51, R8, RZ, 0x1d ;  /* 0x0000000833077211 */ /* 0x000fe4000787e8ff */
[----:B------:R-:W-:-:S02]  /*3350*/  LOP3.LUT R6, R6, 0x38, RZ, 0xc0, !PT ;  /* 0x0000003806067812 */ /* 0x000fc400078ec0ff */
[----:B0-----:R-:W-:Y:S02]  /*3360*/  LEA R9, P2, R10, R4, 0x3 ;  /* 0x000000040a097211 */ /* 0x001fe400078418ff */
[----:B------:R-:W-:Y:S02]  /*3370*/  LEA.HI.X.SX32 R8, R8, RZ, 0x1, P3 ;  /* 0x000000ff08087211 */ /* 0x000fe400018f0eff */
[----:B-1----:R-:W-:Y:S02]  /*3380*/  LEA R4, P4, R7, UR6, 0x2 ;  /* 0x0000000607047c11 */ /* 0x002fe4000f8810ff */
[----:B------:R-:W-:Y:S01]  /*3390*/  IADD3 R6, P3, PT, R6, R9, RZ ;  /* 0x0000000906067210 */ /* 0x000fe20007f7e0ff */
[----:B------:R-:W-:Y:S01]  /*33a0*/  HFMA2 R9, -RZ, RZ, 0, 5.9604644775390625e-08 ;  /* 0x00000001ff097431 */ /* 0x000fe200000001ff */
[----:B------:R-:W-:Y:S02]  /*33b0*/  LEA.HI.X R10, R10, R5, R11, 0x3, P2 ;  /* 0x000000050a0a7211 */ /* 0x000fe400010f1c0b */
[----:B------:R-:W-:-:S02]  /*33c0*/  ISETP.GT.U32.AND P2, PT, R137, 0x1, PT ;  /* 0x000000018900780c */ /* 0x000fc40003f44070 */
[----:B------:R-:W-:Y:S02]  /*33d0*/  LEA.HI.X R5, R7, UR7, R8, 0x2, P4 ;  /* 0x0000000707057c11 */ /* 0x000fe4000a0f1408 */
[----:B------:R-:W-:Y:S02]  /*33e0*/  IADD3.X R7, PT, PT, RZ, R10, RZ, P3, !PT ;  /* 0x0000000aff077210 */ /* 0x000fe40001ffe4ff */
[----:B------:R-:W-:-:S03]  /*33f0*/  SEL R9, R9, 0xffffffff, !P2 ;  /* 0xffffffff09097807 */ /* 0x000fc60005000000 */
[----:B------:R0:W-:Y:S01]  /*3400*/  STG.E.64 desc[UR4][R6.64], R18 ;  /* 0x0000001206007986 */ /* 0x0001e2000c101b04 */
[----:B------:R-:W-:Y:S06]  /*3410*/  MEMBAR.ALL.GPU ;  /* 0x0000000000007992 */ /* 0x000fec000000a000 */
[----:B------:R-:W-:-:S00]  /*3420*/  ERRBAR ;  /* 0x00000000000079ab */ /* 0x000fc00000000000 */
[----:B------:R-:W-:Y:S06]  /*3430*/  CGAERRBAR ;  /* 0x00000000000075ab */ /* 0x000fec0000000000 */
[----:B------:R0:W-:Y:S01]  /*3440*/  REDG.E.ADD.S32.STRONG.GPU desc[UR4][R4.64], R9 ;  /* 0x000000090400798e */ /* 0x0001e2000c12e304 */
[----:B------:R-:W-:-:S04]  /*3450*/  ISETP.GE.U32.AND P2, PT, R137, 0x2, PT ;  /* 0x000000028900780c */ /* 0x000fc80003f46070 */
[----:B------:R-:W-:-:S09]  /*3460*/  SEL R11, RZ, 0x8, P2 ;  /* 0x00000008ff0b7807 */ /* 0x000fd20001000000 */
.L_x_127:
[----:B0-----:R-:W2:Y:S04]  /*3470*/  LDG.E.STRONG.GPU R6, desc[UR4][R4.64] ;  /* 0x0000000404067981 */ /* 0x001ea8000c1ef900 */
[----:B--2---:R-:W-:Y:S01]  /*3480*/  CCTL.IVALL ;  /* 0x00000000ff00798f */ /* 0x004fe20002000000 */
[----:B------:R-:W-:Y:S05]  /*3490*/  YIELD ;  /* 0x0000000000007946 */ /* 0x000fea0003800000 */
[----:B------:R-:W-:-:S13]  /*34a0*/  ISETP.NE.AND P2, PT, R6, R11, PT ;  /* 0x0000000b0600720c */ /* 0x000fda0003f45270 */
[----:B------:R-:W-:Y:S05]  /*34b0*/  @P2 BRA `(.L_x_127) ;  /* 0xfffffffc00ec2947 */ /* 0x000fea000383ffff */
.L_x_126:
[----:B------:R-:W-:Y:S05]  /*34c0*/  WARPSYNC.ALL ;  /* 0x0000000000007948 */ /* 0x000fea0003800000 */
[----:B0-----:R-:W0:Y:S01]  /*34d0*/  @!P0 LDC.64 R4, c[0x0][0x3c0] ;  /* 0x0000f000ff048b82 */ /* 0x001e220000000a00 */
[----:B------:R-:W-:Y:S01]  /*34e0*/  @!P0 LOP3.LUT R6, R137, 0x1, RZ, 0xc0, !PT ;  /* 0x0000000189068812 */ /* 0x000fe200078ec0ff */
[----:B------:R-:W1:Y:S03]  /*34f0*/  LDCU UR6, c[0x0][0x384] ;  /* 0x00007080ff0677ac */ /* 0x000e660008000800 */
[----:B------:R-:W-:-:S02]  /*3500*/  @!P0 IADD3 R7, PT, PT, -R6, RZ, RZ ;  /* 0x000000ff06078210 */ /* 0x000fc40007ffe1ff */
[----:B------:R-:W-:Y:S02]  /*3510*/  @!P0 LOP3.LUT R6, R51, 0x7ffffff8, RZ, 0xc0, !PT ;  /* 0x7ffffff833068812 */ /* 0x000fe400078ec0ff */
[----:B------:R-:W-:Y:S01]  /*3520*/  @!P0 LOP3.LUT R7, R7, R164, RZ, 0xc0, !PT ;  /* 0x000000a407078212 */ /* 0x000fe200078ec0ff */
[----:B------:R-:W-:Y:S03]  /*3530*/  BAR.SYNC.DEFER_BLOCKING 0x0 ;  /* 0x0000000000007b1d */ /* 0x000fe60000010000 */
[----:B------:R-:W-:Y:S02]  /*3540*/  @!P0 IADD3 R7, P2, PT, R7, R6, RZ ;  /* 0x0000000607078210 */ /* 0x000fe40007f5e0ff */
[----:B------:R-:W-:Y:S02]  /*3550*/  @!P0 SHF.L.U32 R6, R153, 0x3, RZ ;  /* 0x0000000399068819 */ /* 0x000fe400000006ff */
[----:B------:R-:W-:-:S02]  /*3560*/  @!P0 IADD3.X R8, PT, PT, RZ, RZ, RZ, P2, !PT ;  /* 0x000000ffff088210 */ /* 0x000fc400017fe4ff */
[----:B------:R-:W-:Y:S02]  /*3570*/  @!P0 LOP3.LUT R6, R6, 0xf8, RZ, 0xc0, !PT ;  /* 0x000000f806068812 */ /* 0x000fe400078ec0ff */
[----:B0-----:R-:W-:-:S04]  /*3580*/  @!P0 LEA R9, P2, R7, R4, 0x3 ;  /* 0x0000000407098211 */ /* 0x001fc800078418ff */
[----:B------:R-:W-:Y:S02]  /*3590*/  @!P0 LEA.HI.X R5, R7, R5, R8, 0x3, P2 ;  /* 0x0000000507058211 */ /* 0x000fe400010f1c08 */
[----:B------:R-:W-:Y:S02]  /*35a0*/  @!P0 IADD3 R4, P2, PT, R6, R9, RZ ;  /* 0x0000000906048210 */ /* 0x000fe40007f5e0ff */
[----:B------:R-:W-:Y:S02]  /*35b0*/  CS2R R6, SRZ ;  /* 0x0000000000067805 */ /* 0x000fe4000001ff00 */
[----:B------:R-:W-:-:S05]  /*35c0*/  @!P0 IADD3.X R5, PT, PT, RZ, R5, RZ, P2, !PT ;  /* 0x00000005ff058210 */ /* 0x000fca00017fe4ff */
[----:B------:R-:W2:Y:S01]  /*35d0*/  @!P0 LDG.E.64 R6, desc[UR4][R4.64] ;  /* 0x0000000404068981 */ /* 0x000ea2000c1e1b00 */
[----:B------:R-:W-:Y:S02]  /*35e0*/  IADD3 R53, PT, PT, R53, R162, RZ ;  /* 0x000000a235357210 */ /* 0x000fe40007ffe0ff */
[----:B------:R-:W-:Y:S02]  /*35f0*/  IADD3 R137, PT, PT, R137, 0x1, RZ ;  /* 0x0000000189897810 */ /* 0x000fe40007ffe0ff */
[----:B-1----:R-:W-:Y:S02]  /*3600*/  ISETP.GE.AND P0, PT, R53, UR6, PT ;  /* 0x0000000635007c0c */ /* 0x002fe4000bf06270 */
[----:B------:R-:W-:Y:S02]  /*3610*/  PLOP3.LUT P1, PT, P1, PT, PT, 0x8, 0x80 ;  /* 0x000000000080781c */ /* 0x000fe40000f2e170 */
[----:B------:R-:W-:Y:S02]  /*3620*/  LOP3.LUT R153, R153, 0xff, RZ, 0xc0, !PT ;  /* 0x000000ff99997812 */ /* 0x000fe400078ec0ff */
[----:B------:R-:W-:Y:S01]  /*3630*/  LOP3.LUT R137, R137, 0x3, RZ, 0xc0, !PT ;  /* 0x0000000389897812 */ /* 0x000fe200078ec0ff */
[----:B--2---:R-:W0:Y:S04]  /*3640*/  SHFL.BFLY PT, R9, R6, 0x1, 0x1f ;  /* 0x0c201f0006097f89 */ /* 0x004e2800000e0000 */
        /* <DEDUP_REMOVED lines=19> */
[----:B------:R-:W-:Y:S01]  /*3780*/  FMUL.FTZ R7, R7, 2.0345052689663134515e-05 ;  /* 0x37aaaaab07077820 */ /* 0x000fe20000410000 */
[----:B------:R-:W-:-:S04]  /*3790*/  FMUL.FTZ R6, R6, 2.0345052689663134515e-05 ;  /* 0x37aaaaab06067820 */ /* 0x000fc80000410000 */
        /* <DEDUP_REMOVED lines=26> */
[----:B------:R-:W0:Y:S01]  /*3940*/  LDC.64 R2, c[0x0][0x3f0] ;  /* 0x0000fc00ff027b82 */ /* 0x000e220000000a00 */
        /* <DEDUP_REMOVED lines=23> */
[----:B0-----:R-:W-:-:S04]  /*3ac0*/  IMAD.WIDE.U32 R24, R143, 0x10, R2 ;  /* 0x000000108f187825 */ /* 0x001fc800078e0002 */
[----:B------:R-:W-:Y:S01]  /*3ad0*/  FADD.FTZ R181, -R22, R181 ;  /* 0x000000b516b57221 */ /* 0x000fe20000010100 */
[----:B------:R-:W-:Y:S01]  /*3ae0*/  FADD.FTZ R155, -R155, R178 ;  /* 0x000000b29b9b7221 */ /* 0x000fe20000010100 */
[----:B------:R-:W-:Y:S01]  /*3af0*/  FADD.FTZ R151, -R20, R151 ;  /* 0x0000009714977221 */ /* 0x000fe20000010100 */
[C---:B------:R-:W-:Y:S01]  /*3b00*/  FMUL.FTZ R4, R138.reuse, R165 ;  /* 0x000000a58a047220 */ /* 0x040fe20000410000 */
[C---:B------:R-:W-:Y:S01]  /*3b10*/  FMUL.FTZ R5, R138.reuse, R49 ;  /* 0x000000318a057220 */ /* 0x040fe20000410000 */
[C---:B------:R-:W-:Y:S01]  /*3b20*/  FMUL.FTZ R6, R138.reuse, R167 ;  /* 0x000000a78a067220 */ /* 0x040fe20000410000 */
[----:B------:R-:W-:Y:S01]  /*3b30*/  FMUL.FTZ R7, R138, R7 ;  /* 0x000000078a077220 */ /* 0x000fe20000410000 */
[----:B------:R-:W-:-:S04]  /*3b40*/  IMAD.WIDE.U32 R26, R139, 0x10, R2 ;  /* 0x000000108b1a7825 */ /* 0x000fc800078e0002 */
[C---:B------:R-:W-:Y:S01]  /*3b50*/  FMUL.FTZ R8, R138.reuse, R169 ;  /* 0x000000a98a087220 */ /* 0x040fe20000410000 */
[C---:B------:R-:W-:Y:S01]  /*3b60*/  FMUL.FTZ R9, R138.reuse, R9 ;  /* 0x000000098a097220 */ /* 0x040fe20000410000 */
[C---:B------:R-:W-:Y:S01]  /*3b70*/  FMUL.FTZ R10, R138.reuse, R159 ;  /* 0x0000009f8a0a7220 */ /* 0x040fe20000410000 */
[----:B------:R-:W-:Y:S01]  /*3b80*/  FMUL.FTZ R11, R138, R11 ;  /* 0x0000000b8a0b7220 */ /* 0x000fe20000410000 */
[--C-:B------:R-:W-:Y:S01]  /*3b90*/  IMAD.WIDE.U32 R40, R140, 0x10, R2.reuse ;  /* 0x000000108c287825 */ /* 0x100fe200078e0002 */
[----:B------:R0:W-:Y:S03]  /*3ba0*/  STG.E.128 desc[UR4][R24.64], R16 ;  /* 0x0000001018007986 */ /* 0x0001e6000c101d04 */
[C---:B------:R-:W-:Y:S01]  /*3bb0*/  FMUL.FTZ R12, R138.reuse, R171 ;  /* 0x000000ab8a0c7220 */ /* 0x040fe20000410000 */
[C---:B------:R-:W-:Y:S01]  /*3bc0*/  FMUL.FTZ R13, R138.reuse, R13 ;  /* 0x0000000d8a0d7220 */ /* 0x040fe20000410000 */
[C---:B------:R-:W-:Y:S01]  /*3bd0*/  FMUL.FTZ R14, R138.reuse, R157 ;  /* 0x0000009d8a0e7220 */ /* 0x040fe20000410000 */
[----:B------:R-:W-:Y:S01]  /*3be0*/  FMUL.FTZ R15, R138, R15 ;  /* 0x0000000f8a0f7220 */ /* 0x000fe20000410000 */
[----:B------:R-:W-:-:S04]  /*3bf0*/  IMAD.WIDE.U32 R42, R141, 0x10, R2 ;  /* 0x000000108d2a7825 */ /* 0x000fc800078e0002 */
[C---:B------:R-:W-:Y:S01]  /*3c00*/  FMUL.FTZ R20, R138.reuse, R181 ;  /* 0x000000b58a147220 */ /* 0x040fe20000410000 */
[----:B------:R-:W-:Y:S01]  /*3c10*/  FMUL.FTZ R22, R138, R151 ;  /* 0x000000978a167220 */ /* 0x000fe20000410000 */
[----:B------:R1:W-:Y:S01]  /*3c20*/  STG.E.128 desc[UR4][R24.64+0x8000], R4 ;  /* 0x0080000418007986 */ /* 0x0003e2000c101d04 */
[----:B------:R-:W-:-:S03]  /*3c30*/  IMAD.WIDE.U32 R2, R142, 0x10, R2 ;  /* 0x000000108e027825 */ /* 0x000fc600078e0002 */
[----:B------:R1:W-:Y:S04]  /*3c40*/  STG.E.128 desc[UR4][R26.64], R8 ;  /* 0x000000081a007986 */ /* 0x0003e8000c101d04 */
[----:B------:R1:W-:Y:S01]  /*3c50*/  STG.E.128 desc[UR4][R40.64], R12 ;  /* 0x0000000c28007986 */ /* 0x0003e2000c101d04 */
[C---:B0-----:R-:W-:Y:S01]  /*3c60*/  FMUL.FTZ R16, R138.reuse, R179 ;  /* 0x000000b38a107220 */ /* 0x041fe20000410000 */
[C---:B------:R-:W-:Y:S01]  /*3c70*/  FMUL.FTZ R17, R138.reuse, R21 ;  /* 0x000000158a117220 */ /* 0x040fe20000410000 */
[C---:B------:R-:W-:Y:S01]  /*3c80*/  FMUL.FTZ R18, R138.reuse, R161 ;  /* 0x000000a18a127220 */ /* 0x040fe20000410000 */
[C---:B------:R-:W-:Y:S01]  /*3c90*/  FMUL.FTZ R19, R138.reuse, R23 ;  /* 0x000000178a137220 */ /* 0x040fe20000410000 */
[C---:B------:R-:W-:Y:S01]  /*3ca0*/  FMUL.FTZ R21, R138.reuse, R155 ;  /* 0x0000009b8a157220 */ /* 0x040fe20000410000 */
[----:B------:R-:W-:-:S03]  /*3cb0*/  FMUL.FTZ R23, R138, R149 ;  /* 0x000000958a177220 */ /* 0x000fc60000410000 */
[----:B------:R1:W-:Y:S04]  /*3cc0*/  STG.E.128 desc[UR4][R42.64], R16 ;  /* 0x000000102a007986 */ /* 0x0003e8000c101d04 */
[----:B------:R1:W-:Y:S01]  /*3cd0*/  STG.E.128 desc[UR4][R2.64], R20 ;  /* 0x0000001402007986 */ /* 0x0003e2000c101d04 */
[----:B------:R-:W-:Y:S05]  /*3ce0*/  @!P0 BRA `(.L_x_128) ;  /* 0xffffffc800b88947 */ /* 0x000fea000383ffff */
[----:B-1----:R-:W-:Y:S02]  /*3cf0*/  MOV R9, R94 ;  /* 0x0000005e00097202 */ /* 0x002fe40000000f00 */
        /* <DEDUP_REMOVED lines=45> */
[----:B------:R-:W-:-:S07]  /*3fd0*/  MOV R93, R91 ;  /* 0x0000005b005d7202 */ /* 0x000fce0000000f00 */
.L_x_117:
[----:B-----5:R-:W0:Y:S01]  /*3fe0*/  LDC.64 R48, c[0x0][0x3e0] ;  /* 0x0000f800ff307b82 */ /* 0x020e220000000a00 */
[----:B------:R-:W-:-:S05]  /*3ff0*/  SHF.R.U32.HI R29, RZ, 0x3, R51 ;  /* 0x00000003ff1d7819 */ /* 0x000fca0000011633 */
[----:B------:R-:W-:Y:S02]  /*4000*/  IMAD R29, R29, 0x3000, R50 ;  /* 0x000030001d1d7824 */ /* 0x000fe400078e0232 */
[----:B------:R-:W1:Y:S03]  /*4010*/  LDC.64 R52, c[0x0][0x3e8] ;  /* 0x0000fa00ff347b82 */ /* 0x000e660000000a00 */
[C---:B------:R-:W-:Y:S02]  /*4020*/  IADD3 R33, PT, PT, R29.reuse, 0x1000, RZ ;  /* 0x000010001d217810 */ /* 0x040fe40007ffe0ff */
[C---:B------:R-:W-:Y:S02]  /*4030*/  IADD3 R37, PT, PT, R29.reuse, 0x1800, RZ ;  /* 0x000018001d257810 */ /* 0x040fe40007ffe0ff */
[C---:B------:R-:W-:Y:S02]  /*4040*/  IADD3 R51, PT, PT, R29.reuse, 0x2000, RZ ;  /* 0x000020001d337810 */ /* 0x040fe40007ffe0ff */
[C---:B------:R-:W-:Y:S01]  /*4050*/  IADD3 R55, PT, PT, R29.reuse, 0x2800, RZ ;  /* 0x000028001d377810 */ /* 0x040fe20007ffe0ff */
[----:B0-----:R-:W-:-:S04]  /*4060*/  IMAD.WIDE.U32 R2, R29, 0x10, R48 ;  /* 0x000000101d027825 */ /* 0x001fc800078e0030 */
[----:B------:R-:W-:Y:S01]  /*4070*/  IMAD.WIDE.U32 R30, R33, 0x10, R48 ;  /* 0x00000010211e7825 */ /* 0x000fe200078e0030 */
[----:B------:R0:W-:Y:S03]  /*4080*/  STG.E.128 desc[UR4][R2.64], R4 ;  /* 0x0000000402007986 */ /* 0x0001e6000c101d04 */
[----:B-1----:R-:W-:-:S04]  /*4090*/  IMAD.WIDE.U32 R28, R29, 0x10, R52 ;  /* 0x000000101d1c7825 */ /* 0x002fc800078e0034 */
[----:B------:R-:W-:Y:S01]  /*40a0*/  IMAD.WIDE.U32 R32, R33, 0x10, R52 ;  /* 0x0000001021207825 */ /* 0x000fe200078e0034 */
[----:B------:R-:W-:Y:S03]  /*40b0*/  STG.E.128 desc[UR4][R28.64], R92 ;  /* 0x0000005c1c007986 */ /* 0x000fe6000c101d04 */
[C---:B------:R-:W-:Y:S01]  /*40c0*/  IMAD.WIDE.U32 R34, R37.reuse, 0x10, R48 ;  /* 0x0000001025227825 */ /* 0x040fe200078e0030 */
[----:B------:R-:W-:Y:S03]  /*40d0*/  STG.E.128 desc[UR4][R2.64+0x8000], R8 ;  /* 0x0080000802007986 */ /* 0x000fe6000c101d04 */
[----:B------:R-:W-:Y:S01]  /*40e0*/  IMAD.WIDE.U32 R36, R37, 0x10, R52 ;  /* 0x0000001025247825 */ /* 0x000fe200078e0034 */
[----:B------:R-:W-:Y:S03]  /*40f0*/  STG.E.128 desc[UR4][R28.64+0x8000], R72 ;  /* 0x008000481c007986 */ /* 0x000fe6000c101d04 */
[C---:B------:R-:W-:Y:S01]  /*4100*/  IMAD.WIDE.U32 R38, R51.reuse, 0x10, R48 ;  /* 0x0000001033267825 */ /* 0x040fe200078e0030 */
[----:B------:R-:W-:Y:S03]  /*4110*/  STG.E.128 desc[UR4][R30.64], R12 ;  /* 0x0000000c1e007986 */ /* 0x000fe6000c101d04 */
[----:B0-----:R-:W-:Y:S01]  /*4120*/  IMAD.WIDE.U32 R4, R51, 0x10, R52 ;  /* 0x0000001033047825 */ /* 0x001fe200078e0034 */
[----:B------:R-:W-:Y:S03]  /*4130*/  STG.E.128 desc[UR4][R32.64], R68 ;  /* 0x0000004420007986 */ /* 0x000fe6000c101d04 */
[C---:B------:R-:W-:Y:S01]  /*4140*/  IMAD.WIDE.U32 R48, R55.reuse, 0x10, R48 ;  /* 0x0000001037307825 */ /* 0x040fe200078e0030 */
[----:B------:R-:W-:Y:S03]  /*4150*/  STG.E.128 desc[UR4][R34.64], R16 ;  /* 0x0000001022007986 */ /* 0x000fe6000c101d04 */
[----:B------:R-:W-:Y:S01]  /*4160*/  IMAD.WIDE.U32 R6, R55, 0x10, R52 ;  /* 0x0000001037067825 */ /* 0x000fe200078e0034 */
[----:B------:R-:W-:Y:S04]  /*4170*/  STG.E.128 desc[UR4][R36.64], R64 ;  /* 0x0000004024007986 */ /* 0x000fe8000c101d04 */
[----:B------:R-:W-:Y:S04]  /*4180*/  STG.E.128 desc[UR4][R38.64], R20 ;  /* 0x0000001426007986 */ /* 0x000fe8000c101d04 */
[----:B------:R-:W-:Y:S04]  /*4190*/  STG.E.128 desc[UR4][R4.64], R44 ;  /* 0x0000002c04007986 */ /* 0x000fe8000c101d04 */
[----:B------:R-:W-:Y:S04]  /*41a0*/  STG.E.128 desc[UR4][R48.64], R24 ;  /* 0x0000001830007986 */ /* 0x000fe8000c101d04 */
[----:B------:R-:W-:Y:S01]  /*41b0*/  STG.E.128 desc[UR4][R6.64], R40 ;  /* 0x0000002806007986 */ /* 0x000fe2000c101d04 */
[----:B------:R-:W-:Y:S05]  /*41c0*/  EXIT ;  /* 0x000000000000794d */ /* 0x000fea0003800000 */
.L_x_129:
        /* <DEDUP_REMOVED lines=11> */
.L_x_2988:


//--------------------- .text._ZN10layer_norm22ln_bwd_finalize_kernelINS_22Kernel_traits_finalizeILj49152E13__nv_bfloat16S2_S2_fjLj1024ELj4ENS_18Kernel_traits_baseILj49152ES2_S2_S2_fjLj1024EEEEEEEvNS_9BwdParamsE --------------------------
	.section	.text._ZN10layer_norm22ln_bwd_finalize_kernelINS_22Kernel_traits_finalizeILj49152E13__nv_bfloat16S2_S2_fjLj1024ELj4ENS_18Kernel_traits_baseILj49152ES2_S2_S2_fjLj1024EEEEEEEvNS_9BwdParamsE,"ax",@progbits
	.align	128
        .global         _ZN10layer_norm22ln_bwd_finalize_kernelINS_22Kernel_traits_finalizeILj49152E13__nv_bfloat16S2_S2_fjLj1024ELj4ENS_18Kernel_traits_baseILj49152ES2_S2_S2_fjLj1024EEEEEEEvNS_9BwdParamsE
        .type           _ZN10layer_norm22ln_bwd_finalize_kernelINS_22Kernel_traits_finalizeILj49152E13__nv_bfloat16S2_S2_fjLj1024ELj4ENS_18Kernel_traits_baseILj49152ES2_S2_S2_fjLj1024EEEEEEEvNS_9BwdParamsE,@function
        .size           _ZN10layer_norm22ln_bwd_finalize_kernelINS_22Kernel_traits_finalizeILj49152E13__nv_bfloat16S2_S2_fjLj1024ELj4ENS_18Kernel_traits_baseILj49152ES2_S2_S2_fjLj1024EEEEEEEvNS_9BwdParamsE,(.L_x_2989 - _ZN10layer_norm22ln_bwd_finalize_kernelINS_22Kernel_traits_finalizeILj49152E13__nv_bfloat16S2_S2_fjLj1024ELj4ENS_18Kernel_traits_baseILj49152ES2_S2_S2_fjLj1024EEEEEEEvNS_9BwdParamsE)
        .other          _ZN10layer_norm22ln_bwd_finalize_kernelINS_22Kernel_traits_finalizeILj49152E13__nv_bfloat16S2_S2_fjLj1024ELj4ENS_18Kernel_traits_baseILj49152ES2_S2_S2_fjLj1024EEEEEEEvNS_9BwdParamsE,@"STO_CUDA_ENTRY STV_DEFAULT"
_ZN10layer_norm22ln_bwd_finalize_kernelINS_22Kernel_traits_finalizeILj49152E13__nv_bfloat16S2_S2_fjLj1024ELj4ENS_18Kernel_traits_baseILj49152ES2_S2_S2_fjLj1024EEEEEEEvNS_9BwdParamsE:
.text._ZN10layer_norm22ln_bwd_finalize_kernelINS_22Kernel_traits_finalizeILj49152E13__nv_bfloat16S2_S2_fjLj1024ELj4ENS_18Kernel_traits_baseILj49152ES2_S2_S2_fjLj1024EEEEEEEvNS_9BwdParamsE:
        /* <DEDUP_REMOVED lines=37> */
.L_x_134:
        /* <DEDUP_REMOVED lines=118> */
.L_x_133:
[----:B------:R-:W-:Y:S05]  /*09b0*/  BSYNC.RECONVERGENT B1 ;  /* 0x0000000000017941 */ /* 0x000fea0003800200 */
.L_x_132:
        /* <DEDUP_REMOVED lines=65> */
.L_x_136:
[----:B------:R-:W-:Y:S05]  /*0dd0*/  BSYNC.RECONVERGENT B1 ;  /* 0x0000000000017941 */ /* 0x000fea0003800200 */
.L_x_135:
        /* <DEDUP_REMOVED lines=37> */
.L_x_138:
[----:B------:R-:W-:Y:S05]  /*1030*/  BSYNC.RECONVERGENT B1 ;  /* 0x0000000000017941 */ /* 0x000fea0003800200 */
.L_x_137:
[----:B------:R-:W-:Y:S05]  /*1040*/  @!P1 BRA `(.L_x_131) ;  /* 0x00000000003c9947 */ /* 0x000fea0003800000 */
[----:B------:R-:W0:Y:S01]  /*1050*/  LDC.64 R6, c[0x0][0x3e0] ;  /* 0x0000f800ff067b82 */ /* 0x000e220000000a00 */
[----:B------:R-:W-:Y:S01]  /*1060*/  IMAD R2, R15, 0xc000, R11 ;  /* 0x0000c0000f027824 */ /* 0x000fe200078e020b */
[----:B------:R-:W-:-:S04]  /*1070*/  IADD3 R24, PT, PT, -R24, RZ, RZ ;  /* 0x000000ff18187210 */ /* 0x000fc80007ffe1ff */
[----:B------:R-:W-:Y:S02]  /*1080*/  IADD3 R11, PT, PT, R13, R2, RZ ;  /* 0x000000020d0b7210 */ /* 0x000fe40007ffe0ff */
[----:B------:R-:W1:Y:S05]  /*1090*/  LDC.64 R8, c[0x0][0x3e8] ;  /* 0x0000fa00ff087b82 */ /* 0x000e6a0000000a00 */
.L_x_139:
        /* <DEDUP_REMOVED lines=10> */
.L_x_131:
[----:B------:R-:W-:Y:S05]  /*1140*/  BSYNC.RECONVERGENT B0 ;  /* 0x0000000000007941 */ /* 0x000fea0003800200 */
.L_x_130:
        /* <DEDUP_REMOVED lines=55> */
.L_x_140:
        /* <DEDUP_REMOVED lines=12> */
.L_x_2989:


//--------------------- .text._ZN10layer_norm13ln_bwd_kernelINS_13Kernel_traitsI13__nv_bfloat16S2_S2_fjLj49152ELj8ELj1ELj8ELj16ENS_18Kernel_traits_baseILj49152ES2_S2_S2_fjLj256EEEEEEEvNS_9BwdParamsE --------------------------
	.section	.text._ZN10layer_norm13ln_bwd_kernelINS_13Kernel_traitsI13__nv_bfloat16S2_S2_fjLj49152ELj8ELj1ELj8ELj16ENS_18Kernel_traits_baseILj49152ES2_S2_S2_fjLj256EEEEEEEvNS_9BwdParamsE,"ax",@progbits
	.align	128
        .global         _ZN10layer_norm13ln_bwd_kernelINS_13Kernel_traitsI13__nv_bfloat16S2_S2_fjLj49152ELj8ELj1ELj8ELj16ENS_18Kernel_traits_baseILj49152ES2_S2_S2_fjLj256EEEEEEEvNS_9BwdParamsE
        .type           _ZN10layer_norm13ln_bwd_kernelINS_13Kernel_traitsI13__nv_bfloat16S2_S2_fjLj49152ELj8ELj1ELj8ELj16ENS_18Kernel_traits_baseILj49152ES2_S2_S2_fjLj256EEEEEEEvNS_9BwdParamsE,@function
        .size           _ZN10layer_norm13ln_bwd_kernelINS_13Kernel_traitsI13__nv_bfloat16S2_S2_fjLj49152ELj8ELj1ELj8ELj16ENS_18Kernel_traits_baseILj49152ES2_S2_S2_fjLj256EEEEEEEvNS_9BwdParamsE,(.L_x_2990 - _ZN10layer_norm13ln_bwd_kernelINS_13Kernel_traitsI13__nv_bfloat16S2_S2_fjLj49152ELj8ELj1ELj8ELj16ENS_18Kernel_traits_baseILj49152ES2_S2_S2_fjLj256EEEEEEEvNS_9BwdParamsE)
        .other          _ZN10layer_norm13ln_bwd_kernelINS_13Kernel_traitsI13__nv_bfloat16S2_S2_fjLj49152ELj8ELj1ELj8ELj16ENS_18Kernel_traits_baseILj49152ES2_S2_S2_fjLj256EEEEEEEvNS_9BwdParamsE,@"STO_CUDA_ENTRY STV_DEFAULT"
_ZN10layer_norm13ln_bwd_kernelINS_13Kernel_traitsI13__nv_bfloat16S2_S2_fjLj49152ELj8ELj1ELj8ELj16ENS_18Kernel_traits_baseILj49152ES2_S2_S2_fjLj256EEEEEEEvNS_9BwdParamsE:
.text._ZN10layer_norm13ln_bwd_kernelINS_13Kernel_traitsI13__nv_bfloat16S2_S2_fjLj49152ELj8ELj1ELj8ELj16ENS_18Kernel_traits_baseILj49152ES2_S2_S2_fjLj256EEEEEEEvNS_9BwdParamsE:
        /* <DEDUP_REMOVED lines=18> */
[----:B------:R-:W5:Y:S01]  /*0120*/  @P0 LDG.E.128 R12, desc[UR4][R2.64+0x10000] ;  /* 0x01000004020c0981 */ /* 0x000f62000c1e1d00 */
[----:B----4-:R-:W-:Y:S01]  /*0130*/  @P0 IMAD.WIDE.U32 R34, R84, 0x10, R34 ;  /* 0x0000001054220825 */ /* 0x010fe200078e0022 */
[----:B------:R-:W-:-:S04]  /*0140*/  SHF.R.U32.HI R83, RZ, 0x3, R85 ;  /* 0x00000003ff537819 */ /* 0x000fc80000011655 */
[----:B------:R-:W5:Y:S01]  /*0150*/  @P0 LDG.E.128 R16, desc[UR4][R34.64] ;  /* 0x0000000422100981 */ /* 0x000f62000c1e1d00 */
[----:B0-----:R-:W-:-:S03]  /*0160*/  @!P0 IMAD.WIDE.U32 R38, R84, 0x10, R28 ;  /* 0x0000001054268825 */ /* 0x001fc600078e001c */
[----:B------:R-:W5:Y:S04]  /*0170*/  @P0 LDG.E.128 R20, desc[UR4][R34.64+0x8000] ;  /* 0x0080000422140981 */ /* 0x000f68000c1e1d00 */
[----:B------:R0:W5:Y:S01]  /*0180*/  @P0 LDG.E.128 R24, desc[UR4][R34.64+0x10000] ;  /* 0x0100000422180981 */ /* 0x000162000c1e1d00 */
        /* <DEDUP_REMOVED lines=9> */
[----:B0-----:R-:W-:-:S02]  /*0220*/  CS2R R34, SRZ ;  /* 0x0000000000227805 */ /* 0x001fc4000001ff00 */
        /* <DEDUP_REMOVED lines=22> */
[----:B-----5:R-:W-:Y:S02]  /*0390*/  PRMT R169, R15, 0x7632, R169 ;  /* 0x000076320fa97816 */ /* 0x020fe400000000a9 */
[----:B------:R-:W-:Y:S02]  /*03a0*/  CS2R R100, SRZ ;  /* 0x0000000000647805 */ /* 0x000fe4000001ff00 */
[----:B------:R-:W-:Y:S02]  /*03b0*/  PRMT R168, R14, 0x7632, R168 ;  /* 0x000076320ea87816 */ /* 0x000fe400000000a8 */
[----:B------:R-:W-:Y:S02]  /*03c0*/  CS2R R98, SRZ ;  /* 0x0000000000627805 */ /* 0x000fe4000001ff00 */
[----:B------:R-:W-:-:S02]  /*03d0*/  PRMT R167, R13, 0x7632, R167 ;  /* 0x000076320da77816 */ /* 0x000fc400000000a7 */
[----:B------:R-:W-:Y:S02]  /*03e0*/  CS2R R96, SRZ ;  /* 0x0000000000607805 */ /* 0x000fe4000001ff00 */
[----:B------:R-:W-:Y:S02]  /*03f0*/  PRMT R166, R12, 0x7632, R166 ;  /* 0x000076320ca67816 */ /* 0x000fe400000000a6 */
        /* <DEDUP_REMOVED lines=17> */
[----:B------:R-:W-:Y:S02]  /*0510*/  MOV R82, RZ ;  /* 0x000000ff00527202 */ /* 0x000fe40000000f00 */
        /* <DEDUP_REMOVED lines=22> */
[----:B------:R-:W-:-:S07]  /*0680*/  PRMT R146, R16, 0x7632, R146 ;  /* 0x0000763210927816 */ /* 0x000fce0000000092 */
.L_x_152:
[----:B0-----:R-:W0:Y:S01]  /*0690*/  LDC.64 R28, c[0x0][0x398] ;  /* 0x0000e600ff1c7b82 */ /* 0x001e220000000a00 */
[----:B------:R-:W-:-:S07]  /*06a0*/  MOV R178, RZ ;  /* 0x000000ff00b27202 */ /* 0x000fce0000000f00 */
[----:B------:R-:W1:Y:S01]  /*06b0*/  LDC.64 R30, c[0x0][0x3a8] ;  /* 0x0000ea00ff1e7b82 */ /* 0x000e620000000a00 */
[----:B0-----:R-:W-:-:S04]  /*06c0*/  ISETP.NE.U32.AND P0, PT, R28, RZ, PT ;  /* 0x000000ff1c00720c */ /* 0x001fc80003f05070 */
[----:B------:R-:W-:Y:S01]  /*06d0*/  ISETP.NE.AND.EX P0, PT, R29, RZ, PT, P0 ;  /* 0x000000ff1d00720c */ /* 0x000fe20003f05300 */
[----:B-1----:R-:W-:-:S05]  /*06e0*/  IMAD.WIDE R30, R83, 0x4, R30 ;  /* 0x00000004531e7825 */ /* 0x002fca00078e021e */
[----:B------:R0:W5:Y:S07]  /*06f0*/  LDG.E R103, desc[UR4][R30.64] ;  /* 0x000000041e677981 */ /* 0x00016e000c1e1900 */
[----:B------:R-:W1:Y:S02]  /*0700*/  @!P0 LDC.64 R28, c[0x0][0x3a0] ;  /* 0x0000e800ff1c8b82 */ /* 0x000e640000000a00 */
[----:B-1----:R-:W-:-:S05]  /*0710*/  @!P0 IMAD.WIDE R28, R83, 0x4, R28 ;  /* 0x00000004531c8825 */ /* 0x002fca00078e021c */
[----:B------:R0:W5:Y:S01]  /*0720*/  @!P0 LDG.E R178, desc[UR4][R28.64] ;  /* 0x000000041cb28981 */ /* 0x000162000c1e1900 */
[----:B------:R-:W-:Y:S05]  /*0730*/  @P0 BRA `(.L_x_142) ;  /* 0x0000000000540947 */ /* 0x000fea0003800000 */
[----:B------:R-:W1:Y:S01]  /*0740*/  S2R R85, SR_CTAID.X ;  /* 0x0000000000557919 */ /* 0x000e620000002500 */
[----:B------:R-:W0:Y:S08]  /*0750*/  LDC.64 R40, c[0x0][0x3d8] ;  /* 0x0000f600ff287b82 */ /* 0x000e300000000a00 */
[----:B------:R-:W2:Y:S01]  /*0760*/  LDC.64 R48, c[0x0][0x390] ;  /* 0x0000e400ff307b82 */ /* 0x000ea20000000a00 */
[----:B-1----:R-:W-:-:S04]  /*0770*/  SHF.L.U32 R84, R85, 0x8, RZ ;  /* 0x0000000855547819 */ /* 0x002fc800000006ff */
[----:B------:R-:W-:-:S05]  /*0780*/  LOP3.LUT R84, R143, 0x700, R84, 0xf8, !PT ;  /* 0x000007008f547812 */ /* 0x000fca00078ef854 */
[----:B------:R-:W-:-:S04]  /*0790*/  IMAD R104, R83, 0x1800, R84 ;  /* 0x0000180053687824 */ /* 0x000fc800078e0254 */
[C---:B0-----:R-:W-:Y:S01]  /*07a0*/  IMAD.WIDE.U32 R28, R104.reuse, 0x10, R40 ;  /* 0x00000010681c7825 */ /* 0x041fe200078e0028 */
[C---:B------:R-:W-:Y:S02]  /*07b0*/  IADD3 R105, PT, PT, R104.reuse, 0x800, RZ ;  /* 0x0000080068697810 */ /* 0x040fe40007ffe0ff */
[C---:B------:R-:W-:Y:S01]  /*07c0*/  IADD3 R106, PT, PT, R104.reuse, 0x1000, RZ ;  /* 0x00001000686a7810 */ /* 0x040fe20007ffe0ff */
[----:B--2---:R-:W-:Y:S02]  /*07d0*/  IMAD.WIDE.U32 R32, R104, 0x10, R48 ;  /* 0x0000001068207825 */ /* 0x004fe400078e0030 */
[----:B------:R-:W5:Y:S02]  /*07e0*/  LDG.E.128 R28, desc[UR4][R28.64] ;  /* 0x000000041c1c7981 */ /* 0x000f64000c1e1d00 */
[C---:B------:R-:W-:Y:S02]  /*07f0*/  IMAD.WIDE.U32 R36, R105.reuse, 0x10, R40 ;  /* 0x0000001069247825 */ /* 0x040fe400078e0028 */
[----:B------:R-:W5:Y:S02]  /*0800*/  LDG.E.128 R32, desc[UR4][R32.64] ;  /* 0x0000000420207981 */ /* 0x000f64000c1e1d00 */
[----:B------:R-:W-:-:S02]  /*0810*/  IMAD.WIDE.U32 R44, R105, 0x10, R48 ;  /* 0x00000010692c7825 */ /* 0x000fc400078e0030 */
[----:B------:R-:W5:Y:S02]  /*0820*/  LDG.E.128 R36, desc[UR4][R36.64] ;  /* 0x0000000424247981 */ /* 0x000f64000c1e1d00 */
[C---:B------:R-:W-:Y:S02]  /*0830*/  IMAD.WIDE.U32 R40, R106.reuse, 0x10, R40 ;  /* 0x000000106a287825 */ /* 0x040fe400078e0028 */
[----:B------:R-:W5:Y:S02]  /*0840*/  LDG.E.128 R44, desc[UR4][R44.64] ;  /* 0x000000042c2c7981 */ /* 0x000f64000c1e1d00 */
[----:B------:R-:W-:Y:S02]  /*0850*/  IMAD.WIDE.U32 R48, R106, 0x10, R48 ;  /* 0x000000106a307825 */ /* 0x000fe400078e0030 */
[----:B------:R-:W5:Y:S04]  /*0860*/  LDG.E.128 R40, desc[UR4][R40.64] ;  /* 0x0000000428287981 */ /* 0x000f68000c1e1d00 */
[----:B------:R-:W5:Y:S01]  /*0870*/  LDG.E.128 R48, desc[UR4][R48.64] ;  /* 0x0000000430307981 */ /* 0x000f62000c1e1d00 */
[----:B------:R-:W-:Y:S05]  /*0880*/  BRA `(.L_x_143) ;  /* 0x0000000000587947 */ /* 0x000fea0003800000 */
.L_x_142:
[----:B------:R-:W1:Y:S01]  /*0890*/  S2R R0, SR_TID.X ;  /* 0x0000000000007919 */ /* 0x000e620000002100 */
[----:B------:R-:W2:Y:S01]  /*08a0*/  LDC.64 R48, c[0x0][0x398] ;  /* 0x0000e600ff307b82 */ /* 0x000ea20000000a00 */
[----:B------:R-:W3:Y:S07]  /*08b0*/  S2R R85, SR_CTAID.X ;  /* 0x0000000000557919 */ /* 0x000eee0000002500 */
[----:B0-----:R-:W0:Y:S01]  /*08c0*/  LDC.64 R28, c[0x0][0x3d8] ;  /* 0x0000f600ff1c7b82 */ /* 0x001e220000000a00 */
[----:B-1----:R-:W-:-:S02]  /*08d0*/  LOP3.LUT R0, R0, 0xff, RZ, 0xc0, !PT ;  /* 0x000000ff00007812 */ /* 0x002fc400078ec0ff */
[----:B---3--:R-:W-:-:S04]  /*08e0*/  SHF.L.U32 R3, R85, 0x8, RZ ;  /* 0x0000000855037819 */ /* 0x008fc800000006ff */
[----:B------:R-:W-:-:S05]  /*08f0*/  LOP3.LUT R84, R0, 0x700, R3, 0xf8, !PT ;  /* 0x0000070000547812 */ /* 0x000fca00078ef803 */
[----:B------:R-:W-:-:S04]  /*0900*/  IMAD R104, R83, 0x1800, R84 ;  /* 0x0000180053687824 */ /* 0x000fc800078e0254 */
[C---:B--2---:R-:W-:Y:S01]  /*0910*/  IMAD.WIDE.U32 R32, R104.reuse, 0x10, R48 ;  /* 0x0000001068207825 */ /* 0x044fe200078e0030 */
[C---:B------:R-:W-:Y:S02]  /*0920*/  IADD3 R105, PT, PT, R104.reuse, 0x800, RZ ;  /* 0x0000080068697810 */ /* 0x040fe40007ffe0ff */
[C---:B------:R-:W-:Y:S01]  /*0930*/  IADD3 R106, PT, PT, R104.reuse, 0x1000, RZ ;  /* 0x00001000686a7810 */ /* 0x040fe20007ffe0ff */
[----:B0-----:R-:W-:Y:S02]  /*0940*/  IMAD.WIDE.U32 R30, R104, 0x10, R28 ;  /* 0x00000010681e7825 */ /* 0x001fe400078e001c */
[----:B------:R-:W5:Y:S02]  /*0950*/  LDG.E.128 R32, desc[UR4][R32.64] ;  /* 0x0000000420207981 */ /* 0x000f64000c1e1d00 */
[----:B------:R-:W-:-:S04]  /*0960*/  IMAD.WIDE.U32 R44, R105, 0x10, R48 ;  /* 0x00000010692c7825 */ /* 0x000fc800078e0030 */
[--C-:B------:R-:W-:Y:S02]  /*0970*/  IMAD.WIDE.U32 R36, R105, 0x10, R28.reuse ;  /* 0x0000001069247825 */ /* 0x100fe400078e001c */
[----:B------:R-:W5:Y:S02]  /*0980*/  LDG.E.128 R44, desc[UR4][R44.64] ;  /* 0x000000042c2c7981 */ /* 0x000f64000c1e1d00 */
[C---:B------:R-:W-:Y:S02]  /*0990*/  IMAD.WIDE.U32 R40, R106.reuse, 0x10, R28 ;  /* 0x000000106a287825 */ /* 0x040fe400078e001c */
[----:B------:R-:W5:Y:S02]  /*09a0*/  LDG.E.128 R28, desc[UR4][R30.64] ;  /* 0x000000041e1c7981 */ /* 0x000f64000c1e1d00 */
[----:B------:R-:W-:Y:S02]  /*09b0*/  IMAD.WIDE.U32 R48, R106, 0x10, R48 ;  /* 0x000000106a307825 */ /* 0x000fe400078e0030 */
[----:B------:R-:W5:Y:S04]  /*09c0*/  LDG.E.128 R36, desc[UR4][R36.64] ;  /* 0x0000000424247981 */ /* 0x000f68000c1e1d00 */
[----:B------:R-:W5:Y:S04]  /*09d0*/  LDG.E.128 R40, desc[UR4][R40.64] ;  /* 0x0000000428287981 */ /* 0x000f68000c1e1d00 */
[----:B------:R-:W5:Y:S02]  /*09e0*/  LDG.E.128 R48, desc[UR4][R48.64] ;  /* 0x0000000430307981 */ /* 0x000f64000c1e1d00 */
.L_x_143:
[----:B-----5:R-:W-:Y:S02]  /*09f0*/  PRMT R122, R43, 0x7632, R122 ;  /* 0x000076322b7a7816 */ /* 0x020fe4000000007a */
        /* <DEDUP_REMOVED lines=24> */
[----:B------:R-:W-:Y:S02]  /*0b80*/  SHF.L.U32 R135, R45, 0x10, RZ ;  /* 0x000000102d877819 */ /* 0x000fe400000006ff */
[----:B------:R-:W-:Y:S02]  /*0b90*/  SHF.L.U32 R111, R32, 0x10, RZ ;  /* 0x00000010206f7819 */ /* 0x000fe400000006ff */
[----:B------:R-:W-:Y:S01]  /*0ba0*/  SHF.L.U32 R141, R49, 0x10, RZ ;  /* 0x00000010318d7819 */ /* 0x000fe200000006ff */
[--C-:B------:R-:W-:Y:S01]  /*0bb0*/  FADD.FTZ R192, R135, -R178.reuse ;  /* 0x800000b287c07221 */ /* 0x100fe20000010000 */
[----:B------:R-:W-:Y:S02]  /*0bc0*/  SHF.L.U32 R45, R170, 0x10, RZ ;  /* 0x00000010aa2d7819 */ /* 0x000fe400000006ff */
[----:B------:R-:W-:Y:S01]  /*0bd0*/  SHF.L.U32 R49, R120, 0x10, RZ ;  /* 0x0000001078317819 */ /* 0x000fe200000006ff */
[--C-:B------:R-:W-:Y:S01]  /*0be0*/  FADD.FTZ R116, R141, -R178.reuse ;  /* 0x800000b28d747221 */ /* 0x100fe20000010000 */
[----:B------:R-:W-:Y:S01]  /*0bf0*/  SHF.L.U32 R113, R33, 0x10, RZ ;  /* 0x0000001021717819 */ /* 0x000fe200000006ff */
[--C-:B------:R-:W-:Y:S01]  /*0c00*/  FADD.FTZ R190, R45, -R178.reuse ;  /* 0x800000b22dbe7221 */ /* 0x100fe20000010000 */
[----:B------:R-:W-:Y:S01]  /*0c10*/  SHF.L.U32 R177, R0, 0x10, RZ ;  /* 0x0000001000b17819 */ /* 0x000fe200000006ff */
[----:B------:R-:W-:Y:S01]  /*0c20*/  FADD.FTZ R202, R49, -R178 ;  /* 0x800000b231ca7221 */ /* 0x000fe20000010000 */
[----:B------:R-:W-:Y:S01]  /*0c30*/  SHF.L.U32 R117, R35, 0x10, RZ ;  /* 0x0000001023757819 */ /* 0x000fe200000006ff */
[----:B------:R-:W-:Y:S01]  /*0c40*/  FMUL.FTZ R116, R103, R116 ;  /* 0x0000007467747220 */ /* 0x000fe20000410000 */
[----:B------:R-:W-:-:S02]  /*0c50*/  SHF.L.U32 R33, R28, 0x10, RZ ;  /* 0x000000101c217819 */ /* 0x000fc400000006ff */
[----:B------:R-:W-:Y:S01]  /*0c60*/  SHF.L.U32 R143, R143, 0x10, RZ ;  /* 0x000000108f8f7819 */ /* 0x000fe200000006ff */
[--C-:B------:R-:W-:Y:S01]  /*0c70*/  FADD.FTZ R184, R117, -R178.reuse ;  /* 0x800000b275b87221 */ /* 0x100fe20000010000 */
[----:B------:R-:W-:Y:S02]  /*0c80*/  SHF.L.U32 R0, R4, 0x10, RZ ;  /* 0x0000001004007819 */ /* 0x000fe400000006ff */
[----:B------:R-:W-:Y:S01]  /*0c90*/  SHF.L.U32 R35, R30, 0x10, RZ ;  /* 0x000000101e237819 */ /* 0x000fe200000006ff */
[--C-:B------:R-:W-:Y:S01]  /*0ca0*/  FADD.FTZ R114, R143, -R178.reuse ;  /* 0x800000b28f727221 */ /* 0x100fe20000010000 */
[----:B------:R-:W-:Y:S01]  /*0cb0*/  SHF.L.U32 R123, R44, 0x10, RZ ;  /* 0x000000102c7b7819 */ /* 0x000fe200000006ff */
[--C-:B------:R-:W-:Y:S01]  /*0cc0*/  FADD.FTZ R44, R111, -R178.reuse ;  /* 0x800000b26f2c7221 */ /* 0x100fe20000010000 */
[----:B------:R-:W-:Y:S02]  /*0cd0*/  SHF.L.U32 R175, R51, 0x10, RZ ;  /* 0x0000001033af7819 */ /* 0x000fe400000006ff */
[----:B------:R-:W-:Y:S01]  /*0ce0*/  SHF.L.U32 R173, R173, 0x10, RZ ;  /* 0x00000010adad7819 */ /* 0x000fe200000006ff */
[--C-:B------:R-:W-:Y:S01]  /*0cf0*/  FADD.FTZ R188, R123, -R178.reuse ;  /* 0x800000b27bbc7221 */ /* 0x100fe20000010000 */
[----:B------:R-:W-:Y:S01]  /*0d00*/  SHF.L.U32 R28, R37, 0x10, RZ ;  /* 0x00000010251c7819 */ /* 0x000fe200000006ff */
[----:B------:R-:W-:Y:S01]  /*0d10*/  FADD.FTZ R120, R175, -R178 ;  /* 0x800000b2af787221 */ /* 0x000fe20000010000 */
[----:B------:R-:W-:-:S02]  /*0d20*/  SHF.L.U32 R30, R39, 0x10, RZ ;  /* 0x00000010271e7819 */ /* 0x000fc400000006ff */
[----:B------:R-:W-:Y:S01]  /*0d30*/  SHF.L.U32 R51, R108, 0x10, RZ ;  /* 0x000000106c337819 */ /* 0x000fe200000006ff */
[----:B------:R-:W-:Y:S01]  /*0d40*/  FMUL.FTZ R120, R103, R120 ;  /* 0x0000007867787220 */ /* 0x000fe20000410000 */
[----:B------:R-:W-:Y:S02]  /*0d50*/  SHF.L.U32 R37, R42, 0x10, RZ ;  /* 0x000000102a257819 */ /* 0x000fe400000006ff */
[----:B------:R-:W-:Y:S01]  /*0d60*/  SHF.L.U32 R39, R142, 0x10, RZ ;  /* 0x000000108e277819 */ /* 0x000fe200000006ff */
[--C-:B------:R-:W-:Y:S01]  /*0d70*/  FADD.FTZ R182, R51, -R178.reuse ;  /* 0x800000b233b67221 */ /* 0x100fe20000010000 */
[----:B------:R-:W-:Y:S02]  /*0d80*/  SHF.L.U32 R32, R133, 0x10, RZ ;  /* 0x0000001085207819 */ /* 0x000fe400000006ff */
[----:B------:R-:W-:Y:S01]  /*0d90*/  SHF.L.U32 R45, R158, 0x10, RZ ;  /* 0x000000109e2d7819 */ /* 0x000fe200000006ff */
[----:B------:R-:W-:Y:S01]  /*0da0*/  FADD.FTZ R186, R39, -R178 ;  /* 0x800000b227ba7221 */ /* 0x000fe20000010000 */
[----:B------:R-:W-:-:S02]  /*0db0*/  SHF.L.U32 R42, R131, 0x10, RZ ;  /* 0x00000010832a7819 */ /* 0x000fc400000006ff */
[----:B------:R-:W-:Y:S01]  /*0dc0*/  SHF.L.U32 R170, R3, 0x10, RZ ;  /* 0x0000001003aa7819 */ /* 0x000fe200000006ff */
[----:B------:R-:W-:Y:S01]  /*0dd0*/  FMUL.FTZ R3, R0, R33 ;  /* 0x0000002100037220 */ /* 0x000fe20000410000 */
[----:B------:R-:W-:Y:S01]  /*0de0*/  SHF.L.U32 R49, R160, 0x10, RZ ;  /* 0x00000010a0317819 */ /* 0x000fe200000006ff */
[----:B------:R-:W-:Y:S01]  /*0df0*/  FMUL.FTZ R0, R103, R44 ;  /* 0x0000002c67007220 */ /* 0x000fe20000410000 */
[----:B------:R-:W-:Y:S01]  /*0e00*/  SHF.L.U32 R137, R46, 0x10, RZ ;  /* 0x000000102e897819 */ /* 0x000fe200000006ff */
[--C-:B------:R-:W-:Y:S01]  /*0e10*/  FADD.FTZ R46, R173, -R178.reuse ;  /* 0x800000b2ad2e7221 */ /* 0x100fe20000010000 */
[----:B------:R-:W-:Y:S01]  /*0e20*/  SHF.L.U32 R47, R47, 0x10, RZ ;  /* 0x000000102f2f7819 */ /* 0x000fe200000006ff */
[----:B------:R-:W-:Y:S01]  /*0e30*/  FFMA.FTZ R44, R0, R3, RZ ;  /* 0x00000003002c7223 */ /* 0x000fe200000100ff */
[----:B------:R-:W-:Y:S01]  /*0e40*/  SHF.L.U32 R139, R48, 0x10, RZ ;  /* 0x00000010308b7819 */ /* 0x000fe200000006ff */
[--C-:B------:R-:W-:Y:S01]  /*0e50*/  FADD.FTZ R196, R137, -R178.reuse ;  /* 0x800000b289c47221 */ /* 0x100fe20000010000 */
[----:B------:R-:W-:Y:S01]  /*0e60*/  SHF.L.U32 R107, R107, 0x10, RZ ;  /* 0x000000106b6b7819 */ /* 0x000fe200000006ff */
[--C-:B------:R-:W-:Y:S01]  /*0e70*/  FADD.FTZ R200, R47, -R178.reuse ;  /* 0x800000b22fc87221 */ /* 0x100fe20000010000 */
[----:B------:R-:W-:Y:S01]  /*0e80*/  SHF.L.U32 R29, R29, 0x10, RZ ;  /* 0x000000101d1d7819 */ /* 0x000fe200000006ff */
[--C-:B------:R-:W-:Y:S01]  /*0e90*/  FADD.FTZ R204, R139, -R178.reuse ;  /* 0x800000b28bcc7221 */ /* 0x100fe20000010000 */
[----:B------:R-:W-:Y:S01]  /*0ea0*/  SHF.L.U32 R143, R128, 0x10, RZ ;  /* 0x00000010808f7819 */ /* 0x000fe200000006ff */
[----:B------:R-:W-:Y:S01]  /*0eb0*/  FADD.FTZ R180, R107, -R178 ;  /* 0x800000b26bb47221 */ /* 0x000fe20000010000 */
[----:B------:R-:W-:-:S02]  /*0ec0*/  SHF.L.U32 R48, R5, 0x10, RZ ;  /* 0x0000001005307819 */ /* 0x000fc400000006ff */
[----:B------:R-:W-:Y:S02]  /*0ed0*/  SHF.L.U32 R31, R31, 0x10, RZ ;  /* 0x000000101f1f7819 */ /* 0x000fe400000006ff */
[----:B------:R-:W-:Y:S01]  /*0ee0*/  SHF.L.U32 R171, R50, 0x10, RZ ;  /* 0x0000001032ab7819 */ /* 0x000fe200000006ff */
[--C-:B------:R-:W-:Y:S01]  /*0ef0*/  FADD.FTZ R50, R113, -R178.reuse ;  /* 0x800000b271327221 */ /* 0x100fe20000010000 */
[----:B------:R-:W-:Y:S01]  /*0f00*/  SHF.L.U32 R176, R122, 0x10, RZ ;  /* 0x000000107ab07819 */ /* 0x000fe200000006ff */
[----:B------:R-:W-:Y:S01]  /*0f10*/  FMUL.FTZ R122, R45, R32 ;  /* 0x000000202d7a7220 */ /* 0x000fe20000410000 */
[----:B------:R-:W-:Y:S01]  /*0f20*/  SHF.L.U32 R128, R7, 0x10, RZ ;  /* 0x0000001007807819 */ /* 0x000fe200000006ff */
[----:B------:R-:W-:Y:S01]  /*0f30*/  FADD.FTZ R45, RZ, R3 ;  /* 0x00000003ff2d7221 */ /* 0x000fe20000010000 */
        /* <DEDUP_REMOVED lines=8> */
[----:B------:R-:W-:Y:S01]  /*0fc0*/  FADD.FTZ R108, R119, -R178 ;  /* 0x800000b2776c7221 */ /* 0x000fe20000010000 */
[----:B------:R-:W-:Y:S01]  /*0fd0*/  SHF.L.U32 R115, R34, 0x10, RZ ;  /* 0x0000001022737819 */ /* 0x000fe200000006ff */
[----:B------:R-:W-:Y:S01]  /*0fe0*/  FMUL.FTZ R118, R103, R118 ;  /* 0x0000007667767220 */ /* 0x000fe20000410000 */
[----:B------:R-:W-:Y:S02]  /*0ff0*/  SHF.L.U32 R109, R109, 0x10, RZ ;  /* 0x000000106d6d7819 */ /* 0x000fe400000006ff */
        /* <DEDUP_REMOVED lines=10> */
[----:B------:R-:W-:Y:S01]  /*10a0*/  SHF.L.U32 R107, R162, 0x10, RZ ;  /* 0x00000010a26b7819 */ /* 0x000fe200000006ff */
[----:B------:R-:W-:Y:S01]  /*10b0*/  FFMA.FTZ R51, R49, R122, R44 ;  /* 0x0000007a31337223 */ /* 0x000fe2000001002c */
[----:B------:R-:W-:Y:S01]  /*10c0*/  SHF.L.U32 R145, R145, 0x10, RZ ;  /* 0x0000001091917819 */ /* 0x000fe200000006ff */
[--C-:B------:R-:W-:Y:S01]  /*10d0*/  FADD.FTZ R206, R109, -R178.reuse ;  /* 0x800000b26dce7221 */ /* 0x100fe20000010000 */
[----:B------:R-:W-:Y:S01]  /*10e0*/  SHF.L.U32 R174, R124, 0x10, RZ ;  /* 0x000000107cae7819 */ /* 0x000fe200000006ff */
[----:B------:R-:W-:Y:S01]  /*10f0*/  FMUL.FTZ R131, R130, R39 ;  /* 0x0000002782837220 */ /* 0x000fe20000410000 */
[----:B------:R-:W-:Y:S01]  /*1100*/  SHF.L.U32 R110, R6, 0x10, RZ ;  /* 0x00000010066e7819 */ /* 0x000fe200000006ff */
[----:B------:R-:W-:Y:S01]  /*1110*/  FMUL.FTZ R124, R47, R34 ;  /* 0x000000222f7c7220 */ /* 0x000fe20000410000 */
[----:B------:R-:W-:Y:S01]  /*1120*/  SHF.L.U32 R109, R9, 0x10, RZ ;  /* 0x00000010096d7819 */ /* 0x000fe200000006ff */
[----:B------:R-:W-:Y:S01]  /*1130*/  FMUL.FTZ R130, R107, R142 ;  /* 0x0000008e6b827220 */ /* 0x000fe20000410000 */
[----:B------:R-:W-:Y:S01]  /*1140*/  FMUL.FTZ R47, R103, R108 ;  /* 0x0000006c672f7220 */ /* 0x000fe20000410000 */
[----:B------:R-:W-:Y:S01]  /*1150*/  FADD.FTZ R107, R50, R125 ;  /* 0x0000007d326b7221 */ /* 0x000fe20000010000 */
[--C-:B------:R-:W-:Y:S01]  /*1160*/  FADD.FTZ R112, R115, -R178.reuse ;  /* 0x800000b273707221 */ /* 0x100fe20000010000 */
[----:B------:R-:W-:Y:S01]  /*1170*/  FADD.FTZ R194, R145, -R178 ;  /* 0x800000b291c27221 */ /* 0x000fe20000010000 */
        /* <DEDUP_REMOVED lines=8> */
[----:B------:R-:W-:Y:S01]  /*1200*/  FMUL.FTZ R46, R103, R112 ;  /* 0x00000070672e7220 */ /* 0x000fe20000410000 */
[----:B------:R-:W-:Y:S01]  /*1210*/  FFMA.FTZ R109, R47, R124, R108 ;  /* 0x0000007c2f6d7223 */ /* 0x000fe2000001006c */
[----:B------:R-:W-:Y:S01]  /*1220*/  FMUL.FTZ R123, R134, R143 ;  /* 0x0000008f867b7220 */ /* 0x000fe20000410000 */
[----:B------:R-:W-:Y:S01]  /*1230*/  FMUL.FTZ R134, R111, R38 ;  /* 0x000000266f867220 */ /* 0x000fe20000410000 */
[----:B------:R-:W-:Y:S01]  /*1240*/  FADD.FTZ R111, R110, R127 ;  /* 0x0000007f6e6f7221 */ /* 0x000fe20000010000 */
[----:B------:R-:W-:Y:S01]  /*1250*/  FMUL.FTZ R45, R103, R114 ;  /* 0x00000072672d7220 */ /* 0x000fe20000410000 */
[----:B------:R-:W-:Y:S01]  /*1260*/  FFMA.FTZ R108, R46, R127, R109 ;  /* 0x0000007f2e6c7223 */ /* 0x000fe2000001006d */
[----:B------:R-:W-:Y:S01]  /*1270*/  SHF.L.U32 R140, R166, 0x10, RZ ;  /* 0x00000010a68c7819 */ /* 0x000fe200000006ff */
[----:B------:R-:W-:Y:S01]  /*1280*/  FADD.FTZ R110, R111, R126 ;  /* 0x0000007e6f6e7221 */ /* 0x000fe20000010000 */
[----:B------:R-:W-:Y:S01]  /*1290*/  FMUL.FTZ R44, R103, R184 ;  /* 0x000000b8672c7220 */ /* 0x000fe20000410000 */
        /* <DEDUP_REMOVED lines=11> */
[----:B------:R-:W-:Y:S01]  /*1350*/  FADD.FTZ R117, R108, R131 ;  /* 0x000000836c757221 */ /* 0x000fe20000010000 */
[----:B------:R-:W-:Y:S01]  /*1360*/  FADD.FTZ R198, R121, -R178 ;  /* 0x800000b279c67221 */ /* 0x000fe20000010000 */
[----:B------:R-:W-:Y:S01]  /*1370*/  SHF.L.U32 R172, R14, 0x10, RZ ;  /* 0x000000100eac7819 */ /* 0x000fe200000006ff */
[----:B------:R-:W-:Y:S01]  /*1380*/  FMUL.FTZ R51, R103, R188 ;  /* 0x000000bc67337220 */ /* 0x000fe20000410000 */
        /* <DEDUP_REMOVED lines=10> */
[----:B------:R-:W-:Y:S01]  /*1430*/  FMUL.FTZ R141, R172, R37 ;  /* 0x00000025ac8d7220 */ /* 0x000fe20000410000 */
[----:B------:R-:W-:Y:S01]  /*1440*/  FMUL.FTZ R135, R138, R173 ;  /* 0x000000ad8a877220 */ /* 0x000fe20000410000 */
[----:B------:R-:W-:Y:S01]  /*1450*/  FMUL.FTZ R172, R121, R176 ;  /* 0x000000b079ac7220 */ /* 0x000fe20000410000 */
[----:B------:R-:W-:Y:S01]  /*1460*/  FMUL.FTZ R138, R115, R40 ;  /* 0x00000028738a7220 */ /* 0x000fe20000410000 */
[----:B------:R-:W-:Y:S01]  /*1470*/  FADD.FTZ R121, R119, R130 ;  /* 0x0000008277797221 */ /* 0x000fe20000010000 */
[----:B------:R-:W-:Y:S01]  /*1480*/  FMUL.FTZ R115, R103, R192 ;  /* 0x000000c067737220 */ /* 0x000fe20000410000 */
[----:B------:R-:W-:Y:S01]  /*1490*/  FFMA.FTZ R184, R107, R130, R184 ;  /* 0x000000826bb87223 */ /* 0x000fe200000100b8 */
[----:B------:R-:W-:Y:S01]  /*14a0*/  SHF.L.U32 R136, R164, 0x10, RZ ;  /* 0x00000010a4887819 */ /* 0x000fe200000006ff */
[----:B------:R-:W-:Y:S01]  /*14b0*/  FMUL.FTZ R119, R103, R180 ;  /* 0x000000b467777220 */ /* 0x000fe20000410000 */
[----:B------:R-:W-:Y:S01]  /*14c0*/  SHF.L.U32 R113, R11, 0x10, RZ ;  /* 0x000000100b717819 */ /* 0x000fe200000006ff */
[----:B------:R-:W-:Y:S01]  /*14d0*/  FADD.FTZ R178, R177, -R178 ;  /* 0x800000b2b1b27221 */ /* 0x000fe20000010000 */
[----:B------:R-:W-:Y:S01]  /*14e0*/  FADD.FTZ R180, R121, R132 ;  /* 0x0000008479b47221 */ /* 0x000fe20000010000 */
[----:B------:R-:W-:Y:S01]  /*14f0*/  FMUL.FTZ R114, R103, R194 ;  /* 0x000000c267727220 */ /* 0x000fe20000410000 */
[----:B------:R-:W-:Y:S01]  /*1500*/  FFMA.FTZ R177, R115, R132, R184 ;  /* 0x0000008473b17223 */ /* 0x000fe200000100b8 */
[----:B------:R-:W-:Y:S01]  /*1510*/  FMUL.FTZ R133, R136, R145 ;  /* 0x0000009188857220 */ /* 0x000fe20000410000 */
        /* <DEDUP_REMOVED lines=8> */
[C---:B------:R-:W-:Y:S01]  /*15a0*/  FMUL.FTZ R111, R103.reuse, R200 ;  /* 0x000000c8676f7220 */ /* 0x040fe20000410000 */
[----:B------:R-:W-:Y:S01]  /*15b0*/  FADD.FTZ R183, R182, R133 ;  /* 0x00000085b6b77221 */ /* 0x000fe20000010000 */
[C---:B------:R-:W-:Y:S01]  /*15c0*/  FMUL.FTZ R110, R103.reuse, R202 ;  /* 0x000000ca676e7220 */ /* 0x040fe20000410000 */
[----:B------:R-:W-:Y:S01]  /*15d0*/  FFMA.FTZ R184, R112, R133, R181 ;  /* 0x0000008570b87223 */ /* 0x000fe200000100b5 */
[----:B------:R-:W-:Y:S01]  /*15e0*/  FMUL.FTZ R109, R103, R204 ;  /* 0x000000cc676d7220 */ /* 0x000fe20000410000 */
[----:B------:R-:W-:Y:S01]  /*15f0*/  FADD.FTZ R186, R183, R136 ;  /* 0x00000088b7ba7221 */ /* 0x000fe20000010000 */
[----:B------:R-:W-:Y:S01]  /*1600*/  FMUL.FTZ R108, R103, R206 ;  /* 0x000000ce676c7220 */ /* 0x000fe20000410000 */
[----:B------:R-:W-:Y:S01]  /*1610*/  FFMA.FTZ R185, R111, R136, R184 ;  /* 0x000000886fb97223 */ /* 0x000fe200000100b8 */
[----:B------:R-:W-:Y:S01]  /*1620*/  SHF.L.U32 R43, R43, 0x10, RZ ;  /* 0x000000102b2b7819 */ /* 0x000fe200000006ff */
[----:B------:R-:W-:Y:S01]  /*1630*/  FADD.FTZ R187, R186, R135 ;  /* 0x00000087babb7221 */ /* 0x000fe20000010000 */
[----:B------:R-:W-:Y:S01]  /*1640*/  SHF.L.U32 R208, R15, 0x10, RZ ;  /* 0x000000100fd07819 */ /* 0x000fe200000006ff */
        /* <DEDUP_REMOVED lines=44> */
.L_x_144:
[----:B------:R-:W-:Y:S02]  /*1910*/  SHF.L.U32 R187, R46, 0x10, RZ ;  /* 0x000000102ebb7819 */ /* 0x000fe400000006ff */
[----:B------:R-:W-:Y:S02]  /*1920*/  SHF.L.U32 R175, R33, 0x10, RZ ;  /* 0x0000001021af7819 */ /* 0x000fe400000006ff */
[----:B------:R-:W-:Y:S02]  /*1930*/  SHF.L.U32 R197, R48, 0x10, RZ ;  /* 0x0000001030c57819 */ /* 0x000fe400000006ff */
[----:B------:R-:W-:Y:S02]  /*1940*/  SHF.L.U32 R194, R49, 0x10, RZ ;  /* 0x0000001031c27819 */ /* 0x000fe400000006ff */
[----:B------:R-:W-:Y:S02]  /*1950*/  SHF.L.U32 R46, R17, 0x10, RZ ;  /* 0x00000010112e7819 */ /* 0x000fe400000006ff */
[----:B------:R-:W-:-:S02]  /*1960*/  SHF.L.U32 R49, R119, 0x10, RZ ;  /* 0x0000001077317819 */ /* 0x000fc400000006ff */
[----:B------:R-:W-:Y:S02]  /*1970*/  SHF.L.U32 R48, R147, 0x10, RZ ;  /* 0x0000001093307819 */ /* 0x000fe400000006ff */
[----:B------:R-:W-:Y:S01]  /*1980*/  SHF.L.U32 R188, R47, 0x10, RZ ;  /* 0x000000102fbc7819 */ /* 0x000fe200000006ff */
[----:B------:R-:W-:Y:S01]  /*1990*/  FADD.FTZ R47, R175, -R46 ;  /* 0x8000002eaf2f7221 */ /* 0x000fe20000010000 */
[----:B------:R-:W-:Y:S01]  /*19a0*/  SHF.L.U32 R189, R44, 0x10, RZ ;  /* 0x000000102cbd7819 */ /* 0x000fe200000006ff */
[----:B------:R-:W-:Y:S01]  /*19b0*/  FADD.FTZ R46, R49, -R48 ;  /* 0x80000030312e7221 */ /* 0x000fe20000010000 */
[----:B------:R-:W-:Y:S02]  /*19c0*/  SHF.L.U32 R173, R173, 0x10, RZ ;  /* 0x00000010adad7819 */ /* 0x000fe400000006ff */
[----:B------:R-:W-:Y:S02]  /*19d0*/  SHF.L.U32 R44, R146, 0x10, RZ ;  /* 0x00000010922c7819 */ /* 0x000fe400000006ff */
[----:B------:R-:W-:-:S02]  /*19e0*/  SHF.L.U32 R181, R34, 0x10, RZ ;  /* 0x0000001022b57819 */ /* 0x000fc400000006ff */
[----:B------:R-:W-:Y:S01]  /*19f0*/  SHF.L.U32 R48, R18, 0x10, RZ ;  /* 0x0000001012307819 */ /* 0x000fe200000006ff */
[----:B------:R-:W-:Y:S01]  /*1a00*/  FADD.FTZ R44, R173, -R44 ;  /* 0x8000002cad2c7221 */ /* 0x000fe20000010000 */
[----:B------:R-:W-:Y:S02]  /*1a10*/  SHF.L.U32 R183, R142, 0x10, RZ ;  /* 0x000000108eb77819 */ /* 0x000fe400000006ff */
[----:B------:R-:W-:Y:S01]  /*1a20*/  SHF.L.U32 R176, R149, 0x10, RZ ;  /* 0x0000001095b07819 */ /* 0x000fe200000006ff */
[----:B------:R-:W-:Y:S01]  /*1a30*/  FADD.FTZ R173, R181, -R48 ;  /* 0x80000030b5ad7221 */ /* 0x000fe20000010000 */
[----:B------:R-:W-:Y:S02]  /*1a40*/  SHF.L.U32 R193, R45, 0x10, RZ ;  /* 0x000000102dc17819 */ /* 0x000fe400000006ff */
[----:B------:R-:W-:Y:S01]  /*1a50*/  SHF.L.U32 R48, R20, 0x10, RZ ;  /* 0x0000001014307819 */ /* 0x000fe200000006ff */
[----:B------:R-:W-:Y:S01]  /*1a60*/  FADD.FTZ R176, R183, -R176 ;  /* 0x800000b0b7b07221 */ /* 0x000fe20000010000 */
[----:B------:R-:W-:-:S02]  /*1a70*/  SHF.L.U32 R174, R32, 0x10, RZ ;  /* 0x0000001020ae7819 */ /* 0x000fc400000006ff */
[----:B------:R-:W-:Y:S01]  /*1a80*/  SHF.L.U32 R45, R16, 0x10, RZ ;  /* 0x00000010102d7819 */ /* 0x000fe200000006ff */
[----:B------:R-:W-:Y:S01]  /*1a90*/  FADD.FTZ R189, R189, -R48 ;  /* 0x80000030bdbd7221 */ /* 0x000fe20000010000 */
[----:B------:R-:W-:Y:S02]  /*1aa0*/  SHF.L.U32 R140, R5, 0x10, RZ ;  /* 0x00000010058c7819 */ /* 0x000fe400000006ff */
[----:B------:R-:W-:Y:S01]  /*1ab0*/  SHF.L.U32 R184, R170, 0x10, RZ ;  /* 0x00000010aab87819 */ /* 0x000fe200000006ff */
[----:B------:R-:W-:Y:S01]  /*1ac0*/  FADD.FTZ R45, R174, -R45 ;  /* 0x8000002dae2d7221 */ /* 0x000fe20000010000 */
[----:B------:R-:W-:Y:S01]  /*1ad0*/  SHF.L.U32 R139, R159, 0x10, RZ ;  /* 0x000000109f8b7819 */ /* 0x000fe200000006ff */
[----:B------:R-:W0:Y:S01]  /*1ae0*/  MUFU.RCP R116, R140 ;  /* 0x0000008c00747308 */ /* 0x000e220000001000 */
[----:B------:R-:W-:Y:S02]  /*1af0*/  SHF.L.U32 R170, R21, 0x10, RZ ;  /* 0x0000001015aa7819 */ /* 0x000fe400000006ff */
[----:B------:R-:W-:-:S02]  /*1b00*/  SHF.L.U32 R138, R6, 0x10, RZ ;  /* 0x00000010068a7819 */ /* 0x000fc400000006ff */
[----:B------:R-:W-:Y:S01]  /*1b10*/  SHF.L.U32 R186, R145, 0x10, RZ ;  /* 0x0000001091ba7819 */ /* 0x000fe200000006ff */
[----:B------:R-:W-:Y:S01]  /*1b20*/  FADD.FTZ R193, R193, -R170 ;  /* 0x800000aac1c17221 */ /* 0x000fe20000010000 */
[----:B------:R-:W-:Y:S01]  /*1b30*/  SHF.L.U32 R183, R151, 0x10, RZ ;  /* 0x0000001097b77819 */ /* 0x000fe200000006ff */
[----:B------:R-:W1:Y:S01]  /*1b40*/  MUFU.RCP R115, R139 ;  /* 0x0000008b00737308 */ /* 0x000e620000001000 */
[----:B------:R-:W-:Y:S02]  /*1b50*/  SHF.L.U32 R48, R22, 0x10, RZ ;  /* 0x0000001016307819 */ /* 0x000fe400000006ff */
[----:B------:R-:W-:Y:S01]  /*1b60*/  SHF.L.U32 R174, R143, 0x10, RZ ;  /* 0x000000108fae7819 */ /* 0x000fe200000006ff */
[----:B------:R-:W-:Y:S01]  /*1b70*/  FADD.FTZ R170, R186, -R183 ;  /* 0x800000b7baaa7221 */ /* 0x000fe20000010000 */
[----:B------:R-:W-:Y:S02]  /*1b80*/  SHF.L.U32 R49, R148, 0x10, RZ ;  /* 0x0000001094317819 */ /* 0x000fe400000006ff */
[----:B------:R-:W-:Y:S01]  /*1b90*/  SHF.L.U32 R186, R121, 0x10, RZ ;  /* 0x0000001079ba7819 */ /* 0x000fe200000006ff */
[----:B------:R-:W2:Y:S01]  /*1ba0*/  MUFU.RCP R114, R138 ;  /* 0x0000008a00727308 */ /* 0x000ea20000001000 */
[----:B------:R-:W-:Y:S01]  /*1bb0*/  FADD.FTZ R121, R187, -R48 ;  /* 0x80000030bb797221 */ /* 0x000fe20000010000 */
[----:B------:R-:W-:Y:S01]  /*1bc0*/  SHF.L.U32 R135, R162, 0x10, RZ ;  /* 0x00000010a2877819 */ /* 0x000fe200000006ff */
[----:B------:R-:W-:Y:S01]  /*1bd0*/  FADD.FTZ R174, R174, -R49 ;  /* 0x80000031aeae7221 */ /* 0x000fe20000010000 */
        /* <DEDUP_REMOVED lines=8> */
[----:B------:R-:W-:-:S02]  /*1c60*/  SHF.L.U32 R134, R161, 0x10, RZ ;  /* 0x00000010a1867819 */ /* 0x000fc400000006ff */
[----:B------:R-:W-:Y:S01]  /*1c70*/  SHF.L.U32 R30, R39, 0x10, RZ ;  /* 0x00000010271e7819 */ /* 0x000fe200000006ff */
[----:B------:R-:W-:Y:S01]  /*1c80*/  MUFU.RCP R118, R172 ;  /* 0x000000ac00767308 */ /* 0x000fe20000001000 */
[----:B------:R-:W-:Y:S02]  /*1c90*/  SHF.L.U32 R179, R11, 0x10, RZ ;  /* 0x000000100bb37819 */ /* 0x000fe400000006ff */
[----:B------:R-:W-:Y:S01]  /*1ca0*/  SHF.L.U32 R196, R108, 0x10, RZ ;  /* 0x000000106cc47819 */ /* 0x000fe200000006ff */
[----:B------:R-:W-:Y:S01]  /*1cb0*/  FADD.FTZ R108, R197, -R48 ;  /* 0x80000030c56c7221 */ /* 0x000fe20000010000 */
[----:B------:R-:W-:Y:S02]  /*1cc0*/  SHF.L.U32 R181, R12, 0x10, RZ ;  /* 0x000000100cb57819 */ /* 0x000fe400000006ff */
[----:B------:R-:W-:Y:S01]  /*1cd0*/  SHF.L.U32 R137, R160, 0x10, RZ ;  /* 0x00000010a0897819 */ /* 0x000fe200000006ff */
[----:B------:R-:W3:Y:S01]  /*1ce0*/  MUFU.RCP R39, R144 ;  /* 0x0000009000277308 */ /* 0x000ee20000001000 */
[----:B------:R-:W-:-:S02]  /*1cf0*/  SHF.L.U32 R51, R51, 0x10, RZ ;  /* 0x0000001033337819 */ /* 0x000fc400000006ff */
[----:B------:R-:W-:Y:S02]  /*1d00*/  SHF.L.U32 R48, R27, 0x10, RZ ;  /* 0x000000101b307819 */ /* 0x000fe400000006ff */
[----:B------:R-:W-:Y:S02]  /*1d10*/  SHF.L.U32 R171, R158, 0x10, RZ ;  /* 0x000000109eab7819 */ /* 0x000fe400000006ff */
[----:B------:R-:W-:Y:S01]  /*1d20*/  SHF.L.U32 R177, R10, 0x10, RZ ;  /* 0x000000100ab17819 */ /* 0x000fe200000006ff */
[----:B------:R-:W4:Y:S01]  /*1d30*/  MUFU.RCP R111, R134 ;  /* 0x00000086006f7308 */ /* 0x000f220000001000 */
[----:B------:R-:W-:Y:S01]  /*1d40*/  SHF.L.U32 R49, R152, 0x10, RZ ;  /* 0x0000001098317819 */ /* 0x000fe200000006ff */
[----:B------:R-:W-:Y:S01]  /*1d50*/  FADD.FTZ R199, R51, -R48 ;  /* 0x8000003033c77221 */ /* 0x000fe20000010000 */
[----:B------:R-:W-:Y:S01]  /*1d60*/  SHF.L.U32 R136, R7, 0x10, RZ ;  /* 0x0000001007887819 */ /* 0x000fe200000006ff */
[----:B0-----:R-:W-:Y:S01]  /*1d70*/  FMUL.FTZ R48, R47, R116 ;  /* 0x000000742f307220 */ /* 0x001fe20000410000 */
[----:B------:R-:W-:Y:S01]  /*1d80*/  SHF.L.U32 R123, R8, 0x10, RZ ;  /* 0x00000010087b7819 */ /* 0x000fe200000006ff */
[----:B-1----:R-:W-:Y:S01]  /*1d90*/  FMUL.FTZ R47, R46, R115 ;  /* 0x000000732e2f7220 */ /* 0x002fe20000410000 */
[----:B------:R-:W-:Y:S01]  /*1da0*/  SHF.L.U32 R33, R28, 0x10, RZ ;  /* 0x000000101c217819 */ /* 0x000fe200000006ff */
[----:B------:R-:W0:Y:S01]  /*1db0*/  MUFU.RCP R142, R179 ;  /* 0x000000b3008e7308 */ /* 0x000e220000001000 */
[----:B------:R-:W-:Y:S01]  /*1dc0*/  SHF.L.U32 R141, R9, 0x10, RZ ;  /* 0x00000010098d7819 */ /* 0x000fe200000006ff */
[----:B--2---:R-:W-:Y:S01]  /*1dd0*/  FMUL.FTZ R46, R173, R114 ;  /* 0x00000072ad2e7220 */ /* 0x004fe20000410000 */
[----:B------:R-:W-:Y:S01]  /*1de0*/  SHF.L.U32 R192, R109, 0x10, RZ ;  /* 0x000000106dc07819 */ /* 0x000fe200000006ff */
[----:B---3--:R-:W-:Y:S01]  /*1df0*/  FMUL.FTZ R114, R170, R39 ;  /* 0x00000027aa727220 */ /* 0x008fe20000410000 */
[----:B------:R-:W-:-:S02]  /*1e00*/  SHF.L.U32 R28, R37, 0x10, RZ ;  /* 0x00000010251c7819 */ /* 0x000fc400000006ff */
[----:B------:R-:W-:Y:S01]  /*1e10*/  SHF.L.U32 R180, R165, 0x10, RZ ;  /* 0x00000010a5b47819 */ /* 0x000fe200000006ff */
[----:B------:R-:W1:Y:S01]  /*1e20*/  MUFU.RCP R145, R181 ;  /* 0x000000b500917308 */ /* 0x000e620000001000 */
[----:B------:R-:W-:Y:S02]  /*1e30*/  SHF.L.U32 R109, R25, 0x10, RZ ;  /* 0x00000010196d7819 */ /* 0x000fe400000006ff */
[----:B------:R-:W-:Y:S02]  /*1e40*/  SHF.L.U32 R37, R42, 0x10, RZ ;  /* 0x000000102a257819 */ /* 0x000fe400000006ff */
[----:B------:R-:W-:Y:S01]  /*1e50*/  SHF.L.U32 R190, R120, 0x10, RZ ;  /* 0x0000001078be7819 */ /* 0x000fe200000006ff */
[----:B------:R-:W-:Y:S01]  /*1e60*/  FADD.FTZ R120, R186, -R49 ;  /* 0x80000031ba787221 */ /* 0x000fe20000010000 */
[----:B------:R-:W-:Y:S01]  /*1e70*/  SHF.L.U32 R187, R169, 0x10, RZ ;  /* 0x00000010a9bb7819 */ /* 0x000fe200000006ff */
[----:B------:R-:W2:Y:S01]  /*1e80*/  MUFU.RCP R113, R137 ;  /* 0x0000008900717308 */ /* 0x000ea20000001000 */
[----:B------:R-:W-:Y:S01]  /*1e90*/  SHF.L.U32 R49, R154, 0x10, RZ ;  /* 0x000000109a317819 */ /* 0x000fe200000006ff */
[----:B------:R-:W-:Y:S01]  /*1ea0*/  FADD.FTZ R194, R194, -R109 ;  /* 0x8000006dc2c27221 */ /* 0x000fe20000010000 */
[----:B------:R-:W-:-:S02]  /*1eb0*/  SHF.L.U32 R109, R107, 0x10, RZ ;  /* 0x000000106b6d7819 */ /* 0x000fc400000006ff */
[----:B------:R-:W-:Y:S01]  /*1ec0*/  SHF.L.U32 R200, R0, 0x10, RZ ;  /* 0x0000001000c87819 */ /* 0x000fe200000006ff */
[----:B------:R-:W-:Y:S01]  /*1ed0*/  FADD.FTZ R192, R192, -R49 ;  /* 0x80000031c0c07221 */ /* 0x000fe20000010000 */
[----:B------:R-:W-:Y:S01]  /*1ee0*/  SHF.L.U32 R107, R157, 0x10, RZ ;  /* 0x000000109d6b7819 */ /* 0x000fe200000006ff */
[----:B------:R-:W3:Y:S01]  /*1ef0*/  MUFU.RCP R117, R171 ;  /* 0x000000ab00757308 */ /* 0x000ee20000001000 */
[----:B------:R-:W-:Y:S02]  /*1f00*/  SHF.L.U32 R183, R23, 0x10, RZ ;  /* 0x0000001017b77819 */ /* 0x000fe400000006ff */
[----:B------:R-:W-:Y:S01]  /*1f10*/  SHF.L.U32 R50, R50, 0x10, RZ ;  /* 0x0000001032327819 */ /* 0x000fe200000006ff */
[----:B------:R-:W-:Y:S01]  /*1f20*/  FADD.FTZ R200, R200, -R107 ;  /* 0x8000006bc8c87221 */ /* 0x000fe20000010000 */
[----:B------:R-:W-:Y:S01]  /*1f30*/  SHF.L.U32 R49, R26, 0x10, RZ ;  /* 0x000000101a317819 */ /* 0x000fe200000006ff */
[----:B------:R-:W-:Y:S01]  /*1f40*/  FADD.FTZ R195, R188, -R183 ;  /* 0x800000b7bcc37221 */ /* 0x000fe20000010000 */
[----:B------:R-:W-:Y:S01]  /*1f50*/  SHF.L.U32 R0, R156, 0x10, RZ ;  /* 0x000000109c007819 */ /* 0x000fe200000006ff */
[----:B------:R-:W5:Y:S01]  /*1f60*/  MUFU.RCP R42, R177 ;  /* 0x000000b1002a7308 */ /* 0x000f620000001000 */
[----:B------:R-:W-:Y:S01]  /*1f70*/  SHF.L.U32 R175, R19, 0x10, RZ ;  /* 0x0000001013af7819 */ /* 0x000fe200000006ff */
[----:B------:R-:W-:Y:S01]  /*1f80*/  FMUL.FTZ R107, R191, R32 ;  /* 0x00000020bf6b7220 */ /* 0x000fe20000410000 */
[----:B------:R-:W-:Y:S01]  /*1f90*/  SHF.L.U32 R185, R153, 0x10, RZ ;  /* 0x0000001099b97819 */ /* 0x000fe200000006ff */
[----:B------:R-:W-:Y:S01]  /*1fa0*/  FADD.FTZ R197, R50, -R49 ;  /* 0x8000003132c57221 */ /* 0x000fe20000010000 */
[----:B------:R-:W-:Y:S01]  /*1fb0*/  SHF.L.U32 R32, R133, 0x10, RZ ;  /* 0x0000001085207819 */ /* 0x000fe200000006ff */
[----:B------:R-:W-:Y:S01]  /*1fc0*/  FADD.FTZ R198, R109, -R0 ;  /* 0x800000006dc67221 */ /* 0x000fe20000010000 */
[----:B------:R-:W-:Y:S01]  /*1fd0*/  SHF.L.U32 R170, R3, 0x10, RZ ;  /* 0x0000001003aa7819 */ /* 0x000fe200000006ff */
[----:B------:R-:W5:Y:S01]  /*1fe0*/  MUFU.RCP R112, R136 ;  /* 0x0000008800707308 */ /* 0x000f620000001000 */
[----:B------:R-:W-:Y:S01]  /*1ff0*/  FMUL.FTZ R3, R172, R33 ;  /* 0x00000021ac037220 */ /* 0x000fe20000410000 */
[----:B------:R-:W-:Y:S01]  /*2000*/  FMUL.FTZ R0, R45, R118 ;  /* 0x000000762d007220 */ /* 0x000fe20000410000 */
[----:B----4-:R-:W-:Y:S01]  /*2010*/  FMUL.FTZ R50, R176, R111 ;  /* 0x0000006fb0327220 */ /* 0x010fe20000410000 */
[----:B------:R-:W-:Y:S01]  /*2020*/  FADD.FTZ R175, R182, -R175 ;  /* 0x800000afb6af7221 */ /* 0x000fe20000010000 */
[----:B0-----:R-:W-:Y:S01]  /*2030*/  FMUL.FTZ R111, R195, R142 ;  /* 0x0000008ec36f7220 */ /* 0x001fe20000410000 */
[----:B------:R-:W-:Y:S01]  /*2040*/  SHF.L.U32 R29, R29, 0x10, RZ ;  /* 0x000000101d1d7819 */ /* 0x000fe200000006ff */
[----:B------:R-:W-:Y:S01]  /*2050*/  FADD.FTZ R190, R190, -R185 ;  /* 0x800000b9bebe7221 */ /* 0x000fe20000010000 */
[----:B------:R-:W0:Y:S01]  /*2060*/  MUFU.RCP R110, R123 ;  /* 0x0000007b006e7308 */ /* 0x000e220000001000 */
[----:B-1----:R-:W-:Y:S01]  /*2070*/  FMUL.FTZ R109, R108, R145 ;  /* 0x000000916c6d7220 */ /* 0x002fe20000410000 */
[----:B------:R-:W-:Y:S01]  /*2080*/  SHF.L.U32 R142, R129, 0x10, RZ ;  /* 0x00000010818e7819 */ /* 0x000fe200000006ff */
[----:B--2---:R-:W-:Y:S01]  /*2090*/  FMUL.FTZ R45, R174, R113 ;  /* 0x00000071ae2d7220 */ /* 0x004fe20000410000 */
[----:B------:R-:W-:Y:S01]  /*20a0*/  SHF.L.U32 R176, R122, 0x10, RZ ;  /* 0x000000107ab07819 */ /* 0x000fe200000006ff */
[----:B------:R-:W-:Y:S01]  /*20b0*/  FMUL.FTZ R122, R171, R32 ;  /* 0x00000020ab7a7220 */ /* 0x000fe20000410000 */
[----:B------:R-:W-:Y:S01]  /*20c0*/  SHF.L.U32 R145, R127, 0x10, RZ ;  /* 0x000000107f917819 */ /* 0x000fe200000006ff */
[----:B------:R-:W-:Y:S01]  /*20d0*/  FADD.FTZ R129, RZ, R3 ;  /* 0x00000003ff817221 */ /* 0x000fe20000010000 */
[----:B------:R-:W1:Y:S01]  /*20e0*/  MUFU.RCP R34, R141 ;  /* 0x0000008d00227308 */ /* 0x000e620000001000 */
[----:B---3--:R-:W-:Y:S01]  /*20f0*/  FMUL.FTZ R49, R44, R117 ;  /* 0x000000752c317220 */ /* 0x008fe20000410000 */
[----:B-----5:R-:W-:Y:S01]  /*2100*/  FMUL.FTZ R113, R121, R42 ;  /* 0x0000002a79717220 */ /* 0x020fe20000410000 */
[----:B------:R-:W-:Y:S01]  /*2110*/  FFMA.FTZ R127, R3, R0, RZ ;  /* 0x00000000037f7223 */ /* 0x000fe200000100ff */
[----:B------:R-:W-:Y:S01]  /*2120*/  FMUL.FTZ R44, R175, R112 ;  /* 0x00000070af2c7220 */ /* 0x000fe20000410000 */
[----:B------:R-:W-:Y:S01]  /*2130*/  SHF.L.U32 R42, R131, 0x10, RZ ;  /* 0x00000010832a7819 */ /* 0x000fe200000006ff */
[----:B------:R-:W-:Y:S01]  /*2140*/  FMUL.FTZ R172, R187, R176 ;  /* 0x000000b0bbac7220 */ /* 0x000fe20000410000 */
[----:B------:R-:W-:Y:S01]  /*2150*/  SHF.L.U32 R39, R130, 0x10, RZ ;  /* 0x0000001082277819 */ /* 0x000fe200000006ff */
[----:B------:R-:W2:Y:S01]  /*2160*/  MUFU.RCP R143, R180 ;  /* 0x000000b4008f7308 */ /* 0x000ea20000001000 */
[----:B------:R-:W-:Y:S01]  /*2170*/  SHF.L.U32 R175, R125, 0x10, RZ ;  /* 0x000000107daf7819 */ /* 0x000fe200000006ff */
[----:B0-----:R-:W-:Y:S01]  /*2180*/  FMUL.FTZ R51, R189, R110 ;  /* 0x0000006ebd337220 */ /* 0x001fe20000410000 */
[----:B------:R-:W-:Y:S01]  /*2190*/  FMUL.FTZ R125, R140, R29 ;  /* 0x0000001d8c7d7220 */ /* 0x000fe20000410000 */
[----:B------:R-:W-:Y:S01]  /*21a0*/  FADD.FTZ R130, R129, R122 ;  /* 0x0000007a81827221 */ /* 0x000fe20000010000 */
[----:B------:R-:W-:Y:S01]  /*21b0*/  SHF.L.U32 R174, R124, 0x10, RZ ;  /* 0x000000107cae7819 */ /* 0x000fe200000006ff */
[----:B------:R-:W-:Y:S01]  /*21c0*/  FMUL.FTZ R131, R134, R39 ;  /* 0x0000002786837220 */ /* 0x000fe20000410000 */
[----:B------:R-:W-:Y:S01]  /*21d0*/  SHF.L.U32 R31, R31, 0x10, RZ ;  /* 0x000000101f1f7819 */ /* 0x000fe200000006ff */
[----:B------:R-:W0:Y:S01]  /*21e0*/  MUFU.RCP R173, R187 ;  /* 0x000000bb00ad7308 */ /* 0x000e220000001000 */
[----:B------:R-:W-:Y:S01]  /*21f0*/  SHF.L.U32 R36, R36, 0x10, RZ ;  /* 0x0000001024247819 */ /* 0x000fe200000006ff */
[----:B-1----:R-:W-:Y:S01]  /*2200*/  FMUL.FTZ R115, R193, R34 ;  /* 0x00000022c1737220 */ /* 0x002fe20000410000 */
[----:B------:R-:W-:Y:S01]  /*2210*/  SHF.L.U32 R34, R132, 0x10, RZ ;  /* 0x0000001084227819 */ /* 0x000fe200000006ff */
[----:B------:R-:W-:Y:S01]  /*2220*/  FMUL.FTZ R129, R136, R31 ;  /* 0x0000001f88817220 */ /* 0x000fe20000410000 */
[----:B------:R-:W-:-:S02]  /*2230*/  SHF.L.U32 R178, R164, 0x10, RZ ;  /* 0x00000010a4b27819 */ /* 0x000fc400000006ff */
[----:B------:R-:W-:Y:S01]  /*2240*/  SHF.L.U32 R38, R38, 0x10, RZ ;  /* 0x0000001026267819 */ /* 0x000fe200000006ff */
[----:B------:R-:W-:Y:S01]  /*2250*/  FMUL.FTZ R124, R139, R34 ;  /* 0x000000228b7c7220 */ /* 0x000fe20000410000 */
[----:B------:R1:W3:Y:S01]  /*2260*/  MUFU.RCP R119, R178 ;  /* 0x000000b200777308 */ /* 0x0002e20000001000 */
[----:B--2---:R-:W-:Y:S01]  /*2270*/  FMUL.FTZ R110, R190, R143 ;  /* 0x0000008fbe6e7220 */ /* 0x004fe20000410000 */
[----:B------:R-:W-:Y:S01]  /*2280*/  SHF.L.U32 R143, R128, 0x10, RZ ;  /* 0x00000010808f7819 */ /* 0x000fe200000006ff */
[----:B------:R-:W-:Y:S01]  /*2290*/  FFMA.FTZ R128, R122, R49, R127 ;  /* 0x000000317a807223 */ /* 0x000fe2000001007f */
[----:B------:R-:W-:Y:S01]  /*22a0*/  FMUL.FTZ R127, R138, R35 ;  /* 0x000000238a7f7220 */ /* 0x000fe20000410000 */
[----:B------:R-:W-:Y:S02]  /*22b0*/  SHF.L.U32 R40, R40, 0x10, RZ ;  /* 0x0000001028287819 */ /* 0x000fe400000006ff */
[----:B------:R-:W-:Y:S01]  /*22c0*/  FFMA.FTZ R133, R125, R48, R128 ;  /* 0x000000307d857223 */ /* 0x000fe20000010080 */
[----:B------:R-:W-:Y:S01]  /*22d0*/  FMUL.FTZ R128, R123, R36 ;  /* 0x000000247b807220 */ /* 0x000fe20000410000 */
[----:B0-----:R-:W-:Y:S01]  /*22e0*/  FMUL.FTZ R121, R200, R173 ;  /* 0x000000adc8797220 */ /* 0x001fe20000410000 */
[----:B------:R-:W-:Y:S01]  /*22f0*/  SHF.L.U32 R173, R126, 0x10, RZ ;  /* 0x000000107ead7819 */ /* 0x000fe200000006ff */
[----:B------:R-:W-:Y:S01]  /*2300*/  FMUL.FTZ R126, R137, R42 ;  /* 0x0000002a897e7220 */ /* 0x000fe20000410000 */
[----:B------:R-:W-:Y:S01]  /*2310*/  FADD.FTZ R137, R130, R125 ;  /* 0x0000007d82897221 */ /* 0x000fe20000010000 */
[----:B------:R-:W-:Y:S01]  /*2320*/  FFMA.FTZ R132, R124, R47, R133 ;  /* 0x0000002f7c847223 */ /* 0x000fe20000010085 */
[----:B------:R-:W-:Y:S01]  /*2330*/  FMUL.FTZ R130, R135, R142 ;  /* 0x0000008e87827220 */ /* 0x000fe20000410000 */
[----:B------:R-:W-:Y:S01]  /*2340*/  SHF.L.U32 R185, R155, 0x10, RZ ;  /* 0x000000109bb97819 */ /* 0x000fe200000006ff */
        /* <DEDUP_REMOVED lines=9> */
[----:B------:R-:W-:Y:S01]  /*23e0*/  FMUL.FTZ R135, R180, R173 ;  /* 0x000000adb4877220 */ /* 0x000fe20000410000 */
[----:B------:R-:W-:Y:S01]  /*23f0*/  SHF.L.U32 R41, R41, 0x10, RZ ;  /* 0x0000001029297819 */ /* 0x000fe200000006ff */
[----:B------:R-:W-:Y:S01]  /*2400*/  FADD.FTZ R196, R196, -R185 ;  /* 0x800000b9c4c47221 */ /* 0x000fe20000010000 */
        /* <DEDUP_REMOVED lines=10> */
[----:B------:R0:W2:Y:S01]  /*24b0*/  MUFU.RCP R201, R182 ;  /* 0x000000b600c97308 */ /* 0x0000a20000001000 */
[----:B------:R-:W-:Y:S01]  /*24c0*/  SHF.L.U32 R183, R167, 0x10, RZ ;  /* 0x00000010a7b77819 */ /* 0x000fe200000006ff */
[----:B------:R-:W-:Y:S01]  /*24d0*/  FADD.FTZ R177, R171, R130 ;  /* 0x00000082abb17221 */ /* 0x000fe20000010000 */
[----:B------:R-:W-:Y:S01]  /*24e0*/  FFMA.FTZ R171, R130, R107, R141 ;  /* 0x0000006b82ab7223 */ /* 0x000fe2000001008d */
[----:B------:R-:W-:Y:S01]  /*24f0*/  SHF.L.U32 R185, R168, 0x10, RZ ;  /* 0x00000010a8b97819 */ /* 0x000fe200000006ff */
[----:B------:R-:W-:Y:S01]  /*2500*/  FMUL.FTZ R137, R182, R175 ;  /* 0x000000afb6897220 */ /* 0x000fe20000410000 */
[----:B------:R-:W-:Y:S01]  /*2510*/  FADD.FTZ R180, R177, R132 ;  /* 0x00000084b1b47221 */ /* 0x000fe20000010000 */
[----:B-1----:R-:W-:Y:S01]  /*2520*/  FFMA.FTZ R178, R132, R115, R171 ;  /* 0x0000007384b27223 */ /* 0x002fe200000100ab */
[----:B------:R1:W4:Y:S01]  /*2530*/  MUFU.RCP R203, R184 ;  /* 0x000000b800cb7308 */ /* 0x0003220000001000 */
[----:B------:R-:W-:Y:S01]  /*2540*/  FMUL.FTZ R139, R184, R41 ;  /* 0x00000029b88b7220 */ /* 0x000fe20000410000 */
[----:B------:R-:W-:Y:S01]  /*2550*/  FADD.FTZ R181, R180, R123 ;  /* 0x0000007bb4b57221 */ /* 0x000fe20000010000 */
[----:B------:R-:W-:Y:S01]  /*2560*/  FFMA.FTZ R179, R123, R114, R178 ;  /* 0x000000727bb37223 */ /* 0x000fe200000100b2 */
[----:B---3--:R-:W-:Y:S01]  /*2570*/  FMUL.FTZ R112, R120, R119 ;  /* 0x0000007778707220 */ /* 0x008fe20000410000 */
[----:B------:R-:W-:Y:S01]  /*2580*/  SHF.L.U32 R43, R43, 0x10, RZ ;  /* 0x000000102b2b7819 */ /* 0x000fe200000006ff */
[----:B------:R-:W-:Y:S01]  /*2590*/  FMUL.FTZ R140, R183, R170 ;  /* 0x000000aab78c7220 */ /* 0x000fe20000410000 */
[----:B0-----:R-:W-:Y:S01]  /*25a0*/  FFMA.FTZ R182, R134, R113, R179 ;  /* 0x0000007186b67223 */ /* 0x001fe200000100b3 */
[----:B------:R-:W-:Y:S01]  /*25b0*/  SHF.L.U32 R186, R14, 0x10, RZ ;  /* 0x000000100eba7819 */ /* 0x000fe200000006ff */
[----:B-1----:R-:W-:Y:S01]  /*25c0*/  FADD.FTZ R184, R181, R134 ;  /* 0x00000086b5b87221 */ /* 0x002fe20000010000 */
[----:B------:R-:W-:Y:S01]  /*25d0*/  SHF.L.U32 R188, R15, 0x10, RZ ;  /* 0x000000100fbc7819 */ /* 0x000fe200000006ff */
[----:B------:R0:W1:Y:S01]  /*25e0*/  MUFU.RCP R205, R183 ;  /* 0x000000b700cd7308 */ /* 0x0000620000001000 */
[----:B------:R-:W-:Y:S01]  /*25f0*/  FMUL.FTZ R144, R185, R174 ;  /* 0x000000aeb9907220 */ /* 0x000fe20000410000 */
[----:B------:R-:W-:Y:S01]  /*2600*/  FMUL.FTZ R141, R186, R37 ;  /* 0x00000025ba8d7220 */ /* 0x000fe20000410000 */
[----:B--2---:R-:W-:Y:S01]  /*2610*/  FMUL.FTZ R108, R192, R201 ;  /* 0x000000c9c06c7220 */ /* 0x004fe20000410000 */
[----:B------:R-:W-:Y:S01]  /*2620*/  FMUL.FTZ R171, R188, R43 ;  /* 0x0000002bbcab7220 */ /* 0x000fe20000410000 */
[----:B------:R-:W-:Y:S01]  /*2630*/  FMUL.FTZ R178, R33, R0 ;  /* 0x0000000021b27220 */ /* 0x000fe20000410000 */
[----:B------:R-:W-:Y:S01]  /*2640*/  FMUL.FTZ R177, R32, R49 ;  /* 0x0000003120b17220 */ /* 0x000fe20000410000 */
[----:B----4-:R-:W-:Y:S01]  /*2650*/  FMUL.FTZ R116, R194, R203 ;  /* 0x000000cbc2747220 */ /* 0x010fe20000410000 */
[----:B------:R2:W3:Y:S01]  /*2660*/  MUFU.RCP R207, R185 ;  /* 0x000000b900cf7308 */ /* 0x0004e20000001000 */
[----:B0-----:R-:W-:Y:S01]  /*2670*/  FFMA.FTZ R183, R133, R112, R182 ;  /* 0x0000007085b77223 */ /* 0x001fe200000100b6 */
[----:B------:R-:W-:Y:S01]  /*2680*/  FMUL.FTZ R180, R29, R48 ;  /* 0x000000301db47220 */ /* 0x000fe20000410000 */
[----:B------:R-:W-:Y:S01]  /*2690*/  FMUL.FTZ R179, R34, R47 ;  /* 0x0000002f22b37220 */ /* 0x000fe20000410000 */
[----:B------:R-:W-:Y:S01]  /*26a0*/  FMUL.FTZ R182, R35, R46 ;  /* 0x0000002e23b67220 */ /* 0x000fe20000410000 */
[----:B------:R-:W-:Y:S01]  /*26b0*/  FMUL.FTZ R181, R42, R45 ;  /* 0x0000002d2ab57220 */ /* 0x000fe20000410000 */
[----:B------:R-:W-:Y:S01]  /*26c0*/  FMUL.FTZ R192, R28, R115 ;  /* 0x000000731cc07220 */ /* 0x000fe20000410000 */
[----:B------:R-:W-:Y:S01]  /*26d0*/  FMUL.FTZ R191, R143, R114 ;  /* 0x000000728fbf7220 */ /* 0x000fe20000410000 */
[----:B------:R0:W4:Y:S01]  /*26e0*/  MUFU.RCP R202, R186 ;  /* 0x000000ba00ca7308 */ /* 0x0001220000001000 */
[----:B--2---:R-:W-:Y:S01]  /*26f0*/  FADD.FTZ R185, R184, R133 ;  /* 0x00000085b8b97221 */ /* 0x004fe20000010000 */
[----:B-1----:R-:W-:Y:S01]  /*2700*/  FMUL.FTZ R117, R196, R205 ;  /* 0x000000cdc4757220 */ /* 0x002fe20000410000 */
[----:B------:R-:W-:Y:S01]  /*2710*/  FMUL.FTZ R184, R31, R44 ;  /* 0x0000002c1fb87220 */ /* 0x000fe20000410000 */
[----:B------:R-:W-:Y:S01]  /*2720*/  FMUL.FTZ R194, R38, R113 ;  /* 0x0000007126c27220 */ /* 0x000fe20000410000 */
[----:B------:R-:W-:Y:S01]  /*2730*/  FMUL.FTZ R193, R145, R112 ;  /* 0x0000007091c17220 */ /* 0x000fe20000410000 */
[-C--:B------:R-:W-:Y:S01]  /*2740*/  FMUL.FTZ R196, R30, R111.reuse ;  /* 0x0000006f1ec47220 */ /* 0x080fe20000410000 */
[----:B------:R-:W-:Y:S01]  /*2750*/  FMUL.FTZ R195, R173, R110 ;  /* 0x0000006eadc37220 */ /* 0x000fe20000410000 */
[----:B------:R1:W2:Y:S01]  /*2760*/  MUFU.RCP R204, R188 ;  /* 0x000000bc00cc7308 */ /* 0x0002a20000001000 */
[----:B0-----:R-:W-:Y:S01]  /*2770*/  FFMA.FTZ R186, R136, R111, R183 ;  /* 0x0000006f88ba7223 */ /* 0x001fe200000100b7 */
[----:B---3--:R-:W-:Y:S01]  /*2780*/  FMUL.FTZ R119, R198, R207 ;  /* 0x000000cfc6777220 */ /* 0x008fe20000410000 */
[----:B------:R-:W-:Y:S01]  /*2790*/  FMUL.FTZ R183, R39, R50 ;  /* 0x0000003227b77220 */ /* 0x000fe20000410000 */
[----:B------:R-:W-:Y:S01]  /*27a0*/  FMUL.FTZ R198, R175, R108 ;  /* 0x0000006cafc67220 */ /* 0x000fe20000410000 */
[----:B------:R-:W-:Y:S01]  /*27b0*/  FFMA.FTZ R187, R135, R110, R186 ;  /* 0x0000006e87bb7223 */ /* 0x000fe200000100ba */
[----:B------:R-:W-:Y:S01]  /*27c0*/  FMUL.FTZ R186, R36, R51 ;  /* 0x0000003324ba7220 */ /* 0x000fe20000410000 */
[----:B------:R-:W-:Y:S01]  /*27d0*/  FMUL.FTZ R200, R170, R117 ;  /* 0x00000075aac87220 */ /* 0x000fe20000410000 */
[----:B-1----:R-:W-:Y:S01]  /*27e0*/  FADD.FTZ R188, R185, R136 ;  /* 0x00000088b9bc7221 */ /* 0x002fe20000010000 */
[----:B----4-:R-:W-:Y:S01]  /*27f0*/  FMUL.FTZ R118, R197, R202 ;  /* 0x000000cac5767220 */ /* 0x010fe20000410000 */
[----:B------:R-:W-:Y:S01]  /*2800*/  FMUL.FTZ R185, R142, R107 ;  /* 0x0000006b8eb97220 */ /* 0x000fe20000410000 */
[-C--:B------:R-:W-:Y:S01]  /*2810*/  FMUL.FTZ R197, R40, R109.reuse ;  /* 0x0000006d28c57220 */ /* 0x080fe20000410000 */
[----:B------:R-:W-:Y:S01]  /*2820*/  FADD.FTZ R189, R188, R135 ;  /* 0x00000087bcbd7221 */ /* 0x000fe20000010000 */
[----:B------:R-:W-:Y:S01]  /*2830*/  FFMA.FTZ R188, R138, R109, R187 ;  /* 0x0000006d8abc7223 */ /* 0x000fe200000100bb */
[----:B------:R-:W-:Y:S01]  /*2840*/  FMUL.FTZ R201, R37, R118 ;  /* 0x0000007625c97220 */ /* 0x000fe20000410000 */
[----:B------:R-:W-:Y:S01]  /*2850*/  FMUL.FTZ R202, R174, R119 ;  /* 0x00000077aeca7220 */ /* 0x000fe20000410000 */
[----:B------:R-:W-:Y:S01]  /*2860*/  FADD.FTZ R190, R189, R138 ;  /* 0x0000008abdbe7221 */ /* 0x000fe20000010000 */
[----:B------:R-:W-:Y:S01]  /*2870*/  FFMA.FTZ R188, R137, R108, R188 ;  /* 0x0000006c89bc7223 */ /* 0x000fe200000100bc */
[----:B--2---:R-:W-:Y:S01]  /*2880*/  FMUL.FTZ R120, R199, R204 ;  /* 0x000000ccc7787220 */ /* 0x004fe20000410000 */
[-C--:B------:R-:W-:Y:S01]  /*2890*/  FMUL.FTZ R199, R41, R116.reuse ;  /* 0x0000007429c77220 */ /* 0x080fe20000410000 */
[----:B------:R-:W-:Y:S01]  /*28a0*/  FADD.FTZ R190, R190, R137 ;  /* 0x00000089bebe7221 */ /* 0x000fe20000010000 */
[----:B------:R-:W-:-:S03]  /*28b0*/  FFMA.FTZ R187, R139, R116, R188 ;  /* 0x000000748bbb7223 */ /* 0x000fc600000100bc */
[----:B------:R-:W-:Y:S01]  /*28c0*/  FADD.FTZ R189, R190, R139 ;  /* 0x0000008bbebd7221 */ /* 0x000fe20000010000 */
[----:B------:R-:W-:-:S03]  /*28d0*/  FFMA.FTZ R188, R140, R117, R187 ;  /* 0x000000758cbc7223 */ /* 0x000fc600000100bb */
[----:B------:R-:W-:Y:S01]  /*28e0*/  FADD.FTZ R190, R189, R140 ;  /* 0x0000008cbdbe7221 */ /* 0x000fe20000010000 */
[----:B------:R-:W-:-:S03]  /*28f0*/  FFMA.FTZ R187, R141, R118, R188 ;  /* 0x000000768dbb7223 */ /* 0x000fc600000100bc */
[----:B------:R-:W-:Y:S01]  /*2900*/  FADD.FTZ R189, R190, R141 ;  /* 0x0000008dbebd7221 */ /* 0x000fe20000010000 */
[----:B------:R-:W-:Y:S01]  /*2910*/  FFMA.FTZ R188, R144, R119, R187 ;  /* 0x0000007790bc7223 */ /* 0x000fe200000100bb */
[-C--:B------:R-:W-:Y:S02]  /*2920*/  FMUL.FTZ R187, R43, R120.reuse ;  /* 0x000000782bbb7220 */ /* 0x080fe40000410000 */
[----:B------:R-:W-:Y:S01]  /*2930*/  FADD.FTZ R190, R189, R144 ;  /* 0x00000090bdbe7221 */ /* 0x000fe20000010000 */
[----:B------:R-:W-:-:S03]  /*2940*/  FFMA.FTZ R203, R171, R120, R188 ;  /* 0x00000078abcb7223 */ /* 0x000fc600000100bc */
[----:B------:R-:W-:Y:S01]  /*2950*/  FADD.FTZ R189, R190, R171 ;  /* 0x000000abbebd7221 */ /* 0x000fe20000010000 */
[-C--:B------:R-:W-:Y:S01]  /*2960*/  FMUL.FTZ R190, R176, R121.reuse ;  /* 0x00000079b0be7220 */ /* 0x080fe20000410000 */
[----:B------:R-:W-:Y:S02]  /*2970*/  FFMA.FTZ R188, R172, R121, R203 ;  /* 0x00000079acbc7223 */ /* 0x000fe400000100cb */
[----:B------:R-:W-:-:S07]  /*2980*/  FADD.FTZ R189, R189, R172 ;  /* 0x000000acbdbd7221 */ /* 0x000fce0000010000 */
.L_x_145:
        /* <DEDUP_REMOVED lines=55> */
[----:B------:R-:W-:Y:S01]  /*2d00*/  ISETP.GT.U32.AND P0, PT, R30, 0x7, PT ;  /* 0x000000071e00780c */ /* 0x000fe20003f04070 */
[----:B------:R-:W-:Y:S01]  /*2d10*/  FADD.FTZ R97, R182, R97 ;  /* 0x00000061b6617221 */ /* 0x000fe20000010000 */
        /* <DEDUP_REMOVED lines=27> */
.L_x_147:
[----:B------:R-:W-:Y:S05]  /*2ed0*/  BSYNC.RECONVERGENT B0 ;  /* 0x0000000000007941 */ /* 0x000fea0003800200 */
.L_x_146:
        /* <DEDUP_REMOVED lines=36> */
.L_x_149:
[----:B------:R-:W-:Y:S05]  /*3120*/  BSYNC.RECONVERGENT B0 ;  /* 0x0000000000007941 */ /* 0x000fea0003800200 */
.L_x_148:
        /* <DEDUP_REMOVED lines=18> */
[----:B------:R-:W-:Y:S02]  /*3250*/  LEA.HI.X R34, R34, R29, R35, 0x3, P2 ;  /* 0x0000001d22227211 */ /* 0x000fe400010f1c23 */
[----:B------:R-:W-:Y:S02]  /*3260*/  IADD3 R30, P3, PT, R30, R33, RZ ;  /* 0x000000211e1e7210 */ /* 0x000fe40007f7e0ff */
[----:B------:R-:W-:-:S02]  /*3270*/  ISETP.GT.U32.AND P2, PT, R102, 0x1, PT ;  /* 0x000000016600780c */ /* 0x000fc40003f44070 */
[----:B------:R-:W-:Y:S02]  /*3280*/  MOV R33, 0x1 ;  /* 0x0000000100217802 */ /* 0x000fe40000000f00 */
        /* <DEDUP_REMOVED lines=10> */
.L_x_151:
[----:B0-----:R-:W2:Y:S04]  /*3330*/  LDG.E.STRONG.GPU R30, desc[UR4][R28.64] ;  /* 0x000000041c1e7981 */ /* 0x001ea8000c1ef900 */
[----:B--2---:R-:W-:Y:S01]  /*3340*/  CCTL.IVALL ;  /* 0x00000000ff00798f */ /* 0x004fe20002000000 */
[----:B------:R-:W-:Y:S05]  /*3350*/  YIELD ;  /* 0x0000000000007946 */ /* 0x000fea0003800000 */
[----:B------:R-:W-:-:S13]  /*3360*/  ISETP.NE.AND P2, PT, R30, R35, PT ;  /* 0x000000231e00720c */ /* 0x000fda0003f45270 */
[----:B------:R-:W-:Y:S05]  /*3370*/  @P2 BRA `(.L_x_151) ;  /* 0xfffffffc00ec2947 */ /* 0x000fea000383ffff */
.L_x_150:
        /* <DEDUP_REMOVED lines=45> */
[----:B------:R-:W0:Y:S01]  /*3650*/  LDC.64 R28, c[0x0][0x3f0] ;  /* 0x0000fc00ff1c7b82 */ /* 0x000e220000000a00 */
        /* <DEDUP_REMOVED lines=74> */
[----:B------:R-:W-:-:S02]  /*3b00*/  F2FP.BF16.F32.PACK_AB R31, R50, R31 ;  /* 0x0000001f321f723e */ /* 0x000fc400000010ff */
[----:B------:R-:W-:Y:S01]  /*3b10*/  F2FP.BF16.F32.PACK_AB R30, R35, R30 ;  /* 0x0000001e231e723e */ /* 0x000fe200000010ff */
[--C-:B------:R-:W-:Y:S01]  /*3b20*/  IMAD.WIDE.U32 R42, R105, 0x10, R28.reuse ;  /* 0x00000010692a7825 */ /* 0x100fe200078e001c */
[----:B------:R-:W-:Y:S02]  /*3b30*/  F2FP.BF16.F32.PACK_AB R35, R47, R136 ;  /* 0x000000882f23723e */ /* 0x000fe400000010ff */
[----:B------:R-:W-:Y:S01]  /*3b40*/  F2FP.BF16.F32.PACK_AB R34, R45, R34 ;  /* 0x000000222d22723e */ /* 0x000fe200000010ff */
[----:B------:R-:W-:Y:S01]  /*3b50*/  IMAD.WIDE.U32 R106, R106, 0x10, R28 ;  /* 0x000000106a6a7825 */ /* 0x000fe200078e001c */
[----:B------:R-:W-:Y:S02]  /*3b60*/  F2FP.BF16.F32.PACK_AB R29, R33, R48 ;  /* 0x00000030211d723e */ /* 0x000fe400000010ff */
[----:B------:R-:W-:Y:S02]  /*3b70*/  F2FP.BF16.F32.PACK_AB R28, R3, R0 ;  /* 0x00000000031c723e */ /* 0x000fe400000010ff */
[----:B------:R-:W-:-:S02]  /*3b80*/  F2FP.BF16.F32.PACK_AB R33, R39, R132 ;  /* 0x000000842721723e */ /* 0x000fc400000010ff */
[----:B------:R-:W-:Y:S01]  /*3b90*/  F2FP.BF16.F32.PACK_AB R32, R37, R32 ;  /* 0x000000202520723e */ /* 0x000fe200000010ff */
[----:B------:R0:W-:Y:S01]  /*3ba0*/  STG.E.128 desc[UR4][R40.64], R28 ;  /* 0x0000001c28007986 */ /* 0x0001e2000c101d04 */
[----:B------:R-:W-:Y:S02]  /*3bb0*/  F2FP.BF16.F32.PACK_AB R39, R103, R120 ;  /* 0x000000786727723e */ /* 0x000fe400000010ff */
[----:B------:R-:W-:Y:S01]  /*3bc0*/  F2FP.BF16.F32.PACK_AB R38, R109, R38 ;  /* 0x000000266d26723e */ /* 0x000fe200000010ff */
[----:B------:R0:W-:Y:S01]  /*3bd0*/  STG.E.128 desc[UR4][R42.64], R32 ;  /* 0x000000202a007986 */ /* 0x0001e2000c101d04 */
[----:B------:R-:W-:Y:S02]  /*3be0*/  F2FP.BF16.F32.PACK_AB R37, R51, R116 ;  /* 0x000000743325723e */ /* 0x000fe400000010ff */
[----:B------:R-:W-:-:S05]  /*3bf0*/  F2FP.BF16.F32.PACK_AB R36, R49, R36 ;  /* 0x000000243124723e */ /* 0x000fca00000010ff */
        /* <DEDUP_REMOVED lines=26> */
[----:B0-----:R-:W-:Y:S02]  /*3da0*/  MOV R28, R101 ;  /* 0x00000065001c7202 */ /* 0x001fe40000000f00 */
        /* <DEDUP_REMOVED lines=22> */
[----:B------:R-:W-:-:S07]  /*3f10*/  MOV R59, R2 ;  /* 0x00000002003b7202 */ /* 0x000fce0000000f00 */
.L_x_141:
[----:B-----5:R-:W0:Y:S01]  /*3f20*/  LDC.64 R10, c[0x0][0x3e0] ;  /* 0x0000f800ff0a7b82 */ /* 0x020e220000000a00 */
[----:B------:R-:W-:-:S05]  /*3f30*/  SHF.R.U32.HI R5, RZ, 0x3, R85 ;  /* 0x00000003ff057819 */ /* 0x000fca0000011655 */
[----:B------:R-:W-:Y:S02]  /*3f40*/  IMAD R5, R5, 0x1800, R84 ;  /* 0x0000180005057824 */ /* 0x000fe400078e0254 */
[----:B------:R-:W1:Y:S03]  /*3f50*/  LDC.64 R12, c[0x0][0x3e8] ;  /* 0x0000fa00ff0c7b82 */ /* 0x000e660000000a00 */
[C---:B------:R-:W-:Y:S02]  /*3f60*/  IADD3 R9, PT, PT, R5.reuse, 0x800, RZ ;  /* 0x0000080005097810 */ /* 0x040fe40007ffe0ff */
[C---:B------:R-:W-:Y:S01]  /*3f70*/  IADD3 R15, PT, PT, R5.reuse, 0x1000, RZ ;  /* 0x00001000050f7810 */ /* 0x040fe20007ffe0ff */
[----:B0-----:R-:W-:-:S04]  /*3f80*/  IMAD.WIDE.U32 R2, R5, 0x20, R10 ;  /* 0x0000002005027825 */ /* 0x001fc800078e000a */
[----:B------:R-:W-:Y:S01]  /*3f90*/  IMAD.WIDE.U32 R6, R9, 0x20, R10 ;  /* 0x0000002009067825 */ /* 0x000fe200078e000a */
[----:B------:R-:W-:Y:S03]  /*3fa0*/  STG.E.128 desc[UR4][R2.64], R76 ;  /* 0x0000004c02007986 */ /* 0x000fe6000c101d04 */
[--C-:B-1----:R-:W-:Y:S01]  /*3fb0*/  IMAD.WIDE.U32 R4, R5, 0x20, R12.reuse ;  /* 0x0000002005047825 */ /* 0x102fe200078e000c */
[----:B------:R-:W-:Y:S03]  /*3fc0*/  STG.E.128 desc[UR4][R2.64+0x10], R72 ;  /* 0x0000104802007986 */ /* 0x000fe6000c101d04 */
[----:B------:R-:W-:Y:S01]  /*3fd0*/  IMAD.WIDE.U32 R8, R9, 0x20, R12 ;  /* 0x0000002009087825 */ /* 0x000fe200078e000c */
        /* <DEDUP_REMOVED lines=13> */
.L_x_153:
        /* <DEDUP_REMOVED lines=13> */
.L_x_2990:


//--------------------- .text._ZN10layer_norm22ln_bwd_finalize_kernelINS_22Kernel_traits_finalizeILj49152E6__halffS2_fjLj1024ELj4ENS_18Kernel_traits_baseILj49152ES2_fS2_fjLj1024EEEEEEEvNS_9BwdParamsE --------------------------
	.section	.text._ZN10layer_norm22ln_bwd_finalize_kernelINS_22Kernel_traits_finalizeILj49152E6__halffS2_fjLj1024ELj4ENS_18Kernel_traits_baseILj49152ES2_fS2_fjLj1024EEEEEEEvNS_9BwdParamsE,"ax",@progbits
	.align	128
        .global         _ZN10layer_norm22ln_bwd_finalize_kernelINS_22Kernel_traits_finalizeILj49152E6__halffS2_fjLj1024ELj4ENS_18Kernel_traits_baseILj49152ES2_fS2_fjLj1024EEEEEEEvNS_9BwdParamsE
        .type           _ZN10layer_norm22ln_bwd_finalize_kernelINS_22Kernel_traits_finalizeILj49152E6__halffS2_fjLj1024ELj4ENS_18Kernel_traits_baseILj49152ES2_fS2_fjLj1024EEEEEEEvNS_9BwdParamsE,@function
        .size           _ZN10layer_norm22ln_bwd_finalize_kernelINS_22Kernel_traits_finalizeILj49152E6__halffS2_fjLj1024ELj4ENS_18Kernel_traits_baseILj49152ES2_fS2_fjLj1024EEEEEEEvNS_9BwdParamsE,(.L_x_2991 - _ZN10layer_norm22ln_bwd_finalize_kernelINS_22Kernel_traits_finalizeILj49152E6__halffS2_fjLj1024ELj4ENS_18Kernel_traits_baseILj49152ES2_fS2_fjLj1024EEEEEEEvNS_9BwdParamsE)
        .other          _ZN10layer_norm22ln_bwd_finalize_kernelINS_22Kernel_traits_finalizeILj49152E6__halffS2_fjLj1024ELj4ENS_18Kernel_traits_baseILj49152ES2_fS2_fjLj1024EEEEEEEvNS_9BwdParamsE,@"STO_CUDA_ENTRY STV_DEFAULT"
_ZN10layer_norm22ln_bwd_finalize_kernelINS_22Kernel_traits_finalizeILj49152E6__halffS2_fjLj1024ELj4ENS_18Kernel_traits_baseILj49152ES2_fS2_fjLj1024EEEEEEEvNS_9BwdParamsE:
.text._ZN10layer_norm22ln_bwd_finalize_kernelINS_22Kernel_traits_finalizeILj49152E6__halffS2_fjLj1024ELj4ENS_18Kernel_traits_baseILj49152ES2_fS2_fjLj1024EEEEEEEvNS_9BwdParamsE:
        /* <DEDUP_REMOVED lines=37> */
.L_x_158:
        /* <DEDUP_REMOVED lines=118> */
.L_x_157:
[----:B------:R-:W-:Y:S05]  /*09b0*/  BSYNC.RECONVERGENT B1 ;  /* 0x0000000000017941 */ /* 0x000fea0003800200 */
.L_x_156:
        /* <DEDUP_REMOVED lines=65> */
.L_x_160:
[----:B------:R-:W-:Y:S05]  /*0dd0*/  BSYNC.RECONVERGENT B1 ;  /* 0x0000000000017941 */ /* 0x000fea0003800200 */
.L_x_159:
        /* <DEDUP_REMOVED lines=37> */
.L_x_162:
[----:B------:R-:W-:Y:S05]  /*1030*/  BSYNC.RECONVERGENT B1 ;  /* 0x0000000000017941 */ /* 0x000fea0003800200 */
.L_x_161:
[----:B------:R-:W-:Y:S05]  /*1040*/  @!P1 BRA `(.L_x_155) ;  /* 0x00000000003c9947 */ /* 0x000fea0003800000 */
[----:B------:R-:W0:Y:S01]  /*1050*/  LDC.64 R6, c[0x0][0x3e0] ;  /* 0x0000f800ff067b82 */ /* 0x000e220000000a00 */
[----:B------:R-:W-:Y:S01]  /*1060*/  IMAD R2, R15, 0xc000, R11 ;  /* 0x0000c0000f027824 */ /* 0x000fe200078e020b */
[----:B------:R-:W-:-:S04]  /*1070*/  IADD3 R24, PT, PT, -R24, RZ, RZ ;  /* 0x000000ff18187210 */ /* 0x000fc80007ffe1ff */
[----:B------:R-:W-:Y:S02]  /*1080*/  IADD3 R11, PT, PT, R13, R2, RZ ;  /* 0x000000020d0b7210 */ /* 0x000fe40007ffe0ff */
[----:B------:R-:W1:Y:S05]  /*1090*/  LDC.64 R8, c[0x0][0x3e8] ;  /* 0x0000fa00ff087b82 */ /* 0x000e6a0000000a00 */
.L_x_163:
        /* <DEDUP_REMOVED lines=10> */
.L_x_155:
[----:B------:R-:W-:Y:S05]  /*1140*/  BSYNC.RECONVERGENT B0 ;  /* 0x0000000000007941 */ /* 0x000fea0003800200 */
.L_x_154:
        /* <DEDUP_REMOVED lines=55> */
.L_x_164:
        /* <DEDUP_REMOVED lines=12> */
.L_x_2991:


//--------------------- .text._ZN10layer_norm13ln_bwd_kernelINS_13Kernel_traitsI6__halffS2_fjLj49152ELj8ELj1ELj8ELj16ENS_18Kernel_traits_baseILj49152ES2_fS2_fjLj256EEEEEEEvNS_9BwdParamsE --------------------------
	.section	.text._ZN10layer_norm13ln_bwd_kernelINS_13Kernel_traitsI6__halffS2_fjLj49152ELj8ELj1ELj8ELj16ENS_18Kernel_traits_baseILj49152ES2_fS2_fjLj256EEEEEEEvNS_9BwdParamsE,"ax",@progbits
	.align	128
        .global         _ZN10layer_norm13ln_bwd_kernelINS_13Kernel_traitsI6__halffS2_fjLj49152ELj8ELj1ELj8ELj16ENS_18Kernel_traits_baseILj49152ES2_fS2_fjLj256EEEEEEEvNS_9BwdParamsE
        .type           _ZN10layer_norm13ln_bwd_kernelINS_13Kernel_traitsI6__halffS2_fjLj49152ELj8ELj1ELj8ELj16ENS_18Kernel_traits_baseILj49152ES2_fS2_fjLj256EEEEEEEvNS_9BwdParamsE,@function
        .size           _ZN10layer_norm13ln_bwd_kernelINS_13Kernel_traitsI6__halffS2_fjLj49152ELj8ELj1ELj8ELj16ENS_18Kernel_traits_baseILj49152ES2_fS2_fjLj256EEEEEEEvNS_9BwdParamsE,(.L_x_2992 - _ZN10layer_norm13ln_bwd_kernelINS_13Kernel_traitsI6__halffS2_fjLj49152ELj8ELj1ELj8ELj16ENS_18Kernel_traits_baseILj49152ES2_fS2_fjLj256EEEEEEEvNS_9BwdParamsE)
        .other          _ZN10layer_norm13ln_bwd_kernelINS_13Kernel_traitsI6__halffS2_fjLj49152ELj8ELj1ELj8ELj16ENS_18Kernel_traits_baseILj49152ES2_fS2_fjLj256EEEEEEEvNS_9BwdParamsE,@"STO_CUDA_ENTRY STV_DEFAULT"
_ZN10layer_norm13ln_bwd_kernelINS_13Kernel_traitsI6__halffS2_fjLj49152ELj8ELj1ELj8ELj16ENS_18Kernel_traits_baseILj49152ES2_fS2_fjLj256EEEEEEEvNS_9BwdParamsE:
.text._ZN10layer_norm13ln_bwd_kernelINS_13Kernel_traitsI6__halffS2_fjLj49152ELj8ELj1ELj8ELj16ENS_18Kernel_traits_baseILj49152ES2_fS2_fjLj256EEEEEEEvNS_9BwdParamsE:
        /* <DEDUP_REMOVED lines=63> */
[----:B-----5:R-:W-:Y:S01]  /*03f0*/  MOV R120, R2 ;  /* 0x0000000200787202 */ /* 0x020fe20000000f00 */
[----:B------:R-:W-:Y:S01]  /*0400*/  HFMA2 R52, -RZ, RZ, 0, 0 ;  /* 0x00000000ff347431 */ /* 0x000fe200000001ff */
[----:B------:R-:W-:Y:S02]  /*0410*/  SHF.R.U64 R119, R2, 0x10, R3 ;  /* 0x0000001002777819 */ /* 0x000fe40000001203 */
[----:B------:R-:W-:Y:S02]  /*0420*/  CS2R R100, SRZ ;  /* 0x0000000000647805 */ /* 0x000fe4000001ff00 */
[----:B------:R-:W-:Y:S02]  /*0430*/  MOV R0, R3 ;  /* 0x0000000300007202 */ /* 0x000fe40000000f00 */
[----:B------:R-:W-:Y:S02]  /*0440*/  CS2R R98, SRZ ;  /* 0x0000000000627805 */ /* 0x000fe4000001ff00 */
[----:B------:R-:W-:-:S02]  /*0450*/  MOV R118, R44 ;  /* 0x0000002c00767202 */ /* 0x000fc40000000f00 */
[----:B------:R-:W-:Y:S02]  /*0460*/  CS2R R96, SRZ ;  /* 0x0000000000607805 */ /* 0x000fe4000001ff00 */
[----:B------:R-:W-:Y:S02]  /*0470*/  MOV R2, R45 ;  /* 0x0000002d00027202 */ /* 0x000fe40000000f00 */
[----:B------:R-:W-:Y:S02]  /*0480*/  CS2R R94, SRZ ;  /* 0x00000000005e7805 */ /* 0x000fe4000001ff00 */
[----:B------:R-:W-:Y:S02]  /*0490*/  PRMT R120, R0, 0x5410, R120 ;  /* 0x0000541000787816 */ /* 0x000fe40000000078 */
[----:B------:R-:W-:Y:S02]  /*04a0*/  CS2R R92, SRZ ;  /* 0x00000000005c7805 */ /* 0x000fe4000001ff00 */
[----:B------:R-:W-:-:S02]  /*04b0*/  PRMT R118, R2, 0x5410, R118 ;  /* 0x0000541002767816 */ /* 0x000fc40000000076 */
[----:B------:R-:W-:Y:S02]  /*04c0*/  CS2R R90, SRZ ;  /* 0x00000000005a7805 */ /* 0x000fe4000001ff00 */
[--C-:B------:R-:W-:Y:S02]  /*04d0*/  SHF.R.U64 R108, R38, 0x10, R39.reuse ;  /* 0x00000010266c7819 */ /* 0x100fe40000001227 */
[----:B------:R-:W-:Y:S02]  /*04e0*/  CS2R R88, SRZ ;  /* 0x0000000000587805 */ /* 0x000fe4000001ff00 */
[----:B------:R-:W-:Y:S02]  /*04f0*/  SHF.R.U32.HI R0, RZ, 0x10, R39 ;  /* 0x00000010ff007819 */ /* 0x000fe40000011627 */
[----:B------:R-:W-:Y:S02]  /*0500*/  CS2R R58, SRZ ;  /* 0x00000000003a7805 */ /* 0x000fe4000001ff00 */
[----:B------:R-:W-:-:S02]  /*0510*/  SHF.R.U64 R107, R36, 0x10, R37 ;  /* 0x00000010246b7819 */ /* 0x000fc40000001225 */
[----:B------:R-:W-:Y:S02]  /*0520*/  CS2R R60, SRZ ;  /* 0x00000000003c7805 */ /* 0x000fe4000001ff00 */
[----:B------:R-:W-:Y:S02]  /*0530*/  SHF.R.U32.HI R2, RZ, 0x10, R37 ;  /* 0x00000010ff027819 */ /* 0x000fe40000011625 */
        /* <DEDUP_REMOVED lines=13> */
[----:B------:R-:W-:Y:S02]  /*0610*/  SHF.R.U32.HI R7, RZ, 0x10, R3 ;  /* 0x00000010ff077819 */ /* 0x000fe40000011603 */
[----:B------:R-:W-:Y:S02]  /*0620*/  CS2R R76, SRZ ;  /* 0x00000000004c7805 */ /* 0x000fe4000001ff00 */
[----:B------:R-:W-:-:S02]  /*0630*/  PRMT R106, R0, 0x5410, R106 ;  /* 0x00005410006a7816 */ /* 0x000fc4000000006a */
[----:B------:R-:W-:Y:S02]  /*0640*/  CS2R R78, SRZ ;  /* 0x00000000004e7805 */ /* 0x000fe4000001ff00 */
[----:B------:R-:W-:Y:S02]  /*0650*/  PRMT R105, R2, 0x5410, R105 ;  /* 0x0000541002697816 */ /* 0x000fe40000000069 */
[----:B------:R-:W-:Y:S02]  /*0660*/  CS2R R80, SRZ ;  /* 0x0000000000507805 */ /* 0x000fe4000001ff00 */
[--C-:B------:R-:W-:Y:S02]  /*0670*/  SHF.R.U64 R117, R44, 0x10, R45.reuse ;  /* 0x000000102c757819 */ /* 0x100fe4000000122d */
[----:B------:R-:W-:Y:S02]  /*0680*/  CS2R R82, SRZ ;  /* 0x0000000000527805 */ /* 0x000fe4000001ff00 */
[----:B------:R-:W-:-:S02]  /*0690*/  SHF.R.U32.HI R8, RZ, 0x10, R45 ;  /* 0x00000010ff087819 */ /* 0x000fc4000001162d */
[----:B------:R-:W-:Y:S02]  /*06a0*/  CS2R R84, SRZ ;  /* 0x0000000000547805 */ /* 0x000fe4000001ff00 */
[----:B------:R-:W-:Y:S02]  /*06b0*/  MOV R116, R46 ;  /* 0x0000002e00747202 */ /* 0x000fe40000000f00 */
[----:B------:R-:W-:Y:S02]  /*06c0*/  CS2R R86, SRZ ;  /* 0x0000000000567805 */ /* 0x000fe4000001ff00 */
[----:B------:R-:W-:Y:S02]  /*06d0*/  MOV R3, R47 ;  /* 0x0000002f00037202 */ /* 0x000fe40000000f00 */
[--C-:B------:R-:W-:Y:S02]  /*06e0*/  SHF.R.U64 R115, R46, 0x10, R47.reuse ;  /* 0x000000102e737819 */ /* 0x100fe4000000122f */
[----:B------:R-:W-:-:S02]  /*06f0*/  SHF.R.U32.HI R9, RZ, 0x10, R47 ;  /* 0x00000010ff097819 */ /* 0x000fc4000001162f */
[----:B------:R-:W-:Y:S02]  /*0700*/  MOV R114, R48 ;  /* 0x0000003000727202 */ /* 0x000fe40000000f00 */
[----:B------:R-:W-:Y:S02]  /*0710*/  MOV R4, R49 ;  /* 0x0000003100047202 */ /* 0x000fe40000000f00 */
[--C-:B------:R-:W-:Y:S02]  /*0720*/  SHF.R.U64 R113, R48, 0x10, R49.reuse ;  /* 0x0000001030717819 */ /* 0x100fe40000001231 */
[----:B------:R-:W-:Y:S02]  /*0730*/  SHF.R.U32.HI R10, RZ, 0x10, R49 ;  /* 0x00000010ff0a7819 */ /* 0x000fe40000011631 */
[----:B------:R-:W-:Y:S02]  /*0740*/  MOV R112, R54 ;  /* 0x0000003600707202 */ /* 0x000fe40000000f00 */
[----:B------:R-:W-:-:S02]  /*0750*/  MOV R5, R55 ;  /* 0x0000003700057202 */ /* 0x000fc40000000f00 */
[--C-:B------:R-:W-:Y:S02]  /*0760*/  SHF.R.U64 R111, R54, 0x10, R55.reuse ;  /* 0x00000010366f7819 */ /* 0x100fe40000001237 */
[----:B------:R-:W-:Y:S02]  /*0770*/  SHF.R.U32.HI R11, RZ, 0x10, R55 ;  /* 0x00000010ff0b7819 */ /* 0x000fe40000011637 */
[----:B------:R-:W-:Y:S02]  /*0780*/  CS2R R54, SRZ ;  /* 0x0000000000367805 */ /* 0x000fe4000001ff00 */
[----:B------:R-:W-:Y:S02]  /*0790*/  MOV R110, R56 ;  /* 0x00000038006e7202 */ /* 0x000fe40000000f00 */
[----:B------:R-:W-:Y:S02]  /*07a0*/  MOV R6, R57 ;  /* 0x0000003900067202 */ /* 0x000fe40000000f00 */
[----:B------:R-:W-:-:S02]  /*07b0*/  SHF.R.U64 R109, R56, 0x10, R57 ;  /* 0x00000010386d7819 */ /* 0x000fc40000001239 */
[----:B------:R-:W-:Y:S02]  /*07c0*/  SHF.R.U32.HI R12, RZ, 0x10, R57 ;  /* 0x00000010ff0c7819 */ /* 0x000fe40000011639 */
[----:B------:R-:W-:Y:S02]  /*07d0*/  CS2R R56, SRZ ;  /* 0x0000000000387805 */ /* 0x000fe4000001ff00 */
[--C-:B------:R-:W-:Y:S02]  /*07e0*/  SHF.R.U64 R104, R30, 0x10, R31.reuse ;  /* 0x000000101e687819 */ /* 0x100fe4000000121f */
[----:B------:R-:W-:Y:S02]  /*07f0*/  SHF.R.U32.HI R0, RZ, 0x10, R31 ;  /* 0x00000010ff007819 */ /* 0x000fe4000001161f */
[--C-:B------:R-:W-:Y:S02]  /*0800*/  SHF.R.U64 R103, R28, 0x10, R29.reuse ;  /* 0x000000101c677819 */ /* 0x100fe4000000121d */
[----:B------:R-:W-:-:S02]  /*0810*/  SHF.R.U32.HI R2, RZ, 0x10, R29 ;  /* 0x00000010ff027819 */ /* 0x000fc4000001161d */
        /* <DEDUP_REMOVED lines=12> */
[----:B------:R-:W-:-:S13]  /*08e0*/  PLOP3.LUT P1, PT, PT, PT, PT, 0x8, 0x80 ;  /* 0x000000000080781c */ /* 0x000fda0003f2e170 */
.L_x_176:
[----:B-1----:R-:W0:Y:S01]  /*08f0*/  LDC.64 R2, c[0x0][0x398] ;  /* 0x0000e600ff027b82 */ /* 0x002e220000000a00 */
        /* <DEDUP_REMOVED lines=17> */
[C---:B------:R-:W-:Y:S02]  /*0a10*/  IADD3 R124, PT, PT, R125.reuse, 0x1000, RZ ;  /* 0x000010007d7c7810 */ /* 0x040fe40007ffe0ff */
[C---:B------:R-:W-:Y:S01]  /*0a20*/  IADD3 R123, PT, PT, R125.reuse, 0x1800, RZ ;  /* 0x000018007d7b7810 */ /* 0x040fe20007ffe0ff */
[C---:B---3--:R-:W-:Y:S01]  /*0a30*/  IMAD.WIDE.U32 R126, R125.reuse, 0x10, R24 ;  /* 0x000000107d7e7825 */ /* 0x048fe200078e0018 */
[C---:B------:R-:W-:Y:S01]  /*0a40*/  IADD3 R122, PT, PT, R125.reuse, 0x2000, RZ ;  /* 0x000020007d7a7810 */ /* 0x040fe20007ffe0ff */
[----:B------:R1:W5:Y:S01]  /*0a50*/  LDG.E.64 R48, desc[UR4][R12.64] ;  /* 0x000000040c307981 */ /* 0x000362000c1e1b00 */
[----:B------:R-:W-:Y:S01]  /*0a60*/  IADD3 R121, PT, PT, R125, 0x2800, RZ ;  /* 0x000028007d797810 */ /* 0x000fe20007ffe0ff */
[--C-:B------:R-:W-:Y:S02]  /*0a70*/  IMAD.WIDE.U32 R40, R124, 0x8, R46.reuse ;  /* 0x000000087c287825 */ /* 0x100fe400078e002e */
[----:B0-----:R1:W5:Y:S02]  /*0a80*/  LDG.E.64 R2, desc[UR4][R12.64+0x4000] ;  /* 0x004000040c027981 */ /* 0x001364000c1e1b00 */
        /* <DEDUP_REMOVED lines=16> */
[----:B------:R-:W5:Y:S01]  /*0b90*/  LDG.E.128 R24, desc[UR4][R24.64] ;  /* 0x0000000418187981 */ /* 0x000f62000c1e1d00 */
[----:B-1----:R-:W-:Y:S05]  /*0ba0*/  BRA `(.L_x_167) ;  /* 0x0000000000887947 */ /* 0x002fea0003800000 */
.L_x_166:
[----:B0-----:R-:W0:Y:S01]  /*0bb0*/  S2R R2, SR_TID.X ;  /* 0x0000000000027919 */ /* 0x001e220000002100 */
[----:B------:R-:W1:Y:S01]  /*0bc0*/  LDC.64 R24, c[0x0][0x398] ;  /* 0x0000e600ff187b82 */ /* 0x000e620000000a00 */
[----:B------:R-:W2:Y:S07]  /*0bd0*/  S2R R51, SR_CTAID.X ;  /* 0x0000000000337919 */ /* 0x000eae0000002500 */
[----:B------:R-:W3:Y:S01]  /*0be0*/  LDC.64 R4, c[0x0][0x3d8] ;  /* 0x0000f600ff047b82 */ /* 0x000ee20000000a00 */
[----:B0-----:R-:W-:-:S02]  /*0bf0*/  LOP3.LUT R2, R2, 0xff, RZ, 0xc0, !PT ;  /* 0x000000ff02027812 */ /* 0x001fc400078ec0ff */
[----:B--2---:R-:W-:-:S04]  /*0c00*/  SHF.L.U32 R3, R51, 0x8, RZ ;  /* 0x0000000833037819 */ /* 0x004fc800000006ff */
[----:B------:R-:W-:-:S05]  /*0c10*/  LOP3.LUT R50, R2, 0x700, R3, 0xf8, !PT ;  /* 0x0000070002327812 */ /* 0x000fca00078ef803 */
[----:B------:R-:W-:-:S04]  /*0c20*/  IMAD R125, R53, 0x3000, R50 ;  /* 0x00003000357d7824 */ /* 0x000fc800078e0232 */
[C---:B-1----:R-:W-:Y:S01]  /*0c30*/  IMAD.WIDE.U32 R126, R125.reuse, 0x10, R24 ;  /* 0x000000107d7e7825 */ /* 0x042fe200078e0018 */
[C---:B------:R-:W-:Y:S02]  /*0c40*/  IADD3 R124, PT, PT, R125.reuse, 0x1000, RZ ;  /* 0x000010007d7c7810 */ /* 0x040fe40007ffe0ff */
        /* <DEDUP_REMOVED lines=10> */
[----:B------:R-:W5:Y:S02]  /*0cf0*/  LDG.E.128 R16, desc[UR4][R16.64] ;  /* 0x0000000410107981 */ /* 0x000f64000c1e1d00 */
[--C-:B------:R-:W-:Y:S02]  /*0d00*/  IMAD.WIDE.U32 R40, R124, 0x8, R4.reuse ;  /* 0x000000087c287825 */ /* 0x100fe400078e0004 */
[----:B------:R-:W5:Y:S02]  /*0d10*/  LDG.E.128 R20, desc[UR4][R20.64] ;  /* 0x0000000414147981 */ /* 0x000f64000c1e1d00 */
[----:B------:R-:W-:-:S02]  /*0d20*/  IMAD.WIDE.U32 R42, R123, 0x8, R4 ;  /* 0x000000087b2a7825 */ /* 0x000fc400078e0004 */
[----:B------:R-:W5:Y:S02]  /*0d30*/  LDG.E.64 R40, desc[UR4][R40.64] ;  /* 0x0000000428287981 */ /* 0x000f64000c1e1b00 */
[--C-:B------:R-:W-:Y:S02]  /*0d40*/  IMAD.WIDE.U32 R44, R122, 0x8, R4.reuse ;  /* 0x000000087a2c7825 */ /* 0x100fe400078e0004 */
[----:B------:R-:W5:Y:S02]  /*0d50*/  LDG.E.64 R42, desc[UR4][R42.64] ;  /* 0x000000042a2a7981 */ /* 0x000f64000c1e1b00 */
[C---:B------:R-:W-:Y:S02]  /*0d60*/  IMAD.WIDE.U32 R46, R121.reuse, 0x8, R4 ;  /* 0x00000008792e7825 */ /* 0x040fe400078e0004 */
[----:B------:R0:W5:Y:S02]  /*0d70*/  LDG.E.128 R4, desc[UR4][R126.64] ;  /* 0x000000047e047981 */ /* 0x000164000c1e1d00 */
[----:B------:R-:W-:-:S02]  /*0d80*/  IMAD.WIDE.U32 R24, R121, 0x10, R24 ;  /* 0x0000001079187825 */ /* 0x000fc400078e0018 */
[----:B------:R-:W5:Y:S04]  /*0d90*/  LDG.E.64 R44, desc[UR4][R44.64] ;  /* 0x000000042c2c7981 */ /* 0x000f68000c1e1b00 */
[----:B------:R-:W5:Y:S04]  /*0da0*/  LDG.E.64 R46, desc[UR4][R46.64] ;  /* 0x000000042e2e7981 */ /* 0x000f68000c1e1b00 */
[----:B------:R-:W5:Y:S04]  /*0db0*/  LDG.E.128 R12, desc[UR4][R12.64] ;  /* 0x000000040c0c7981 */ /* 0x000f68000c1e1d00 */
[----:B0-----:R-:W5:Y:S02]  /*0dc0*/  LDG.E.128 R24, desc[UR4][R24.64] ;  /* 0x0000000418187981 */ /* 0x001f64000c1e1d00 */
.L_x_167:
[----:B-----5:R-:W-:Y:S02]  /*0dd0*/  MOV R126, R48 ;  /* 0x00000030007e7202 */ /* 0x020fe40000000f00 */
[----:B------:R-:W-:Y:S02]  /*0de0*/  MOV R127, R49 ;  /* 0x00000031007f7202 */ /* 0x000fe40000000f00 */
[----:B------:R-:W-:Y:S02]  /*0df0*/  MOV R128, R2 ;  /* 0x0000000200807202 */ /* 0x000fe40000000f00 */
[----:B------:R-:W-:Y:S02]  /*0e00*/  MOV R129, R3 ;  /* 0x0000000300817202 */ /* 0x000fe40000000f00 */
[----:B------:R-:W-:Y:S02]  /*0e10*/  PRMT R150, R127, 0x5410, R126 ;  /* 0x000054107f967816 */ /* 0x000fe4000000007e */
[----:B------:R-:W-:-:S02]  /*0e20*/  PRMT R149, R149, 0x5410, R128 ;  /* 0x0000541095957816 */ /* 0x000fc40000000080 */
[----:B------:R-:W-:Y:S02]  /*0e30*/  PRMT R148, R148, 0x5410, R129 ;  /* 0x0000541094947816 */ /* 0x000fe40000000081 */
[----:B------:R-:W-:Y:S02]  /*0e40*/  MOV R126, R40 ;  /* 0x00000028007e7202 */ /* 0x000fe40000000f00 */
[----:B------:R-:W-:Y:S02]  /*0e50*/  MOV R127, R41 ;  /* 0x00000029007f7202 */ /* 0x000fe40000000f00 */
[----:B------:R-:W-:Y:S02]  /*0e60*/  MOV R128, R42 ;  /* 0x0000002a00807202 */ /* 0x000fe40000000f00 */
[----:B------:R-:W-:Y:S02]  /*0e70*/  MOV R129, R43 ;  /* 0x0000002b00817202 */ /* 0x000fe40000000f00 */
        /* <DEDUP_REMOVED lines=10> */
[----:B------:R-:W-:Y:S01]  /*0f20*/  PRMT R153, R129, 0x7610, R153 ;  /* 0x0000761081997816 */ /* 0x000fe20000000099 */
[----:B------:R-:W-:Y:S06]  /*0f30*/  @P0 BRA `(.L_x_168) ;  /* 0x0000000c00340947 */ /* 0x000fec0003800000 */
[--C-:B------:R-:W-:Y:S01]  /*0f40*/  FADD.FTZ R143, R8, -R0.reuse ;  /* 0x80000000088f7221 */ /* 0x100fe20000010000 */
[--C-:B------:R-:W-:Y:S01]  /*0f50*/  FADD.FTZ R161, R12, -R0.reuse ;  /* 0x800000000ca17221 */ /* 0x100fe20000010000 */
[--C-:B------:R-:W-:Y:S01]  /*0f60*/  FADD.FTZ R171, R14, -R0.reuse ;  /* 0x800000000eab7221 */ /* 0x100fe20000010000 */
[----:B------:R-:W-:Y:S01]  /*0f70*/  SHF.R.U64 R8, R48, 0x10, R49 ;  /* 0x0000001030087819 */ /* 0x000fe20000001231 */
[--C-:B------:R-:W-:Y:S01]  /*0f80*/  FADD.FTZ R129, R5, -R0.reuse ;  /* 0x8000000005817221 */ /* 0x100fe20000010000 */
[--C-:B------:R-:W-:Y:S01]  /*0f90*/  SHF.R.U64 R12, R2, 0x10, R3.reuse ;  /* 0x00000010020c7819 */ /* 0x100fe20000001203 */
[----:B------:R-:W-:Y:S01]  /*0fa0*/  HADD2.F32 R5, -RZ, R150.H1_H1 ;  /* 0x30000096ff057230 */ /* 0x000fe20000004100 */
[----:B------:R-:W-:Y:S01]  /*0fb0*/  SHF.R.U32.HI R14, RZ, 0x10, R3 ;  /* 0x00000010ff0e7819 */ /* 0x000fe20000011603 */
[----:B------:R-:W-:Y:S01]  /*0fc0*/  HADD2.F32 R130, -RZ, R120.H1_H1 ;  /* 0x30000078ff827230 */ /* 0x000fe20000004100 */
[----:B------:R-:W-:Y:S01]  /*0fd0*/  SHF.R.U64 R3, R44, 0x10, R45 ;  /* 0x000000102c037819 */ /* 0x000fe2000000122d */
[--C-:B------:R-:W-:Y:S01]  /*0fe0*/  FADD.FTZ R127, R4, -R0.reuse ;  /* 0x80000000047f7221 */ /* 0x100fe20000010000 */
[----:B------:R-:W-:Y:S01]  /*0ff0*/  FADD.FTZ R141, R7, -R0 ;  /* 0x80000000078d7221 */ /* 0x000fe20000010000 */
[----:B------:R-:W-:Y:S01]  /*1000*/  SHF.R.U32.HI R144, RZ, 0x10, R43 ;  /* 0x00000010ff907819 */ /* 0x000fe2000001162b */
[----:B------:R-:W-:-:S02]  /*1010*/  HADD2.F32 R7, -RZ, R150.H0_H0 ;  /* 0x20000096ff077230 */ /* 0x000fc40000004100 */
[--C-:B------:R-:W-:Y:S01]  /*1020*/  FADD.FTZ R135, R6, -R0.reuse ;  /* 0x8000000006877221 */ /* 0x100fe20000010000 */
[----:B------:R-:W-:Y:S02]  /*1030*/  HADD2.F32 R133, -RZ, R119.H1_H1 ;  /* 0x30000077ff857230 */ /* 0x000fe40000004100 */
[--C-:B------:R-:W-:Y:S01]  /*1040*/  FADD.FTZ R145, R9, -R0.reuse ;  /* 0x8000000009917221 */ /* 0x100fe20000010000 */
[----:B------:R-:W-:Y:S02]  /*1050*/  HADD2.F32 R8, -RZ, R8.H0_H0 ;  /* 0x20000008ff087230 */ /* 0x000fe40000004100 */
[--C-:B------:R-:W-:Y:S01]  /*1060*/  FADD.FTZ R155, R10, -R0.reuse ;  /* 0x800000000a9b7221 */ /* 0x100fe20000010000 */
[----:B------:R-:W-:Y:S02]  /*1070*/  HADD2.F32 R150, -RZ, R3.H0_H0 ;  /* 0x20000003ff967230 */ /* 0x000fe40000004100 */
        /* <DEDUP_REMOVED lines=16> */
[----:B------:R-:W-:-:S02]  /*1180*/  HADD2.F32 R11, -RZ, R148.H1_H1 ;  /* 0x30000094ff0b7230 */ /* 0x000fc40000004100 */
[C---:B------:R-:W-:Y:S01]  /*1190*/  FMUL.FTZ R0, R102.reuse, R127 ;  /* 0x0000007f66007220 */ /* 0x040fe20000410000 */
[----:B------:R-:W-:Y:S01]  /*11a0*/  HADD2.F32 R13, -RZ, R148.H0_H0 ;  /* 0x20000094ff0d7230 */ /* 0x000fe20000004100 */
[----:B------:R-:W-:Y:S01]  /*11b0*/  SHF.R.U32.HI R10, RZ, 0x10, R49 ;  /* 0x00000010ff0a7819 */ /* 0x000fe20000011631 */
[----:B------:R-:W-:Y:S02]  /*11c0*/  HADD2.F32 R132, -RZ, R120.H0_H0 ;  /* 0x20000078ff847230 */ /* 0x000fe40000004100 */
[----:B------:R-:W-:Y:S01]  /*11d0*/  FMUL.FTZ R129, R102, R129 ;  /* 0x0000008166817220 */ /* 0x000fe20000410000 */
[----:B------:R-:W-:Y:S02]  /*11e0*/  HADD2.F32 R148, -RZ, R144.H0_H0 ;  /* 0x20000090ff947230 */ /* 0x000fe40000004100 */
[----:B------:R-:W-:Y:S01]  /*11f0*/  FMUL.FTZ R144, R133, R8 ;  /* 0x0000000885907220 */ /* 0x000fe20000410000 */
[----:B------:R-:W-:Y:S01]  /*1200*/  FADD.FTZ R133, RZ, R3 ;  /* 0x00000003ff857221 */ /* 0x000fe20000010000 */
[----:B------:R-:W-:Y:S01]  /*1210*/  FFMA.FTZ R130, R0, R3, RZ ;  /* 0x0000000300827223 */ /* 0x000fe200000100ff */
[----:B------:R-:W-:Y:S01]  /*1220*/  SHF.R.U32.HI R140, RZ, 0x10, R47 ;  /* 0x00000010ff8c7819 */ /* 0x000fe2000001162f */
[----:B------:R-:W-:Y:S01]  /*1230*/  FMUL.FTZ R49, R102, R145 ;  /* 0x0000009166317220 */ /* 0x000fe20000410000 */
[----:B------:R-:W-:-:S02]  /*1240*/  HADD2.F32 R139, -RZ, R119.H0_H0 ;  /* 0x20000077ff8b7230 */ /* 0x000fc40000004100 */
[----:B------:R-:W-:Y:S01]  /*1250*/  FMUL.FTZ R145, R132, R7 ;  /* 0x0000000784917220 */ /* 0x000fe20000410000 */
[----:B------:R-:W-:Y:S02]  /*1260*/  HADD2.F32 R10, -RZ, R10.H0_H0 ;  /* 0x2000000aff0a7230 */ /* 0x000fe40000004100 */
[----:B------:R-:W-:Y:S01]  /*1270*/  FADD.FTZ R132, R133, R144 ;  /* 0x0000009085847221 */ /* 0x000fe20000010000 */
[----:B------:R-:W-:Y:S01]  /*1280*/  SHF.R.U64 R154, R46, 0x10, R47 ;  /* 0x000000102e9a7819 */ /* 0x000fe2000000122f */
[C---:B------:R-:W-:Y:S01]  /*1290*/  FMUL.FTZ R128, R102.reuse, R135 ;  /* 0x0000008766807220 */ /* 0x040fe20000410000 */
[----:B------:R-:W-:Y:S01]  /*12a0*/  FFMA.FTZ R133, R129, R144, R130 ;  /* 0x0000009081857223 */ /* 0x000fe20000010082 */
[----:B------:R-:W-:Y:S01]  /*12b0*/  FMUL.FTZ R46, R102, R161 ;  /* 0x000000a1662e7220 */ /* 0x000fe20000410000 */
[----:B------:R-:W-:Y:S02]  /*12c0*/  HADD2.F32 R9, -RZ, R149.H1_H1 ;  /* 0x30000095ff097230 */ /* 0x000fe40000004100 */
[----:B------:R-:W-:Y:S01]  /*12d0*/  FADD.FTZ R135, R132, R145 ;  /* 0x0000009184877221 */ /* 0x000fe20000010000 */
[----:B------:R-:W-:-:S02]  /*12e0*/  HADD2.F32 R134, -RZ, R118.H1_H1 ;  /* 0x30000076ff867230 */ /* 0x000fc40000004100 */
[----:B------:R-:W-:Y:S01]  /*12f0*/  FMUL.FTZ R127, R102, R141 ;  /* 0x0000008d667f7220 */ /* 0x000fe20000410000 */
[----:B------:R-:W-:Y:S02]  /*1300*/  HADD2.F32 R161, -RZ, R140.H0_H0 ;  /* 0x2000008cffa17230 */ /* 0x000fe40000004100 */
[----:B------:R-:W-:Y:S01]  /*1310*/  FMUL.FTZ R140, R139, R10 ;  /* 0x0000000a8b8c7220 */ /* 0x000fe20000410000 */
[----:B------:R-:W-:Y:S01]  /*1320*/  FFMA.FTZ R130, R128, R145, R133 ;  /* 0x0000009180827223 */ /* 0x000fe20000010085 */
[----:B------:R-:W-:Y:S02]  /*1330*/  HADD2.F32 R157, -RZ, R117.H1_H1 ;  /* 0x30000075ff9d7230 */ /* 0x000fe40000004100 */
[----:B------:R-:W-:Y:S01]  /*1340*/  FMUL.FTZ R141, R134, R9 ;  /* 0x00000009868d7220 */ /* 0x000fe20000410000 */
[----:B------:R-:W-:Y:S02]  /*1350*/  HADD2.F32 R12, -RZ, R12.H0_H0 ;  /* 0x2000000cff0c7230 */ /* 0x000fe40000004100 */
[----:B------:R-:W-:Y:S01]  /*1360*/  FADD.FTZ R132, R135, R140 ;  /* 0x0000008c87847221 */ /* 0x000fe20000010000 */
[----:B------:R-:W-:Y:S01]  /*1370*/  FMUL.FTZ R126, R102, R143 ;  /* 0x0000008f667e7220 */ /* 0x000fe20000410000 */
[----:B------:R-:W-:Y:S01]  /*1380*/  FFMA.FTZ R133, R127, R140, R130 ;  /* 0x0000008c7f857223 */ /* 0x000fe20000010082 */
[----:B------:R-:W-:-:S02]  /*1390*/  HADD2.F32 R136, -RZ, R118.H0_H0 ;  /* 0x20000076ff887230 */ /* 0x000fc40000004100 */
[----:B------:R-:W-:Y:S01]  /*13a0*/  FMUL.FTZ R47, R102, R159 ;  /* 0x0000009f662f7220 */ /* 0x000fe20000410000 */
[----:B------:R-:W-:Y:S01]  /*13b0*/  FMUL.FTZ R134, R157, R12 ;  /* 0x0000000c9d867220 */ /* 0x000fe20000410000 */
[----:B------:R-:W-:Y:S01]  /*13c0*/  FADD.FTZ R159, R132, R141 ;  /* 0x0000008d849f7221 */ /* 0x000fe20000010000 */
[----:B------:R-:W-:Y:S01]  /*13d0*/  FFMA.FTZ R130, R126, R141, R133 ;  /* 0x0000008d7e827223 */ /* 0x000fe20000010085 */
[--C-:B------:R-:W-:Y:S01]  /*13e0*/  HADD2.F32 R15, -RZ, R147.reuse.H1_H1 ;  /* 0x30000093ff0f7230 */ /* 0x100fe20000004100 */
[----:B------:R-:W-:Y:S01]  /*13f0*/  SHF.R.U64 R16, R40, 0x10, R41 ;  /* 0x0000001028107819 */ /* 0x000fe20000001229 */
[----:B------:R-:W-:Y:S02]  /*1400*/  HADD2.F32 R17, -RZ, R147.H0_H0 ;  /* 0x20000093ff117230 */ /* 0x000fe40000004100 */
[----:B------:R-:W-:Y:S01]  /*1410*/  FMUL.FTZ R147, R136, R11 ;  /* 0x0000000b88937220 */ /* 0x000fe20000410000 */
[----:B------:R-:W-:Y:S02]  /*1420*/  HADD2.F32 R163, -RZ, R117.H0_H0 ;  /* 0x20000075ffa37230 */ /* 0x000fe40000004100 */
[----:B------:R-:W-:Y:S01]  /*1430*/  FADD.FTZ R132, R159, R134 ;  /* 0x000000869f847221 */ /* 0x000fe20000010000 */
[----:B------:R-:W-:-:S02]  /*1440*/  HADD2.F32 R14, -RZ, R14.H0_H0 ;  /* 0x2000000eff0e7230 */ /* 0x000fc40000004100 */
[C---:B------:R-:W-:Y:S01]  /*1450*/  FMUL.FTZ R48, R102.reuse, R155 ;  /* 0x0000009b66307220 */ /* 0x040fe20000410000 */
[----:B------:R-:W-:Y:S01]  /*1460*/  FFMA.FTZ R133, R49, R134, R130 ;  /* 0x0000008631857223 */ /* 0x000fe20000010082 */
[----:B------:R-:W-:Y:S01]  /*1470*/  SHF.R.U32.HI R152, RZ, 0x10, R45 ;  /* 0x00000010ff987819 */ /* 0x000fe2000001162d */
[----:B------:R-:W-:Y:S02]  /*1480*/  HADD2.F32 R138, -RZ, R116.H1_H1 ;  /* 0x30000074ff8a7230 */ /* 0x000fe40000004100 */
[----:B------:R-:W-:Y:S01]  /*1490*/  FMUL.FTZ R45, R102, R167 ;  /* 0x000000a7662d7220 */ /* 0x000fe20000410000 */
[----:B------:R-:W-:Y:S01]  /*14a0*/  FMUL.FTZ R136, R163, R14 ;  /* 0x0000000ea3887220 */ /* 0x000fe20000410000 */
[----:B------:R-:W-:Y:S01]  /*14b0*/  FADD.FTZ R167, R132, R147 ;  /* 0x0000009384a77221 */ /* 0x000fe20000010000 */
[----:B------:R-:W-:Y:S01]  /*14c0*/  FFMA.FTZ R130, R48, R147, R133 ;  /* 0x0000009330827223 */ /* 0x000fe20000010085 */
[----:B------:R-:W-:Y:S02]  /*14d0*/  HADD2.F32 R169, -RZ, R115.H1_H1 ;  /* 0x30000073ffa97230 */ /* 0x000fe40000004100 */
[----:B------:R-:W-:Y:S01]  /*14e0*/  FMUL.FTZ R139, R138, R13 ;  /* 0x0000000d8a8b7220 */ /* 0x000fe20000410000 */
[----:B------:R-:W-:-:S02]  /*14f0*/  HADD2.F32 R16, -RZ, R16.H0_H0 ;  /* 0x20000010ff107230 */ /* 0x000fc40000004100 */
[----:B------:R-:W-:Y:S01]  /*1500*/  FADD.FTZ R132, R167, R136 ;  /* 0x00000088a7847221 */ /* 0x000fe20000010000 */
[----:B------:R-:W-:Y:S02]  /*1510*/  HADD2.F32 R156, -RZ, R114.H1_H1 ;  /* 0x30000072ff9c7230 */ /* 0x000fe40000004100 */
[----:B------:R-:W-:Y:S01]  /*1520*/  FFMA.FTZ R167, R47, R136, R130 ;  /* 0x000000882fa77223 */ /* 0x000fe20000010082 */
[----:B------:R-:W-:Y:S01]  /*1530*/  SHF.R.U32.HI R18, RZ, 0x10, R41 ;  /* 0x00000010ff127819 */ /* 0x000fe20000011629 */
[----:B------:R-:W-:Y:S02]  /*1540*/  HADD2.F32 R149, -RZ, R149.H0_H0 ;  /* 0x20000095ff957230 */ /* 0x000fe40000004100 */
[----:B------:R-:W-:Y:S01]  /*1550*/  FMUL.FTZ R138, R169, R16 ;  /* 0x00000010a98a7220 */ /* 0x000fe20000410000 */
[----:B------:R-:W-:Y:S02]  /*1560*/  HADD2.F32 R160, -RZ, R112.H0_H0 ;  /* 0x20000070ffa07230 */ /* 0x000fe40000004100 */
[----:B------:R-:W-:Y:S01]  /*1570*/  FMUL.FTZ R135, R156, R17 ;  /* 0x000000119c877220 */ /* 0x000fe20000410000 */
[----:B------:R-:W-:-:S02]  /*1580*/  HADD2.F32 R142, -RZ, R116.H0_H0 ;  /* 0x20000074ff8e7230 */ /* 0x000fc40000004100 */
[----:B------:R-:W-:Y:S01]  /*1590*/  FADD.FTZ R169, R132, R139 ;  /* 0x0000008b84a97221 */ /* 0x000fe20000010000 */
[----:B------:R-:W-:Y:S02]  /*15a0*/  HADD2.F32 R19, -RZ, R146.H0_H0 ;  /* 0x20000092ff137230 */ /* 0x000fe40000004100 */
[----:B------:R-:W-:Y:S01]  /*15b0*/  FFMA.FTZ R156, R46, R139, R167 ;  /* 0x0000008b2e9c7223 */ /* 0x000fe200000100a7 */
[----:B------:R-:W-:Y:S02]  /*15c0*/  HADD2.F32 R158, -RZ, R112.H1_H1 ;  /* 0x30000070ff9e7230 */ /* 0x000fe40000004100 */
[----:B------:R-:W-:Y:S01]  /*15d0*/  FMUL.FTZ R159, R160, R149 ;  /* 0x00000095a09f7220 */ /* 0x000fe20000410000 */
[----:B------:R-:W-:Y:S02]  /*15e0*/  HADD2.F32 R137, -RZ, R111.H0_H0 ;  /* 0x2000006fff897230 */ /* 0x000fe40000004100 */
[----:B------:R-:W-:Y:S01]  /*15f0*/  FMUL.FTZ R155, R142, R15 ;  /* 0x0000000f8e9b7220 */ /* 0x000fe20000410000 */
[----:B------:R-:W-:-:S02]  /*1600*/  HADD2.F32 R152, -RZ, R152.H0_H0 ;  /* 0x20000098ff987230 */ /* 0x000fc40000004100 */
[----:B------:R-:W-:Y:S01]  /*1610*/  FADD.FTZ R160, R169, R138 ;  /* 0x0000008aa9a07221 */ /* 0x000fe20000010000 */
[----:B------:R-:W-:Y:S02]  /*1620*/  HADD2.F32 R151, -RZ, R151.H0_H0 ;  /* 0x20000097ff977230 */ /* 0x000fe40000004100 */
[----:B------:R-:W-:Y:S01]  /*1630*/  FMUL.FTZ R44, R102, R171 ;  /* 0x000000ab662c7220 */ /* 0x000fe20000410000 */
[----:B------:R-:W-:Y:S02]  /*1640*/  HADD2.F32 R173, -RZ, R115.H0_H0 ;  /* 0x20000073ffad7230 */ /* 0x000fe40000004100 */
[----:B------:R-:W-:Y:S01]  /*1650*/  FFMA.FTZ R167, R45, R138, R156 ;  /* 0x0000008a2da77223 */ /* 0x000fe2000001009c */
[----:B------:R-:W-:Y:S02]  /*1660*/  HADD2.F32 R162, -RZ, R110.H1_H1 ;  /* 0x3000006effa27230 */ /* 0x000fe40000004100 */
[----:B------:R-:W-:Y:S01]  /*1670*/  FMUL.FTZ R157, R158, R19 ;  /* 0x000000139e9d7220 */ /* 0x000fe20000410000 */
[----:B------:R-:W-:Y:S01]  /*1680*/  HADD2.F32 R18, -RZ, R18.H0_H0 ;  /* 0x20000012ff127230 */ /* 0x000fe20000004100 */
[----:B------:R-:W-:Y:S01]  /*1690*/  SHF.R.U64 R166, R42, 0x10, R43 ;  /* 0x000000102aa67819 */ /* 0x000fe2000000122b */
[----:B------:R-:W-:-:S02]  /*16a0*/  HADD2.F32 R153, -RZ, R153.H0_H0 ;  /* 0x20000099ff997230 */ /* 0x000fc40000004100 */
[----:B------:R-:W-:Y:S01]  /*16b0*/  FMUL.FTZ R158, R137, R152 ;  /* 0x00000098899e7220 */ /* 0x000fe20000410000 */
[----:B------:R-:W-:Y:S02]  /*16c0*/  HADD2.F32 R164, -RZ, R110.H0_H0 ;  /* 0x2000006effa47230 */ /* 0x000fe40000004100 */
[----:B------:R-:W-:Y:S01]  /*16d0*/  FMUL.FTZ R133, R162, R151 ;  /* 0x00000097a2857220 */ /* 0x000fe20000410000 */
[----:B------:R-:W-:Y:S02]  /*16e0*/  HADD2.F32 R165, -RZ, R111.H1_H1 ;  /* 0x3000006fffa57230 */ /* 0x000fe40000004100 */
[----:B------:R-:W-:Y:S01]  /*16f0*/  FMUL.FTZ R130, R173, R18 ;  /* 0x00000012ad827220 */ /* 0x000fe20000410000 */
[----:B------:R-:W-:Y:S01]  /*1700*/  FADD.FTZ R137, R160, R155 ;  /* 0x0000009ba0897221 */ /* 0x000fe20000010000 */
[----:B------:R-:W-:Y:S01]  /*1710*/  FMUL.FTZ R43, R102, R175 ;  /* 0x000000af662b7220 */ /* 0x000fe20000410000 */
[----:B------:R-:W-:Y:S01]  /*1720*/  FFMA.FTZ R162, R44, R155, R167 ;  /* 0x0000009b2ca27223 */ /* 0x000fe200000100a7 */
[----:B------:R-:W-:-:S02]  /*1730*/  HADD2.F32 R6, -RZ, R146.H1_H1 ;  /* 0x30000092ff067230 */ /* 0x000fc40000004100 */
[----:B------:R-:W-:Y:S01]  /*1740*/  FMUL.FTZ R163, R164, R153 ;  /* 0x00000099a4a37220 */ /* 0x000fe20000410000 */
[--C-:B------:R-:W-:Y:S02]  /*1750*/  HADD2.F32 R179, -RZ, R113.reuse.H1_H1 ;  /* 0x30000071ffb37230 */ /* 0x100fe40000004100 */
[----:B------:R-:W-:Y:S01]  /*1760*/  FMUL.FTZ R156, R165, R150 ;  /* 0x00000096a59c7220 */ /* 0x000fe20000410000 */
[----:B------:R-:W-:Y:S02]  /*1770*/  HADD2.F32 R146, -RZ, R166.H0_H0 ;  /* 0x200000a6ff927230 */ /* 0x000fe40000004100 */
[----:B------:R-:W-:Y:S01]  /*1780*/  FADD.FTZ R164, R137, R130 ;  /* 0x0000008289a47221 */ /* 0x000fe20000010000 */
[----:B------:R-:W-:Y:S01]  /*1790*/  FMUL.FTZ R42, R102, R177 ;  /* 0x000000b1662a7220 */ /* 0x000fe20000410000 */
[----:B------:R-:W-:Y:S01]  /*17a0*/  FFMA.FTZ R165, R43, R130, R162 ;  /* 0x000000822ba57223 */ /* 0x000fe200000100a2 */
[----:B------:R-:W-:Y:S02]  /*17b0*/  HADD2.F32 R183, -RZ, R114.H0_H0 ;  /* 0x20000072ffb77230 */ /* 0x000fe40000004100 */
[----:B------:R-:W-:Y:S01]  /*17c0*/  FADD.FTZ R167, R164, R135 ;  /* 0x00000087a4a77221 */ /* 0x000fe20000010000 */
[----:B------:R-:W-:Y:S01]  /*17d0*/  FMUL.FTZ R41, R102, R181 ;  /* 0x000000b566297220 */ /* 0x000fe20000410000 */
[----:B------:R-:W-:Y:S01]  /*17e0*/  FMUL.FTZ R132, R179, R146 ;  /* 0x00000092b3847220 */ /* 0x000fe20000410000 */
[----:B------:R-:W-:Y:S01]  /*17f0*/  FFMA.FTZ R164, R42, R135, R165 ;  /* 0x000000872aa47223 */ /* 0x000fe200000100a5 */
[----:B------:R-:W-:-:S02]  /*1800*/  HADD2.F32 R187, -RZ, R113.H0_H0 ;  /* 0x20000071ffbb7230 */ /* 0x000fc40000004100 */
        /* <DEDUP_REMOVED lines=12> */
[C---:B------:R-:W-:Y:S01]  /*18d0*/  FMUL.FTZ R24, R102.reuse, R193 ;  /* 0x000000c166187220 */ /* 0x040fe20000410000 */
[----:B------:R-:W-:Y:S01]  /*18e0*/  FMUL.FTZ R23, R102, R23 ;  /* 0x0000001766177220 */ /* 0x000fe20000410000 */
[----:B------:R-:W-:Y:S01]  /*18f0*/  FADD.FTZ R171, R170, R157 ;  /* 0x0000009daaab7221 */ /* 0x000fe20000010000 */
[----:B------:R-:W-:Y:S01]  /*1900*/  FFMA.FTZ R168, R26, R157, R169 ;  /* 0x0000009d1aa87223 */ /* 0x000fe200000100a9 */
[----:B------:R-:W-:-:S02]  /*1910*/  HADD2.F32 R131, -RZ, R109.H1_H1 ;  /* 0x3000006dff837230 */ /* 0x000fc40000004100 */
[C---:B------:R-:W-:Y:S01]  /*1920*/  FMUL.FTZ R22, R102.reuse, R195 ;  /* 0x000000c366167220 */ /* 0x040fe20000410000 */
[----:B------:R-:W-:Y:S01]  /*1930*/  FADD.FTZ R170, R171, R156 ;  /* 0x0000009cabaa7221 */ /* 0x000fe20000010000 */
[----:B------:R-:W-:Y:S01]  /*1940*/  FFMA.FTZ R169, R25, R156, R168 ;  /* 0x0000009c19a97223 */ /* 0x000fe200000100a8 */
[----:B------:R-:W-:Y:S02]  /*1950*/  HADD2.F32 R154, -RZ, R154.H0_H0 ;  /* 0x2000009aff9a7230 */ /* 0x000fe40000004100 */
[----:B------:R-:W-:Y:S01]  /*1960*/  FMUL.FTZ R21, R102, R197 ;  /* 0x000000c566157220 */ /* 0x000fe20000410000 */
[----:B------:R-:W-:Y:S01]  /*1970*/  FADD.FTZ R171, R170, R159 ;  /* 0x0000009faaab7221 */ /* 0x000fe20000010000 */
[----:B------:R-:W-:Y:S01]  /*1980*/  FFMA.FTZ R168, R24, R159, R169 ;  /* 0x0000009f18a87223 */ /* 0x000fe200000100a9 */
[----:B------:R-:W-:Y:S02]  /*1990*/  HADD2.F32 R4, -RZ, R109.H0_H0 ;  /* 0x2000006dff047230 */ /* 0x000fe40000004100 */
        /* <DEDUP_REMOVED lines=39> */
.L_x_168:
[--C-:B------:R-:W-:Y:S01]  /*1c10*/  SHF.R.U64 R159, R44, 0x10, R45.reuse ;  /* 0x000000102c9f7819 */ /* 0x100fe2000000122d */
[----:B------:R-:W-:Y:S01]  /*1c20*/  HADD2.F32 R44, -RZ, R108.H0_H0 ;  /* 0x2000006cff2c7230 */ /* 0x000fe20000004100 */
[----:B------:R-:W-:Y:S01]  /*1c30*/  SHF.R.U32.HI R166, RZ, 0x10, R45 ;  /* 0x00000010ffa67819 */ /* 0x000fe2000001162d */
[----:B------:R-:W-:Y:S01]  /*1c40*/  HADD2.F32 R141, -RZ, R118.H1_H1 ;  /* 0x30000076ff8d7230 */ /* 0x000fe20000004100 */
[----:B------:R-:W-:Y:S01]  /*1c50*/  SHF.R.U64 R154, R46, 0x10, R47 ;  /* 0x000000102e9a7819 */ /* 0x000fe2000000122f */
[----:B------:R-:W-:Y:S02]  /*1c60*/  HADD2.F32 R45, -RZ, R39.H0_H0 ;  /* 0x20000027ff2d7230 */ /* 0x000fe40000004100 */
[----:B------:R-:W-:Y:S01]  /*1c70*/  FADD.FTZ R44, -R44, R7 ;  /* 0x000000072c2c7221 */ /* 0x000fe20000010100 */
[----:B------:R-:W-:Y:S01]  /*1c80*/  SHF.R.U32.HI R161, RZ, 0x10, R47 ;  /* 0x00000010ffa17819 */ /* 0x000fe2000001162f */
[----:B------:R-:W-:Y:S01]  /*1c90*/  HADD2.F32 R7, -RZ, R36.H0_H0 ;  /* 0x20000024ff077230 */ /* 0x000fe20000004100 */
[----:B------:R-:W0:Y:S01]  /*1ca0*/  MUFU.RCP R126, R141 ;  /* 0x0000008d007e7308 */ /* 0x000e220000001000 */
[----:B------:R-:W-:-:S02]  /*1cb0*/  HADD2.F32 R47, -RZ, R37.H0_H0 ;  /* 0x20000025ff2f7230 */ /* 0x000fc40000004100 */
[----:B------:R-:W-:Y:S01]  /*1cc0*/  FADD.FTZ R45, -R45, R6 ;  /* 0x000000062d2d7221 */ /* 0x000fe20000010100 */
[----:B------:R-:W-:Y:S02]  /*1cd0*/  HADD2.F32 R6, -RZ, R107.H0_H0 ;  /* 0x2000006bff067230 */ /* 0x000fe40000004100 */
[----:B------:R-:W-:Y:S01]  /*1ce0*/  FADD.FTZ R7, -R7, R8 ;  /* 0x0000000807077221 */ /* 0x000fe20000010100 */
[----:B------:R-:W-:Y:S01]  /*1cf0*/  SHF.R.U64 R155, R2, 0x10, R3 ;  /* 0x00000010029b7819 */ /* 0x000fe20000001203 */
[----:B------:R-:W-:Y:S01]  /*1d00*/  FADD.FTZ R10, -R47, R10 ;  /* 0x0000000a2f0a7221 */ /* 0x000fe20000010100 */
[----:B------:R-:W-:Y:S02]  /*1d10*/  HADD2.F32 R8, -RZ, R106.H0_H0 ;  /* 0x2000006aff087230 */ /* 0x000fe40000004100 */
[----:B------:R-:W-:Y:S01]  /*1d20*/  FADD.FTZ R11, -R6, R11 ;  /* 0x0000000b060b7221 */ /* 0x000fe20000010100 */
[----:B------:R-:W-:Y:S01]  /*1d30*/  HADD2.F32 R2, -RZ, R108.H1_H1 ;  /* 0x3000006cff027230 */ /* 0x000fe20000004100 */
[----:B------:R-:W-:Y:S01]  /*1d40*/  SHF.R.U64 R157, R42, 0x10, R43 ;  /* 0x000000102a9d7819 */ /* 0x000fe2000000122b */
[----:B------:R-:W-:-:S02]  /*1d50*/  HADD2.F32 R47, -RZ, R34.H0_H0 ;  /* 0x20000022ff2f7230 */ /* 0x000fc40000004100 */
[----:B------:R-:W-:Y:S01]  /*1d60*/  FADD.FTZ R8, -R8, R15 ;  /* 0x0000000f08087221 */ /* 0x000fe20000010100 */
[----:B------:R-:W-:Y:S02]  /*1d70*/  HADD2.F32 R156, -RZ, R112.H1_H1 ;  /* 0x30000070ff9c7230 */ /* 0x000fe40000004100 */
[----:B------:R-:W-:Y:S01]  /*1d80*/  FADD.FTZ R42, -R2, R5 ;  /* 0x00000005022a7221 */ /* 0x000fe20000010100 */
[----:B------:R-:W-:Y:S02]  /*1d90*/  HADD2.F32 R6, -RZ, R106.H1_H1 ;  /* 0x3000006aff067230 */ /* 0x000fe40000004100 */
[----:B------:R-:W-:Y:S01]  /*1da0*/  FADD.FTZ R12, -R47, R12 ;  /* 0x0000000c2f0c7221 */ /* 0x000fe20000010100 */
[----:B------:R-:W-:Y:S01]  /*1db0*/  HADD2.F32 R145, -RZ, R120.H1_H1 ;  /* 0x30000078ff917230 */ /* 0x000fe20000004100 */
[----:B------:R-:W-:Y:S01]  /*1dc0*/  MUFU.RCP R5, R156 ;  /* 0x0000009c00057308 */ /* 0x000fe20000001000 */
[----:B------:R-:W-:Y:S02]  /*1dd0*/  HADD2.F32 R144, -RZ, R119.H1_H1 ;  /* 0x30000077ff907230 */ /* 0x000fe40000004100 */
[----:B------:R-:W-:Y:S01]  /*1de0*/  FADD.FTZ R13, -R6, R13 ;  /* 0x0000000d060d7221 */ /* 0x000fe20000010100 */
[----:B------:R-:W-:Y:S01]  /*1df0*/  HADD2.F32 R15, -RZ, R32.H0_H0 ;  /* 0x20000020ff0f7230 */ /* 0x000fe20000004100 */
[----:B------:R-:W-:Y:S01]  /*1e00*/  SHF.R.U32.HI R162, RZ, 0x10, R3 ;  /* 0x00000010ffa27819 */ /* 0x000fe20000011603 */
[----:B------:R-:W-:-:S02]  /*1e10*/  HADD2.F32 R130, -RZ, R115.H0_H0 ;  /* 0x20000073ff827230 */ /* 0x000fc40000004100 */
[----:B0-----:R-:W-:Y:S01]  /*1e20*/  FMUL.FTZ R126, R7, R126 ;  /* 0x0000007e077e7220 */ /* 0x001fe20000410000 */
[----:B------:R-:W-:Y:S01]  /*1e30*/  HADD2.F32 R135, -RZ, R114.H1_H1 ;  /* 0x30000072ff877230 */ /* 0x000fe20000004100 */
[----:B------:R-:W-:Y:S01]  /*1e40*/  MUFU.RCP R0, R145 ;  /* 0x0000009100007308 */ /* 0x000fe20000001000 */
[----:B------:R-:W-:Y:S02]  /*1e50*/  HADD2.F32 R47, -RZ, R33.H0_H0 ;  /* 0x20000021ff2f7230 */ /* 0x000fe40000004100 */
[----:B------:R-:W-:Y:S01]  /*1e60*/  FADD.FTZ R16, -R15, R16 ;  /* 0x000000100f107221 */ /* 0x000fe20000010100 */
[----:B------:R-:W-:Y:S01]  /*1e70*/  HADD2.F32 R137, -RZ, R113.H0_H0 ;  /* 0x20000071ff897230 */ /* 0x000fe20000004100 */
[----:B------:R-:W-:Y:S01]  /*1e80*/  SHF.R.U64 R3, R40, 0x10, R41 ;  /* 0x0000001028037819 */ /* 0x000fe20000001229 */
[----:B------:R-:W-:Y:S02]  /*1e90*/  HADD2.F32 R158, -RZ, R112.H0_H0 ;  /* 0x20000070ff9e7230 */ /* 0x000fe40000004100 */
[----:B------:R-:W-:Y:S01]  /*1ea0*/  FADD.FTZ R15, -R47, R18 ;  /* 0x000000122f0f7221 */ /* 0x000fe20000010100 */
[----:B------:R-:W-:Y:S01]  /*1eb0*/  HADD2.F32 R6, -RZ, R105.H1_H1 ;  /* 0x30000069ff067230 */ /* 0x000fe20000004100 */
[----:B------:R-:W0:Y:S01]  /*1ec0*/  MUFU.RCP R129, R144 ;  /* 0x0000009000817308 */ /* 0x000e220000001000 */
[----:B------:R-:W-:Y:S01]  /*1ed0*/  HADD2.F32 R172, -RZ, R109.H0_H0 ;  /* 0x2000006dffac7230 */ /* 0x000fe20000004100 */
[----:B------:R-:W-:Y:S01]  /*1ee0*/  SHF.R.U32.HI R164, RZ, 0x10, R43 ;  /* 0x00000010ffa47819 */ /* 0x000fe2000001162b */
[----:B------:R-:W-:-:S02]  /*1ef0*/  HADD2.F32 R138, -RZ, R116.H1_H1 ;  /* 0x30000074ff8a7230 */ /* 0x000fc40000004100 */
[----:B------:R-:W-:Y:S01]  /*1f00*/  FADD.FTZ R6, -R6, R17 ;  /* 0x0000001106067221 */ /* 0x000fe20000010100 */
[----:B------:R-:W-:Y:S01]  /*1f10*/  HADD2.F32 R143, -RZ, R114.H0_H0 ;  /* 0x20000072ff8f7230 */ /* 0x000fe20000004100 */
[----:B------:R-:W-:Y:S01]  /*1f20*/  SHF.R.U32.HI R163, RZ, 0x10, R41 ;  /* 0x00000010ffa37819 */ /* 0x000fe20000011629 */
[----:B------:R-:W-:Y:S01]  /*1f30*/  HADD2.F32 R168, -RZ, R110.H1_H1 ;  /* 0x3000006effa87230 */ /* 0x000fe20000004100 */
[----:B------:R-:W1:Y:S01]  /*1f40*/  MUFU.RCP R171, R130 ;  /* 0x0000008200ab7308 */ /* 0x000e620000001000 */
[----:B------:R-:W-:Y:S01]  /*1f50*/  HADD2.F32 R47, -RZ, R31.H0_H0 ;  /* 0x2000001fff2f7230 */ /* 0x000fe20000004100 */
[--C-:B------:R-:W-:Y:S01]  /*1f60*/  SHF.R.U64 R152, R48, 0x10, R49.reuse ;  /* 0x0000001030987819 */ /* 0x100fe20000001231 */
[----:B------:R-:W-:Y:S01]  /*1f70*/  HADD2.F32 R133, -RZ, R117.H0_H0 ;  /* 0x20000075ff857230 */ /* 0x000fe20000004100 */
[----:B------:R-:W-:Y:S01]  /*1f80*/  SHF.R.U32.HI R160, RZ, 0x10, R49 ;  /* 0x00000010ffa07819 */ /* 0x000fe20000011631 */
[----:B------:R-:W-:Y:S02]  /*1f90*/  HADD2.F32 R140, -RZ, R118.H0_H0 ;  /* 0x20000076ff8c7230 */ /* 0x000fe40000004100 */
[----:B------:R-:W-:Y:S01]  /*1fa0*/  FADD.FTZ R22, -R47, R22 ;  /* 0x000000162f167221 */ /* 0x000fe20000010100 */
[----:B------:R-:W-:Y:S01]  /*1fb0*/  HADD2.F32 R43, -RZ, R38.H0_H0 ;  /* 0x20000026ff2b7230 */ /* 0x000fe20000004100 */
[----:B------:R-:W2:Y:S01]  /*1fc0*/  MUFU.RCP R169, R135 ;  /* 0x0000008700a97308 */ /* 0x000ea20000001000 */
[----:B------:R-:W-:-:S02]  /*1fd0*/  HADD2.F32 R46, -RZ, R105.H0_H0 ;  /* 0x20000069ff2e7230 */ /* 0x000fc40000004100 */
[----:B0-----:R-:W-:Y:S01]  /*1fe0*/  FMUL.FTZ R129, R42, R129 ;  /* 0x000000812a817220 */ /* 0x001fe20000410000 */
[----:B------:R-:W-:Y:S02]  /*1ff0*/  HADD2.F32 R17, -RZ, R30.H0_H0 ;  /* 0x2000001eff117230 */ /* 0x000fe40000004100 */
[----:B------:R-:W-:Y:S01]  /*2000*/  FADD.FTZ R43, -R43, R4 ;  /* 0x000000042b2b7221 */ /* 0x000fe20000010100 */
[----:B------:R-:W-:Y:S02]  /*2010*/  HADD2.F32 R142, -RZ, R120.H0_H0 ;  /* 0x20000078ff8e7230 */ /* 0x000fe40000004100 */
[----:B------:R-:W-:Y:S01]  /*2020*/  FADD.FTZ R19, -R46, R19 ;  /* 0x000000132e137221 */ /* 0x000fe20000010100 */
[----:B------:R-:W-:Y:S01]  /*2030*/  HADD2.F32 R131, -RZ, R115.H1_H1 ;  /* 0x30000073ff837230 */ /* 0x000fe20000004100 */
[----:B------:R-:W0:Y:S01]  /*2040*/  MUFU.RCP R2, R137 ;  /* 0x0000008900027308 */ /* 0x000e220000001000 */
[----:B------:R-:W-:Y:S02]  /*2050*/  HADD2.F32 R132, -RZ, R113.H1_H1 ;  /* 0x30000071ff847230 */ /* 0x000fe40000004100 */
[----:B------:R-:W-:Y:S01]  /*2060*/  FADD.FTZ R20, -R17, R20 ;  /* 0x0000001411147221 */ /* 0x000fe20000010100 */
[----:B------:R-:W-:-:S02]  /*2070*/  HADD2.F32 R134, -RZ, R117.H1_H1 ;  /* 0x30000075ff867230 */ /* 0x000fc40000004100 */
[----:B------:R-:W-:Y:S01]  /*2080*/  FMUL.FTZ R0, R43, R0 ;  /* 0x000000002b007220 */ /* 0x000fe20000410000 */
[----:B------:R-:W-:Y:S02]  /*2090*/  HADD2.F32 R47, -RZ, R29.H0_H0 ;  /* 0x2000001dff2f7230 */ /* 0x000fe40000004100 */
[----:B-1----:R-:W-:Y:S01]  /*20a0*/  FMUL.FTZ R43, R8, R171 ;  /* 0x000000ab082b7220 */ /* 0x002fe20000410000 */
[----:B------:R-:W-:Y:S01]  /*20b0*/  HADD2.F32 R139, -RZ, R119.H0_H0 ;  /* 0x20000077ff8b7230 */ /* 0x000fe20000004100 */
[----:B------:R-:W1:Y:S01]  /*20c0*/  MUFU.RCP R183, R158 ;  /* 0x0000009e00b77308 */ /* 0x000e620000001000 */
[----:B------:R-:W-:Y:S02]  /*20d0*/  HADD2.F32 R4, -RZ, R107.H1_H1 ;  /* 0x3000006bff047230 */ /* 0x000fe40000004100 */
[----:B------:R-:W-:Y:S01]  /*20e0*/  FADD.FTZ R179, -R47, R26 ;  /* 0x0000001a2fb37221 */ /* 0x000fe20000010100 */
[----:B------:R-:W-:Y:S02]  /*20f0*/  HADD2.F32 R46, -RZ, R104.H0_H0 ;  /* 0x20000068ff2e7230 */ /* 0x000fe40000004100 */
[----:B------:R-:W-:Y:S01]  /*2100*/  FMUL.FTZ R26, R20, R5 ;  /* 0x00000005141a7220 */ /* 0x000fe20000410000 */
[----:B------:R-:W-:-:S02]  /*2110*/  HADD2.F32 R48, -RZ, R103.H0_H0 ;  /* 0x20000067ff307230 */ /* 0x000fc40000004100 */
[----:B------:R-:W-:Y:S01]  /*2120*/  FADD.FTZ R9, -R4, R9 ;  /* 0x0000000904097221 */ /* 0x000fe20000010100 */
[----:B------:R-:W-:Y:S01]  /*2130*/  HADD2.F32 R17, -RZ, R28.H0_H0 ;  /* 0x2000001cff117230 */ /* 0x000fe20000004100 */
[----:B------:R-:W3:Y:S01]  /*2140*/  MUFU.RCP R7, R172 ;  /* 0x000000ac00077308 */ /* 0x000ee20000001000 */
[----:B------:R-:W-:Y:S02]  /*2150*/  HADD2.F32 R18, -RZ, R104.H1_H1 ;  /* 0x30000068ff127230 */ /* 0x000fe40000004100 */
[----:B------:R-:W-:Y:S01]  /*2160*/  FADD.FTZ R23, -R46, R23 ;  /* 0x000000172e177221 */ /* 0x000fe20000010100 */
[----:B------:R-:W-:Y:S02]  /*2170*/  HADD2.F32 R5, -RZ, R150.H1_H1 ;  /* 0x30000096ff057230 */ /* 0x000fe40000004100 */
[----:B------:R-:W-:Y:S01]  /*2180*/  FADD.FTZ R180, -R48, R27 ;  /* 0x0000001b30b47221 */ /* 0x000fe20000010100 */
[----:B------:R-:W-:Y:S02]  /*2190*/  HADD2.F32 R4, -RZ, R111.H1_H1 ;  /* 0x3000006fff047230 */ /* 0x000fe40000004100 */
[----:B------:R-:W-:Y:S01]  /*21a0*/  FADD.FTZ R17, -R17, R24 ;  /* 0x0000001811117221 */ /* 0x000fe20000010100 */
[----:B------:R-:W-:Y:S01]  /*21b0*/  HADD2.F32 R46, -RZ, R103.H1_H1 ;  /* 0x30000067ff2e7230 */ /* 0x000fe20000004100 */
[----:B------:R-:W4:Y:S01]  /*21c0*/  MUFU.RCP R175, R138 ;  /* 0x0000008a00af7308 */ /* 0x000f220000001000 */
[----:B--2---:R-:W-:Y:S01]  /*21d0*/  FMUL.FTZ R42, R16, R169 ;  /* 0x000000a9102a7220 */ /* 0x004fe20000410000 */
[----:B------:R-:W-:-:S02]  /*21e0*/  HADD2.F32 R8, -RZ, R152.H0_H0 ;  /* 0x20000098ff087230 */ /* 0x000fc40000004100 */
[----:B------:R-:W-:Y:S01]  /*21f0*/  FADD.FTZ R18, -R18, R21 ;  /* 0x0000001512127221 */ /* 0x000fe20000010100 */
[----:B------:R-:W-:Y:S02]  /*2200*/  HADD2.F32 R16, -RZ, R3.H0_H0 ;  /* 0x20000003ff107230 */ /* 0x000fe40000004100 */
[----:B0-----:R-:W-:Y:S01]  /*2210*/  FMUL.FTZ R27, R19, R2 ;  /* 0x00000002131b7220 */ /* 0x001fe20000410000 */
[----:B------:R-:W-:Y:S02]  /*2220*/  HADD2.F32 R136, -RZ, R116.H0_H0 ;  /* 0x20000074ff887230 */ /* 0x000fe40000004100 */
[----:B------:R-:W-:Y:S01]  /*2230*/  FMUL.FTZ R3, R145, R5 ;  /* 0x0000000591037220 */ /* 0x000fe20000410000 */
[----:B------:R-:W0:Y:S01]  /*2240*/  MUFU.RCP R40, R143 ;  /* 0x0000008f00287308 */ /* 0x000e220000001000 */
[----:B------:R-:W-:Y:S01]  /*2250*/  FADD.FTZ R21, -R46, R25 ;  /* 0x000000192e157221 */ /* 0x000fe20000010100 */
[----:B-1----:R-:W-:Y:S01]  /*2260*/  FMUL.FTZ R24, R22, R183 ;  /* 0x000000b716187220 */ /* 0x002fe20000410000 */
[----:B---3--:R-:W-:Y:S01]  /*2270*/  FMUL.FTZ R2, R180, R7 ;  /* 0x00000007b4027220 */ /* 0x008fe20000410000 */
[----:B------:R-:W-:-:S02]  /*2280*/  HADD2.F32 R7, -RZ, R150.H0_H0 ;  /* 0x20000096ff077230 */ /* 0x000fc40000004100 */
[----:B------:R-:W-:Y:S01]  /*2290*/  FMUL.FTZ R144, R144, R8 ;  /* 0x0000000890907220 */ /* 0x000fe20000410000 */
[----:B------:R-:W-:Y:S01]  /*22a0*/  HADD2.F32 R49, -RZ, R35.H0_H0 ;  /* 0x20000023ff317230 */ /* 0x000fe20000004100 */
[----:B------:R-:W1:Y:S01]  /*22b0*/  MUFU.RCP R184, R168 ;  /* 0x000000a800b87308 */ /* 0x000e620000001000 */
[----:B------:R-:W-:Y:S01]  /*22c0*/  FMUL.FTZ R145, R142, R7 ;  /* 0x000000078e917220 */ /* 0x000fe20000410000 */
[----:B----4-:R-:W-:Y:S01]  /*22d0*/  FMUL.FTZ R46, R12, R175 ;  /* 0x000000af0c2e7220 */ /* 0x010fe20000410000 */
[----:B------:R-:W-:Y:S02]  /*22e0*/  HADD2.F32 R12, -RZ, R155.H0_H0 ;  /* 0x2000009bff0c7230 */ /* 0x000fe40000004100 */
[----:B------:R-:W-:Y:S01]  /*22f0*/  FADD.FTZ R155, RZ, R3 ;  /* 0x00000003ff9b7221 */ /* 0x000fe20000010000 */
[----:B------:R-:W-:Y:S01]  /*2300*/  FADD.FTZ R14, -R49, R14 ;  /* 0x0000000e310e7221 */ /* 0x000fe20000010100 */
[----:B------:R-:W-:Y:S01]  /*2310*/  HADD2.F32 R19, -RZ, R146.H0_H0 ;  /* 0x20000092ff137230 */ /* 0x000fe20000004100 */
[----:B------:R-:W2:Y:S01]  /*2320*/  MUFU.RCP R176, R133 ;  /* 0x0000008500b07308 */ /* 0x000ea20000001000 */
[----:B------:R-:W-:-:S02]  /*2330*/  HADD2.F32 R150, -RZ, R159.H0_H0 ;  /* 0x2000009fff967230 */ /* 0x000fc40000004100 */
[----:B0-----:R-:W-:Y:S01]  /*2340*/  FMUL.FTZ R40, R15, R40 ;  /* 0x000000280f287220 */ /* 0x001fe20000410000 */
[----:B------:R-:W-:Y:S02]  /*2350*/  HADD2.F32 R15, -RZ, R147.H1_H1 ;  /* 0x30000093ff0f7230 */ /* 0x000fe40000004100 */
[----:B------:R-:W-:Y:S01]  /*2360*/  FMUL.FTZ R183, R19, R26 ;  /* 0x0000001a13b77220 */ /* 0x000fe20000410000 */
[----:B------:R-:W-:Y:S02]  /*2370*/  HADD2.F32 R165, -RZ, R111.H0_H0 ;  /* 0x2000006fffa57230 */ /* 0x000fe40000004100 */
[----:B------:R-:W-:Y:S01]  /*2380*/  HADD2.F32 R152, -RZ, R166.H0_H0 ;  /* 0x200000a6ff987230 */ /* 0x000fe20000004100 */
[----:B------:R-:W0:Y:S01]  /*2390*/  MUFU.RCP R177, R140 ;  /* 0x0000008c00b17308 */ /* 0x000e220000001000 */
[----:B------:R-:W-:Y:S02]  /*23a0*/  HADD2.F32 R167, -RZ, R109.H1_H1 ;  /* 0x3000006dffa77230 */ /* 0x000fe40000004100 */
[----:B-1----:R-:W-:Y:S01]  /*23b0*/  FMUL.FTZ R22, R17, R184 ;  /* 0x000000b811167220 */ /* 0x002fe20000410000 */
[----:B------:R-:W-:-:S02]  /*23c0*/  HADD2.F32 R17, -RZ, R147.H0_H0 ;  /* 0x20000093ff117230 */ /* 0x000fc40000004100 */
[----:B------:R-:W-:Y:S01]  /*23d0*/  FFMA.FTZ R147, R3, R0, RZ ;  /* 0x0000000003937223 */ /* 0x000fe200000100ff */
[----:B------:R-:W-:Y:S02]  /*23e0*/  HADD2.F32 R154, -RZ, R154.H0_H0 ;  /* 0x2000009aff9a7230 */ /* 0x000fe40000004100 */
[----:B------:R-:W-:Y:S01]  /*23f0*/  HADD2.F32 R151, -RZ, R151.H0_H0 ;  /* 0x20000097ff977230 */ /* 0x000fe20000004100 */
[----:B------:R1:W3:Y:S01]  /*2400*/  MUFU.RCP R128, R142 ;  /* 0x0000008e00807308 */ /* 0x0002e20000001000 */
[----:B------:R-:W-:Y:S01]  /*2410*/  FMUL.FTZ R135, R135, R17 ;  /* 0x0000001187877220 */ /* 0x000fe20000410000 */
[----:B--2---:R-:W-:Y:S01]  /*2420*/  FMUL.FTZ R47, R11, R176 ;  /* 0x000000b00b2f7220 */ /* 0x004fe20000410000 */
[----:B------:R-:W-:Y:S02]  /*2430*/  HADD2.F32 R11, -RZ, R148.H1_H1 ;  /* 0x30000094ff0b7230 */ /* 0x000fe40000004100 */
[----:B------:R-:W-:Y:S02]  /*2440*/  HADD2.F32 R170, -RZ, R110.H0_H0 ;  /* 0x2000006effaa7230 */ /* 0x000fe40000004100 */
[----:B------:R-:W-:Y:S01]  /*2450*/  HADD2.F32 R153, -RZ, R153.H0_H0 ;  /* 0x20000099ff997230 */ /* 0x000fe20000004100 */
[----:B------:R-:W2:Y:S01]  /*2460*/  MUFU.RCP R174, R131 ;  /* 0x0000008300ae7308 */ /* 0x000ea20000001000 */
[----:B-1----:R-:W-:Y:S01]  /*2470*/  FFMA.FTZ R142, R144, R129, R147 ;  /* 0x00000081908e7223 */ /* 0x002fe20000010093 */
[----:B0-----:R-:W-:Y:S01]  /*2480*/  FMUL.FTZ R48, R10, R177 ;  /* 0x000000b10a307220 */ /* 0x001fe20000410000 */
[----:B------:R-:W-:-:S02]  /*2490*/  HADD2.F32 R10, -RZ, R160.H0_H0 ;  /* 0x200000a0ff0a7230 */ /* 0x000fc40000004100 */
[----:B------:R-:W-:Y:S01]  /*24a0*/  FADD.FTZ R160, R155, R144 ;  /* 0x000000909ba07221 */ /* 0x000fe20000010000 */
[----:B------:R-:W-:Y:S01]  /*24b0*/  FMUL.FTZ R147, R140, R11 ;  /* 0x0000000b8c937220 */ /* 0x000fe20000410000 */
[----:B------:R-:W-:Y:S01]  /*24c0*/  FMUL.FTZ R155, R136, R15 ;  /* 0x0000000f889b7220 */ /* 0x000fe20000410000 */
[----:B------:R-:W-:Y:S01]  /*24d0*/  HADD2.F32 R161, -RZ, R161.H0_H0 ;  /* 0x200000a1ffa17230 */ /* 0x000fe20000004100 */
[----:B------:R-:W0:Y:S01]  /*24e0*/  MUFU.RCP R41, R132 ;  /* 0x0000008400297308 */ /* 0x000e220000001000 */
[----:B------:R-:W-:Y:S01]  /*24f0*/  FMUL.FTZ R140, R139, R10 ;  /* 0x0000000a8b8c7220 */ /* 0x000fe20000410000 */
[----:B---3--:R-:W-:Y:S01]  /*2500*/  FMUL.FTZ R128, R45, R128 ;  /* 0x000000802d807220 */ /* 0x008fe20000410000 */
[----:B------:R-:W-:-:S05]  /*2510*/  FADD.FTZ R159, R160, R145 ;  /* 0x00000091a09f7221 */ /* 0x000fca0000010000 */
[----:B------:R1:W3:Y:S01]  /*2520*/  MUFU.RCP R178, R134 ;  /* 0x0000008600b27308 */ /* 0x0002e20000001000 */
[----:B--2---:R-:W-:Y:S01]  /*2530*/  FMUL.FTZ R45, R13, R174 ;  /* 0x000000ae0d2d7220 */ /* 0x004fe20000410000 */
[----:B------:R-:W-:Y:S02]  /*2540*/  HADD2.F32 R13, -RZ, R148.H0_H0 ;  /* 0x20000094ff0d7230 */ /* 0x000fe40000004100 */
[----:B------:R-:W-:-:S04]  /*2550*/  HADD2.F32 R148, -RZ, R164.H0_H0 ;  /* 0x200000a4ff947230 */ /* 0x000fc80000004100 */
[----:B------:R2:W4:Y:S01]  /*2560*/  MUFU.RCP R127, R139 ;  /* 0x0000008b007f7308 */ /* 0x0005220000001000 */
[----:B-1----:R-:W-:Y:S01]  /*2570*/  FMUL.FTZ R134, R134, R12 ;  /* 0x0000000c86867220 */ /* 0x002fe20000410000 */
[----:B0-----:R-:W-:Y:S01]  /*2580*/  FMUL.FTZ R41, R6, R41 ;  /* 0x0000002906297220 */ /* 0x001fe20000410000 */
[----:B------:R-:W-:Y:S02]  /*2590*/  HADD2.F32 R6, -RZ, R146.H1_H1 ;  /* 0x30000092ff067230 */ /* 0x000fe40000004100 */
[----:B------:R-:W-:Y:S01]  /*25a0*/  FMUL.FTZ R175, R13, R46 ;  /* 0x0000002e0daf7220 */ /* 0x000fe20000410000 */
[----:B------:R-:W-:Y:S02]  /*25b0*/  HADD2.F32 R146, -RZ, R157.H0_H0 ;  /* 0x2000009dff927230 */ /* 0x000fe40000004100 */
[----:B------:R-:W-:Y:S01]  /*25c0*/  FFMA.FTZ R157, R145, R128, R142 ;  /* 0x00000080919d7223 */ /* 0x000fe2000001008e */
[----:B------:R-:W0:Y:S01]  /*25d0*/  MUFU.RCP R181, R4 ;  /* 0x0000000400b57308 */ /* 0x000e220000001000 */
[----:B--2---:R-:W-:Y:S01]  /*25e0*/  FMUL.FTZ R139, R138, R13 ;  /* 0x0000000d8a8b7220 */ /* 0x004fe20000410000 */
[----:B---3--:R-:W-:Y:S01]  /*25f0*/  FMUL.FTZ R49, R9, R178 ;  /* 0x000000b209317220 */ /* 0x008fe20000410000 */
[----:B------:R-:W-:-:S02]  /*2600*/  HADD2.F32 R9, -RZ, R149.H1_H1 ;  /* 0x30000095ff097230 */ /* 0x000fc40000004100 */
[----:B------:R-:W-:Y:S01]  /*2610*/  FADD.FTZ R138, R159, R140 ;  /* 0x0000008c9f8a7221 */ /* 0x000fe20000010000 */
[----:B------:R-:W-:Y:S02]  /*2620*/  HADD2.F32 R149, -RZ, R149.H0_H0 ;  /* 0x20000095ff957230 */ /* 0x000fe40000004100 */
[----:B------:R-:W-:Y:S01]  /*2630*/  FMUL.FTZ R132, R132, R146 ;  /* 0x0000009284847220 */ /* 0x000fe20000410000 */
[----:B------:R-:W-:Y:S01]  /*2640*/  FMUL.FTZ R143, R143, R6 ;  /* 0x000000068f8f7220 */ /* 0x000fe20000410000 */
[----:B------:R1:W2:Y:S01]  /*2650*/  MUFU.RCP R173, R136 ;  /* 0x0000008800ad7308 */ /* 0x0002a20000001000 */
[----:B------:R-:W-:Y:S01]  /*2660*/  FMUL.FTZ R141, R141, R9 ;  /* 0x000000098d8d7220 */ /* 0x000fe20000410000 */
[----:B----4-:R-:W-:Y:S01]  /*2670*/  FMUL.FTZ R127, R44, R127 ;  /* 0x0000007f2c7f7220 */ /* 0x010fe20000410000 */
[----:B------:R-:W-:Y:S01]  /*2680*/  FMUL.FTZ R176, R146, R41 ;  /* 0x0000002992b07220 */ /* 0x000fe20000410000 */
[----:B------:R-:W-:Y:S01]  /*2690*/  FMUL.FTZ R178, R148, R27 ;  /* 0x0000001b94b27220 */ /* 0x000fe20000410000 */
[----:B------:R-:W-:-:S03]  /*26a0*/  FMUL.FTZ R185, R149, R24 ;  /* 0x0000001895b97220 */ /* 0x000fc60000410000 */
[----:B------:R-:W3:Y:S01]  /*26b0*/  MUFU.RCP R182, R165 ;  /* 0x000000a500b67308 */ /* 0x000ee20000001000 */
[----:B-1----:R-:W-:Y:S01]  /*26c0*/  FFMA.FTZ R136, R140, R127, R157 ;  /* 0x0000007f8c887223 */ /* 0x002fe2000001009d */
[----:B0-----:R-:W-:Y:S01]  /*26d0*/  FMUL.FTZ R25, R18, R181 ;  /* 0x000000b512197220 */ /* 0x001fe20000410000 */
[----:B------:R-:W-:Y:S02]  /*26e0*/  HADD2.F32 R18, -RZ, R163.H0_H0 ;  /* 0x200000a3ff127230 */ /* 0x000fe40000004100 */
[----:B------:R-:W-:Y:S01]  /*26f0*/  FADD.FTZ R163, R138, R141 ;  /* 0x0000008d8aa37221 */ /* 0x000fe20000010000 */
[----:B------:R-:W-:Y:S01]  /*2700*/  FFMA.FTZ R159, R141, R126, R136 ;  /* 0x0000007e8d9f7223 */ /* 0x000fe20000010088 */
[----:B------:R-:W-:Y:S01]  /*2710*/  FMUL.FTZ R157, R156, R19 ;  /* 0x000000139c9d7220 */ /* 0x000fe20000410000 */
[----:B------:R-:W-:Y:S01]  /*2720*/  FMUL.FTZ R181, R6, R40 ;  /* 0x0000002806b57220 */ /* 0x000fe20000410000 */
[----:B------:R-:W-:Y:S01]  /*2730*/  FADD.FTZ R142, R163, R134 ;  /* 0x00000086a38e7221 */ /* 0x000fe20000010000 */
[----:B------:R-:W-:Y:S01]  /*2740*/  FFMA.FTZ R138, R134, R49, R159 ;  /* 0x00000031868a7223 */ /* 0x000fe2000001009f */
[----:B--2---:R-:W-:Y:S01]  /*2750*/  FMUL.FTZ R44, R14, R173 ;  /* 0x000000ad0e2c7220 */ /* 0x004fe20000410000 */
[----:B------:R-:W-:-:S02]  /*2760*/  HADD2.F32 R14, -RZ, R162.H0_H0 ;  /* 0x200000a2ff0e7230 */ /* 0x000fc40000004100 */
[----:B------:R-:W-:Y:S01]  /*2770*/  FADD.FTZ R171, R142, R147 ;  /* 0x000000938eab7221 */ /* 0x000fe20000010000 */
[----:B------:R-:W-:Y:S01]  /*2780*/  FFMA.FTZ R169, R147, R48, R138 ;  /* 0x0000003093a97223 */ /* 0x000fe2000001008a */
[----:B------:R-:W-:Y:S01]  /*2790*/  FMUL.FTZ R138, R131, R16 ;  /* 0x00000010838a7220 */ /* 0x000fe20000410000 */
[----:B------:R-:W-:Y:S01]  /*27a0*/  FMUL.FTZ R159, R158, R149 ;  /* 0x000000959e9f7220 */ /* 0x000fe20000410000 */
[----:B------:R-:W-:Y:S01]  /*27b0*/  FMUL.FTZ R136, R133, R14 ;  /* 0x0000000e85887220 */ /* 0x000fe20000410000 */
[----:B------:R-:W-:Y:S01]  /*27c0*/  FMUL.FTZ R158, R165, R152 ;  /* 0x00000098a59e7220 */ /* 0x000fe20000410000 */
[----:B------:R-:W-:Y:S01]  /*27d0*/  FMUL.FTZ R130, R130, R18 ;  /* 0x0000001282827220 */ /* 0x000fe20000410000 */
[----:B------:R-:W0:Y:S01]  /*27e0*/  MUFU.RCP R186, R167 ;  /* 0x000000a700ba7308 */ /* 0x000e220000001000 */
[----:B------:R-:W-:Y:S01]  /*27f0*/  FADD.FTZ R156, R171, R136 ;  /* 0x00000088ab9c7221 */ /* 0x000fe20000010000 */
[----:B------:R-:W-:Y:S01]  /*2800*/  FFMA.FTZ R142, R136, R47, R169 ;  /* 0x0000002f888e7223 */ /* 0x000fe200000100a9 */
[----:B------:R-:W-:Y:S01]  /*2810*/  FMUL.FTZ R133, R168, R151 ;  /* 0x00000097a8857220 */ /* 0x000fe20000410000 */
[----:B------:R-:W-:Y:S01]  /*2820*/  FMUL.FTZ R163, R170, R153 ;  /* 0x00000099aaa37220 */ /* 0x000fe20000410000 */
[----:B------:R-:W-:Y:S01]  /*2830*/  FADD.FTZ R169, R156, R139 ;  /* 0x0000008b9ca97221 */ /* 0x000fe20000010000 */
[----:B------:R-:W-:Y:S01]  /*2840*/  FFMA.FTZ R131, R139, R46, R142 ;  /* 0x0000002e8b837223 */ /* 0x000fe2000001008e */
[----:B------:R-:W-:Y:S01]  /*2850*/  FMUL.FTZ R142, R137, R148 ;  /* 0x00000094898e7220 */ /* 0x000fe20000410000 */
[----:B------:R-:W1:Y:S01]  /*2860*/  MUFU.RCP R188, R170 ;  /* 0x000000aa00bc7308 */ /* 0x000e620000001000 */
[----:B------:R-:W-:Y:S01]  /*2870*/  FADD.FTZ R162, R169, R138 ;  /* 0x0000008aa9a27221 */ /* 0x000fe20000010000 */
[----:B------:R-:W-:Y:S01]  /*2880*/  FFMA.FTZ R160, R138, R45, R131 ;  /* 0x0000002d8aa07223 */ /* 0x000fe20000010083 */
[----:B------:R-:W-:Y:S01]  /*2890*/  FMUL.FTZ R156, R4, R150 ;  /* 0x00000096049c7220 */ /* 0x000fe20000410000 */
[----:B---3--:R-:W-:Y:S01]  /*28a0*/  FMUL.FTZ R23, R23, R182 ;  /* 0x000000b617177220 */ /* 0x008fe20000410000 */
        /* <DEDUP_REMOVED lines=14> */
[----:B-1----:R-:W-:Y:S01]  /*2990*/  FMUL.FTZ R20, R179, R188 ;  /* 0x000000bcb3147220 */ /* 0x002fe20000410000 */
        /* <DEDUP_REMOVED lines=20> */
[-C--:B------:R-:W-:Y:S01]  /*2ae0*/  FMUL.FTZ R182, R152, R23.reuse ;  /* 0x0000001798b67220 */ /* 0x080fe20000410000 */
[----:B------:R-:W-:Y:S01]  /*2af0*/  FADD.FTZ R170, R171, R158 ;  /* 0x0000009eabaa7221 */ /* 0x000fe20000010000 */
[----:B------:R-:W-:Y:S01]  /*2b00*/  FFMA.FTZ R168, R158, R23, R169 ;  /* 0x000000179ea87223 */ /* 0x000fe200000100a9 */
[----:B------:R-:W-:-:S02]  /*2b10*/  FMUL.FTZ R187, R153, R20 ;  /* 0x0000001499bb7220 */ /* 0x000fc40000410000 */
[----:B------:R-:W-:Y:S01]  /*2b20*/  FADD.FTZ R171, R170, R133 ;  /* 0x00000085aaab7221 */ /* 0x000fe20000010000 */
[-C--:B------:R-:W-:Y:S01]  /*2b30*/  FFMA.FTZ R169, R133, R22.reuse, R168 ;  /* 0x0000001685a97223 */ /* 0x080fe200000100a8 */
[-C--:B------:R-:W-:Y:S02]  /*2b40*/  FMUL.FTZ R168, R154, R21.reuse ;  /* 0x000000159aa87220 */ /* 0x080fe40000410000 */
[----:B------:R-:W-:Y:S01]  /*2b50*/  FADD.FTZ R184, R171, R160 ;  /* 0x000000a0abb87221 */ /* 0x000fe20000010000 */
[----:B------:R-:W-:Y:S01]  /*2b60*/  FFMA.FTZ R170, R160, R21, R169 ;  /* 0x00000015a0aa7223 */ /* 0x000fe200000100a9 */
[----:B------:R-:W-:Y:S02]  /*2b70*/  FMUL.FTZ R171, R151, R22 ;  /* 0x0000001697ab7220 */ /* 0x000fe40000410000 */
[----:B------:R-:W-:Y:S01]  /*2b80*/  FADD.FTZ R188, R184, R163 ;  /* 0x000000a3b8bc7221 */ /* 0x000fe20000010000 */
[----:B------:R-:W-:Y:S01]  /*2b90*/  FFMA.FTZ R186, R163, R20, R170 ;  /* 0x00000014a3ba7223 */ /* 0x000fe200000100aa */
[----:B------:R-:W-:-:S02]  /*2ba0*/  FMUL.FTZ R184, R161, R2 ;  /* 0x00000002a1b87220 */ /* 0x000fc40000410000 */
[----:B------:R-:W-:Y:S01]  /*2bb0*/  FADD.FTZ R170, R188, R131 ;  /* 0x00000083bcaa7221 */ /* 0x000fe20000010000 */
[----:B------:R-:W-:-:S07]  /*2bc0*/  FFMA.FTZ R169, R131, R2, R186 ;  /* 0x0000000283a97223 */ /* 0x000fce00000100ba */
.L_x_169:
        /* <DEDUP_REMOVED lines=40> */
[C---:B--2---:R-:W-:Y:S01]  /*2e50*/  LOP3.LUT P2, RZ, R137.reuse, 0x1f, RZ, 0xc0, !PT ;  /* 0x0000001f89ff7812 */ /* 0x044fe2000784c0ff */
        /* <DEDUP_REMOVED lines=43> */
.L_x_171:
[----:B------:R-:W-:Y:S05]  /*3110*/  BSYNC.RECONVERGENT B0 ;  /* 0x0000000000007941 */ /* 0x000fea0003800200 */
.L_x_170:
        /* <DEDUP_REMOVED lines=36> */
.L_x_173:
[----:B------:R-:W-:Y:S05]  /*3360*/  BSYNC.RECONVERGENT B0 ;  /* 0x0000000000007941 */ /* 0x000fea0003800200 */
.L_x_172:
        /* <DEDUP_REMOVED lines=32> */
.L_x_175:
[----:B0-----:R-:W2:Y:S04]  /*3570*/  LDG.E.STRONG.GPU R6, desc[UR4][R4.64] ;  /* 0x0000000404067981 */ /* 0x001ea8000c1ef900 */
[----:B--2---:R-:W-:Y:S01]  /*3580*/  CCTL.IVALL ;  /* 0x00000000ff00798f */ /* 0x004fe20002000000 */
[----:B------:R-:W-:Y:S05]  /*3590*/  YIELD ;  /* 0x0000000000007946 */ /* 0x000fea0003800000 */
[----:B------:R-:W-:-:S13]  /*35a0*/  ISETP.NE.AND P2, PT, R6, R11, PT ;  /* 0x0000000b0600720c */ /* 0x000fda0003f45270 */
[----:B------:R-:W-:Y:S05]  /*35b0*/  @P2 BRA `(.L_x_175) ;  /* 0xfffffffc00ec2947 */ /* 0x000fea000383ffff */
.L_x_174:
        /* <DEDUP_REMOVED lines=108> */
[C---:B------:R-:W-:Y:S01]  /*3c80*/  FMUL.FTZ R11, R102.reuse, R11 ;  /* 0x0000000b660b7220 */ /* 0x040fe20000410000 */
        /* <DEDUP_REMOVED lines=68> */
.L_x_165:
        /* <DEDUP_REMOVED lines=31> */
.L_x_177:
        /* <DEDUP_REMOVED lines=12> */
.L_x_2992:


//--------------------- .text._ZN10layer_norm22ln_bwd_finalize_kernelINS_22Kernel_traits_finalizeILj49152E6__halfS2_S2_fjLj1024ELj4ENS_18Kernel_traits_baseILj49152ES2_S2_S2_fjLj1024EEEEEEEvNS_9BwdParamsE --------------------------
	.section	.text._ZN10layer_norm22ln_bwd_finalize_kernelINS_22Kernel_traits_finalizeILj49152E6__halfS2_S2_fjLj1024ELj4ENS_18Kernel_traits_baseILj49152ES2_S2_S2_fjLj1024EEEEEEEvNS_9BwdParamsE,"ax",@progbits
	.align	128
        .global         _ZN10layer_norm22ln_bwd_finalize_kernelINS_22Kernel_traits_finalizeILj49152E6__halfS2_S2_fjLj1024ELj4ENS_18Kernel_traits_baseILj49152ES2_S2_S2_fjLj1024EEEEEEEvNS_9BwdParamsE
        .type           _ZN10layer_norm22ln_bwd_finalize_kernelINS_22Kernel_traits_finalizeILj49152E6__halfS2_S2_fjLj1024ELj4ENS_18Kernel_traits_baseILj49152ES2_S2_S2_fjLj1024EEEEEEEvNS_9BwdParamsE,@function
        .size           _ZN10layer_norm22ln_bwd_finalize_kernelINS_22Kernel_traits_finalizeILj49152E6__halfS2_S2_fjLj1024ELj4ENS_18Kernel_traits_baseILj49152ES2_S2_S2_fjLj1024EEEEEEEvNS_9BwdParamsE,(.L_x_2993 - _ZN10layer_norm22ln_bwd_finalize_kernelINS_22Kernel_traits_finalizeILj49152E6__halfS2_S2_fjLj1024ELj4ENS_18Kernel_traits_baseILj49152ES2_S2_S2_fjLj1024EEEEEEEvNS_9BwdParamsE)
        .other          _ZN10layer_norm22ln_bwd_finalize_kernelINS_22Kernel_traits_finalizeILj49152E6__halfS2_S2_fjLj1024ELj4ENS_18Kernel_traits_baseILj49152ES2_S2_S2_fjLj1024EEEEEEEvNS_9BwdParamsE,@"STO_CUDA_ENTRY STV_DEFAULT"
_ZN10layer_norm22ln_bwd_finalize_kernelINS_22Kernel_traits_finalizeILj49152E6__halfS2_S2_fjLj1024ELj4ENS_18Kernel_traits_baseILj49152ES2_S2_S2_fjLj1024EEEEEEEvNS_9BwdParamsE:
.text._ZN10layer_norm22ln_bwd_finalize_kernelINS_22Kernel_traits_finalizeILj49152E6__halfS2_S2_fjLj1024ELj4ENS_18Kernel_traits_baseILj49152ES2_S2_S2_fjLj1024EEEEEEEvNS_9BwdParamsE:
        /* <DEDUP_REMOVED lines=37> */
.L_x_182:
        /* <DEDUP_REMOVED lines=118> */
.L_x_181:
[----:B------:R-:W-:Y:S05]  /*09b0*/  BSYNC.RECONVERGENT B1 ;  /* 0x0000000000017941 */ /* 0x000fea0003800200 */
.L_x_180:
        /* <DEDUP_REMOVED lines=65> */
.L_x_184:
[----:B------:R-:W-:Y:S05]  /*0dd0*/  BSYNC.RECONVERGENT B1 ;  /* 0x0000000000017941 */ /* 0x000fea0003800200 */
.L_x_183:
        /* <DEDUP_REMOVED lines=37> */
.L_x_186:
[----:B------:R-:W-:Y:S05]  /*1030*/  BSYNC.RECONVERGENT B1 ;  /* 0x0000000000017941 */ /* 0x000fea0003800200 */
.L_x_185:
[----:B------:R-:W-:Y:S05]  /*1040*/  @!P1 BRA `(.L_x_179) ;  /* 0x00000000003c9947 */ /* 0x000fea0003800000 */
[----:B------:R-:W0:Y:S01]  /*1050*/  LDC.64 R6, c[0x0][0x3e0] ;  /* 0x0000f800ff067b82 */ /* 0x000e220000000a00 */
[----:B------:R-:W-:Y:S01]  /*1060*/  IMAD R2, R15, 0xc000, R11 ;  /* 0x0000c0000f027824 */ /* 0x000fe200078e020b */
[----:B------:R-:W-:-:S04]  /*1070*/  IADD3 R24, PT, PT, -R24, RZ, RZ ;  /* 0x000000ff18187210 */ /* 0x000fc80007ffe1ff */
[----:B------:R-:W-:Y:S02]  /*1080*/  IADD3 R11, PT, PT, R13, R2, RZ ;  /* 0x000000020d0b7210 */ /* 0x000fe40007ffe0ff */
[----:B------:R-:W1:Y:S05]  /*1090*/  LDC.64 R8, c[0x0][0x3e8] ;  /* 0x0000fa00ff087b82 */ /* 0x000e6a0000000a00 */
.L_x_187:
        /* <DEDUP_REMOVED lines=10> */
.L_x_179:
[----:B------:R-:W-:Y:S05]  /*1140*/  BSYNC.RECONVERGENT B0 ;  /* 0x0000000000007941 */ /* 0x000fea0003800200 */
.L_x_178:
        /* <DEDUP_REMOVED lines=55> */
.L_x_188:
        /* <DEDUP_REMOVED lines=12> */
.L_x_2993:


//--------------------- .text._ZN10layer_norm13ln_bwd_kernelINS_13Kernel_traitsI6__halfS2_S2_fjLj49152ELj8ELj1ELj8ELj16ENS_18Kernel_traits_baseILj49152ES2_S2_S2_fjLj256EEEEEEEvNS_9BwdParamsE --------------------------
	.section	.text._ZN10layer_norm13ln_bwd_kernelINS_13Kernel_traitsI6__halfS2_S2_fjLj49152ELj8ELj1ELj8ELj16ENS_18Kernel_traits_baseILj49152ES2_S2_S2_fjLj256EEEEEEEvNS_9BwdParamsE,"ax",@progbits
	.align	128
        .global         _ZN10layer_norm13ln_bwd_kernelINS_13Kernel_traitsI6__halfS2_S2_fjLj49152ELj8ELj1ELj8ELj16ENS_18Kernel_traits_baseILj49152ES2_S2_S2_fjLj256EEEEEEEvNS_9BwdParamsE
        .type           _ZN10layer_norm13ln_bwd_kernelINS_13Kernel_traitsI6__halfS2_S2_fjLj49152ELj8ELj1ELj8ELj16ENS_18Kernel_traits_baseILj49152ES2_S2_S2_fjLj256EEEEEEEvNS_9BwdParamsE,@function
        .size           _ZN10layer_norm13ln_bwd_kernelINS_13Kernel_traitsI6__halfS2_S2_fjLj49152ELj8ELj1ELj8ELj16ENS_18Kernel_traits_baseILj49152ES2_S2_S2_fjLj256EEEEEEEvNS_9BwdParamsE,(.L_x_2994 - _ZN10layer_norm13ln_bwd_kernelINS_13Kernel_traitsI6__halfS2_S2_fjLj49152ELj8ELj1ELj8ELj16ENS_18Kernel_traits_baseILj49152ES2_S2_S2_fjLj256EEEEEEEvNS_9BwdParamsE)
        .other          _ZN10layer_norm13ln_bwd_kernelINS_13Kernel_traitsI6__halfS2_S2_fjLj49152ELj8ELj1ELj8ELj16ENS_18Kernel_traits_baseILj49152ES2_S2_S2_fjLj256EEEEEEEvNS_9BwdParamsE,@"STO_CUDA_ENTRY STV_DEFAULT"
_ZN10layer_norm13ln_bwd_kernelINS_13Kernel_traitsI6__halfS2_S2_fjLj49152ELj8ELj1ELj8ELj16ENS_18Kernel_traits_baseILj49152ES2_S2_S2_fjLj256EEEEEEEvNS_9BwdParamsE:
.text._ZN10layer_norm13ln_bwd_kernelINS_13Kernel_traitsI6__halfS2_S2_fjLj49152ELj8ELj1ELj8ELj16ENS_18Kernel_traits_baseILj49152ES2_S2_S2_fjLj256EEEEEEEvNS_9BwdParamsE:
        /* <DEDUP_REMOVED lines=18> */
[----:B------:R2:W5:Y:S01]  /*0120*/  @P0 LDG.E.128 R16, desc[UR4][R28.64+0x10000] ;  /* 0x010000041c100981 */ /* 0x000562000c1e1d00 */
[----:B----4-:R-:W-:Y:S01]  /*0130*/  @P0 IMAD.WIDE.U32 R34, R52, 0x10, R34 ;  /* 0x0000001034220825 */ /* 0x010fe200078e0022 */
[----:B------:R-:W-:-:S04]  /*0140*/  SHF.R.U32.HI R53, RZ, 0x3, R2 ;  /* 0x00000003ff357819 */ /* 0x000fc80000011602 */
[----:B------:R-:W5:Y:S01]  /*0150*/  @P0 LDG.E.128 R12, desc[UR4][R34.64] ;  /* 0x00000004220c0981 */ /* 0x000f62000c1e1d00 */
[----:B0-----:R-:W-:-:S03]  /*0160*/  @!P0 IMAD.WIDE.U32 R38, R52, 0x10, R30 ;  /* 0x0000001034268825 */ /* 0x001fc600078e001e */
[----:B------:R-:W5:Y:S04]  /*0170*/  @P0 LDG.E.128 R8, desc[UR4][R34.64+0x8000] ;  /* 0x0080000422080981 */ /* 0x000f68000c1e1d00 */
[----:B------:R0:W5:Y:S01]  /*0180*/  @P0 LDG.E.128 R4, desc[UR4][R34.64+0x10000] ;  /* 0x0100000422040981 */ /* 0x000162000c1e1d00 */
[----:B--2---:R-:W-:Y:S02]  /*0190*/  CS2R R28, SRZ ;  /* 0x00000000001c7805 */ /* 0x004fe4000001ff00 */
        /* <DEDUP_REMOVED lines=29> */
[----:B------:R-:W-:Y:S02]  /*0370*/  PLOP3.LUT P1, PT, PT, PT, PT, 0x8, 0x80 ;  /* 0x000000000080781c */ /* 0x000fe40003f2e170 */
        /* <DEDUP_REMOVED lines=23> */
[----:B------:R-:W-:-:S07]  /*04f0*/  CS2R R80, SRZ ;  /* 0x0000000000507805 */ /* 0x000fce000001ff00 */
.L_x_200:
[----:B0-----:R-:W0:Y:S01]  /*0500*/  LDC.64 R2, c[0x0][0x398] ;  /* 0x0000e600ff027b82 */ /* 0x001e220000000a00 */
        /* <DEDUP_REMOVED lines=9> */
[----:B------:R-:W-:Y:S05]  /*05a0*/  @P0 BRA `(.L_x_190) ;  /* 0x0000000000540947 */ /* 0x000fea0003800000 */
[----:B0-----:R-:W0:Y:S01]  /*05b0*/  S2R R2, SR_CTAID.X ;  /* 0x0000000000027919 */ /* 0x001e220000002500 */
[----:B------:R-:W1:Y:S08]  /*05c0*/  LDC.64 R40, c[0x0][0x3d8] ;  /* 0x0000f600ff287b82 */ /* 0x000e700000000a00 */
[----:B------:R-:W2:Y:S01]  /*05d0*/  LDC.64 R48, c[0x0][0x390] ;  /* 0x0000e400ff307b82 */ /* 0x000ea20000000a00 */
[----:B0-----:R-:W-:-:S04]  /*05e0*/  SHF.L.U32 R52, R2, 0x8, RZ ;  /* 0x0000000802347819 */ /* 0x001fc800000006ff */
[----:B------:R-:W-:-:S05]  /*05f0*/  LOP3.LUT R52, R51, 0x700, R52, 0xf8, !PT ;  /* 0x0000070033347812 */ /* 0x000fca00078ef834 */
[----:B------:R-:W-:-:S04]  /*0600*/  IMAD R106, R53, 0x1800, R52 ;  /* 0x00001800356a7824 */ /* 0x000fc800078e0234 */
[C---:B-1----:R-:W-:Y:S01]  /*0610*/  IMAD.WIDE.U32 R28, R106.reuse, 0x10, R40 ;  /* 0x000000106a1c7825 */ /* 0x042fe200078e0028 */
        /* <DEDUP_REMOVED lines=14> */
.L_x_190:
        /* <DEDUP_REMOVED lines=11> */
[----:B---3--:R-:W-:Y:S02]  /*07b0*/  IMAD.WIDE.U32 R30, R106, 0x10, R28 ;  /* 0x000000106a1e7825 */ /* 0x008fe400078e001c */
        /* <DEDUP_REMOVED lines=10> */
.L_x_191:
[----:B------:R-:W-:Y:S05]  /*0860*/  @P0 BRA `(.L_x_192) ;  /* 0x0000000c00640947 */ /* 0x000fea0003800000 */
[--C-:B-----5:R-:W-:Y:S02]  /*0870*/  HADD2.F32 R137, -RZ, R47.reuse.H0_H0 ;  /* 0x2000002fff897230 */ /* 0x120fe40000004100 */
[----:B------:R-:W-:Y:S02]  /*0880*/  HADD2.F32 R47, -RZ, R47.H1_H1 ;  /* 0x3000002fff2f7230 */ /* 0x000fe40000004100 */
[----:B------:R-:W-:Y:S02]  /*0890*/  HADD2.F32 R131, -RZ, R45.H0_H0 ;  /* 0x2000002dff837230 */ /* 0x000fe40000004100 */
[--C-:B------:R-:W-:Y:S01]  /*08a0*/  FADD.FTZ R160, R137, -R0.reuse ;  /* 0x8000000089a07221 */ /* 0x100fe20000010000 */
[--C-:B------:R-:W-:Y:S02]  /*08b0*/  HADD2.F32 R115, -RZ, R33.reuse.H0_H0 ;  /* 0x20000021ff737230 */ /* 0x100fe40000004100 */
[----:B------:R-:W-:Y:S01]  /*08c0*/  FADD.FTZ R162, R47, -R0 ;  /* 0x800000002fa27221 */ /* 0x000fe20000010000 */
[----:B------:R-:W-:-:S02]  /*08d0*/  HADD2.F32 R117, -RZ, R33.H1_H1 ;  /* 0x30000021ff757230 */ /* 0x000fc40000004100 */
[--C-:B------:R-:W-:Y:S01]  /*08e0*/  FADD.FTZ R152, R131, -R0.reuse ;  /* 0x8000000083987221 */ /* 0x100fe20000010000 */
[----:B------:R-:W-:Y:S02]  /*08f0*/  HADD2.F32 R45, -RZ, R45.H1_H1 ;  /* 0x3000002dff2d7230 */ /* 0x000fe40000004100 */
[--C-:B------:R-:W-:Y:S01]  /*0900*/  FADD.FTZ R128, R115, -R0.reuse ;  /* 0x8000000073807221 */ /* 0x100fe20000010000 */
[--C-:B------:R-:W-:Y:S02]  /*0910*/  HADD2.F32 R133, -RZ, R46.reuse.H0_H0 ;  /* 0x2000002eff857230 */ /* 0x100fe40000004100 */
[--C-:B------:R-:W-:Y:S01]  /*0920*/  FADD.FTZ R136, R117, -R0.reuse ;  /* 0x8000000075887221 */ /* 0x100fe20000010000 */
[----:B------:R-:W-:Y:S02]  /*0930*/  HADD2.F32 R135, -RZ, R46.H1_H1 ;  /* 0x3000002eff877230 */ /* 0x000fe40000004100 */
[----:B------:R-:W-:Y:S01]  /*0940*/  FADD.FTZ R154, R45, -R0 ;  /* 0x800000002d9a7221 */ /* 0x000fe20000010000 */
[----:B------:R-:W-:-:S02]  /*0950*/  HADD2.F32 R3, -RZ, R32.H0_H0 ;  /* 0x20000020ff037230 */ /* 0x000fc40000004100 */
        /* <DEDUP_REMOVED lines=8> */
[----:B------:R-:W-:Y:S01]  /*09e0*/  FADD.FTZ R142, R121, -R0 ;  /* 0x80000000798e7221 */ /* 0x000fe20000010000 */
[----:B------:R-:W-:Y:S02]  /*09f0*/  HADD2.F32 R34, -RZ, R29.H1_H1 ;  /* 0x3000001dff227230 */ /* 0x000fe40000004100 */
[----:B------:R-:W-:Y:S01]  /*0a00*/  FMUL.FTZ R117, R105, R136 ;  /* 0x0000008869757220 */ /* 0x000fe20000410000 */
[----:B------:R-:W-:Y:S02]  /*0a10*/  HADD2.F32 R47, -RZ, R25.H1_H1 ;  /* 0x30000019ff2f7230 */ /* 0x000fe40000004100 */
[----:B------:R-:W-:Y:S01]  /*0a20*/  FMUL.FTZ R45, R46, R33 ;  /* 0x000000212e2d7220 */ /* 0x000fe20000410000 */
[--C-:B------:R-:W-:Y:S02]  /*0a30*/  HADD2.F32 R123, -RZ, R35.reuse.H0_H0 ;  /* 0x20000023ff7b7230 */ /* 0x100fe40000004100 */
[----:B------:R-:W-:Y:S02]  /*0a40*/  HADD2.F32 R125, -RZ, R35.H1_H1 ;  /* 0x30000023ff7d7230 */ /* 0x000fe40000004100 */
[----:B------:R-:W-:Y:S01]  /*0a50*/  FMUL.FTZ R46, R47, R34 ;  /* 0x000000222f2e7220 */ /* 0x000fe20000410000 */
[----:B------:R-:W-:-:S02]  /*0a60*/  HADD2.F32 R139, -RZ, R48.H0_H0 ;  /* 0x20000030ff8b7230 */ /* 0x000fc40000004100 */
[--C-:B------:R-:W-:Y:S01]  /*0a70*/  FADD.FTZ R144, R123, -R0.reuse ;  /* 0x800000007b907221 */ /* 0x100fe20000010000 */
[----:B------:R-:W-:Y:S02]  /*0a80*/  HADD2.F32 R141, -RZ, R48.H1_H1 ;  /* 0x30000030ff8d7230 */ /* 0x000fe40000004100 */
[--C-:B------:R-:W-:Y:S01]  /*0a90*/  FADD.FTZ R146, R125, -R0.reuse ;  /* 0x800000007d927221 */ /* 0x100fe20000010000 */
[----:B------:R-:W-:Y:S02]  /*0aa0*/  HADD2.F32 R29, -RZ, R30.H0_H0 ;  /* 0x2000001eff1d7230 */ /* 0x000fe40000004100 */
[--C-:B------:R-:W-:Y:S01]  /*0ab0*/  FADD.FTZ R164, R139, -R0.reuse ;  /* 0x800000008ba47221 */ /* 0x100fe20000010000 */
[----:B------:R-:W-:Y:S02]  /*0ac0*/  HADD2.F32 R110, -RZ, R26.H0_H0 ;  /* 0x2000001aff6e7230 */ /* 0x000fe40000004100 */
[----:B------:R-:W-:Y:S01]  /*0ad0*/  FADD.FTZ R166, R141, -R0 ;  /* 0x800000008da67221 */ /* 0x000fe20000010000 */
[----:B------:R-:W-:-:S02]  /*0ae0*/  HADD2.F32 R35, -RZ, R31.H0_H0 ;  /* 0x2000001fff237230 */ /* 0x000fc40000004100 */
[----:B------:R-:W-:Y:S01]  /*0af0*/  FMUL.FTZ R123, R105, R142 ;  /* 0x0000008e697b7220 */ /* 0x000fe20000410000 */
[----:B------:R-:W-:Y:S02]  /*0b00*/  HADD2.F32 R48, -RZ, R31.H1_H1 ;  /* 0x3000001fff307230 */ /* 0x000fe40000004100 */
[----:B------:R-:W-:Y:S01]  /*0b10*/  FMUL.FTZ R47, R110, R29 ;  /* 0x0000001d6e2f7220 */ /* 0x000fe20000410000 */
[----:B------:R-:W-:Y:S02]  /*0b20*/  HADD2.F32 R116, -RZ, R27.H0_H0 ;  /* 0x2000001bff747230 */ /* 0x000fe40000004100 */
        /* <DEDUP_REMOVED lines=16> */
[----:B------:R-:W-:Y:S01]  /*0c30*/  FMUL.FTZ R116, R120, R31 ;  /* 0x0000001f78747220 */ /* 0x000fe20000410000 */
[----:B------:R-:W-:Y:S02]  /*0c40*/  HADD2.F32 R129, -RZ, R44.H1_H1 ;  /* 0x3000002cff817230 */ /* 0x000fe40000004100 */
[----:B------:R-:W-:Y:S01]  /*0c50*/  FADD.FTZ R122, R113, -R0 ;  /* 0x80000000717a7221 */ /* 0x000fe20000010000 */
[----:B------:R-:W-:-:S02]  /*0c60*/  HADD2.F32 R51, -RZ, R51.H1_H1 ;  /* 0x30000033ff337230 */ /* 0x000fc40000004100 */
[--C-:B------:R-:W-:Y:S01]  /*0c70*/  FADD.FTZ R148, R127, -R0.reuse ;  /* 0x800000007f947221 */ /* 0x100fe20000010000 */
[--C-:B------:R-:W-:Y:S02]  /*0c80*/  HADD2.F32 R49, -RZ, R37.reuse.H0_H0 ;  /* 0x20000025ff317230 */ /* 0x100fe40000004100 */
[--C-:B------:R-:W-:Y:S01]  /*0c90*/  FADD.FTZ R150, R129, -R0.reuse ;  /* 0x8000000081967221 */ /* 0x100fe20000010000 */
[----:B------:R-:W-:Y:S02]  /*0ca0*/  HADD2.F32 R50, -RZ, R37.H1_H1 ;  /* 0x30000025ff327230 */ /* 0x000fe40000004100 */
[----:B------:R-:W-:Y:S01]  /*0cb0*/  FADD.FTZ R180, R51, -R0 ;  /* 0x8000000033b47221 */ /* 0x000fe20000010000 */
[----:B------:R-:W-:Y:S02]  /*0cc0*/  HADD2.F32 R124, -RZ, R21.H0_H0 ;  /* 0x20000015ff7c7230 */ /* 0x000fe40000004100 */
[----:B------:R-:W-:Y:S01]  /*0cd0*/  FMUL.FTZ R127, R105, R144 ;  /* 0x00000090697f7220 */ /* 0x000fe20000410000 */
[----:B------:R-:W-:-:S02]  /*0ce0*/  HADD2.F32 R32, -RZ, R28.H0_H0 ;  /* 0x2000001cff207230 */ /* 0x000fc40000004100 */
[C---:B------:R-:W-:Y:S01]  /*0cf0*/  FMUL.FTZ R133, R105.reuse, R150 ;  /* 0x0000009669857220 */ /* 0x040fe20000410000 */
[----:B------:R-:W-:Y:S02]  /*0d00*/  HADD2.F32 R37, -RZ, R38.H0_H0 ;  /* 0x20000026ff257230 */ /* 0x000fe40000004100 */
[----:B------:R-:W-:Y:S01]  /*0d10*/  FMUL.FTZ R120, R124, R49 ;  /* 0x000000317c787220 */ /* 0x000fe20000410000 */
[----:B------:R-:W-:Y:S02]  /*0d20*/  HADD2.F32 R3, -RZ, R24.H0_H0 ;  /* 0x20000018ff037230 */ /* 0x000fe40000004100 */
[C---:B------:R-:W-:Y:S01]  /*0d30*/  FMUL.FTZ R145, R105.reuse, R162 ;  /* 0x000000a269917220 */ /* 0x040fe20000410000 */
[----:B------:R-:W-:Y:S02]  /*0d40*/  HADD2.F32 R126, -RZ, R22.H0_H0 ;  /* 0x20000016ff7e7230 */ /* 0x000fe40000004100 */
[----:B------:R-:W-:Y:S01]  /*0d50*/  FMUL.FTZ R147, R105, R166 ;  /* 0x000000a669937220 */ /* 0x000fe20000410000 */
[----:B------:R-:W-:-:S02]  /*0d60*/  HADD2.F32 R107, -RZ, R39.H0_H0 ;  /* 0x20000027ff6b7230 */ /* 0x000fc40000004100 */
[----:B------:R-:W-:Y:S01]  /*0d70*/  FMUL.FTZ R0, R3, R32 ;  /* 0x0000002003007220 */ /* 0x000fe20000410000 */
[----:B------:R-:W-:Y:S02]  /*0d80*/  HADD2.F32 R108, -RZ, R39.H1_H1 ;  /* 0x30000027ff6c7230 */ /* 0x000fe40000004100 */
        /* <DEDUP_REMOVED lines=10> */
[----:B------:R-:W-:Y:S01]  /*0e30*/  FMUL.FTZ R157, R3, R32 ;  /* 0x00000020039d7220 */ /* 0x000fe20000410000 */
[----:B------:R-:W-:Y:S02]  /*0e40*/  HADD2.F32 R28, -RZ, R28.H1_H1 ;  /* 0x3000001cff1c7230 */ /* 0x000fe40000004100 */
        /* <DEDUP_REMOVED lines=9> */
[----:B------:R-:W-:Y:S01]  /*0ee0*/  FADD.FTZ R43, RZ, R0 ;  /* 0x00000000ff2b7221 */ /* 0x000fe20000010000 */
[----:B------:R-:W-:Y:S01]  /*0ef0*/  FMUL.FTZ R132, R115, R40 ;  /* 0x0000002873847220 */ /* 0x000fe20000410000 */
[----:B------:R-:W-:Y:S01]  /*0f00*/  FMUL.FTZ R115, R105, R122 ;  /* 0x0000007a69737220 */ /* 0x000fe20000410000 */
[----:B------:R-:W-:Y:S01]  /*0f10*/  FFMA.FTZ R122, R3, R0, RZ ;  /* 0x00000000037a7223 */ /* 0x000fe200000100ff */
[----:B------:R-:W-:Y:S01]  /*0f20*/  FADD.FTZ R128, R43, R44 ;  /* 0x0000002c2b807221 */ /* 0x000fe20000010000 */
[----:B------:R-:W-:-:S02]  /*0f30*/  HADD2.F32 R51, -RZ, R26.H1_H1 ;  /* 0x3000001aff337230 */ /* 0x000fc40000004100 */
[C---:B------:R-:W-:Y:S01]  /*0f40*/  FMUL.FTZ R158, R115.reuse, R28 ;  /* 0x0000001c739e7220 */ /* 0x040fe20000410000 */
[----:B------:R-:W-:Y:S01]  /*0f50*/  FFMA.FTZ R43, R115, R44, R122 ;  /* 0x0000002c732b7223 */ /* 0x000fe2000001007a */
[----:B------:R-:W-:Y:S01]  /*0f60*/  FADD.FTZ R131, R128, R45 ;  /* 0x0000002d80837221 */ /* 0x000fe20000010000 */
[----:B------:R-:W-:Y:S01]  /*0f70*/  FMUL.FTZ R122, R105, R138 ;  /* 0x0000008a697a7220 */ /* 0x000fe20000410000 */
[----:B------:R-:W-:Y:S01]  /*0f80*/  FMUL.FTZ R51, R51, R30 ;  /* 0x0000001e33337220 */ /* 0x000fe20000410000 */
[----:B------:R-:W-:Y:S01]  /*0f90*/  FFMA.FTZ R136, R118, R45, R43 ;  /* 0x0000002d76887223 */ /* 0x000fe2000001002b */
[----:B------:R-:W-:Y:S01]  /*0fa0*/  FADD.FTZ R138, R131, R46 ;  /* 0x0000002e838a7221 */ /* 0x000fe20000010000 */
[----:B------:R-:W-:Y:S02]  /*0fb0*/  HADD2.F32 R113, -RZ, R27.H1_H1 ;  /* 0x3000001bff717230 */ /* 0x000fe40000004100 */
[----:B------:R-:W-:Y:S01]  /*0fc0*/  FMUL.FTZ R128, R105, R146 ;  /* 0x0000009269807220 */ /* 0x000fe20000410000 */
[----:B------:R-:W-:Y:S01]  /*0fd0*/  FFMA.FTZ R43, R117, R46, R136 ;  /* 0x0000002e752b7223 */ /* 0x000fe20000010088 */
[----:B------:R-:W-:Y:S01]  /*0fe0*/  FADD.FTZ R142, R138, R47 ;  /* 0x0000002f8a8e7221 */ /* 0x000fe20000010000 */
[----:B------:R-:W-:-:S02]  /*0ff0*/  HADD2.F32 R36, -RZ, R36.H1_H1 ;  /* 0x30000024ff247230 */ /* 0x000fc40000004100 */
[----:B------:R-:W-:Y:S01]  /*1000*/  FMUL.FTZ R113, R113, R48 ;  /* 0x0000003071717220 */ /* 0x000fe20000410000 */
[----:B------:R-:W-:Y:S01]  /*1010*/  FFMA.FTZ R144, R122, R47, R43 ;  /* 0x0000002f7a907223 */ /* 0x000fe2000001002b */
[----:B------:R-:W-:Y:S01]  /*1020*/  FADD.FTZ R43, R142, R51 ;  /* 0x000000338e2b7221 */ /* 0x000fe20000010000 */
[----:B------:R-:W-:Y:S02]  /*1030*/  HADD2.F32 R119, -RZ, R20.H1_H1 ;  /* 0x30000014ff777230 */ /* 0x000fe40000004100 */
[----:B------:R-:W-:Y:S01]  /*1040*/  FMUL.FTZ R131, R105, R148 ;  /* 0x0000009469837220 */ /* 0x000fe20000410000 */
[----:B------:R-:W-:Y:S01]  /*1050*/  FFMA.FTZ R144, R123, R51, R144 ;  /* 0x000000337b907223 */ /* 0x000fe20000010090 */
[----:B------:R-:W-:Y:S01]  /*1060*/  FADD.FTZ R146, R43, R110 ;  /* 0x0000006e2b927221 */ /* 0x000fe20000010000 */
[----:B------:R-:W-:Y:S01]  /*1070*/  FMUL.FTZ R136, R105, R152 ;  /* 0x0000009869887220 */ /* 0x000fe20000410000 */
        /* <DEDUP_REMOVED lines=24> */
[----:B------:R-:W-:Y:S02]  /*1200*/  HADD2.F32 R109, -RZ, R41.H0_H0 ;  /* 0x20000029ff6d7230 */ /* 0x000fe40000004100 */
[----:B------:R-:W-:Y:S01]  /*1210*/  FFMA.FTZ R156, R142, R124, R43 ;  /* 0x0000007c8e9c7223 */ /* 0x000fe2000001002b */
[----:B------:R-:W-:Y:S01]  /*1220*/  FADD.FTZ R43, R154, R125 ;  /* 0x0000007d9a2b7221 */ /* 0x000fe20000010000 */
[----:B------:R-:W-:-:S02]  /*1230*/  HADD2.F32 R134, -RZ, R17.H0_H0 ;  /* 0x20000011ff867230 */ /* 0x000fc40000004100 */
        /* <DEDUP_REMOVED lines=11> */
[----:B------:R-:W-:-:S02]  /*12f0*/  HADD2.F32 R41, -RZ, R42.H0_H0 ;  /* 0x2000002aff297230 */ /* 0x000fc40000004100 */
[----:B------:R-:W-:Y:S01]  /*1300*/  FMUL.FTZ R135, R135, R112 ;  /* 0x0000007087877220 */ /* 0x000fe20000410000 */
[----:B------:R-:W-:Y:S01]  /*1310*/  FFMA.FTZ R154, R146, R130, R155 ;  /* 0x00000082929a7223 */ /* 0x000fe2000001009b */
[----:B------:R-:W-:Y:S01]  /*1320*/  FADD.FTZ R43, R43, R132 ;  /* 0x000000842b2b7221 */ /* 0x000fe20000010000 */
[----:B------:R-:W-:Y:S02]  /*1330*/  HADD2.F32 R140, -RZ, R18.H0_H0 ;  /* 0x20000012ff8c7230 */ /* 0x000fe40000004100 */
[----:B------:R-:W-:Y:S01]  /*1340*/  FMUL.FTZ R150, R105, R172 ;  /* 0x000000ac69967220 */ /* 0x000fe20000410000 */
[----:B------:R-:W-:Y:S01]  /*1350*/  FFMA.FTZ R155, R147, R132, R154 ;  /* 0x00000084939b7223 */ /* 0x000fe2000001009a */
[----:B------:R-:W-:Y:S01]  /*1360*/  FADD.FTZ R154, R43, R134 ;  /* 0x000000862b9a7221 */ /* 0x000fe20000010000 */
[----:B------:R-:W-:Y:S02]  /*1370*/  HADD2.F32 R42, -RZ, R42.H1_H1 ;  /* 0x3000002aff2a7230 */ /* 0x000fe40000004100 */
[----:B------:R-:W-:Y:S01]  /*1380*/  FMUL.FTZ R137, R140, R41 ;  /* 0x000000298c897220 */ /* 0x000fe20000410000 */
[----:B------:R-:W-:Y:S01]  /*1390*/  FFMA.FTZ R156, R148, R134, R155 ;  /* 0x00000086949c7223 */ /* 0x000fe2000001009b */
[----:B------:R-:W-:-:S02]  /*13a0*/  HADD2.F32 R139, -RZ, R18.H1_H1 ;  /* 0x30000012ff8b7230 */ /* 0x000fc40000004100 */
[----:B------:R-:W-:Y:S01]  /*13b0*/  FADD.FTZ R154, R154, R135 ;  /* 0x000000879a9a7221 */ /* 0x000fe20000010000 */
[--C-:B------:R-:W-:Y:S02]  /*13c0*/  HADD2.F32 R176, -RZ, R19.reuse.H0_H0 ;  /* 0x20000013ffb07230 */ /* 0x100fe40000004100 */
[----:B------:R-:W-:Y:S01]  /*13d0*/  FFMA.FTZ R43, R149, R135, R156 ;  /* 0x00000087952b7223 */ /* 0x000fe2000001009c */
[----:B------:R-:W-:Y:S02]  /*13e0*/  HADD2.F32 R141, -RZ, R19.H1_H1 ;  /* 0x30000013ff8d7230 */ /* 0x000fe40000004100 */
        /* <DEDUP_REMOVED lines=29> */
[C---:B------:R-:W-:Y:S01]  /*15c0*/  FMUL.FTZ R178, R153.reuse, R114 ;  /* 0x0000007299b27220 */ /* 0x040fe20000410000 */
[----:B------:R-:W-:Y:S01]  /*15d0*/  FADD.FTZ R154, R154, R141 ;  /* 0x0000008d9a9a7221 */ /* 0x000fe20000010000 */
[----:B------:R-:W-:Y:S01]  /*15e0*/  FFMA.FTZ R156, R153, R141, R156 ;  /* 0x0000008d999c7223 */ /* 0x000fe2000001009c */
[----:B------:R-:W-:Y:S06]  /*15f0*/  BRA `(.L_x_193) ;  /* 0x0000001000207947 */ /* 0x000fec0003800000 */
.L_x_192:
[----:B-----5:R-:W-:Y:S02]  /*1600*/  HADD2.F32 R115, -RZ, R32.H0_H0 ;  /* 0x20000020ff737230 */ /* 0x020fe40000004100 */
[----:B------:R-:W-:Y:S02]  /*1610*/  HADD2.F32 R0, -RZ, R12.H0_H0 ;  /* 0x2000000cff007230 */ /* 0x000fe40000004100 */
[----:B------:R-:W-:Y:S02]  /*1620*/  HADD2.F32 R118, -RZ, R32.H1_H1 ;  /* 0x30000020ff767230 */ /* 0x000fe40000004100 */
[----:B------:R-:W-:Y:S02]  /*1630*/  HADD2.F32 R3, -RZ, R12.H1_H1 ;  /* 0x3000000cff037230 */ /* 0x000fe40000004100 */
[----:B------:R-:W-:Y:S01]  /*1640*/  FADD.FTZ R0, R115, -R0 ;  /* 0x8000000073007221 */ /* 0x000fe20000010000 */
[--C-:B------:R-:W-:Y:S02]  /*1650*/  HADD2.F32 R144, -RZ, R45.reuse.H0_H0 ;  /* 0x2000002dff907230 */ /* 0x100fe40000004100 */
[----:B------:R-:W-:-:S02]  /*1660*/  HADD2.F32 R143, -RZ, R45.H1_H1 ;  /* 0x3000002dff8f7230 */ /* 0x000fc40000004100 */
[----:B------:R-:W-:Y:S01]  /*1670*/  FADD.FTZ R115, R118, -R3 ;  /* 0x8000000376737221 */ /* 0x000fe20000010000 */
[----:B------:R-:W-:Y:S02]  /*1680*/  HADD2.F32 R122, -RZ, R33.H1_H1 ;  /* 0x30000021ff7a7230 */ /* 0x000fe40000004100 */
[--C-:B------:R-:W-:Y:S02]  /*1690*/  HADD2.F32 R140, -RZ, R44.reuse.H0_H0 ;  /* 0x2000002cff8c7230 */ /* 0x100fe40000004100 */
[----:B------:R-:W-:Y:S02]  /*16a0*/  HADD2.F32 R142, -RZ, R44.H1_H1 ;  /* 0x3000002cff8e7230 */ /* 0x000fe40000004100 */
[--C-:B------:R-:W-:Y:S02]  /*16b0*/  HADD2.F32 R153, -RZ, R51.reuse.H0_H0 ;  /* 0x20000033ff997230 */ /* 0x100fe40000004100 */
[----:B------:R-:W-:Y:S02]  /*16c0*/  HADD2.F32 R182, -RZ, R51.H1_H1 ;  /* 0x30000033ffb67230 */ /* 0x000fe40000004100 */
[----:B------:R-:W-:-:S02]  /*16d0*/  HADD2.F32 R45, -RZ, R13.H1_H1 ;  /* 0x3000000dff2d7230 */ /* 0x000fc40000004100 */
[----:B------:R-:W-:Y:S02]  /*16e0*/  HADD2.F32 R117, -RZ, R33.H0_H0 ;  /* 0x20000021ff757230 */ /* 0x000fe40000004100 */
[----:B------:R-:W-:Y:S02]  /*16f0*/  HADD2.F32 R128, -RZ, R34.H0_H0 ;  /* 0x20000022ff807230 */ /* 0x000fe40000004100 */
[----:B------:R-:W-:Y:S01]  /*1700*/  FADD.FTZ R45, R122, -R45 ;  /* 0x8000002d7a2d7221 */ /* 0x000fe20000010000 */
[----:B------:R-:W-:Y:S02]  /*1710*/  HADD2.F32 R138, -RZ, R35.H1_H1 ;  /* 0x30000023ff8a7230 */ /* 0x000fe40000004100 */
[----:B------:R-:W-:Y:S02]  /*1720*/  HADD2.F32 R44, -RZ, R13.H0_H0 ;  /* 0x2000000dff2c7230 */ /* 0x000fe40000004100 */
[----:B------:R-:W-:Y:S02]  /*1730*/  HADD2.F32 R3, -RZ, R14.H0_H0 ;  /* 0x2000000eff037230 */ /* 0x000fe40000004100 */
[----:B------:R-:W-:-:S02]  /*1740*/  HADD2.F32 R51, -RZ, R15.H1_H1 ;  /* 0x3000000fff337230 */ /* 0x000fc40000004100 */
[----:B------:R-:W-:Y:S01]  /*1750*/  FADD.FTZ R44, R117, -R44 ;  /* 0x8000002c752c7221 */ /* 0x000fe20000010000 */
[----:B------:R-:W-:Y:S02]  /*1760*/  HADD2.F32 R118, -RZ, R9.H1_H1 ;  /* 0x30000009ff767230 */ /* 0x000fe40000004100 */
[----:B------:R-:W-:Y:S01]  /*1770*/  FADD.FTZ R122, R128, -R3 ;  /* 0x80000003807a7221 */ /* 0x000fe20000010000 */
[----:B------:R-:W-:Y:S02]  /*1780*/  HADD2.F32 R126, -RZ, R25.H0_H0 ;  /* 0x20000019ff7e7230 */ /* 0x000fe40000004100 */
[----:B------:R-:W-:Y:S01]  /*1790*/  FADD.FTZ R51, R138, -R51 ;  /* 0x800000338a337221 */ /* 0x000fe20000010000 */
[--C-:B------:R-:W-:Y:S02]  /*17a0*/  HADD2.F32 R145, -RZ, R47.reuse.H0_H0 ;  /* 0x2000002fff917230 */ /* 0x100fe40000004100 */
[----:B------:R-:W-:Y:S01]  /*17b0*/  FADD.FTZ R138, R143, -R118 ;  /* 0x800000768f8a7221 */ /* 0x000fe20000010000 */
[----:B------:R-:W-:Y:S01]  /*17c0*/  HADD2.F32 R150, -RZ, R47.H1_H1 ;  /* 0x3000002fff967230 */ /* 0x000fe20000004100 */
[----:B------:R-:W0:Y:S01]  /*17d0*/  MUFU.RCP R157, R126 ;  /* 0x0000007e009d7308 */ /* 0x000e220000001000 */
[----:B------:R-:W-:-:S02]  /*17e0*/  HADD2.F32 R136, -RZ, R35.H0_H0 ;  /* 0x20000023ff887230 */ /* 0x000fc40000004100 */
[----:B------:R-:W-:Y:S02]  /*17f0*/  HADD2.F32 R47, -RZ, R15.H0_H0 ;  /* 0x2000000fff2f7230 */ /* 0x000fe40000004100 */
[--C-:B------:R-:W-:Y:S02]  /*1800*/  HADD2.F32 R3, -RZ, R8.reuse.H0_H0 ;  /* 0x20000008ff037230 */ /* 0x100fe40000004100 */
[----:B------:R-:W-:Y:S02]  /*1810*/  HADD2.F32 R117, -RZ, R9.H0_H0 ;  /* 0x20000009ff757230 */ /* 0x000fe40000004100 */
[----:B------:R-:W-:Y:S01]  /*1820*/  FADD.FTZ R128, R136, -R47 ;  /* 0x8000002f88807221 */ /* 0x000fe20000010000 */
[----:B------:R-:W-:Y:S02]  /*1830*/  HADD2.F32 R118, -RZ, R11.H0_H0 ;  /* 0x2000000bff767230 */ /* 0x000fe40000004100 */
[----:B------:R-:W-:Y:S01]  /*1840*/  FADD.FTZ R131, R140, -R3 ;  /* 0x800000038c837221 */ /* 0x000fe20000010000 */
[----:B------:R-:W-:-:S02]  /*1850*/  HADD2.F32 R47, -RZ, R8.H1_H1 ;  /* 0x30000008ff2f7230 */ /* 0x000fc40000004100 */
[----:B------:R-:W-:Y:S01]  /*1860*/  FADD.FTZ R136, R144, -R117 ;  /* 0x8000007590887221 */ /* 0x000fe20000010000 */
[--C-:B------:R-:W-:Y:S02]  /*1870*/  HADD2.F32 R146, -RZ, R46.reuse.H0_H0 ;  /* 0x2000002eff927230 */ /* 0x100fe40000004100 */
[----:B------:R-:W-:Y:S01]  /*1880*/  FADD.FTZ R144, R145, -R118 ;  /* 0x8000007691907221 */ /* 0x000fe20000010000 */
[----:B------:R-:W-:Y:S02]  /*1890*/  HADD2.F32 R148, -RZ, R46.H1_H1 ;  /* 0x3000002eff947230 */ /* 0x000fe40000004100 */
[----:B------:R-:W-:Y:S01]  /*18a0*/  FADD.FTZ R47, R142, -R47 ;  /* 0x8000002f8e2f7221 */ /* 0x000fe20000010000 */
[--C-:B------:R-:W-:Y:S02]  /*18b0*/  HADD2.F32 R3, -RZ, R10.reuse.H0_H0 ;  /* 0x2000000aff037230 */ /* 0x100fe40000004100 */
[----:B------:R-:W-:Y:S02]  /*18c0*/  HADD2.F32 R117, -RZ, R10.H1_H1 ;  /* 0x3000000aff757230 */ /* 0x000fe40000004100 */
[----:B------:R-:W-:-:S02]  /*18d0*/  HADD2.F32 R149, -RZ, R49.H0_H0 ;  /* 0x20000031ff957230 */ /* 0x000fc40000004100 */
[----:B------:R-:W-:Y:S01]  /*18e0*/  FADD.FTZ R142, R146, -R3 ;  /* 0x80000003928e7221 */ /* 0x000fe20000010000 */
[----:B------:R-:W-:Y:S02]  /*18f0*/  HADD2.F32 R118, -RZ, R5.H0_H0 ;  /* 0x20000005ff767230 */ /* 0x000fe40000004100 */
[----:B------:R-:W-:Y:S01]  /*1900*/  FADD.FTZ R143, R148, -R117 ;  /* 0x80000075948f7221 */ /* 0x000fe20000010000 */
[----:B------:R-:W-:Y:S02]  /*1910*/  HADD2.F32 R152, -RZ, R48.H0_H0 ;  /* 0x20000030ff987230 */ /* 0x000fe40000004100 */
[----:B------:R-:W-:Y:S02]  /*1920*/  HADD2.F32 R3, -RZ, R4.H0_H0 ;  /* 0x20000004ff037230 */ /* 0x000fe40000004100 */
[----:B------:R-:W-:Y:S01]  /*1930*/  FADD.FTZ R148, R149, -R118 ;  /* 0x8000007695947221 */ /* 0x000fe20000010000 */
[----:B------:R-:W-:Y:S02]  /*1940*/  HADD2.F32 R118, -RZ, R7.H0_H0 ;  /* 0x20000007ff767230 */ /* 0x000fe40000004100 */
[----:B------:R-:W-:-:S02]  /*1950*/  HADD2.F32 R123, -RZ, R34.H1_H1 ;  /* 0x30000022ff7b7230 */ /* 0x000fc40000004100 */
[----:B------:R-:W-:Y:S01]  /*1960*/  FADD.FTZ R146, R152, -R3 ;  /* 0x8000000398927221 */ /* 0x000fe20000010000 */
[----:B------:R-:W-:Y:S02]  /*1970*/  HADD2.F32 R46, -RZ, R14.H1_H1 ;  /* 0x3000000eff2e7230 */ /* 0x000fe40000004100 */
[----:B------:R-:W-:Y:S01]  /*1980*/  FADD.FTZ R152, R153, -R118 ;  /* 0x8000007699987221 */ /* 0x000fe20000010000 */
[----:B------:R-:W-:Y:S02]  /*1990*/  HADD2.F32 R139, -RZ, R24.H0_H0 ;  /* 0x20000018ff8b7230 */ /* 0x000fe40000004100 */
[----:B0-----:R-:W-:Y:S01]  /*19a0*/  FMUL.FTZ R118, R44, R157 ;  /* 0x0000009d2c767220 */ /* 0x001fe20000410000 */
[--C-:B------:R-:W-:Y:S02]  /*19b0*/  HADD2.F32 R110, -RZ, R27.reuse.H0_H0 ;  /* 0x2000001bff6e7230 */ /* 0x100fe40000004100 */
[----:B------:R-:W-:Y:S01]  /*19c0*/  FADD.FTZ R46, R123, -R46 ;  /* 0x8000002e7b2e7221 */ /* 0x000fe20000010000 */
[----:B------:R-:W0:Y:S01]  /*19d0*/  MUFU.RCP R133, R139 ;  /* 0x0000008b00857308 */ /* 0x000e220000001000 */
[----:B------:R-:W-:-:S02]  /*19e0*/  HADD2.F32 R113, -RZ, R27.H1_H1 ;  /* 0x3000001bff717230 */ /* 0x000fc40000004100 */
[----:B------:R-:W-:Y:S02]  /*19f0*/  HADD2.F32 R157, -RZ, R19.H1_H1 ;  /* 0x30000013ff9d7230 */ /* 0x000fe40000004100 */
[----:B------:R-:W-:Y:S02]  /*1a00*/  HADD2.F32 R121, -RZ, R20.H1_H1 ;  /* 0x30000014ff797230 */ /* 0x000fe40000004100 */
[----:B------:R-:W-:Y:S01]  /*1a10*/  HADD2.F32 R123, -RZ, R11.H1_H1 ;  /* 0x3000000bff7b7230 */ /* 0x000fe20000004100 */
[----:B------:R-:W1:Y:S01]  /*1a20*/  MUFU.RCP R127, R110 ;  /* 0x0000006e007f7308 */ /* 0x000e620000001000 */
[----:B------:R-:W-:Y:S02]  /*1a30*/  HADD2.F32 R137, -RZ, R24.H1_H1 ;  /* 0x30000018ff897230 */ /* 0x000fe40000004100 */
[----:B------:R-:W-:Y:S02]  /*1a40*/  HADD2.F32 R125, -RZ, R25.H1_H1 ;  /* 0x30000019ff7d7230 */ /* 0x000fe40000004100 */
[----:B------:R-:W-:Y:S01]  /*1a50*/  FADD.FTZ R145, R150, -R123 ;  /* 0x8000007b96917221 */ /* 0x000fe20000010000 */
[----:B------:R-:W-:-:S02]  /*1a60*/  HADD2.F32 R119, -RZ, R26.H1_H1 ;  /* 0x3000001aff777230 */ /* 0x000fc40000004100 */
[----:B------:R-:W-:Y:S01]  /*1a70*/  HADD2.F32 R176, -RZ, R49.H1_H1 ;  /* 0x30000031ffb07230 */ /* 0x000fe20000004100 */
[----:B------:R-:W2:Y:S01]  /*1a80*/  MUFU.RCP R160, R113 ;  /* 0x0000007100a07308 */ /* 0x000ea20000001000 */
[----:B------:R-:W-:Y:S02]  /*1a90*/  HADD2.F32 R123, -RZ, R5.H1_H1 ;  /* 0x30000005ff7b7230 */ /* 0x000fe40000004100 */
[----:B------:R-:W-:Y:S02]  /*1aa0*/  HADD2.F32 R178, -RZ, R50.H0_H0 ;  /* 0x20000032ffb27230 */ /* 0x000fe40000004100 */
[----:B------:R-:W-:Y:S02]  /*1ab0*/  HADD2.F32 R3, -RZ, R6.H0_H0 ;  /* 0x20000006ff037230 */ /* 0x000fe40000004100 */
[----:B------:R-:W-:Y:S01]  /*1ac0*/  FADD.FTZ R149, R176, -R123 ;  /* 0x8000007bb0957221 */ /* 0x000fe20000010000 */
[----:B------:R-:W-:Y:S01]  /*1ad0*/  HADD2.F32 R123, -RZ, R7.H1_H1 ;  /* 0x30000007ff7b7230 */ /* 0x000fe20000004100 */
[----:B------:R-:W3:Y:S01]  /*1ae0*/  MUFU.RCP R44, R157 ;  /* 0x0000009d002c7308 */ /* 0x000ee20000001000 */
[----:B------:R-:W-:-:S02]  /*1af0*/  HADD2.F32 R120, -RZ, R26.H0_H0 ;  /* 0x2000001aff787230 */ /* 0x000fc40000004100 */
[----:B------:R-:W-:Y:S01]  /*1b00*/  FADD.FTZ R150, R178, -R3 ;  /* 0x80000003b2967221 */ /* 0x000fe20000010000 */
[----:B------:R-:W-:Y:S02]  /*1b10*/  HADD2.F32 R174, -RZ, R48.H1_H1 ;  /* 0x30000030ffae7230 */ /* 0x000fe40000004100 */
[----:B------:R-:W-:Y:S01]  /*1b20*/  FADD.FTZ R153, R182, -R123 ;  /* 0x8000007bb6997221 */ /* 0x000fe20000010000 */
[----:B------:R-:W-:Y:S02]  /*1b30*/  HADD2.F32 R32, -RZ, R28.H0_H0 ;  /* 0x2000001cff207230 */ /* 0x000fe40000004100 */
[----:B0-----:R-:W-:Y:S01]  /*1b40*/  FMUL.FTZ R3, R0, R133 ;  /* 0x0000008500037220 */ /* 0x001fe20000410000 */
[----:B------:R-:W-:Y:S01]  /*1b50*/  HADD2.F32 R117, -RZ, R4.H1_H1 ;  /* 0x30000004ff757230 */ /* 0x000fe20000004100 */
[----:B------:R-:W0:Y:S01]  /*1b60*/  MUFU.RCP R164, R121 ;  /* 0x0000007900a47308 */ /* 0x000e220000001000 */
[----:B------:R-:W-:Y:S02]  /*1b70*/  HADD2.F32 R28, -RZ, R28.H1_H1 ;  /* 0x3000001cff1c7230 */ /* 0x000fe40000004100 */
[----:B------:R-:W-:Y:S01]  /*1b80*/  FMUL.FTZ R0, R139, R32 ;  /* 0x000000208b007220 */ /* 0x000fe20000410000 */
[----:B------:R-:W-:-:S02]  /*1b90*/  HADD2.F32 R180, -RZ, R50.H1_H1 ;  /* 0x30000032ffb47230 */ /* 0x000fc40000004100 */
[----:B------:R-:W-:Y:S01]  /*1ba0*/  FADD.FTZ R147, R174, -R117 ;  /* 0x80000075ae937221 */ /* 0x000fe20000010000 */
[----:B------:R-:W-:Y:S02]  /*1bb0*/  HADD2.F32 R117, -RZ, R6.H1_H1 ;  /* 0x30000006ff757230 */ /* 0x000fe40000004100 */
[----:B-1----:R-:W-:Y:S01]  /*1bc0*/  FMUL.FTZ R127, R128, R127 ;  /* 0x0000007f807f7220 */ /* 0x002fe20000410000 */
[--C-:B------:R-:W-:Y:S01]  /*1bd0*/  HADD2.F32 R33, -RZ, R29.reuse.H0_H0 ;  /* 0x2000001dff217230 */ /* 0x100fe20000004100 */
[----:B------:R-:W1:Y:S01]  /*1be0*/  MUFU.RCP R156, R137 ;  /* 0x00000089009c7308 */ /* 0x000e620000001000 */
[----:B--2---:R-:W-:Y:S01]  /*1bf0*/  FMUL.FTZ R128, R51, R160 ;  /* 0x000000a033807220 */ /* 0x004fe20000410000 */
[----:B---3--:R-:W-:Y:S01]  /*1c00*/  FMUL.FTZ R153, R153, R44 ;  /* 0x0000002c99997220 */ /* 0x008fe20000410000 */
[----:B------:R-:W-:Y:S01]  /*1c10*/  FMUL.FTZ R44, R137, R28 ;  /* 0x0000001c892c7220 */ /* 0x000fe20000410000 */
[----:B------:R-:W-:Y:S01]  /*1c20*/  FADD.FTZ R51, RZ, R0 ;  /* 0x00000000ff337221 */ /* 0x000fe20000010000 */
[----:B------:R-:W-:-:S02]  /*1c30*/  HADD2.F32 R34, -RZ, R29.H1_H1 ;  /* 0x3000001dff227230 */ /* 0x000fc40000004100 */
[----:B------:R-:W-:Y:S01]  /*1c40*/  FADD.FTZ R151, R180, -R117 ;  /* 0x80000075b4977221 */ /* 0x000fe20000010000 */
[--C-:B------:R-:W-:Y:S01]  /*1c50*/  HADD2.F32 R29, -RZ, R30.reuse.H0_H0 ;  /* 0x2000001eff1d7230 */ /* 0x100fe20000004100 */
[----:B------:R-:W2:Y:S01]  /*1c60*/  MUFU.RCP R158, R125 ;  /* 0x0000007d009e7308 */ /* 0x000ea20000001000 */
[----:B------:R-:W-:Y:S02]  /*1c70*/  HADD2.F32 R30, -RZ, R30.H1_H1 ;  /* 0x3000001eff1e7230 */ /* 0x000fe40000004100 */
[----:B0-----:R-:W-:Y:S01]  /*1c80*/  FMUL.FTZ R133, R47, R164 ;  /* 0x000000a42f857220 */ /* 0x001fe20000410000 */
[----:B------:R-:W-:Y:S01]  /*1c90*/  FFMA.FTZ R47, R0, R3, RZ ;  /* 0x00000003002f7223 */ /* 0x000fe200000100ff */
[----:B------:R-:W-:Y:S02]  /*1ca0*/  HADD2.F32 R116, -RZ, R20.H0_H0 ;  /* 0x20000014ff747230 */ /* 0x000fe40000004100 */
[--C-:B------:R-:W-:Y:S01]  /*1cb0*/  HADD2.F32 R35, -RZ, R31.reuse.H0_H0 ;  /* 0x2000001fff237230 */ /* 0x100fe20000004100 */
[----:B------:R0:W3:Y:S01]  /*1cc0*/  MUFU.RCP R161, R119 ;  /* 0x0000007700a17308 */ /* 0x0000e20000001000 */
[----:B------:R-:W-:-:S02]  /*1cd0*/  HADD2.F32 R48, -RZ, R31.H1_H1 ;  /* 0x3000001fff307230 */ /* 0x000fc40000004100 */
[----:B-1----:R-:W-:Y:S01]  /*1ce0*/  FMUL.FTZ R115, R115, R156 ;  /* 0x0000009c73737220 */ /* 0x002fe20000410000 */
[----:B------:R-:W-:Y:S01]  /*1cf0*/  FADD.FTZ R156, R51, R44 ;  /* 0x0000002c339c7221 */ /* 0x000fe20000010000 */
[----:B------:R-:W-:Y:S01]  /*1d00*/  FMUL.FTZ R51, R119, R30 ;  /* 0x0000001e77337220 */ /* 0x000fe20000410000 */
[--C-:B------:R-:W-:Y:S02]  /*1d10*/  HADD2.F32 R31, -RZ, R36.reuse.H0_H0 ;  /* 0x20000024ff1f7230 */ /* 0x100fe40000004100 */
[----:B------:R-:W-:Y:S01]  /*1d20*/  FMUL.FTZ R110, R110, R35 ;  /* 0x000000236e6e7220 */ /* 0x000fe20000410000 */
[----:B------:R-:W-:Y:S01]  /*1d30*/  HADD2.F32 R36, -RZ, R36.H1_H1 ;  /* 0x30000024ff247230 */ /* 0x000fe20000004100 */
[----:B------:R1:W4:Y:S01]  /*1d40*/  MUFU.RCP R159, R120 ;  /* 0x00000078009f7308 */ /* 0x0003220000001000 */
[--C-:B------:R-:W-:Y:S02]  /*1d50*/  HADD2.F32 R124, -RZ, R21.reuse.H0_H0 ;  /* 0x20000015ff7c7230 */ /* 0x100fe40000004100 */
[----:B--2---:R-:W-:Y:S01]  /*1d60*/  FMUL.FTZ R117, R45, R158 ;  /* 0x0000009e2d757220 */ /* 0x004fe20000410000 */
[----:B------:R-:W-:Y:S01]  /*1d70*/  FMUL.FTZ R45, R126, R33 ;  /* 0x000000217e2d7220 */ /* 0x000fe20000410000 */
[----:B------:R-:W-:Y:S01]  /*1d80*/  FFMA.FTZ R126, R44, R115, R47 ;  /* 0x000000732c7e7223 */ /* 0x000fe2000001002f */
[----:B------:R-:W-:Y:S01]  /*1d90*/  FMUL.FTZ R47, R120, R29 ;  /* 0x0000001d782f7220 */ /* 0x000fe20000410000 */
[----:B------:R-:W-:-:S02]  /*1da0*/  HADD2.F32 R129, -RZ, R21.H1_H1 ;  /* 0x30000015ff817230 */ /* 0x000fc40000004100 */
[----:B------:R-:W-:Y:S01]  /*1db0*/  FMUL.FTZ R113, R113, R48 ;  /* 0x0000003071717220 */ /* 0x000fe20000410000 */
[----:B0-----:R-:W-:Y:S01]  /*1dc0*/  FFMA.FTZ R119, R45, R118, R126 ;  /* 0x000000762d777223 */ /* 0x001fe2000001007e */
[----:B------:R-:W0:Y:S01]  /*1dd0*/  MUFU.RCP R162, R116 ;  /* 0x0000007400a27308 */ /* 0x000e220000001000 */
[----:B---3--:R-:W-:Y:S01]  /*1de0*/  FMUL.FTZ R123, R46, R161 ;  /* 0x000000a12e7b7220 */ /* 0x008fe20000410000 */
[----:B------:R-:W-:Y:S01]  /*1df0*/  FMUL.FTZ R46, R125, R34 ;  /* 0x000000227d2e7220 */ /* 0x000fe20000410000 */
[----:B------:R-:W-:Y:S01]  /*1e00*/  FADD.FTZ R125, R156, R45 ;  /* 0x0000002d9c7d7221 */ /* 0x000fe20000010000 */
[--C-:B------:R-:W-:Y:S02]  /*1e10*/  HADD2.F32 R50, -RZ, R37.reuse.H1_H1 ;  /* 0x30000025ff327230 */ /* 0x100fe40000004100 */
[-C--:B------:R-:W-:Y:S01]  /*1e20*/  FMUL.FTZ R160, R34, R117.reuse ;  /* 0x0000007522a07220 */ /* 0x080fe20000410000 */
[----:B-1----:R-:W-:Y:S01]  /*1e30*/  FFMA.FTZ R120, R46, R117, R119 ;  /* 0x000000752e787223 */ /* 0x002fe20000010077 */
[----:B------:R-:W-:Y:S01]  /*1e40*/  FADD.FTZ R126, R125, R46 ;  /* 0x0000002e7d7e7221 */ /* 0x000fe20000010000 */
[----:B------:R-:W-:-:S02]  /*1e50*/  HADD2.F32 R49, -RZ, R37.H0_H0 ;  /* 0x20000025ff317230 */ /* 0x000fc40000004100 */
[----:B----4-:R-:W-:Y:S01]  /*1e60*/  FMUL.FTZ R122, R122, R159 ;  /* 0x0000009f7a7a7220 */ /* 0x010fe20000410000 */
[----:B------:R1:W2:Y:S01]  /*1e70*/  MUFU.RCP R163, R124 ;  /* 0x0000007c00a37308 */ /* 0x0002a20000001000 */
[----:B------:R-:W-:Y:S01]  /*1e80*/  FADD.FTZ R156, R126, R47 ;  /* 0x0000002f7e9c7221 */ /* 0x000fe20000010000 */
[----:B------:R-:W-:Y:S02]  /*1e90*/  HADD2.F32 R130, -RZ, R22.H0_H0 ;  /* 0x20000016ff827230 */ /* 0x000fe40000004100 */
[----:B------:R-:W-:Y:S01]  /*1ea0*/  FFMA.FTZ R126, R47, R122, R120 ;  /* 0x0000007a2f7e7223 */ /* 0x000fe20000010078 */
[----:B------:R-:W-:Y:S02]  /*1eb0*/  HADD2.F32 R37, -RZ, R38.H0_H0 ;  /* 0x20000026ff257230 */ /* 0x000fe40000004100 */
[----:B------:R-:W-:Y:S01]  /*1ec0*/  FMUL.FTZ R119, R121, R36 ;  /* 0x0000002479777220 */ /* 0x000fe20000410000 */
[----:B------:R-:W-:Y:S01]  /*1ed0*/  FMUL.FTZ R121, R129, R50 ;  /* 0x0000003281797220 */ /* 0x000fe20000410000 */
[----:B------:R-:W-:Y:S01]  /*1ee0*/  FADD.FTZ R137, R156, R51 ;  /* 0x000000339c897221 */ /* 0x000fe20000010000 */
[----:B------:R3:W4:Y:S01]  /*1ef0*/  MUFU.RCP R165, R129 ;  /* 0x0000008100a57308 */ /* 0x0007220000001000 */
[----:B------:R-:W-:-:S02]  /*1f00*/  HADD2.F32 R111, -RZ, R43.H0_H0 ;  /* 0x2000002bff6f7230 */ /* 0x000fc40000004100 */
[----:B------:R-:W-:Y:S01]  /*1f10*/  FMUL.FTZ R120, R124, R49 ;  /* 0x000000317c787220 */ /* 0x000fe20000410000 */
[----:B------:R-:W-:Y:S02]  /*1f20*/  HADD2.F32 R114, -RZ, R43.H1_H1 ;  /* 0x3000002bff727230 */ /* 0x000fe40000004100 */
[----:B-1----:R-:W-:Y:S01]  /*1f30*/  FMUL.FTZ R124, R130, R37 ;  /* 0x00000025827c7220 */ /* 0x002fe20000410000 */
[----:B------:R-:W-:Y:S02]  /*1f40*/  HADD2.F32 R38, -RZ, R38.H1_H1 ;  /* 0x30000026ff267230 */ /* 0x000fe40000004100 */
[----:B------:R-:W-:Y:S01]  /*1f50*/  FADD.FTZ R156, R137, R110 ;  /* 0x0000006e899c7221 */ /* 0x000fe20000010000 */
[----:B------:R-:W-:Y:S01]  /*1f60*/  HADD2.F32 R108, -RZ, R39.H1_H1 ;  /* 0x30000027ff6c7230 */ /* 0x000fe20000004100 */
[----:B------:R1:W4:Y:S01]  /*1f70*/  MUFU.RCP R167, R130 ;  /* 0x0000008200a77308 */ /* 0x0003220000001000 */
[----:B---3--:R-:W-:Y:S01]  /*1f80*/  FFMA.FTZ R129, R51, R123, R126 ;  /* 0x0000007b33817223 */ /* 0x008fe2000001007e */
[----:B------:R-:W-:-:S02]  /*1f90*/  HADD2.F32 R135, -RZ, R22.H1_H1 ;  /* 0x30000016ff877230 */ /* 0x000fc40000004100 */
[----:B0-----:R-:W-:Y:S01]  /*1fa0*/  FMUL.FTZ R131, R131, R162 ;  /* 0x000000a283837220 */ /* 0x001fe20000410000 */
[----:B------:R-:W-:Y:S02]  /*1fb0*/  HADD2.F32 R43, -RZ, R23.H1_H1 ;  /* 0x30000017ff2b7230 */ /* 0x000fe40000004100 */
[----:B------:R-:W-:Y:S01]  /*1fc0*/  FMUL.FTZ R116, R116, R31 ;  /* 0x0000001f74747220 */ /* 0x000fe20000410000 */
[----:B------:R-:W-:Y:S02]  /*1fd0*/  HADD2.F32 R107, -RZ, R39.H0_H0 ;  /* 0x20000027ff6b7230 */ /* 0x000fe40000004100 */
[----:B------:R-:W-:Y:S01]  /*1fe0*/  FMUL.FTZ R125, R135, R38 ;  /* 0x00000026877d7220 */ /* 0x000fe20000410000 */
[----:B------:R0:W3:Y:S01]  /*1ff0*/  MUFU.RCP R166, R135 ;  /* 0x0000008700a67308 */ /* 0x0000e20000001000 */
[----:B-1----:R-:W-:Y:S01]  /*2000*/  FFMA.FTZ R130, R110, R127, R129 ;  /* 0x0000007f6e827223 */ /* 0x002fe20000010081 */
[----:B------:R-:W-:Y:S01]  /*2010*/  FMUL.FTZ R129, R43, R108 ;  /* 0x0000006c2b817220 */ /* 0x000fe20000410000 */
[----:B------:R-:W-:-:S02]  /*2020*/  HADD2.F32 R39, -RZ, R40.H0_H0 ;  /* 0x20000028ff277230 */ /* 0x000fc40000004100 */
[----:B--2---:R-:W-:Y:S01]  /*2030*/  FMUL.FTZ R136, R136, R163 ;  /* 0x000000a388887220 */ /* 0x004fe20000410000 */
[----:B------:R-:W-:Y:S02]  /*2040*/  HADD2.F32 R132, -RZ, R23.H0_H0 ;  /* 0x20000017ff847230 */ /* 0x000fe40000004100 */
[----:B----4-:R-:W-:Y:S01]  /*2050*/  FMUL.FTZ R138, R138, R165 ;  /* 0x000000a58a8a7220 */ /* 0x010fe20000410000 */
[----:B------:R-:W-:Y:S01]  /*2060*/  HADD2.F32 R40, -RZ, R40.H1_H1 ;  /* 0x30000028ff287230 */ /* 0x000fe20000004100 */
[----:B------:R1:W2:Y:S01]  /*2070*/  MUFU.RCP R168, R43 ;  /* 0x0000002b00a87308 */ /* 0x0002a20000001000 */
[----:B0-----:R-:W-:Y:S01]  /*2080*/  FADD.FTZ R135, R156, R113 ;  /* 0x000000719c877221 */ /* 0x001fe20000010000 */
[----:B------:R-:W-:Y:S02]  /*2090*/  HADD2.F32 R141, -RZ, R16.H1_H1 ;  /* 0x30000010ff8d7230 */ /* 0x000fe40000004100 */
[----:B------:R-:W-:Y:S01]  /*20a0*/  FMUL.FTZ R126, R132, R107 ;  /* 0x0000006b847e7220 */ /* 0x000fe20000410000 */
[----:B------:R-:W-:-:S02]  /*20b0*/  HADD2.F32 R109, -RZ, R41.H0_H0 ;  /* 0x20000029ff6d7230 */ /* 0x000fc40000004100 */
[----:B------:R-:W-:Y:S01]  /*20c0*/  FADD.FTZ R158, R135, R116 ;  /* 0x00000074879e7221 */ /* 0x000fe20000010000 */
[----:B------:R-:W-:Y:S02]  /*20d0*/  HADD2.F32 R112, -RZ, R41.H1_H1 ;  /* 0x30000029ff707230 */ /* 0x000fe40000004100 */
[----:B------:R-:W-:Y:S01]  /*20e0*/  FMUL.FTZ R142, R142, R167 ;  /* 0x000000a78e8e7220 */ /* 0x000fe20000410000 */
[----:B------:R-:W-:Y:S02]  /*20f0*/  HADD2.F32 R41, -RZ, R42.H0_H0 ;  /* 0x2000002aff297230 */ /* 0x000fe40000004100 */
[----:B-1----:R-:W-:Y:S01]  /*2100*/  FFMA.FTZ R43, R113, R128, R130 ;  /* 0x00000080712b7223 */ /* 0x002fe20000010082 */
[----:B------:R0:W1:Y:S01]  /*2110*/  MUFU.RCP R169, R132 ;  /* 0x0000008400a97308 */ /* 0x0000620000001000 */
[----:B------:R-:W-:Y:S02]  /*2120*/  HADD2.F32 R154, -RZ, R18.H0_H0 ;  /* 0x20000012ff9a7230 */ /* 0x000fe40000004100 */
[----:B---3--:R-:W-:Y:S01]  /*2130*/  FMUL.FTZ R143, R143, R166 ;  /* 0x000000a68f8f7220 */ /* 0x008fe20000410000 */
[----:B------:R-:W-:Y:S01]  /*2140*/  FFMA.FTZ R156, R116, R131, R43 ;  /* 0x00000083749c7223 */ /* 0x000fe2000001002b */
[----:B------:R-:W-:-:S02]  /*2150*/  HADD2.F32 R134, -RZ, R16.H0_H0 ;  /* 0x20000010ff867230 */ /* 0x000fc40000004100 */
[----:B------:R-:W-:Y:S01]  /*2160*/  FMUL.FTZ R159, R33, R118 ;  /* 0x00000076219f7220 */ /* 0x000fe20000410000 */
[--C-:B------:R-:W-:Y:S02]  /*2170*/  HADD2.F32 R155, -RZ, R17.reuse.H1_H1 ;  /* 0x30000011ff9b7230 */ /* 0x100fe40000004100 */
[----:B------:R-:W-:Y:S01]  /*2180*/  FFMA.FTZ R43, R119, R133, R156 ;  /* 0x00000085772b7223 */ /* 0x000fe2000001009c */
[----:B------:R3:W4:Y:S01]  /*2190*/  MUFU.RCP R170, R141 ;  /* 0x0000008d00aa7308 */ /* 0x0007220000001000 */
[----:B0-----:R-:W-:Y:S01]  /*21a0*/  FMUL.FTZ R132, R141, R40 ;  /* 0x000000288d847220 */ /* 0x001fe20000410000 */
[----:B------:R-:W-:Y:S01]  /*21b0*/  FMUL.FTZ R137, R154, R41 ;  /* 0x000000299a897220 */ /* 0x000fe20000410000 */
[----:B------:R-:W-:Y:S01]  /*21c0*/  FMUL.FTZ R135, R155, R112 ;  /* 0x000000709b877220 */ /* 0x000fe20000410000 */
[----:B------:R-:W-:Y:S02]  /*21d0*/  HADD2.F32 R140, -RZ, R17.H0_H0 ;  /* 0x20000011ff8c7230 */ /* 0x000fe40000004100 */
[----:B--2---:R-:W-:Y:S01]  /*21e0*/  FMUL.FTZ R145, R145, R168 ;  /* 0x000000a891917220 */ /* 0x004fe20000410000 */
[----:B------:R-:W-:-:S02]  /*21f0*/  HADD2.F32 R179, -RZ, R18.H1_H1 ;  /* 0x30000012ffb37230 */ /* 0x000fc40000004100 */
[----:B------:R-:W-:Y:S01]  /*2200*/  FMUL.FTZ R130, R134, R39 ;  /* 0x0000002786827220 */ /* 0x000fe20000410000 */
[----:B------:R0:W2:Y:S01]  /*2210*/  MUFU.RCP R175, R154 ;  /* 0x0000009a00af7308 */ /* 0x0000a20000001000 */
[----:B---3--:R-:W-:Y:S01]  /*2220*/  FADD.FTZ R141, R158, R119 ;  /* 0x000000779e8d7221 */ /* 0x008fe20000010000 */
[----:B-1----:R-:W-:Y:S01]  /*2230*/  FMUL.FTZ R144, R144, R169 ;  /* 0x000000a990907220 */ /* 0x002fe20000410000 */
[----:B------:R-:W-:Y:S02]  /*2240*/  HADD2.F32 R176, -RZ, R19.H0_H0 ;  /* 0x20000013ffb07230 */ /* 0x000fe40000004100 */
[----:B------:R-:W-:Y:S01]  /*2250*/  FMUL.FTZ R158, R28, R115 ;  /* 0x000000731c9e7220 */ /* 0x000fe20000410000 */
[----:B------:R-:W-:Y:S01]  /*2260*/  FADD.FTZ R156, R141, R120 ;  /* 0x000000788d9c7221 */ /* 0x000fe20000010000 */
[----:B------:R-:W-:Y:S02]  /*2270*/  HADD2.F32 R42, -RZ, R42.H1_H1 ;  /* 0x3000002aff2a7230 */ /* 0x000fe40000004100 */
[----:B------:R-:W-:Y:S01]  /*2280*/  FMUL.FTZ R141, R157, R114 ;  /* 0x000000729d8d7220 */ /* 0x000fe20000410000 */
[----:B------:R1:W3:Y:S01]  /*2290*/  MUFU.RCP R171, R134 ;  /* 0x0000008600ab7308 */ /* 0x0002e20000001000 */
[----:B0-----:R-:W-:Y:S01]  /*22a0*/  FFMA.FTZ R154, R120, R136, R43 ;  /* 0x00000088789a7223 */ /* 0x001fe2000001002b */
[----:B----4-:R-:W-:Y:S01]  /*22b0*/  FMUL.FTZ R147, R147, R170 ;  /* 0x000000aa93937220 */ /* 0x010fe20000410000 */
[----:B------:R-:W-:Y:S01]  /*22c0*/  FMUL.FTZ R139, R179, R42 ;  /* 0x0000002ab38b7220 */ /* 0x000fe20000410000 */
[----:B------:R-:W-:Y:S01]  /*22d0*/  FMUL.FTZ R157, R32, R3 ;  /* 0x00000003209d7220 */ /* 0x000fe20000410000 */
[----:B------:R-:W-:Y:S01]  /*22e0*/  FFMA.FTZ R43, R121, R138, R154 ;  /* 0x0000008a792b7223 */ /* 0x000fe2000001009a */
[----:B------:R-:W-:Y:S01]  /*22f0*/  FMUL.FTZ R161, R29, R122 ;  /* 0x0000007a1da17220 */ /* 0x000fe20000410000 */
[----:B------:R-:W-:Y:S01]  /*2300*/  FMUL.FTZ R162, R30, R123 ;  /* 0x0000007b1ea27220 */ /* 0x000fe20000410000 */
[----:B------:R0:W4:Y:S01]  /*2310*/  MUFU.RCP R172, R155 ;  /* 0x0000009b00ac7308 */ /* 0x0001220000001000 */
[----:B------:R-:W-:Y:S01]  /*2320*/  FFMA.FTZ R154, R124, R142, R43 ;  /* 0x0000008e7c9a7223 */ /* 0x000fe2000001002b */
[----:B-1----:R-:W-:Y:S01]  /*2330*/  FMUL.FTZ R134, R140, R109 ;  /* 0x0000006d8c867220 */ /* 0x002fe20000410000 */
[----:B--2---:R-:W-:Y:S01]  /*2340*/  FMUL.FTZ R150, R150, R175 ;  /* 0x000000af96967220 */ /* 0x004fe20000410000 */
[----:B------:R-:W-:Y:S01]  /*2350*/  FMUL.FTZ R163, R35, R127 ;  /* 0x0000007f23a37220 */ /* 0x000fe20000410000 */
[----:B------:R-:W-:Y:S01]  /*2360*/  FFMA.FTZ R43, R125, R143, R154 ;  /* 0x0000008f7d2b7223 */ /* 0x000fe2000001009a */
[----:B------:R-:W-:Y:S01]  /*2370*/  FMUL.FTZ R164, R48, R128 ;  /* 0x0000008030a47220 */ /* 0x000fe20000410000 */
[----:B------:R-:W-:Y:S01]  /*2380*/  FMUL.FTZ R165, R31, R131 ;  /* 0x000000831fa57220 */ /* 0x000fe20000410000 */
[----:B------:R1:W2:Y:S01]  /*2390*/  MUFU.RCP R173, R140 ;  /* 0x0000008c00ad7308 */ /* 0x0002a20000001000 */
[----:B0-----:R-:W-:Y:S01]  /*23a0*/  FADD.FTZ R155, R156, R121 ;  /* 0x000000799c9b7221 */ /* 0x001fe20000010000 */
[----:B------:R-:W-:Y:S01]  /*23b0*/  FFMA.FTZ R154, R126, R144, R43 ;  /* 0x000000907e9a7223 */ /* 0x000fe2000001002b */
[----:B---3--:R-:W-:Y:S01]  /*23c0*/  FMUL.FTZ R146, R146, R171 ;  /* 0x000000ab92927220 */ /* 0x008fe20000410000 */
[----:B------:R-:W-:Y:S01]  /*23d0*/  FMUL.FTZ R166, R36, R133 ;  /* 0x0000008524a67220 */ /* 0x000fe20000410000 */
[----:B------:R-:W-:Y:S01]  /*23e0*/  FADD.FTZ R156, R155, R124 ;  /* 0x0000007c9b9c7221 */ /* 0x000fe20000010000 */
[----:B------:R-:W-:Y:S01]  /*23f0*/  FFMA.FTZ R43, R129, R145, R154 ;  /* 0x00000091812b7223 */ /* 0x000fe2000001009a */
[----:B------:R-:W-:Y:S01]  /*2400*/  FMUL.FTZ R167, R49, R136 ;  /* 0x0000008831a77220 */ /* 0x000fe20000410000 */
[----:B------:R-:W0:Y:S01]  /*2410*/  MUFU.RCP R174, R179 ;  /* 0x000000b300ae7308 */ /* 0x000e220000001000 */
[----:B------:R-:W-:Y:S01]  /*2420*/  FADD.FTZ R155, R156, R125 ;  /* 0x0000007d9c9b7221 */ /* 0x000fe20000010000 */
[----:B------:R-:W-:Y:S01]  /*2430*/  FFMA.FTZ R43, R130, R146, R43 ;  /* 0x00000092822b7223 */ /* 0x000fe2000001002b */
[----:B----4-:R-:W-:Y:S01]  /*2440*/  FMUL.FTZ R149, R149, R172 ;  /* 0x000000ac95957220 */ /* 0x010fe20000410000 */
[----:B-1----:R-:W-:Y:S01]  /*2450*/  FMUL.FTZ R140, R176, R111 ;  /* 0x0000006fb08c7220 */ /* 0x002fe20000410000 */
[----:B------:R-:W-:Y:S01]  /*2460*/  FADD.FTZ R156, R155, R126 ;  /* 0x0000007e9b9c7221 */ /* 0x000fe20000010000 */
[----:B------:R-:W-:Y:S01]  /*2470*/  FFMA.FTZ R43, R132, R147, R43 ;  /* 0x00000093842b7223 */ /* 0x000fe2000001002b */
[----:B------:R-:W-:Y:S01]  /*2480*/  FMUL.FTZ R168, R50, R138 ;  /* 0x0000008a32a87220 */ /* 0x000fe20000410000 */
[----:B------:R-:W1:Y:S01]  /*2490*/  MUFU.RCP R177, R176 ;  /* 0x000000b000b17308 */ /* 0x000e620000001000 */
[----:B------:R-:W-:Y:S01]  /*24a0*/  FADD.FTZ R155, R156, R129 ;  /* 0x000000819c9b7221 */ /* 0x000fe20000010000 */
[----:B--2---:R-:W-:Y:S01]  /*24b0*/  FMUL.FTZ R148, R148, R173 ;  /* 0x000000ad94947220 */ /* 0x004fe20000410000 */
        /* <DEDUP_REMOVED lines=15> */
[----:B-1----:R-:W-:Y:S01]  /*25b0*/  FMUL.FTZ R152, R152, R177 ;  /* 0x000000b198987220 */ /* 0x002fe20000410000 */
[----:B------:R-:W-:Y:S01]  /*25c0*/  FFMA.FTZ R43, R139, R151, R154 ;  /* 0x000000978b2b7223 */ /* 0x000fe2000001009a */
[----:B------:R-:W-:Y:S01]  /*25d0*/  FMUL.FTZ R177, R112, R149 ;  /* 0x0000009570b17220 */ /* 0x000fe20000410000 */
[----:B------:R-:W-:Y:S01]  /*25e0*/  FADD.FTZ R156, R156, R137 ;  /* 0x000000899c9c7221 */ /* 0x000fe20000010000 */
[----:B------:R-:W-:Y:S01]  /*25f0*/  FMUL.FTZ R179, R41, R150 ;  /* 0x0000009629b37220 */ /* 0x000fe20000410000 */
[----:B------:R-:W-:Y:S01]  /*2600*/  FMUL.FTZ R176, R42, R151 ;  /* 0x000000972ab07220 */ /* 0x000fe20000410000 */
[----:B------:R-:W-:Y:S01]  /*2610*/  FMUL.FTZ R178, R114, R153 ;  /* 0x0000009972b27220 */ /* 0x000fe20000410000 */
[----:B------:R-:W-:Y:S01]  /*2620*/  FADD.FTZ R155, R156, R139 ;  /* 0x0000008b9c9b7221 */ /* 0x000fe20000010000 */
[-C--:B------:R-:W-:Y:S01]  /*2630*/  FFMA.FTZ R156, R140, R152.reuse, R43 ;  /* 0x000000988c9c7223 */ /* 0x080fe2000001002b */
[----:B------:R-:W-:-:S02]  /*2640*/  FMUL.FTZ R43, R111, R152 ;  /* 0x000000986f2b7220 */ /* 0x000fc40000410000 */
[----:B------:R-:W-:Y:S01]  /*2650*/  FADD.FTZ R154, R155, R140 ;  /* 0x0000008c9b9a7221 */ /* 0x000fe20000010000 */
[----:B------:R-:W-:-:S03]  /*2660*/  FFMA.FTZ R156, R141, R153, R156 ;  /* 0x000000998d9c7223 */ /* 0x000fc6000001009c */
[----:B------:R-:W-:-:S07]  /*2670*/  FADD.FTZ R154, R154, R141 ;  /* 0x0000008d9a9a7221 */ /* 0x000fce0000010000 */
.L_x_193:
        /* <DEDUP_REMOVED lines=46> */
[----:B------:R-:W-:Y:S01]  /*2960*/  ISETP.GT.U32.AND P0, PT, R28, 0x7, PT ;  /* 0x000000071c00780c */ /* 0x000fe20003f04070 */
        /* <DEDUP_REMOVED lines=9> */
[----:B------:R-:W-:Y:S01]  /*2a00*/  ISETP.NE.AND P3, PT, R49, RZ, PT ;  /* 0x000000ff3100720c */ /* 0x000fe20003f65270 */
        /* <DEDUP_REMOVED lines=27> */
.L_x_195:
[----:B------:R-:W-:Y:S05]  /*2bc0*/  BSYNC.RECONVERGENT B0 ;  /* 0x0000000000007941 */ /* 0x000fea0003800200 */
.L_x_194:
        /* <DEDUP_REMOVED lines=36> */
.L_x_197:
[----:B------:R-:W-:Y:S05]  /*2e10*/  BSYNC.RECONVERGENT B0 ;  /* 0x0000000000007941 */ /* 0x000fea0003800200 */
.L_x_196:
        /* <DEDUP_REMOVED lines=32> */
.L_x_199:
[----:B0-----:R-:W2:Y:S04]  /*3020*/  LDG.E.STRONG.GPU R30, desc[UR4][R28.64] ;  /* 0x000000041c1e7981 */ /* 0x001ea8000c1ef900 */
[----:B--2---:R-:W-:Y:S01]  /*3030*/  CCTL.IVALL ;  /* 0x00000000ff00798f */ /* 0x004fe20002000000 */
[----:B------:R-:W-:Y:S05]  /*3040*/  YIELD ;  /* 0x0000000000007946 */ /* 0x000fea0003800000 */
[----:B------:R-:W-:-:S13]  /*3050*/  ISETP.NE.AND P2, PT, R30, R35, PT ;  /* 0x000000231e00720c */ /* 0x000fda0003f45270 */
[----:B------:R-:W-:Y:S05]  /*3060*/  @P2 BRA `(.L_x_199) ;  /* 0xfffffffc00ec2947 */ /* 0x000fea000383ffff */
.L_x_198:
        /* <DEDUP_REMOVED lines=120> */
[----:B------:R-:W-:Y:S01]  /*37f0*/  F2FP.F16.F32.PACK_AB R30, R33, R30 ;  /* 0x0000001e211e723e */ /* 0x000fe200000000ff */
[--C-:B------:R-:W-:Y:S01]  /*3800*/  IMAD.WIDE.U32 R104, R104, 0x10, R40.reuse ;  /* 0x0000001068687825 */ /* 0x100fe200078e0028 */
[----:B------:R-:W-:Y:S02]  /*3810*/  F2FP.F16.F32.PACK_AB R29, R46, R29 ;  /* 0x0000001d2e1d723e */ /* 0x000fe400000000ff */
[----:B------:R-:W-:Y:S01]  /*3820*/  F2FP.F16.F32.PACK_AB R28, R3, R0 ;  /* 0x00000000031c723e */ /* 0x000fe200000000ff */
[----:B------:R-:W-:Y:S01]  /*3830*/  IMAD.WIDE.U32 R40, R103, 0x10, R40 ;  /* 0x0000001067287825 */ /* 0x000fe200078e0028 */
[----:B------:R-:W-:Y:S02]  /*3840*/  F2FP.F16.F32.PACK_AB R35, R38, R35 ;  /* 0x000000232623723e */ /* 0x000fe400000000ff */
[----:B------:R-:W-:Y:S01]  /*3850*/  F2FP.F16.F32.PACK_AB R34, R43, R34 ;  /* 0x000000222b22723e */ /* 0x000fe200000000ff */
[----:B------:R0:W-:Y:S01]  /*3860*/  STG.E.128 desc[UR4][R106.64], R28 ;  /* 0x0000001c6a007986 */ /* 0x0001e2000c101d04 */
[----:B------:R-:W-:-:S02]  /*3870*/  F2FP.F16.F32.PACK_AB R33, R39, R120 ;  /* 0x000000782721723e */ /* 0x000fc400000000ff */
[----:B------:R-:W-:Y:S02]  /*3880*/  F2FP.F16.F32.PACK_AB R32, R37, R32 ;  /* 0x000000202520723e */ /* 0x000fe400000000ff */
[----:B------:R-:W-:Y:S02]  /*3890*/  F2FP.F16.F32.PACK_AB R39, R109, R140 ;  /* 0x0000008c6d27723e */ /* 0x000fe400000000ff */
[----:B------:R-:W-:Y:S01]  /*38a0*/  F2FP.F16.F32.PACK_AB R38, R51, R150 ;  /* 0x000000963326723e */ /* 0x000fe200000000ff */
[----:B------:R0:W-:Y:S01]  /*38b0*/  STG.E.128 desc[UR4][R104.64], R32 ;  /* 0x0000002068007986 */ /* 0x0001e2000c101d04 */
[----:B------:R-:W-:Y:S02]  /*38c0*/  F2FP.F16.F32.PACK_AB R37, R47, R134 ;  /* 0x000000862f25723e */ /* 0x000fe400000000ff */
[----:B------:R-:W-:Y:S02]  /*38d0*/  F2FP.F16.F32.PACK_AB R36, R45, R36 ;  /* 0x000000242d24723e */ /* 0x000fe400000000ff */
[----:B------:R-:W-:-:S03]  /*38e0*/  LOP3.LUT R51, R49, 0xff, RZ, 0xc0, !PT ;  /* 0x000000ff31337812 */ /* 0x000fc600078ec0ff */
        /* <DEDUP_REMOVED lines=30> */
[----:B0-----:R-:W-:Y:S02]  /*3ad0*/  MOV R28, R102 ;  /* 0x00000066001c7202 */ /* 0x001fe40000000f00 */
        /* <DEDUP_REMOVED lines=19> */
.L_x_189:
        /* <DEDUP_REMOVED lines=25> */
.L_x_201:
        /* <DEDUP_REMOVED lines=14> */
.L_x_2994:


//--------------------- .text._ZN10layer_norm22ln_bwd_finalize_kernelINS_22Kernel_traits_finalizeILj49152EffffjLj1024ELj4ENS_18Kernel_traits_baseILj49152EffffjLj1024EEEEEEEvNS_9BwdParamsE --------------------------
	.section	.text._ZN10layer_norm22ln_bwd_finalize_kernelINS_22Kernel_traits_finalizeILj49152EffffjLj1024ELj4ENS_18Kernel_traits_baseILj49152EffffjLj1024EEEEEEEvNS_9BwdParamsE,"ax",@progbits
	.align	128
        .global         _ZN10layer_norm22ln_bwd_finalize_kernelINS_22Kernel_traits_finalizeILj49152EffffjLj1024ELj4ENS_18Kernel_traits_baseILj49152EffffjLj1024EEEEEEEvNS_9BwdParamsE
        .type           _ZN10layer_norm22ln_bwd_finalize_kernelINS_22Kernel_traits_finalizeILj49152EffffjLj1024ELj4ENS_18Kernel_traits_baseILj49152EffffjLj1024EEEEEEEvNS_9BwdParamsE,@function
        .size           _ZN10layer_norm22ln_bwd_finalize_kernelINS_22Kernel_traits_finalizeILj49152EffffjLj1024ELj4ENS_18Kernel_traits_baseILj49152EffffjLj1024EEEEEEEvNS_9BwdParamsE,(.L_x_2995 - _ZN10layer_norm22ln_bwd_finalize_kernelINS_22Kernel_traits_finalizeILj49152EffffjLj1024ELj4ENS_18Kernel_traits_baseILj49152EffffjLj1024EEEEEEEvNS_9BwdParamsE)
        .other          _ZN10layer_norm22ln_bwd_finalize_kernelINS_22Kernel_traits_finalizeILj49152EffffjLj1024ELj4ENS_18Kernel_traits_baseILj49152EffffjLj1024EEEEEEEvNS_9BwdParamsE,@"STO_CUDA_ENTRY STV_DEFAULT"
_ZN10layer_norm22ln_bwd_finalize_kernelINS_22Kernel_traits_finalizeILj49152EffffjLj1024ELj4ENS_18Kernel_traits_baseILj49152EffffjLj1024EEEEEEEvNS_9BwdParamsE:
.text._ZN10layer_norm22ln_bwd_finalize_kernelINS_22Kernel_traits_finalizeILj49152EffffjLj1024ELj4ENS_18Kernel_traits_baseILj49152EffffjLj1024EEEEEEEvNS_9BwdParamsE:
        /* <DEDUP_REMOVED lines=37> */
.L_x_206:
        /* <DEDUP_REMOVED lines=118> */
.L_x_205:
[----:B------:R-:W-:Y:S05]  /*09b0*/  BSYNC.RECONVERGENT B1 ;  /* 0x0000000000017941 */ /* 0x000fea0003800200 */
.L_x_204:
        /* <DEDUP_REMOVED lines=65> */
.L_x_208:
[----:B------:R-:W-:Y:S05]  /*0dd0*/  BSYNC.RECONVERGENT B1 ;  /* 0x0000000000017941 */ /* 0x000fea0003800200 */
.L_x_207:
        /* <DEDUP_REMOVED lines=37> */
.L_x_210:
[----:B------:R-:W-:Y:S05]  /*1030*/  BSYNC.RECONVERGENT B1 ;  /* 0x0000000000017941 */ /* 0x000fea0003800200 */
.L_x_209:
[----:B------:R-:W-:Y:S05]  /*1040*/  @!P1 BRA `(.L_x_203) ;  /* 0x00000000003c9947 */ /* 0x000fea0003800000 */
[----:B------:R-:W0:Y:S01]  /*1050*/  LDC.64 R6, c[0x0][0x3e0] ;  /* 0x0000f800ff067b82 */ /* 0x000e220000000a00 */
[----:B------:R-:W-:Y:S01]  /*1060*/  IMAD R2, R15, 0xc000, R11 ;  /* 0x0000c0000f027824 */ /* 0x000fe200078e020b */
[----:B------:R-:W-:-:S04]  /*1070*/  IADD3 R24, PT, PT, -R24, RZ, RZ ;  /* 0x000000ff18187210 */ /* 0x000fc80007ffe1ff */
[----:B------:R-:W-:Y:S02]  /*1080*/  IADD3 R11, PT, PT, R13, R2, RZ ;  /* 0x000000020d0b7210 */ /* 0x000fe40007ffe0ff */
[----:B------:R-:W1:Y:S05]  /*1090*/  LDC.64 R8, c[0x0][0x3e8] ;  /* 0x0000fa00ff087b82 */ /* 0x000e6a0000000a00 */
.L_x_211:
        /* <DEDUP_REMOVED lines=10> */
.L_x_203:
[----:B------:R-:W-:Y:S05]  /*1140*/  BSYNC.RECONVERGENT B0 ;  /* 0x0000000000007941 */ /* 0x000fea0003800200 */
.L_x_202:
        /* <DEDUP_REMOVED lines=53> */
.L_x_212:
        /* <DEDUP_REMOVED lines=14> */
.L_x_2995:


//--------------------- .text._ZN10layer_norm13ln_bwd_kernelINS_13Kernel_traitsIffffjLj49152ELj8ELj1ELj8ELj16ENS_18Kernel_traits_baseILj49152EffffjLj256EEEEEEEvNS_9BwdParamsE --------------------------
	.section	.text._ZN10layer_norm13ln_bwd_kernelINS_13Kernel_traitsIffffjLj49152ELj8ELj1ELj8ELj16ENS_18Kernel_traits_baseILj49152EffffjLj256EEEEEEEvNS_9BwdParamsE,"ax",@progbits
	.align	128
        .global         _ZN10layer_norm13ln_bwd_kernelINS_13Kernel_traitsIffffjLj49152ELj8ELj1ELj8ELj16ENS_18Kernel_traits_baseILj49152EffffjLj256EEEEEEEvNS_9BwdParamsE
        .type           _ZN10layer_norm13ln_bwd_kernelINS_13Kernel_traitsIffffjLj49152ELj8ELj1ELj8ELj16ENS_18Kernel_traits_baseILj49152EffffjLj256EEEEEEEvNS_9BwdParamsE,@function
        .size           _ZN10layer_norm13ln_bwd_kernelINS_13Kernel_traitsIffffjLj49152ELj8ELj1ELj8ELj16ENS_18Kernel_traits_baseILj49152EffffjLj256EEEEEEEvNS_9BwdParamsE,(.L_x_2996 - _ZN10layer_norm13ln_bwd_kernelINS_13Kernel_traitsIffffjLj49152ELj8ELj1ELj8ELj16ENS_18Kernel_traits_baseILj49152EffffjLj256EEEEEEEvNS_9BwdParamsE)
        .other          _ZN10layer_norm13ln_bwd_kernelINS_13Kernel_traitsIffffjLj49152ELj8ELj1ELj8ELj16ENS_18Kernel_traits_baseILj49152EffffjLj256EEEEEEEvNS_9BwdParamsE,@"STO_CUDA_ENTRY STV_DEFAULT"
_ZN10layer_norm13ln_bwd_kernelINS_13Kernel_traitsIffffjLj49152ELj8ELj1ELj8ELj16ENS_18Kernel_traits_baseILj49152EffffjLj256EEEEEEEvNS_9BwdParamsE:
.text._ZN10layer_norm13ln_bwd_kernelINS_13Kernel_traitsIffffjLj49152ELj8ELj1ELj8ELj16ENS_18Kernel_traits_baseILj49152EffffjLj256EEEEEEEvNS_9BwdParamsE:
        /* <DEDUP_REMOVED lines=41> */
[----:B0-----:R-:W-:Y:S02]  /*0290*/  CS2R R52, SRZ ;  /* 0x0000000000347805 */ /* 0x001fe4000001ff00 */
        /* <DEDUP_REMOVED lines=12> */
[----:B------:R-:W5:Y:S04]  /*0360*/  @!P0 LDG.E.128 R48, desc[UR4][R54.64] ;  /* 0x0000000436308981 */ /* 0x000f68000c1e1d00 */
[----:B------:R-:W5:Y:S04]  /*0370*/  @!P0 LDG.E.128 R44, desc[UR4][R54.64+0x8000] ;  /* 0x00800004362c8981 */ /* 0x000f68000c1e1d00 */
        /* <DEDUP_REMOVED lines=24> */
[----:B------:R-:W-:Y:S02]  /*0500*/  MOV R118, RZ ;  /* 0x000000ff00767202 */ /* 0x000fe40000000f00 */
        /* <DEDUP_REMOVED lines=9> */
.L_x_224:
[----:B-1----:R-:W0:Y:S01]  /*05a0*/  LDC.64 R52, c[0x0][0x398] ;  /* 0x0000e600ff347b82 */ /* 0x002e220000000a00 */
        /* <DEDUP_REMOVED lines=21> */
[----:B0-----:R0:W5:Y:S01]  /*0700*/  LDG.E.128 R52, desc[UR4][R158.64] ;  /* 0x000000049e347981 */ /* 0x001162000c1e1d00 */
[----:B------:R-:W-:Y:S01]  /*0710*/  IADD3 R155, PT, PT, R156, 0x2800, RZ ;  /* 0x000028009c9b7810 */ /* 0x000fe20007ffe0ff */
[--C-:B------:R-:W-:Y:S02]  /*0720*/  IMAD.WIDE.U32 R60, R152, 0x10, R72.reuse ;  /* 0x00000010983c7825 */ /* 0x100fe400078e0048 */
[----:B------:R0:W5:Y:S02]  /*0730*/  LDG.E.128 R56, desc[UR4][R158.64+0x8000] ;  /* 0x008000049e387981 */ /* 0x000164000c1e1d00 */
[----:B------:R-:W-:-:S02]  /*0740*/  IMAD.WIDE.U32 R64, R153, 0x10, R72 ;  /* 0x0000001099407825 */ /* 0x000fc400078e0048 */
[----:B------:R0:W5:Y:S02]  /*0750*/  LDG.E.128 R76, desc[UR4][R160.64] ;  /* 0x00000004a04c7981 */ /* 0x000164000c1e1d00 */
[----:B------:R-:W-:Y:S02]  /*0760*/  IMAD.WIDE.U32 R68, R154, 0x10, R72 ;  /* 0x000000109a447825 */ /* 0x000fe400078e0048 */
[----:B------:R0:W5:Y:S02]  /*0770*/  LDG.E.128 R80, desc[UR4][R160.64+0x8000] ;  /* 0x00800004a0507981 */ /* 0x000164000c1e1d00 */
[--C-:B------:R-:W-:Y:S02]  /*0780*/  IMAD.WIDE.U32 R84, R152, 0x10, R96.reuse ;  /* 0x0000001098547825 */ /* 0x100fe400078e0060 */
[----:B------:R-:W5:Y:S02]  /*0790*/  LDG.E.128 R60, desc[UR4][R60.64] ;  /* 0x000000043c3c7981 */ /* 0x000f64000c1e1d00 */
[----:B------:R-:W-:-:S02]  /*07a0*/  IMAD.WIDE.U32 R88, R153, 0x10, R96 ;  /* 0x0000001099587825 */ /* 0x000fc400078e0060 */
[----:B------:R-:W5:Y:S02]  /*07b0*/  LDG.E.128 R64, desc[UR4][R64.64] ;  /* 0x0000000440407981 */ /* 0x000f64000c1e1d00 */
[----:B------:R-:W-:Y:S02]  /*07c0*/  IMAD.WIDE.U32 R92, R154, 0x10, R96 ;  /* 0x000000109a5c7825 */ /* 0x000fe400078e0060 */
[----:B------:R-:W5:Y:S02]  /*07d0*/  LDG.E.128 R68, desc[UR4][R68.64] ;  /* 0x0000000444447981 */ /* 0x000f64000c1e1d00 */
[C---:B------:R-:W-:Y:S02]  /*07e0*/  IMAD.WIDE.U32 R72, R155.reuse, 0x10, R72 ;  /* 0x000000109b487825 */ /* 0x040fe400078e0048 */
[----:B------:R-:W5:Y:S02]  /*07f0*/  LDG.E.128 R84, desc[UR4][R84.64] ;  /* 0x0000000454547981 */ /* 0x000f64000c1e1d00 */
[----:B------:R-:W-:-:S02]  /*0800*/  IMAD.WIDE.U32 R96, R155, 0x10, R96 ;  /* 0x000000109b607825 */ /* 0x000fc400078e0060 */
[----:B------:R-:W5:Y:S04]  /*0810*/  LDG.E.128 R72, desc[UR4][R72.64] ;  /* 0x0000000448487981 */ /* 0x000f68000c1e1d00 */
[----:B------:R-:W5:Y:S04]  /*0820*/  LDG.E.128 R88, desc[UR4][R88.64] ;  /* 0x0000000458587981 */ /* 0x000f68000c1e1d00 */
[----:B------:R-:W5:Y:S04]  /*0830*/  LDG.E.128 R92, desc[UR4][R92.64] ;  /* 0x000000045c5c7981 */ /* 0x000f68000c1e1d00 */
[----:B------:R-:W5:Y:S01]  /*0840*/  LDG.E.128 R96, desc[UR4][R96.64] ;  /* 0x0000000460607981 */ /* 0x000f62000c1e1d00 */
[----:B0-----:R-:W-:Y:S05]  /*0850*/  BRA `(.L_x_215) ;  /* 0x0000000000887947 */ /* 0x001fea0003800000 */
.L_x_214:
        /* <DEDUP_REMOVED lines=11> */
[C---:B0-----:R-:W-:Y:S01]  /*0910*/  IMAD.WIDE.U32 R160, R156.reuse, 0x10, R52 ;  /* 0x000000109ca07825 */ /* 0x041fe200078e0034 */
[C---:B------:R-:W-:Y:S01]  /*0920*/  IADD3 R154, PT, PT, R156.reuse, 0x2000, RZ ;  /* 0x000020009c9a7810 */ /* 0x040fe20007ffe0ff */
[----:B------:R0:W5:Y:S01]  /*0930*/  LDG.E.128 R76, desc[UR4][R158.64] ;  /* 0x000000049e4c7981 */ /* 0x000162000c1e1d00 */
[----:B------:R-:W-:Y:S01]  /*0940*/  IADD3 R155, PT, PT, R156, 0x2800, RZ ;  /* 0x000028009c9b7810 */ /* 0x000fe20007ffe0ff */
[--C-:B------:R-:W-:Y:S02]  /*0950*/  IMAD.WIDE.U32 R84, R152, 0x10, R96.reuse ;  /* 0x0000001098547825 */ /* 0x100fe400078e0060 */
[----:B------:R0:W5:Y:S02]  /*0960*/  LDG.E.128 R56, desc[UR4][R160.64+0x8000] ;  /* 0x00800004a0387981 */ /* 0x000164000c1e1d00 */
[----:B------:R-:W-:-:S02]  /*0970*/  IMAD.WIDE.U32 R88, R153, 0x10, R96 ;  /* 0x0000001099587825 */ /* 0x000fc400078e0060 */
[----:B------:R0:W5:Y:S02]  /*0980*/  LDG.E.128 R80, desc[UR4][R158.64+0x8000] ;  /* 0x008000049e507981 */ /* 0x000164000c1e1d00 */
[----:B------:R-:W-:Y:S02]  /*0990*/  IMAD.WIDE.U32 R92, R154, 0x10, R96 ;  /* 0x000000109a5c7825 */ /* 0x000fe400078e0060 */
[----:B------:R-:W5:Y:S02]  /*09a0*/  LDG.E.128 R84, desc[UR4][R84.64] ;  /* 0x0000000454547981 */ /* 0x000f64000c1e1d00 */
[--C-:B------:R-:W-:Y:S02]  /*09b0*/  IMAD.WIDE.U32 R60, R152, 0x10, R52.reuse ;  /* 0x00000010983c7825 */ /* 0x100fe400078e0034 */
[----:B------:R-:W5:Y:S02]  /*09c0*/  LDG.E.128 R88, desc[UR4][R88.64] ;  /* 0x0000000458587981 */ /* 0x000f64000c1e1d00 */
[----:B------:R-:W-:-:S02]  /*09d0*/  IMAD.WIDE.U32 R64, R153, 0x10, R52 ;  /* 0x0000001099407825 */ /* 0x000fc400078e0034 */
[----:B------:R-:W5:Y:S02]  /*09e0*/  LDG.E.128 R60, desc[UR4][R60.64] ;  /* 0x000000043c3c7981 */ /* 0x000f64000c1e1d00 */
[--C-:B------:R-:W-:Y:S02]  /*09f0*/  IMAD.WIDE.U32 R68, R154, 0x10, R52.reuse ;  /* 0x000000109a447825 */ /* 0x100fe400078e0034 */
[----:B------:R-:W5:Y:S02]  /*0a00*/  LDG.E.128 R64, desc[UR4][R64.64] ;  /* 0x0000000440407981 */ /* 0x000f64000c1e1d00 */
[C---:B------:R-:W-:Y:S02]  /*0a10*/  IMAD.WIDE.U32 R72, R155.reuse, 0x10, R52 ;  /* 0x000000109b487825 */ /* 0x040fe400078e0034 */
[----:B------:R0:W5:Y:S02]  /*0a20*/  LDG.E.128 R52, desc[UR4][R160.64] ;  /* 0x00000004a0347981 */ /* 0x000164000c1e1d00 */
[----:B------:R-:W-:-:S02]  /*0a30*/  IMAD.WIDE.U32 R96, R155, 0x10, R96 ;  /* 0x000000109b607825 */ /* 0x000fc400078e0060 */
[----:B------:R-:W5:Y:S04]  /*0a40*/  LDG.E.128 R68, desc[UR4][R68.64] ;  /* 0x0000000444447981 */ /* 0x000f68000c1e1d00 */
[----:B------:R-:W5:Y:S04]  /*0a50*/  LDG.E.128 R72, desc[UR4][R72.64] ;  /* 0x0000000448487981 */ /* 0x000f68000c1e1d00 */
[----:B------:R-:W5:Y:S04]  /*0a60*/  LDG.E.128 R92, desc[UR4][R92.64] ;  /* 0x000000045c5c7981 */ /* 0x000f68000c1e1d00 */
[----:B0-----:R-:W5:Y:S02]  /*0a70*/  LDG.E.128 R96, desc[UR4][R96.64] ;  /* 0x0000000460607981 */ /* 0x001f64000c1e1d00 */
.L_x_215:
[----:B------:R-:W-:Y:S05]  /*0a80*/  @P0 BRA `(.L_x_216) ;  /* 0x0000000400e40947 */ /* 0x000fea0003800000 */
[--C-:B-----5:R-:W-:Y:S01]  /*0a90*/  FADD.FTZ R76, R76, -R0.reuse ;  /* 0x800000004c4c7221 */ /* 0x120fe20000010000 */
        /* <DEDUP_REMOVED lines=24> */
[----:B------:R-:W-:Y:S01]  /*0c20*/  FMUL.FTZ R3, R151, R76 ;  /* 0x0000004c97037220 */ /* 0x000fe20000410000 */
[----:B------:R-:W-:Y:S01]  /*0c30*/  FMUL.FTZ R76, R53, R49 ;  /* 0x00000031354c7220 */ /* 0x000fe20000410000 */
[----:B------:R-:W-:Y:S01]  /*0c40*/  FMUL.FTZ R79, R151, R158 ;  /* 0x0000009e974f7220 */ /* 0x000fe20000410000 */
[----:B------:R-:W-:Y:S01]  /*0c50*/  FADD.FTZ R81, RZ, R0 ;  /* 0x00000000ff517221 */ /* 0x000fe20000010000 */
[----:B------:R-:W-:Y:S01]  /*0c60*/  FFMA.FTZ R78, R3, R0, RZ ;  /* 0x00000000034e7223 */ /* 0x000fe200000100ff */
[----:B------:R-:W-:Y:S01]  /*0c70*/  FMUL.FTZ R77, R54, R50 ;  /* 0x00000032364d7220 */ /* 0x000fe20000410000 */
[----:B------:R-:W-:Y:S01]  /*0c80*/  FMUL.FTZ R80, R151, R160 ;  /* 0x000000a097507220 */ /* 0x000fe20000410000 */
[----:B------:R-:W-:Y:S01]  /*0c90*/  FADD.FTZ R82, R81, R76 ;  /* 0x0000004c51527221 */ /* 0x000fe20000010000 */
[----:B------:R-:W-:Y:S01]  /*0ca0*/  FFMA.FTZ R81, R79, R76, R78 ;  /* 0x0000004c4f517223 */ /* 0x000fe2000001004e */
[----:B------:R-:W-:Y:S01]  /*0cb0*/  FMUL.FTZ R78, R55, R51 ;  /* 0x00000033374e7220 */ /* 0x000fe20000410000 */
[C---:B------:R-:W-:Y:S01]  /*0cc0*/  FMUL.FTZ R83, R151.reuse, R162 ;  /* 0x000000a297537220 */ /* 0x040fe20000410000 */
[----:B------:R-:W-:Y:S01]  /*0cd0*/  FADD.FTZ R85, R82, R77 ;  /* 0x0000004d52557221 */ /* 0x000fe20000010000 */
[----:B------:R-:W-:Y:S01]  /*0ce0*/  FFMA.FTZ R82, R80, R77, R81 ;  /* 0x0000004d50527223 */ /* 0x000fe20000010051 */
        /* <DEDUP_REMOVED lines=79> */
[----:B------:R-:W-:-:S03]  /*11e0*/  FFMA.FTZ R179, R176, R175, R179 ;  /* 0x000000afb0b37223 */ /* 0x000fc600000100b3 */
[----:B------:R-:W-:Y:S01]  /*11f0*/  FADD.FTZ R180, R180, R177 ;  /* 0x000000b1b4b47221 */ /* 0x000fe20000010000 */
[----:B------:R-:W-:Y:S01]  /*1200*/  FFMA.FTZ R179, R178, R177, R179 ;  /* 0x000000b1b2b37223 */ /* 0x000fe200000100b3 */
[----:B------:R-:W-:Y:S06]  /*1210*/  BRA `(.L_x_217) ;  /* 0x0000000800407947 */ /* 0x000fec0003800000 */
.L_x_216:
[----:B------:R-:W0:Y:S01]  /*1220*/  MUFU.RCP R169, R51 ;  /* 0x0000003300a97308 */ /* 0x000e220000001000 */
[----:B-----5:R-:W-:Y:S01]  /*1230*/  FADD.FTZ R0, -R27, R79 ;  /* 0x0000004f1b007221 */ /* 0x020fe20000010100 */
[----:B------:R-:W-:Y:S01]  /*1240*/  FADD.FTZ R3, -R24, R76 ;  /* 0x0000004c18037221 */ /* 0x000fe20000010100 */
[----:B------:R-:W-:Y:S01]  /*1250*/  FADD.FTZ R157, -R23, R83 ;  /* 0x00000053179d7221 */ /* 0x000fe20000010100 */
[----:B------:R-:W-:Y:S01]  /*1260*/  FADD.FTZ R76, -R20, R80 ;  /* 0x00000050144c7221 */ /* 0x000fe20000010100 */
[----:B------:R-:W-:Y:S01]  /*1270*/  FADD.FTZ R81, -R21, R81 ;  /* 0x0000005115517221 */ /* 0x000fe20000010100 */
[----:B------:R-:W-:Y:S01]  /*1280*/  FADD.FTZ R85, -R17, R85 ;  /* 0x0000005511557221 */ /* 0x000fe20000010100 */
[----:B------:R-:W-:Y:S01]  /*1290*/  FADD.FTZ R77, -R25, R77 ;  /* 0x0000004d194d7221 */ /* 0x000fe20000010100 */
[----:B------:R-:W1:Y:S01]  /*12a0*/  MUFU.RCP R168, R48 ;  /* 0x0000003000a87308 */ /* 0x000e620000001000 */
[----:B------:R-:W-:Y:S01]  /*12b0*/  FADD.FTZ R161, -R13, R89 ;  /* 0x000000590da17221 */ /* 0x000fe20000010100 */
[----:B------:R-:W-:Y:S01]  /*12c0*/  FADD.FTZ R158, -R16, R84 ;  /* 0x00000054109e7221 */ /* 0x000fe20000010100 */
[----:B------:R-:W-:Y:S01]  /*12d0*/  FADD.FTZ R159, -R19, R87 ;  /* 0x00000057139f7221 */ /* 0x000fe20000010100 */
[----:B------:R-:W-:Y:S01]  /*12e0*/  FADD.FTZ R170, -R11, R95 ;  /* 0x0000005f0baa7221 */ /* 0x000fe20000010100 */
[----:B------:R-:W-:Y:S01]  /*12f0*/  FADD.FTZ R82, -R22, R82 ;  /* 0x0000005216527221 */ /* 0x000fe20000010100 */
[----:B------:R-:W-:Y:S01]  /*1300*/  FADD.FTZ R86, -R18, R86 ;  /* 0x0000005612567221 */ /* 0x000fe20000010100 */
[----:B------:R-:W-:Y:S01]  /*1310*/  FADD.FTZ R78, -R26, R78 ;  /* 0x0000004e1a4e7221 */ /* 0x000fe20000010100 */
[----:B------:R-:W2:Y:S01]  /*1320*/  MUFU.RCP R171, R44 ;  /* 0x0000002c00ab7308 */ /* 0x000ea20000001000 */
[----:B------:R-:W-:Y:S01]  /*1330*/  FADD.FTZ R160, -R12, R88 ;  /* 0x000000580ca07221 */ /* 0x000fe20000010100 */
[----:B0-----:R-:W-:Y:S01]  /*1340*/  FMUL.FTZ R83, R0, R169 ;  /* 0x000000a900537220 */ /* 0x001fe20000410000 */
[----:B------:R-:W-:Y:S01]  /*1350*/  FMUL.FTZ R0, R52, R48 ;  /* 0x0000003034007220 */ /* 0x000fe20000410000 */
[----:B------:R-:W-:Y:S01]  /*1360*/  FADD.FTZ R172, -R4, R96 ;  /* 0x0000006004ac7221 */ /* 0x000fe20000010100 */
[----:B------:R-:W-:Y:S01]  /*1370*/  FADD.FTZ R166, -R9, R93 ;  /* 0x0000005d09a67221 */ /* 0x000fe20000010100 */
[----:B------:R-:W-:Y:S01]  /*1380*/  FADD.FTZ R167, -R10, R94 ;  /* 0x0000005e0aa77221 */ /* 0x000fe20000010100 */
[----:B------:R-:W-:Y:S01]  /*1390*/  FADD.FTZ R162, -R14, R90 ;  /* 0x0000005a0ea27221 */ /* 0x000fe20000010100 */
[----:B------:R-:W0:Y:S01]  /*13a0*/  MUFU.RCP R182, R45 ;  /* 0x0000002d00b67308 */ /* 0x000e220000001000 */
[----:B------:R-:W-:Y:S01]  /*13b0*/  FADD.FTZ R174, -R5, R97 ;  /* 0x0000006105ae7221 */ /* 0x000fe20000010100 */
[----:B-1----:R-:W-:Y:S01]  /*13c0*/  FMUL.FTZ R3, R3, R168 ;  /* 0x000000a803037220 */ /* 0x002fe20000410000 */
[----:B------:R-:W-:Y:S01]  /*13d0*/  FADD.FTZ R164, -R8, R92 ;  /* 0x0000005c08a47221 */ /* 0x000fe20000010100 */
[----:B------:R-:W-:Y:S01]  /*13e0*/  FADD.FTZ R176, -R6, R98 ;  /* 0x0000006206b07221 */ /* 0x000fe20000010100 */
[----:B------:R-:W-:Y:S01]  /*13f0*/  FADD.FTZ R163, -R15, R91 ;  /* 0x0000005b0fa37221 */ /* 0x000fe20000010100 */
[----:B------:R-:W-:-:S02]  /*1400*/  FADD.FTZ R178, -R7, R99 ;  /* 0x0000006307b27221 */ /* 0x000fc40000010100 */
[----:B------:R-:W1:Y:S01]  /*1410*/  MUFU.RCP R186, R41 ;  /* 0x0000002900ba7308 */ /* 0x000e620000001000 */
[----:B--2---:R-:W-:Y:S01]  /*1420*/  FMUL.FTZ R84, R76, R171 ;  /* 0x000000ab4c547220 */ /* 0x004fe20000410000 */
[----:B------:R-:W-:-:S06]  /*1430*/  FMUL.FTZ R76, R53, R49 ;  /* 0x00000031354c7220 */ /* 0x000fcc0000410000 */
[----:B------:R-:W2:Y:S01]  /*1440*/  MUFU.RCP R180, R49 ;  /* 0x0000003100b47308 */ /* 0x000ea20000001000 */
[----:B0-----:R-:W-:Y:S01]  /*1450*/  FMUL.FTZ R87, R81, R182 ;  /* 0x000000b651577220 */ /* 0x001fe20000410000 */
[----:B------:R-:W-:-:S06]  /*1460*/  FFMA.FTZ R81, R0, R3, RZ ;  /* 0x0000000300517223 */ /* 0x000fcc00000100ff */
[----:B------:R-:W0:Y:S01]  /*1470*/  MUFU.RCP R173, R46 ;  /* 0x0000002e00ad7308 */ /* 0x000e220000001000 */
[----:B-1----:R-:W-:Y:S01]  /*1480*/  FMUL.FTZ R95, R85, R186 ;  /* 0x000000ba555f7220 */ /* 0x002fe20000410000 */
[----:B------:R-:W-:-:S06]  /*1490*/  FADD.FTZ R85, RZ, R0 ;  /* 0x00000000ff557221 */ /* 0x000fcc0000010000 */
[----:B------:R-:W1:Y:S01]  /*14a0*/  MUFU.RCP R177, R42 ;  /* 0x0000002a00b17308 */ /* 0x000e620000001000 */
[----:B--2---:R-:W-:Y:S01]  /*14b0*/  FMUL.FTZ R79, R77, R180 ;  /* 0x000000b44d4f7220 */ /* 0x004fe20000410000 */
[----:B------:R-:W-:-:S06]  /*14c0*/  FMUL.FTZ R77, R54, R50 ;  /* 0x00000032364d7220 */ /* 0x000fcc0000410000 */
[----:B------:R-:W2:Y:S01]  /*14d0*/  MUFU.RCP R165, R50 ;  /* 0x0000003200a57308 */ /* 0x000ea20000001000 */
[----:B0-----:R-:W-:Y:S01]  /*14e0*/  FMUL.FTZ R88, R82, R173 ;  /* 0x000000ad52587220 */ /* 0x001fe20000410000 */
[----:B------:R-:W-:Y:S01]  /*14f0*/  FFMA.FTZ R82, R76, R79, R81 ;  /* 0x0000004f4c527223 */ /* 0x000fe20000010051 */
[----:B------:R-:W-:-:S05]  /*1500*/  FMUL.FTZ R81, R56, R44 ;  /* 0x0000002c38517220 */ /* 0x000fca0000410000 */
[----:B------:R-:W0:Y:S01]  /*1510*/  MUFU.RCP R175, R40 ;  /* 0x0000002800af7308 */ /* 0x000e220000001000 */
[----:B-1----:R-:W-:Y:S01]  /*1520*/  FMUL.FTZ R96, R86, R177 ;  /* 0x000000b156607220 */ /* 0x002fe20000410000 */
[----:B------:R-:W-:-:S04]  /*1530*/  FADD.FTZ R86, R85, R76 ;  /* 0x0000004c55567221 */ /* 0x000fc80000010000 */
[----:B------:R-:W-:Y:S02]  /*1540*/  FADD.FTZ R93, R86, R77 ;  /* 0x0000004d565d7221 */ /* 0x000fe40000010000 */
[----:B------:R-:W1:Y:S01]  /*1550*/  MUFU.RCP R89, R36 ;  /* 0x0000002400597308 */ /* 0x000e620000001000 */
[----:B--2---:R-:W-:Y:S01]  /*1560*/  FMUL.FTZ R80, R78, R165 ;  /* 0x000000a54e507220 */ /* 0x004fe20000410000 */
[----:B------:R-:W-:-:S03]  /*1570*/  FMUL.FTZ R78, R55, R51 ;  /* 0x00000033374e7220 */ /* 0x000fc60000410000 */
[----:B------:R-:W-:Y:S01]  /*1580*/  FFMA.FTZ R85, R77, R80, R82 ;  /* 0x000000504d557223 */ /* 0x000fe20000010052 */
[----:B------:R-:W-:Y:S02]  /*1590*/  FADD.FTZ R90, R93, R78 ;  /* 0x0000004e5d5a7221 */ /* 0x000fe40000010000 */
[----:B------:R-:W2:Y:S01]  /*15a0*/  MUFU.RCP R184, R47 ;  /* 0x0000002f00b87308 */ /* 0x000ea20000001000 */
[----:B------:R-:W-:Y:S01]  /*15b0*/  FMUL.FTZ R82, R57, R45 ;  /* 0x0000002d39527220 */ /* 0x000fe20000410000 */
[----:B------:R-:W-:Y:S01]  /*15c0*/  FFMA.FTZ R86, R78, R83, R85 ;  /* 0x000000534e567223 */ /* 0x000fe20000010055 */
[----:B0-----:R-:W-:Y:S01]  /*15d0*/  FMUL.FTZ R92, R158, R175 ;  /* 0x000000af9e5c7220 */ /* 0x001fe20000410000 */
[----:B------:R-:W-:Y:S01]  /*15e0*/  FADD.FTZ R93, R90, R81 ;  /* 0x000000515a5d7221 */ /* 0x000fe20000010000 */
[----:B------:R-:W-:-:S03]  /*15f0*/  FMUL.FTZ R85, R58, R46 ;  /* 0x0000002e3a557220 */ /* 0x000fc60000410000 */
[----:B------:R-:W0:Y:S01]  /*1600*/  MUFU.RCP R188, R43 ;  /* 0x0000002b00bc7308 */ /* 0x000e220000001000 */
[----:B------:R-:W-:Y:S01]  /*1610*/  FADD.FTZ R98, R93, R82 ;  /* 0x000000525d627221 */ /* 0x000fe20000010000 */
[----:B-1----:R-:W-:Y:S01]  /*1620*/  FMUL.FTZ R158, R160, R89 ;  /* 0x00000059a09e7220 */ /* 0x002fe20000410000 */
[----:B------:R-:W-:Y:S01]  /*1630*/  FFMA.FTZ R89, R81, R84, R86 ;  /* 0x0000005451597223 */ /* 0x000fe20000010056 */
[----:B------:R-:W-:-:S03]  /*1640*/  FMUL.FTZ R86, R59, R47 ;  /* 0x0000002f3b567220 */ /* 0x000fc60000410000 */
[----:B------:R-:W-:Y:S01]  /*1650*/  FFMA.FTZ R90, R82, R87, R89 ;  /* 0x00000057525a7223 */ /* 0x000fe20000010059 */
[----:B------:R-:W1:Y:S01]  /*1660*/  MUFU.RCP R94, R37 ;  /* 0x00000025005e7308 */ /* 0x000e620000001000 */
[----:B------:R-:W-:Y:S01]  /*1670*/  FMUL.FTZ R89, R60, R40 ;  /* 0x000000283c597220 */ /* 0x000fe20000410000 */
[----:B--2---:R-:W-:Y:S01]  /*1680*/  FMUL.FTZ R91, R157, R184 ;  /* 0x000000b89d5b7220 */ /* 0x004fe20000410000 */
[----:B------:R-:W-:Y:S01]  /*1690*/  FADD.FTZ R157, R98, R85 ;  /* 0x00000055629d7221 */ /* 0x000fe20000010000 */
[----:B------:R-:W-:Y:S01]  /*16a0*/  FFMA.FTZ R93, R85, R88, R90 ;  /* 0x00000058555d7223 */ /* 0x000fe2000001005a */
[----:B------:R-:W-:Y:S02]  /*16b0*/  FMUL.FTZ R90, R61, R41 ;  /* 0x000000293d5a7220 */ /* 0x000fe40000410000 */
[----:B------:R-:W-:Y:S01]  /*16c0*/  FADD.FTZ R98, R157, R86 ;  /* 0x000000569d627221 */ /* 0x000fe20000010000 */
[----:B------:R-:W2:Y:S01]  /*16d0*/  MUFU.RCP R97, R38 ;  /* 0x0000002600617308 */ /* 0x000ea20000001000 */
[----:B0-----:R-:W-:-:S02]  /*16e0*/  FMUL.FTZ R99, R159, R188 ;  /* 0x000000bc9f637220 */ /* 0x001fc40000410000 */
[----:B------:R-:W-:-:S05]  /*16f0*/  FADD.FTZ R157, R98, R89 ;  /* 0x00000059629d7221 */ /* 0x000fca0000010000 */
[----:B------:R-:W0:Y:S01]  /*1700*/  MUFU.RCP R168, R39 ;  /* 0x0000002700a87308 */ /* 0x000e220000001000 */
[----:B-1----:R-:W-:Y:S01]  /*1710*/  FMUL.FTZ R159, R161, R94 ;  /* 0x0000005ea19f7220 */ /* 0x002fe20000410000 */
[----:B------:R-:W-:Y:S01]  /*1720*/  FFMA.FTZ R94, R86, R91, R93 ;  /* 0x0000005b565e7223 */ /* 0x000fe2000001005d */
[----:B------:R-:W-:-:S05]  /*1730*/  FMUL.FTZ R93, R62, R42 ;  /* 0x0000002a3e5d7220 */ /* 0x000fca0000410000 */
[----:B------:R-:W1:Y:S01]  /*1740*/  MUFU.RCP R165, R32 ;  /* 0x0000002000a57308 */ /* 0x000e620000001000 */
[----:B--2---:R-:W-:Y:S01]  /*1750*/  FMUL.FTZ R160, R162, R97 ;  /* 0x00000061a2a07220 */ /* 0x004fe20000410000 */
[----:B------:R-:W-:Y:S01]  /*1760*/  FFMA.FTZ R97, R89, R92, R94 ;  /* 0x0000005c59617223 */ /* 0x000fe2000001005e */
[----:B------:R-:W-:Y:S01]  /*1770*/  FADD.FTZ R162, R157, R90 ;  /* 0x0000005a9da27221 */ /* 0x000fe20000010000 */
[----:B------:R-:W-:Y:S02]  /*1780*/  FMUL.FTZ R94, R63, R43 ;  /* 0x0000002b3f5e7220 */ /* 0x000fe40000410000 */
[----:B------:R-:W-:Y:S02]  /*1790*/  FFMA.FTZ R98, R90, R95, R97 ;  /* 0x0000005f5a627223 */ /* 0x000fe40000010061 */
[----:B------:R-:W2:Y:S01]  /*17a0*/  MUFU.RCP R169, R33 ;  /* 0x0000002100a97308 */ /* 0x000ea20000001000 */
[----:B------:R-:W-:Y:S01]  /*17b0*/  FMUL.FTZ R97, R64, R36 ;  /* 0x0000002440617220 */ /* 0x000fe20000410000 */
[----:B0-----:R-:W-:Y:S01]  /*17c0*/  FMUL.FTZ R161, R163, R168 ;  /* 0x000000a8a3a17220 */ /* 0x001fe20000410000 */
[----:B------:R-:W-:Y:S01]  /*17d0*/  FADD.FTZ R163, R162, R93 ;  /* 0x0000005da2a37221 */ /* 0x000fe20000010000 */
[----:B------:R-:W-:Y:S01]  /*17e0*/  FFMA.FTZ R157, R93, R96, R98 ;  /* 0x000000605d9d7223 */ /* 0x000fe20000010062 */
[----:B------:R-:W-:-:S02]  /*17f0*/  FMUL.FTZ R98, R65, R37 ;  /* 0x0000002541627220 */ /* 0x000fc40000410000 */
[----:B------:R-:W-:Y:S01]  /*1800*/  FADD.FTZ R168, R163, R94 ;  /* 0x0000005ea3a87221 */ /* 0x000fe20000010000 */
[----:B------:R-:W-:Y:S01]  /*1810*/  FFMA.FTZ R162, R94, R99, R157 ;  /* 0x000000635ea27223 */ /* 0x000fe2000001009d */
[----:B------:R-:W0:Y:S01]  /*1820*/  MUFU.RCP R182, R34 ;  /* 0x0000002200b67308 */ /* 0x000e220000001000 */
[----:B-1----:R-:W-:Y:S01]  /*1830*/  FMUL.FTZ R164, R164, R165 ;  /* 0x000000a5a4a47220 */ /* 0x002fe20000410000 */
[----:B------:R-:W-:Y:S01]  /*1840*/  FADD.FTZ R165, R168, R97 ;  /* 0x00000061a8a57221 */ /* 0x000fe20000010000 */
[----:B------:R-:W-:Y:S01]  /*1850*/  FFMA.FTZ R163, R97, R158, R162 ;  /* 0x0000009e61a37223 */ /* 0x000fe200000100a2 */
[----:B------:R-:W-:Y:S01]  /*1860*/  FMUL.FTZ R157, R66, R38 ;  /* 0x00000026429d7220 */ /* 0x000fe20000410000 */
[----:B------:R-:W-:Y:S01]  /*1870*/  FMUL.FTZ R162, R67, R39 ;  /* 0x0000002743a27220 */ /* 0x000fe20000410000 */
[----:B------:R-:W-:Y:S01]  /*1880*/  FADD.FTZ R180, R165, R98 ;  /* 0x00000062a5b47221 */ /* 0x000fe20000010000 */
[----:B------:R-:W-:Y:S01]  /*1890*/  FFMA.FTZ R168, R98, R159, R163 ;  /* 0x0000009f62a87223 */ /* 0x000fe200000100a3 */
[----:B------:R-:W1:Y:S01]  /*18a0*/  MUFU.RCP R171, R35 ;  /* 0x0000002300ab7308 */ /* 0x000e620000001000 */
[----:B--2---:R-:W-:Y:S01]  /*18b0*/  FMUL.FTZ R166, R166, R169 ;  /* 0x000000a9a6a67220 */ /* 0x004fe20000410000 */
[----:B------:R-:W-:Y:S01]  /*18c0*/  FADD.FTZ R169, R180, R157 ;  /* 0x0000009db4a97221 */ /* 0x000fe20000010000 */
[----:B------:R-:W-:Y:S01]  /*18d0*/  FFMA.FTZ R165, R157, R160, R168 ;  /* 0x000000a09da57223 */ /* 0x000fe200000100a8 */
[----:B------:R-:W-:-:S02]  /*18e0*/  FMUL.FTZ R163, R68, R32 ;  /* 0x0000002044a37220 */ /* 0x000fc40000410000 */
[----:B------:R-:W-:Y:S01]  /*18f0*/  FADD.FTZ R184, R169, R162 ;  /* 0x000000a2a9b87221 */ /* 0x000fe20000010000 */
[----:B------:R-:W-:Y:S01]  /*1900*/  FFMA.FTZ R180, R162, R161, R165 ;  /* 0x000000a1a2b47223 */ /* 0x000fe200000100a5 */
[----:B------:R-:W2:Y:S01]  /*1910*/  MUFU.RCP R173, R28 ;  /* 0x0000001c00ad7308 */ /* 0x000ea20000001000 */
[----:B------:R-:W-:Y:S01]  /*1920*/  FMUL.FTZ R165, R69, R33 ;  /* 0x0000002145a57220 */ /* 0x000fe20000410000 */
[----:B------:R-:W-:Y:S01]  /*1930*/  FADD.FTZ R184, R184, R163 ;  /* 0x000000a3b8b87221 */ /* 0x000fe20000010000 */
[----:B------:R-:W-:Y:S01]  /*1940*/  FFMA.FTZ R180, R163, R164, R180 ;  /* 0x000000a4a3b47223 */ /* 0x000fe200000100b4 */
[----:B0-----:R-:W-:Y:S01]  /*1950*/  FMUL.FTZ R168, R167, R182 ;  /* 0x000000b6a7a87220 */ /* 0x001fe20000410000 */
[----:B------:R-:W-:Y:S01]  /*1960*/  FMUL.FTZ R167, R70, R34 ;  /* 0x0000002246a77220 */ /* 0x000fe20000410000 */
[----:B------:R-:W-:Y:S01]  /*1970*/  FADD.FTZ R184, R184, R165 ;  /* 0x000000a5b8b87221 */ /* 0x000fe20000010000 */
[----:B------:R-:W-:Y:S01]  /*1980*/  FFMA.FTZ R180, R165, R166, R180 ;  /* 0x000000a6a5b47223 */ /* 0x000fe200000100b4 */
[----:B------:R-:W0:Y:S01]  /*1990*/  MUFU.RCP R175, R29 ;  /* 0x0000001d00af7308 */ /* 0x000e220000001000 */
[----:B------:R-:W-:Y:S01]  /*19a0*/  FMUL.FTZ R169, R71, R35 ;  /* 0x0000002347a97220 */ /* 0x000fe20000410000 */
[----:B-1----:R-:W-:Y:S01]  /*19b0*/  FMUL.FTZ R170, R170, R171 ;  /* 0x000000abaaaa7220 */ /* 0x002fe20000410000 */
[----:B------:R-:W-:Y:S01]  /*19c0*/  FADD.FTZ R184, R184, R167 ;  /* 0x000000a7b8b87221 */ /* 0x000fe20000010000 */
[----:B------:R-:W-:Y:S01]  /*19d0*/  FFMA.FTZ R180, R167, R168, R180 ;  /* 0x000000a8a7b47223 */ /* 0x000fe200000100b4 */
[----:B------:R-:W-:-:S02]  /*19e0*/  FMUL.FTZ R171, R72, R28 ;  /* 0x0000001c48ab7220 */ /* 0x000fc40000410000 */
[----:B------:R-:W-:Y:S01]  /*19f0*/  FADD.FTZ R184, R184, R169 ;  /* 0x000000a9b8b87221 */ /* 0x000fe20000010000 */
[----:B------:R-:W1:Y:S01]  /*1a00*/  MUFU.RCP R177, R30 ;  /* 0x0000001e00b17308 */ /* 0x000e620000001000 */
[----:B------:R-:W-:Y:S01]  /*1a10*/  FFMA.FTZ R180, R169, R170, R180 ;  /* 0x000000aaa9b47223 */ /* 0x000fe200000100b4 */
[----:B--2---:R-:W-:Y:S01]  /*1a20*/  FMUL.FTZ R172, R172, R173 ;  /* 0x000000adacac7220 */ /* 0x004fe20000410000 */
[----:B------:R-:W-:Y:S01]  /*1a30*/  FMUL.FTZ R173, R73, R29 ;  /* 0x0000001d49ad7220 */ /* 0x000fe20000410000 */
[----:B------:R-:W-:Y:S02]  /*1a40*/  FADD.FTZ R184, R184, R171 ;  /* 0x000000abb8b87221 */ /* 0x000fe40000010000 */
[----:B------:R-:W-:Y:S02]  /*1a50*/  FFMA.FTZ R180, R171, R172, R180 ;  /* 0x000000acabb47223 */ /* 0x000fe400000100b4 */
[----:B------:R-:W2:Y:S01]  /*1a60*/  MUFU.RCP R179, R31 ;  /* 0x0000001f00b37308 */ /* 0x000ea20000001000 */
[----:B------:R-:W-:Y:S01]  /*1a70*/  FADD.FTZ R184, R184, R173 ;  /* 0x000000adb8b87221 */ /* 0x000fe20000010000 */
[----:B0-----:R-:W-:Y:S01]  /*1a80*/  FMUL.FTZ R174, R174, R175 ;  /* 0x000000afaeae7220 */ /* 0x001fe20000410000 */
[----:B------:R-:W-:-:S03]  /*1a90*/  FMUL.FTZ R175, R74, R30 ;  /* 0x0000001e4aaf7220 */ /* 0x000fc60000410000 */
[----:B------:R-:W-:Y:S01]  /*1aa0*/  FFMA.FTZ R180, R173, R174, R180 ;  /* 0x000000aeadb47223 */ /* 0x000fe200000100b4 */
[----:B------:R-:W-:Y:S01]  /*1ab0*/  FADD.FTZ R184, R184, R175 ;  /* 0x000000afb8b87221 */ /* 0x000fe20000010000 */
[----:B-1----:R-:W-:Y:S01]  /*1ac0*/  FMUL.FTZ R176, R176, R177 ;  /* 0x000000b1b0b07220 */ /* 0x002fe20000410000 */
[----:B------:R-:W-:-:S03]  /*1ad0*/  FMUL.FTZ R177, R75, R31 ;  /* 0x0000001f4bb17220 */ /* 0x000fc60000410000 */
[----:B------:R-:W-:Y:S01]  /*1ae0*/  FFMA.FTZ R182, R175, R176, R180 ;  /* 0x000000b0afb67223 */ /* 0x000fe200000100b4 */
[----:B------:R-:W-:Y:S01]  /*1af0*/  FADD.FTZ R180, R184, R177 ;  /* 0x000000b1b8b47221 */ /* 0x000fe20000010000 */
[----:B--2---:R-:W-:-:S04]  /*1b00*/  FMUL.FTZ R178, R178, R179 ;  /* 0x000000b3b2b27220 */ /* 0x004fc80000410000 */
[----:B------:R-:W-:-:S07]  /*1b10*/  FFMA.FTZ R179, R177, R178, R182 ;  /* 0x000000b2b1b37223 */ /* 0x000fce00000100b6 */
.L_x_217:
        /* <DEDUP_REMOVED lines=9> */
[----:B------:R-:W2:Y:S01]  /*1bb0*/  S2R R72, SR_TID.X ;  /* 0x0000000000487919 */ /* 0x000ea20000002100 */
[----:B------:R-:W-:Y:S01]  /*1bc0*/  FADD.FTZ R139, R64, R139 ;  /* 0x0000008b408b7221 */ /* 0x000fe20000010000 */
[----:B------:R-:W-:Y:S01]  /*1bd0*/  FFMA.FTZ R109, R96, R62, R109 ;  /* 0x0000003e606d7223 */ /* 0x000fe2000001006d */
[----:B------:R-:W-:Y:S01]  /*1be0*/  FADD.FTZ R137, R62, R137 ;  /* 0x000000893e897221 */ /* 0x000fe20000010000 */
[----:B------:R-:W-:Y:S01]  /*1bf0*/  FFMA.FTZ R104, R87, R57, R104 ;  /* 0x0000003957687223 */ /* 0x000fe20000010068 */
[----:B------:R-:W-:Y:S01]  /*1c00*/  FADD.FTZ R130, R57, R130 ;  /* 0x0000008239827221 */ /* 0x000fe20000010000 */
[----:B------:R-:W-:Y:S01]  /*1c10*/  BSSY.RECONVERGENT B0, `(.L_x_218) ;  /* 0x0000045000007945 */ /* 0x000fe20003800200 */
        /* <DEDUP_REMOVED lines=15> */
[----:B------:R-:W-:Y:S01]  /*1d10*/  FFMA.FTZ R115, R164, R68, R115 ;  /* 0x00000044a4737223 */ /* 0x000fe20000010073 */
[----:B------:R-:W-:Y:S01]  /*1d20*/  FADD.FTZ R143, R68, R143 ;  /* 0x0000008f448f7221 */ /* 0x000fe20000010000 */
[----:B------:R-:W1:Y:S01]  /*1d30*/  SHFL.DOWN PT, R183, R182, 0x8, 0x1f ;  /* 0x09001f00b6b77f89 */ /* 0x000e6200000e0000 */
[----:B------:R-:W-:Y:S01]  /*1d40*/  FFMA.FTZ R114, R161, R67, R114 ;  /* 0x00000043a1727223 */ /* 0x000fe20000010072 */
[----:B------:R-:W-:Y:S01]  /*1d50*/  FADD.FTZ R140, R67, R140 ;  /* 0x0000008c438c7221 */ /* 0x000fe20000010000 */
[----:B------:R-:W-:Y:S01]  /*1d60*/  FFMA.FTZ R113, R160, R66, R113 ;  /* 0x00000042a0717223 */ /* 0x000fe20000010071 */
[----:B------:R-:W-:Y:S01]  /*1d70*/  FADD.FTZ R141, R66, R141 ;  /* 0x0000008d428d7221 */ /* 0x000fe20000010000 */
[----:B------:R-:W-:Y:S01]  /*1d80*/  FFMA.FTZ R112, R159, R65, R112 ;  /* 0x000000419f707223 */ /* 0x000fe20000010070 */
[----:B------:R-:W-:Y:S01]  /*1d90*/  FADD.FTZ R138, R65, R138 ;  /* 0x0000008a418a7221 */ /* 0x000fe20000010000 */
[----:B------:R-:W-:Y:S01]  /*1da0*/  FFMA.FTZ R110, R99, R63, R110 ;  /* 0x0000003f636e7223 */ /* 0x000fe2000001006e */
[C---:B--2---:R-:W-:Y:S01]  /*1db0*/  LOP3.LUT P2, RZ, R72.reuse, 0x1f, RZ, 0xc0, !PT ;  /* 0x0000001f48ff7812 */ /* 0x044fe2000784c0ff */
[----:B------:R-:W-:Y:S01]  /*1dc0*/  FADD.FTZ R136, R63, R136 ;  /* 0x000000883f887221 */ /* 0x000fe20000010000 */
[----:B------:R-:W-:Y:S01]  /*1dd0*/  LOP3.LUT R57, R72, 0x1f, RZ, 0xc0, !PT ;  /* 0x0000001f48397812 */ /* 0x000fe200078ec0ff */
        /* <DEDUP_REMOVED lines=15> */
[----:B------:R-:W-:Y:S01]  /*1ed0*/  ISETP.GT.U32.AND P0, PT, R57, 0x7, PT ;  /* 0x000000073900780c */ /* 0x000fe20003f04070 */
[----:B------:R-:W-:Y:S01]  /*1ee0*/  FFMA.FTZ R101, R80, R54, R101 ;  /* 0x0000003650657223 */ /* 0x000fe20000010065 */
[----:B------:R-:W-:Y:S01]  /*1ef0*/  ISETP.NE.AND P3, PT, R72, RZ, PT ;  /* 0x000000ff4800720c */ /* 0x000fe20003f65270 */
[----:B------:R-:W1:Y:S01]  /*1f00*/  SHFL.DOWN PT, R186, R183, 0x4, 0x1f ;  /* 0x08801f00b7ba7f89 */ /* 0x000e6200000e0000 */
[----:B------:R-:W-:Y:S01]  /*1f10*/  FADD.FTZ R127, R54, R127 ;  /* 0x0000007f367f7221 */ /* 0x000fe20000010000 */
[----:B0-----:R-:W-:Y:S01]  /*1f20*/  FADD.FTZ R185, R184, R185 ;  /* 0x000000b9b8b97221 */ /* 0x001fe20000010000 */
[----:B-1----:R-:W-:-:S04]  /*1f30*/  FADD.FTZ R186, R183, R186 ;  /* 0x000000bab7ba7221 */ /* 0x002fc80000010000 */
[----:B------:R-:W0:Y:S04]  /*1f40*/  SHFL.DOWN PT, R74, R185, 0x2, 0x1f ;  /* 0x08401f00b94a7f89 */ /* 0x000e2800000e0000 */
[----:B------:R-:W1:Y:S01]  /*1f50*/  SHFL.DOWN PT, R73, R186, 0x2, 0x1f ;  /* 0x08401f00ba497f89 */ /* 0x000e6200000e0000 */
[----:B0-----:R-:W-:Y:S02]  /*1f60*/  FADD.FTZ R185, R185, R74 ;  /* 0x0000004ab9b97221 */ /* 0x001fe40000010000 */
[----:B------:R-:W0:Y:S01]  /*1f70*/  LDC R74, c[0x0][0x380] ;  /* 0x0000e000ff4a7b82 */ /* 0x000e220000000800 */
[----:B-1----:R-:W-:Y:S02]  /*1f80*/  FADD.FTZ R73, R186, R73 ;  /* 0x00000049ba497221 */ /* 0x002fe40000010000 */
[----:B------:R-:W1:Y:S04]  /*1f90*/  SHFL.DOWN PT, R62, R185, 0x1, 0x1f ;  /* 0x08201f00b93e7f89 */ /* 0x000e6800000e0000 */
[----:B------:R-:W2:Y:S01]  /*1fa0*/  SHFL.DOWN PT, R64, R73, 0x1, 0x1f ;  /* 0x08201f0049407f89 */ /* 0x000ea200000e0000 */
[----:B-1----:R-:W-:Y:S01]  /*1fb0*/  FADD.FTZ R52, R185, R62 ;  /* 0x0000003eb9347221 */ /* 0x002fe20000010000 */
[----:B--2---:R-:W-:Y:S01]  /*1fc0*/  FADD.FTZ R53, R73, R64 ;  /* 0x0000004049357221 */ /* 0x004fe20000010000 */
[----:B------:R-:W-:Y:S06]  /*1fd0*/  @P2 BRA `(.L_x_219) ;  /* 0x0000000000202947 */ /* 0x000fec0003800000 */
[----:B------:R-:W1:Y:S01]  /*1fe0*/  S2R R57, SR_CgaCtaId ;  /* 0x0000000000397919 */ /* 0x000e620000008800 */
[----:B------:R-:W-:Y:S02]  /*1ff0*/  MOV R54, 0x400 ;  /* 0x0000040000367802 */ /* 0x000fe40000000f00 */
[----:B------:R-:W-:-:S04]  /*2000*/  SHF.R.U32.HI R55, RZ, 0x2, R72 ;  /* 0x00000002ff377819 */ /* 0x000fc80000011648 */
[----:B------:R-:W-:Y:S02]  /*2010*/  LOP3.LUT R55, R55, 0xf8, RZ, 0xc0, !PT ;  /* 0x000000f837377812 */ /* 0x000fe400078ec0ff */
[----:B-1----:R-:W-:-:S04]  /*2020*/  LEA R54, R57, R54, 0x18 ;  /* 0x0000003639367211 */ /* 0x002fc800078ec0ff */
[----:B------:R-:W-:-:S04]  /*2030*/  @P1 IADD3 R54, PT, PT, R54, 0x40, RZ ;  /* 0x0000004036361810 */ /* 0x000fc80007ffe0ff */
[----:B------:R-:W-:-:S05]  /*2040*/  IADD3 R55, PT, PT, R54, R55, RZ ;  /* 0x0000003736377210 */ /* 0x000fca0007ffe0ff */
[----:B------:R1:W-:Y:S02]  /*2050*/  STS.64 [R55], R52 ;  /* 0x0000003437007388 */ /* 0x0003e40000000a00 */
.L_x_219:
[----:B------:R-:W-:Y:S05]  /*2060*/  BSYNC.RECONVERGENT B0 ;  /* 0x0000000000007941 */ /* 0x000fea0003800200 */
.L_x_218:
[----:B------:R-:W-:Y:S01]  /*2070*/  BAR.SYNC.DEFER_BLOCKING 0x0 ;  /* 0x0000000000007b1d */ /* 0x000fe20000010000 */
[----:B------:R-:W-:Y:S02]  /*2080*/  CS2R R66, SRZ ;  /* 0x0000000000427805 */ /* 0x000fe4000001ff00 */
[----:B0-----:R-:W-:-:S03]  /*2090*/  SHF.L.U32 R68, R74, 0x3, RZ ;  /* 0x000000034a447819 */ /* 0x001fc600000006ff */
[----:B------:R-:W-:Y:S04]  /*20a0*/  BSSY.RECONVERGENT B0, `(.L_x_220) ;  /* 0x0000021000007945 */ /* 0x000fe80003800200 */
[----:B------:R-:W-:Y:S05]  /*20b0*/  @P3 BRA `(.L_x_221) ;  /* 0x00000000007c3947 */ /* 0x000fea0003800000 */
[----:B-1----:R-:W0:Y:S01]  /*20c0*/  S2R R53, SR_CgaCtaId ;  /* 0x0000000000357919 */ /* 0x002e220000008800 */
        /* <DEDUP_REMOVED lines=30> */
.L_x_221:
[----:B------:R-:W-:Y:S05]  /*22b0*/  BSYNC.RECONVERGENT B0 ;  /* 0x0000000000007941 */ /* 0x000fea0003800200 */
.L_x_220:
[----:B------:R-:W-:Y:S05]  /*22c0*/  @P3 BRA `(.L_x_222) ;  /* 0x0000000000903947 */ /* 0x000fea0003800000 */
[----:B-1----:R-:W0:Y:S01]  /*22d0*/  LDC.64 R52, c[0x0][0x3c0] ;  /* 0x0000f000ff347b82 */ /* 0x002e220000000a00 */
        /* <DEDUP_REMOVED lines=30> */
.L_x_223:
[----:B0-----:R-:W2:Y:S04]  /*24c0*/  LDG.E.STRONG.GPU R54, desc[UR4][R52.64] ;  /* 0x0000000434367981 */ /* 0x001ea8000c1ef900 */
[----:B--2---:R-:W-:Y:S01]  /*24d0*/  CCTL.IVALL ;  /* 0x00000000ff00798f */ /* 0x004fe20002000000 */
[----:B------:R-:W-:Y:S05]  /*24e0*/  YIELD ;  /* 0x0000000000007946 */ /* 0x000fea0003800000 */
[----:B------:R-:W-:-:S13]  /*24f0*/  ISETP.NE.AND P2, PT, R54, R59, PT ;  /* 0x0000003b3600720c */ /* 0x000fda0003f45270 */
[----:B------:R-:W-:Y:S05]  /*2500*/  @P2 BRA `(.L_x_223) ;  /* 0xfffffffc00ec2947 */ /* 0x000fea000383ffff */
.L_x_222:
[----:B------:R-:W-:Y:S05]  /*2510*/  WARPSYNC.ALL ;  /* 0x0000000000007948 */ /* 0x000fea0003800000 */
[----:B-1----:R-:W0:Y:S01]  /*2520*/  @!P0 LDC.64 R52, c[0x0][0x3c0] ;  /* 0x0000f000ff348b82 */ /* 0x002e220000000a00 */
        /* <DEDUP_REMOVED lines=93> */
[----:B------:R-:W-:-:S04]  /*2b00*/  IMAD.WIDE.U32 R76, R152, 0x10, R52 ;  /* 0x00000010984c7825 */ /* 0x000fc800078e0034 */
[----:B------:R-:W-:Y:S01]  /*2b10*/  FADD.FTZ R68, -R172, R171 ;  /* 0x000000abac447221 */ /* 0x000fe20000010100 */
[----:B------:R-:W-:Y:S01]  /*2b20*/  FADD.FTZ R174, -R174, R173 ;  /* 0x000000adaeae7221 */ /* 0x000fe20000010100 */
[----:B------:R-:W-:Y:S01]  /*2b30*/  FADD.FTZ R70, -R176, R175 ;  /* 0x000000afb0467221 */ /* 0x000fe20000010100 */
[----:B------:R-:W-:-:S04]  /*2b40*/  IMAD.WIDE.U32 R78, R153, 0x10, R52 ;  /* 0x00000010994e7825 */ /* 0x000fc800078e0034 */
[----:B------:R-:W-:Y:S01]  /*2b50*/  FADD.FTZ R178, -R178, R177 ;  /* 0x000000b1b2b27221 */ /* 0x000fe20000010100 */
[C---:B------:R-:W-:Y:S01]  /*2b60*/  FMUL.FTZ R54, R151.reuse, R54 ;  /* 0x0000003697367220 */ /* 0x040fe20000410000 */
[----:B------:R-:W-:Y:S01]  /*2b70*/  FMUL.FTZ R55, R151, R86 ;  /* 0x0000005697377220 */ /* 0x000fe20000410000 */
[----:B------:R-:W-:-:S04]  /*2b80*/  IMAD.WIDE.U32 R80, R154, 0x10, R52 ;  /* 0x000000109a507825 */ /* 0x000fc800078e0034 */
[C---:B------:R-:W-:Y:S01]  /*2b90*/  FMUL.FTZ R56, R151.reuse, R56 ;  /* 0x0000003897387220 */ /* 0x040fe20000410000 */
[C---:B------:R-:W-:Y:S01]  /*2ba0*/  FMUL.FTZ R57, R151.reuse, R90 ;  /* 0x0000005a97397220 */ /* 0x040fe20000410000 */
[----:B------:R-:W-:Y:S01]  /*2bb0*/  FMUL.FTZ R58, R151, R58 ;  /* 0x0000003a973a7220 */ /* 0x000fe20000410000 */
[----:B------:R-:W-:-:S04]  /*2bc0*/  IMAD.WIDE.U32 R82, R155, 0x10, R52 ;  /* 0x000000109b527825 */ /* 0x000fc800078e0034 */
[C---:B------:R-:W-:Y:S01]  /*2bd0*/  FMUL.FTZ R52, R151.reuse, R84 ;  /* 0x0000005497347220 */ /* 0x040fe20000410000 */
[C---:B------:R-:W-:Y:S01]  /*2be0*/  FMUL.FTZ R53, R151.reuse, R0 ;  /* 0x0000000097357220 */ /* 0x040fe20000410000 */
[C---:B------:R-:W-:Y:S01]  /*2bf0*/  FMUL.FTZ R59, R151.reuse, R94 ;  /* 0x0000005e973b7220 */ /* 0x040fe20000410000 */
[----:B------:R0:W-:Y:S01]  /*2c00*/  STG.E.128 desc[UR4][R156.64], R64 ;  /* 0x000000409c007986 */ /* 0x0001e2000c101d04 */
        /* <DEDUP_REMOVED lines=8> */
[----:B------:R1:W-:Y:S01]  /*2c90*/  STG.E.128 desc[UR4][R156.64+0x8000], R52 ;  /* 0x008000349c007986 */ /* 0x0003e2000c101d04 */
[----:B------:R-:W-:-:S03]  /*2ca0*/  LOP3.LUT R85, R72, 0xff, RZ, 0xc0, !PT ;  /* 0x000000ff48557812 */ /* 0x000fc600078ec0ff */
[----:B------:R1:W-:Y:S04]  /*2cb0*/  STG.E.128 desc[UR4][R76.64], R56 ;  /* 0x000000384c007986 */ /* 0x0003e8000c101d04 */
[----:B------:R1:W-:Y:S01]  /*2cc0*/  STG.E.128 desc[UR4][R78.64], R60 ;  /* 0x0000003c4e007986 */ /* 0x0003e2000c101d04 */
[C---:B0-----:R-:W-:Y:S01]  /*2cd0*/  FMUL.FTZ R64, R151.reuse, R164 ;  /* 0x000000a497407220 */ /* 0x041fe20000410000 */
[C---:B------:R-:W-:Y:S01]  /*2ce0*/  FMUL.FTZ R65, R151.reuse, R166 ;  /* 0x000000a697417220 */ /* 0x040fe20000410000 */
[C---:B------:R-:W-:Y:S01]  /*2cf0*/  FMUL.FTZ R66, R151.reuse, R168 ;  /* 0x000000a897427220 */ /* 0x040fe20000410000 */
[----:B------:R-:W-:-:S05]  /*2d00*/  FMUL.FTZ R67, R151, R170 ;  /* 0x000000aa97437220 */ /* 0x000fca0000410000 */
[----:B------:R1:W-:Y:S04]  /*2d10*/  STG.E.128 desc[UR4][R80.64], R64 ;  /* 0x0000004050007986 */ /* 0x0003e8000c101d04 */
[----:B------:R1:W-:Y:S01]  /*2d20*/  STG.E.128 desc[UR4][R82.64], R68 ;  /* 0x0000004452007986 */ /* 0x0003e2000c101d04 */
[----:B------:R-:W-:Y:S05]  /*2d30*/  @!P0 BRA `(.L_x_224) ;  /* 0xffffffd800188947 */ /* 0x000fea000383ffff */
[----:B------:R-:W-:Y:S02]  /*2d40*/  MOV R96, R103 ;  /* 0x0000006700607202 */ /* 0x000fe40000000f00 */
[----:B------:R-:W-:Y:S02]  /*2d50*/  MOV R103, R102 ;  /* 0x0000006600677202 */ /* 0x000fe40000000f00 */
[----:B------:R-:W-:Y:S02]  /*2d60*/  MOV R102, R101 ;  /* 0x0000006500667202 */ /* 0x000fe40000000f00 */
[----:B------:R-:W-:Y:S02]  /*2d70*/  MOV R101, R100 ;  /* 0x0000006400657202 */ /* 0x000fe40000000f00 */
[----:B-1----:R-:W-:Y:S02]  /*2d80*/  MOV R55, R148 ;  /* 0x0000009400377202 */ /* 0x002fe40000000f00 */
        /* <DEDUP_REMOVED lines=43> */
.L_x_213:
        /* <DEDUP_REMOVED lines=10> */
[----:B------:R-:W-:Y:S03]  /*30e0*/  STG.E.128 desc[UR4][R2.64], R80 ;  /* 0x0000005002007986 */ /* 0x000fe6000c101d04 */
        /* <DEDUP_REMOVED lines=20> */
.L_x_225:
        /* <DEDUP_REMOVED lines=13> */
.L_x_2996:


//--------------------- .text._ZN10layer_norm22ln_bwd_finalize_kernelINS_22Kernel_traits_finalizeILj40960E13__nv_bfloat16fS2_fjLj1024ELj4ENS_18Kernel_traits_baseILj40960ES2_fS2_fjLj1024EEEEEEEvNS_9BwdParamsE --------------------------
	.section	.text._ZN10layer_norm22ln_bwd_finalize_kernelINS_22Kernel_traits_finalizeILj40960E13__nv_bfloat16fS2_fjLj1024ELj4ENS_18Kernel_traits_baseILj40960ES2_fS2_fjLj1024EEEEEEEvNS_9BwdParamsE,"ax",@progbits
	.align	128
        .global         _ZN10layer_norm22ln_bwd_finalize_kernelINS_22Kernel_traits_finalizeILj40960E13__nv_bfloat16fS2_fjLj1024ELj4ENS_18Kernel_traits_baseILj40960ES2_fS2_fjLj1024EEEEEEEvNS_9BwdParamsE
        .type           _ZN10layer_norm22ln_bwd_finalize_kernelINS_22Kernel_traits_finalizeILj40960E13__nv_bfloat16fS2_fjLj1024ELj4ENS_18Kernel_traits_baseILj40960ES2_fS2_fjLj1024EEEEEEEvNS_9BwdParamsE,@function
        .size           _ZN10layer_norm22ln_bwd_finalize_kernelINS_22Kernel_traits_finalizeILj40960E13__nv_bfloat16fS2_fjLj1024ELj4ENS_18Kernel_traits_baseILj40960ES2_fS2_fjLj1024EEEEEEEvNS_9BwdParamsE,(.L_x_2997 - _ZN10layer_norm22ln_bwd_finalize_kernelINS_22Kernel_traits_finalizeILj40960E13__nv_bfloat16fS2_fjLj1024ELj4ENS_18Kernel_traits_baseILj40960ES2_fS2_fjLj1024EEEEEEEvNS_9BwdParamsE)
        .other          _ZN10layer_norm22ln_bwd_finalize_kernelINS_22Kernel_traits_finalizeILj40960E13__nv_bfloat16fS2_fjLj1024ELj4ENS_18Kernel_traits_baseILj40960ES2_fS2_fjLj1024EEEEEEEvNS_9BwdParamsE,@"STO_CUDA_ENTRY STV_DEFAULT"
_ZN10layer_norm22ln_bwd_finalize_kernelINS_22Kernel_traits_finalizeILj40960E13__nv_bfloat16fS2_fjLj1024ELj4ENS_18Kernel_traits_baseILj40960ES2_fS2_fjLj1024EEEEEEEvNS_9BwdParamsE:
.text._ZN10layer_norm22ln_bwd_finalize_kernelINS_22Kernel_traits_finalizeILj40960E13__nv_bfloat16fS2_fjLj1024ELj4ENS_18Kernel_traits_baseILj40960ES2_fS2_fjLj1024EEEEEEEvNS_9BwdParamsE:
        /* <DEDUP_REMOVED lines=37> */
.L_x_230:
        /* <DEDUP_REMOVED lines=118> */
.L_x_229:
[----:B------:R-:W-:Y:S05]  /*09b0*/  BSYNC.RECONVERGENT B1 ;  /* 0x0000000000017941 */ /* 0x000fea0003800200 */
.L_x_228:
        /* <DEDUP_REMOVED lines=65> */
.L_x_232:
[----:B------:R-:W-:Y:S05]  /*0dd0*/  BSYNC.RECONVERGENT B1 ;  /* 0x0000000000017941 */ /* 0x000fea0003800200 */
.L_x_231:
        /* <DEDUP_REMOVED lines=37> */
.L_x_234:
[----:B------:R-:W-:Y:S05]  /*1030*/  BSYNC.RECONVERGENT B1 ;  /* 0x0000000000017941 */ /* 0x000fea0003800200 */
.L_x_233:
[----:B------:R-:W-:Y:S05]  /*1040*/  @!P1 BRA `(.L_x_227) ;  /* 0x00000000003c9947 */ /* 0x000fea0003800000 */
[----:B------:R-:W0:Y:S01]  /*1050*/  LDC.64 R6, c[0x0][0x3e0] ;  /* 0x0000f800ff067b82 */ /* 0x000e220000000a00 */
[----:B------:R-:W-:Y:S01]  /*1060*/  IMAD R2, R15, 0xa000, R11 ;  /* 0x0000a0000f027824 */ /* 0x000fe200078e020b */
[----:B------:R-:W-:-:S04]  /*1070*/  IADD3 R24, PT, PT, -R24, RZ, RZ ;  /* 0x000000ff18187210 */ /* 0x000fc80007ffe1ff */
[----:B------:R-:W-:Y:S02]  /*1080*/  IADD3 R11, PT, PT, R13, R2, RZ ;  /* 0x000000020d0b7210 */ /* 0x000fe40007ffe0ff */
[----:B------:R-:W1:Y:S05]  /*1090*/  LDC.64 R8, c[0x0][0x3e8] ;  /* 0x0000fa00ff087b82 */ /* 0x000e6a0000000a00 */
.L_x_235:
        /* <DEDUP_REMOVED lines=10> */
.L_x_227:
[----:B------:R-:W-:Y:S05]  /*1140*/  BSYNC.RECONVERGENT B0 ;  /* 0x0000000000007941 */ /* 0x000fea0003800200 */
.L_x_226:
        /* <DEDUP_REMOVED lines=55> */
.L_x_236:
        /* <DEDUP_REMOVED lines=12> */
.L_x_2997:


//--------------------- .text._ZN10layer_norm13ln_bwd_kernelINS_13Kernel_traitsI13__nv_bfloat16fS2_fjLj40960ELj4ELj1ELj8ELj16ENS_18Kernel_traits_baseILj40960ES2_fS2_fjLj256EEEEEEEvNS_9BwdParamsE --------------------------
	.section	.text._ZN10layer_norm13ln_bwd_kernelINS_13Kernel_traitsI13__nv_bfloat16fS2_fjLj40960ELj4ELj1ELj8ELj16ENS_18Kernel_traits_baseILj40960ES2_fS2_fjLj256EEEEEEEvNS_9BwdParamsE,"ax",@progbits
	.align	128
        .global         _ZN10layer_norm13ln_bwd_kernelINS_13Kernel_traitsI13__nv_bfloat16fS2_fjLj40960ELj4ELj1ELj8ELj16ENS_18Kernel_traits_baseILj40960ES2_fS2_fjLj256EEEEEEEvNS_9BwdParamsE
        .type           _ZN10layer_norm13ln_bwd_kernelINS_13Kernel_traitsI13__nv_bfloat16fS2_fjLj40960ELj4ELj1ELj8ELj16ENS_18Kernel_traits_baseILj40960ES2_fS2_fjLj256EEEEEEEvNS_9BwdParamsE,@function
        .size           _ZN10layer_norm13ln_bwd_kernelINS_13Kernel_traitsI13__nv_bfloat16fS2_fjLj40960ELj4ELj1ELj8ELj16ENS_18Kernel_traits_baseILj40960ES2_fS2_fjLj256EEEEEEEvNS_9BwdParamsE,(.L_x_2998 - _ZN10layer_norm13ln_bwd_kernelINS_13Kernel_traitsI13__nv_bfloat16fS2_fjLj40960ELj4ELj1ELj8ELj16ENS_18Kernel_traits_baseILj40960ES2_fS2_fjLj256EEEEEEEvNS_9BwdParamsE)
        .other          _ZN10layer_norm13ln_bwd_kernelINS_13Kernel_traitsI13__nv_bfloat16fS2_fjLj40960ELj4ELj1ELj8ELj16ENS_18Kernel_traits_baseILj40960ES2_fS2_fjLj256EEEEEEEvNS_9BwdParamsE,@"STO_CUDA_ENTRY STV_DEFAULT"
_ZN10layer_norm13ln_bwd_kernelINS_13Kernel_traitsI13__nv_bfloat16fS2_fjLj40960ELj4ELj1ELj8ELj16ENS_18Kernel_traits_baseILj40960ES2_fS2_fjLj256EEEEEEEvNS_9BwdParamsE:
.text._ZN10layer_norm13ln_bwd_kernelINS_13Kernel_traitsI13__nv_bfloat16fS2_fjLj40960ELj4ELj1ELj8ELj16ENS_18Kernel_traits_baseILj40960ES2_fS2_fjLj256EEEEEEEvNS_9BwdParamsE:
[----:B------:R-:W0:Y:S01]  /*0000*/  LDC R1, c[0x0][0x37c] ;  /* 0x0000df00ff017b82 */ /* 0x000e220000000800 */
[----:B------:R-:W1:Y:S01]  /*0010*/  S2R R122, SR_TID.X ;  /* 0x00000000007a7919 */ /* 0x000e620000002100 */
[----:B------:R-:W2:Y:S06]  /*0020*/  LDCU.64 UR6, c[0x0][0x398] ;  /* 0x00007300ff0677ac */ /* 0x000eac0008000a00 */
[----:B------:R-:W3:Y:S01]  /*0030*/  S2UR UR8, SR_CTAID.X ;  /* 0x00000000000879c3 */ /* 0x000ee20000002500 */
[----:B0-----:R-:W-:Y:S01]  /*0040*/  IADD3 R1, PT, PT, R1, -0x100, RZ ;  /* 0xffffff0001017810 */ /* 0x001fe20007ffe0ff */
[----:B------:R-:W0:Y:S01]  /*0050*/  LDCU.64 UR4, c[0x0][0x358] ;  /* 0x00006b00ff0477ac */ /* 0x000e220008000a00 */
[----:B--2---:R-:W-:-:S04]  /*0060*/  UISETP.NE.U32.AND UP0, UPT, UR6, URZ, UPT ;  /* 0x000000ff0600728c */ /* 0x004fc8000bf05070 */
[----:B------:R-:W-:Y:S01]  /*0070*/  UISETP.NE.AND.EX UP0, UPT, UR7, URZ, UPT, UP0 ;  /* 0x000000ff0700728c */ /* 0x000fe2000bf05300 */
[----:B---3--:R-:W-:-:S04]  /*0080*/  MOV R3, UR8 ;  /* 0x0000000800037c02 */ /* 0x008fc80008000f00 */
[----:B------:R-:W-:Y:S02]  /*0090*/  SHF.L.U32 R5, R3, 0x8, RZ ;  /* 0x0000000803057819 */ /* 0x000fe400000006ff */
[----:B-1----:R-:W-:Y:S02]  /*00a0*/  LOP3.LUT R122, R122, 0xff, RZ, 0xc0, !PT ;  /* 0x000000ff7a7a7812 */ /* 0x002fe400078ec0ff */
[----:B------:R-:W-:Y:S02]  /*00b0*/  SHF.R.U32.HI R4, RZ, 0x2, R3 ;  /* 0x00000002ff047819 */ /* 0x000fe40000011603 */
[----:B------:R-:W-:Y:S01]  /*00c0*/  LOP3.LUT R5, R122, 0x300, R5, 0xf8, !PT ;  /* 0x000003007a057812 */ /* 0x000fe200078ef805 */
[----:B------:R-:W-:Y:S06]  /*00d0*/  BRA.U !UP0, `(.L_x_237) ;  /* 0x0000000108647547 */ /* 0x000fec000b800000 */
[----:B------:R-:W1:Y:S08]  /*00e0*/  LDC.64 R16, c[0x0][0x3b0] ;  /* 0x0000ec00ff107b82 */ /* 0x000e700000000a00 */
[----:B------:R-:W2:Y:S01]  /*00f0*/  LDC.64 R18, c[0x0][0x3b8] ;  /* 0x0000ee00ff127b82 */ /* 0x000ea20000000a00 */
[----:B-1----:R-:W-:-:S05]  /*0100*/  IMAD.WIDE.U32 R16, R5, 0x8, R16 ;  /* 0x0000000805107825 */ /* 0x002fca00078e0010 */
[----:B0-----:R1:W5:Y:S01]  /*0110*/  LDG.E.64 R128, desc[UR4][R16.64] ;  /* 0x0000000410807981 */ /* 0x001362000c1e1b00 */
[----:B--2---:R-:W-:-:S03]  /*0120*/  IMAD.WIDE.U32 R18, R5, 0x8, R18 ;  /* 0x0000000805127825 */ /* 0x004fc600078e0012 */
[----:B------:R1:W5:Y:S04]  /*0130*/  LDG.E.64 R6, desc[UR4][R16.64+0x2000] ;  /* 0x0020000410067981 */ /* 0x000368000c1e1b00 */
        /* <DEDUP_REMOVED lines=17> */
[----:B------:R1:W5:Y:S01]  /*0250*/  LDG.E.64 R126, desc[UR4][R18.64+0x12000] ;  /* 0x01200004127e7981 */ /* 0x000362000c1e1b00 */
[----:B------:R-:W-:Y:S05]  /*0260*/  BRA `(.L_x_238) ;  /* 0x0000000000307947 */ /* 0x000fea0003800000 */
.L_x_237:
[----:B------:R-:W1:Y:S02]  /*0270*/  LDC.64 R6, c[0x0][0x3b0] ;  /* 0x0000ec00ff067b82 */ /* 0x000e640000000a00 */
[----:B-1----:R-:W-:-:S05]  /*0280*/  IMAD.WIDE.U32 R16, R5, 0x8, R6 ;  /* 0x0000000805107825 */ /* 0x002fca00078e0006 */
[----:B0-----:R0:W5:Y:S04]  /*0290*/  LDG.E.64 R128, desc[UR4][R16.64] ;  /* 0x0000000410807981 */ /* 0x001168000c1e1b00 */
        /* <DEDUP_REMOVED lines=8> */
[----:B------:R0:W5:Y:S02]  /*0320*/  LDG.E.64 R98, desc[UR4][R16.64+0x12000] ;  /* 0x0120000410627981 */ /* 0x000164000c1e1b00 */
.L_x_238:
[----:B------:R-:W2:Y:S01]  /*0330*/  LDCU UR6, c[0x0][0x384] ;  /* 0x00007080ff0677ac */ /* 0x000ea20008000800 */
        /* <DEDUP_REMOVED lines=17> */
[----:B--2---:R-:W-:-:S02]  /*0450*/  ISETP.GE.AND P0, PT, R4, UR6, PT ;  /* 0x0000000604007c0c */ /* 0x004fc4000bf06270 */
        /* <DEDUP_REMOVED lines=21> */
[----:B-1----:R-:W-:Y:S02]  /*05b0*/  CS2R R18, SRZ ;  /* 0x0000000000127805 */ /* 0x002fe4000001ff00 */
[----:B0-----:R-:W-:Y:S01]  /*05c0*/  CS2R R16, SRZ ;  /* 0x0000000000107805 */ /* 0x001fe2000001ff00 */
[----:B------:R-:W-:Y:S06]  /*05d0*/  @P0 BRA `(.L_x_239) ;  /* 0x0000006400940947 */ /* 0x000fec0003800000 */
[----:B------:R0:W-:Y:S01]  /*05e0*/  STL [R1+0x7c], RZ ;  /* 0x00007cff01007387 */ /* 0x0001e20000100800 */
[----:B-----5:R-:W-:Y:S01]  /*05f0*/  MOV R0, R128 ;  /* 0x0000008000007202 */ /* 0x020fe20000000f00 */
[----:B------:R-:W-:Y:S01]  /*0600*/  HFMA2 R229, -RZ, RZ, 0, 0 ;  /* 0x00000000ffe57431 */ /* 0x000fe200000001ff */
[----:B------:R-:W-:Y:S01]  /*0610*/  MOV R2, R129 ;  /* 0x0000008100027202 */ /* 0x000fe20000000f00 */
[----:B------:R0:W-:Y:S01]  /*0620*/  STL [R1+0x78], RZ ;  /* 0x000078ff01007387 */ /* 0x0001e20000100800 */
[----:B------:R-:W-:Y:S01]  /*0630*/  HFMA2 R223, -RZ, RZ, 0, 0 ;  /* 0x00000000ffdf7431 */ /* 0x000fe200000001ff */
[----:B------:R-:W-:Y:S01]  /*0640*/  MOV R17, R6 ;  /* 0x0000000600117202 */ /* 0x000fe20000000f00 */
[----:B------:R-:W-:Y:S01]  /*0650*/  HFMA2 R16, -RZ, RZ, 0, 0 ;  /* 0x00000000ff107431 */ /* 0x000fe200000001ff */
[----:B------:R0:W-:Y:S01]  /*0660*/  STL [R1+0x74], RZ ;  /* 0x000074ff01007387 */ /* 0x0001e20000100800 */
[----:B------:R-:W-:Y:S02]  /*0670*/  MOV R18, R7 ;  /* 0x0000000700127202 */ /* 0x000fe40000000f00 */
[----:B------:R-:W-:-:S02]  /*0680*/  CS2R R226, SRZ ;  /* 0x0000000000e27805 */ /* 0x000fc4000001ff00 */
[--C-:B------:R-:W-:Y:S01]  /*0690*/  SHF.R.U64 R19, R6, 0x10, R7.reuse ;  /* 0x0000001006137819 */ /* 0x100fe20000001207 */
[----:B------:R0:W-:Y:S01]  /*06a0*/  STL [R1+0x70], RZ ;  /* 0x000070ff01007387 */ /* 0x0001e20000100800 */
[----:B------:R-:W-:Y:S02]  /*06b0*/  SHF.R.U32.HI R20, RZ, 0x10, R7 ;  /* 0x00000010ff147819 */ /* 0x000fe40000011607 */
[----:B------:R-:W-:Y:S02]  /*06c0*/  CS2R R6, SRZ ;  /* 0x0000000000067805 */ /* 0x000fe4000001ff00 */
[----:B------:R-:W-:Y:S01]  /*06d0*/  MOV R21, R8 ;  /* 0x0000000800157202 */ /* 0x000fe20000000f00 */
[----:B------:R0:W-:Y:S01]  /*06e0*/  STL [R1+0x88], RZ ;  /* 0x000088ff01007387 */ /* 0x0001e20000100800 */
[----:B------:R-:W-:Y:S02]  /*06f0*/  MOV R22, R9 ;  /* 0x0000000900167202 */ /* 0x000fe40000000f00 */
[--C-:B------:R-:W-:Y:S01]  /*0700*/  SHF.R.U64 R23, R8, 0x10, R9.reuse ;  /* 0x0000001008177819 */ /* 0x100fe20000001209 */
[----:B------:R0:W-:Y:S01]  /*0710*/  STL [R1+0x84], RZ ;  /* 0x000084ff01007387 */ /* 0x0001e20000100800 */
[----:B------:R-:W-:-:S02]  /*0720*/  SHF.R.U32.HI R24, RZ, 0x10, R9 ;  /* 0x00000010ff187819 */ /* 0x000fc40000011609 */
[----:B------:R-:W-:Y:S02]  /*0730*/  CS2R R8, SRZ ;  /* 0x0000000000087805 */ /* 0x000fe4000001ff00 */
[----:B------:R-:W-:Y:S01]  /*0740*/  MOV R25, R10 ;  /* 0x0000000a00197202 */ /* 0x000fe20000000f00 */
[----:B------:R0:W-:Y:S01]  /*0750*/  STL [R1+0x80], RZ ;  /* 0x000080ff01007387 */ /* 0x0001e20000100800 */
[----:B------:R-:W-:Y:S02]  /*0760*/  MOV R26, R11 ;  /* 0x0000000b001a7202 */ /* 0x000fe40000000f00 */
[--C-:B------:R-:W-:Y:S01]  /*0770*/  SHF.R.U64 R27, R10, 0x10, R11.reuse ;  /* 0x000000100a1b7819 */ /* 0x100fe2000000120b */
[----:B------:R0:W-:Y:S01]  /*0780*/  STL [R1+0x6c], RZ ;  /* 0x00006cff01007387 */ /* 0x0001e20000100800 */
[----:B------:R-:W-:Y:S02]  /*0790*/  SHF.R.U32.HI R28, RZ, 0x10, R11 ;  /* 0x00000010ff1c7819 */ /* 0x000fe4000001160b */
[----:B------:R-:W-:-:S02]  /*07a0*/  CS2R R10, SRZ ;  /* 0x00000000000a7805 */ /* 0x000fc4000001ff00 */
[----:B------:R-:W-:Y:S01]  /*07b0*/  MOV R29, R12 ;  /* 0x0000000c001d7202 */ /* 0x000fe20000000f00 */
[----:B------:R0:W-:Y:S01]  /*07c0*/  STL [R1+0x94], RZ ;  /* 0x000094ff01007387 */ /* 0x0001e20000100800 */
[----:B------:R-:W-:Y:S02]  /*07d0*/  MOV R30, R13 ;  /* 0x0000000d001e7202 */ /* 0x000fe40000000f00 */
[--C-:B------:R-:W-:Y:S01]  /*07e0*/  SHF.R.U64 R31, R12, 0x10, R13.reuse ;  /* 0x000000100c1f7819 */ /* 0x100fe2000000120d */
[----:B------:R0:W-:Y:S01]  /*07f0*/  STL [R1+0x90], RZ ;  /* 0x000090ff01007387 */ /* 0x0001e20000100800 */
[----:B------:R-:W-:Y:S02]  /*0800*/  SHF.R.U32.HI R32, RZ, 0x10, R13 ;  /* 0x00000010ff207819 */ /* 0x000fe4000001160d */
[----:B------:R-:W-:Y:S02]  /*0810*/  CS2R R12, SRZ ;  /* 0x00000000000c7805 */ /* 0x000fe4000001ff00 */
[----:B------:R-:W-:Y:S01]  /*0820*/  MOV R33, R14 ;  /* 0x0000000e00217202 */ /* 0x000fe20000000f00 */
[----:B------:R0:W-:Y:S01]  /*0830*/  STL [R1+0x8c], RZ ;  /* 0x00008cff01007387 */ /* 0x0001e20000100800 */
[----:B------:R-:W-:-:S02]  /*0840*/  MOV R34, R15 ;  /* 0x0000000f00227202 */ /* 0x000fc40000000f00 */
        /* <DEDUP_REMOVED lines=10> */
[----:B------:R-:W-:Y:S01]  /*08f0*/  MOV R41, R94 ;  /* 0x0000005e00297202 */ /* 0x000fe20000000f00 */
[----:B------:R0:W-:Y:S01]  /*0900*/  STL [R1+0x98], RZ ;  /* 0x000098ff01007387 */ /* 0x0001e20000100800 */
[----:B------:R-:W-:Y:S02]  /*0910*/  MOV R42, R95 ;  /* 0x0000005f002a7202 */ /* 0x000fe40000000f00 */
[--C-:B------:R-:W-:Y:S01]  /*0920*/  SHF.R.U64 R43, R94, 0x10, R95.reuse ;  /* 0x000000105e2b7819 */ /* 0x100fe2000000125f */
[----:B------:R0:W-:Y:S01]  /*0930*/  STL [R1+0x64], RZ ;  /* 0x000064ff01007387 */ /* 0x0001e20000100800 */
[----:B------:R-:W-:Y:S02]  /*0940*/  SHF.R.U32.HI R44, RZ, 0x10, R95 ;  /* 0x00000010ff2c7819 */ /* 0x000fe4000001165f */
[----:B------:R-:W-:Y:S01]  /*0950*/  MOV R45, R96 ;  /* 0x00000060002d7202 */ /* 0x000fe20000000f00 */
[----:B------:R0:W-:Y:S01]  /*0960*/  STL [R1+0xac], RZ ;  /* 0x0000acff01007387 */ /* 0x0001e20000100800 */
[----:B------:R-:W-:-:S02]  /*0970*/  MOV R46, R97 ;  /* 0x00000061002e7202 */ /* 0x000fc40000000f00 */
[--C-:B------:R-:W-:Y:S01]  /*0980*/  SHF.R.U64 R47, R96, 0x10, R97.reuse ;  /* 0x00000010602f7819 */ /* 0x100fe20000001261 */
[----:B------:R0:W-:Y:S01]  /*0990*/  STL [R1+0xa8], RZ ;  /* 0x0000a8ff01007387 */ /* 0x0001e20000100800 */
[----:B------:R-:W-:Y:S02]  /*09a0*/  SHF.R.U32.HI R48, RZ, 0x10, R97 ;  /* 0x00000010ff307819 */ /* 0x000fe40000011661 */
[----:B------:R-:W-:Y:S01]  /*09b0*/  MOV R49, R98 ;  /* 0x0000006200317202 */ /* 0x000fe20000000f00 */
[----:B------:R0:W-:Y:S01]  /*09c0*/  STL [R1+0xa4], RZ ;  /* 0x0000a4ff01007387 */ /* 0x0001e20000100800 */
[----:B------:R-:W-:Y:S02]  /*09d0*/  MOV R50, R99 ;  /* 0x0000006300327202 */ /* 0x000fe40000000f00 */
[--C-:B------:R-:W-:Y:S01]  /*09e0*/  SHF.R.U64 R51, R98, 0x10, R99.reuse ;  /* 0x0000001062337819 */ /* 0x100fe20000001263 */
[----:B------:R0:W-:Y:S01]  /*09f0*/  STL [R1+0x60], RZ ;  /* 0x000060ff01007387 */ /* 0x0001e20000100800 */
[----:B------:R-:W-:-:S02]  /*0a00*/  SHF.R.U32.HI R52, RZ, 0x10, R99 ;  /* 0x00000010ff347819 */ /* 0x000fc40000011663 */
[----:B------:R-:W-:Y:S01]  /*0a10*/  PLOP3.LUT P1, PT, PT, PT, PT, 0x8, 0x80 ;  /* 0x000000000080781c */ /* 0x000fe20003f2e170 */
[----:B------:R0:W-:Y:S01]  /*0a20*/  STL [R1+0xb8], RZ ;  /* 0x0000b8ff01007387 */ /* 0x0001e20000100800 */
[----:B------:R-:W-:Y:S02]  /*0a30*/  MOV R224, RZ ;  /* 0x000000ff00e07202 */ /* 0x000fe40000000f00 */
[----:B------:R-:W-:Y:S01]  /*0a40*/  MOV R221, RZ ;  /* 0x000000ff00dd7202 */ /* 0x000fe20000000f00 */
[----:B------:R0:W-:Y:S01]  /*0a50*/  STL [R1+0xb4], RZ ;  /* 0x0000b4ff01007387 */ /* 0x0001e20000100800 */
[----:B------:R-:W-:Y:S02]  /*0a60*/  PRMT R53, R0, 0x7610, R53 ;  /* 0x0000761000357816 */ /* 0x000fe40000000035 */
[----:B------:R-:W-:Y:S01]  /*0a70*/  PRMT R54, R2, 0x7610, R54 ;  /* 0x0000761002367816 */ /* 0x000fe20000000036 */
[----:B------:R0:W-:Y:S04]  /*0a80*/  STL [R1+0xb0], RZ ;  /* 0x0000b0ff01007387 */ /* 0x0001e80000100800 */
        /* <DEDUP_REMOVED lines=40> */
[----:B------:R0:W-:Y:S02]  /*0d10*/  STL [R1], RZ ;  /* 0x000000ff01007387 */ /* 0x0001e40000100800 */
.L_x_250:
[----:B-1----:R-:W1:Y:S01]  /*0d20*/  LDC.64 R56, c[0x0][0x3a8] ;  /* 0x0000ea00ff387b82 */ /* 0x002e620000000a00 */
[----:B------:R-:W-:-:S07]  /*0d30*/  MOV R196, RZ ;  /* 0x000000ff00c47202 */ /* 0x000fce0000000f00 */
[----:B------:R-:W2:Y:S01]  /*0d40*/  LDC.64 R2, c[0x0][0x398] ;  /* 0x0000e600ff027b82 */ /* 0x000ea20000000a00 */
[----:B-1----:R-:W-:-:S05]  /*0d50*/  IMAD.WIDE R56, R4, 0x4, R56 ;  /* 0x0000000404387825 */ /* 0x002fca00078e0238 */
[----:B------:R-:W5:Y:S01]  /*0d60*/  LDG.E R55, desc[UR4][R56.64] ;  /* 0x0000000438377981 */ /* 0x000f62000c1e1900 */
[----:B--2---:R-:W-:-:S04]  /*0d70*/  ISETP.NE.U32.AND P0, PT, R2, RZ, PT ;  /* 0x000000ff0200720c */ /* 0x004fc80003f05070 */
[----:B------:R-:W-:-:S13]  /*0d80*/  ISETP.NE.AND.EX P0, PT, R3, RZ, PT, P0 ;  /* 0x000000ff0300720c */ /* 0x000fda0003f05300 */
[----:B------:R-:W1:Y:S02]  /*0d90*/  @!P0 LDC.64 R2, c[0x0][0x3a0] ;  /* 0x0000e800ff028b82 */ /* 0x000e640000000a00 */
[----:B-1----:R-:W-:-:S05]  /*0da0*/  @!P0 IMAD.WIDE R2, R4, 0x4, R2 ;  /* 0x0000000404028825 */ /* 0x002fca00078e0202 */
[----:B------:R1:W5:Y:S02]  /*0db0*/  @!P0 LDG.E R196, desc[UR4][R2.64] ;  /* 0x0000000402c48981 */ /* 0x000364000c1e1900 */
[----:B-1----:R-:W1:Y:S02]  /*0dc0*/  S2R R3, SR_CTAID.X ;  /* 0x0000000000037919 */ /* 0x002e640000002500 */
[----:B-1----:R-:W-:-:S04]  /*0dd0*/  SHF.L.U32 R5, R3, 0x8, RZ ;  /* 0x0000000803057819 */ /* 0x002fc800000006ff */
[----:B------:R-:W-:Y:S01]  /*0de0*/  LOP3.LUT R5, R122, 0x300, R5, 0xf8, !PT ;  /* 0x000003007a057812 */ /* 0x000fe200078ef805 */
[----:B------:R-:W-:Y:S06]  /*0df0*/  @P0 BRA `(.L_x_240) ;  /* 0x0000000000c80947 */ /* 0x000fec0003800000 */
[----:B------:R-:W1:Y:S01]  /*0e00*/  LDC.64 R148, c[0x0][0x3d8] ;  /* 0x0000f600ff947b82 */ /* 0x000e620000000a00 */
[----:B------:R-:W-:-:S05]  /*0e10*/  IMAD R104, R4, 0x2800, R5 ;  /* 0x0000280004687824 */ /* 0x000fca00078e0205 */
[C---:B------:R-:W-:Y:S02]  /*0e20*/  IADD3 R103, PT, PT, R104.reuse, 0x800, RZ ;  /* 0x0000080068677810 */ /* 0x040fe40007ffe0ff */
[----:B------:R-:W2:Y:S01]  /*0e30*/  LDC.64 R92, c[0x0][0x390] ;  /* 0x0000e400ff5c7b82 */ /* 0x000ea20000000a00 */
[C---:B------:R-:W-:Y:S02]  /*0e40*/  IADD3 R102, PT, PT, R104.reuse, 0xc00, RZ ;  /* 0x00000c0068667810 */ /* 0x040fe40007ffe0ff */
[C---:B------:R-:W-:Y:S02]  /*0e50*/  IADD3 R101, PT, PT, R104.reuse, 0x1000, RZ ;  /* 0x0000100068657810 */ /* 0x040fe40007ffe0ff */
[C---:B------:R-:W-:Y:S02]  /*0e60*/  IADD3 R100, PT, PT, R104.reuse, 0x1400, RZ ;  /* 0x0000140068647810 */ /* 0x040fe40007ffe0ff */
[C---:B------:R-:W-:Y:S02]  /*0e70*/  IADD3 R99, PT, PT, R104.reuse, 0x1800, RZ ;  /* 0x0000180068637810 */ /* 0x040fe40007ffe0ff */
[----:B------:R-:W-:-:S02]  /*0e80*/  IADD3 R98, PT, PT, R104, 0x1c00, RZ ;  /* 0x00001c0068627810 */ /* 0x000fc40007ffe0ff */
[C---:B------:R-:W-:Y:S02]  /*0e90*/  IADD3 R97, PT, PT, R104.reuse, 0x2000, RZ ;  /* 0x0000200068617810 */ /* 0x040fe40007ffe0ff */
[C---:B------:R-:W-:Y:S01]  /*0ea0*/  IADD3 R96, PT, PT, R104.reuse, 0x2400, RZ ;  /* 0x0000240068607810 */ /* 0x040fe20007ffe0ff */
[----:B-1----:R-:W-:-:S04]  /*0eb0*/  IMAD.WIDE.U32 R164, R104, 0x8, R148 ;  /* 0x0000000868a47825 */ /* 0x002fc800078e0094 */
[----:B------:R-:W-:Y:S01]  /*0ec0*/  IMAD.WIDE.U32 R162, R103, 0x8, R148 ;  /* 0x0000000867a27825 */ /* 0x000fe200078e0094 */
[----:B------:R1:W5:Y:S03]  /*0ed0*/  LDG.E.64 R166, desc[UR4][R164.64] ;  /* 0x00000004a4a67981 */ /* 0x000366000c1e1b00 */
[----:B--2---:R-:W-:Y:S02]  /*0ee0*/  IMAD.WIDE.U32 R60, R104, 0x10, R92 ;  /* 0x00000010683c7825 */ /* 0x004fe400078e005c */
[----:B------:R-:W5:Y:S02]  /*0ef0*/  LDG.E.64 R162, desc[UR4][R162.64] ;  /* 0x00000004a2a27981 */ /* 0x000f64000c1e1b00 */
[--C-:B------:R-:W-:Y:S02]  /*0f00*/  IMAD.WIDE.U32 R160, R102, 0x8, R148.reuse ;  /* 0x0000000866a07825 */ /* 0x100fe400078e0094 */
[----:B------:R1:W5:Y:S02]  /*0f10*/  LDG.E.128 R56, desc[UR4][R60.64] ;  /* 0x000000043c387981 */ /* 0x000364000c1e1d00 */
[----:B------:R-:W-:-:S02]  /*0f20*/  IMAD.WIDE.U32 R158, R101, 0x8, R148 ;  /* 0x00000008659e7825 */ /* 0x000fc400078e0094 */
[----:B------:R-:W5:Y:S02]  /*0f30*/  LDG.E.64 R164, desc[UR4][R164.64+0x2000] ;  /* 0x00200004a4a47981 */ /* 0x000f64000c1e1b00 */
[--C-:B------:R-:W-:Y:S02]  /*0f40*/  IMAD.WIDE.U32 R156, R100, 0x8, R148.reuse ;  /* 0x00000008649c7825 */ /* 0x100fe400078e0094 */
[----:B------:R-:W5:Y:S02]  /*0f50*/  LDG.E.64 R160, desc[UR4][R160.64] ;  /* 0x00000004a0a07981 */ /* 0x000f64000c1e1b00 */
[--C-:B------:R-:W-:Y:S02]  /*0f60*/  IMAD.WIDE.U32 R154, R99, 0x8, R148.reuse ;  /* 0x00000008639a7825 */ /* 0x100fe400078e0094 */
[----:B------:R-:W5:Y:S02]  /*0f70*/  LDG.E.128 R60, desc[UR4][R60.64+0x4000] ;  /* 0x004000043c3c7981 */ /* 0x000f64000c1e1d00 */
[----:B------:R-:W-:-:S02]  /*0f80*/  IMAD.WIDE.U32 R152, R98, 0x8, R148 ;  /* 0x0000000862987825 */ /* 0x000fc400078e0094 */
[----:B------:R-:W5:Y:S02]  /*0f90*/  LDG.E.64 R158, desc[UR4][R158.64] ;  /* 0x000000049e9e7981 */ /* 0x000f64000c1e1b00 */
[----:B------:R-:W-:Y:S02]  /*0fa0*/  IMAD.WIDE.U32 R150, R97, 0x8, R148 ;  /* 0x0000000861967825 */ /* 0x000fe400078e0094 */
[----:B------:R-:W5:Y:S02]  /*0fb0*/  LDG.E.64 R156, desc[UR4][R156.64] ;  /* 0x000000049c9c7981 */ /* 0x000f64000c1e1b00 */
[--C-:B------:R-:W-:Y:S02]  /*0fc0*/  IMAD.WIDE.U32 R64, R103, 0x10, R92.reuse ;  /* 0x0000001067407825 */ /* 0x100fe400078e005c */
[----:B------:R-:W5:Y:S02]  /*0fd0*/  LDG.E.64 R154, desc[UR4][R154.64] ;  /* 0x000000049a9a7981 */ /* 0x000f64000c1e1b00 */
[----:B------:R-:W-:-:S02]  /*0fe0*/  IMAD.WIDE.U32 R68, R102, 0x10, R92 ;  /* 0x0000001066447825 */ /* 0x000fc400078e005c */
[----:B------:R-:W5:Y:S02]  /*0ff0*/  LDG.E.64 R152, desc[UR4][R152.64] ;  /* 0x0000000498987981 */ /* 0x000f64000c1e1b00 */
[--C-:B------:R-:W-:Y:S02]  /*1000*/  IMAD.WIDE.U32 R72, R101, 0x10, R92.reuse ;  /* 0x0000001065487825 */ /* 0x100fe400078e005c */
[----:B------:R-:W5:Y:S02]  /*1010*/  LDG.E.64 R150, desc[UR4][R150.64] ;  /* 0x0000000496967981 */ /* 0x000f64000c1e1b00 */
[--C-:B------:R-:W-:Y:S02]  /*1020*/  IMAD.WIDE.U32 R76, R100, 0x10, R92.reuse ;  /* 0x00000010644c7825 */ /* 0x100fe400078e005c */
[----:B------:R-:W5:Y:S02]  /*1030*/  LDG.E.128 R64, desc[UR4][R64.64] ;  /* 0x0000000440407981 */ /* 0x000f64000c1e1d00 */
[----:B------:R-:W-:-:S02]  /*1040*/  IMAD.WIDE.U32 R80, R99, 0x10, R92 ;  /* 0x0000001063507825 */ /* 0x000fc400078e005c */
[----:B------:R-:W5:Y:S02]  /*1050*/  LDG.E.128 R68, desc[UR4][R68.64] ;  /* 0x0000000444447981 */ /* 0x000f64000c1e1d00 */
[--C-:B------:R-:W-:Y:S02]  /*1060*/  IMAD.WIDE.U32 R84, R98, 0x10, R92.reuse ;  /* 0x0000001062547825 */ /* 0x100fe400078e005c */
[----:B------:R-:W5:Y:S02]  /*1070*/  LDG.E.128 R72, desc[UR4][R72.64] ;  /* 0x0000000448487981 */ /* 0x000f64000c1e1d00 */
[----:B------:R-:W-:Y:S02]  /*1080*/  IMAD.WIDE.U32 R88, R97, 0x10, R92 ;  /* 0x0000001061587825 */ /* 0x000fe400078e005c */
[----:B------:R-:W5:Y:S02]  /*1090*/  LDG.E.128 R76, desc[UR4][R76.64] ;  /* 0x000000044c4c7981 */ /* 0x000f64000c1e1d00 */
[----:B------:R-:W-:-:S02]  /*10a0*/  IMAD.WIDE.U32 R148, R96, 0x8, R148 ;  /* 0x0000000860947825 */ /* 0x000fc400078e0094 */
[----:B------:R-:W5:Y:S02]  /*10b0*/  LDG.E.128 R80, desc[UR4][R80.64] ;  /* 0x0000000450507981 */ /* 0x000f64000c1e1d00 */
[----:B------:R-:W-:Y:S02]  /*10c0*/  IMAD.WIDE.U32 R92, R96, 0x10, R92 ;  /* 0x00000010605c7825 */ /* 0x000fe400078e005c */
[----:B------:R-:W5:Y:S04]  /*10d0*/  LDG.E.64 R148, desc[UR4][R148.64] ;  /* 0x0000000494947981 */ /* 0x000f68000c1e1b00 */
[----:B------:R-:W5:Y:S04]  /*10e0*/  LDG.E.128 R84, desc[UR4][R84.64] ;  /* 0x0000000454547981 */ /* 0x000f68000c1e1d00 */
[----:B------:R-:W5:Y:S04]  /*10f0*/  LDG.E.128 R88, desc[UR4][R88.64] ;  /* 0x0000000458587981 */ /* 0x000f68000c1e1d00 */
[----:B------:R-:W5:Y:S01]  /*1100*/  LDG.E.128 R92, desc[UR4][R92.64] ;  /* 0x000000045c5c7981 */ /* 0x000f62000c1e1d00 */
[----:B-1----:R-:W-:Y:S05]  /*1110*/  BRA `(.L_x_241) ;  /* 0x0000000000c47947 */ /* 0x002fea0003800000 */
.L_x_240:
        /* <DEDUP_REMOVED lines=48> */
[----:B-1----:R-:W5:Y:S02]  /*1420*/  LDG.E.128 R92, desc[UR4][R92.64] ;  /* 0x000000045c5c7981 */ /* 0x002f64000c1e1d00 */
.L_x_241:
[----:B-----5:R-:W-:Y:S02]  /*1430*/  MOV R0, R166 ;  /* 0x000000a600007202 */ /* 0x020fe40000000f00 */
[----:B------:R-:W-:Y:S02]  /*1440*/  MOV R105, R164 ;  /* 0x000000a400697202 */ /* 0x000fe40000000f00 */
[----:B------:R-:W-:Y:S02]  /*1450*/  MOV R122, R165 ;  /* 0x000000a5007a7202 */ /* 0x000fe40000000f00 */
[----:B------:R-:W-:Y:S02]  /*1460*/  MOV R123, R162 ;  /* 0x000000a2007b7202 */ /* 0x000fe40000000f00 */
[----:B------:R-:W-:Y:S02]  /*1470*/  MOV R130, R163 ;  /* 0x000000a300827202 */ /* 0x000fe40000000f00 */
[----:B------:R-:W-:-:S02]  /*1480*/  MOV R131, R160 ;  /* 0x000000a000837202 */ /* 0x000fc40000000f00 */
[----:B------:R-:W-:Y:S02]  /*1490*/  PRMT R180, R0, 0x7610, R180 ;  /* 0x0000761000b47816 */ /* 0x000fe400000000b4 */
        /* <DEDUP_REMOVED lines=12> */
[----:B------:R-:W-:Y:S02]  /*1560*/  PRMT R146, R105, 0x7610, R146 ;  /* 0x0000761069927816 */ /* 0x000fe40000000092 */
[----:B------:R-:W-:Y:S02]  /*1570*/  PRMT R147, R122, 0x7610, R147 ;  /* 0x000076107a937816 */ /* 0x000fe40000000093 */
[----:B------:R-:W-:Y:S02]  /*1580*/  PRMT R168, R123, 0x7610, R168 ;  /* 0x000076107ba87816 */ /* 0x000fe400000000a8 */
[----:B------:R-:W-:Y:S02]  /*1590*/  PRMT R169, R130, 0x7610, R169 ;  /* 0x0000761082a97816 */ /* 0x000fe400000000a9 */
[----:B------:R-:W-:-:S02]  /*15a0*/  PRMT R170, R131, 0x7610, R170 ;  /* 0x0000761083aa7816 */ /* 0x000fc400000000aa */
[----:B------:R-:W-:Y:S02]  /*15b0*/  MOV R2, R167 ;  /* 0x000000a700027202 */ /* 0x000fe40000000f00 */
        /* <DEDUP_REMOVED lines=10> */
[----:B------:R-:W-:-:S02]  /*1660*/  MOV R105, R149 ;  /* 0x0000009500697202 */ /* 0x000fc40000000f00 */
[----:B------:R-:W-:Y:S02]  /*1670*/  PRMT R123, R142, 0x7610, R123 ;  /* 0x000076108e7b7816 */ /* 0x000fe4000000007b */
[----:B------:R-:W-:Y:S01]  /*1680*/  PRMT R122, R0, 0x7610, R122 ;  /* 0x00007610007a7816 */ /* 0x000fe2000000007a */
[----:B------:R-:W-:Y:S06]  /*1690*/  @P0 BRA `(.L_x_242) ;  /* 0x00000014005c0947 */ /* 0x000fec0003800000 */
[----:B------:R-:W-:Y:S01]  /*16a0*/  SHF.L.U32 R200, R2, 0x10, RZ ;  /* 0x0000001002c87819 */ /* 0x000fe200000006ff */
[--C-:B------:R-:W-:Y:S01]  /*16b0*/  FADD.FTZ R0, R56, -R196.reuse ;  /* 0x800000c438007221 */ /* 0x100fe20000010000 */
[----:B------:R-:W-:Y:S01]  /*16c0*/  SHF.L.U32 R178, R130, 0x10, RZ ;  /* 0x0000001082b27819 */ /* 0x000fe200000006ff */
[--C-:B------:R-:W-:Y:S01]  /*16d0*/  FADD.FTZ R63, R63, -R196.reuse ;  /* 0x800000c43f3f7221 */ /* 0x100fe20000010000 */
[----:B------:R-:W-:Y:S01]  /*16e0*/  SHF.R.U64 R166, R166, 0x10, R167 ;  /* 0x00000010a6a67819 */ /* 0x000fe200000012a7 */
[--C-:B------:R-:W-:Y:S01]  /*16f0*/  FADD.FTZ R64, R64, -R196.reuse ;  /* 0x800000c440407221 */ /* 0x100fe20000010000 */
[----:B------:R-:W-:Y:S01]  /*1700*/  SHF.L.U32 R180, R180, 0x10, RZ ;  /* 0x00000010b4b47819 */ /* 0x000fe200000006ff */
[--C-:B------:R-:W-:Y:S01]  /*1710*/  FADD.FTZ R132, R57, -R196.reuse ;  /* 0x800000c439847221 */ /* 0x100fe20000010000 */
[----:B------:R-:W-:Y:S01]  /*1720*/  SHF.R.U64 R130, R128, 0x10, R129 ;  /* 0x0000001080827819 */ /* 0x000fe20000001281 */
[----:B------:R-:W-:Y:S01]  /*1730*/  FMUL.FTZ R0, R55, R0 ;  /* 0x0000000037007220 */ /* 0x000fe20000410000 */
[----:B------:R-:W-:Y:S01]  /*1740*/  SHF.L.U32 R2, R53, 0x10, RZ ;  /* 0x0000001035027819 */ /* 0x000fe200000006ff */
[--C-:B------:R-:W-:Y:S01]  /*1750*/  FADD.FTZ R141, R74, -R196.reuse ;  /* 0x800000c44a8d7221 */ /* 0x100fe20000010000 */
[----:B------:R-:W-:Y:S01]  /*1760*/  SHF.L.U32 R166, R166, 0x10, RZ ;  /* 0x00000010a6a67819 */ /* 0x000fe200000006ff */
[--C-:B------:R-:W-:Y:S01]  /*1770*/  FADD.FTZ R194, R91, -R196.reuse ;  /* 0x800000c45bc27221 */ /* 0x100fe20000010000 */
[----:B------:R-:W-:Y:S01]  /*1780*/  SHF.L.U32 R130, R130, 0x10, RZ ;  /* 0x0000001082827819 */ /* 0x000fe200000006ff */
[----:B------:R-:W-:Y:S01]  /*1790*/  FMUL.FTZ R2, R2, R180 ;  /* 0x000000b402027220 */ /* 0x000fe20000410000 */
[----:B------:R-:W-:Y:S01]  /*17a0*/  SHF.R.U32.HI R204, RZ, 0x10, R167 ;  /* 0x00000010ffcc7819 */ /* 0x000fe200000116a7 */
[--C-:B------:R-:W-:Y:S01]  /*17b0*/  FADD.FTZ R145, R88, -R196.reuse ;  /* 0x800000c458917221 */ /* 0x100fe20000010000 */
[----:B------:R-:W-:Y:S01]  /*17c0*/  SHF.L.U32 R167, R123, 0x10, RZ ;  /* 0x000000107ba77819 */ /* 0x000fe200000006ff */
[C---:B------:R-:W-:Y:S01]  /*17d0*/  FMUL.FTZ R91, R55.reuse, R63 ;  /* 0x0000003f375b7220 */ /* 0x040fe20000410000 */
[----:B------:R-:W-:Y:S01]  /*17e0*/  SHF.L.U32 R123, R54, 0x10, RZ ;  /* 0x00000010367b7819 */ /* 0x000fe200000006ff */
[C---:B------:R-:W-:Y:S01]  /*17f0*/  FMUL.FTZ R74, R55.reuse, R64 ;  /* 0x00000040374a7220 */ /* 0x040fe20000410000 */
[----:B------:R-:W-:Y:S01]  /*1800*/  SHF.R.U32.HI R205, RZ, 0x10, R129 ;  /* 0x00000010ffcd7819 */ /* 0x000fe20000011681 */
[----:B------:R-:W-:Y:S01]  /*1810*/  FADD.FTZ R133, R58, -R196 ;  /* 0x800000c43a857221 */ /* 0x000fe20000010000 */
[----:B------:R-:W-:Y:S01]  /*1820*/  FMUL.FTZ R88, R55, R132 ;  /* 0x0000008437587220 */ /* 0x000fe20000410000 */
[----:B------:R-:W-:Y:S01]  /*1830*/  FMUL.FTZ R130, R130, R166 ;  /* 0x000000a682827220 */ /* 0x000fe20000410000 */
[----:B------:R-:W-:Y:S01]  /*1840*/  FADD.FTZ R64, RZ, R2 ;  /* 0x00000002ff407221 */ /* 0x000fe20000010000 */
[----:B------:R-:W-:Y:S01]  /*1850*/  FFMA.FTZ R63, R0, R2, RZ ;  /* 0x00000002003f7223 */ /* 0x000fe200000100ff */
[--C-:B------:R-:W-:Y:S01]  /*1860*/  FADD.FTZ R138, R68, -R196.reuse ;  /* 0x800000c4448a7221 */ /* 0x100fe20000010000 */
[----:B------:R-:W-:Y:S01]  /*1870*/  SHF.L.U32 R204, R204, 0x10, RZ ;  /* 0x00000010cccc7819 */ /* 0x000fe200000006ff */
[----:B------:R-:W-:Y:S01]  /*1880*/  FADD.FTZ R134, R59, -R196 ;  /* 0x800000c43b867221 */ /* 0x000fe20000010000 */
[----:B------:R-:W-:Y:S01]  /*1890*/  SHF.L.U32 R205, R205, 0x10, RZ ;  /* 0x00000010cdcd7819 */ /* 0x000fe200000006ff */
[----:B------:R-:W-:Y:S01]  /*18a0*/  FMUL.FTZ R68, R55, R133 ;  /* 0x0000008537447220 */ /* 0x000fe20000410000 */
[----:B------:R-:W-:Y:S01]  /*18b0*/  FMUL.FTZ R132, R123, R200 ;  /* 0x000000c87b847220 */ /* 0x000fe20000410000 */
[----:B------:R-:W-:Y:S01]  /*18c0*/  FADD.FTZ R64, R64, R130 ;  /* 0x0000008240407221 */ /* 0x000fe20000010000 */
[----:B------:R-:W-:Y:S01]  /*18d0*/  FFMA.FTZ R63, R88, R130, R63 ;  /* 0x00000082583f7223 */ /* 0x000fe2000001003f */
[--C-:B------:R-:W-:Y:S01]  /*18e0*/  FADD.FTZ R136, R61, -R196.reuse ;  /* 0x800000c43d887221 */ /* 0x100fe20000010000 */
[----:B------:R-:W-:Y:S01]  /*18f0*/  SHF.R.U64 R61, R164, 0x10, R165 ;  /* 0x00000010a43d7819 */ /* 0x000fe200000012a5 */
        /* <DEDUP_REMOVED lines=8> */
[----:B------:R-:W-:Y:S01]  /*1980*/  SHF.L.U32 R230, R19, 0x10, RZ ;  /* 0x0000001013e67819 */ /* 0x000fe200000006ff */
[--C-:B------:R-:W-:Y:S01]  /*1990*/  FADD.FTZ R139, R70, -R196.reuse ;  /* 0x800000c4468b7221 */ /* 0x100fe20000010000 */
        /* <DEDUP_REMOVED lines=9> */
[----:B------:R-:W-:Y:S01]  /*1a30*/  SHF.R.U32.HI R164, RZ, 0x10, R165 ;  /* 0x00000010ffa47819 */ /* 0x000fe200000116a5 */
[--C-:B------:R-:W-:Y:S01]  /*1a40*/  FADD.FTZ R137, R62, -R196.reuse ;  /* 0x800000c43e897221 */ /* 0x100fe20000010000 */
[----:B------:R-:W-:Y:S01]  /*1a50*/  FMUL.FTZ R90, R55, R136 ;  /* 0x00000088375a7220 */ /* 0x000fe20000410000 */
[----:B------:R-:W-:Y:S01]  /*1a60*/  FADD.FTZ R61, R61, R133 ;  /* 0x000000853d3d7221 */ /* 0x000fe20000010000 */
[----:B------:R-:W-:Y:S01]  /*1a70*/  FFMA.FTZ R230, R70, R133, R63 ;  /* 0x0000008546e67223 */ /* 0x000fe2000001003f */
[----:B------:R-:W-:Y:S01]  /*1a80*/  FADD.FTZ R140, R72, -R196 ;  /* 0x800000c4488c7221 */ /* 0x000fe20000010000 */
[----:B------:R-:W-:Y:S01]  /*1a90*/  SHF.L.U32 R165, R20, 0x10, RZ ;  /* 0x0000001014a57819 */ /* 0x000fe200000006ff */
[----:B------:R-:W-:Y:S01]  /*1aa0*/  FMUL.FTZ R135, R228, R147 ;  /* 0x00000093e4877220 */ /* 0x000fe20000410000 */
[----:B------:R-:W-:Y:S01]  /*1ab0*/  SHF.L.U32 R164, R164, 0x10, RZ ;  /* 0x00000010a4a47819 */ /* 0x000fe200000006ff */
[----:B------:R-:W-:Y:S01]  /*1ac0*/  FMUL.FTZ R72, R55, R137 ;  /* 0x0000008937487220 */ /* 0x000fe20000410000 */
[----:B------:R-:W-:Y:S01]  /*1ad0*/  FADD.FTZ R228, R61, R134 ;  /* 0x000000863de47221 */ /* 0x000fe20000010000 */
[----:B------:R-:W-:Y:S01]  /*1ae0*/  FFMA.FTZ R230, R90, R134, R230 ;  /* 0x000000865ae67223 */ /* 0x000fe200000100e6 */
[----:B------:R-:W-:Y:S01]  /*1af0*/  SHF.R.U64 R58, R162, 0x10, R163 ;  /* 0x00000010a23a7819 */ /* 0x000fe200000012a3 */
[----:B------:R-:W-:Y:S01]  /*1b00*/  FMUL.FTZ R136, R165, R164 ;  /* 0x000000a4a5887220 */ /* 0x000fe20000410000 */
[----:B------:R-:W-:Y:S01]  /*1b10*/  SHF.L.U32 R168, R168, 0x10, RZ ;  /* 0x00000010a8a87819 */ /* 0x000fe200000006ff */
[----:B------:R-:W-:Y:S01]  /*1b20*/  FADD.FTZ R228, R228, R135 ;  /* 0x00000087e4e47221 */ /* 0x000fe20000010000 */
[----:B------:R-:W-:Y:S01]  /*1b30*/  SHF.L.U32 R225, R21, 0x10, RZ ;  /* 0x0000001015e17819 */ /* 0x000fe200000006ff */
[----:B------:R-:W-:Y:S01]  /*1b40*/  FFMA.FTZ R230, R72, R135, R230 ;  /* 0x0000008748e67223 */ /* 0x000fe200000100e6 */
[----:B------:R-:W-:Y:S01]  /*1b50*/  SHF.L.U32 R214, R23, 0x10, RZ ;  /* 0x0000001017d67819 */ /* 0x000fe200000006ff */
[----:B------:R-:W-:Y:S01]  /*1b60*/  FADD.FTZ R65, R65, -R196 ;  /* 0x800000c441417221 */ /* 0x000fe20000010000 */
[----:B------:R-:W-:Y:S01]  /*1b70*/  SHF.L.U32 R165, R58, 0x10, RZ ;  /* 0x000000103aa57819 */ /* 0x000fe200000006ff */
[----:B------:R-:W-:Y:S01]  /*1b80*/  FMUL.FTZ R137, R225, R168 ;  /* 0x000000a8e1897220 */ /* 0x000fe20000410000 */
[----:B------:R-:W-:Y:S01]  /*1b90*/  FADD.FTZ R228, R228, R136 ;  /* 0x00000088e4e47221 */ /* 0x000fe20000010000 */
[----:B------:R-:W-:Y:S01]  /*1ba0*/  FFMA.FTZ R230, R91, R136, R230 ;  /* 0x000000885be67223 */ /* 0x000fe200000100e6 */
[--C-:B------:R-:W-:Y:S01]  /*1bb0*/  FADD.FTZ R69, R69, -R196.reuse ;  /* 0x800000c445457221 */ /* 0x100fe20000010000 */
[--C-:B------:R-:W-:Y:S01]  /*1bc0*/  FADD.FTZ R143, R78, -R196.reuse ;  /* 0x800000c44e8f7221 */ /* 0x100fe20000010000 */
[--C-:B------:R-:W-:Y:S01]  /*1bd0*/  FADD.FTZ R144, R86, -R196.reuse ;  /* 0x800000c456907221 */ /* 0x100fe20000010000 */
[--C-:B------:R-:W-:Y:S01]  /*1be0*/  FADD.FTZ R86, R92, -R196.reuse ;  /* 0x800000c45c567221 */ /* 0x100fe20000010000 */
[----:B------:R-:W-:Y:S01]  /*1bf0*/  SHF.R.U32.HI R162, RZ, 0x10, R163 ;  /* 0x00000010ffa27819 */ /* 0x000fe200000116a3 */
[----:B------:R-:W-:Y:S01]  /*1c00*/  FMUL.FTZ R78, R55, R138 ;  /* 0x0000008a374e7220 */ /* 0x000fe20000410000 */
[----:B------:R-:W-:Y:S01]  /*1c10*/  SHF.L.U32 R169, R169, 0x10, RZ ;  /* 0x00000010a9a97819 */ /* 0x000fe200000006ff */
[--C-:B------:R-:W-:Y:S01]  /*1c20*/  FADD.FTZ R66, R66, -R196.reuse ;  /* 0x800000c442427221 */ /* 0x100fe20000010000 */
[----:B------:R-:W-:Y:S01]  /*1c30*/  SHF.L.U32 R222, R22, 0x10, RZ ;  /* 0x0000001016de7819 */ /* 0x000fe200000006ff */
[----:B------:R-:W-:Y:S01]  /*1c40*/  FADD.FTZ R192, R87, -R196 ;  /* 0x800000c457c07221 */ /* 0x000fe20000010000 */
[----:B------:R-:W-:Y:S01]  /*1c50*/  FMUL.FTZ R92, R55, R65 ;  /* 0x00000041375c7220 */ /* 0x000fe20000410000 */
[----:B------:R-:W-:Y:S01]  /*1c60*/  FMUL.FTZ R138, R214, R165 ;  /* 0x000000a5d68a7220 */ /* 0x000fe20000410000 */
[----:B------:R-:W-:Y:S01]  /*1c70*/  FADD.FTZ R228, R228, R137 ;  /* 0x00000089e4e47221 */ /* 0x000fe20000010000 */
[----:B------:R-:W-:Y:S01]  /*1c80*/  FFMA.FTZ R230, R74, R137, R230 ;  /* 0x000000894ae67223 */ /* 0x000fe200000100e6 */
[--C-:B------:R-:W-:Y:S01]  /*1c90*/  FADD.FTZ R87, R94, -R196.reuse ;  /* 0x800000c45e577221 */ /* 0x100fe20000010000 */
[--C-:B------:R-:W-:Y:S01]  /*1ca0*/  FADD.FTZ R71, R71, -R196.reuse ;  /* 0x800000c447477221 */ /* 0x100fe20000010000 */
[C---:B------:R-:W-:Y:S01]  /*1cb0*/  FMUL.FTZ R94, R55.reuse, R69 ;  /* 0x00000045375e7220 */ /* 0x040fe20000410000 */
[--C-:B------:R-:W-:Y:S01]  /*1cc0*/  FADD.FTZ R142, R76, -R196.reuse ;  /* 0x800000c44c8e7221 */ /* 0x100fe20000010000 */
[----:B------:R-:W-:Y:S01]  /*1cd0*/  SHF.L.U32 R220, R24, 0x10, RZ ;  /* 0x0000001018dc7819 */ /* 0x000fe200000006ff */
[----:B------:R-:W-:Y:S01]  /*1ce0*/  FMUL.FTZ R69, R55, R139 ;  /* 0x0000008b37457220 */ /* 0x000fe20000410000 */
[----:B------:R-:W-:Y:S01]  /*1cf0*/  SHF.L.U32 R162, R162, 0x10, RZ ;  /* 0x00000010a2a27819 */ /* 0x000fe200000006ff */
        /* <DEDUP_REMOVED lines=14> */
[----:B------:R-:W-:Y:S01]  /*1de0*/  FADD.FTZ R228, R228, R138 ;  /* 0x0000008ae4e47221 */ /* 0x000fe20000010000 */
[----:B------:R-:W-:Y:S01]  /*1df0*/  FFMA.FTZ R230, R92, R138, R230 ;  /* 0x0000008a5ce67223 */ /* 0x000fe200000100e6 */
[----:B------:R-:W-:Y:S01]  /*1e00*/  FADD.FTZ R196, R95, -R196 ;  /* 0x800000c45fc47221 */ /* 0x000fe20000010000 */
[C---:B------:R-:W-:Y:S01]  /*1e10*/  FMUL.FTZ R95, R55.reuse, R71 ;  /* 0x00000047375f7220 */ /* 0x040fe20000410000 */
[----:B------:R-:W-:Y:S01]  /*1e20*/  SHF.R.U64 R56, R160, 0x10, R161 ;  /* 0x00000010a0387819 */ /* 0x000fe200000012a1 */
[C---:B------:R-:W-:Y:S01]  /*1e30*/  FMUL.FTZ R71, R55.reuse, R140 ;  /* 0x0000008c37477220 */ /* 0x040fe20000410000 */
[----:B------:R-:W-:Y:S01]  /*1e40*/  SHF.L.U32 R170, R170, 0x10, RZ ;  /* 0x00000010aaaa7819 */ /* 0x000fe200000006ff */
[----:B------:R-:W-:Y:S01]  /*1e50*/  FMUL.FTZ R93, R55, R67 ;  /* 0x00000043375d7220 */ /* 0x000fe20000410000 */
[----:B------:R-:W-:Y:S01]  /*1e60*/  SHF.L.U32 R219, R25, 0x10, RZ ;  /* 0x0000001019db7819 */ /* 0x000fe200000006ff */
[----:B------:R-:W-:Y:S01]  /*1e70*/  FMUL.FTZ R140, R220, R162 ;  /* 0x000000a2dc8c7220 */ /* 0x000fe20000410000 */
[----:B------:R-:W-:Y:S01]  /*1e80*/  FADD.FTZ R228, R228, R139 ;  /* 0x0000008be4e47221 */ /* 0x000fe20000010000 */
[----:B------:R-:W-:Y:S01]  /*1e90*/  FFMA.FTZ R230, R76, R139, R230 ;  /* 0x0000008b4ce67223 */ /* 0x000fe200000100e6 */
[----:B------:R-:W-:Y:S01]  /*1ea0*/  FMUL.FTZ R185, R55, R73 ;  /* 0x0000004937b97220 */ /* 0x000fe20000410000 */
[----:B------:R-:W-:Y:S01]  /*1eb0*/  SHF.L.U32 R218, R27, 0x10, RZ ;  /* 0x000000101bda7819 */ /* 0x000fe200000006ff */
[----:B------:R-:W-:Y:S01]  /*1ec0*/  FMUL.FTZ R73, R55, R141 ;  /* 0x0000008d37497220 */ /* 0x000fe20000410000 */
[----:B------:R-:W-:Y:S01]  /*1ed0*/  SHF.L.U32 R214, R56, 0x10, RZ ;  /* 0x0000001038d67819 */ /* 0x000fe200000006ff */
[----:B------:R-:W-:Y:S01]  /*1ee0*/  FMUL.FTZ R141, R219, R170 ;  /* 0x000000aadb8d7220 */ /* 0x000fe20000410000 */
[----:B------:R-:W-:Y:S01]  /*1ef0*/  FADD.FTZ R228, R228, R140 ;  /* 0x0000008ce4e47221 */ /* 0x000fe20000010000 */
[----:B------:R-:W-:Y:S01]  /*1f00*/  FFMA.FTZ R230, R93, R140, R230 ;  /* 0x0000008c5de67223 */ /* 0x000fe200000100e6 */
[C---:B------:R-:W-:Y:S01]  /*1f10*/  FMUL.FTZ R186, R55.reuse, R75 ;  /* 0x0000004b37ba7220 */ /* 0x040fe20000410000 */
[----:B------:R-:W-:Y:S01]  /*1f20*/  SHF.R.U32.HI R160, RZ, 0x10, R161 ;  /* 0x00000010ffa07819 */ /* 0x000fe200000116a1 */
[----:B------:R-:W-:Y:S01]  /*1f30*/  FMUL.FTZ R75, R55, R142 ;  /* 0x0000008e374b7220 */ /* 0x000fe20000410000 */
[----:B------:R-:W-:Y:S01]  /*1f40*/  SHF.L.U32 R171, R171, 0x10, RZ ;  /* 0x00000010abab7819 */ /* 0x000fe200000006ff */
[----:B------:R-:W-:Y:S01]  /*1f50*/  FMUL.FTZ R142, R218, R214 ;  /* 0x000000d6da8e7220 */ /* 0x000fe20000410000 */
[----:B------:R-:W-:Y:S01]  /*1f60*/  SHF.L.U32 R217, R26, 0x10, RZ ;  /* 0x000000101ad97819 */ /* 0x000fe200000006ff */
[----:B------:R-:W-:Y:S01]  /*1f70*/  FADD.FTZ R228, R228, R141 ;  /* 0x0000008de4e47221 */ /* 0x000fe20000010000 */
[----:B------:R-:W-:Y:S01]  /*1f80*/  FFMA.FTZ R230, R78, R141, R230 ;  /* 0x0000008d4ee67223 */ /* 0x000fe200000100e6 */
[C---:B------:R-:W-:Y:S01]  /*1f90*/  FMUL.FTZ R187, R55.reuse, R77 ;  /* 0x0000004d37bb7220 */ /* 0x040fe20000410000 */
[----:B------:R-:W-:Y:S01]  /*1fa0*/  SHF.L.U32 R216, R28, 0x10, RZ ;  /* 0x000000101cd87819 */ /* 0x000fe200000006ff */
[----:B------:R-:W-:Y:S01]  /*1fb0*/  FMUL.FTZ R77, R55, R143 ;  /* 0x0000008f374d7220 */ /* 0x000fe20000410000 */
[----:B------:R-:W-:Y:S01]  /*1fc0*/  SHF.L.U32 R160, R160, 0x10, RZ ;  /* 0x00000010a0a07819 */ /* 0x000fe200000006ff */
[----:B------:R-:W-:Y:S01]  /*1fd0*/  FMUL.FTZ R143, R217, R171 ;  /* 0x000000abd98f7220 */ /* 0x000fe20000410000 */
[----:B------:R-:W-:Y:S01]  /*1fe0*/  FADD.FTZ R228, R228, R142 ;  /* 0x0000008ee4e47221 */ /* 0x000fe20000010000 */
[----:B------:R-:W-:Y:S01]  /*1ff0*/  FFMA.FTZ R230, R94, R142, R230 ;  /* 0x0000008e5ee67223 */ /* 0x000fe200000100e6 */
        /* <DEDUP_REMOVED lines=41> */
[----:B------:R-:W-:Y:S01]  /*2290*/  FFMA.FTZ R230, R186, R183, R230 ;  /* 0x000000b7bae67223 */ /* 0x000fe200000100e6 */
[----:B------:R-:W-:Y:S01]  /*22a0*/  SHF.R.U32.HI R156, RZ, 0x10, R157 ;  /* 0x00000010ff9c7819 */ /* 0x000fe2000001169d */
[----:B------:R-:W-:Y:S01]  /*22b0*/  FMUL.FTZ R79, R55, R80 ;  /* 0x00000050374f7220 */ /* 0x000fe20000410000 */
[----:B------:R-:W-:Y:S01]  /*22c0*/  SHF.L.U32 R175, R175, 0x10, RZ ;  /* 0x00000010afaf7819 */ /* 0x000fe200000006ff */
[----:B------:R-:W-:Y:S01]  /*22d0*/  FMUL.FTZ R211, R211, R218 ;  /* 0x000000dad3d37220 */ /* 0x000fe20000410000 */
[----:B------:R-:W-:Y:S01]  /*22e0*/  SHF.L.U32 R212, R34, 0x10, RZ ;  /* 0x0000001022d47819 */ /* 0x000fe200000006ff */
[----:B------:R-:W-:Y:S01]  /*22f0*/  FADD.FTZ R228, R228, R184 ;  /* 0x000000b8e4e47221 */ /* 0x000fe20000010000 */
[----:B------:R-:W-:Y:S01]  /*2300*/  FFMA.FTZ R230, R75, R184, R230 ;  /* 0x000000b84be67223 */ /* 0x000fe200000100e6 */
[--C-:B------:R-:W-:Y:S01]  /*2310*/  SHF.R.U64 R62, R152, 0x10, R153.reuse ;  /* 0x00000010983e7819 */ /* 0x100fe20000001299 */
[----:B------:R-:W-:Y:S01]  /*2320*/  FMUL.FTZ R192, R55, R192 ;  /* 0x000000c037c07220 */ /* 0x000fe20000410000 */
[----:B------:R-:W-:Y:S01]  /*2330*/  SHF.R.U32.HI R152, RZ, 0x10, R153 ;  /* 0x00000010ff987819 */ /* 0x000fe20000011699 */
[----:B------:R-:W-:Y:S01]  /*2340*/  FADD.FTZ R228, R228, R211 ;  /* 0x000000d3e4e47221 */ /* 0x000fe20000010000 */
[----:B------:R-:W-:Y:S01]  /*2350*/  SHF.L.U32 R153, R36, 0x10, RZ ;  /* 0x0000001024997819 */ /* 0x000fe200000006ff */
[----:B------:R-:W-:Y:S01]  /*2360*/  FFMA.FTZ R230, R187, R211, R230 ;  /* 0x000000d3bbe67223 */ /* 0x000fe200000100e6 */
[----:B------:R-:W-:Y:S01]  /*2370*/  SHF.L.U32 R217, R156, 0x10, RZ ;  /* 0x000000109cd97819 */ /* 0x000fe200000006ff */
[----:B------:R-:W-:Y:S01]  /*2380*/  FMUL.FTZ R156, R212, R175 ;  /* 0x000000afd49c7220 */ /* 0x000fe20000410000 */
[--C-:B------:R-:W-:Y:S01]  /*2390*/  SHF.R.U64 R60, R154, 0x10, R155.reuse ;  /* 0x000000109a3c7819 */ /* 0x100fe2000000129b */
[----:B------:R-:W-:Y:S01]  /*23a0*/  FMUL.FTZ R193, R55, R193 ;  /* 0x000000c137c17220 */ /* 0x000fe20000410000 */
[----:B------:R-:W-:Y:S01]  /*23b0*/  SHF.R.U32.HI R154, RZ, 0x10, R155 ;  /* 0x00000010ff9a7819 */ /* 0x000fe2000001169b */
        /* <DEDUP_REMOVED lines=10> */
[----:B------:R-:W-:Y:S01]  /*2460*/  SHF.L.U32 R177, R177, 0x10, RZ ;  /* 0x00000010b1b17819 */ /* 0x000fe200000006ff */
[----:B------:R-:W-:Y:S01]  /*2470*/  FMUL.FTZ R194, R55, R194 ;  /* 0x000000c237c27220 */ /* 0x000fe20000410000 */
        /* <DEDUP_REMOVED lines=36> */
[----:B------:R-:W-:Y:S01]  /*26c0*/  FFMA.FTZ R230, R83, R152, R230 ;  /* 0x0000009853e67223 */ /* 0x000fe200000100e6 */
[----:B------:R-:W-:Y:S01]  /*26d0*/  SHF.R.U64 R148, R148, 0x10, R149 ;  /* 0x0000001094947819 */ /* 0x000fe20000001295 */
        /* <DEDUP_REMOVED lines=83> */
.L_x_242:
[----:B------:R-:W-:Y:S02]  /*2c10*/  SHF.L.U32 R178, R53, 0x10, RZ ;  /* 0x0000001035b27819 */ /* 0x000fe400000006ff */
[----:B------:R-:W-:Y:S02]  /*2c20*/  SHF.L.U32 R135, R18, 0x10, RZ ;  /* 0x0000001012877819 */ /* 0x000fe400000006ff */
[----:B------:R-:W1:Y:S01]  /*2c30*/  MUFU.RCP R0, R178 ;  /* 0x000000b200007308 */ /* 0x000e620000001000 */
[----:B------:R-:W-:Y:S02]  /*2c40*/  SHF.L.U32 R139, R22, 0x10, RZ ;  /* 0x00000010168b7819 */ /* 0x000fe400000006ff */
[----:B------:R-:W-:Y:S02]  /*2c50*/  SHF.L.U32 R228, R116, 0x10, RZ ;  /* 0x0000001074e47819 */ /* 0x000fe400000006ff */
[----:B------:R-:W-:Y:S02]  /*2c60*/  SHF.L.U32 R141, R25, 0x10, RZ ;  /* 0x00000010198d7819 */ /* 0x000fe400000006ff */
[----:B------:R-:W-:Y:S01]  /*2c70*/  SHF.L.U32 R213, R106, 0x10, RZ ;  /* 0x000000106ad57819 */ /* 0x000fe200000006ff */
[----:B------:R-:W2:Y:S01]  /*2c80*/  MUFU.RCP R201, R135 ;  /* 0x0000008700c97308 */ /* 0x000ea20000001000 */
[----:B------:R-:W-:Y:S01]  /*2c90*/  SHF.L.U32 R212, R109, 0x10, RZ ;  /* 0x000000106dd47819 */ /* 0x000fe200000006ff */
[----:B------:R-:W-:Y:S01]  /*2ca0*/  FADD.FTZ R228, -R228, R76 ;  /* 0x0000004ce4e47221 */ /* 0x000fe20000010100 */
[----:B------:R-:W-:Y:S01]  /*2cb0*/  SHF.L.U32 R225, R115, 0x10, RZ ;  /* 0x0000001073e17819 */ /* 0x000fe200000006ff */
[----:B------:R-:W-:Y:S01]  /*2cc0*/  FADD.FTZ R213, -R213, R56 ;  /* 0x00000038d5d57221 */ /* 0x000fe20000010100 */
[----:B------:R-:W-:Y:S01]  /*2cd0*/  SHF.R.U32.HI R76, RZ, 0x10, R109 ;  /* 0x00000010ff4c7819 */ /* 0x000fe2000001166d */
[----:B------:R-:W-:Y:S01]  /*2ce0*/  FADD.FTZ R212, -R212, R62 ;  /* 0x0000003ed4d47221 */ /* 0x000fe20000010100 */
[----:B------:R-:W-:Y:S01]  /*2cf0*/  SHF.L.U32 R143, R26, 0x10, RZ ;  /* 0x000000101a8f7819 */ /* 0x000fe200000006ff */
[----:B------:R-:W3:Y:S01]  /*2d00*/  MUFU.RCP R198, R139 ;  /* 0x0000008b00c67308 */ /* 0x000ee20000001000 */
[----:B------:R-:W-:Y:S01]  /*2d10*/  SHF.L.U32 R220, R114, 0x10, RZ ;  /* 0x0000001072dc7819 */ /* 0x000fe200000006ff */
[----:B------:R-:W-:Y:S01]  /*2d20*/  FADD.FTZ R225, -R225, R74 ;  /* 0x0000004ae1e17221 */ /* 0x000fe20000010100 */
[----:B------:R-:W-:Y:S01]  /*2d30*/  SHF.L.U32 R145, R29, 0x10, RZ ;  /* 0x000000101d917819 */ /* 0x000fe200000006ff */
[----:B-1----:R-:W-:Y:S01]  /*2d40*/  FMUL.FTZ R0, R213, R0 ;  /* 0x00000000d5007220 */ /* 0x002fe20000410000 */
[----:B------:R-:W-:Y:S01]  /*2d50*/  SHF.L.U32 R76, R76, 0x10, RZ ;  /* 0x000000104c4c7819 */ /* 0x000fe200000006ff */
[----:B------:R-:W-:Y:S01]  /*2d60*/  FADD.FTZ R220, -R220, R72 ;  /* 0x00000048dcdc7221 */ /* 0x000fe20000010100 */
[----:B------:R-:W-:Y:S01]  /*2d70*/  SHF.R.U64 R74, R110, 0x10, R111 ;  /* 0x000000106e4a7819 */ /* 0x000fe2000000126f */
[----:B------:R-:W1:Y:S01]  /*2d80*/  MUFU.RCP R197, R141 ;  /* 0x0000008d00c57308 */ /* 0x000e620000001000 */
[----:B------:R-:W-:Y:S01]  /*2d90*/  SHF.L.U32 R206, R107, 0x10, RZ ;  /* 0x000000106bce7819 */ /* 0x000fe200000006ff */
[----:B--2---:R-:W-:Y:S01]  /*2da0*/  FMUL.FTZ R72, R212, R201 ;  /* 0x000000c9d4487220 */ /* 0x004fe20000410000 */
        /* <DEDUP_REMOVED lines=13> */
[----:B------:R-:W4:Y:S01]  /*2e80*/  MUFU.RCP R195, R145 ;  /* 0x0000009100c37308 */ /* 0x000f220000001000 */
[----:B------:R-:W-:Y:S01]  /*2e90*/  SHF.L.U32 R58, R34, 0x10, RZ ;  /* 0x00000010223a7819 */ /* 0x000fe200000006ff */
[----:B---3--:R-:W-:Y:S01]  /*2ea0*/  FMUL.FTZ R76, R214, R198 ;  /* 0x000000c6d64c7220 */ /* 0x008fe20000410000 */
[----:B------:R-:W-:Y:S01]  /*2eb0*/  SHF.R.U64 R78, R112, 0x10, R113 ;  /* 0x00000010704e7819 */ /* 0x000fe20000001271 */
[----:B------:R-:W-:Y:S01]  /*2ec0*/  FADD.FTZ R217, -R217, R68 ;  /* 0x00000044d9d97221 */ /* 0x000fe20000010100 */
[----:B------:R-:W-:-:S02]  /*2ed0*/  SHF.L.U32 R218, R113, 0x10, RZ ;  /* 0x0000001071da7819 */ /* 0x000fc400000006ff */
[----:B------:R-:W-:Y:S01]  /*2ee0*/  SHF.L.U32 R63, R63, 0x10, RZ ;  /* 0x000000103f3f7819 */ /* 0x000fe200000006ff */
[----:B------:R-:W3:Y:S01]  /*2ef0*/  MUFU.RCP R202, R182 ;  /* 0x000000b600ca7308 */ /* 0x000ee20000001000 */
[----:B------:R-:W-:Y:S01]  /*2f00*/  SHF.R.U32.HI R65, RZ, 0x10, R113 ;  /* 0x00000010ff417819 */ /* 0x000fe20000011671 */
[----:B------:R-:W-:Y:S01]  /*2f10*/  FADD.FTZ R218, -R218, R70 ;  /* 0x00000046dada7221 */ /* 0x000fe20000010100 */
[----:B------:R-:W-:Y:S01]  /*2f20*/  SHF.L.U32 R198, R78, 0x10, RZ ;  /* 0x000000104ec67819 */ /* 0x000fe200000006ff */
[----:B------:R-:W-:Y:S01]  /*2f30*/  FADD.FTZ R214, -R63, R67 ;  /* 0x000000433fd67221 */ /* 0x000fe20000010100 */
[----:B------:R-:W-:Y:S01]  /*2f40*/  SHF.L.U32 R65, R65, 0x10, RZ ;  /* 0x0000001041417819 */ /* 0x000fe200000006ff */
[----:B-1----:R-:W-:Y:S01]  /*2f50*/  FMUL.FTZ R78, R217, R197 ;  /* 0x000000c5d94e7220 */ /* 0x002fe20000410000 */
[----:B------:R-:W-:Y:S01]  /*2f60*/  SHF.R.U64 R67, R114, 0x10, R115 ;  /* 0x0000001072437819 */ /* 0x000fe20000001273 */
[----:B------:R-:W1:Y:S01]  /*2f70*/  MUFU.RCP R205, R184 ;  /* 0x000000b800cd7308 */ /* 0x000e620000001000 */
[----:B------:R-:W-:Y:S01]  /*2f80*/  FADD.FTZ R217, -R198, R69 ;  /* 0x00000045c6d97221 */ /* 0x000fe20000010100 */
[----:B------:R-:W-:Y:S01]  /*2f90*/  SHF.R.U32.HI R198, RZ, 0x10, R115 ;  /* 0x00000010ffc67819 */ /* 0x000fe20000011673 */
[----:B--2---:R-:W-:Y:S01]  /*2fa0*/  FMUL.FTZ R69, R218, R196 ;  /* 0x000000c4da457220 */ /* 0x004fe20000410000 */
[----:B------:R-:W-:Y:S01]  /*2fb0*/  FADD.FTZ R218, -R65, R71 ;  /* 0x0000004741da7221 */ /* 0x000fe20000010100 */
[----:B------:R-:W-:Y:S01]  /*2fc0*/  SHF.L.U32 R67, R67, 0x10, RZ ;  /* 0x0000001043437819 */ /* 0x000fe200000006ff */
[----:B----4-:R-:W-:Y:S01]  /*2fd0*/  FMUL.FTZ R71, R220, R195 ;  /* 0x000000c3dc477220 */ /* 0x010fe20000410000 */
[----:B------:R-:W-:Y:S01]  /*2fe0*/  SHF.R.U64 R197, R116, 0x10, R117 ;  /* 0x0000001074c57819 */ /* 0x000fe20000001275 */
[----:B------:R-:W2:Y:S01]  /*2ff0*/  MUFU.RCP R210, R58 ;  /* 0x0000003a00d27308 */ /* 0x000ea20000001000 */
[----:B------:R-:W-:Y:S01]  /*3000*/  SHF.L.U32 R195, R198, 0x10, RZ ;  /* 0x00000010c6c37819 */ /* 0x000fe200000006ff */
[----:B------:R-:W-:Y:S01]  /*3010*/  FADD.FTZ R220, -R67, R73 ;  /* 0x0000004943dc7221 */ /* 0x000fe20000010100 */
[----:B------:R-:W-:Y:S01]  /*3020*/  SHF.L.U32 R197, R197, 0x10, RZ ;  /* 0x00000010c5c57819 */ /* 0x000fe200000006ff */
[----:B---3--:R-:W-:Y:S01]  /*3030*/  FMUL.FTZ R73, R225, R202 ;  /* 0x000000cae1497220 */ /* 0x008fe20000410000 */
[----:B------:R-:W-:Y:S01]  /*3040*/  SHF.L.U32 R62, R37, 0x10, RZ ;  /* 0x00000010253e7819 */ /* 0x000fe200000006ff */
[----:B------:R-:W-:Y:S01]  /*3050*/  FADD.FTZ R225, -R195, R75 ;  /* 0x0000004bc3e17221 */ /* 0x000fe20000010100 */
[----:B------:R-:W-:-:S02]  /*3060*/  SHF.L.U32 R132, R54, 0x10, RZ ;  /* 0x0000001036847819 */ /* 0x000fc400000006ff */
[----:B------:R-:W-:Y:S01]  /*3070*/  SHF.L.U32 R211, R120, 0x10, RZ ;  /* 0x0000001078d37819 */ /* 0x000fe200000006ff */
[----:B-1----:R-:W-:Y:S01]  /*3080*/  FMUL.FTZ R75, R228, R205 ;  /* 0x000000cde44b7220 */ /* 0x002fe20000410000 */
[----:B------:R-:W-:Y:S01]  /*3090*/  FADD.FTZ R228, -R197, R77 ;  /* 0x0000004dc5e47221 */ /* 0x000fe20000010100 */
[----:B------:R-:W1:Y:S01]  /*30a0*/  MUFU.RCP R216, R62 ;  /* 0x0000003e00d87308 */ /* 0x000e620000001000 */
[----:B------:R-:W-:Y:S01]  /*30b0*/  SHF.L.U32 R66, R125, 0x10, RZ ;  /* 0x000000107d427819 */ /* 0x000fe200000006ff */
[----:B------:R-:W-:Y:S01]  /*30c0*/  FADD.FTZ R211, -R211, R84 ;  /* 0x00000054d3d37221 */ /* 0x000fe20000010100 */
[----:B------:R-:W-:Y:S02]  /*30d0*/  SHF.L.U32 R68, R121, 0x10, RZ ;  /* 0x0000001079447819 */ /* 0x000fe400000006ff */
[----:B------:R-:W-:Y:S01]  /*30e0*/  SHF.L.U32 R133, R17, 0x10, RZ ;  /* 0x0000001011857819 */ /* 0x000fe200000006ff */
[----:B--2---:R-:W-:Y:S01]  /*30f0*/  FMUL.FTZ R77, R222, R210 ;  /* 0x000000d2de4d7220 */ /* 0x004fe20000410000 */
[----:B------:R-:W-:Y:S01]  /*3100*/  SHF.R.U32.HI R222, RZ, 0x10, R119 ;  /* 0x00000010ffde7819 */ /* 0x000fe20000011677 */
[----:B------:R-:W2:Y:S01]  /*3110*/  MUFU.RCP R204, R132 ;  /* 0x0000008400cc7308 */ /* 0x000ea20000001000 */
[----:B------:R-:W-:Y:S01]  /*3120*/  FADD.FTZ R90, -R66, R90 ;  /* 0x0000005a425a7221 */ /* 0x000fe20000010100 */
[----:B------:R-:W-:Y:S01]  /*3130*/  FADD.FTZ R84, -R68, R86 ;  /* 0x0000005644547221 */ /* 0x000fe20000010100 */
[----:B------:R-:W-:-:S02]  /*3140*/  SHF.L.U32 R222, R222, 0x10, RZ ;  /* 0x00000010dede7819 */ /* 0x000fc400000006ff */
[----:B------:R-:W-:Y:S02]  /*3150*/  SHF.L.U32 R66, R38, 0x10, RZ ;  /* 0x0000001026427819 */ /* 0x000fe400000006ff */
[----:B------:R-:W-:Y:S01]  /*3160*/  SHF.L.U32 R86, R126, 0x10, RZ ;  /* 0x000000107e567819 */ /* 0x000fe200000006ff */
[----:B------:R-:W3:Y:S01]  /*3170*/  MUFU.RCP R203, R133 ;  /* 0x0000008500cb7308 */ /* 0x000ee20000001000 */
[----:B------:R-:W-:Y:S01]  /*3180*/  SHF.R.U32.HI R231, RZ, 0x10, R117 ;  /* 0x00000010ffe77819 */ /* 0x000fe20000011675 */
[----:B------:R-:W-:Y:S01]  /*3190*/  FADD.FTZ R222, -R222, R83 ;  /* 0x00000053dede7221 */ /* 0x000fe20000010100 */
[----:B------:R-:W-:Y:S01]  /*31a0*/  SHF.R.U64 R230, R118, 0x10, R119 ;  /* 0x0000001076e67819 */ /* 0x000fe20000001277 */
[----:B------:R-:W-:Y:S01]  /*31b0*/  FADD.FTZ R86, -R86, R92 ;  /* 0x0000005c56567221 */ /* 0x000fe20000010100 */
[----:B------:R-:W-:Y:S02]  /*31c0*/  SHF.L.U32 R215, R118, 0x10, RZ ;  /* 0x0000001076d77819 */ /* 0x000fe400000006ff */
[----:B------:R-:W-:Y:S01]  /*31d0*/  SHF.R.U32.HI R83, RZ, 0x10, R121 ;  /* 0x00000010ff537819 */ /* 0x000fe20000011679 */
[----:B------:R-:W4:Y:S01]  /*31e0*/  MUFU.RCP R219, R66 ;  /* 0x0000004200db7308 */ /* 0x000f220000001000 */
[----:B------:R-:W-:Y:S01]  /*31f0*/  SHF.L.U32 R231, R231, 0x10, RZ ;  /* 0x00000010e7e77819 */ /* 0x000fe200000006ff */
[----:B------:R-:W-:Y:S01]  /*3200*/  FADD.FTZ R215, -R215, R80 ;  /* 0x00000050d7d77221 */ /* 0x000fe20000010100 */
[----:B------:R-:W-:-:S02]  /*3210*/  SHF.L.U32 R230, R230, 0x10, RZ ;  /* 0x00000010e6e67819 */ /* 0x000fc400000006ff */
[----:B------:R-:W-:Y:S01]  /*3220*/  SHF.L.U32 R207, R110, 0x10, RZ ;  /* 0x000000106ecf7819 */ /* 0x000fe200000006ff */
[----:B------:R-:W-:Y:S01]  /*3230*/  FADD.FTZ R231, -R231, R79 ;  /* 0x0000004fe7e77221 */ /* 0x000fe20000010100 */
[----:B------:R-:W-:Y:S01]  /*3240*/  SHF.R.U32.HI R92, RZ, 0x10, R107 ;  /* 0x00000010ff5c7819 */ /* 0x000fe2000001166b */
[----:B------:R-:W-:Y:S01]  /*3250*/  FADD.FTZ R230, -R230, R81 ;  /* 0x00000051e6e67221 */ /* 0x000fe20000010100 */
[----:B------:R-:W-:Y:S01]  /*3260*/  SHF.L.U32 R68, R127, 0x10, RZ ;  /* 0x000000107f447819 */ /* 0x000fe200000006ff */
[----:B------:R-:W-:Y:S01]  /*3270*/  FADD.FTZ R207, -R207, R64 ;  /* 0x00000040cfcf7221 */ /* 0x000fe20000010100 */
[----:B------:R-:W-:Y:S01]  /*3280*/  SHF.L.U32 R83, R83, 0x10, RZ ;  /* 0x0000001053537819 */ /* 0x000fe200000006ff */
[----:B-1----:R-:W-:Y:S01]  /*3290*/  FMUL.FTZ R79, R215, R216 ;  /* 0x000000d8d74f7220 */ /* 0x002fe20000410000 */
[----:B------:R-:W-:Y:S01]  /*32a0*/  SHF.L.U32 R92, R92, 0x10, RZ ;  /* 0x000000105c5c7819 */ /* 0x000fe200000006ff */
[----:B------:R-:W-:Y:S01]  /*32b0*/  FADD.FTZ R94, -R68, R94 ;  /* 0x0000005e445e7221 */ /* 0x000fe20000010100 */
[----:B------:R-:W-:Y:S01]  /*32c0*/  SHF.L.U32 R208, R108, 0x10, RZ ;  /* 0x000000106cd07819 */ /* 0x000fe200000006ff */
[----:B------:R-:W-:Y:S01]  /*32d0*/  FADD.FTZ R215, -R83, R87 ;  /* 0x0000005753d77221 */ /* 0x000fe20000010100 */
[----:B------:R-:W-:Y:S01]  /*32e0*/  SHF.R.U64 R81, R124, 0x10, R125 ;  /* 0x000000107c517819 */ /* 0x000fe2000000127d */
[----:B--2---:R-:W-:Y:S01]  /*32f0*/  FMUL.FTZ R68, R206, R204 ;  /* 0x000000ccce447220 */ /* 0x004fe20000410000 */
[----:B------:R-:W-:Y:S01]  /*3300*/  SHF.L.U32 R64, R119, 0x10, RZ ;  /* 0x0000001077407819 */ /* 0x000fe200000006ff */
[----:B------:R-:W-:Y:S01]  /*3310*/  FADD.FTZ R92, -R92, R59 ;  /* 0x0000003b5c5c7221 */ /* 0x000fe20000010100 */
[----:B------:R-:W-:Y:S01]  /*3320*/  SHF.R.U64 R70, R108, 0x10, R109 ;  /* 0x000000106c467819 */ /* 0x000fe2000000126d */
[----:B------:R-:W-:Y:S01]  /*3330*/  FADD.FTZ R208, -R208, R60 ;  /* 0x0000003cd0d07221 */ /* 0x000fe20000010100 */
[----:B------:R-:W-:Y:S01]  /*3340*/  SHF.R.U32.HI R83, RZ, 0x10, R125 ;  /* 0x00000010ff537819 */ /* 0x000fe2000001167d */
[----:B------:R-:W-:Y:S01]  /*3350*/  FADD.FTZ R82, -R64, R82 ;  /* 0x0000005240527221 */ /* 0x000fe20000010100 */
[----:B------:R-:W-:-:S02]  /*3360*/  SHF.R.U64 R204, R128, 0x10, R129 ;  /* 0x0000001080cc7819 */ /* 0x000fc40000001281 */
[----:B------:R-:W-:Y:S02]  /*3370*/  SHF.L.U32 R81, R81, 0x10, RZ ;  /* 0x0000001051517819 */ /* 0x000fe400000006ff */
[----:B------:R-:W-:Y:S02]  /*3380*/  SHF.R.U32.HI R205, RZ, 0x10, R129 ;  /* 0x00000010ffcd7819 */ /* 0x000fe40000011681 */
[----:B------:R-:W-:Y:S01]  /*3390*/  SHF.L.U32 R59, R70, 0x10, RZ ;  /* 0x00000010463b7819 */ /* 0x000fe200000006ff */
[----:B---3--:R-:W-:Y:S01]  /*33a0*/  FMUL.FTZ R70, R208, R203 ;  /* 0x000000cbd0467220 */ /* 0x008fe20000410000 */
[----:B------:R-:W-:Y:S01]  /*33b0*/  SHF.L.U32 R83, R83, 0x10, RZ ;  /* 0x0000001053537819 */ /* 0x000fe200000006ff */
[----:B------:R-:W-:Y:S01]  /*33c0*/  FADD.FTZ R216, -R81, R89 ;  /* 0x0000005951d87221 */ /* 0x000fe20000010100 */
[----:B------:R-:W-:Y:S01]  /*33d0*/  SHF.L.U32 R204, R204, 0x10, RZ ;  /* 0x00000010cccc7819 */ /* 0x000fe200000006ff */
[----:B------:R-:W-:Y:S01]  /*33e0*/  FADD.FTZ R208, -R59, R61 ;  /* 0x0000003d3bd07221 */ /* 0x000fe20000010100 */
[----:B------:R-:W-:Y:S01]  /*33f0*/  SHF.L.U32 R205, R205, 0x10, RZ ;  /* 0x00000010cdcd7819 */ /* 0x000fe200000006ff */
[----:B----4-:R-:W-:Y:S01]  /*3400*/  FMUL.FTZ R81, R82, R219 ;  /* 0x000000db52517220 */ /* 0x010fe20000410000 */
[----:B------:R-:W-:Y:S01]  /*3410*/  SHF.L.U32 R136, R20, 0x10, RZ ;  /* 0x0000001014887819 */ /* 0x000fe200000006ff */
[----:B------:R-:W1:Y:S01]  /*3420*/  MUFU.RCP R89, R204 ;  /* 0x000000cc00597308 */ /* 0x000e620000001000 */
[----:B------:R-:W-:Y:S01]  /*3430*/  SHF.L.U32 R209, R124, 0x10, RZ ;  /* 0x000000107cd17819 */ /* 0x000fe200000006ff */
[----:B------:R-:W-:Y:S01]  /*3440*/  FADD.FTZ R219, -R83, R91 ;  /* 0x0000005b53db7221 */ /* 0x000fe20000010100 */
[----:B------:R-:W-:-:S02]  /*3450*/  SHF.L.U32 R64, R39, 0x10, RZ ;  /* 0x0000001027407819 */ /* 0x000fc400000006ff */
[----:B------:R-:W-:Y:S01]  /*3460*/  SHF.L.U32 R61, R42, 0x10, RZ ;  /* 0x000000102a3d7819 */ /* 0x000fe200000006ff */
[----:B------:R-:W-:Y:S01]  /*3470*/  FADD.FTZ R209, -R209, R88 ;  /* 0x00000058d1d17221 */ /* 0x000fe20000010100 */
[----:B------:R-:W-:Y:S01]  /*3480*/  SHF.L.U32 R65, R45, 0x10, RZ ;  /* 0x000000102d417819 */ /* 0x000fe200000006ff */
[----:B------:R-:W2:Y:S01]  /*3490*/  MUFU.RCP R91, R205 ;  /* 0x000000cd005b7308 */ /* 0x000ea20000001000 */
[----:B------:R-:W-:Y:S02]  /*34a0*/  SHF.L.U32 R140, R24, 0x10, RZ ;  /* 0x00000010188c7819 */ /* 0x000fe400000006ff */
[----:B------:R-:W-:Y:S02]  /*34b0*/  SHF.L.U32 R56, R35, 0x10, RZ ;  /* 0x0000001023387819 */ /* 0x000fe400000006ff */
[----:B------:R-:W-:Y:S02]  /*34c0*/  SHF.R.U64 R88, R106, 0x10, R107 ;  /* 0x000000106a587819 */ /* 0x000fe4000000126b */
[----:B------:R-:W-:Y:S01]  /*34d0*/  SHF.R.U64 R210, R120, 0x10, R121 ;  /* 0x0000001078d27819 */ /* 0x000fe20000001279 */
[----:B------:R-:W3:Y:S01]  /*34e0*/  MUFU.RCP R189, R136 ;  /* 0x0000008800bd7308 */ /* 0x000ee20000001000 */
[----:B------:R-:W-:-:S02]  /*34f0*/  SHF.L.U32 R88, R88, 0x10, RZ ;  /* 0x0000001058587819 */ /* 0x000fc400000006ff */
[----:B------:R-:W-:Y:S02]  /*3500*/  SHF.L.U32 R210, R210, 0x10, RZ ;  /* 0x00000010d2d27819 */ /* 0x000fe400000006ff */
[----:B------:R-:W-:Y:S01]  /*3510*/  SHF.R.U64 R166, R166, 0x10, R167 ;  /* 0x00000010a6a67819 */ /* 0x000fe200000012a7 */
[----:B------:R-:W-:Y:S01]  /*3520*/  FADD.FTZ R88, -R88, R57 ;  /* 0x0000003958587221 */ /* 0x000fe20000010100 */
[----:B------:R-:W-:Y:S01]  /*3530*/  SHF.L.U32 R180, R180, 0x10, RZ ;  /* 0x00000010b4b47819 */ /* 0x000fe200000006ff */
[----:B------:R-:W4:Y:S01]  /*3540*/  MUFU.RCP R200, R64 ;  /* 0x0000004000c87308 */ /* 0x000f220000001000 */
[----:B------:R-:W-:Y:S01]  /*3550*/  FADD.FTZ R210, -R210, R85 ;  /* 0x00000055d2d27221 */ /* 0x000fe20000010100 */
[----:B------:R-:W-:Y:S01]  /*3560*/  SHF.R.U64 R85, R126, 0x10, R127 ;  /* 0x000000107e557819 */ /* 0x000fe2000000127f */
[----:B-1----:R-:W-:Y:S01]  /*3570*/  FMUL.FTZ R88, R88, R89 ;  /* 0x0000005958587220 */ /* 0x002fe20000410000 */
[----:B--2---:R-:W-:Y:S01]  /*3580*/  FMUL.FTZ R89, R92, R91 ;  /* 0x0000005b5c597220 */ /* 0x004fe20000410000 */
[----:B------:R-:W-:-:S02]  /*3590*/  SHF.L.U32 R197, R46, 0x10, RZ ;  /* 0x000000102ec57819 */ /* 0x000fc400000006ff */
[----:B------:R-:W-:Y:S01]  /*35a0*/  SHF.L.U32 R85, R85, 0x10, RZ ;  /* 0x0000001055557819 */ /* 0x000fe200000006ff */
[----:B------:R-:W1:Y:S01]  /*35b0*/  MUFU.RCP R232, R61 ;  /* 0x0000003d00e87308 */ /* 0x000e620000001000 */
[----:B------:R-:W-:Y:S01]  /*35c0*/  SHF.L.U32 R134, R19, 0x10, RZ ;  /* 0x0000001013867819 */ /* 0x000fe200000006ff */
[----:B---3--:R-:W-:Y:S01]  /*35d0*/  FMUL.FTZ R91, R212, R189 ;  /* 0x000000bdd45b7220 */ /* 0x008fe20000410000 */
[----:B------:R-:W-:Y:S02]  /*35e0*/  SHF.L.U32 R166, R166, 0x10, RZ ;  /* 0x00000010a6a67819 */ /* 0x000fe400000006ff */
[----:B------:R-:W-:Y:S02]  /*35f0*/  SHF.R.U32.HI R167, RZ, 0x10, R167 ;  /* 0x00000010ffa77819 */ /* 0x000fe400000116a7 */
[----:B------:R-:W-:Y:S01]  /*3600*/  SHF.L.U32 R137, R21, 0x10, RZ ;  /* 0x0000001015897819 */ /* 0x000fe200000006ff */
[----:B------:R-:W2:Y:S01]  /*3610*/  MUFU.RCP R233, R65 ;  /* 0x0000004100e97308 */ /* 0x000ea20000001000 */
[----:B------:R-:W-:Y:S01]  /*3620*/  SHF.R.U64 R164, R164, 0x10, R165 ;  /* 0x00000010a4a47819 */ /* 0x000fe200000012a5 */
[----:B----4-:R-:W-:Y:S01]  /*3630*/  FMUL.FTZ R189, R230, R200 ;  /* 0x000000c8e6bd7220 */ /* 0x010fe20000410000 */
[----:B------:R-:W-:Y:S01]  /*3640*/  SHF.L.U32 R200, R2, 0x10, RZ ;  /* 0x0000001002c87819 */ /* 0x000fe200000006ff */
[----:B------:R-:W-:Y:S01]  /*3650*/  FMUL.FTZ R2, R178, R180 ;  /* 0x000000b4b2027220 */ /* 0x000fe20000410000 */
[----:B------:R-:W-:Y:S01]  /*3660*/  SHF.L.U32 R178, R130, 0x10, RZ ;  /* 0x0000001082b27819 */ /* 0x000fe200000006ff */
[----:B------:R-:W-:Y:S01]  /*3670*/  FMUL.FTZ R130, R204, R166 ;  /* 0x000000a6cc827220 */ /* 0x000fe20000410000 */
[----:B------:R-:W-:Y:S01]  /*3680*/  SHF.L.U32 R204, R167, 0x10, RZ ;  /* 0x00000010a7cc7819 */ /* 0x000fe200000006ff */
[----:B------:R-:W3:Y:S01]  /*3690*/  MUFU.RCP R187, R140 ;  /* 0x0000008c00bb7308 */ /* 0x000ee20000001000 */
[----:B------:R-:W-:Y:S01]  /*36a0*/  FFMA.FTZ R230, R2, R0, RZ ;  /* 0x0000000002e67223 */ /* 0x000fe200000100ff */
[----:B-1----:R-:W-:Y:S01]  /*36b0*/  FMUL.FTZ R83, R84, R232 ;  /* 0x000000e854537220 */ /* 0x002fe20000410000 */
[----:B------:R-:W-:Y:S01]  /*36c0*/  FMUL.FTZ R132, R132, R200 ;  /* 0x000000c884847220 */ /* 0x000fe20000410000 */
[----:B------:R-:W-:Y:S01]  /*36d0*/  SHF.L.U32 R146, R146, 0x10, RZ ;  /* 0x0000001092927819 */ /* 0x000fe200000006ff */
[----:B------:R-:W-:Y:S01]  /*36e0*/  FFMA.FTZ R230, R130, R88, R230 ;  /* 0x0000005882e67223 */ /* 0x000fe200000100e6 */
[----:B------:R-:W-:Y:S01]  /*36f0*/  SHF.L.U32 R167, R123, 0x10, RZ ;  /* 0x000000107ba77819 */ /* 0x000fe200000006ff */
[----:B------:R-:W-:Y:S01]  /*3700*/  FMUL.FTZ R123, R205, R204 ;  /* 0x000000cccd7b7220 */ /* 0x000fe20000410000 */
[----:B------:R-:W1:Y:S01]  /*3710*/  MUFU.RCP R193, R56 ;  /* 0x0000003800c17308 */ /* 0x000e620000001000 */
[----:B------:R-:W-:Y:S01]  /*3720*/  FFMA.FTZ R230, R132, R68, R230 ;  /* 0x0000004484e67223 */ /* 0x000fe200000100e6 */
[----:B--2---:R-:W-:Y:S01]  /*3730*/  FMUL.FTZ R84, R209, R233 ;  /* 0x000000e9d1547220 */ /* 0x004fe20000410000 */
[----:B------:R-:W-:Y:S01]  /*3740*/  FADD.FTZ R209, -R85, R93 ;  /* 0x0000005d55d17221 */ /* 0x000fe20000010100 */
[----:B------:R-:W-:Y:S01]  /*3750*/  SHF.L.U32 R138, R23, 0x10, RZ ;  /* 0x00000010178a7819 */ /* 0x000fe200000006ff */
[----:B------:R-:W-:Y:S01]  /*3760*/  FMUL.FTZ R133, R133, R146 ;  /* 0x0000009285857220 */ /* 0x000fe20000410000 */
[----:B------:R-:W-:Y:S01]  /*3770*/  SHF.L.U32 R205, R164, 0x10, RZ ;  /* 0x00000010a4cd7819 */ /* 0x000fe200000006ff */
[----:B------:R-:W-:Y:S01]  /*3780*/  FFMA.FTZ R230, R123, R89, R230 ;  /* 0x000000597be67223 */ /* 0x000fe200000100e6 */
[----:B------:R-:W2:Y:S01]  /*3790*/  MUFU.RCP R235, R197 ;  /* 0x000000c500eb7308 */ /* 0x000ea20000001000 */
[----:B------:R-:W-:Y:S01]  /*37a0*/  SHF.R.U32.HI R165, RZ, 0x10, R165 ;  /* 0x00000010ffa57819 */ /* 0x000fe200000116a5 */
[----:B---3--:R-:W-:Y:S01]  /*37b0*/  FMUL.FTZ R93, R214, R187 ;  /* 0x000000bbd65d7220 */ /* 0x008fe20000410000 */
[----:B------:R-:W-:Y:S01]  /*37c0*/  SHF.L.U32 R147, R147, 0x10, RZ ;  /* 0x0000001093937819 */ /* 0x000fe200000006ff */
[----:B------:R-:W-:Y:S01]  /*37d0*/  FFMA.FTZ R230, R133, R70, R230 ;  /* 0x0000004685e67223 */ /* 0x000fe200000100e6 */
[----:B------:R-:W-:Y:S01]  /*37e0*/  SHF.L.U32 R164, R165, 0x10, RZ ;  /* 0x00000010a5a47819 */ /* 0x000fe200000006ff */
[----:B------:R-:W-:Y:S01]  /*37f0*/  FMUL.FTZ R245, R178, R84 ;  /* 0x00000054b2f57220 */ /* 0x000fe20000410000 */
[----:B------:R-:W-:Y:S01]  /*3800*/  SHF.R.U64 R162, R162, 0x10, R163 ;  /* 0x00000010a2a27819 */ /* 0x000fe200000012a3 */
[----:B------:R3:W4:Y:S01]  /*3810*/  MUFU.RCP R190, R134 ;  /* 0x0000008600be7308 */ /* 0x0007220000001000 */
[----:B------:R-:W-:Y:S01]  /*3820*/  FMUL.FTZ R135, R135, R147 ;  /* 0x0000009387877220 */ /* 0x000fe20000410000 */
[----:B-1----:R-:W-:Y:S01]  /*3830*/  FMUL.FTZ R187, R228, R193 ;  /* 0x000000c1e4bb7220 */ /* 0x002fe20000410000 */
[----:B------:R-:W-:Y:S01]  /*3840*/  FADD.FTZ R228, RZ, R2 ;  /* 0x00000002ffe47221 */ /* 0x000fe20000010000 */
[----:B------:R-:W-:Y:S01]  /*3850*/  SHF.L.U32 R168, R168, 0x10, RZ ;  /* 0x00000010a8a87819 */ /* 0x000fe200000006ff */
[----:B------:R-:W-:Y:S01]  /*3860*/  FMUL.FTZ R136, R136, R164 ;  /* 0x000000a488887220 */ /* 0x000fe20000410000 */
[----:B------:R-:W-:Y:S01]  /*3870*/  SHF.L.U32 R57, R41, 0x10, RZ ;  /* 0x0000001029397819 */ /* 0x000fe200000006ff */
[----:B------:R-:W-:Y:S01]  /*3880*/  FADD.FTZ R228, R228, R130 ;  /* 0x00000082e4e47221 */ /* 0x000fe20000010000 */
[----:B------:R1:W5:Y:S01]  /*3890*/  MUFU.RCP R199, R137 ;  /* 0x0000008900c77308 */ /* 0x0003620000001000 */
[----:B---3--:R-:W-:Y:S01]  /*38a0*/  FMUL.FTZ R134, R134, R205 ;  /* 0x000000cd86867220 */ /* 0x008fe20000410000 */
[----:B--2---:R-:W-:Y:S01]  /*38b0*/  FMUL.FTZ R85, R90, R235 ;  /* 0x000000eb5a557220 */ /* 0x004fe20000410000 */
[----:B------:R-:W-:Y:S01]  /*38c0*/  FADD.FTZ R228, R228, R132 ;  /* 0x00000084e4e47221 */ /* 0x000fe20000010000 */
[----:B------:R-:W-:-:S02]  /*38d0*/  SHF.L.U32 R142, R27, 0x10, RZ ;  /* 0x000000101b8e7819 */ /* 0x000fc400000006ff */
[----:B------:R-:W-:Y:S01]  /*38e0*/  SHF.L.U32 R165, R162, 0x10, RZ ;  /* 0x00000010a2a57819 */ /* 0x000fe200000006ff */
[----:B------:R-:W-:Y:S01]  /*38f0*/  FADD.FTZ R228, R228, R123 ;  /* 0x0000007be4e47221 */ /* 0x000fe20000010000 */
[----:B------:R2:W3:Y:S01]  /*3900*/  MUFU.RCP R188, R138 ;  /* 0x0000008a00bc7308 */ /* 0x0004e20000001000 */
[----:B-1----:R-:W-:Y:S01]  /*3910*/  FMUL.FTZ R137, R137, R168 ;  /* 0x000000a889897220 */ /* 0x002fe20000410000 */
[----:B----4-:R-:W-:Y:S01]  /*3920*/  FMUL.FTZ R90, R208, R190 ;  /* 0x000000bed05a7220 */ /* 0x010fe20000410000 */
[----:B------:R-:W-:Y:S01]  /*3930*/  FADD.FTZ R228, R228, R133 ;  /* 0x00000085e4e47221 */ /* 0x000fe20000010000 */
[----:B------:R-:W-:Y:S01]  /*3940*/  SHF.R.U32.HI R163, RZ, 0x10, R163 ;  /* 0x00000010ffa37819 */ /* 0x000fe200000116a3 */
[----:B------:R-:W-:Y:S01]  /*3950*/  FMUL.FTZ R247, R167, R85 ;  /* 0x00000055a7f77220 */ /* 0x000fe20000410000 */
[----:B------:R-:W-:Y:S01]  /*3960*/  FFMA.FTZ R230, R134, R90, R230 ;  /* 0x0000005a86e67223 */ /* 0x000fe200000100e6 */
[----:B------:R-:W-:Y:S01]  /*3970*/  FADD.FTZ R228, R228, R134 ;  /* 0x00000086e4e47221 */ /* 0x000fe20000010000 */
[----:B------:R-:W1:Y:S01]  /*3980*/  MUFU.RCP R203, R57 ;  /* 0x0000003900cb7308 */ /* 0x000e620000001000 */
[----:B------:R-:W-:Y:S01]  /*3990*/  SHF.L.U32 R169, R169, 0x10, RZ ;  /* 0x00000010a9a97819 */ /* 0x000fe200000006ff */
[----:B-----5:R-:W-:Y:S01]  /*39a0*/  FMUL.FTZ R74, R207, R199 ;  /* 0x000000c7cf4a7220 */ /* 0x020fe20000410000 */
[----:B------:R-:W-:Y:S01]  /*39b0*/  FADD.FTZ R228, R228, R135 ;  /* 0x00000087e4e47221 */ /* 0x000fe20000010000 */
[----:B------:R-:W-:Y:S01]  /*39c0*/  FFMA.FTZ R230, R135, R72, R230 ;  /* 0x0000004887e67223 */ /* 0x000fe200000100e6 */
[----:B------:R-:W-:Y:S01]  /*39d0*/  SHF.L.U32 R199, R50, 0x10, RZ ;  /* 0x0000001032c77819 */ /* 0x000fe200000006ff */
[----:B--2---:R-:W-:Y:S01]  /*39e0*/  FMUL.FTZ R138, R138, R165 ;  /* 0x000000a58a8a7220 */ /* 0x004fe20000410000 */
[----:B------:R-:W-:Y:S01]  /*39f0*/  FADD.FTZ R228, R228, R136 ;  /* 0x00000088e4e47221 */ /* 0x000fe20000010000 */
[----:B------:R-:W-:Y:S01]  /*3a00*/  FFMA.FTZ R230, R136, R91, R230 ;  /* 0x0000005b88e67223 */ /* 0x000fe200000100e6 */
[----:B------:R-:W2:Y:S01]  /*3a10*/  MUFU.RCP R236, R199 ;  /* 0x000000c700ec7308 */ /* 0x000ea20000001000 */
[----:B---3--:R-:W-:Y:S01]  /*3a20*/  FMUL.FTZ R92, R213, R188 ;  /* 0x000000bcd55c7220 */ /* 0x008fe20000410000 */
[----:B------:R-:W-:Y:S01]  /*3a30*/  FADD.FTZ R228, R228, R137 ;  /* 0x00000089e4e47221 */ /* 0x000fe20000010000 */
[----:B------:R-:W-:Y:S01]  /*3a40*/  FFMA.FTZ R230, R137, R74, R230 ;  /* 0x0000004a89e67223 */ /* 0x000fe200000100e6 */
[----:B------:R-:W-:Y:S01]  /*3a50*/  SHF.L.U32 R144, R28, 0x10, RZ ;  /* 0x000000101c907819 */ /* 0x000fe200000006ff */
[----:B------:R-:W-:Y:S01]  /*3a60*/  FMUL.FTZ R139, R139, R169 ;  /* 0x000000a98b8b7220 */ /* 0x000fe20000410000 */
[----:B------:R-:W-:Y:S01]  /*3a70*/  SHF.L.U32 R162, R163, 0x10, RZ ;  /* 0x00000010a3a27819 */ /* 0x000fe200000006ff */
[----:B------:R-:W-:Y:S01]  /*3a80*/  FADD.FTZ R228, R228, R138 ;  /* 0x0000008ae4e47221 */ /* 0x000fe20000010000 */
[----:B------:R-:W3:Y:S01]  /*3a90*/  MUFU.RCP R186, R142 ;  /* 0x0000008e00ba7308 */ /* 0x000ee20000001000 */
[----:B------:R-:W-:Y:S01]  /*3aa0*/  SHF.L.U32 R181, R31, 0x10, RZ ;  /* 0x000000101fb57819 */ /* 0x000fe200000006ff */
[----:B------:R-:W-:Y:S01]  /*3ab0*/  FFMA.FTZ R230, R138, R92, R230 ;  /* 0x0000005c8ae67223 */ /* 0x000fe200000100e6 */
[----:B------:R-:W-:Y:S01]  /*3ac0*/  SHF.R.U64 R160, R160, 0x10, R161 ;  /* 0x00000010a0a07819 */ /* 0x000fe200000012a1 */
[----:B------:R-:W-:Y:S01]  /*3ad0*/  FMUL.FTZ R140, R140, R162 ;  /* 0x000000a28c8c7220 */ /* 0x000fe20000410000 */
[----:B------:R-:W-:Y:S01]  /*3ae0*/  SHF.L.U32 R170, R170, 0x10, RZ ;  /* 0x00000010aaaa7819 */ /* 0x000fe200000006ff */
[----:B------:R-:W-:Y:S01]  /*3af0*/  FADD.FTZ R228, R228, R139 ;  /* 0x0000008be4e47221 */ /* 0x000fe20000010000 */
[----:B------:R-:W-:Y:S01]  /*3b00*/  FFMA.FTZ R230, R139, R76, R230 ;  /* 0x0000004c8be67223 */ /* 0x000fe200000100e6 */
[----:B------:R-:W4:Y:S01]  /*3b10*/  MUFU.RCP R185, R144 ;  /* 0x0000009000b97308 */ /* 0x000f220000001000 */
[----:B------:R-:W-:Y:S01]  /*3b20*/  SHF.L.U32 R60, R36, 0x10, RZ ;  /* 0x00000010243c7819 */ /* 0x000fe200000006ff */
[----:B------:R-:W-:Y:S01]  /*3b30*/  FMUL.FTZ R141, R141, R170 ;  /* 0x000000aa8d8d7220 */ /* 0x000fe20000410000 */
[----:B------:R-:W-:Y:S01]  /*3b40*/  SHF.L.U32 R214, R160, 0x10, RZ ;  /* 0x00000010a0d67819 */ /* 0x000fe200000006ff */
[----:B------:R-:W-:Y:S01]  /*3b50*/  FADD.FTZ R228, R228, R140 ;  /* 0x0000008ce4e47221 */ /* 0x000fe20000010000 */
[----:B------:R-:W-:Y:S01]  /*3b60*/  SHF.L.U32 R201, R48, 0x10, RZ ;  /* 0x0000001030c97819 */ /* 0x000fe200000006ff */
[----:B------:R-:W-:Y:S01]  /*3b70*/  FFMA.FTZ R230, R140, R93, R230 ;  /* 0x0000005d8ce67223 */ /* 0x000fe200000100e6 */
[----:B------:R-:W-:Y:S01]  /*3b80*/  SHF.R.U32.HI R233, RZ, 0x10, R127 ;  /* 0x00000010ffe97819 */ /* 0x000fe2000001167f */
[----:B------:R-:W5:Y:S01]  /*3b90*/  MUFU.RCP R191, R181 ;  /* 0x000000b500bf7308 */ /* 0x000f620000001000 */
[----:B------:R-:W-:Y:S01]  /*3ba0*/  SHF.R.U32.HI R161, RZ, 0x10, R161 ;  /* 0x00000010ffa17819 */ /* 0x000fe200000116a1 */
[----:B-1----:R-:W-:Y:S01]  /*3bb0*/  FMUL.FTZ R82, R211, R203 ;  /* 0x000000cbd3527220 */ /* 0x002fe20000410000 */
[----:B--2---:R-:W-:Y:S01]  /*3bc0*/  FMUL.FTZ R87, R94, R236 ;  /* 0x000000ec5e577220 */ /* 0x004fe20000410000 */
[----:B------:R-:W-:Y:S01]  /*3bd0*/  SHF.L.U32 R171, R171, 0x10, RZ ;  /* 0x00000010abab7819 */ /* 0x000fe200000006ff */
[----:B---3--:R-:W-:Y:S01]  /*3be0*/  FMUL.FTZ R94, R217, R186 ;  /* 0x000000bad95e7220 */ /* 0x008fe20000410000 */
[----:B------:R-:W-:Y:S01]  /*3bf0*/  FMUL.FTZ R142, R142, R214 ;  /* 0x000000d68e8e7220 */ /* 0x000fe20000410000 */
[----:B------:R-:W-:Y:S01]  /*3c00*/  FADD.FTZ R228, R228, R141 ;  /* 0x0000008de4e47221 */ /* 0x000fe20000010000 */
[----:B------:R-:W1:Y:S01]  /*3c10*/  MUFU.RCP R194, R60 ;  /* 0x0000003c00c27308 */ /* 0x000e620000001000 */
[----:B------:R-:W-:Y:S01]  /*3c20*/  FFMA.FTZ R230, R141, R78, R230 ;  /* 0x0000004e8de67223 */ /* 0x000fe200000100e6 */
[----:B------:R-:W-:Y:S01]  /*3c30*/  SHF.L.U32 R183, R32, 0x10, RZ ;  /* 0x0000001020b77819 */ /* 0x000fe200000006ff */
[----:B------:R-:W-:Y:S01]  /*3c40*/  FMUL.FTZ R143, R143, R171 ;  /* 0x000000ab8f8f7220 */ /* 0x000fe20000410000 */
[----:B------:R-:W-:Y:S01]  /*3c50*/  SHF.L.U32 R233, R233, 0x10, RZ ;  /* 0x00000010e9e97819 */ /* 0x000fe200000006ff */
[----:B------:R-:W-:Y:S01]  /*3c60*/  FADD.FTZ R228, R228, R142 ;  /* 0x0000008ee4e47221 */ /* 0x000fe20000010000 */
[----:B------:R-:W-:Y:S01]  /*3c70*/  SHF.L.U32 R160, R161, 0x10, RZ ;  /* 0x00000010a1a07819 */ /* 0x000fe200000006ff */
[----:B------:R-:W-:Y:S01]  /*3c80*/  FFMA.FTZ R230, R142, R94, R230 ;  /* 0x0000005e8ee67223 */ /* 0x000fe200000100e6 */
[----:B------:R-:W2:Y:S01]  /*3c90*/  MUFU.RCP R211, R201 ;  /* 0x000000c900d37308 */ /* 0x000ea20000001000 */
[----:B------:R-:W-:Y:S01]  /*3ca0*/  SHF.R.U64 R158, R158, 0x10, R159 ;  /* 0x000000109e9e7819 */ /* 0x000fe2000000129f */
[----:B------:R-:W-:Y:S01]  /*3cb0*/  FADD.FTZ R233, -R233, R95 ;  /* 0x0000005fe9e97221 */ /* 0x000fe20000010100 */
[----:B------:R-:W-:Y:S01]  /*3cc0*/  SHF.L.U32 R172, R172, 0x10, RZ ;  /* 0x00000010acac7819 */ /* 0x000fe200000006ff */
[----:B----4-:R-:W-:Y:S01]  /*3cd0*/  FMUL.FTZ R95, R218, R185 ;  /* 0x000000b9da5f7220 */ /* 0x010fe20000410000 */
[----:B------:R-:W-:Y:S01]  /*3ce0*/  FMUL.FTZ R144, R144, R160 ;  /* 0x000000a090907220 */ /* 0x000fe20000410000 */
[----:B------:R-:W-:Y:S01]  /*3cf0*/  FADD.FTZ R228, R228, R143 ;  /* 0x0000008fe4e47221 */ /* 0x000fe20000010000 */
[----:B------:R-:W-:Y:S01]  /*3d00*/  FFMA.FTZ R230, R143, R69, R230 ;  /* 0x000000458fe67223 */ /* 0x000fe200000100e6 */
[----:B------:R-:W3:Y:S01]  /*3d10*/  MUFU.RCP R192, R183 ;  /* 0x000000b700c07308 */ /* 0x000ee20000001000 */
[----:B-----5:R-:W-:Y:S01]  /*3d20*/  FMUL.FTZ R185, R220, R191 ;  /* 0x000000bfdcb97220 */ /* 0x020fe20000410000 */
        /* <DEDUP_REMOVED lines=8> */
[----:B------:R-:W-:Y:S01]  /*3db0*/  FFMA.FTZ R230, R145, R71, R230 ;  /* 0x0000004791e67223 */ /* 0x000fe200000100e6 */
[----:B-1----:R-:W-:Y:S01]  /*3dc0*/  FMUL.FTZ R188, R231, R194 ;  /* 0x000000c2e7bc7220 */ /* 0x002fe20000410000 */
[----:B--2---:R-:W-:Y:S01]  /*3dd0*/  FMUL.FTZ R194, R219, R211 ;  /* 0x000000d3dbc27220 */ /* 0x004fe20000410000 */
[----:B------:R-:W-:Y:S01]  /*3de0*/  SHF.L.U32 R219, R159, 0x10, RZ ;  /* 0x000000109fdb7819 */ /* 0x000fe200000006ff */
[----:B------:R-:W-:Y:S01]  /*3df0*/  FMUL.FTZ R182, R182, R173 ;  /* 0x000000adb6b67220 */ /* 0x000fe20000410000 */
[----:B------:R-:W-:Y:S01]  /*3e00*/  FADD.FTZ R228, R228, R181 ;  /* 0x000000b5e4e47221 */ /* 0x000fe20000010000 */
[----:B------:R-:W-:Y:S01]  /*3e10*/  FFMA.FTZ R230, R181, R185, R230 ;  /* 0x000000b9b5e67223 */ /* 0x000fe200000100e6 */
[----:B------:R-:W-:Y:S01]  /*3e20*/  SHF.R.U64 R156, R156, 0x10, R157 ;  /* 0x000000109c9c7819 */ /* 0x000fe2000000129d */
[----:B---3--:R-:W-:Y:S01]  /*3e30*/  FMUL.FTZ R186, R225, R192 ;  /* 0x000000c0e1ba7220 */ /* 0x008fe20000410000 */
        /* <DEDUP_REMOVED lines=9> */
[----:B------:R-:W-:Y:S01]  /*3ed0*/  SHF.R.U32.HI R157, RZ, 0x10, R157 ;  /* 0x00000010ff9d7819 */ /* 0x000fe2000001169d */
[----:B------:R-:W1:Y:S01]  /*3ee0*/  MUFU.RCP R196, R63 ;  /* 0x0000003f00c47308 */ /* 0x000e620000001000 */
        /* <DEDUP_REMOVED lines=8> */
[----:B------:R-:W-:Y:S01]  /*3f70*/  SHF.R.U32.HI R153, RZ, 0x10, R153 ;  /* 0x00000010ff997819 */ /* 0x000fe20000011699 */
[----:B------:R-:W-:Y:S01]  /*3f80*/  FFMA.FTZ R230, R211, R187, R230 ;  /* 0x000000bbd3e67223 */ /* 0x000fe200000100e6 */
[----:B------:R-:W-:Y:S01]  /*3f90*/  SHF.L.U32 R217, R157, 0x10, RZ ;  /* 0x000000109dd97819 */ /* 0x000fe200000006ff */
[----:B------:R-:W2:Y:S01]  /*3fa0*/  MUFU.RCP R206, R80 ;  /* 0x0000005000ce7308 */ /* 0x000ea20000001000 */
[----:B------:R-:W-:Y:S01]  /*3fb0*/  SHF.R.U64 R154, R154, 0x10, R155 ;  /* 0x000000109a9a7819 */ /* 0x000fe2000000129b */
[----:B------:R-:W-:Y:S01]  /*3fc0*/  FADD.FTZ R228, R228, R156 ;  /* 0x0000009ce4e47221 */ /* 0x000fe20000010000 */
        /* <DEDUP_REMOVED lines=9> */
[----:B------:R-:W3:Y:S01]  /*4060*/  MUFU.RCP R207, R59 ;  /* 0x0000003b00cf7308 */ /* 0x000ee20000001000 */
[----:B------:R-:W-:Y:S01]  /*4070*/  SHF.R.U32.HI R155, RZ, 0x10, R155 ;  /* 0x00000010ff9b7819 */ /* 0x000fe2000001169b */
[----:B------:R-:W-:Y:S01]  /*4080*/  FMUL.FTZ R157, R64, R58 ;  /* 0x0000003a409d7220 */ /* 0x000fe20000410000 */
[----:B------:R-:W-:Y:S01]  /*4090*/  SHF.L.U32 R67, R47, 0x10, RZ ;  /* 0x000000102f437819 */ /* 0x000fe200000006ff */
[----:B------:R-:W-:Y:S01]  /*40a0*/  FADD.FTZ R228, R228, R158 ;  /* 0x0000009ee4e47221 */ /* 0x000fe20000010000 */
[----:B------:R-:W-:Y:S01]  /*40b0*/  SHF.L.U32 R177, R177, 0x10, RZ ;  /* 0x00000010b1b17819 */ /* 0x000fe200000006ff */
[----:B------:R-:W-:Y:S01]  /*40c0*/  FFMA.FTZ R230, R158, R79, R230 ;  /* 0x0000004f9ee67223 */ /* 0x000fe200000100e6 */
[----:B------:R-:W-:Y:S01]  /*40d0*/  SHF.L.U32 R202, R51, 0x10, RZ ;  /* 0x0000001033ca7819 */ /* 0x000fe200000006ff */
[----:B-1----:R-:W-:Y:S01]  /*40e0*/  FMUL.FTZ R192, R215, R196 ;  /* 0x000000c4d7c07220 */ /* 0x002fe20000410000 */
[----:B------:R-:W1:Y:S01]  /*40f0*/  MUFU.RCP R195, R67 ;  /* 0x0000004300c37308 */ /* 0x000e620000001000 */
[----:B------:R-:W-:Y:S01]  /*4100*/  SHF.L.U32 R215, R155, 0x10, RZ ;  /* 0x000000109bd77819 */ /* 0x000fe200000006ff */
[----:B------:R-:W-:Y:S01]  /*4110*/  FMUL.FTZ R159, R66, R177 ;  /* 0x000000b1429f7220 */ /* 0x000fe20000410000 */
[----:B------:R-:W-:Y:S01]  /*4120*/  FADD.FTZ R228, R228, R157 ;  /* 0x0000009de4e47221 */ /* 0x000fe20000010000 */
[----:B------:R-:W-:Y:S01]  /*4130*/  FFMA.FTZ R230, R157, R189, R230 ;  /* 0x000000bd9de67223 */ /* 0x000fe200000100e6 */
[----:B------:R-:W-:Y:S01]  /*4140*/  SHF.L.U32 R179, R179, 0x10, RZ ;  /* 0x00000010b3b37819 */ /* 0x000fe200000006ff */
[----:B--2---:R-:W-:Y:S01]  /*4150*/  FMUL.FTZ R190, R222, R206 ;  /* 0x000000cedebe7220 */ /* 0x004fe20000410000 */
[----:B------:R-:W-:Y:S01]  /*4160*/  FMUL.FTZ R80, R80, R215 ;  /* 0x000000d750507220 */ /* 0x000fe20000410000 */
[----:B------:R-:W2:Y:S01]  /*4170*/  MUFU.RCP R232, R202 ;  /* 0x000000ca00e87308 */ /* 0x000ea20000001000 */
[----:B------:R-:W-:Y:S01]  /*4180*/  FADD.FTZ R228, R228, R159 ;  /* 0x0000009fe4e47221 */ /* 0x000fe20000010000 */
[----:B------:R-:W-:Y:S01]  /*4190*/  FFMA.FTZ R230, R159, R81, R230 ;  /* 0x000000519fe67223 */ /* 0x000fe200000100e6 */
[----:B------:R-:W-:Y:S01]  /*41a0*/  SHF.R.U64 R150, R150, 0x10, R151 ;  /* 0x0000001096967819 */ /* 0x000fe20000001297 */
[----:B------:R-:W-:Y:S01]  /*41b0*/  FMUL.FTZ R163, R57, R179 ;  /* 0x000000b339a37220 */ /* 0x000fe20000410000 */
[----:B------:R-:W-:Y:S01]  /*41c0*/  SHF.L.U32 R62, R152, 0x10, RZ ;  /* 0x00000010983e7819 */ /* 0x000fe200000006ff */
[----:B------:R-:W-:Y:S01]  /*41d0*/  FADD.FTZ R228, R228, R80 ;  /* 0x00000050e4e47221 */ /* 0x000fe20000010000 */
[----:B------:R-:W-:Y:S01]  /*41e0*/  FFMA.FTZ R230, R80, R190, R230 ;  /* 0x000000be50e67223 */ /* 0x000fe200000100e6 */
[----:B------:R-:W-:Y:S01]  /*41f0*/  SHF.L.U32 R57, R150, 0x10, RZ ;  /* 0x0000001096397819 */ /* 0x000fe200000006ff */
[----:B------:R-:W-:Y:S01]  /*4200*/  FMUL.FTZ R150, R197, R167 ;  /* 0x000000a7c5967220 */ /* 0x000fe20000410000 */
[----:B------:R-:W-:Y:S01]  /*4210*/  SHF.L.U32 R198, R49, 0x10, RZ ;  /* 0x0000001031c67819 */ /* 0x000fe200000006ff */
[----:B---3--:R-:W-:Y:S01]  /*4220*/  FMUL.FTZ R191, R210, R207 ;  /* 0x000000cfd2bf7220 */ /* 0x008fe20000410000 */
[----:B------:R-:W-:Y:S01]  /*4230*/  SHF.L.U32 R131, R131, 0x10, RZ ;  /* 0x0000001083837819 */ /* 0x000fe200000006ff */
[----:B------:R-:W-:Y:S01]  /*4240*/  FMUL.FTZ R197, R59, R62 ;  /* 0x0000003e3bc57220 */ /* 0x000fe20000410000 */
[----:B------:R-:W-:Y:S01]  /*4250*/  FADD.FTZ R228, R228, R163 ;  /* 0x000000a3e4e47221 */ /* 0x000fe20000010000 */
[----:B------:R-:W-:Y:S01]  /*4260*/  FFMA.FTZ R230, R163, R82, R230 ;  /* 0x00000052a3e67223 */ /* 0x000fe200000100e6 */
[----:B------:R-:W-:Y:S01]  /*4270*/  SHF.L.U32 R105, R105, 0x10, RZ ;  /* 0x0000001069697819 */ /* 0x000fe200000006ff */
[----:B------:R-:W3:Y:S01]  /*4280*/  MUFU.RCP R234, R198 ;  /* 0x000000c600ea7308 */ /* 0x000ee20000001000 */
[----:B------:R-:W-:Y:S01]  /*4290*/  FMUL.FTZ R152, R61, R131 ;  /* 0x000000833d987220 */ /* 0x000fe20000410000 */
[----:B------:R-:W-:Y:S01]  /*42a0*/  FADD.FTZ R228, R228, R197 ;  /* 0x000000c5e4e47221 */ /* 0x000fe20000010000 */
[----:B------:R-:W-:Y:S01]  /*42b0*/  FFMA.FTZ R230, R197, R191, R230 ;  /* 0x000000bfc5e67223 */ /* 0x000fe200000100e6 */
[----:B-1----:R-:W-:Y:S01]  /*42c0*/  FMUL.FTZ R193, R216, R195 ;  /* 0x000000c3d8c17220 */ /* 0x002fe20000410000 */
[----:B--2---:R-:W-:Y:S01]  /*42d0*/  FMUL.FTZ R195, R209, R232 ;  /* 0x000000e8d1c37220 */ /* 0x004fe20000410000 */
[----:B------:R-:W-:Y:S01]  /*42e0*/  FMUL.FTZ R209, R199, R105 ;  /* 0x00000069c7d17220 */ /* 0x000fe20000410000 */
[----:B------:R-:W-:Y:S01]  /*42f0*/  FMUL.FTZ R199, R63, R56 ;  /* 0x000000383fc77220 */ /* 0x000fe20000410000 */
[----:B------:R-:W-:Y:S01]  /*4300*/  FADD.FTZ R228, R228, R152 ;  /* 0x00000098e4e47221 */ /* 0x000fe20000010000 */
[----:B------:R-:W-:Y:S01]  /*4310*/  FFMA.FTZ R230, R152, R83, R230 ;  /* 0x0000005398e67223 */ /* 0x000fe200000100e6 */
[----:B------:R-:W-:Y:S01]  /*4320*/  SHF.R.U64 R148, R148, 0x10, R149 ;  /* 0x0000001094947819 */ /* 0x000fe20000001295 */
[----:B------:R-:W-:Y:S01]  /*4330*/  FMUL.FTZ R154, R65, R178 ;  /* 0x000000b2419a7220 */ /* 0x000fe20000410000 */
[----:B------:R-:W-:Y:S01]  /*4340*/  FADD.FTZ R228, R228, R199 ;  /* 0x000000c7e4e47221 */ /* 0x000fe20000010000 */
[----:B------:R-:W-:Y:S01]  /*4350*/  FFMA.FTZ R230, R199, R192, R230 ;  /* 0x000000c0c7e67223 */ /* 0x000fe200000100e6 */
[----:B------:R-:W-:Y:S01]  /*4360*/  SHF.R.U32.HI R151, RZ, 0x10, R151 ;  /* 0x00000010ff977819 */ /* 0x000fe20000011697 */
[----:B------:R-:W-:Y:S01]  /*4370*/  FMUL.FTZ R59, R180, R0 ;  /* 0x00000000b43b7220 */ /* 0x000fe20000410000 */
[----:B------:R-:W-:Y:S01]  /*4380*/  SHF.L.U32 R60, R148, 0x10, RZ ;  /* 0x00000010943c7819 */ /* 0x000fe200000006ff */
[----:B------:R-:W-:Y:S01]  /*4390*/  FMUL.FTZ R148, R67, R57 ;  /* 0x0000003943947220 */ /* 0x000fe20000410000 */
[----:B------:R-:W-:Y:S01]  /*43a0*/  FADD.FTZ R228, R228, R154 ;  /* 0x0000009ae4e47221 */ /* 0x000fe20000010000 */
[----:B------:R-:W-:Y:S01]  /*43b0*/  FFMA.FTZ R230, R154, R84, R230 ;  /* 0x000000549ae67223 */ /* 0x000fe200000100e6 */
[----:B------:R-:W-:Y:S01]  /*43c0*/  SHF.L.U32 R203, R52, 0x10, RZ ;  /* 0x0000001034cb7819 */ /* 0x000fe200000006ff */
[----:B---3--:R-:W-:Y:S01]  /*43d0*/  FMUL.FTZ R86, R86, R234 ;  /* 0x000000ea56567220 */ /* 0x008fe20000410000 */
[----:B------:R-:W-:Y:S01]  /*43e0*/  SHF.L.U32 R151, R151, 0x10, RZ ;  /* 0x0000001097977819 */ /* 0x000fe200000006ff */
[----:B------:R-:W-:Y:S01]  /*43f0*/  FADD.FTZ R228, R228, R148 ;  /* 0x00000094e4e47221 */ /* 0x000fe20000010000 */
[----:B------:R-:W-:Y:S01]  /*4400*/  FFMA.FTZ R230, R148, R193, R230 ;  /* 0x000000c194e67223 */ /* 0x000fe200000100e6 */
[----:B------:R1:W2:Y:S01]  /*4410*/  MUFU.RCP R234, R203 ;  /* 0x000000cb00ea7308 */ /* 0x0002a20000001000 */
[----:B------:R-:W-:Y:S01]  /*4420*/  SHF.L.U32 R122, R122, 0x10, RZ ;  /* 0x000000107a7a7819 */ /* 0x000fe200000006ff */
[----:B------:R-:W-:Y:S01]  /*4430*/  FMUL.FTZ R201, R201, R151 ;  /* 0x00000097c9c97220 */ /* 0x000fe20000410000 */
[----:B------:R-:W-:Y:S01]  /*4440*/  FADD.FTZ R228, R228, R150 ;  /* 0x00000096e4e47221 */ /* 0x000fe20000010000 */
[----:B------:R-:W-:Y:S01]  /*4450*/  FFMA.FTZ R230, R150, R85, R230 ;  /* 0x0000005596e67223 */ /* 0x000fe200000100e6 */
[----:B------:R-:W-:Y:S01]  /*4460*/  SHF.R.U32.HI R149, RZ, 0x10, R149 ;  /* 0x00000010ff957819 */ /* 0x000fe20000011695 */
        /* <DEDUP_REMOVED lines=11> */
[----:B-1----:R-:W-:Y:S01]  /*4520*/  FMUL.FTZ R203, R203, R149 ;  /* 0x00000095cbcb7220 */ /* 0x002fe20000410000 */
[----:B--2---:R-:W-:Y:S01]  /*4530*/  FMUL.FTZ R196, R233, R234 ;  /* 0x000000eae9c47220 */ /* 0x004fe20000410000 */
        /* <DEDUP_REMOVED lines=39> */
.L_x_243:
[----:B------:R-:W-:Y:S01]  /*47b0*/  FADD.FTZ R16, R59, R16 ;  /* 0x000000103b107221 */ /* 0x000fe20000010000 */
[----:B------:R-:W-:Y:S01]  /*47c0*/  FADD.FTZ R15, R61, R15 ;  /* 0x0000000f3d0f7221 */ /* 0x000fe20000010000 */
[----:B------:R-:W1:Y:S01]  /*47d0*/  SHFL.DOWN PT, R59, R228, 0x10, 0x1f ;  /* 0x0a001f00e43b7f89 */ /* 0x000e6200000e0000 */
[----:B------:R-:W-:Y:S01]  /*47e0*/  FADD.FTZ R12, R65, R12 ;  /* 0x0000000c410c7221 */ /* 0x000fe20000010000 */
[----:B------:R-:W-:Y:S01]  /*47f0*/  FADD.FTZ R14, R63, R14 ;  /* 0x0000000e3f0e7221 */ /* 0x000fe20000010000 */
[----:B------:R-:W-:Y:S01]  /*4800*/  FADD.FTZ R13, R64, R13 ;  /* 0x0000000d400d7221 */ /* 0x000fe20000010000 */
[----:B------:R-:W2:Y:S01]  /*4810*/  SHFL.DOWN PT, R61, R230, 0x10, 0x1f ;  /* 0x0a001f00e63d7f89 */ /* 0x000ea200000e0000 */
[----:B------:R-:W-:-:S03]  /*4820*/  FADD.FTZ R11, R66, R11 ;  /* 0x0000000b420b7221 */ /* 0x000fc60000010000 */
[----:B------:R-:W3:Y:S01]  /*4830*/  LDL.LU R65, [R1+0x14] ;  /* 0x0000140001417983 */ /* 0x000ee20000300800 */
[----:B------:R-:W-:Y:S01]  /*4840*/  FADD.FTZ R10, R67, R10 ;  /* 0x0000000a430a7221 */ /* 0x000fe20000010000 */
[----:B------:R-:W-:Y:S01]  /*4850*/  FADD.FTZ R9, R155, R9 ;  /* 0x000000099b097221 */ /* 0x000fe20000010000 */
[----:B-1----:R-:W-:Y:S02]  /*4860*/  FADD.FTZ R59, R59, R228 ;  /* 0x000000e43b3b7221 */ /* 0x002fe40000010000 */
[----:B------:R-:W4:Y:S01]  /*4870*/  LDL.LU R228, [R1+0x1c] ;  /* 0x00001c0001e47983 */ /* 0x000f220000300800 */
[----:B--2---:R-:W-:-:S03]  /*4880*/  FADD.FTZ R61, R61, R230 ;  /* 0x000000e63d3d7221 */ /* 0x004fc60000010000 */
[----:B------:R-:W2:Y:S04]  /*4890*/  LDL.LU R230, [R1+0x18] ;  /* 0x0000180001e67983 */ /* 0x000ea80000300800 */
[----:B------:R-:W5:Y:S04]  /*48a0*/  LDL.LU R66, [R1+0x8] ;  /* 0x0000080001427983 */ /* 0x000f680000300800 */
[----:B------:R-:W4:Y:S04]  /*48b0*/  LDL.LU R67, [R1+0x4] ;  /* 0x0000040001437983 */ /* 0x000f280000300800 */
[----:B------:R-:W2:Y:S01]  /*48c0*/  LDL.LU R155, [R1] ;  /* 0x00000000019b7983 */ /* 0x000ea20000300800 */
[----:B------:R-:W-:Y:S01]  /*48d0*/  FADD.FTZ R7, R206, R7 ;  /* 0x00000007ce077221 */ /* 0x000fe20000010000 */
[----:B------:R-:W-:-:S02]  /*48e0*/  FADD.FTZ R221, R207, R221 ;  /* 0x000000ddcfdd7221 */ /* 0x000fc40000010000 */
[----:B------:R-:W2:Y:S04]  /*48f0*/  LDL.LU R206, [R1+0x10] ;  /* 0x0000100001ce7983 */ /* 0x000ea80000300800 */
[----:B------:R-:W2:Y:S01]  /*4900*/  LDL.LU R207, [R1+0xc] ;  /* 0x00000c0001cf7983 */ /* 0x000ea20000300800 */
[----:B------:R-:W-:-:S03]  /*4910*/  FADD.FTZ R8, R161, R8 ;  /* 0x00000008a1087221 */ /* 0x000fc60000010000 */
[----:B------:R-:W2:Y:S01]  /*4920*/  LDL.LU R161, [R1+0x20] ;  /* 0x0000200001a17983 */ /* 0x000ea20000300800 */
[----:B------:R-:W-:Y:S01]  /*4930*/  FADD.FTZ R227, R213, R227 ;  /* 0x000000e3d5e37221 */ /* 0x000fe20000010000 */
[----:B------:R-:W-:Y:S01]  /*4940*/  FADD.FTZ R226, R212, R226 ;  /* 0x000000e2d4e27221 */ /* 0x000fe20000010000 */
[----:B------:R-:W-:Y:S01]  /*4950*/  FADD.FTZ R224, R210, R224 ;  /* 0x000000e0d2e07221 */ /* 0x000fe20000010000 */
[----:B------:R-:W-:Y:S01]  /*4960*/  FADD.FTZ R223, R208, R223 ;  /* 0x000000dfd0df7221 */ /* 0x000fe20000010000 */
[----:B------:R-:W-:Y:S01]  /*4970*/  FADD.FTZ R229, R216, R229 ;  /* 0x000000e5d8e57221 */ /* 0x000fe20000010000 */
[----:B------:R-:W1:Y:S04]  /*4980*/  SHFL.DOWN PT, R63, R59, 0x8, 0x1f ;  /* 0x09001f003b3f7f89 */ /* 0x000e6800000e0000 */
[----:B------:R-:W0:Y:S01]  /*4990*/  SHFL.DOWN PT, R64, R61, 0x8, 0x1f ;  /* 0x09001f003d407f89 */ /* 0x000e2200000e0000 */
[----:B---3--:R-:W-:Y:S01]  /*49a0*/  FADD.FTZ R65, R234, R65 ;  /* 0x00000041ea417221 */ /* 0x008fe20000010000 */
[----:B-----5:R-:W-:Y:S01]  /*49b0*/  FADD.FTZ R66, R231, R66 ;  /* 0x00000042e7427221 */ /* 0x020fe20000010000 */
[----:B----4-:R-:W-:Y:S01]  /*49c0*/  FADD.FTZ R67, R225, R67 ;  /* 0x00000043e1437221 */ /* 0x010fe20000010000 */
[----:B--2---:R-:W-:-:S05]  /*49d0*/  FADD.FTZ R155, R222, R155 ;  /* 0x0000009bde9b7221 */ /* 0x004fca0000010000 */
[----:B------:R2:W-:Y:S04]  /*49e0*/  STL [R1], R155 ;  /* 0x0000009b01007387 */ /* 0x0005e80000100800 */
[----:B--2---:R-:W2:Y:S04]  /*49f0*/  LDL.LU R155, [R1+0x24] ;  /* 0x00002400019b7983 */ /* 0x004ea80000300800 */
[----:B------:R3:W-:Y:S01]  /*4a00*/  STL [R1+0x4], R67 ;  /* 0x0000044301007387 */ /* 0x0007e20000100800 */
[----:B------:R-:W-:-:S03]  /*4a10*/  FADD.FTZ R207, R232, R207 ;  /* 0x000000cfe8cf7221 */ /* 0x000fc60000010000 */
[----:B---3--:R-:W3:Y:S04]  /*4a20*/  LDL.LU R67, [R1+0x28] ;  /* 0x0000280001437983 */ /* 0x008ee80000300800 */
[----:B------:R4:W-:Y:S04]  /*4a30*/  STL [R1+0x8], R66 ;  /* 0x0000084201007387 */ /* 0x0009e80000100800 */
[----:B----4-:R-:W4:Y:S04]  /*4a40*/  LDL.LU R66, [R1+0x2c] ;  /* 0x00002c0001427983 */ /* 0x010f280000300800 */
[----:B------:R5:W-:Y:S04]  /*4a50*/  STL [R1+0x14], R65 ;  /* 0x0000144101007387 */ /* 0x000be80000100800 */
[----:B------:R1:W-:Y:S04]  /*4a60*/  STL [R1+0xc], R207 ;  /* 0x00000ccf01007387 */ /* 0x0003e80000100800 */
[----:B-----5:R-:W5:Y:S01]  /*4a70*/  LDL.LU R65, [R1+0x30] ;  /* 0x0000300001417983 */ /* 0x020f620000300800 */
[----:B------:R-:W-:Y:S01]  /*4a80*/  FADD.FTZ R206, R233, R206 ;  /* 0x000000cee9ce7221 */ /* 0x000fe20000010000 */
[----:B------:R-:W-:Y:S01]  /*4a90*/  FADD.FTZ R230, R235, R230 ;  /* 0x000000e6ebe67221 */ /* 0x000fe20000010000 */
[----:B------:R-:W-:-:S03]  /*4aa0*/  FADD.FTZ R228, R236, R228 ;  /* 0x000000e4ece47221 */ /* 0x000fc60000010000 */
[----:B------:R0:W-:Y:S04]  /*4ab0*/  STL [R1+0x10], R206 ;  /* 0x000010ce01007387 */ /* 0x0001e80000100800 */
[----:B------:R-:W5:Y:S01]  /*4ac0*/  LDL.LU R213, [R1+0x34] ;  /* 0x0000340001d57983 */ /* 0x000f620000300800 */
[----:B------:R-:W-:-:S03]  /*4ad0*/  FADD.FTZ R161, R237, R161 ;  /* 0x000000a1eda17221 */ /* 0x000fc60000010000 */
[----:B------:R-:W5:Y:S04]  /*4ae0*/  LDL.LU R212, [R1+0x38] ;  /* 0x0000380001d47983 */ /* 0x000f680000300800 */
[----:B------:R-:W-:Y:S04]  /*4af0*/  STL [R1+0x18], R230 ;  /* 0x000018e601007387 */ /* 0x000fe80000100800 */
[----:B------:R-:W5:Y:S04]  /*4b00*/  LDL.LU R210, [R1+0x3c] ;  /* 0x00003c0001d27983 */ /* 0x000f680000300800 */
[----:B------:R-:W-:Y:S04]  /*4b10*/  STL [R1+0x1c], R228 ;  /* 0x00001ce401007387 */ /* 0x000fe80000100800 */
[----:B------:R-:W5:Y:S04]  /*4b20*/  LDL.LU R208, [R1+0x40] ;  /* 0x0000400001d07983 */ /* 0x000f680000300800 */
[----:B-1----:R-:W5:Y:S04]  /*4b30*/  LDL.LU R207, [R1+0x44] ;  /* 0x0000440001cf7983 */ /* 0x002f680000300800 */
[----:B------:R1:W-:Y:S01]  /*4b40*/  STL [R1+0x20], R161 ;  /* 0x000020a101007387 */ /* 0x0003e20000100800 */
[----:B--2---:R-:W-:-:S05]  /*4b50*/  FADD.FTZ R155, R238, R155 ;  /* 0x0000009bee9b7221 */ /* 0x004fca0000010000 */
[----:B------:R2:W-:Y:S04]  /*4b60*/  STL [R1+0x24], R155 ;  /* 0x0000249b01007387 */ /* 0x0005e80000100800 */
[----:B0-----:R-:W5:Y:S04]  /*4b70*/  LDL.LU R206, [R1+0xf8] ;  /* 0x0000f80001ce7983 */ /* 0x001f680000300800 */
[----:B-1----:R-:W5:Y:S01]  /*4b80*/  LDL.LU R161, [R1+0xfc] ;  /* 0x0000fc0001a17983 */ /* 0x002f620000300800 */
[----:B---3--:R-:W-:-:S05]  /*4b90*/  FADD.FTZ R67, R239, R67 ;  /* 0x00000043ef437221 */ /* 0x008fca0000010000 */
[----:B------:R0:W-:Y:S04]  /*4ba0*/  STL [R1+0x28], R67 ;  /* 0x0000284301007387 */ /* 0x0001e80000100800 */
[----:B------:R-:W3:Y:S04]  /*4bb0*/  LDL.LU R231, [R1+0x48] ;  /* 0x0000480001e77983 */ /* 0x000ee80000300800 */
[----:B------:R-:W3:Y:S01]  /*4bc0*/  LDL.LU R230, [R1+0xec] ;  /* 0x0000ec0001e67983 */ /* 0x000ee20000300800 */
[----:B----4-:R-:W-:-:S03]  /*4bd0*/  FADD.FTZ R66, R240, R66 ;  /* 0x00000042f0427221 */ /* 0x010fc60000010000 */
[----:B--2---:R-:W2:Y:S04]  /*4be0*/  LDL.LU R155, [R1+0xf0] ;  /* 0x0000f000019b7983 */ /* 0x004ea80000300800 */
[----:B------:R1:W-:Y:S04]  /*4bf0*/  STL [R1+0x2c], R66 ;  /* 0x00002c4201007387 */ /* 0x0003e80000100800 */
[----:B------:R-:W4:Y:S04]  /*4c00*/  LDL.LU R228, [R1+0xf4] ;  /* 0x0000f40001e47983 */ /* 0x000f280000300800 */
[----:B------:R-:W4:Y:S01]  /*4c10*/  LDL.LU R225, [R1+0x4c] ;  /* 0x00004c0001e17983 */ /* 0x000f220000300800 */
[----:B-----5:R-:W-:-:S03]  /*4c20*/  FADD.FTZ R65, R241, R65 ;  /* 0x00000041f1417221 */ /* 0x020fc60000010000 */
[----:B0-----:R-:W5:Y:S04]  /*4c30*/  LDL.LU R67, [R1+0xe0] ;  /* 0x0000e00001437983 */ /* 0x001f680000300800 */
[----:B------:R-:W5:Y:S04]  /*4c40*/  LDL.LU R222, [R1+0xe4] ;  /* 0x0000e40001de7983 */ /* 0x000f680000300800 */
[----:B-1----:R-:W5:Y:S04]  /*4c50*/  LDL.LU R66, [R1+0xe8] ;  /* 0x0000e80001427983 */ /* 0x002f680000300800 */
[----:B------:R0:W-:Y:S04]  /*4c60*/  STL [R1+0x30], R65 ;  /* 0x0000304101007387 */ /* 0x0001e80000100800 */
[----:B0-----:R-:W5:Y:S01]  /*4c70*/  LDL.LU R65, [R1+0x50] ;  /* 0x0000500001417983 */ /* 0x001f620000300800 */
[----:B------:R-:W-:Y:S01]  /*4c80*/  FADD.FTZ R213, R242, R213 ;  /* 0x000000d5f2d57221 */ /* 0x000fe20000010000 */
[----:B------:R-:W-:Y:S01]  /*4c90*/  FADD.FTZ R212, R243, R212 ;  /* 0x000000d4f3d47221 */ /* 0x000fe20000010000 */
[----:B------:R-:W-:Y:S01]  /*4ca0*/  FADD.FTZ R210, R244, R210 ;  /* 0x000000d2f4d27221 */ /* 0x000fe20000010000 */
[----:B------:R-:W5:Y:S01]  /*4cb0*/  LDL.LU R216, [R1+0xd4] ;  /* 0x0000d40001d87983 */ /* 0x000f620000300800 */
[----:B------:R-:W-:-:S03]  /*4cc0*/  FADD.FTZ R208, R245, R208 ;  /* 0x000000d0f5d07221 */ /* 0x000fc60000010000 */
[----:B------:R0:W-:Y:S01]  /*4cd0*/  STL [R1+0x34], R213 ;  /* 0x000034d501007387 */ /* 0x0001e20000100800 */
[----:B------:R-:W-:-:S03]  /*4ce0*/  FADD.FTZ R207, R246, R207 ;  /* 0x000000cff6cf7221 */ /* 0x000fc60000010000 */
[----:B0-----:R-:W5:Y:S04]  /*4cf0*/  LDL.LU R213, [R1+0xd8] ;  /* 0x0000d80001d57983 */ /* 0x001f680000300800 */
[----:B------:R0:W-:Y:S04]  /*4d00*/  STL [R1+0x38], R212 ;  /* 0x000038d401007387 */ /* 0x0001e80000100800 */
[----:B0-----:R-:W5:Y:S04]  /*4d10*/  LDL.LU R212, [R1+0xdc] ;  /* 0x0000dc0001d47983 */ /* 0x001f680000300800 */
[----:B------:R0:W-:Y:S04]  /*4d20*/  STL [R1+0x3c], R210 ;  /* 0x00003cd201007387 */ /* 0x0001e80000100800 */
[----:B0-----:R-:W5:Y:S04]  /*4d30*/  LDL.LU R210, [R1+0x54] ;  /* 0x0000540001d27983 */ /* 0x001f680000300800 */
[----:B------:R0:W-:Y:S04]  /*4d40*/  STL [R1+0x40], R208 ;  /* 0x000040d001007387 */ /* 0x0001e80000100800 */
[----:B0-----:R-:W5:Y:S04]  /*4d50*/  LDL.LU R208, [R1+0xc8] ;  /* 0x0000c80001d07983 */ /* 0x001f680000300800 */
[----:B------:R0:W-:Y:S04]  /*4d60*/  STL [R1+0x44], R207 ;  /* 0x000044cf01007387 */ /* 0x0001e80000100800 */
[----:B0-----:R-:W5:Y:S01]  /*4d70*/  LDL.LU R207, [R1+0xcc] ;  /* 0x0000cc0001cf7983 */ /* 0x001f620000300800 */
[----:B------:R-:W-:Y:S01]  /*4d80*/  FADD.FTZ R206, R247, R206 ;  /* 0x000000cef7ce7221 */ /* 0x000fe20000010000 */
[----:B------:R-:W-:-:S04]  /*4d90*/  FADD.FTZ R161, R248, R161 ;  /* 0x000000a1f8a17221 */ /* 0x000fc80000010000 */
[----:B------:R0:W-:Y:S01]  /*4da0*/  STL [R1+0xf8], R206 ;  /* 0x0000f8ce01007387 */ /* 0x0001e20000100800 */
[----:B---3--:R-:W-:-:S03]  /*4db0*/  FADD.FTZ R231, R249, R231 ;  /* 0x000000e7f9e77221 */ /* 0x008fc60000010000 */
[----:B0-----:R-:W3:Y:S04]  /*4dc0*/  LDL.LU R206, [R1+0xd0] ;  /* 0x0000d00001ce7983 */ /* 0x001ee80000300800 */
[----:B------:R0:W-:Y:S01]  /*4dd0*/  STL [R1+0xfc], R161 ;  /* 0x0000fca101007387 */ /* 0x0001e20000100800 */
[----:B--2---:R-:W-:Y:S01]  /*4de0*/  FADD.FTZ R155, R251, R155 ;  /* 0x0000009bfb9b7221 */ /* 0x004fe20000010000 */
[----:B------:R-:W-:Y:S02]  /*4df0*/  FADD.FTZ R230, R250, R230 ;  /* 0x000000e6fae67221 */ /* 0x000fe40000010000 */
[----:B0-----:R-:W2:Y:S01]  /*4e00*/  LDL.LU R161, [R1+0x58] ;  /* 0x0000580001a17983 */ /* 0x001ea20000300800 */
[----:B----4-:R-:W-:-:S03]  /*4e10*/  FADD.FTZ R228, R252, R228 ;  /* 0x000000e4fce47221 */ /* 0x010fc60000010000 */
[----:B------:R0:W-:Y:S01]  /*4e20*/  STL [R1+0xf0], R155 ;  /* 0x0000f09b01007387 */ /* 0x0001e20000100800 */
[----:B------:R-:W-:Y:S01]  /*4e30*/  FADD.FTZ R225, R149, R225 ;  /* 0x000000e195e17221 */ /* 0x000fe20000010000 */
[----:B-----5:R-:W-:Y:S02]  /*4e40*/  FADD.FTZ R67, R105, R67 ;  /* 0x0000004369437221 */ /* 0x020fe40000010000 */
[----:B------:R-:W-:Y:S04]  /*4e50*/  STL [R1+0x48], R231 ;  /* 0x000048e701007387 */ /* 0x000fe80000100800 */
[----:B0-----:R-:W4:Y:S01]  /*4e60*/  LDL.LU R155, [R1+0xbc] ;  /* 0x0000bc00019b7983 */ /* 0x001f220000300800 */
[----:B------:R-:W-:Y:S01]  /*4e70*/  FADD.FTZ R222, R60, R222 ;  /* 0x000000de3cde7221 */ /* 0x000fe20000010000 */
[----:B------:R-:W-:-:S02]  /*4e80*/  FADD.FTZ R66, R122, R66 ;  /* 0x000000427a427221 */ /* 0x000fc40000010000 */
[----:B------:R-:W-:Y:S04]  /*4e90*/  STL [R1+0xec], R230 ;  /* 0x0000ece601007387 */ /* 0x000fe80000100800 */
[----:B------:R0:W-:Y:S04]  /*4ea0*/  STL [R1+0xe0], R67 ;  /* 0x0000e04301007387 */ /* 0x0001e80000100800 */
[----:B------:R-:W-:Y:S01]  /*4eb0*/  STL [R1+0xf4], R228 ;  /* 0x0000f4e401007387 */ /* 0x000fe20000100800 */
[----:B------:R-:W-:-:S03]  /*4ec0*/  FADD.FTZ R65, R151, R65 ;  /* 0x0000004197417221 */ /* 0x000fc60000010000 */
[----:B0-----:R-:W5:Y:S04]  /*4ed0*/  LDL.LU R67, [R1+0xc0] ;  /* 0x0000c00001437983 */ /* 0x001f680000300800 */
[----:B------:R-:W-:Y:S04]  /*4ee0*/  STL [R1+0x4c], R225 ;  /* 0x00004ce101007387 */ /* 0x000fe80000100800 */
[----:B------:R0:W-:Y:S04]  /*4ef0*/  STL [R1+0xe8], R66 ;  /* 0x0000e84201007387 */ /* 0x0001e80000100800 */
[----:B------:R-:W-:Y:S04]  /*4f00*/  STL [R1+0xe4], R222 ;  /* 0x0000e4de01007387 */ /* 0x000fe80000100800 */
[----:B0-----:R-:W5:Y:S04]  /*4f10*/  LDL.LU R66, [R1+0xc4] ;  /* 0x0000c40001427983 */ /* 0x001f680000300800 */
[----:B------:R0:W-:Y:S04]  /*4f20*/  STL [R1+0x50], R65 ;  /* 0x0000504101007387 */ /* 0x0001e80000100800 */
[----:B0-----:R-:W5:Y:S04]  /*4f30*/  LDL.LU R65, [R1+0x5c] ;  /* 0x00005c0001417983 */ /* 0x001f680000300800 */
[----:B------:R-:W5:Y:S01]  /*4f40*/  LDL.LU R60, [R1+0xb0] ;  /* 0x0000b000013c7983 */ /* 0x000f620000300800 */
[----:B------:R-:W-:Y:S01]  /*4f50*/  FADD.FTZ R216, R167, R216 ;  /* 0x000000d8a7d87221 */ /* 0x000fe20000010000 */
[----:B------:R-:W-:Y:S01]  /*4f60*/  FADD.FTZ R213, R57, R213 ;  /* 0x000000d539d57221 */ /* 0x000fe20000010000 */
[----:B------:R-:W-:-:S03]  /*4f70*/  FADD.FTZ R212, R178, R212 ;  /* 0x000000d4b2d47221 */ /* 0x000fc60000010000 */
[----:B------:R-:W-:Y:S01]  /*4f80*/  STL [R1+0xd4], R216 ;  /* 0x0000d4d801007387 */ /* 0x000fe20000100800 */
[----:B------:R-:W-:-:S03]  /*4f90*/  FADD.FTZ R210, R56, R210 ;  /* 0x000000d238d27221 */ /* 0x000fc60000010000 */
[----:B------:R0:W-:Y:S04]  /*4fa0*/  STL [R1+0xd8], R213 ;  /* 0x0000d8d501007387 */ /* 0x0001e80000100800 */
[----:B0-----:R-:W5:Y:S01]  /*4fb0*/  LDL.LU R213, [R1+0xb4] ;  /* 0x0000b40001d57983 */ /* 0x001f620000300800 */
[----:B------:R-:W-:-:S03]  /*4fc0*/  FADD.FTZ R208, R131, R208 ;  /* 0x000000d083d07221 */ /* 0x000fc60000010000 */
[----:B------:R0:W-:Y:S04]  /*4fd0*/  STL [R1+0xdc], R212 ;  /* 0x0000dcd401007387 */ /* 0x0001e80000100800 */
[----:B0-----:R-:W5:Y:S01]  /*4fe0*/  LDL.LU R212, [R1+0xb8] ;  /* 0x0000b80001d47983 */ /* 0x001f620000300800 */
[----:B------:R-:W-:-:S03]  /*4ff0*/  FADD.FTZ R207, R62, R207 ;  /* 0x000000cf3ecf7221 */ /* 0x000fc60000010000 */
[----:B------:R0:W-:Y:S04]  /*5000*/  STL [R1+0x54], R210 ;  /* 0x000054d201007387 */ /* 0x0001e80000100800 */
[----:B0-----:R-:W5:Y:S04]  /*5010*/  LDL.LU R210, [R1+0x60] ;  /* 0x0000600001d27983 */ /* 0x001f680000300800 */
[----:B------:R-:W5:Y:S04]  /*5020*/  LDL.LU R57, [R1+0xa4] ;  /* 0x0000a40001397983 */ /* 0x000f680000300800 */
[----:B------:R0:W-:Y:S04]  /*5030*/  STL [R1+0xc8], R208 ;  /* 0x0000c8d001007387 */ /* 0x0001e80000100800 */
[----:B------:R-:W5:Y:S04]  /*5040*/  LDL.LU R56, [R1+0xa8] ;  /* 0x0000a80001387983 */ /* 0x000f680000300800 */
[----:B------:R1:W-:Y:S04]  /*5050*/  STL [R1+0xcc], R207 ;  /* 0x0000cccf01007387 */ /* 0x0003e80000100800 */
[----:B0-----:R-:W5:Y:S04]  /*5060*/  LDL.LU R208, [R1+0xac] ;  /* 0x0000ac0001d07983 */ /* 0x001f680000300800 */
[----:B-1----:R-:W5:Y:S01]  /*5070*/  LDL.LU R207, [R1+0x64] ;  /* 0x0000640001cf7983 */ /* 0x002f620000300800 */
[----:B---3--:R-:W-:-:S05]  /*5080*/  FADD.FTZ R206, R179, R206 ;  /* 0x000000ceb3ce7221 */ /* 0x008fca0000010000 */
[----:B------:R0:W-:Y:S01]  /*5090*/  STL [R1+0xd0], R206 ;  /* 0x0000d0ce01007387 */ /* 0x0001e20000100800 */
[----:B--2---:R-:W-:-:S03]  /*50a0*/  FADD.FTZ R161, R215, R161 ;  /* 0x000000a1d7a17221 */ /* 0x004fc60000010000 */
[----:B0-----:R-:W2:Y:S04]  /*50b0*/  LDL.LU R206, [R1+0x98] ;  /* 0x0000980001ce7983 */ /* 0x001ea80000300800 */
[----:B------:R0:W-:Y:S04]  /*50c0*/  STL [R1+0x58], R161 ;  /* 0x000058a101007387 */ /* 0x0001e80000100800 */
[----:B------:R-:W3:Y:S04]  /*50d0*/  LDL.LU R179, [R1+0x9c] ;  /* 0x00009c0001b37983 */ /* 0x000ee80000300800 */
[----:B------:R-:W3:Y:S01]  /*50e0*/  LDL.LU R131, [R1+0xa0] ;  /* 0x0000a00001837983 */ /* 0x000ee20000300800 */
[----:B----4-:R-:W-:-:S03]  /*50f0*/  FADD.FTZ R155, R177, R155 ;  /* 0x0000009bb19b7221 */ /* 0x010fc60000010000 */
[----:B------:R-:W4:Y:S04]  /*5100*/  LDL.LU R178, [R1+0x68] ;  /* 0x0000680001b27983 */ /* 0x000f280000300800 */
[----:B------:R-:W4:Y:S04]  /*5110*/  LDL.LU R167, [R1+0x8c] ;  /* 0x00008c0001a77983 */ /* 0x000f280000300800 */
[----:B0-----:R-:W4:Y:S04]  /*5120*/  LDL.LU R161, [R1+0x90] ;  /* 0x0000900001a17983 */ /* 0x001f280000300800 */
[----:B------:R0:W-:Y:S01]  /*5130*/  STL [R1+0xbc], R155 ;  /* 0x0000bc9b01007387 */ /* 0x0001e20000100800 */
[----:B-----5:R-:W-:-:S03]  /*5140*/  FADD.FTZ R67, R58, R67 ;  /* 0x000000433a437221 */ /* 0x020fc60000010000 */
[----:B0-----:R-:W5:Y:S04]  /*5150*/  LDL.LU R155, [R1+0x94] ;  /* 0x00009400019b7983 */ /* 0x001f680000300800 */
[----:B------:R-:W5:Y:S04]  /*5160*/  LDL.LU R151, [R1+0x6c] ;  /* 0x00006c0001977983 */ /* 0x000f680000300800 */
[----:B------:R-:W5:Y:S01]  /*5170*/  LDL.LU R149, [R1+0x80] ;  /* 0x0000800001957983 */ /* 0x000f620000300800 */
[----:B------:R-:W-:-:S03]  /*5180*/  FADD.FTZ R66, R176, R66 ;  /* 0x00000042b0427221 */ /* 0x000fc60000010000 */
[----:B------:R-:W5:Y:S04]  /*5190*/  LDL.LU R105, [R1+0x84] ;  /* 0x0000840001697983 */ /* 0x000f680000300800 */
[----:B------:R0:W-:Y:S01]  /*51a0*/  STL [R1+0xc0], R67 ;  /* 0x0000c04301007387 */ /* 0x0001e20000100800 */
[----:B------:R-:W-:-:S03]  /*51b0*/  FADD.FTZ R65, R217, R65 ;  /* 0x00000041d9417221 */ /* 0x000fc60000010000 */
[----:B0-----:R-:W5:Y:S01]  /*51c0*/  LDL.LU R67, [R1+0x88] ;  /* 0x0000880001437983 */ /* 0x001f620000300800 */
[----:B------:R-:W-:-:S03]  /*51d0*/  FADD.FTZ R60, R175, R60 ;  /* 0x0000003caf3c7221 */ /* 0x000fc60000010000 */
[----:B------:R0:W-:Y:S04]  /*51e0*/  STL [R1+0xc4], R66 ;  /* 0x0000c44201007387 */ /* 0x0001e80000100800 */
[----:B0-----:R-:W5:Y:S04]  /*51f0*/  LDL.LU R66, [R1+0x70] ;  /* 0x0000700001427983 */ /* 0x001f680000300800 */
[----:B------:R0:W-:Y:S04]  /*5200*/  STL [R1+0x5c], R65 ;  /* 0x00005c4101007387 */ /* 0x0001e80000100800 */
[----:B0-----:R-:W5:Y:S04]  /*5210*/  LDL.LU R65, [R1+0x74] ;  /* 0x0000740001417983 */ /* 0x001f680000300800 */
[----:B------:R0:W-:Y:S04]  /*5220*/  STL [R1+0xb0], R60 ;  /* 0x0000b03c01007387 */ /* 0x0001e80000100800 */
[----:B------:R-:W5:Y:S04]  /*5230*/  LDL.LU R62, [R1+0x78] ;  /* 0x00007800013e7983 */ /* 0x000f680000300800 */
[----:B0-----:R-:W5:Y:S01]  /*5240*/  LDL.LU R60, [R1+0x7c] ;  /* 0x00007c00013c7983 */ /* 0x001f620000300800 */
[----:B------:R-:W-:Y:S01]  /*5250*/  FADD.FTZ R63, R59, R63 ;  /* 0x0000003f3b3f7221 */ /* 0x000fe20000010000 */
[----:B------:R-:W-:-:S04]  /*5260*/  FADD.FTZ R64, R61, R64 ;  /* 0x000000403d407221 */ /* 0x000fc80000010000 */
[----:B------:R-:W0:Y:S04]  /*5270*/  SHFL.DOWN PT, R59, R63, 0x4, 0x1f ;  /* 0x08801f003f3b7f89 */ /* 0x000e2800000e0000 */
[----:B------:R-:W1:Y:S01]  /*5280*/  SHFL.DOWN PT, R61, R64, 0x4, 0x1f ;  /* 0x08801f00403d7f89 */ /* 0x000e6200000e0000 */
[----:B------:R-:W-:Y:S01]  /*5290*/  FADD.FTZ R213, R218, R213 ;  /* 0x000000d5dad57221 */ /* 0x000fe20000010000 */
[----:B------:R-:W-:Y:S01]  /*52a0*/  FADD.FTZ R212, R174, R212 ;  /* 0x000000d4aed47221 */ /* 0x000fe20000010000 */
[----:B------:R-:W1:Y:S01]  /*52b0*/  S2R R122, SR_TID.X ;  /* 0x00000000007a7919 */ /* 0x000e620000002100 */
[----:B------:R-:W-:Y:S01]  /*52c0*/  FADD.FTZ R210, R219, R210 ;  /* 0x000000d2dbd27221 */ /* 0x000fe20000010000 */
[----:B0-----:R-:W-:Y:S01]  /*52d0*/  FADD.FTZ R59, R63, R59 ;  /* 0x0000003b3f3b7221 */ /* 0x001fe20000010000 */
[----:B-1----:R-:W-:-:S04]  /*52e0*/  FADD.FTZ R61, R64, R61 ;  /* 0x0000003d403d7221 */ /* 0x002fc80000010000 */
[----:B------:R-:W0:Y:S04]  /*52f0*/  SHFL.DOWN PT, R63, R59, 0x2, 0x1f ;  /* 0x08401f003b3f7f89 */ /* 0x000e2800000e0000 */
[----:B------:R-:W1:Y:S01]  /*5300*/  SHFL.DOWN PT, R64, R61, 0x2, 0x1f ;  /* 0x08401f003d407f89 */ /* 0x000e6200000e0000 */
[----:B------:R-:W-:Y:S01]  /*5310*/  FADD.FTZ R56, R220, R56 ;  /* 0x00000038dc387221 */ /* 0x000fe20000010000 */
[----:B------:R-:W-:Y:S01]  /*5320*/  FADD.FTZ R57, R173, R57 ;  /* 0x00000039ad397221 */ /* 0x000fe20000010000 */
[----:B------:R-:W-:Y:S01]  /*5330*/  FADD.FTZ R208, R172, R208 ;  /* 0x000000d0acd07221 */ /* 0x000fe20000010000 */
[----:B------:R-:W-:Y:S01]  /*5340*/  STL [R1+0xb4], R213 ;  /* 0x0000b4d501007387 */ /* 0x000fe20000100800 */
[----:B------:R-:W-:-:S03]  /*5350*/  FADD.FTZ R207, R160, R207 ;  /* 0x000000cfa0cf7221 */ /* 0x000fc60000010000 */
[----:B------:R-:W-:Y:S04]  /*5360*/  STL [R1+0xb8], R212 ;  /* 0x0000b8d401007387 */ /* 0x000fe80000100800 */
[----:B------:R-:W-:Y:S04]  /*5370*/  STL [R1+0xa8], R56 ;  /* 0x0000a83801007387 */ /* 0x000fe80000100800 */
[----:B------:R-:W-:Y:S04]  /*5380*/  STL [R1+0x60], R210 ;  /* 0x000060d201007387 */ /* 0x000fe80000100800 */
[----:B------:R-:W-:Y:S04]  /*5390*/  STL [R1+0xa4], R57 ;  /* 0x0000a43901007387 */ /* 0x000fe80000100800 */
[----:B------:R-:W-:Y:S04]  /*53a0*/  STL [R1+0xac], R208 ;  /* 0x0000acd001007387 */ /* 0x000fe80000100800 */
[----:B------:R-:W-:Y:S01]  /*53b0*/  STL [R1+0x64], R207 ;  /* 0x000064cf01007387 */ /* 0x000fe20000100800 */
[----:B0-----:R-:W-:Y:S01]  /*53c0*/  FADD.FTZ R63, R59, R63 ;  /* 0x0000003f3b3f7221 */ /* 0x001fe20000010000 */
[----:B-1----:R-:W-:-:S04]  /*53d0*/  FADD.FTZ R64, R61, R64 ;  /* 0x000000403d407221 */ /* 0x002fc80000010000 */
[----:B------:R-:W0:Y:S04]  /*53e0*/  SHFL.DOWN PT, R56, R63, 0x1, 0x1f ;  /* 0x08201f003f387f89 */ /* 0x000e2800000e0000 */
[----:B------:R-:W1:Y:S01]  /*53f0*/  SHFL.DOWN PT, R57, R64, 0x1, 0x1f ;  /* 0x08201f0040397f89 */ /* 0x000e6200000e0000 */
[C---:B------:R-:W-:Y:S01]  /*5400*/  LOP3.LUT P2, RZ, R122.reuse, 0x1f, RZ, 0xc0, !PT ;  /* 0x0000001f7aff7812 */ /* 0x040fe2000784c0ff */
[----:B------:R-:W-:Y:S01]  /*5410*/  BSSY.RECONVERGENT B0, `(.L_x_244) ;  /* 0x000002e000007945 */ /* 0x000fe20003800200 */
[C---:B------:R-:W-:Y:S02]  /*5420*/  LOP3.LUT R58, R122.reuse, 0x1f, RZ, 0xc0, !PT ;  /* 0x0000001f7a3a7812 */ /* 0x040fe400078ec0ff */
[----:B------:R-:W-:Y:S02]  /*5430*/  ISETP.NE.AND P3, PT, R122, RZ, PT ;  /* 0x000000ff7a00720c */ /* 0x000fe40003f65270 */
[----:B------:R-:W-:Y:S01]  /*5440*/  ISETP.GT.U32.AND P0, PT, R58, 0x3, PT ;  /* 0x000000033a00780c */ /* 0x000fe20003f04070 */
[----:B0-----:R-:W-:Y:S01]  /*5450*/  FADD.FTZ R56, R63, R56 ;  /* 0x000000383f387221 */ /* 0x001fe20000010000 */
[----:B-1----:R-:W-:Y:S01]  /*5460*/  FADD.FTZ R57, R64, R57 ;  /* 0x0000003940397221 */ /* 0x002fe20000010000 */
[----:B--2---:R-:W-:Y:S01]  /*5470*/  FADD.FTZ R206, R171, R206 ;  /* 0x000000ceabce7221 */ /* 0x004fe20000010000 */
[----:B---3--:R-:W-:Y:S01]  /*5480*/  FADD.FTZ R179, R214, R179 ;  /* 0x000000b3d6b37221 */ /* 0x008fe20000010000 */
[----:B------:R-:W-:Y:S01]  /*5490*/  FADD.FTZ R131, R170, R131 ;  /* 0x00000083aa837221 */ /* 0x000fe20000010000 */
[----:B----4-:R-:W-:-:S04]  /*54a0*/  FADD.FTZ R178, R162, R178 ;  /* 0x000000b2a2b27221 */ /* 0x010fc80000010000 */
[----:B------:R0:W-:Y:S01]  /*54b0*/  STL [R1+0xa0], R131 ;  /* 0x0000a08301007387 */ /* 0x0001e20000100800 */
[----:B------:R-:W-:-:S03]  /*54c0*/  FADD.FTZ R167, R169, R167 ;  /* 0x000000a7a9a77221 */ /* 0x000fc60000010000 */
[----:B------:R1:W-:Y:S01]  /*54d0*/  STL [R1+0x98], R206 ;  /* 0x000098ce01007387 */ /* 0x0003e20000100800 */
[----:B------:R-:W-:-:S03]  /*54e0*/  FADD.FTZ R161, R165, R161 ;  /* 0x000000a1a5a17221 */ /* 0x000fc60000010000 */
[----:B------:R1:W-:Y:S01]  /*54f0*/  STL [R1+0x9c], R179 ;  /* 0x00009cb301007387 */ /* 0x0003e20000100800 */
[----:B0-----:R-:W0:Y:S03]  /*5500*/  LDC R131, c[0x0][0x380] ;  /* 0x0000e000ff837b82 */ /* 0x001e260000000800 */
[----:B------:R1:W-:Y:S04]  /*5510*/  STL [R1+0x68], R178 ;  /* 0x000068b201007387 */ /* 0x0003e80000100800 */
[----:B------:R1:W-:Y:S01]  /*5520*/  STL [R1+0x8c], R167 ;  /* 0x00008ca701007387 */ /* 0x0003e20000100800 */
[----:B-----5:R-:W-:-:S03]  /*5530*/  FADD.FTZ R155, R168, R155 ;  /* 0x0000009ba89b7221 */ /* 0x020fc60000010000 */
[----:B------:R1:W-:Y:S01]  /*5540*/  STL [R1+0x90], R161 ;  /* 0x000090a101007387 */ /* 0x0003e20000100800 */
[----:B------:R-:W-:-:S03]  /*5550*/  FADD.FTZ R151, R164, R151 ;  /* 0x00000097a4977221 */ /* 0x000fc60000010000 */
[----:B------:R1:W-:Y:S01]  /*5560*/  STL [R1+0x94], R155 ;  /* 0x0000949b01007387 */ /* 0x0003e20000100800 */
[----:B------:R-:W-:-:S03]  /*5570*/  FADD.FTZ R149, R147, R149 ;  /* 0x0000009593957221 */ /* 0x000fc60000010000 */
[----:B------:R1:W-:Y:S01]  /*5580*/  STL [R1+0x6c], R151 ;  /* 0x00006c9701007387 */ /* 0x0003e20000100800 */
[----:B------:R-:W-:-:S03]  /*5590*/  FADD.FTZ R105, R205, R105 ;  /* 0x00000069cd697221 */ /* 0x000fc60000010000 */
[----:B------:R1:W-:Y:S04]  /*55a0*/  STL [R1+0x80], R149 ;  /* 0x0000809501007387 */ /* 0x0003e80000100800 */
[----:B------:R1:W-:Y:S01]  /*55b0*/  STL [R1+0x84], R105 ;  /* 0x0000846901007387 */ /* 0x0003e20000100800 */
[----:B------:R-:W-:-:S05]  /*55c0*/  FADD.FTZ R67, R146, R67 ;  /* 0x0000004392437221 */ /* 0x000fca0000010000 */
[----:B------:R1:W-:Y:S01]  /*55d0*/  STL [R1+0x88], R67 ;  /* 0x0000884301007387 */ /* 0x0003e20000100800 */
[----:B------:R-:W-:-:S05]  /*55e0*/  FADD.FTZ R66, R204, R66 ;  /* 0x00000042cc427221 */ /* 0x000fca0000010000 */
[----:B------:R1:W-:Y:S01]  /*55f0*/  STL [R1+0x70], R66 ;  /* 0x0000704201007387 */ /* 0x0003e20000100800 */
[----:B------:R-:W-:Y:S01]  /*5600*/  FADD.FTZ R65, R200, R65 ;  /* 0x00000041c8417221 */ /* 0x000fe20000010000 */
[----:B------:R-:W-:-:S04]  /*5610*/  FADD.FTZ R62, R166, R62 ;  /* 0x0000003ea63e7221 */ /* 0x000fc80000010000 */
[----:B------:R1:W-:Y:S01]  /*5620*/  STL [R1+0x74], R65 ;  /* 0x0000744101007387 */ /* 0x0003e20000100800 */
[----:B------:R-:W-:-:S03]  /*5630*/  FADD.FTZ R60, R180, R60 ;  /* 0x0000003cb43c7221 */ /* 0x000fc60000010000 */
[----:B------:R1:W-:Y:S04]  /*5640*/  STL [R1+0x78], R62 ;  /* 0x0000783e01007387 */ /* 0x0003e80000100800 */
[----:B------:R1:W-:Y:S01]  /*5650*/  STL [R1+0x7c], R60 ;  /* 0x00007c3c01007387 */ /* 0x0003e20000100800 */
[----:B0-----:R-:W-:Y:S05]  /*5660*/  @P2 BRA `(.L_x_245) ;  /* 0x0000000000202947 */ /* 0x001fea0003800000 */
[----:B------:R-:W0:Y:S01]  /*5670*/  S2R R59, SR_CgaCtaId ;  /* 0x00000000003b7919 */ /* 0x000e220000008800 */
[----:B------:R-:W-:-:S04]  /*5680*/  MOV R58, 0x400 ;  /* 0x00000400003a7802 */ /* 0x000fc80000000f00 */
[----:B0-----:R-:W-:Y:S02]  /*5690*/  LEA R58, R59, R58, 0x18 ;  /* 0x0000003a3b3a7211 */ /* 0x001fe400078ec0ff */
[----:B------:R-:W-:Y:S02]  /*56a0*/  SHF.R.U32.HI R59, RZ, 0x2, R122 ;  /* 0x00000002ff3b7819 */ /* 0x000fe4000001167a */
[----:B------:R-:W-:Y:S02]  /*56b0*/  @P1 IADD3 R58, PT, PT, R58, 0x40, RZ ;  /* 0x000000403a3a1810 */ /* 0x000fe40007ffe0ff */
[----:B------:R-:W-:-:S04]  /*56c0*/  LOP3.LUT R59, R59, 0xf8, RZ, 0xc0, !PT ;  /* 0x000000f83b3b7812 */ /* 0x000fc800078ec0ff */
[----:B------:R-:W-:-:S05]  /*56d0*/  IADD3 R59, PT, PT, R58, R59, RZ ;  /* 0x0000003b3a3b7210 */ /* 0x000fca0007ffe0ff */
[----:B------:R0:W-:Y:S02]  /*56e0*/  STS.64 [R59], R56 ;  /* 0x000000383b007388 */ /* 0x0001e40000000a00 */
.L_x_245:
[----:B------:R-:W-:Y:S05]  /*56f0*/  BSYNC.RECONVERGENT B0 ;  /* 0x0000000000007941 */ /* 0x000fea0003800200 */
.L_x_244:
[----:B------:R-:W-:Y:S01]  /*5700*/  BAR.SYNC.DEFER_BLOCKING 0x0 ;  /* 0x0000000000007b1d */ /* 0x000fe20000010000 */
[----:B-1----:R-:W-:Y:S02]  /*5710*/  CS2R R66, SRZ ;  /* 0x0000000000427805 */ /* 0x002fe4000001ff00 */
        /* <DEDUP_REMOVED lines=12> */
[----:B------:R-:W-:-:S03]  /*57e0*/  @!P1 IADD3 R149, PT, PT, R64, 0x30, RZ ;  /* 0x0000003040959810 */ /* 0x000fc60007ffe0ff */
[----:B------:R-:W1:Y:S01]  /*57f0*/  LDS.128 R56, [R56] ;  /* 0x0000000038387984 */ /* 0x000e620000000c00 */
[----:B0-----:R-:W-:Y:S01]  /*5800*/  FADD.FTZ R65, RZ, R60 ;  /* 0x0000003cff417221 */ /* 0x001fe20000010000 */
[----:B------:R-:W-:Y:S01]  /*5810*/  FADD.FTZ R60, RZ, R61 ;  /* 0x0000003dff3c7221 */ /* 0x000fe20000010000 */
[C---:B------:R-:W-:Y:S02]  /*5820*/  IADD3 R61, PT, PT, R64.reuse, 0x60, RZ ;  /* 0x00000060403d7810 */ /* 0x040fe40007ffe0ff */
[----:B------:R-:W-:Y:S01]  /*5830*/  @!P1 IADD3 R61, PT, PT, R64, 0x20, RZ ;  /* 0x00000020403d9810 */ /* 0x000fe20007ffe0ff */
[----:B------:R-:W-:Y:S01]  /*5840*/  FADD.FTZ R60, R63, R60 ;  /* 0x0000003c3f3c7221 */ /* 0x000fe20000010000 */
[----:B------:R-:W-:-:S03]  /*5850*/  FADD.FTZ R65, R62, R65 ;  /* 0x000000413e417221 */ /* 0x000fc60000010000 */
[----:B-1----:R-:W-:Y:S01]  /*5860*/  FADD.FTZ R146, R60, R57 ;  /* 0x000000393c927221 */ /* 0x002fe20000010000 */
[----:B------:R-:W-:Y:S01]  /*5870*/  FADD.FTZ R147, R65, R56 ;  /* 0x0000003841937221 */ /* 0x000fe20000010000 */
[----:B------:R-:W0:Y:S02]  /*5880*/  LDS.128 R60, [R61] ;  /* 0x000000003d3c7984 */ /* 0x000e240000000c00 */
[----:B------:R-:W-:Y:S01]  /*5890*/  FADD.FTZ R146, R59, R146 ;  /* 0x000000923b927221 */ /* 0x000fe20000010000 */
[----:B------:R-:W-:Y:S01]  /*58a0*/  FADD.FTZ R147, R58, R147 ;  /* 0x000000933a937221 */ /* 0x000fe20000010000 */
[----:B------:R-:W1:Y:S03]  /*58b0*/  LDS.128 R64, [R149] ;  /* 0x0000000095407984 */ /* 0x000e660000000c00 */
[----:B0-----:R-:W-:Y:S01]  /*58c0*/  FADD.FTZ R147, R147, R60 ;  /* 0x0000003c93937221 */ /* 0x001fe20000010000 */
[----:B------:R-:W-:-:S03]  /*58d0*/  FADD.FTZ R146, R146, R61 ;  /* 0x0000003d92927221 */ /* 0x000fc60000010000 */
[----:B------:R-:W-:Y:S01]  /*58e0*/  FADD.FTZ R147, R62, R147 ;  /* 0x000000933e937221 */ /* 0x000fe20000010000 */
[----:B------:R-:W-:-:S03]  /*58f0*/  FADD.FTZ R146, R63, R146 ;  /* 0x000000923f927221 */ /* 0x000fc60000010000 */
[----:B-1----:R-:W-:Y:S01]  /*5900*/  FADD.FTZ R147, R147, R64 ;  /* 0x0000004093937221 */ /* 0x002fe20000010000 */
[----:B------:R-:W-:-:S03]  /*5910*/  FADD.FTZ R146, R146, R65 ;  /* 0x0000004192927221 */ /* 0x000fc60000010000 */
[----:B------:R-:W-:Y:S01]  /*5920*/  FADD.FTZ R66, R66, R147 ;  /* 0x0000009342427221 */ /* 0x000fe20000010000 */
[----:B------:R-:W-:-:S07]  /*5930*/  FADD.FTZ R67, R67, R146 ;  /* 0x0000009243437221 */ /* 0x000fce0000010000 */
.L_x_247:
[----:B------:R-:W-:Y:S05]  /*5940*/  BSYNC.RECONVERGENT B0 ;  /* 0x0000000000007941 */ /* 0x000fea0003800200 */
.L_x_246:
[----:B------:R-:W-:Y:S05]  /*5950*/  @P3 BRA `(.L_x_248) ;  /* 0x0000000000903947 */ /* 0x000fea0003800000 */
[----:B0-----:R-:W0:Y:S01]  /*5960*/  LDC.64 R56, c[0x0][0x3c0] ;  /* 0x0000f000ff387b82 */ /* 0x001e220000000a00 */
[----:B------:R-:W-:Y:S01]  /*5970*/  LOP3.LUT R58, R6, 0x1, RZ, 0xc0, !PT ;  /* 0x00000001063a7812 */ /* 0x000fe200078ec0ff */
[----:B------:R-:W1:Y:S01]  /*5980*/  LDCU.64 UR6, c[0x0][0x3c8] ;  /* 0x00007900ff0677ac */ /* 0x000e620008000a00 */
[----:B------:R-:W-:Y:S02]  /*5990*/  LOP3.LUT R59, R3, 0x7ffffffc, RZ, 0xc0, !PT ;  /* 0x7ffffffc033b7812 */ /* 0x000fe400078ec0ff */
[----:B------:R-:W-:-:S04]  /*59a0*/  IADD3 R58, PT, PT, -R58, RZ, RZ ;  /* 0x000000ff3a3a7210 */ /* 0x000fc80007ffe1ff */
[----:B------:R-:W-:-:S04]  /*59b0*/  LOP3.LUT R58, R58, R105, RZ, 0xc0, !PT ;  /* 0x000000693a3a7212 */ /* 0x000fc800078ec0ff */
[----:B------:R-:W-:-:S04]  /*59c0*/  IADD3 R58, P2, PT, R58, R59, RZ ;  /* 0x0000003b3a3a7210 */ /* 0x000fc80007f5e0ff */
[----:B0-----:R-:W-:Y:S02]  /*59d0*/  LEA R59, P3, R58, R56, 0x3 ;  /* 0x000000383a3b7211 */ /* 0x001fe400078618ff */
[----:B------:R-:W-:-:S04]  /*59e0*/  IADD3.X R56, PT, PT, RZ, RZ, RZ, P2, !PT ;  /* 0x000000ffff387210 */ /* 0x000fc800017fe4ff */
[----:B------:R-:W-:Y:S02]  /*59f0*/  LEA.HI.X R57, R58, R57, R56, 0x3, P3 ;  /* 0x000000393a397211 */ /* 0x000fe400018f1c38 */
[----:B------:R-:W-:Y:S02]  /*5a00*/  SHF.L.U32 R56, R3, 0x3, RZ ;  /* 0x0000000303387819 */ /* 0x000fe400000006ff */
[----:B------:R-:W-:Y:S02]  /*5a10*/  LOP3.LUT R58, R6, 0x1, RZ, 0xc0, !PT ;  /* 0x00000001063a7812 */ /* 0x000fe400078ec0ff */
[----:B------:R-:W-:Y:S02]  /*5a20*/  LOP3.LUT R56, R56, 0x18, RZ, 0xc0, !PT ;  /* 0x0000001838387812 */ /* 0x000fe400078ec0ff */
[----:B------:R-:W-:Y:S02]  /*5a30*/  IADD3 R58, PT, PT, -R58, RZ, RZ ;  /* 0x000000ff3a3a7210 */ /* 0x000fe40007ffe1ff */
[----:B------:R-:W-:-:S02]  /*5a40*/  IADD3 R56, P2, PT, R56, R59, RZ ;  /* 0x0000003b38387210 */ /* 0x000fc40007f5e0ff */
[----:B------:R-:W-:Y:S02]  /*5a50*/  LOP3.LUT R58, R58, R131, RZ, 0xc0, !PT ;  /* 0x000000833a3a7212 */ /* 0x000fe400078ec0ff */
[----:B------:R-:W-:Y:S02]  /*5a60*/  IADD3.X R57, PT, PT, RZ, R57, RZ, P2, !PT ;  /* 0x00000039ff397210 */ /* 0x000fe400017fe4ff */
[----:B------:R-:W-:-:S03]  /*5a70*/  LEA.HI R59, P2, R3, R58, RZ, 0x1e ;  /* 0x0000003a033b7211 */ /* 0x000fc6000785f0ff */
[----:B------:R1:W-:Y:S01]  /*5a80*/  STG.E.64 desc[UR4][R56.64], R66 ;  /* 0x0000004238007986 */ /* 0x0003e2000c101b04 */
[----:B------:R-:W-:Y:S02]  /*5a90*/  LEA.HI.X.SX32 R58, R58, RZ, 0x1, P2 ;  /* 0x000000ff3a3a7211 */ /* 0x000fe400010f0eff */
[----:B-1----:R-:W-:-:S04]  /*5aa0*/  LEA R56, P2, R59, UR6, 0x2 ;  /* 0x000000063b387c11 */ /* 0x002fc8000f8410ff */
[----:B------:R-:W-:Y:S02]  /*5ab0*/  LEA.HI.X R57, R59, UR7, R58, 0x2, P2 ;  /* 0x000000073b397c11 */ /* 0x000fe400090f143a */
[----:B------:R-:W-:Y:S02]  /*5ac0*/  ISETP.GT.U32.AND P2, PT, R6, 0x1, PT ;  /* 0x000000010600780c */ /* 0x000fe40003f44070 */
[----:B------:R-:W-:-:S04]  /*5ad0*/  MOV R59, 0xffffffff ;  /* 0xffffffff003b7802 */ /* 0x000fc80000000f00 */
[----:B------:R-:W-:Y:S01]  /*5ae0*/  SEL R59, R59, 0x1, P2 ;  /* 0x000000013b3b7807 */ /* 0x000fe20001000000 */
[----:B------:R-:W-:Y:S06]  /*5af0*/  MEMBAR.ALL.GPU ;  /* 0x0000000000007992 */ /* 0x000fec000000a000 */
[----:B------:R-:W-:-:S00]  /*5b00*/  ERRBAR ;  /* 0x00000000000079ab */ /* 0x000fc00000000000 */
[----:B------:R-:W-:Y:S06]  /*5b10*/  CGAERRBAR ;  /* 0x00000000000075ab */ /* 0x000fec0000000000 */
[----:B------:R0:W-:Y:S01]  /*5b20*/  REDG.E.ADD.S32.STRONG.GPU desc[UR4][R56.64], R59 ;  /* 0x0000003b3800798e */ /* 0x0001e2000c12e304 */
[----:B------:R-:W-:-:S04]  /*5b30*/  ISETP.GE.U32.AND P2, PT, R6, 0x2, PT ;  /* 0x000000020600780c */ /* 0x000fc80003f46070 */
[----:B------:R-:W-:-:S09]  /*5b40*/  SEL R61, RZ, 0x4, P2 ;  /* 0x00000004ff3d7807 */ /* 0x000fd20001000000 */
.L_x_249:
[----:B------:R-:W2:Y:S04]  /*5b50*/  LDG.E.STRONG.GPU R58, desc[UR4][R56.64] ;  /* 0x00000004383a7981 */ /* 0x000ea8000c1ef900 */
[----:B--2---:R-:W-:Y:S01]  /*5b60*/  CCTL.IVALL ;  /* 0x00000000ff00798f */ /* 0x004fe20002000000 */
[----:B------:R-:W-:Y:S05]  /*5b70*/  YIELD ;  /* 0x0000000000007946 */ /* 0x000fea0003800000 */
[----:B------:R-:W-:-:S13]  /*5b80*/  ISETP.NE.AND P2, PT, R58, R61, PT ;  /* 0x0000003d3a00720c */ /* 0x000fda0003f45270 */
[----:B------:R-:W-:Y:S05]  /*5b90*/  @P2 BRA `(.L_x_249) ;  /* 0xfffffffc00ec2947 */ /* 0x000fea000383ffff */
.L_x_248:
[----:B------:R-:W-:Y:S05]  /*5ba0*/  WARPSYNC.ALL ;  /* 0x0000000000007948 */ /* 0x000fea0003800000 */
[----:B0-----:R-:W0:Y:S01]  /*5bb0*/  @!P0 LDC.64 R56, c[0x0][0x3c0] ;  /* 0x0000f000ff388b82 */ /* 0x001e220000000a00 */
[----:B------:R-:W-:Y:S01]  /*5bc0*/  @!P0 LOP3.LUT R58, R6, 0x1, RZ, 0xc0, !PT ;  /* 0x00000001063a8812 */ /* 0x000fe200078ec0ff */
[----:B------:R-:W1:Y:S01]  /*5bd0*/  LDCU UR6, c[0x0][0x384] ;  /* 0x00007080ff0677ac */ /* 0x000e620008000800 */
[----:B------:R-:W-:Y:S02]  /*5be0*/  @!P0 LOP3.LUT R59, R3, 0x7ffffffc, RZ, 0xc0, !PT ;  /* 0x7ffffffc033b8812 */ /* 0x000fe400078ec0ff */
[----:B------:R-:W-:-:S04]  /*5bf0*/  @!P0 IADD3 R58, PT, PT, -R58, RZ, RZ ;  /* 0x000000ff3a3a8210 */ /* 0x000fc80007ffe1ff */
[----:B------:R-:W-:Y:S01]  /*5c00*/  @!P0 LOP3.LUT R58, R58, R105, RZ, 0xc0, !PT ;  /* 0x000000693a3a8212 */ /* 0x000fe200078ec0ff */
[----:B------:R-:W-:Y:S03]  /*5c10*/  BAR.SYNC.DEFER_BLOCKING 0x0 ;  /* 0x0000000000007b1d */ /* 0x000fe60000010000 */
[----:B------:R-:W-:-:S04]  /*5c20*/  @!P0 IADD3 R58, P2, PT, R58, R59, RZ ;  /* 0x0000003b3a3a8210 */ /* 0x000fc80007f5e0ff */
[----:B0-----:R-:W-:Y:S02]  /*5c30*/  @!P0 LEA R59, P3, R58, R56, 0x3 ;  /* 0x000000383a3b8211 */ /* 0x001fe400078618ff */
[----:B------:R-:W-:-:S04]  /*5c40*/  @!P0 IADD3.X R56, PT, PT, RZ, RZ, RZ, P2, !PT ;  /* 0x000000ffff388210 */ /* 0x000fc800017fe4ff */
[----:B------:R-:W-:Y:S02]  /*5c50*/  @!P0 LEA.HI.X R57, R58, R57, R56, 0x3, P3 ;  /* 0x000000393a398211 */ /* 0x000fe400018f1c38 */
[----:B------:R-:W-:-:S04]  /*5c60*/  @!P0 SHF.L.U32 R56, R122, 0x3, RZ ;  /* 0x000000037a388819 */ /* 0x000fc800000006ff */
[----:B------:R-:W-:-:S04]  /*5c70*/  @!P0 LOP3.LUT R56, R56, 0xf8, RZ, 0xc0, !PT ;  /* 0x000000f838388812 */ /* 0x000fc800078ec0ff */
        /* <DEDUP_REMOVED lines=30> */
[----:B------:R-:W-:Y:S01]  /*5e60*/  FMUL.FTZ R56, R57, 2.4414062863797880709e-05 ;  /* 0x37cccccd39387820 */ /* 0x000fe20000410000 */
[----:B------:R-:W-:-:S04]  /*5e70*/  FMUL.FTZ R57, R60, 2.4414062863797880709e-05 ;  /* 0x37cccccd3c397820 */ /* 0x000fc80000410000 */
        /* <DEDUP_REMOVED lines=67> */
[----:B0-----:R-:W-:-:S04]  /*62b0*/  IMAD.WIDE.U32 R104, R104, 0x10, R88 ;  /* 0x0000001068687825 */ /* 0x001fc800078e0058 */
        /* <DEDUP_REMOVED lines=9> */
[----:B------:R-:W-:-:S04]  /*6350*/  IMAD.WIDE.U32 R80, R103, 0x10, R88 ;  /* 0x0000001067507825 */ /* 0x000fc800078e0058 */
        /* <DEDUP_REMOVED lines=24> */
[----:B------:R0:W-:Y:S01]  /*64e0*/  STG.E.128 desc[UR4][R104.64], R56 ;  /* 0x0000003868007986 */ /* 0x0001e2000c101d04 */
[----:B------:R-:W-:Y:S01]  /*64f0*/  FADD.FTZ R86, -R86, R198 ;  /* 0x000000c656567221 */ /* 0x000fe20000010100 */
[----:B------:R-:W-:Y:S01]  /*6500*/  FADD.FTZ R195, -R195, R202 ;  /* 0x000000cac3c37221 */ /* 0x000fe20000010100 */
[----:B------:R-:W-:Y:S01]  /*6510*/  FADD.FTZ R87, -R87, R209 ;  /* 0x000000d157577221 */ /* 0x000fe20000010100 */
[--C-:B------:R-:W-:Y:S01]  /*6520*/  IMAD.WIDE.U32 R100, R100, 0x10, R88.reuse ;  /* 0x0000001064647825 */ /* 0x100fe200078e0058 */
[----:B------:R1:W-:Y:S03]  /*6530*/  STG.E.128 desc[UR4][R104.64+0x4000], R60 ;  /* 0x0040003c68007986 */ /* 0x0003e6000c101d04 */
[--C-:B------:R-:W-:Y:S01]  /*6540*/  IMAD.WIDE.U32 R76, R99, 0x10, R88.reuse ;  /* 0x00000010634c7825 */ /* 0x100fe200078e0058 */
[----:B------:R2:W-:Y:S03]  /*6550*/  STG.E.128 desc[UR4][R80.64], R64 ;  /* 0x0000004050007986 */ /* 0x0005e6000c101d04 */
[--C-:B------:R-:W-:Y:S01]  /*6560*/  IMAD.WIDE.U32 R98, R98, 0x10, R88.reuse ;  /* 0x0000001062627825 */ /* 0x100fe200078e0058 */
[----:B------:R3:W-:Y:S03]  /*6570*/  STG.E.128 desc[UR4][R102.64], R68 ;  /* 0x0000004466007986 */ /* 0x0007e6000c101d04 */
[--C-:B------:R-:W-:Y:S01]  /*6580*/  IMAD.WIDE.U32 R78, R97, 0x10, R88.reuse ;  /* 0x00000010614e7825 */ /* 0x100fe200078e0058 */
[----:B------:R4:W-:Y:S03]  /*6590*/  STG.E.128 desc[UR4][R82.64], R72 ;  /* 0x0000004852007986 */ /* 0x0009e6000c101d04 */
[C---:B0-----:R-:W-:Y:S01]  /*65a0*/  FMUL.FTZ R56, R55.reuse, R184 ;  /* 0x000000b837387220 */ /* 0x041fe20000410000 */
[C---:B------:R-:W-:Y:S01]  /*65b0*/  FMUL.FTZ R57, R55.reuse, R187 ;  /* 0x000000bb37397220 */ /* 0x040fe20000410000 */
[C---:B------:R-:W-:Y:S01]  /*65c0*/  FMUL.FTZ R58, R55.reuse, R156 ;  /* 0x0000009c373a7220 */ /* 0x040fe20000410000 */
[----:B------:R-:W-:Y:S01]  /*65d0*/  FMUL.FTZ R59, R55, R188 ;  /* 0x000000bc373b7220 */ /* 0x000fe20000410000 */
[----:B------:R-:W-:-:S04]  /*65e0*/  IMAD.WIDE.U32 R96, R96, 0x10, R88 ;  /* 0x0000001060607825 */ /* 0x000fc800078e0058 */
[C---:B-1----:R-:W-:Y:S01]  /*65f0*/  FMUL.FTZ R60, R55.reuse, R158 ;  /* 0x0000009e373c7220 */ /* 0x042fe20000410000 */
[C---:B------:R-:W-:Y:S01]  /*6600*/  FMUL.FTZ R61, R55.reuse, R189 ;  /* 0x000000bd373d7220 */ /* 0x040fe20000410000 */
[C---:B------:R-:W-:Y:S01]  /*6610*/  FMUL.FTZ R62, R55.reuse, R159 ;  /* 0x0000009f373e7220 */ /* 0x040fe20000410000 */
[C---:B------:R-:W-:Y:S01]  /*6620*/  FMUL.FTZ R63, R55.reuse, R190 ;  /* 0x000000be373f7220 */ /* 0x040fe20000410000 */
[C---:B--2---:R-:W-:Y:S01]  /*6630*/  FMUL.FTZ R64, R55.reuse, R163 ;  /* 0x000000a337407220 */ /* 0x044fe20000410000 */
[C---:B------:R-:W-:Y:S01]  /*6640*/  FMUL.FTZ R65, R55.reuse, R191 ;  /* 0x000000bf37417220 */ /* 0x040fe20000410000 */
[C---:B------:R-:W-:Y:S01]  /*6650*/  FMUL.FTZ R66, R55.reuse, R152 ;  /* 0x0000009837427220 */ /* 0x040fe20000410000 */
[C---:B------:R-:W-:Y:S01]  /*6660*/  FMUL.FTZ R67, R55.reuse, R192 ;  /* 0x000000c037437220 */ /* 0x040fe20000410000 */
[C---:B---3--:R-:W-:Y:S01]  /*6670*/  FMUL.FTZ R68, R55.reuse, R84 ;  /* 0x0000005437447220 */ /* 0x048fe20000410000 */
[C---:B------:R-:W-:Y:S01]  /*6680*/  FMUL.FTZ R69, R55.reuse, R193 ;  /* 0x000000c137457220 */ /* 0x040fe20000410000 */
[C---:B------:R-:W-:Y:S01]  /*6690*/  FMUL.FTZ R70, R55.reuse, R85 ;  /* 0x0000005537467220 */ /* 0x040fe20000410000 */
[C---:B------:R-:W-:Y:S01]  /*66a0*/  FMUL.FTZ R71, R55.reuse, R194 ;  /* 0x000000c237477220 */ /* 0x040fe20000410000 */
[C---:B----4-:R-:W-:Y:S01]  /*66b0*/  FMUL.FTZ R72, R55.reuse, R86 ;  /* 0x0000005637487220 */ /* 0x050fe20000410000 */
[C---:B------:R-:W-:Y:S01]  /*66c0*/  FMUL.FTZ R73, R55.reuse, R195 ;  /* 0x000000c337497220 */ /* 0x040fe20000410000 */
[C---:B------:R-:W-:Y:S01]  /*66d0*/  FMUL.FTZ R74, R55.reuse, R87 ;  /* 0x00000057374a7220 */ /* 0x040fe20000410000 */
[----:B------:R-:W-:Y:S01]  /*66e0*/  FMUL.FTZ R75, R55, R203 ;  /* 0x000000cb374b7220 */ /* 0x000fe20000410000 */
[----:B------:R1:W-:Y:S04]  /*66f0*/  STG.E.128 desc[UR4][R100.64], R56 ;  /* 0x0000003864007986 */ /* 0x0003e8000c101d04 */
[----:B------:R1:W-:Y:S04]  /*6700*/  STG.E.128 desc[UR4][R76.64], R60 ;  /* 0x0000003c4c007986 */ /* 0x0003e8000c101d04 */
[----:B------:R1:W-:Y:S04]  /*6710*/  STG.E.128 desc[UR4][R98.64], R64 ;  /* 0x0000004062007986 */ /* 0x0003e8000c101d04 */
[----:B------:R1:W-:Y:S04]  /*6720*/  STG.E.128 desc[UR4][R78.64], R68 ;  /* 0x000000444e007986 */ /* 0x0003e8000c101d04 */
[----:B------:R1:W-:Y:S01]  /*6730*/  STG.E.128 desc[UR4][R96.64], R72 ;  /* 0x0000004860007986 */ /* 0x0003e2000c101d04 */
[----:B------:R-:W-:Y:S05]  /*6740*/  @!P0 BRA `(.L_x_250) ;  /* 0xffffffa400748947 */ /* 0x000fea000383ffff */
[----:B------:R0:W5:Y:S04]  /*6750*/  LDL.LU R20, [R1+0x7c] ;  /* 0x00007c0001147983 */ /* 0x0001680000300800 */
        /* <DEDUP_REMOVED lines=35> */
[----:B-1----:R0:W5:Y:S04]  /*6990*/  LDL.LU R56, [R1+0xe8] ;  /* 0x0000e80001387983 */ /* 0x0021680000300800 */
        /* <DEDUP_REMOVED lines=26> */
[----:B------:R0:W5:Y:S01]  /*6b40*/  LDL.LU R80, [R1] ;  /* 0x0000000001507983 */ /* 0x0001620000300800 */
        /* <DEDUP_REMOVED lines=13> */
[----:B0-----:R-:W-:-:S07]  /*6c20*/  MOV R17, R15 ;  /* 0x0000000f00117202 */ /* 0x001fce0000000f00 */
.L_x_239:
[----:B-----5:R-:W0:Y:S01]  /*6c30*/  LDC.64 R106, c[0x0][0x3e0] ;  /* 0x0000f800ff6a7b82 */ /* 0x020e220000000a00 */
[----:B------:R-:W-:-:S05]  /*6c40*/  SHF.R.U32.HI R0, RZ, 0x2, R3 ;  /* 0x00000002ff007819 */ /* 0x000fca0000011603 */
[----:B------:R-:W-:Y:S02]  /*6c50*/  IMAD R5, R0, 0x2800, R5 ;  /* 0x0000280000057824 */ /* 0x000fe400078e0205 */
[----:B------:R-:W1:Y:S03]  /*6c60*/  LDC.64 R108, c[0x0][0x3e8] ;  /* 0x0000fa00ff6c7b82 */ /* 0x000e660000000a00 */
[C---:B------:R-:W-:Y:S02]  /*6c70*/  IADD3 R9, PT, PT, R5.reuse, 0x800, RZ ;  /* 0x0000080005097810 */ /* 0x040fe40007ffe0ff */
[C---:B------:R-:W-:Y:S02]  /*6c80*/  IADD3 R13, PT, PT, R5.reuse, 0xc00, RZ ;  /* 0x00000c00050d7810 */ /* 0x040fe40007ffe0ff */
[C---:B------:R-:W-:Y:S02]  /*6c90*/  IADD3 R93, PT, PT, R5.reuse, 0x1000, RZ ;  /* 0x00001000055d7810 */ /* 0x040fe40007ffe0ff */
[----:B------:R-:W-:-:S02]  /*6ca0*/  IADD3 R97, PT, PT, R5, 0x1400, RZ ;  /* 0x0000140005617810 */ /* 0x000fc40007ffe0ff */
[C---:B------:R-:W-:Y:S02]  /*6cb0*/  IADD3 R101, PT, PT, R5.reuse, 0x1800, RZ ;  /* 0x0000180005657810 */ /* 0x040fe40007ffe0ff */
[C---:B------:R-:W-:Y:S02]  /*6cc0*/  IADD3 R105, PT, PT, R5.reuse, 0x1c00, RZ ;  /* 0x00001c0005697810 */ /* 0x040fe40007ffe0ff */
[C---:B------:R-:W-:Y:S01]  /*6cd0*/  IADD3 R111, PT, PT, R5.reuse, 0x2000, RZ ;  /* 0x00002000056f7810 */ /* 0x040fe20007ffe0ff */
[C---:B0-----:R-:W-:Y:S01]  /*6ce0*/  IMAD.WIDE.U32 R2, R5.reuse, 0x10, R106 ;  /* 0x0000001005027825 */ /* 0x041fe200078e006a */
[----:B------:R-:W-:-:S03]  /*6cf0*/  IADD3 R113, PT, PT, R5, 0x2400, RZ ;  /* 0x0000240005717810 */ /* 0x000fc60007ffe0ff */
        /* <DEDUP_REMOVED lines=38> */
.L_x_251:
        /* <DEDUP_REMOVED lines=10> */
.L_x_2998:


//--------------------- .text._ZN10layer_norm22ln_bwd_finalize_kernelINS_22Kernel_traits_finalizeILj40960E13__nv_bfloat16S2_S2_fjLj1024ELj4ENS_18Kernel_traits_baseILj40960ES2_S2_S2_fjLj1024EEEEEEEvNS_9BwdParamsE --------------------------
	.section	.text._ZN10layer_norm22ln_bwd_finalize_kernelINS_22Kernel_traits_finalizeILj40960E13__nv_bfloat16S2_S2_fjLj1024ELj4ENS_18Kernel_traits_baseILj40960ES2_S2_S2_fjLj1024EEEEEEEvNS_9BwdParamsE,"ax",@progbits
	.align	128
        .global         _ZN10layer_norm22ln_bwd_finalize_kernelINS_22Kernel_traits_finalizeILj40960E13__nv_bfloat16S2_S2_fjLj1024ELj4ENS_18Kernel_traits_baseILj40960ES2_S2_S2_fjLj1024EEEEEEEvNS_9BwdParamsE
        .type           _ZN10layer_norm22ln_bwd_finalize_kernelINS_22Kernel_traits_finalizeILj40960E13__nv_bfloat16S2_S2_fjLj1024ELj4ENS_18Kernel_traits_baseILj40960ES2_S2_S2_fjLj1024EEEEEEEvNS_9BwdParamsE,@function
        .size           _ZN10layer_norm22ln_bwd_finalize_kernelINS_22Kernel_traits_finalizeILj40960E13__nv_bfloat16S2_S2_fjLj1024ELj4ENS_18Kernel_traits_baseILj40960ES2_S2_S2_fjLj1024EEEEEEEvNS_9BwdParamsE,(.L_x_2999 - _ZN10layer_norm22ln_bwd_finalize_kernelINS_22Kernel_traits_finalizeILj40960E13__nv_bfloat16S2_S2_fjLj1024ELj4ENS_18Kernel_traits_baseILj40960ES2_S2_S2_fjLj1024EEEEEEEvNS_9BwdParamsE)
        .other          _ZN10layer_norm22ln_bwd_finalize_kernelINS_22Kernel_traits_finalizeILj40960E13__nv_bfloat16S2_S2_fjLj1024ELj4ENS_18Kernel_traits_baseILj40960ES2_S2_S2_fjLj1024EEEEEEEvNS_9BwdParamsE,@"STO_CUDA_ENTRY STV_DEFAULT"
_ZN10layer_norm22ln_bwd_finalize_kernelINS_22Kernel_traits_finalizeILj40960E13__nv_bfloat16S2_S2_fjLj1024ELj4ENS_18Kernel_traits_baseILj40960ES2_S2_S2_fjLj1024EEEEEEEvNS_9BwdParamsE:
.text._ZN10layer_norm22ln_bwd_finalize_kernelINS_22Kernel_traits_finalizeILj40960E13__nv_bfloat16S2_S2_fjLj1024ELj4ENS_18Kernel_traits_baseILj40960ES2_S2_S2_fjLj1024EEEEEEEvNS_9BwdParamsE:
        /* <DEDUP_REMOVED lines=37> */
.L_x_256:
        /* <DEDUP_REMOVED lines=118> */
.L_x_255:
[----:B------:R-:W-:Y:S05]  /*09b0*/  BSYNC.RECONVERGENT B1 ;  /* 0x0000000000017941 */ /* 0x000fea0003800200 */
.L_x_254:
        /* <DEDUP_REMOVED lines=65> */
.L_x_258:
[----:B------:R-:W-:Y:S05]  /*0dd0*/  BSYNC.RECONVERGENT B1 ;  /* 0x0000000000017941 */ /* 0x000fea0003800200 */
.L_x_257:
        /* <DEDUP_REMOVED lines=37> */
.L_x_260:
[----:B------:R-:W-:Y:S05]  /*1030*/  BSYNC.RECONVERGENT B1 ;  /* 0x0000000000017941 */ /* 0x000fea0003800200 */
.L_x_259:
[----:B------:R-:W-:Y:S05]  /*1040*/  @!P1 BRA `(.L_x_253) ;  /* 0x00000000003c9947 */ /* 0x000fea0003800000 */
[----:B------:R-:W0:Y:S01]  /*1050*/  LDC.64 R6, c[0x0][0x3e0] ;  /* 0x0000f800ff067b82 */ /* 0x000e220000000a00 */
[----:B------:R-:W-:Y:S01]  /*1060*/  IMAD R2, R15, 0xa000, R11 ;  /* 0x0000a0000f027824 */ /* 0x000fe200078e020b */
[----:B------:R-:W-:-:S04]  /*1070*/  IADD3 R24, PT, PT, -R24, RZ, RZ ;  /* 0x000000ff18187210 */ /* 0x000fc80007ffe1ff */
[----:B------:R-:W-:Y:S02]  /*1080*/  IADD3 R11, PT, PT, R13, R2, RZ ;  /* 0x000000020d0b7210 */ /* 0x000fe40007ffe0ff */
[----:B------:R-:W1:Y:S05]  /*1090*/  LDC.64 R8, c[0x0][0x3e8] ;  /* 0x0000fa00ff087b82 */ /* 0x000e6a0000000a00 */
.L_x_261:
        /* <DEDUP_REMOVED lines=10> */
.L_x_253:
[----:B------:R-:W-:Y:S05]  /*1140*/  BSYNC.RECONVERGENT B0 ;  /* 0x0000000000007941 */ /* 0x000fea0003800200 */
.L_x_252:
        /* <DEDUP_REMOVED lines=55> */
.L_x_262:
        /* <DEDUP_REMOVED lines=12> */
.L_x_2999:


//--------------------- .text._ZN10layer_norm13ln_bwd_kernelINS_13Kernel_traitsI13__nv_bfloat16S2_S2_fjLj40960ELj4ELj1ELj8ELj16ENS_18Kernel_traits_baseILj40960ES2_S2_S2_fjLj256EEEEEEEvNS_9BwdParamsE --------------------------
	.section	.text._ZN10layer_norm13ln_bwd_kernelINS_13Kernel_traitsI13__nv_bfloat16S2_S2_fjLj40960ELj4ELj1ELj8ELj16ENS_18Kernel_traits_baseILj40960ES2_S2_S2_fjLj256EEEEEEEvNS_9BwdParamsE,"ax",@progbits
	.align	128
        .global         _ZN10layer_norm13ln_bwd_kernelINS_13Kernel_traitsI13__nv_bfloat16S2_S2_fjLj40960ELj4ELj1ELj8ELj16ENS_18Kernel_traits_baseILj40960ES2_S2_S2_fjLj256EEEEEEEvNS_9BwdParamsE
        .type           _ZN10layer_norm13ln_bwd_kernelINS_13Kernel_traitsI13__nv_bfloat16S2_S2_fjLj40960ELj4ELj1ELj8ELj16ENS_18Kernel_traits_baseILj40960ES2_S2_S2_fjLj256EEEEEEEvNS_9BwdParamsE,@function
        .size           _ZN10layer_norm13ln_bwd_kernelINS_13Kernel_traitsI13__nv_bfloat16S2_S2_fjLj40960ELj4ELj1ELj8ELj16ENS_18Kernel_traits_baseILj40960ES2_S2_S2_fjLj256EEEEEEEvNS_9BwdParamsE,(.L_x_3000 - _ZN10layer_norm13ln_bwd_kernelINS_13Kernel_traitsI13__nv_bfloat16S2_S2_fjLj40960ELj4ELj1ELj8ELj16ENS_18Kernel_traits_baseILj40960ES2_S2_S2_fjLj256EEEEEEEvNS_9BwdParamsE)
        .other          _ZN10layer_norm13ln_bwd_kernelINS_13Kernel_traitsI13__nv_bfloat16S2_S2_fjLj40960ELj4ELj1ELj8ELj16ENS_18Kernel_traits_baseILj40960ES2_S2_S2_fjLj256EEEEEEEvNS_9BwdParamsE,@"STO_CUDA_ENTRY STV_DEFAULT"
_ZN10layer_norm13ln_bwd_kernelINS_13Kernel_traitsI13__nv_bfloat16S2_S2_fjLj40960ELj4ELj1ELj8ELj16ENS_18Kernel_traits_baseILj40960ES2_S2_S2_fjLj256EEEEEEEvNS_9BwdParamsE:
.text._ZN10layer_norm13ln_bwd_kernelINS_13Kernel_traitsI13__nv_bfloat16S2_S2_fjLj40960ELj4ELj1ELj8ELj16ENS_18Kernel_traits_baseILj40960ES2_S2_S2_fjLj256EEEEEEEvNS_9BwdParamsE:
[----:B------:R-:W0:Y:S01]  /*0000*/  LDC R1, c[0x0][0x37c] ;  /* 0x0000df00ff017b82 */ /* 0x000e220000000800 */
[----:B------:R-:W1:Y:S07]  /*0010*/  S2R R179, SR_TID.X ;  /* 0x0000000000b37919 */ /* 0x000e6e0000002100 */
[----:B------:R-:W2:Y:S01]  /*0020*/  S2UR UR9, SR_CTAID.X ;  /* 0x00000000000979c3 */ /* 0x000ea20000002500 */
[----:B------:R-:W3:Y:S01]  /*0030*/  LDCU.64 UR4, c[0x0][0x398] ;  /* 0x00007300ff0477ac */ /* 0x000ee20008000a00 */
[----:B0-----:R-:W-:Y:S01]  /*0040*/  IADD3 R1, PT, PT, R1, -0x118, RZ ;  /* 0xfffffee801017810 */ /* 0x001fe20007ffe0ff */
[----:B------:R-:W0:Y:S05]  /*0050*/  LDCU.64 UR12, c[0x0][0x358] ;  /* 0x00006b00ff0c77ac */ /* 0x000e2a0008000a00 */
[----:B------:R-:W4:Y:S08]  /*0060*/  LDC.64 R2, c[0x0][0x3b0] ;  /* 0x0000ec00ff027b82 */ /* 0x000f300000000a00 */
[----:B------:R-:W0:Y:S01]  /*0070*/  LDC.64 R4, c[0x0][0x3b8] ;  /* 0x0000ee00ff047b82 */ /* 0x000e220000000a00 */
[----:B---3--:R-:W-:-:S04]  /*0080*/  ISETP.NE.U32.AND P0, PT, RZ, UR4, PT ;  /* 0x00000004ff007c0c */ /* 0x008fc8000bf05070 */
[----:B------:R-:W-:Y:S01]  /*0090*/  ISETP.NE.AND.EX P0, PT, RZ, UR5, PT, P0 ;  /* 0x00000005ff007c0c */ /* 0x000fe2000bf05300 */
[----:B--2---:R-:W-:-:S06]  /*00a0*/  USHF.L.U32 UR4, UR9, 0x8, URZ ;  /* 0x0000000809047899 */ /* 0x004fcc00080006ff */
[----:B------:R-:W-:Y:S02]  /*00b0*/  MOV R0, UR4 ;  /* 0x0000000400007c02 */ /* 0x000fe40008000f00 */
[----:B-1----:R-:W-:-:S03]  /*00c0*/  LOP3.LUT R179, R179, 0xff, RZ, 0xc0, !PT ;  /* 0x000000ffb3b37812 */ /* 0x002fc600078ec0ff */
[----:B------:R-:W1:Y:S01]  /*00d0*/  LDCU UR4, c[0x0][0x384] ;  /* 0x00007080ff0477ac */ /* 0x000e620008000800 */
[----:B------:R-:W-:Y:S01]  /*00e0*/  LOP3.LUT R131, R179, 0x300, R0, 0xf8, !PT ;  /* 0x00000300b3837812 */ /* 0x000fe200078ef800 */
[----:B------:R-:W2:Y:S04]  /*00f0*/  @!P0 LDC.64 R6, c[0x0][0x3b0] ;  /* 0x0000ec00ff068b82 */ /* 0x000ea80000000a00 */
[----:B----4-:R-:W-:-:S05]  /*0100*/  @P0 IMAD.WIDE.U32 R2, R131, 0x10, R2 ;  /* 0x0000001083020825 */ /* 0x010fca00078e0002 */
[----:B0-----:R0:W5:Y:S04]  /*0110*/  @P0 LDG.E.128 R84, desc[UR12][R2.64] ;  /* 0x0000000c02540981 */ /* 0x001168000c1e1d00 */
[----:B------:R0:W5:Y:S04]  /*0120*/  @P0 LDG.E.128 R80, desc[UR12][R2.64+0x4000] ;  /* 0x0040000c02500981 */ /* 0x000168000c1e1d00 */
[----:B------:R0:W5:Y:S04]  /*0130*/  @P0 LDG.E.128 R76, desc[UR12][R2.64+0x8000] ;  /* 0x0080000c024c0981 */ /* 0x000168000c1e1d00 */
[----:B------:R0:W5:Y:S04]  /*0140*/  @P0 LDG.E.128 R72, desc[UR12][R2.64+0xc000] ;  /* 0x00c0000c02480981 */ /* 0x000168000c1e1d00 */
[----:B------:R0:W5:Y:S01]  /*0150*/  @P0 LDG.E.128 R68, desc[UR12][R2.64+0x10000] ;  /* 0x0100000c02440981 */ /* 0x000162000c1e1d00 */
[----:B------:R-:W-:-:S04]  /*0160*/  @P0 IMAD.WIDE.U32 R4, R131, 0x10, R4 ;  /* 0x0000001083040825 */ /* 0x000fc800078e0004 */
[----:B--2---:R-:W-:Y:S01]  /*0170*/  @!P0 IMAD.WIDE.U32 R6, R131, 0x10, R6 ;  /* 0x0000001083068825 */ /* 0x004fe200078e0006 */
[----:B------:R0:W5:Y:S04]  /*0180*/  @P0 LDG.E.128 R64, desc[UR12][R4.64] ;  /* 0x0000000c04400981 */ /* 0x000168000c1e1d00 */
[----:B------:R0:W5:Y:S04]  /*0190*/  @P0 LDG.E.128 R60, desc[UR12][R4.64+0x4000] ;  /* 0x0040000c043c0981 */ /* 0x000168000c1e1d00 */
[----:B------:R0:W5:Y:S04]  /*01a0*/  @P0 LDG.E.128 R56, desc[UR12][R4.64+0x8000] ;  /* 0x0080000c04380981 */ /* 0x000168000c1e1d00 */
[----:B------:R0:W5:Y:S04]  /*01b0*/  @P0 LDG.E.128 R52, desc[UR12][R4.64+0xc000] ;  /* 0x00c0000c04340981 */ /* 0x000168000c1e1d00 */
[----:B------:R0:W5:Y:S04]  /*01c0*/  @P0 LDG.E.128 R48, desc[UR12][R4.64+0x10000] ;  /* 0x0100000c04300981 */ /* 0x000168000c1e1d00 */
[----:B------:R0:W5:Y:S04]  /*01d0*/  @!P0 LDG.E.128 R84, desc[UR12][R6.64] ;  /* 0x0000000c06548981 */ /* 0x000168000c1e1d00 */
[----:B------:R0:W5:Y:S04]  /*01e0*/  @!P0 LDG.E.128 R80, desc[UR12][R6.64+0x4000] ;  /* 0x0040000c06508981 */ /* 0x000168000c1e1d00 */
[----:B------:R0:W5:Y:S04]  /*01f0*/  @!P0 LDG.E.128 R76, desc[UR12][R6.64+0x8000] ;  /* 0x0080000c064c8981 */ /* 0x000168000c1e1d00 */
[----:B------:R0:W5:Y:S04]  /*0200*/  @!P0 LDG.E.128 R72, desc[UR12][R6.64+0xc000] ;  /* 0x00c0000c06488981 */ /* 0x000168000c1e1d00 */
[----:B------:R0:W5:Y:S01]  /*0210*/  @!P0 LDG.E.128 R68, desc[UR12][R6.64+0x10000] ;  /* 0x0100000c06448981 */ /* 0x000162000c1e1d00 */
[----:B------:R-:W-:Y:S01]  /*0220*/  USHF.R.U32.HI UR10, URZ, 0x2, UR9 ;  /* 0x00000002ff0a7899 */ /* 0x000fe20008011609 */
[----:B------:R-:W-:-:S02]  /*0230*/  CS2R R32, SRZ ;  /* 0x0000000000207805 */ /* 0x000fc4000001ff00 */
[----:B------:R-:W-:Y:S02]  /*0240*/  CS2R R34, SRZ ;  /* 0x0000000000227805 */ /* 0x000fe4000001ff00 */
[----:B------:R-:W-:Y:S01]  /*0250*/  CS2R R36, SRZ ;  /* 0x0000000000247805 */ /* 0x000fe2000001ff00 */
[----:B-1----:R-:W-:Y:S01]  /*0260*/  UISETP.GE.AND UP0, UPT, UR10, UR4, UPT ;  /* 0x000000040a00728c */ /* 0x002fe2000bf06270 */
        /* <DEDUP_REMOVED lines=36> */
[----:B------:R-:W-:Y:S01]  /*04b0*/  CS2R R142, SRZ ;  /* 0x00000000008e7805 */ /* 0x000fe2000001ff00 */
[----:B0-----:R-:W-:Y:S06]  /*04c0*/  BRA.U UP0, `(.L_x_263) ;  /* 0x0000006500c07547 */ /* 0x001fec000b800000 */
[----:B------:R0:W-:Y:S01]  /*04d0*/  STL [R1+0x54], RZ ;  /* 0x000054ff01007387 */ /* 0x0001e20000100800 */
[----:B-----5:R-:W-:Y:S01]  /*04e0*/  PRMT R104, R51, 0x7632, R104 ;  /* 0x0000763233687816 */ /* 0x020fe20000000068 */
[----:B------:R-:W-:Y:S01]  /*04f0*/  HFMA2 R3, -RZ, RZ, 0, 0 ;  /* 0x00000000ff037431 */ /* 0x000fe200000001ff */
[----:B------:R-:W-:Y:S01]  /*0500*/  PRMT R103, R50, 0x7632, R103 ;  /* 0x0000763232677816 */ /* 0x000fe20000000067 */
[----:B------:R0:W-:Y:S01]  /*0510*/  STL [R1+0x50], RZ ;  /* 0x000050ff01007387 */ /* 0x0001e20000100800 */
[----:B------:R-:W-:Y:S02]  /*0520*/  PRMT R102, R49, 0x7632, R102 ;  /* 0x0000763231667816 */ /* 0x000fe40000000066 */
[----:B------:R-:W-:Y:S02]  /*0530*/  CS2R R30, SRZ ;  /* 0x00000000001e7805 */ /* 0x000fe4000001ff00 */
[----:B------:R-:W-:Y:S01]  /*0540*/  PRMT R101, R48, 0x7632, R101 ;  /* 0x0000763230657816 */ /* 0x000fe20000000065 */
[----:B------:R0:W-:Y:S01]  /*0550*/  STL [R1+0x4c], RZ ;  /* 0x00004cff01007387 */ /* 0x0001e20000100800 */
[----:B------:R-:W-:-:S02]  /*0560*/  PRMT R100, R55, 0x7632, R100 ;  /* 0x0000763237647816 */ /* 0x000fc40000000064 */
[----:B------:R-:W-:Y:S02]  /*0570*/  CS2R R28, SRZ ;  /* 0x00000000001c7805 */ /* 0x000fe4000001ff00 */
        /* <DEDUP_REMOVED lines=28> */
[----:B------:R-:W-:Y:S01]  /*0740*/  PLOP3.LUT P0, PT, PT, PT, PT, 0x8, 0x80 ;  /* 0x000000000080781c */ /* 0x000fe20003f0e170 */
        /* <DEDUP_REMOVED lines=21> */
[----:B------:R-:W-:Y:S01]  /*08a0*/  PRMT R40, R77, 0x7632, R40 ;  /* 0x000076324d287816 */ /* 0x000fe20000000028 */
[----:B------:R-:W-:Y:S01]  /*08b0*/  UMOV UR4, URZ ;  /* 0x000000ff00047c82 */ /* 0x000fe20008000000 */
[----:B------:R-:W-:Y:S01]  /*08c0*/  PRMT R39, R76, 0x7632, R39 ;  /* 0x000076324c277816 */ /* 0x000fe20000000027 */
[----:B------:R0:W-:Y:S01]  /*08d0*/  STL [R1+0x84], RZ ;  /* 0x000084ff01007387 */ /* 0x0001e20000100800 */
[----:B------:R-:W-:Y:S02]  /*08e0*/  PRMT R38, R83, 0x7632, R38 ;  /* 0x0000763253267816 */ /* 0x000fe40000000026 */
[----:B------:R-:W-:Y:S01]  /*08f0*/  PRMT R37, R82, 0x7632, R37 ;  /* 0x0000763252257816 */ /* 0x000fe20000000025 */
[----:B------:R0:W-:Y:S01]  /*0900*/  STL [R1+0x80], RZ ;  /* 0x000080ff01007387 */ /* 0x0001e20000100800 */
[----:B------:R-:W-:-:S02]  /*0910*/  PRMT R36, R81, 0x7632, R36 ;  /* 0x0000763251247816 */ /* 0x000fc40000000024 */
[----:B------:R-:W-:Y:S01]  /*0920*/  PRMT R35, R80, 0x7632, R35 ;  /* 0x0000763250237816 */ /* 0x000fe20000000023 */
[----:B------:R0:W-:Y:S01]  /*0930*/  STL [R1+0x7c], RZ ;  /* 0x00007cff01007387 */ /* 0x0001e20000100800 */
[----:B------:R-:W-:Y:S02]  /*0940*/  PRMT R34, R87, 0x7632, R34 ;  /* 0x0000763257227816 */ /* 0x000fe40000000022 */
[----:B------:R-:W-:Y:S01]  /*0950*/  PRMT R33, R86, 0x7632, R33 ;  /* 0x0000763256217816 */ /* 0x000fe20000000021 */
[----:B------:R0:W-:Y:S01]  /*0960*/  STL [R1+0x38], RZ ;  /* 0x000038ff01007387 */ /* 0x0001e20000100800 */
[----:B------:R-:W-:-:S03]  /*0970*/  PRMT R32, R85, 0x7632, R32 ;  /* 0x0000763255207816 */ /* 0x000fc60000000020 */
        /* <DEDUP_REMOVED lines=30> */
[----:B------:R0:W-:Y:S04]  /*0b60*/  STL [R1], RZ ;  /* 0x000000ff01007387 */ /* 0x0001e80000100800 */
[----:B------:R0:W-:Y:S04]  /*0b70*/  STL.S16 [R1+0x114], R104 ;  /* 0x0001146801007387 */ /* 0x0001e80000100600 */
        /* <DEDUP_REMOVED lines=17> */
[----:B------:R0:W-:Y:S02]  /*0c90*/  STL.S16 [R1+0xcc], R0 ;  /* 0x0000cc0001007387 */ /* 0x0001e40000100600 */
.L_x_274:
[----:B-1----:R-:W1:Y:S01]  /*0ca0*/  LDCU.64 UR6, c[0x0][0x398] ;  /* 0x00007300ff0677ac */ /* 0x002e620008000a00 */
[----:B------:R-:W2:Y:S01]  /*0cb0*/  LDCU.64 UR8, c[0x0][0x3a8] ;  /* 0x00007500ff0877ac */ /* 0x000ea20008000a00 */
[----:B-1----:R-:W-:-:S04]  /*0cc0*/  UISETP.NE.U32.AND UP0, UPT, UR6, URZ, UPT ;  /* 0x000000ff0600728c */ /* 0x002fc8000bf05070 */
[----:B------:R-:W-:Y:S02]  /*0cd0*/  UISETP.NE.AND.EX UP0, UPT, UR7, URZ, UPT, UP0 ;  /* 0x000000ff0700728c */ /* 0x000fe4000bf05300 */
[----:B--2---:R-:W-:-:S04]  /*0ce0*/  UIMAD.WIDE UR8, UR10, 0x4, UR8 ;  /* 0x000000040a0878a5 */ /* 0x004fc8000f8e0208 */
[----:B------:R-:W-:Y:S02]  /*0cf0*/  PLOP3.LUT P1, PT, PT, PT, UP0, 0x80, 0x8 ;  /* 0x000000000008781c */ /* 0x000fe40003f2f008 */
[----:B0-----:R-:W-:Y:S02]  /*0d00*/  MOV R88, UR8 ;  /* 0x0000000800587c02 */ /* 0x001fe40008000f00 */
        /* <DEDUP_REMOVED lines=8> */
[----:B------:R-:W-:Y:S01]  /*0d90*/  MOV R132, UR10 ;  /* 0x0000000a00847c02 */ /* 0x000fe20008000f00 */
[----:B0-----:R-:W-:-:S06]  /*0da0*/  USHF.L.U32 UR5, UR9, 0x8, URZ ;  /* 0x0000000809057899 */ /* 0x001fcc00080006ff */
[----:B------:R-:W-:Y:S01]  /*0db0*/  MOV R0, UR5 ;  /* 0x0000000500007c02 */ /* 0x000fe20008000f00 */
[----:B------:R-:W-:-:S03]  /*0dc0*/  UMOV UR5, URZ ;  /* 0x000000ff00057c82 */ /* 0x000fc60008000000 */
[----:B------:R-:W-:-:S05]  /*0dd0*/  LOP3.LUT R131, R179, 0x300, R0, 0xf8, !PT ;  /* 0x00000300b3837812 */ /* 0x000fca00078ef800 */
[----:B------:R-:W-:Y:S01]  /*0de0*/  IMAD R132, R132, 0x1400, R131 ;  /* 0x0000140084847824 */ /* 0x000fe200078e0283 */
[----:B--2---:R-:W-:Y:S02]  /*0df0*/  R2UR UR15, R88 ;  /* 0x00000000580f72ca */ /* 0x004fe400000e0000 */
[----:B---3--:R-:W-:Y:S01]  /*0e00*/  @!P1 R2UR UR5, R90 ;  /* 0x000000005a0592ca */ /* 0x008fe200000e0000 */
[----:B------:R-:W-:-:S14]  /*0e10*/  BRA.U UP0, `(.L_x_264) ;  /* 0x00000001006c7547 */ /* 0x000fdc000b800000 */
[----:B------:R-:W0:Y:S01]  /*0e20*/  LDC.64 R88, c[0x0][0x3d8] ;  /* 0x0000f600ff587b82 */ /* 0x000e220000000a00 */
[C---:B------:R-:W-:Y:S02]  /*0e30*/  IADD3 R113, PT, PT, R132.reuse, 0x400, RZ ;  /* 0x0000040084717810 */ /* 0x040fe40007ffe0ff */
[C---:B------:R-:W-:Y:S02]  /*0e40*/  IADD3 R117, PT, PT, R132.reuse, 0x800, RZ ;  /* 0x0000080084757810 */ /* 0x040fe40007ffe0ff */
[C---:B------:R-:W-:Y:S02]  /*0e50*/  IADD3 R121, PT, PT, R132.reuse, 0xc00, RZ ;  /* 0x00000c0084797810 */ /* 0x040fe40007ffe0ff */
[C---:B------:R-:W-:Y:S01]  /*0e60*/  IADD3 R125, PT, PT, R132.reuse, 0x1000, RZ ;  /* 0x00001000847d7810 */ /* 0x040fe20007ffe0ff */
[----:B------:R-:W1:Y:S01]  /*0e70*/  LDC.64 R108, c[0x0][0x390] ;  /* 0x0000e400ff6c7b82 */ /* 0x000e620000000a00 */
[----:B0-----:R-:W-:-:S04]  /*0e80*/  IMAD.WIDE.U32 R104, R132, 0x10, R88 ;  /* 0x0000001084687825 */ /* 0x001fc800078e0058 */
[--C-:B------:R-:W-:Y:S02]  /*0e90*/  IMAD.WIDE.U32 R100, R113, 0x10, R88.reuse ;  /* 0x0000001071647825 */ /* 0x100fe400078e0058 */
[----:B------:R-:W5:Y:S02]  /*0ea0*/  LDG.E.128 R104, desc[UR12][R104.64] ;  /* 0x0000000c68687981 */ /* 0x000f64000c1e1d00 */
[--C-:B------:R-:W-:Y:S02]  /*0eb0*/  IMAD.WIDE.U32 R96, R117, 0x10, R88.reuse ;  /* 0x0000001075607825 */ /* 0x100fe400078e0058 */
[----:B------:R-:W5:Y:S02]  /*0ec0*/  LDG.E.128 R100, desc[UR12][R100.64] ;  /* 0x0000000c64647981 */ /* 0x000f64000c1e1d00 */
[--C-:B------:R-:W-:Y:S02]  /*0ed0*/  IMAD.WIDE.U32 R92, R121, 0x10, R88.reuse ;  /* 0x00000010795c7825 */ /* 0x100fe400078e0058 */
[----:B------:R-:W5:Y:S02]  /*0ee0*/  LDG.E.128 R96, desc[UR12][R96.64] ;  /* 0x0000000c60607981 */ /* 0x000f64000c1e1d00 */
[----:B------:R-:W-:-:S02]  /*0ef0*/  IMAD.WIDE.U32 R88, R125, 0x10, R88 ;  /* 0x000000107d587825 */ /* 0x000fc400078e0058 */
[----:B------:R-:W5:Y:S02]  /*0f00*/  LDG.E.128 R92, desc[UR12][R92.64] ;  /* 0x0000000c5c5c7981 */ /* 0x000f64000c1e1d00 */
[--C-:B-1----:R-:W-:Y:S02]  /*0f10*/  IMAD.WIDE.U32 R112, R113, 0x10, R108.reuse ;  /* 0x0000001071707825 */ /* 0x102fe400078e006c */
[----:B------:R-:W5:Y:S02]  /*0f20*/  LDG.E.128 R88, desc[UR12][R88.64] ;  /* 0x0000000c58587981 */ /* 0x000f64000c1e1d00 */
[--C-:B------:R-:W-:Y:S02]  /*0f30*/  IMAD.WIDE.U32 R116, R117, 0x10, R108.reuse ;  /* 0x0000001075747825 */ /* 0x100fe400078e006c */
[----:B------:R-:W5:Y:S02]  /*0f40*/  LDG.E.128 R112, desc[UR12][R112.64] ;  /* 0x0000000c70707981 */ /* 0x000f64000c1e1d00 */
[----:B------:R-:W-:-:S02]  /*0f50*/  IMAD.WIDE.U32 R120, R121, 0x10, R108 ;  /* 0x0000001079787825 */ /* 0x000fc400078e006c */
[----:B------:R-:W5:Y:S02]  /*0f60*/  LDG.E.128 R116, desc[UR12][R116.64] ;  /* 0x0000000c74747981 */ /* 0x000f64000c1e1d00 */
[--C-:B------:R-:W-:Y:S02]  /*0f70*/  IMAD.WIDE.U32 R124, R125, 0x10, R108.reuse ;  /* 0x000000107d7c7825 */ /* 0x100fe400078e006c */
[----:B------:R-:W5:Y:S02]  /*0f80*/  LDG.E.128 R120, desc[UR12][R120.64] ;  /* 0x0000000c78787981 */ /* 0x000f64000c1e1d00 */
[----:B------:R-:W-:Y:S02]  /*0f90*/  IMAD.WIDE.U32 R108, R132, 0x10, R108 ;  /* 0x00000010846c7825 */ /* 0x000fe400078e006c */
[----:B------:R-:W5:Y:S04]  /*0fa0*/  LDG.E.128 R124, desc[UR12][R124.64] ;  /* 0x0000000c7c7c7981 */ /* 0x000f68000c1e1d00 */
[----:B------:R-:W5:Y:S01]  /*0fb0*/  LDG.E.128 R108, desc[UR12][R108.64] ;  /* 0x0000000c6c6c7981 */ /* 0x000f62000c1e1d00 */
[----:B------:R-:W-:Y:S05]  /*0fc0*/  BRA `(.L_x_265) ;  /* 0x0000000000687947 */ /* 0x000fea0003800000 */
.L_x_264:
        /* <DEDUP_REMOVED lines=25> */
[----:B------:R-:W5:Y:S02]  /*1160*/  LDG.E.128 R108, desc[UR12][R108.64] ;  /* 0x0000000c6c6c7981 */ /* 0x000f64000c1e1d00 */
.L_x_265:
        /* <DEDUP_REMOVED lines=45> */
[----:B------:R-:W-:Y:S02]  /*1440*/  SHF.L.U32 R176, R0, 0x10, RZ ;  /* 0x0000001000b07819 */ /* 0x000fe400000006ff */
[----:B------:R-:W-:Y:S01]  /*1450*/  SHF.L.U32 R198, R96, 0x10, RZ ;  /* 0x0000001060c67819 */ /* 0x000fe200000006ff */
[----:B------:R-:W-:Y:S01]  /*1460*/  FADD.FTZ R161, R161, -UR5 ;  /* 0x80000005a1a17e21 */ /* 0x000fe20008010000 */
[----:B------:R-:W-:Y:S01]  /*1470*/  SHF.L.U32 R120, R142, 0x10, RZ ;  /* 0x000000108e787819 */ /* 0x000fe200000006ff */
[----:B------:R-:W-:Y:S01]  /*1480*/  FADD.FTZ R176, R176, -UR5 ;  /* 0x80000005b0b07e21 */ /* 0x000fe20008010000 */
[----:B------:R-:W-:Y:S01]  /*1490*/  SHF.L.U32 R0, R76, 0x10, RZ ;  /* 0x000000104c007819 */ /* 0x000fe200000006ff */
[----:B------:R-:W-:Y:S01]  /*14a0*/  FMUL.FTZ R161, R161, UR15 ;  /* 0x0000000fa1a17c20 */ /* 0x000fe20008410000 */
[----:B------:R-:W-:Y:S01]  /*14b0*/  SHF.L.U32 R104, R104, 0x10, RZ ;  /* 0x0000001068687819 */ /* 0x000fe200000006ff */
[----:B------:R-:W-:Y:S01]  /*14c0*/  FADD.FTZ R120, R120, -UR5 ;  /* 0x8000000578787e21 */ /* 0x000fe20008010000 */
[----:B------:R-:W-:Y:S01]  /*14d0*/  PRMT R2, R84, 0x7632, R2 ;  /* 0x0000763254027816 */ /* 0x000fe20000000002 */
[----:B------:R-:W-:Y:S01]  /*14e0*/  FMUL.FTZ R176, R176, UR15 ;  /* 0x0000000fb0b07c20 */ /* 0x000fe20008410000 */
[----:B------:R-:W-:-:S02]  /*14f0*/  SHF.L.U32 R191, R84, 0x10, RZ ;  /* 0x0000001054bf7819 */ /* 0x000fc400000006ff */
[----:B------:R-:W-:Y:S02]  /*1500*/  SHF.L.U32 R139, R151, 0x10, RZ ;  /* 0x00000010978b7819 */ /* 0x000fe400000006ff */
[----:B------:R-:W-:Y:S02]  /*1510*/  SHF.L.U32 R157, R157, 0x10, RZ ;  /* 0x000000109d9d7819 */ /* 0x000fe400000006ff */
        /* <DEDUP_REMOVED lines=21> */
[----:B------:R-:W-:Y:S01]  /*1670*/  FMUL.FTZ R120, R192, R206 ;  /* 0x000000cec0787220 */ /* 0x000fe20000410000 */
[----:B------:R-:W-:Y:S01]  /*1680*/  SHF.L.U32 R92, R164, 0x10, RZ ;  /* 0x00000010a45c7819 */ /* 0x000fe200000006ff */
[----:B------:R-:W-:Y:S01]  /*1690*/  FADD.FTZ R228, RZ, R2 ;  /* 0x00000002ffe47221 */ /* 0x000fe20000010000 */
[----:B------:R-:W-:Y:S01]  /*16a0*/  SHF.L.U32 R94, R85, 0x10, RZ ;  /* 0x00000010555e7819 */ /* 0x000fe200000006ff */
[----:B------:R-:W-:Y:S01]  /*16b0*/  FFMA.FTZ R229, R0, R2, RZ ;  /* 0x0000000200e57223 */ /* 0x000fe200000100ff */
[----:B------:R-:W-:Y:S01]  /*16c0*/  SHF.L.U32 R205, R95, 0x10, RZ ;  /* 0x000000105fcd7819 */ /* 0x000fe200000006ff */
[----:B------:R-:W-:Y:S01]  /*16d0*/  FADD.FTZ R109, R92, -UR5 ;  /* 0x800000055c6d7e21 */ /* 0x000fe20008010000 */
[----:B------:R-:W-:Y:S01]  /*16e0*/  SHF.L.U32 R110, R110, 0x10, RZ ;  /* 0x000000106e6e7819 */ /* 0x000fe200000006ff */
[----:B------:R-:W-:Y:S01]  /*16f0*/  FMUL.FTZ R94, R94, R105 ;  /* 0x000000695e5e7220 */ /* 0x000fe20000410000 */
[----:B------:R-:W-:Y:S01]  /*1700*/  SHF.L.U32 R207, R207, 0x10, RZ ;  /* 0x00000010cfcf7819 */ /* 0x000fe200000006ff */
[----:B------:R-:W-:Y:S01]  /*1710*/  FMUL.FTZ R108, R108, UR15 ;  /* 0x0000000f6c6c7c20 */ /* 0x000fe20008410000 */
[----:B------:R-:W-:Y:S01]  /*1720*/  SHF.L.U32 R95, R32, 0x10, RZ ;  /* 0x00000010205f7819 */ /* 0x000fe200000006ff */
[----:B------:R-:W-:Y:S01]  /*1730*/  FADD.FTZ R228, R228, R120 ;  /* 0x00000078e4e47221 */ /* 0x000fe20000010000 */
[----:B------:R-:W-:Y:S01]  /*1740*/  FFMA.FTZ R229, R119, R120, R229 ;  /* 0x0000007877e57223 */ /* 0x000fe200000100e5 */
[----:B------:R-:W-:Y:S01]  /*1750*/  SHF.L.U32 R178, R107, 0x10, RZ ;  /* 0x000000106bb27819 */ /* 0x000fe200000006ff */
[----:B------:R-:W-:Y:S01]  /*1760*/  FMUL.FTZ R109, R109, UR15 ;  /* 0x0000000f6d6d7c20 */ /* 0x000fe20008410000 */
[----:B------:R-:W-:Y:S01]  /*1770*/  SHF.L.U32 R200, R98, 0x10, RZ ;  /* 0x0000001062c87819 */ /* 0x000fe200000006ff */
[----:B------:R-:W-:Y:S01]  /*1780*/  FMUL.FTZ R95, R95, R207 ;  /* 0x000000cf5f5f7220 */ /* 0x000fe20000410000 */
        /* <DEDUP_REMOVED lines=66> */
[----:B------:R-:W-:Y:S01]  /*1bb0*/  FMUL.FTZ R113, R187, R211 ;  /* 0x000000d3bb717220 */ /* 0x000fe20000410000 */
[----:B------:R-:W-:Y:S01]  /*1bc0*/  FMUL.FTZ R93, R93, UR15 ;  /* 0x0000000f5d5d7c20 */ /* 0x000fe20008410000 */
[----:B------:R-:W-:Y:S01]  /*1bd0*/  FADD.FTZ R228, R228, R112 ;  /* 0x00000070e4e47221 */ /* 0x000fe20000010000 */
[----:B------:R-:W-:Y:S01]  /*1be0*/  FFMA.FTZ R229, R92, R112, R229 ;  /* 0x000000705ce57223 */ /* 0x000fe200000100e5 */
        /* <DEDUP_REMOVED lines=24> */
[----:B------:R-:W-:Y:S01]  /*1d70*/  FADD.FTZ R145, R145, -UR5 ;  /* 0x8000000591917e21 */ /* 0x000fe20008010000 */
[----:B------:R-:W-:Y:S01]  /*1d80*/  FMUL.FTZ R117, R184, R213 ;  /* 0x000000d5b8757220 */ /* 0x000fe20000410000 */
[----:B------:R-:W-:Y:S01]  /*1d90*/  FMUL.FTZ R143, R143, UR15 ;  /* 0x0000000f8f8f7c20 */ /* 0x000fe20008410000 */
[----:B------:R-:W-:Y:S01]  /*1da0*/  FADD.FTZ R228, R228, R116 ;  /* 0x00000074e4e47221 */ /* 0x000fe20000010000 */
[----:B------:R-:W-:Y:S01]  /*1db0*/  FFMA.FTZ R229, R141, R116, R229 ;  /* 0x000000748de57223 */ /* 0x000fe200000100e5 */
[----:B------:R-:W-:Y:S01]  /*1dc0*/  SHF.L.U32 R163, R121, 0x10, RZ ;  /* 0x0000001079a37819 */ /* 0x000fe200000006ff */
[----:B------:R-:W-:Y:S01]  /*1dd0*/  FADD.FTZ R147, R147, -UR5 ;  /* 0x8000000593937e21 */ /* 0x000fe20008010000 */
        /* <DEDUP_REMOVED lines=204> */
.L_x_266:
[----:B------:R-:W2:Y:S04]  /*2aa0*/  LDL R250, [R1+0xd0] ;  /* 0x0000d00001fa7983 */ /* 0x000ea80000100800 */
[----:B------:R-:W3:Y:S01]  /*2ab0*/  LDL R252, [R1+0xd8] ;  /* 0x0000d80001fc7983 */ /* 0x000ee20000100800 */
[----:B------:R-:W-:-:S03]  /*2ac0*/  SHF.L.U32 R169, R124, 0x10, RZ ;  /* 0x000000107ca97819 */ /* 0x000fc600000006ff */
[----:B------:R-:W4:Y:S01]  /*2ad0*/  LDL R124, [R1+0xe0] ;  /* 0x0000e000017c7983 */ /* 0x000f220000100800 */
[----:B------:R-:W-:-:S03]  /*2ae0*/  SHF.L.U32 R179, R162, 0x10, RZ ;  /* 0x00000010a2b37819 */ /* 0x000fc600000006ff */
[----:B------:R-:W5:Y:S01]  /*2af0*/  LDL R162, [R1+0xe8] ;  /* 0x0000e80001a27983 */ /* 0x000f620000100800 */
[----:B------:R-:W-:-:S03]  /*2b00*/  SHF.L.U32 R173, R126, 0x10, RZ ;  /* 0x000000107ead7819 */ /* 0x000fc600000006ff */
[----:B------:R-:W5:Y:S01]  /*2b10*/  LDL R126, [R1+0xf0] ;  /* 0x0000f000017e7983 */ /* 0x000f620000100800 */
[----:B------:R-:W-:-:S03]  /*2b20*/  SHF.L.U32 R198, R159, 0x10, RZ ;  /* 0x000000109fc67819 */ /* 0x000fc600000006ff */
[----:B------:R-:W5:Y:S04]  /*2b30*/  LDL R159, [R1+0xf8] ;  /* 0x0000f800019f7983 */ /* 0x000f680000100800 */
[----:B------:R-:W5:Y:S01]  /*2b40*/  LDL R182, [R1+0x100] ;  /* 0x0001000001b67983 */ /* 0x000f620000100800 */
[----:B------:R-:W-:Y:S02]  /*2b50*/  SHF.L.U32 R170, R119, 0x10, RZ ;  /* 0x0000001077aa7819 */ /* 0x000fe400000006ff */
[----:B------:R-:W-:Y:S01]  /*2b60*/  SHF.L.U32 R202, R152, 0x10, RZ ;  /* 0x0000001098ca7819 */ /* 0x000fe200000006ff */
[----:B------:R-:W5:Y:S01]  /*2b70*/  LDL R249, [R1+0xcc] ;  /* 0x0000cc0001f97983 */ /* 0x000f620000100800 */
[----:B------:R-:W-:-:S03]  /*2b80*/  SHF.L.U32 R227, R151, 0x10, RZ ;  /* 0x0000001097e37819 */ /* 0x000fc600000006ff */
[----:B------:R-:W5:Y:S01]  /*2b90*/  LDL R251, [R1+0xd4] ;  /* 0x0000d40001fb7983 */ /* 0x000f620000100800 */
[----:B------:R-:W-:Y:S02]  /*2ba0*/  SHF.L.U32 R165, R122, 0x10, RZ ;  /* 0x000000107aa57819 */ /* 0x000fe400000006ff */
[----:B------:R-:W-:Y:S01]  /*2bb0*/  SHF.L.U32 R191, R158, 0x10, RZ ;  /* 0x000000109ebf7819 */ /* 0x000fe200000006ff */
[----:B------:R-:W5:Y:S01]  /*2bc0*/  LDL R122, [R1+0xdc] ;  /* 0x0000dc00017a7983 */ /* 0x000f620000100800 */
[----:B------:R-:W-:Y:S02]  /*2bd0*/  SHF.L.U32 R167, R123, 0x10, RZ ;  /* 0x000000107ba77819 */ /* 0x000fe400000006ff */
[----:B------:R-:W-:Y:S01]  /*2be0*/  SHF.L.U32 R172, R157, 0x10, RZ ;  /* 0x000000109dac7819 */ /* 0x000fe200000006ff */
[----:B------:R-:W5:Y:S01]  /*2bf0*/  LDL R123, [R1+0xe4] ;  /* 0x0000e400017b7983 */ /* 0x000f620000100800 */
[----:B------:R-:W-:Y:S02]  /*2c00*/  SHF.L.U32 R171, R125, 0x10, RZ ;  /* 0x000000107dab7819 */ /* 0x000fe400000006ff */
[----:B------:R-:W-:Y:S01]  /*2c10*/  SHF.L.U32 R230, R144, 0x10, RZ ;  /* 0x0000001090e67819 */ /* 0x000fe200000006ff */
[----:B------:R-:W5:Y:S01]  /*2c20*/  LDL R125, [R1+0xec] ;  /* 0x0000ec00017d7983 */ /* 0x000f620000100800 */
[----:B------:R-:W-:-:S02]  /*2c30*/  SHF.L.U32 R180, R110, 0x10, RZ ;  /* 0x000000106eb47819 */ /* 0x000fc400000006ff */
[----:B------:R-:W-:Y:S01]  /*2c40*/  SHF.L.U32 R110, R127, 0x10, RZ ;  /* 0x000000107f6e7819 */ /* 0x000fe200000006ff */
[----:B------:R-:W5:Y:S04]  /*2c50*/  LDL R158, [R1+0xfc] ;  /* 0x0000fc00019e7983 */ /* 0x000f680000100800 */
[----:B------:R-:W5:Y:S01]  /*2c60*/  LDL R127, [R1+0xf4] ;  /* 0x0000f400017f7983 */ /* 0x000f620000100800 */
[----:B------:R-:W-:Y:S02]  /*2c70*/  SHF.L.U32 R181, R108, 0x10, RZ ;  /* 0x000000106cb57819 */ /* 0x000fe400000006ff */
[----:B------:R-:W-:Y:S01]  /*2c80*/  SHF.L.U32 R108, R109, 0x10, RZ ;  /* 0x000000106d6c7819 */ /* 0x000fe200000006ff */
[----:B------:R-:W5:Y:S01]  /*2c90*/  LDL R200, [R1+0x108] ;  /* 0x0001080001c87983 */ /* 0x000f620000100800 */
[----:B------:R-:W-:-:S03]  /*2ca0*/  SHF.L.U32 R109, R164, 0x10, RZ ;  /* 0x00000010a46d7819 */ /* 0x000fc600000006ff */
[----:B------:R-:W5:Y:S04]  /*2cb0*/  LDL R164, [R1+0x10c] ;  /* 0x00010c0001a47983 */ /* 0x000f680000100800 */
[----:B------:R-:W5:Y:S01]  /*2cc0*/  LDL R166, [R1+0x110] ;  /* 0x0001100001a67983 */ /* 0x000f620000100800 */
[----:B--2---:R-:W-:-:S05]  /*2cd0*/  SHF.L.U32 R119, R250, 0x10, RZ ;  /* 0x00000010fa777819 */ /* 0x004fca00000006ff */
[----:B------:R-:W-:Y:S01]  /*2ce0*/  FADD.FTZ R179, R179, -R119 ;  /* 0x80000077b3b37221 */ /* 0x000fe20000010000 */
[----:B---3--:R-:W-:-:S05]  /*2cf0*/  SHF.L.U32 R119, R252, 0x10, RZ ;  /* 0x00000010fc777819 */ /* 0x008fca00000006ff */
[----:B------:R-:W-:Y:S01]  /*2d00*/  FADD.FTZ R202, R202, -R119 ;  /* 0x80000077caca7221 */ /* 0x000fe20000010000 */
[----:B----4-:R-:W-:-:S05]  /*2d10*/  SHF.L.U32 R119, R124, 0x10, RZ ;  /* 0x000000107c777819 */ /* 0x010fca00000006ff */
[----:B------:R-:W-:Y:S01]  /*2d20*/  FADD.FTZ R227, R227, -R119 ;  /* 0x80000077e3e37221 */ /* 0x000fe20000010000 */
[----:B-----5:R-:W-:Y:S02]  /*2d30*/  SHF.L.U32 R119, R162, 0x10, RZ ;  /* 0x00000010a2777819 */ /* 0x020fe400000006ff */
[----:B------:R-:W2:Y:S03]  /*2d40*/  LDL R162, [R1+0x104] ;  /* 0x0001040001a27983 */ /* 0x000ea60000100800 */
[----:B------:R-:W-:Y:S01]  /*2d50*/  FADD.FTZ R191, R191, -R119 ;  /* 0x80000077bfbf7221 */ /* 0x000fe20000010000 */
[----:B------:R-:W-:-:S05]  /*2d60*/  SHF.L.U32 R119, R126, 0x10, RZ ;  /* 0x000000107e777819 */ /* 0x000fca00000006ff */
[----:B------:R-:W-:Y:S01]  /*2d70*/  FADD.FTZ R172, R172, -R119 ;  /* 0x80000077acac7221 */ /* 0x000fe20000010000 */
[----:B------:R-:W-:-:S05]  /*2d80*/  SHF.L.U32 R119, R159, 0x10, RZ ;  /* 0x000000109f777819 */ /* 0x000fca00000006ff */
[----:B------:R-:W-:Y:S01]  /*2d90*/  FADD.FTZ R230, R230, -R119 ;  /* 0x80000077e6e67221 */ /* 0x000fe20000010000 */
[----:B------:R-:W-:Y:S02]  /*2da0*/  SHF.L.U32 R119, R182, 0x10, RZ ;  /* 0x00000010b6777819 */ /* 0x000fe400000006ff */
[----:B------:R-:W3:Y:S01]  /*2db0*/  LDL R182, [R1+0x114] ;  /* 0x0001140001b67983 */ /* 0x000ee20000100800 */
[----:B------:R-:W-:Y:S02]  /*2dc0*/  SHF.L.U32 R203, R112, 0x10, RZ ;  /* 0x0000001070cb7819 */ /* 0x000fe400000006ff */
[----:B------:R-:W-:-:S05]  /*2dd0*/  SHF.L.U32 R112, R249, 0x10, RZ ;  /* 0x00000010f9707819 */ /* 0x000fca00000006ff */
[----:B------:R-:W-:Y:S01]  /*2de0*/  FADD.FTZ R109, R109, -R112 ;  /* 0x800000706d6d7221 */ /* 0x000fe20000010000 */
[----:B------:R-:W-:Y:S02]  /*2df0*/  SHF.L.U32 R112, R251, 0x10, RZ ;  /* 0x00000010fb707819 */ /* 0x000fe400000006ff */
[----:B------:R-:W-:Y:S02]  /*2e00*/  SHF.L.U32 R199, R111, 0x10, RZ ;  /* 0x000000106fc77819 */ /* 0x000fe400000006ff */
[----:B------:R-:W-:Y:S01]  /*2e10*/  SHF.L.U32 R161, R120, 0x10, RZ ;  /* 0x0000001078a17819 */ /* 0x000fe200000006ff */
[----:B------:R-:W-:Y:S01]  /*2e20*/  FADD.FTZ R198, R198, -R112 ;  /* 0x80000070c6c67221 */ /* 0x000fe20000010000 */
[----:B------:R-:W-:Y:S02]  /*2e30*/  SHF.L.U32 R111, R113, 0x10, RZ ;  /* 0x00000010716f7819 */ /* 0x000fe400000006ff */
[----:B------:R-:W-:Y:S02]  /*2e40*/  SHF.L.U32 R120, R66, 0x10, RZ ;  /* 0x0000001042787819 */ /* 0x000fe400000006ff */
[----:B------:R-:W-:-:S02]  /*2e50*/  SHF.L.U32 R228, R147, 0x10, RZ ;  /* 0x0000001093e47819 */ /* 0x000fc400000006ff */
        /* <DEDUP_REMOVED lines=8> */
[----:B------:R-:W-:Y:S01]  /*2ee0*/  MUFU.RCP R178, R2 ;  /* 0x0000000200b27308 */ /* 0x000fe20000001000 */
[----:B------:R-:W-:-:S02]  /*2ef0*/  SHF.L.U32 R175, R87, 0x10, RZ ;  /* 0x0000001057af7819 */ /* 0x000fc400000006ff */
[----:B------:R-:W-:Y:S02]  /*2f00*/  SHF.L.U32 R226, R115, 0x10, RZ ;  /* 0x0000001073e27819 */ /* 0x000fe400000006ff */
[----:B------:R-:W-:Y:S02]  /*2f10*/  SHF.L.U32 R120, R60, 0x10, RZ ;  /* 0x000000103c787819 */ /* 0x000fe400000006ff */
[----:B------:R-:W-:Y:S02]  /*2f20*/  SHF.L.U32 R195, R149, 0x10, RZ ;  /* 0x0000001095c37819 */ /* 0x000fe400000006ff */
[----:B------:R-:W-:Y:S02]  /*2f30*/  SHF.L.U32 R112, R63, 0x10, RZ ;  /* 0x000000103f707819 */ /* 0x000fe400000006ff */
[----:B------:R-:W-:Y:S01]  /*2f40*/  SHF.L.U32 R111, R123, 0x10, RZ ;  /* 0x000000107b6f7819 */ /* 0x000fe200000006ff */
[----:B------:R-:W-:Y:S01]  /*2f50*/  MUFU.RCP R156, R186 ;  /* 0x000000ba009c7308 */ /* 0x000fe20000001000 */
[----:B------:R-:W-:-:S02]  /*2f60*/  SHF.L.U32 R174, R86, 0x10, RZ ;  /* 0x0000001056ae7819 */ /* 0x000fc400000006ff */
[----:B------:R-:W-:Y:S01]  /*2f70*/  SHF.L.U32 R184, R35, 0x10, RZ ;  /* 0x0000001023b87819 */ /* 0x000fe200000006ff */
[----:B------:R-:W-:Y:S01]  /*2f80*/  FADD.FTZ R203, R203, -R120 ;  /* 0x80000078cbcb7221 */ /* 0x000fe20000010000 */
[----:B------:R-:W-:Y:S01]  /*2f90*/  SHF.L.U32 R154, R81, 0x10, RZ ;  /* 0x00000010519a7819 */ /* 0x000fe200000006ff */
[----:B------:R-:W-:Y:S01]  /*2fa0*/  FADD.FTZ R226, R226, -R112 ;  /* 0x80000070e2e27221 */ /* 0x000fe20000010000 */
[----:B------:R-:W-:Y:S01]  /*2fb0*/  SHF.L.U32 R183, R114, 0x10, RZ ;  /* 0x0000001072b77819 */ /* 0x000fe200000006ff */
[----:B------:R-:W0:Y:S01]  /*2fc0*/  MUFU.RCP R177, R160 ;  /* 0x000000a000b17308 */ /* 0x000e220000001000 */
[----:B------:R-:W-:Y:S01]  /*2fd0*/  SHF.L.U32 R114, R82, 0x10, RZ ;  /* 0x0000001052727819 */ /* 0x000fe200000006ff */
[----:B------:R-:W-:Y:S01]  /*2fe0*/  FADD.FTZ R195, R195, -R111 ;  /* 0x8000006fc3c37221 */ /* 0x000fe20000010000 */
[----:B------:R-:W-:Y:S02]  /*2ff0*/  SHF.L.U32 R190, R117, 0x10, RZ ;  /* 0x0000001075be7819 */ /* 0x000fe400000006ff */
[----:B------:R-:W-:-:S03]  /*3000*/  SHF.L.U32 R188, R118, 0x10, RZ ;  /* 0x0000001076bc7819 */ /* 0x000fc600000006ff */
[----:B------:R-:W-:Y:S01]  /*3010*/  MUFU.RCP R148, R175 ;  /* 0x000000af00947308 */ /* 0x000fe20000001000 */
[----:B------:R-:W-:Y:S02]  /*3020*/  SHF.L.U32 R120, R62, 0x10, RZ ;  /* 0x000000103e787819 */ /* 0x000fe400000006ff */
[----:B------:R-:W-:Y:S02]  /*3030*/  SHF.L.U32 R189, R153, 0x10, RZ ;  /* 0x0000001099bd7819 */ /* 0x000fe400000006ff */
[----:B------:R-:W-:Y:S02]  /*3040*/  SHF.L.U32 R112, R57, 0x10, RZ ;  /* 0x0000001039707819 */ /* 0x000fe400000006ff */
[----:B------:R-:W-:Y:S01]  /*3050*/  SHF.L.U32 R111, R125, 0x10, RZ ;  /* 0x000000107d6f7819 */ /* 0x000fe200000006ff */
[----:B------:R-:W1:Y:S01]  /*3060*/  MUFU.RCP R146, R174 ;  /* 0x000000ae00927308 */ /* 0x000e620000001000 */
[----:B------:R-:W-:Y:S01]  /*3070*/  SHF.L.U32 R118, R64, 0x10, RZ ;  /* 0x0000001040767819 */ /* 0x000fe200000006ff */
[----:B------:R-:W-:Y:S01]  /*3080*/  FADD.FTZ R183, R183, -R120 ;  /* 0x80000078b7b77221 */ /* 0x000fe20000010000 */
[----:B------:R-:W-:-:S05]  /*3090*/  FADD.FTZ R190, R190, -R112 ;  /* 0x80000070bebe7221 */ /* 0x000fca0000010000 */
[----:B------:R-:W-:Y:S01]  /*30a0*/  MUFU.RCP R139, R184 ;  /* 0x000000b8008b7308 */ /* 0x000fe20000001000 */
[----:B------:R-:W-:Y:S01]  /*30b0*/  FADD.FTZ R189, R189, -R111 ;  /* 0x8000006fbdbd7221 */ /* 0x000fe20000010000 */
[----:B------:R-:W-:Y:S01]  /*30c0*/  SHF.L.U32 R237, R0, 0x10, RZ ;  /* 0x0000001000ed7819 */ /* 0x000fe200000006ff */
[----:B------:R-:W-:Y:S01]  /*30d0*/  FADD.FTZ R181, R181, -R118 ;  /* 0x80000076b5b57221 */ /* 0x000fe20000010000 */
[----:B------:R-:W-:-:S04]  /*30e0*/  SHF.L.U32 R193, R116, 0x10, RZ ;  /* 0x0000001074c17819 */ /* 0x000fc800000006ff */
[----:B------:R-:W-:Y:S01]  /*30f0*/  MUFU.RCP R137, R154 ;  /* 0x0000009a00897308 */ /* 0x000fe20000001000 */
[----:B------:R-:W-:Y:S02]  /*3100*/  SHF.L.U32 R117, R65, 0x10, RZ ;  /* 0x0000001041757819 */ /* 0x000fe400000006ff */
[----:B------:R-:W-:Y:S02]  /*3110*/  SHF.L.U32 R120, R56, 0x10, RZ ;  /* 0x0000001038787819 */ /* 0x000fe400000006ff */
[----:B------:R-:W-:-:S03]  /*3120*/  SHF.L.U32 R229, R155, 0x10, RZ ;  /* 0x000000109be57819 */ /* 0x000fc600000006ff */
[----:B------:R-:W-:Y:S01]  /*3130*/  MUFU.RCP R145, R114 ;  /* 0x0000007200917308 */ /* 0x000fe20000001000 */
[----:B------:R-:W-:Y:S02]  /*3140*/  SHF.L.U32 R112, R59, 0x10, RZ ;  /* 0x000000103b707819 */ /* 0x000fe400000006ff */
[----:B------:R-:W-:Y:S02]  /*3150*/  SHF.L.U32 R111, R127, 0x10, RZ ;  /* 0x000000107f6f7819 */ /* 0x000fe400000006ff */
[----:B------:R-:W-:Y:S01]  /*3160*/  SHF.L.U32 R118, R67, 0x10, RZ ;  /* 0x0000001043767819 */ /* 0x000fe200000006ff */
[----:B------:R-:W-:Y:S01]  /*3170*/  FADD.FTZ R108, R108, -R117 ;  /* 0x800000756c6c7221 */ /* 0x000fe20000010000 */
[----:B------:R-:W-:Y:S01]  /*3180*/  FADD.FTZ R193, R193, -R120 ;  /* 0x80000078c1c17221 */ /* 0x000fe20000010000 */
[----:B------:R-:W-:Y:S01]  /*3190*/  FADD.FTZ R170, R170, -R112 ;  /* 0x80000070aaaa7221 */ /* 0x000fe20000010000 */
[----:B------:R-:W-:Y:S01]  /*31a0*/  FADD.FTZ R229, R229, -R111 ;  /* 0x8000006fe5e57221 */ /* 0x000fe20000010000 */
[----:B------:R-:W-:Y:S01]  /*31b0*/  SHF.L.U32 R163, R121, 0x10, RZ ;  /* 0x0000001079a37819 */ /* 0x000fe200000006ff */
[----:B------:R-:W-:Y:S01]  /*31c0*/  FADD.FTZ R199, R199, -R118 ;  /* 0x80000076c7c77221 */ /* 0x000fe20000010000 */
[----:B------:R-:W-:-:S02]  /*31d0*/  SHF.L.U32 R120, R58, 0x10, RZ ;  /* 0x000000103a787819 */ /* 0x000fc400000006ff */
[----:B------:R-:W-:Y:S02]  /*31e0*/  SHF.L.U32 R232, R133, 0x10, RZ ;  /* 0x0000001085e87819 */ /* 0x000fe400000006ff */
[----:B------:R-:W-:Y:S02]  /*31f0*/  SHF.L.U32 R112, R53, 0x10, RZ ;  /* 0x0000001035707819 */ /* 0x000fe400000006ff */
[----:B------:R-:W-:Y:S01]  /*3200*/  SHF.L.U32 R111, R158, 0x10, RZ ;  /* 0x000000109e6f7819 */ /* 0x000fe200000006ff */
[----:B0-----:R-:W-:Y:S01]  /*3210*/  FMUL.FTZ R108, R108, R177 ;  /* 0x000000b16c6c7220 */ /* 0x001fe20000410000 */
[----:B------:R-:W-:Y:S01]  /*3220*/  SHF.L.U32 R185, R34, 0x10, RZ ;  /* 0x0000001022b97819 */ /* 0x000fe200000006ff */
[----:B------:R-:W-:Y:S01]  /*3230*/  FADD.FTZ R188, R188, -R120 ;  /* 0x80000078bcbc7221 */ /* 0x000fe20000010000 */
[----:B------:R-:W-:Y:S01]  /*3240*/  SHF.L.U32 R177, R106, 0x10, RZ ;  /* 0x000000106ab17819 */ /* 0x000fe200000006ff */
[----:B------:R-:W-:Y:S01]  /*3250*/  FADD.FTZ R163, R163, -R112 ;  /* 0x80000070a3a37221 */ /* 0x000fe20000010000 */
[----:B------:R-:W-:Y:S01]  /*3260*/  FADD.FTZ R232, R232, -R111 ;  /* 0x8000006fe8e87221 */ /* 0x000fe20000010000 */
[----:B-1----:R-:W-:Y:S01]  /*3270*/  FMUL.FTZ R106, R180, R146 ;  /* 0x00000092b46a7220 */ /* 0x002fe20000410000 */
[----:B------:R-:W-:Y:S01]  /*3280*/  SHF.L.U32 R120, R52, 0x10, RZ ;  /* 0x0000001034787819 */ /* 0x000fe200000006ff */
[----:B------:R-:W0:Y:S01]  /*3290*/  MUFU.RCP R150, R185 ;  /* 0x000000b900967308 */ /* 0x000e220000001000 */
[----:B------:R-:W-:-:S02]  /*32a0*/  SHF.L.U32 R234, R134, 0x10, RZ ;  /* 0x0000001086ea7819 */ /* 0x000fc400000006ff */
[----:B------:R-:W-:Y:S02]  /*32b0*/  SHF.L.U32 R112, R55, 0x10, RZ ;  /* 0x0000001037707819 */ /* 0x000fe400000006ff */
[----:B------:R-:W-:Y:S02]  /*32c0*/  SHF.L.U32 R146, R68, 0x10, RZ ;  /* 0x0000001044927819 */ /* 0x000fe400000006ff */
[----:B------:R-:W-:Y:S01]  /*32d0*/  SHF.L.U32 R231, R135, 0x10, RZ ;  /* 0x0000001087e77819 */ /* 0x000fe200000006ff */
[----:B------:R-:W-:Y:S01]  /*32e0*/  FADD.FTZ R161, R161, -R120 ;  /* 0x80000078a1a17221 */ /* 0x000fe20000010000 */
[----:B------:R-:W-:Y:S01]  /*32f0*/  SHF.L.U32 R205, R95, 0x10, RZ ;  /* 0x000000105fcd7819 */ /* 0x000fe200000006ff */
[----:B------:R-:W-:Y:S01]  /*3300*/  FADD.FTZ R167, R167, -R112 ;  /* 0x80000070a7a77221 */ /* 0x000fe20000010000 */
[----:B------:R-:W-:Y:S01]  /*3310*/  PRMT R95, R84, 0x7632, R95 ;  /* 0x00007632545f7816 */ /* 0x000fe2000000005f */
[----:B------:R-:W-:Y:S01]  /*3320*/  FADD.FTZ R231, R231, -R119 ;  /* 0x80000077e7e77221 */ /* 0x000fe20000010000 */
[----:B------:R-:W-:-:S02]  /*3330*/  SHF.L.U32 R120, R54, 0x10, RZ ;  /* 0x0000001036787819 */ /* 0x000fc400000006ff */
[----:B------:R-:W-:Y:S02]  /*3340*/  SHF.L.U32 R235, R136, 0x10, RZ ;  /* 0x0000001088eb7819 */ /* 0x000fe400000006ff */
[----:B------:R-:W-:Y:S02]  /*3350*/  SHF.L.U32 R112, R49, 0x10, RZ ;  /* 0x0000001031707819 */ /* 0x000fe400000006ff */
[----:B------:R-:W-:Y:S02]  /*3360*/  SHF.L.U32 R126, R79, 0x10, RZ ;  /* 0x000000104f7e7819 */ /* 0x000fe400000006ff */
[----:B------:R-:W-:Y:S02]  /*3370*/  SHF.L.U32 R233, R140, 0x10, RZ ;  /* 0x000000108ce97819 */ /* 0x000fe400000006ff */
[----:B------:R-:W-:Y:S02]  /*3380*/  SHF.L.U32 R119, R200, 0x10, RZ ;  /* 0x00000010c8777819 */ /* 0x000fe400000006ff */
[----:B------:R-:W-:-:S02]  /*3390*/  SHF.L.U32 R236, R138, 0x10, RZ ;  /* 0x000000108aec7819 */ /* 0x000fc400000006ff */
[----:B------:R-:W-:Y:S02]  /*33a0*/  SHF.L.U32 R201, R99, 0x10, RZ ;  /* 0x0000001063c97819 */ /* 0x000fe400000006ff */
[----:B------:R-:W-:Y:S02]  /*33b0*/  SHF.L.U32 R135, R73, 0x10, RZ ;  /* 0x0000001049877819 */ /* 0x000fe400000006ff */
[----:B------:R-:W-:Y:S02]  /*33c0*/  SHF.L.U32 R138, R74, 0x10, RZ ;  /* 0x000000104a8a7819 */ /* 0x000fe400000006ff */
[----:B------:R-:W-:Y:S02]  /*33d0*/  SHF.L.U32 R133, R72, 0x10, RZ ;  /* 0x0000001048857819 */ /* 0x000fe400000006ff */
[----:B------:R-:W-:Y:S01]  /*33e0*/  SHF.L.U32 R95, R95, 0x10, RZ ;  /* 0x000000105f5f7819 */ /* 0x000fe200000006ff */
[----:B------:R-:W1:Y:S01]  /*33f0*/  MUFU.RCP R157, R126 ;  /* 0x0000007e009d7308 */ /* 0x000e620000001000 */
[----:B------:R-:W-:Y:S01]  /*3400*/  PRMT R144, R64, 0x7632, R144 ;  /* 0x0000763240907816 */ /* 0x000fe20000000090 */
[----:B------:R-:W-:Y:S01]  /*3410*/  FADD.FTZ R165, R165, -R120 ;  /* 0x80000078a5a57221 */ /* 0x000fe20000010000 */
[----:B------:R-:W-:Y:S01]  /*3420*/  SHF.L.U32 R125, R41, 0x10, RZ ;  /* 0x00000010297d7819 */ /* 0x000fe200000006ff */
[----:B------:R-:W-:Y:S01]  /*3430*/  FADD.FTZ R171, R171, -R112 ;  /* 0x80000070abab7221 */ /* 0x000fe20000010000 */
[----:B------:R-:W-:Y:S01]  /*3440*/  SHF.L.U32 R140, R48, 0x10, RZ ;  /* 0x00000010308c7819 */ /* 0x000fe200000006ff */
[----:B------:R-:W-:Y:S01]  /*3450*/  FADD.FTZ R233, R233, -R119 ;  /* 0x80000077e9e97221 */ /* 0x000fe20000010000 */
[----:B------:R-:W-:Y:S01]  /*3460*/  SHF.L.U32 R119, R142, 0x10, RZ ;  /* 0x000000108e777819 */ /* 0x000fe200000006ff */
[----:B------:R-:W4:Y:S01]  /*3470*/  MUFU.RCP R120, R135 ;  /* 0x0000008700787308 */ /* 0x000f220000001000 */
[----:B------:R-:W-:Y:S01]  /*3480*/  SHF.L.U32 R142, R144, 0x10, RZ ;  /* 0x00000010908e7819 */ /* 0x000fe200000006ff */
[----:B------:R-:W-:Y:S01]  /*3490*/  FADD.FTZ R169, R169, -R140 ;  /* 0x8000008ca9a97221 */ /* 0x000fe20000010000 */
[----:B------:R-:W-:-:S05]  /*34a0*/  SHF.L.U32 R204, R94, 0x10, RZ ;  /* 0x000000105ecc7819 */ /* 0x000fca00000006ff */
[----:B------:R-:W5:Y:S01]  /*34b0*/  MUFU.RCP R112, R138 ;  /* 0x0000008a00707308 */ /* 0x000f620000001000 */
[----:B------:R-:W-:Y:S02]  /*34c0*/  SHF.L.U32 R187, R32, 0x10, RZ ;  /* 0x0000001020bb7819 */ /* 0x000fe400000006ff */
[----:B------:R-:W-:-:S05]  /*34d0*/  SHF.L.U32 R140, R50, 0x10, RZ ;  /* 0x00000010328c7819 */ /* 0x000fca00000006ff */
[----:B------:R-:W5:Y:S01]  /*34e0*/  MUFU.RCP R158, R133 ;  /* 0x00000085009e7308 */ /* 0x000f620000001000 */
[----:B------:R-:W-:Y:S01]  /*34f0*/  SHF.L.U32 R180, R101, 0x10, RZ ;  /* 0x0000001065b47819 */ /* 0x000fe200000006ff */
[----:B------:R-:W-:Y:S01]  /*3500*/  FADD.FTZ R119, R119, -R142 ;  /* 0x8000008e77777221 */ /* 0x000fe20000010000 */
[----:B0-----:R-:W-:-:S05]  /*3510*/  FMUL.FTZ R101, R198, R150 ;  /* 0x00000096c6657220 */ /* 0x001fca0000410000 */
[----:B------:R-:W0:Y:S01]  /*3520*/  MUFU.RCP R155, R125 ;  /* 0x0000007d009b7308 */ /* 0x000e220000001000 */
[----:B------:R-:W-:Y:S02]  /*3530*/  SHF.L.U32 R142, R75, 0x10, RZ ;  /* 0x000000104b8e7819 */ /* 0x000fe400000006ff */
[----:B------:R-:W-:Y:S01]  /*3540*/  SHF.L.U32 R150, R69, 0x10, RZ ;  /* 0x0000001045967819 */ /* 0x000fe200000006ff */
[----:B------:R-:W-:Y:S01]  /*3550*/  FADD.FTZ R173, R173, -R140 ;  /* 0x8000008cadad7221 */ /* 0x000fe20000010000 */
[----:B------:R-:W-:-:S03]  /*3560*/  SHF.L.U32 R104, R104, 0x10, RZ ;  /* 0x0000001068687819 */ /* 0x000fc600000006ff */
[----:B------:R-:W0:Y:S01]  /*3570*/  MUFU.RCP R168, R187 ;  /* 0x000000bb00a87308 */ /* 0x000e220000001000 */
[----:B------:R-:W-:Y:S01]  /*3580*/  SHF.L.U32 R200, R98, 0x10, RZ ;  /* 0x0000001062c87819 */ /* 0x000fe200000006ff */
[----:B------:R-:W-:Y:S01]  /*3590*/  FMUL.FTZ R2, R2, R104 ;  /* 0x0000006802027220 */ /* 0x000fe20000410000 */
[----:B------:R-:W-:-:S05]  /*35a0*/  SHF.L.U32 R206, R206, 0x10, RZ ;  /* 0x00000010cece7819 */ /* 0x000fca00000006ff */
[----:B------:R-:W0:Y:S01]  /*35b0*/  MUFU.RCP R98, R150 ;  /* 0x0000009600627308 */ /* 0x000e220000001000 */
[----:B-1----:R-:W-:Y:S01]  /*35c0*/  FMUL.FTZ R157, R170, R157 ;  /* 0x0000009daa9d7220 */ /* 0x002fe20000410000 */
[----:B------:R-:W-:Y:S01]  /*35d0*/  SHF.L.U32 R105, R105, 0x10, RZ ;  /* 0x0000001069697819 */ /* 0x000fe200000006ff */
[----:B----4-:R-:W-:Y:S01]  /*35e0*/  FMUL.FTZ R163, R163, R120 ;  /* 0x00000078a3a37220 */ /* 0x010fe20000410000 */
[----:B-----5:R-:W-:Y:S01]  /*35f0*/  FMUL.FTZ R165, R165, R112 ;  /* 0x00000070a5a57220 */ /* 0x020fe20000410000 */
[----:B------:R-:W-:Y:S01]  /*3600*/  FMUL.FTZ R161, R161, R158 ;  /* 0x0000009ea1a17220 */ /* 0x000fe20000410000 */
[----:B------:R-:W-:Y:S01]  /*3610*/  FMUL.FTZ R120, R95, R206 ;  /* 0x000000ce5f787220 */ /* 0x000fe20000410000 */
[----:B------:R-:W-:Y:S01]  /*3620*/  SHF.L.U32 R158, R71, 0x10, RZ ;  /* 0x00000010479e7819 */ /* 0x000fe200000006ff */
[----:B0-----:R-:W-:Y:S01]  /*3630*/  FMUL.FTZ R155, R172, R155 ;  /* 0x0000009bac9b7220 */ /* 0x001fe20000410000 */
[----:B------:R-:W-:Y:S02]  /*3640*/  SHF.L.U32 R207, R207, 0x10, RZ ;  /* 0x00000010cfcf7819 */ /* 0x000fe400000006ff */
[----:B------:R-:W-:Y:S01]  /*3650*/  SHF.L.U32 R176, R80, 0x10, RZ ;  /* 0x0000001050b07819 */ /* 0x000fe200000006ff */
[----:B------:R-:W-:Y:S01]  /*3660*/  FMUL.FTZ R109, R109, R168 ;  /* 0x000000a86d6d7220 */ /* 0x000fe20000410000 */
[----:B------:R-:W-:-:S02]  /*3670*/  SHF.L.U32 R208, R208, 0x10, RZ ;  /* 0x00000010d0d07819 */ /* 0x000fc400000006ff */
[----:B------:R-:W-:Y:S01]  /*3680*/  MUFU.RCP R143, R176 ;  /* 0x000000b0008f7308 */ /* 0x000fe20000001000 */
[----:B------:R-:W-:Y:S01]  /*3690*/  FMUL.FTZ R171, R171, R98 ;  /* 0x00000062abab7220 */ /* 0x000fe20000410000 */
[----:B------:R-:W-:Y:S01]  /*36a0*/  FMUL.FTZ R98, R174, R177 ;  /* 0x000000b1ae627220 */ /* 0x000fe20000410000 */
[----:B------:R-:W-:Y:S02]  /*36b0*/  SHF.L.U32 R113, R36, 0x10, RZ ;  /* 0x0000001024717819 */ /* 0x000fe400000006ff */
[----:B------:R-:W-:-:S03]  /*36c0*/  SHF.L.U32 R209, R209, 0x10, RZ ;  /* 0x00000010d1d17819 */ /* 0x000fc600000006ff */
[----:B------:R-:W-:Y:S01]  /*36d0*/  MUFU.RCP R141, R113 ;  /* 0x00000071008d7308 */ /* 0x000fe20000001000 */
[----:B--2---:R-:W-:Y:S02]  /*36e0*/  SHF.L.U32 R111, R162, 0x10, RZ ;  /* 0x00000010a26f7819 */ /* 0x004fe400000006ff */
[----:B---3--:R-:W-:-:S05]  /*36f0*/  SHF.L.U32 R0, R182, 0x10, RZ ;  /* 0x00000010b6007819 */ /* 0x008fca00000006ff */
[----:B------:R-:W-:Y:S01]  /*3700*/  FADD.FTZ R237, R237, -R0 ;  /* 0x80000000eded7221 */ /* 0x000fe20000010000 */
[----:B------:R-:W-:Y:S01]  /*3710*/  FMUL.FTZ R0, R181, R178 ;  /* 0x000000b2b5007220 */ /* 0x000fe20000410000 */
[----:B------:R-:W-:Y:S01]  /*3720*/  SHF.L.U32 R178, R107, 0x10, RZ ;  /* 0x000000106bb27819 */ /* 0x000fe200000006ff */
[----:B------:R-:W-:Y:S01]  /*3730*/  FMUL.FTZ R107, R179, R156 ;  /* 0x0000009cb36b7220 */ /* 0x000fe20000410000 */
[----:B------:R-:W-:Y:S01]  /*3740*/  SHF.L.U32 R179, R100, 0x10, RZ ;  /* 0x0000001064b37819 */ /* 0x000fe200000006ff */
[----:B------:R-:W-:Y:S01]  /*3750*/  FMUL.FTZ R100, R199, R148 ;  /* 0x00000094c7647220 */ /* 0x000fe20000410000 */
[----:B------:R-:W-:Y:S01]  /*3760*/  SHF.L.U32 R199, R97, 0x10, RZ ;  /* 0x0000001061c77819 */ /* 0x000fe200000006ff */
[----:B------:R-:W-:Y:S01]  /*3770*/  FMUL.FTZ R97, R202, R139 ;  /* 0x0000008bca617220 */ /* 0x000fe20000410000 */
[----:B------:R-:W-:Y:S01]  /*3780*/  SHF.L.U32 R202, R92, 0x10, RZ ;  /* 0x000000105cca7819 */ /* 0x000fe200000006ff */
[----:B------:R-:W-:Y:S01]  /*3790*/  FMUL.FTZ R92, R152, R137 ;  /* 0x00000089985c7220 */ /* 0x000fe20000410000 */
[----:B------:R-:W-:Y:S01]  /*37a0*/  FMUL.FTZ R137, R183, R145 ;  /* 0x00000091b7897220 */ /* 0x000fe20000410000 */
[----:B------:R-:W0:Y:S01]  /*37b0*/  MUFU.RCP R156, R146 ;  /* 0x00000092009c7308 */ /* 0x000e220000001000 */
[----:B------:R-:W-:Y:S01]  /*37c0*/  SHF.L.U32 R183, R70, 0x10, RZ ;  /* 0x0000001046b77819 */ /* 0x000fe200000006ff */
[----:B------:R-:W-:Y:S01]  /*37d0*/  FADD.FTZ R234, R234, -R111 ;  /* 0x8000006feaea7221 */ /* 0x000fe20000010000 */
[----:B------:R-:W-:-:S02]  /*37e0*/  SHF.L.U32 R111, R164, 0x10, RZ ;  /* 0x00000010a46f7819 */ /* 0x000fc400000006ff */
[----:B------:R-:W-:-:S03]  /*37f0*/  SHF.L.U32 R148, R47, 0x10, RZ ;  /* 0x000000102f947819 */ /* 0x000fc600000006ff */
[----:B------:R-:W1:Y:S01]  /*3800*/  MUFU.RCP R99, R183 ;  /* 0x000000b700637308 */ /* 0x000e620000001000 */
[----:B------:R-:W-:Y:S01]  /*3810*/  FADD.FTZ R235, R235, -R111 ;  /* 0x8000006febeb7221 */ /* 0x000fe20000010000 */
[----:B------:R-:W-:Y:S02]  /*3820*/  SHF.L.U32 R181, R102, 0x10, RZ ;  /* 0x0000001066b57819 */ /* 0x000fe400000006ff */
[----:B------:R-:W-:Y:S02]  /*3830*/  SHF.L.U32 R111, R166, 0x10, RZ ;  /* 0x00000010a66f7819 */ /* 0x000fe400000006ff */
[----:B------:R-:W-:Y:S02]  /*3840*/  SHF.L.U32 R182, R103, 0x10, RZ ;  /* 0x0000001067b67819 */ /* 0x000fe400000006ff */
[----:B------:R-:W2:Y:S01]  /*3850*/  MUFU.RCP R102, R148 ;  /* 0x0000009400667308 */ /* 0x000ea20000001000 */
[----:B------:R-:W-:Y:S01]  /*3860*/  SHF.L.U32 R152, R128, 0x10, RZ ;  /* 0x0000001080987819 */ /* 0x000fe200000006ff */
[----:B------:R-:W-:Y:S01]  /*3870*/  FADD.FTZ R236, R236, -R111 ;  /* 0x8000006fecec7221 */ /* 0x000fe20000010000 */
[----:B------:R-:W-:-:S05]  /*3880*/  SHF.L.U32 R111, R51, 0x10, RZ ;  /* 0x00000010336f7819 */ /* 0x000fca00000006ff */
[----:B------:R-:W3:Y:S01]  /*3890*/  MUFU.RCP R103, R95 ;  /* 0x0000005f00677308 */ /* 0x000ee20000001000 */
[----:B0-----:R-:W-:-:S07]  /*38a0*/  FMUL.FTZ R169, R169, R156 ;  /* 0x0000009ca9a97220 */ /* 0x001fce0000410000 */
[----:B------:R-:W0:Y:S01]  /*38b0*/  MUFU.RCP R94, R152 ;  /* 0x00000098005e7308 */ /* 0x000e220000001000 */
[----:B------:R-:W-:Y:S01]  /*38c0*/  FADD.FTZ R110, R110, -R111 ;  /* 0x8000006f6e6e7221 */ /* 0x000fe20000010000 */
[----:B------:R-:W-:Y:S01]  /*38d0*/  SHF.L.U32 R156, R129, 0x10, RZ ;  /* 0x00000010819c7819 */ /* 0x000fe200000006ff */
[----:B-1----:R-:W-:-:S05]  /*38e0*/  FMUL.FTZ R173, R173, R99 ;  /* 0x00000063adad7220 */ /* 0x002fca0000410000 */
[----:B------:R-:W1:Y:S01]  /*38f0*/  MUFU.RCP R111, R142 ;  /* 0x0000008e006f7308 */ /* 0x000e620000001000 */
[----:B--2---:R-:W-:Y:S01]  /*3900*/  FMUL.FTZ R170, R233, R102 ;  /* 0x00000066e9aa7220 */ /* 0x004fe20000410000 */
[----:B---3--:R-:W-:Y:S01]  /*3910*/  FMUL.FTZ R119, R119, R103 ;  /* 0x0000006777777220 */ /* 0x008fe20000410000 */
[----:B------:R-:W-:Y:S01]  /*3920*/  FADD.FTZ R102, RZ, R2 ;  /* 0x00000002ff667221 */ /* 0x000fe20000010000 */
[----:B------:R-:W-:-:S04]  /*3930*/  FFMA.FTZ R112, R2, R0, RZ ;  /* 0x0000000002707223 */ /* 0x000fc800000100ff */
[----:B------:R-:W2:Y:S01]  /*3940*/  MUFU.RCP R99, R156 ;  /* 0x0000009c00637308 */ /* 0x000ea20000001000 */
[----:B------:R-:W-:Y:S01]  /*3950*/  FADD.FTZ R102, R102, R120 ;  /* 0x0000007866667221 */ /* 0x000fe20000010000 */
[----:B0-----:R-:W-:Y:S01]  /*3960*/  FMUL.FTZ R172, R235, R94 ;  /* 0x0000005eebac7220 */ /* 0x001fe20000410000 */
[----:B------:R-:W-:Y:S01]  /*3970*/  FMUL.FTZ R94, R160, R105 ;  /* 0x00000069a05e7220 */ /* 0x000fe20000410000 */
[----:B------:R-:W-:Y:S01]  /*3980*/  FFMA.FTZ R112, R120, R119, R112 ;  /* 0x0000007778707223 */ /* 0x000fe20000010070 */
[----:B------:R-:W-:-:S03]  /*3990*/  SHF.L.U32 R160, R130, 0x10, RZ ;  /* 0x0000001082a07819 */ /* 0x000fc600000006ff */
[----:B------:R-:W0:Y:S01]  /*39a0*/  MUFU.RCP R103, R158 ;  /* 0x0000009e00677308 */ /* 0x000e220000001000 */
[----:B------:R-:W-:Y:S01]  /*39b0*/  FMUL.FTZ R95, R187, R207 ;  /* 0x000000cfbb5f7220 */ /* 0x000fe20000410000 */
[----:B------:R-:W-:Y:S01]  /*39c0*/  FADD.FTZ R102, R102, R94 ;  /* 0x0000005e66667221 */ /* 0x000fe20000010000 */
[----:B------:R-:W-:Y:S01]  /*39d0*/  FFMA.FTZ R112, R94, R108, R112 ;  /* 0x0000006c5e707223 */ /* 0x000fe20000010070 */
[----:B-1----:R-:W-:Y:S02]  /*39e0*/  FMUL.FTZ R167, R167, R111 ;  /* 0x0000006fa7a77220 */ /* 0x002fe40000410000 */
[----:B------:R-:W-:Y:S01]  /*39f0*/  FADD.FTZ R102, R102, R95 ;  /* 0x0000005f66667221 */ /* 0x000fe20000010000 */
[----:B------:R-:W-:Y:S01]  /*3a00*/  FFMA.FTZ R112, R95, R109, R112 ;  /* 0x0000006d5f707223 */ /* 0x000fe20000010070 */
[----:B------:R-:W1:Y:S01]  /*3a10*/  MUFU.RCP R111, R160 ;  /* 0x000000a0006f7308 */ /* 0x000e620000001000 */
[----:B--2---:R-:W-:Y:S01]  /*3a20*/  FMUL.FTZ R174, R236, R99 ;  /* 0x00000063ecae7220 */ /* 0x004fe20000410000 */
[----:B------:R-:W-:Y:S01]  /*3a30*/  FMUL.FTZ R99, R186, R208 ;  /* 0x000000d0ba637220 */ /* 0x000fe20000410000 */
[----:B------:R-:W-:Y:S01]  /*3a40*/  FADD.FTZ R186, R102, R98 ;  /* 0x0000006266ba7221 */ /* 0x000fe20000010000 */
[----:B------:R-:W-:Y:S01]  /*3a50*/  FFMA.FTZ R112, R98, R106, R112 ;  /* 0x0000006a62707223 */ /* 0x000fe20000010070 */
[----:B------:R-:W-:-:S02]  /*3a60*/  FMUL.FTZ R102, R175, R178 ;  /* 0x000000b2af667220 */ /* 0x000fc40000410000 */
[----:B------:R-:W-:Y:S01]  /*3a70*/  FADD.FTZ R186, R186, R99 ;  /* 0x00000063baba7221 */ /* 0x000fe20000010000 */
[----:B------:R-:W-:Y:S01]  /*3a80*/  FFMA.FTZ R112, R99, R107, R112 ;  /* 0x0000006b63707223 */ /* 0x000fe20000010070 */
[----:B0-----:R-:W-:Y:S01]  /*3a90*/  FMUL.FTZ R175, R110, R103 ;  /* 0x000000676eaf7220 */ /* 0x001fe20000410000 */
[----:B------:R-:W-:Y:S01]  /*3aa0*/  FMUL.FTZ R103, R185, R209 ;  /* 0x000000d1b9677220 */ /* 0x000fe20000410000 */
[----:B------:R-:W-:Y:S01]  /*3ab0*/  FADD.FTZ R186, R186, R102 ;  /* 0x00000066baba7221 */ /* 0x000fe20000010000 */
[----:B------:R-:W-:Y:S01]  /*3ac0*/  FFMA.FTZ R112, R102, R100, R112 ;  /* 0x0000006466707223 */ /* 0x000fe20000010070 */
[----:B------:R-:W-:Y:S02]  /*3ad0*/  SHF.L.U32 R115, R37, 0x10, RZ ;  /* 0x0000001025737819 */ /* 0x000fe400000006ff */
[----:B------:R-:W-:Y:S01]  /*3ae0*/  SHF.L.U32 R210, R210, 0x10, RZ ;  /* 0x00000010d2d27819 */ /* 0x000fe200000006ff */
[----:B------:R-:W-:Y:S01]  /*3af0*/  FMUL.FTZ R110, R176, R179 ;  /* 0x000000b3b06e7220 */ /* 0x000fe20000410000 */
[----:B------:R-:W-:Y:S01]  /*3b00*/  SHF.L.U32 R198, R96, 0x10, RZ ;  /* 0x0000001060c67819 */ /* 0x000fe200000006ff */
[----:B------:R-:W-:Y:S01]  /*3b10*/  FMUL.FTZ R96, R203, R143 ;  /* 0x0000008fcb607220 */ /* 0x000fe20000410000 */
[----:B------:R-:W-:Y:S01]  /*3b20*/  FADD.FTZ R186, R186, R103 ;  /* 0x00000067baba7221 */ /* 0x000fe20000010000 */
[----:B------:R-:W-:Y:S01]  /*3b30*/  FFMA.FTZ R112, R103, R101, R112 ;  /* 0x0000006567707223 */ /* 0x000fe20000010070 */
[----:B------:R-:W0:Y:S01]  /*3b40*/  MUFU.RCP R197, R115 ;  /* 0x0000007300c57308 */ /* 0x000e220000001000 */
[----:B------:R-:W-:Y:S01]  /*3b50*/  SHF.L.U32 R116, R83, 0x10, RZ ;  /* 0x0000001053747819 */ /* 0x000fe200000006ff */
[----:B-1----:R-:W-:Y:S01]  /*3b60*/  FMUL.FTZ R176, R237, R111 ;  /* 0x0000006fedb07220 */ /* 0x002fe20000410000 */
[----:B------:R-:W-:Y:S01]  /*3b70*/  FMUL.FTZ R111, R184, R210 ;  /* 0x000000d2b86f7220 */ /* 0x000fe20000410000 */
[----:B------:R-:W-:Y:S01]  /*3b80*/  FADD.FTZ R186, R186, R110 ;  /* 0x0000006ebaba7221 */ /* 0x000fe20000010000 */
[----:B------:R-:W-:Y:S01]  /*3b90*/  FFMA.FTZ R184, R110, R96, R112 ;  /* 0x000000606eb87223 */ /* 0x000fe20000010070 */
[----:B------:R-:W-:-:S02]  /*3ba0*/  SHF.L.U32 R117, R38, 0x10, RZ ;  /* 0x0000001026757819 */ /* 0x000fc400000006ff */
[----:B------:R-:W1:Y:S01]  /*3bb0*/  MUFU.RCP R196, R116 ;  /* 0x0000007400c47308 */ /* 0x000e620000001000 */
[----:B------:R-:W-:Y:S01]  /*3bc0*/  SHF.L.U32 R211, R211, 0x10, RZ ;  /* 0x00000010d3d37819 */ /* 0x000fe200000006ff */
[----:B------:R-:W-:Y:S01]  /*3bd0*/  FMUL.FTZ R112, R154, R180 ;  /* 0x000000b49a707220 */ /* 0x000fe20000410000 */
[----:B------:R-:W-:Y:S01]  /*3be0*/  FADD.FTZ R186, R186, R111 ;  /* 0x0000006fbaba7221 */ /* 0x000fe20000010000 */
[----:B------:R-:W-:Y:S01]  /*3bf0*/  FFMA.FTZ R184, R111, R97, R184 ;  /* 0x000000616fb87223 */ /* 0x000fe200000100b8 */
[----:B------:R-:W-:Y:S01]  /*3c00*/  SHF.L.U32 R118, R76, 0x10, RZ ;  /* 0x000000104c767819 */ /* 0x000fe200000006ff */
[----:B------:R-:W-:Y:S01]  /*3c10*/  FMUL.FTZ R113, R113, R211 ;  /* 0x000000d371717220 */ /* 0x000fe20000410000 */
[----:B------:R-:W-:Y:S01]  /*3c20*/  SHF.L.U32 R203, R93, 0x10, RZ ;  /* 0x000000105dcb7819 */ /* 0x000fe200000006ff */
[----:B------:R-:W2:Y:S01]  /*3c30*/  MUFU.RCP R194, R117 ;  /* 0x0000007500c27308 */ /* 0x000ea20000001000 */
[----:B------:R-:W-:Y:S01]  /*3c40*/  FMUL.FTZ R93, R228, R141 ;  /* 0x0000008de45d7220 */ /* 0x000fe20000410000 */
[----:B------:R-:W-:Y:S01]  /*3c50*/  FADD.FTZ R186, R186, R112 ;  /* 0x00000070baba7221 */ /* 0x000fe20000010000 */
[----:B------:R-:W-:Y:S01]  /*3c60*/  FFMA.FTZ R184, R112, R92, R184 ;  /* 0x0000005c70b87223 */ /* 0x000fe200000100b8 */
[----:B------:R-:W-:Y:S01]  /*3c70*/  SHF.L.U32 R121, R39, 0x10, RZ ;  /* 0x0000001027797819 */ /* 0x000fe200000006ff */
[----:B------:R-:W-:Y:S01]  /*3c80*/  FMUL.FTZ R114, R114, R181 ;  /* 0x000000b572727220 */ /* 0x000fe20000410000 */
[----:B------:R-:W-:-:S02]  /*3c90*/  SHF.L.U32 R212, R212, 0x10, RZ ;  /* 0x00000010d4d47819 */ /* 0x000fc400000006ff */
[----:B------:R-:W3:Y:S01]  /*3ca0*/  MUFU.RCP R192, R118 ;  /* 0x0000007600c07308 */ /* 0x000ee20000001000 */
[----:B------:R-:W-:Y:S01]  /*3cb0*/  FADD.FTZ R186, R186, R113 ;  /* 0x00000071baba7221 */ /* 0x000fe20000010000 */
[----:B------:R-:W-:Y:S01]  /*3cc0*/  FFMA.FTZ R184, R113, R93, R184 ;  /* 0x0000005d71b87223 */ /* 0x000fe200000100b8 */
[----:B------:R-:W-:Y:S01]  /*3cd0*/  SHF.L.U32 R122, R77, 0x10, RZ ;  /* 0x000000104d7a7819 */ /* 0x000fe200000006ff */
[----:B0-----:R-:W-:Y:S01]  /*3ce0*/  FMUL.FTZ R139, R227, R197 ;  /* 0x000000c5e38b7220 */ /* 0x001fe20000410000 */
[----:B------:R-:W-:Y:S01]  /*3cf0*/  FMUL.FTZ R115, R115, R212 ;  /* 0x000000d473737220 */ /* 0x000fe20000410000 */
[----:B------:R-:W-:Y:S02]  /*3d00*/  FADD.FTZ R186, R186, R114 ;  /* 0x00000072baba7221 */ /* 0x000fe40000010000 */
[----:B------:R-:W0:Y:S01]  /*3d10*/  MUFU.RCP R147, R121 ;  /* 0x0000007900937308 */ /* 0x000e220000001000 */
[----:B------:R-:W-:Y:S01]  /*3d20*/  FFMA.FTZ R184, R114, R137, R184 ;  /* 0x0000008972b87223 */ /* 0x000fe200000100b8 */
[----:B------:R-:W-:Y:S01]  /*3d30*/  SHF.L.U32 R123, R40, 0x10, RZ ;  /* 0x00000010287b7819 */ /* 0x000fe200000006ff */
[----:B-1----:R-:W-:Y:S01]  /*3d40*/  FMUL.FTZ R141, R226, R196 ;  /* 0x000000c4e28d7220 */ /* 0x002fe20000410000 */
[----:B------:R-:W-:Y:S01]  /*3d50*/  SHF.L.U32 R213, R213, 0x10, RZ ;  /* 0x00000010d5d57819 */ /* 0x000fe200000006ff */
[----:B------:R-:W-:Y:S01]  /*3d60*/  FMUL.FTZ R116, R116, R182 ;  /* 0x000000b674747220 */ /* 0x000fe20000410000 */
[----:B------:R-:W-:-:S02]  /*3d70*/  FADD.FTZ R186, R186, R115 ;  /* 0x00000073baba7221 */ /* 0x000fc40000010000 */
[----:B------:R-:W1:Y:S01]  /*3d80*/  MUFU.RCP R149, R122 ;  /* 0x0000007a00957308 */ /* 0x000e620000001000 */
[----:B------:R-:W-:Y:S01]  /*3d90*/  FFMA.FTZ R184, R115, R139, R184 ;  /* 0x0000008b73b87223 */ /* 0x000fe200000100b8 */
[----:B------:R-:W-:Y:S01]  /*3da0*/  SHF.L.U32 R124, R78, 0x10, RZ ;  /* 0x000000104e7c7819 */ /* 0x000fe200000006ff */
[----:B--2---:R-:W-:Y:S01]  /*3db0*/  FMUL.FTZ R143, R195, R194 ;  /* 0x000000c2c38f7220 */ /* 0x004fe20000410000 */
[----:B------:R-:W-:Y:S01]  /*3dc0*/  FMUL.FTZ R117, R117, R213 ;  /* 0x000000d575757220 */ /* 0x000fe20000410000 */
[----:B------:R-:W-:Y:S01]  /*3dd0*/  FADD.FTZ R186, R186, R116 ;  /* 0x00000074baba7221 */ /* 0x000fe20000010000 */
[----:B------:R-:W-:Y:S02]  /*3de0*/  FFMA.FTZ R184, R116, R141, R184 ;  /* 0x0000008d74b87223 */ /* 0x000fe400000100b8 */
[----:B------:R-:W2:Y:S01]  /*3df0*/  MUFU.RCP R151, R123 ;  /* 0x0000007b00977308 */ /* 0x000ea20000001000 */
[----:B------:R-:W-:Y:S01]  /*3e00*/  SHF.L.U32 R214, R214, 0x10, RZ ;  /* 0x00000010d6d67819 */ /* 0x000fe200000006ff */
[----:B---3--:R-:W-:Y:S01]  /*3e10*/  FMUL.FTZ R145, R193, R192 ;  /* 0x000000c0c1917220 */ /* 0x008fe20000410000 */
[----:B------:R-:W-:Y:S01]  /*3e20*/  FMUL.FTZ R118, R118, R198 ;  /* 0x000000c676767220 */ /* 0x000fe20000410000 */
[----:B------:R-:W-:Y:S01]  /*3e30*/  FADD.FTZ R186, R186, R117 ;  /* 0x00000075baba7221 */ /* 0x000fe20000010000 */
[----:B------:R-:W-:-:S03]  /*3e40*/  FFMA.FTZ R184, R117, R143, R184 ;  /* 0x0000008f75b87223 */ /* 0x000fc600000100b8 */
[----:B------:R3:W4:Y:S01]  /*3e50*/  MUFU.RCP R153, R124 ;  /* 0x0000007c00997308 */ /* 0x0007220000001000 */
[----:B0-----:R-:W-:Y:S01]  /*3e60*/  FMUL.FTZ R147, R191, R147 ;  /* 0x00000093bf937220 */ /* 0x001fe20000410000 */
[----:B------:R-:W-:Y:S01]  /*3e70*/  FMUL.FTZ R121, R121, R214 ;  /* 0x000000d679797220 */ /* 0x000fe20000410000 */
[----:B------:R-:W-:Y:S01]  /*3e80*/  FADD.FTZ R186, R186, R118 ;  /* 0x00000076baba7221 */ /* 0x000fe20000010000 */
[----:B------:R-:W-:Y:S01]  /*3e90*/  FFMA.FTZ R184, R118, R145, R184 ;  /* 0x0000009176b87223 */ /* 0x000fe200000100b8 */
[----:B------:R-:W-:Y:S01]  /*3ea0*/  SHF.L.U32 R127, R42, 0x10, RZ ;  /* 0x000000102a7f7819 */ /* 0x000fe200000006ff */
[----:B-1----:R-:W-:Y:S01]  /*3eb0*/  FMUL.FTZ R149, R190, R149 ;  /* 0x00000095be957220 */ /* 0x002fe20000410000 */
[----:B------:R-:W-:Y:S01]  /*3ec0*/  SHF.L.U32 R215, R215, 0x10, RZ ;  /* 0x00000010d7d77819 */ /* 0x000fe200000006ff */
[----:B------:R-:W-:Y:S01]  /*3ed0*/  FMUL.FTZ R122, R122, R199 ;  /* 0x000000c77a7a7220 */ /* 0x000fe20000410000 */
[----:B------:R-:W-:Y:S01]  /*3ee0*/  FADD.FTZ R186, R186, R121 ;  /* 0x00000079baba7221 */ /* 0x000fe20000010000 */
[----:B------:R-:W-:Y:S01]  /*3ef0*/  FFMA.FTZ R184, R121, R147, R184 ;  /* 0x0000009379b87223 */ /* 0x000fe200000100b8 */
[----:B------:R-:W0:Y:S01]  /*3f00*/  MUFU.RCP R159, R127 ;  /* 0x0000007f009f7308 */ /* 0x000e220000001000 */
[----:B--2---:R-:W-:Y:S01]  /*3f10*/  FMUL.FTZ R151, R189, R151 ;  /* 0x00000097bd977220 */ /* 0x004fe20000410000 */
[----:B------:R-:W-:Y:S01]  /*3f20*/  FMUL.FTZ R123, R123, R215 ;  /* 0x000000d77b7b7220 */ /* 0x000fe20000410000 */
[----:B------:R-:W-:Y:S01]  /*3f30*/  FADD.FTZ R186, R186, R122 ;  /* 0x0000007ababa7221 */ /* 0x000fe20000010000 */
[----:B------:R-:W-:Y:S01]  /*3f40*/  FFMA.FTZ R184, R122, R149, R184 ;  /* 0x000000957ab87223 */ /* 0x000fe200000100b8 */
[----:B------:R-:W-:Y:S01]  /*3f50*/  SHF.L.U32 R134, R43, 0x10, RZ ;  /* 0x000000102b867819 */ /* 0x000fe200000006ff */
[----:B---3--:R-:W-:Y:S01]  /*3f60*/  FMUL.FTZ R124, R124, R200 ;  /* 0x000000c87c7c7220 */ /* 0x008fe20000410000 */
[----:B------:R-:W-:Y:S01]  /*3f70*/  SHF.L.U32 R216, R216, 0x10, RZ ;  /* 0x00000010d8d87819 */ /* 0x000fe200000006ff */
[----:B----4-:R-:W-:Y:S01]  /*3f80*/  FMUL.FTZ R153, R188, R153 ;  /* 0x00000099bc997220 */ /* 0x010fe20000410000 */
[----:B------:R-:W-:Y:S01]  /*3f90*/  FADD.FTZ R186, R186, R123 ;  /* 0x0000007bbaba7221 */ /* 0x000fe20000010000 */
[----:B------:R-:W-:Y:S01]  /*3fa0*/  FFMA.FTZ R184, R123, R151, R184 ;  /* 0x000000977bb87223 */ /* 0x000fe200000100b8 */
[----:B------:R-:W1:Y:S01]  /*3fb0*/  MUFU.RCP R162, R134 ;  /* 0x0000008600a27308 */ /* 0x000e620000001000 */
        /* <DEDUP_REMOVED lines=8> */
[----:B------:R-:W2:Y:S01]  /*4040*/  MUFU.RCP R164, R136 ;  /* 0x0000008800a47308 */ /* 0x000ea20000001000 */
[----:B0-----:R-:W-:Y:S01]  /*4050*/  FMUL.FTZ R159, R229, R159 ;  /* 0x0000009fe59f7220 */ /* 0x001fe20000410000 */
        /* <DEDUP_REMOVED lines=8> */
[----:B------:R-:W0:Y:S01]  /*40e0*/  MUFU.RCP R166, R140 ;  /* 0x0000008c00a67308 */ /* 0x000e220000001000 */
[----:B-1----:R-:W-:Y:S01]  /*40f0*/  FMUL.FTZ R162, R230, R162 ;  /* 0x000000a2e6a27220 */ /* 0x002fe20000410000 */
        /* <DEDUP_REMOVED lines=8> */
[----:B------:R-:W1:Y:S01]  /*4180*/  MUFU.RCP R168, R144 ;  /* 0x0000009000a87308 */ /* 0x000e620000001000 */
[----:B--2---:R-:W-:Y:S01]  /*4190*/  FMUL.FTZ R164, R232, R164 ;  /* 0x000000a4e8a47220 */ /* 0x004fe20000410000 */
[----:B------:R-:W-:Y:S01]  /*41a0*/  FMUL.FTZ R136, R136, R219 ;  /* 0x000000db88887220 */ /* 0x000fe20000410000 */
[----:B------:R-:W-:Y:S01]  /*41b0*/  FADD.FTZ R186, R186, R135 ;  /* 0x00000087baba7221 */ /* 0x000fe20000010000 */
[----:B------:R-:W-:Y:S01]  /*41c0*/  FFMA.FTZ R184, R135, R163, R184 ;  /* 0x000000a387b87223 */ /* 0x000fe200000100b8 */
        /* <DEDUP_REMOVED lines=13> */
[----:B-1----:R-:W-:Y:S01]  /*42a0*/  FMUL.FTZ R168, R234, R168 ;  /* 0x000000a8eaa87220 */ /* 0x002fe20000410000 */
        /* <DEDUP_REMOVED lines=30> */
[----:B------:R-:W-:-:S02]  /*4490*/  FFMA.FTZ R229, R156, R174, R229 ;  /* 0x000000ae9ce57223 */ /* 0x000fc400000100e5 */
        /* <DEDUP_REMOVED lines=45> */
.L_x_267:
[----:B------:R-:W-:Y:S01]  /*4770*/  FADD.FTZ R6, R90, R6 ;  /* 0x000000065a067221 */ /* 0x000fe20000010000 */
[----:B------:R-:W-:Y:S01]  /*4780*/  FADD.FTZ R4, R91, R4 ;  /* 0x000000045b047221 */ /* 0x000fe20000010000 */
[----:B------:R-:W0:Y:S01]  /*4790*/  SHFL.DOWN PT, R90, R228, 0x10, 0x1f ;  /* 0x0a001f00e45a7f89 */ /* 0x000e2200000e0000 */
[----:B------:R-:W-:-:S03]  /*47a0*/  FADD.FTZ R3, R225, R3 ;  /* 0x00000003e1037221 */ /* 0x000fc60000010000 */
[----:B------:R-:W1:Y:S01]  /*47b0*/  SHFL.DOWN PT, R91, R229, 0x10, 0x1f ;  /* 0x0a001f00e55b7f89 */ /* 0x000e6200000e0000 */
[----:B------:R-:W-:-:S03]  /*47c0*/  FADD.FTZ R9, R222, R9 ;  /* 0x00000009de097221 */ /* 0x000fc60000010000 */
[----:B------:R-:W2:Y:S01]  /*47d0*/  LDL.LU R225, [R1+0x20] ;  /* 0x0000200001e17983 */ /* 0x000ea20000300800 */
[----:B------:R-:W-:Y:S01]  /*47e0*/  FADD.FTZ R11, R221, R11 ;  /* 0x0000000bdd0b7221 */ /* 0x000fe20000010000 */
[----:B------:R-:W-:Y:S01]  /*47f0*/  FADD.FTZ R12, R205, R12 ;  /* 0x0000000ccd0c7221 */ /* 0x000fe20000010000 */
[----:B------:R-:W-:Y:S01]  /*4800*/  FADD.FTZ R13, R220, R13 ;  /* 0x0000000ddc0d7221 */ /* 0x000fe20000010000 */
[----:B------:R-:W-:Y:S01]  /*4810*/  FADD.FTZ R14, R204, R14 ;  /* 0x0000000ecc0e7221 */ /* 0x000fe20000010000 */
[----:B------:R-:W-:Y:S01]  /*4820*/  FADD.FTZ R15, R219, R15 ;  /* 0x0000000fdb0f7221 */ /* 0x000fe20000010000 */
[----:B------:R-:W-:Y:S01]  /*4830*/  FADD.FTZ R5, R224, R5 ;  /* 0x00000005e0057221 */ /* 0x000fe20000010000 */
[----:B0-----:R-:W-:Y:S02]  /*4840*/  FADD.FTZ R90, R90, R228 ;  /* 0x000000e45a5a7221 */ /* 0x001fe40000010000 */
[----:B------:R-:W3:Y:S01]  /*4850*/  LDL.LU R228, [R1+0x1c] ;  /* 0x00001c0001e47983 */ /* 0x000ee20000300800 */
[----:B-1----:R-:W-:-:S03]  /*4860*/  FADD.FTZ R91, R91, R229 ;  /* 0x000000e55b5b7221 */ /* 0x002fc60000010000 */
[----:B------:R-:W4:Y:S01]  /*4870*/  LDL.LU R229, [R1+0x18] ;  /* 0x0000180001e57983 */ /* 0x000f220000300800 */
[----:B------:R-:W-:Y:S01]  /*4880*/  FADD.FTZ R7, R223, R7 ;  /* 0x00000007df077221 */ /* 0x000fe20000010000 */
[----:B------:R-:W-:Y:S02]  /*4890*/  FADD.FTZ R8, R89, R8 ;  /* 0x0000000859087221 */ /* 0x000fe40000010000 */
[----:B------:R-:W5:Y:S04]  /*48a0*/  LDL.LU R222, [R1+0x14] ;  /* 0x0000140001de7983 */ /* 0x000f680000300800 */
[----:B------:R-:W5:Y:S04]  /*48b0*/  LDL.LU R221, [R1+0x10] ;  /* 0x0000100001dd7983 */ /* 0x000f680000300800 */
[----:B------:R-:W5:Y:S04]  /*48c0*/  LDL.LU R205, [R1+0xc] ;  /* 0x00000c0001cd7983 */ /* 0x000f680000300800 */
[----:B------:R-:W5:Y:S04]  /*48d0*/  LDL.LU R220, [R1+0x8] ;  /* 0x0000080001dc7983 */ /* 0x000f680000300800 */
[----:B------:R-:W5:Y:S04]  /*48e0*/  LDL.LU R204, [R1+0x4] ;  /* 0x0000040001cc7983 */ /* 0x000f680000300800 */
[----:B------:R-:W5:Y:S01]  /*48f0*/  LDL.LU R219, [R1] ;  /* 0x0000000001db7983 */ /* 0x000f620000300800 */
[----:B------:R-:W-:Y:S01]  /*4900*/  FADD.FTZ R19, R217, R19 ;  /* 0x00000013d9137221 */ /* 0x000fe20000010000 */
[----:B------:R-:W-:-:S02]  /*4910*/  FADD.FTZ R30, R181, R30 ;  /* 0x0000001eb51e7221 */ /* 0x000fc40000010000 */
[----:B------:R-:W5:Y:S04]  /*4920*/  LDL.LU R217, [R1+0xc4] ;  /* 0x0000c40001d97983 */ /* 0x000f680000300800 */
[----:B------:R-:W5:Y:S04]  /*4930*/  LDL.LU R181, [R1+0xc8] ;  /* 0x0000c80001b57983 */ /* 0x000f680000300800 */
[----:B------:R-:W0:Y:S02]  /*4940*/  SHFL.DOWN PT, R224, R90, 0x8, 0x1f ;  /* 0x09001f005ae07f89 */ /* 0x000e2400000e0000 */
[----:B0-----:R-:W-:-:S02]  /*4950*/  FADD.FTZ R224, R90, R224 ;  /* 0x000000e05ae07221 */ /* 0x001fc40000010000 */
[----:B------:R-:W0:Y:S01]  /*4960*/  SHFL.DOWN PT, R90, R91, 0x8, 0x1f ;  /* 0x09001f005b5a7f89 */ /* 0x000e2200000e0000 */
[----:B------:R-:W-:Y:S01]  /*4970*/  FADD.FTZ R21, R216, R21 ;  /* 0x00000015d8157221 */ /* 0x000fe20000010000 */
[----:B0-----:R-:W-:Y:S01]  /*4980*/  FADD.FTZ R90, R91, R90 ;  /* 0x0000005a5b5a7221 */ /* 0x001fe20000010000 */
[----:B------:R-:W-:Y:S01]  /*4990*/  FADD.FTZ R23, R215, R23 ;  /* 0x00000017d7177221 */ /* 0x000fe20000010000 */
[----:B------:R-:W-:Y:S01]  /*49a0*/  FADD.FTZ R25, R214, R25 ;  /* 0x00000019d6197221 */ /* 0x000fe20000010000 */
[----:B------:R-:W-:Y:S01]  /*49b0*/  FADD.FTZ R27, R213, R27 ;  /* 0x0000001bd51b7221 */ /* 0x000fe20000010000 */
[----:B------:R-:W-:Y:S01]  /*49c0*/  FADD.FTZ R29, R212, R29 ;  /* 0x0000001dd41d7221 */ /* 0x000fe20000010000 */
[----:B------:R-:W0:Y:S01]  /*49d0*/  SHFL.DOWN PT, R223, R90, 0x4, 0x1f ;  /* 0x08801f005adf7f89 */ /* 0x000e2200000e0000 */
        /* <DEDUP_REMOVED lines=8> */
[----:B------:R-:W1:Y:S01]  /*4a60*/  SHFL.DOWN PT, R91, R224, 0x4, 0x1f ;  /* 0x08801f00e05b7f89 */ /* 0x000e6200000e0000 */
[----:B0-----:R-:W-:Y:S01]  /*4a70*/  FADD.FTZ R223, R90, R223 ;  /* 0x000000df5adf7221 */ /* 0x001fe20000010000 */
[----:B--2---:R-:W-:Y:S01]  /*4a80*/  FADD.FTZ R225, R105, R225 ;  /* 0x000000e169e17221 */ /* 0x004fe20000010000 */
[----:B---3--:R-:W-:Y:S01]  /*4a90*/  FADD.FTZ R228, R207, R228 ;  /* 0x000000e4cfe47221 */ /* 0x008fe20000010000 */
[----:B----4-:R-:W-:Y:S01]  /*4aa0*/  FADD.FTZ R229, R177, R229 ;  /* 0x000000e5b1e57221 */ /* 0x010fe20000010000 */
[----:B-----5:R-:W-:Y:S01]  /*4ab0*/  FADD.FTZ R222, R208, R222 ;  /* 0x000000ded0de7221 */ /* 0x020fe20000010000 */
[----:B------:R-:W-:Y:S01]  /*4ac0*/  FADD.FTZ R221, R178, R221 ;  /* 0x000000ddb2dd7221 */ /* 0x000fe20000010000 */
[----:B------:R-:W-:Y:S01]  /*4ad0*/  FADD.FTZ R205, R209, R205 ;  /* 0x000000cdd1cd7221 */ /* 0x000fe20000010000 */
[----:B------:R-:W-:Y:S01]  /*4ae0*/  FADD.FTZ R220, R179, R220 ;  /* 0x000000dcb3dc7221 */ /* 0x000fe20000010000 */
[----:B------:R-:W-:Y:S01]  /*4af0*/  FADD.FTZ R204, R210, R204 ;  /* 0x000000ccd2cc7221 */ /* 0x000fe20000010000 */
[----:B------:R-:W-:-:S05]  /*4b00*/  FADD.FTZ R219, R180, R219 ;  /* 0x000000dbb4db7221 */ /* 0x000fca0000010000 */
[----:B------:R-:W-:Y:S04]  /*4b10*/  STL [R1], R219 ;  /* 0x000000db01007387 */ /* 0x000fe80000100800 */
[----:B------:R-:W-:Y:S04]  /*4b20*/  STL [R1+0x4], R204 ;  /* 0x000004cc01007387 */ /* 0x000fe80000100800 */
[----:B------:R-:W-:Y:S04]  /*4b30*/  STL [R1+0x8], R220 ;  /* 0x000008dc01007387 */ /* 0x000fe80000100800 */
[----:B------:R-:W2:Y:S04]  /*4b40*/  LDL.LU R216, [R1+0x24] ;  /* 0x0000240001d87983 */ /* 0x000ea80000300800 */
[----:B------:R0:W-:Y:S04]  /*4b50*/  STL [R1+0xc], R205 ;  /* 0x00000ccd01007387 */ /* 0x0001e80000100800 */
[----:B------:R-:W3:Y:S04]  /*4b60*/  LDL.LU R215, [R1+0xb8] ;  /* 0x0000b80001d77983 */ /* 0x000ee80000300800 */
[----:B------:R-:W-:Y:S04]  /*4b70*/  STL [R1+0x10], R221 ;  /* 0x000010dd01007387 */ /* 0x000fe80000100800 */
[----:B------:R-:W4:Y:S04]  /*4b80*/  LDL.LU R214, [R1+0xbc] ;  /* 0x0000bc0001d67983 */ /* 0x000f280000300800 */
[----:B------:R-:W5:Y:S04]  /*4b90*/  LDL.LU R213, [R1+0xc0] ;  /* 0x0000c00001d57983 */ /* 0x000f680000300800 */
[----:B------:R-:W-:Y:S04]  /*4ba0*/  STL [R1+0x14], R222 ;  /* 0x000014de01007387 */ /* 0x000fe80000100800 */
[----:B------:R-:W5:Y:S04]  /*4bb0*/  LDL.LU R90, [R1+0x28] ;  /* 0x00002800015a7983 */ /* 0x000f680000300800 */
[----:B------:R-:W-:Y:S04]  /*4bc0*/  STL [R1+0x18], R229 ;  /* 0x000018e501007387 */ /* 0x000fe80000100800 */
[----:B------:R-:W5:Y:S04]  /*4bd0*/  LDL.LU R212, [R1+0xac] ;  /* 0x0000ac0001d47983 */ /* 0x000f680000300800 */
[----:B------:R-:W5:Y:S04]  /*4be0*/  LDL.LU R211, [R1+0xb0] ;  /* 0x0000b00001d37983 */ /* 0x000f680000300800 */
[----:B------:R-:W-:Y:S04]  /*4bf0*/  STL [R1+0x1c], R228 ;  /* 0x00001ce401007387 */ /* 0x000fe80000100800 */
[----:B------:R-:W5:Y:S04]  /*4c00*/  LDL.LU R210, [R1+0xb4] ;  /* 0x0000b40001d27983 */ /* 0x000f680000300800 */
[----:B------:R-:W-:Y:S04]  /*4c10*/  STL [R1+0x20], R225 ;  /* 0x000020e101007387 */ /* 0x000fe80000100800 */
[----:B------:R-:W5:Y:S04]  /*4c20*/  LDL.LU R209, [R1+0x2c] ;  /* 0x00002c0001d17983 */ /* 0x000f680000300800 */
[----:B------:R-:W5:Y:S04]  /*4c30*/  LDL.LU R208, [R1+0xa0] ;  /* 0x0000a00001d07983 */ /* 0x000f680000300800 */
[----:B------:R-:W5:Y:S04]  /*4c40*/  LDL.LU R207, [R1+0xa4] ;  /* 0x0000a40001cf7983 */ /* 0x000f680000300800 */
[----:B0-----:R-:W5:Y:S01]  /*4c50*/  LDL.LU R205, [R1+0xa8] ;  /* 0x0000a80001cd7983 */ /* 0x001f620000300800 */
[----:B------:R-:W-:-:S03]  /*4c60*/  FADD.FTZ R181, R104, R181 ;  /* 0x000000b568b57221 */ /* 0x000fc60000010000 */
[----:B------:R-:W5:Y:S04]  /*4c70*/  LDL.LU R204, [R1+0x30] ;  /* 0x0000300001cc7983 */ /* 0x000f680000300800 */
[----:B------:R-:W5:Y:S01]  /*4c80*/  LDL.LU R203, [R1+0x94] ;  /* 0x0000940001cb7983 */ /* 0x000f620000300800 */
[----:B------:R-:W-:-:S03]  /*4c90*/  FADD.FTZ R217, R206, R217 ;  /* 0x000000d9ced97221 */ /* 0x000fc60000010000 */
[----:B------:R-:W5:Y:S04]  /*4ca0*/  LDL.LU R202, [R1+0x98] ;  /* 0x0000980001ca7983 */ /* 0x000f680000300800 */
[----:B------:R-:W5:Y:S04]  /*4cb0*/  LDL.LU R201, [R1+0x9c] ;  /* 0x00009c0001c97983 */ /* 0x000f680000300800 */
[----:B------:R-:W5:Y:S04]  /*4cc0*/  LDL.LU R200, [R1+0x34] ;  /* 0x0000340001c87983 */ /* 0x000f680000300800 */
[----:B------:R-:W5:Y:S04]  /*4cd0*/  LDL.LU R199, [R1+0x88] ;  /* 0x0000880001c77983 */ /* 0x000f680000300800 */
[----:B------:R-:W5:Y:S04]  /*4ce0*/  LDL.LU R198, [R1+0x8c] ;  /* 0x00008c0001c67983 */ /* 0x000f680000300800 */
[----:B------:R-:W5:Y:S04]  /*4cf0*/  LDL.LU R182, [R1+0x90] ;  /* 0x0000900001b67983 */ /* 0x000f680000300800 */
[----:B------:R0:W-:Y:S04]  /*4d00*/  STL [R1+0xc8], R181 ;  /* 0x0000c8b501007387 */ /* 0x0001e80000100800 */
[----:B0-----:R-:W5:Y:S04]  /*4d10*/  LDL.LU R181, [R1+0x38] ;  /* 0x0000380001b57983 */ /* 0x001f680000300800 */
[----:B------:R-:W-:Y:S04]  /*4d20*/  STL [R1+0xc4], R217 ;  /* 0x0000c4d901007387 */ /* 0x000fe80000100800 */
[----:B------:R-:W5:Y:S04]  /*4d30*/  LDL.LU R180, [R1+0x7c] ;  /* 0x00007c0001b47983 */ /* 0x000f680000300800 */
[----:B------:R-:W5:Y:S04]  /*4d40*/  LDL.LU R178, [R1+0x80] ;  /* 0x0000800001b27983 */ /* 0x000f680000300800 */
[----:B------:R-:W5:Y:S04]  /*4d50*/  LDL.LU R177, [R1+0x84] ;  /* 0x0000840001b17983 */ /* 0x000f680000300800 */
[----:B------:R-:W5:Y:S01]  /*4d60*/  LDL.LU R105, [R1+0x3c] ;  /* 0x00003c0001697983 */ /* 0x000f620000300800 */
[----:B-1----:R-:W-:Y:S01]  /*4d70*/  FADD.FTZ R91, R224, R91 ;  /* 0x0000005be05b7221 */ /* 0x002fe20000010000 */
[----:B------:R-:W-:-:S02]  /*4d80*/  FADD.FTZ R10, R88, R10 ;  /* 0x0000000a580a7221 */ /* 0x000fc40000010000 */
[----:B------:R-:W0:Y:S04]  /*4d90*/  SHFL.DOWN PT, R89, R223, 0x2, 0x1f ;  /* 0x08401f00df597f89 */ /* 0x000e2800000e0000 */
[----:B------:R-:W1:Y:S01]  /*4da0*/  SHFL.DOWN PT, R88, R91, 0x2, 0x1f ;  /* 0x08401f005b587f89 */ /* 0x000e6200000e0000 */
[----:B------:R-:W1:Y:S01]  /*4db0*/  S2R R179, SR_TID.X ;  /* 0x0000000000b37919 */ /* 0x000e620000002100 */
[----:B0-----:R-:W-:Y:S01]  /*4dc0*/  FADD.FTZ R89, R223, R89 ;  /* 0x00000059df597221 */ /* 0x001fe20000010000 */
[----:B-1----:R-:W-:-:S05]  /*4dd0*/  FADD.FTZ R88, R91, R88 ;  /* 0x000000585b587221 */ /* 0x002fca0000010000 */
[----:B------:R-:W0:Y:S01]  /*4de0*/  SHFL.DOWN PT, R91, R88, 0x1, 0x1f ;  /* 0x08201f00585b7f89 */ /* 0x000e2200000e0000 */
[C---:B------:R-:W-:Y:S01]  /*4df0*/  LOP3.LUT P1, RZ, R179.reuse, 0x1f, RZ, 0xc0, !PT ;  /* 0x0000001fb3ff7812 */ /* 0x040fe2000782c0ff */
[----:B------:R-:W-:Y:S01]  /*4e00*/  BSSY.RECONVERGENT B0, `(.L_x_268) ;  /* 0x0000041000007945 */ /* 0x000fe20003800200 */
[----:B------:R-:W-:Y:S01]  /*4e10*/  FADD.FTZ R17, R218, R17 ;  /* 0x00000011da117221 */ /* 0x000fe20000010000 */
[----:B------:R-:W-:Y:S01]  /*4e20*/  ISETP.NE.AND P2, PT, R179, RZ, PT ;  /* 0x000000ffb300720c */ /* 0x000fe20003f45270 */
[----:B0-----:R-:W-:Y:S01]  /*4e30*/  FADD.FTZ R88, R88, R91 ;  /* 0x0000005b58587221 */ /* 0x001fe20000010000 */
[----:B--2---:R-:W-:Y:S01]  /*4e40*/  FADD.FTZ R216, R252, R216 ;  /* 0x000000d8fcd87221 */ /* 0x004fe20000010000 */
[----:B---3--:R-:W-:-:S04]  /*4e50*/  FADD.FTZ R215, R251, R215 ;  /* 0x000000d7fbd77221 */ /* 0x008fc80000010000 */
[----:B------:R-:W-:Y:S01]  /*4e60*/  STL [R1+0x24], R216 ;  /* 0x000024d801007387 */ /* 0x000fe20000100800 */
[----:B----4-:R-:W-:-:S03]  /*4e70*/  FADD.FTZ R214, R250, R214 ;  /* 0x000000d6fad67221 */ /* 0x010fc60000010000 */
[----:B------:R-:W-:Y:S01]  /*4e80*/  STL [R1+0xb8], R215 ;  /* 0x0000b8d701007387 */ /* 0x000fe20000100800 */
[----:B-----5:R-:W-:-:S03]  /*4e90*/  FADD.FTZ R213, R249, R213 ;  /* 0x000000d5f9d57221 */ /* 0x020fc60000010000 */
[----:B------:R-:W-:Y:S01]  /*4ea0*/  STL [R1+0xbc], R214 ;  /* 0x0000bcd601007387 */ /* 0x000fe20000100800 */
[----:B------:R-:W-:-:S05]  /*4eb0*/  FADD.FTZ R90, R248, R90 ;  /* 0x0000005af85a7221 */ /* 0x000fca0000010000 */
[----:B------:R-:W-:Y:S01]  /*4ec0*/  STL [R1+0x28], R90 ;  /* 0x0000285a01007387 */ /* 0x000fe20000100800 */
[----:B------:R-:W-:-:S03]  /*4ed0*/  FADD.FTZ R212, R247, R212 ;  /* 0x000000d4f7d47221 */ /* 0x000fc60000010000 */
        /* <DEDUP_REMOVED lines=28> */
[----:B------:R-:W-:Y:S04]  /*50a0*/  STL [R1+0x8c], R198 ;  /* 0x00008cc601007387 */ /* 0x000fe80000100800 */
[----:B------:R-:W-:Y:S04]  /*50b0*/  STL [R1+0x90], R182 ;  /* 0x000090b601007387 */ /* 0x000fe80000100800 */
[----:B------:R-:W0:Y:S01]  /*50c0*/  SHFL.DOWN PT, R90, R89, 0x1, 0x1f ;  /* 0x08201f00595a7f89 */ /* 0x000e2200000e0000 */
[----:B------:R-:W-:Y:S01]  /*50d0*/  FADD.FTZ R181, R232, R181 ;  /* 0x000000b5e8b57221 */ /* 0x000fe20000010000 */
[----:B------:R-:W-:-:S04]  /*50e0*/  FADD.FTZ R180, R231, R180 ;  /* 0x000000b4e7b47221 */ /* 0x000fc80000010000 */
        /* <DEDUP_REMOVED lines=8> */
[----:B0-----:R-:W-:Y:S01]  /*5170*/  FADD.FTZ R89, R89, R90 ;  /* 0x0000005a59597221 */ /* 0x001fe20000010000 */
[----:B------:R-:W-:Y:S06]  /*5180*/  @P1 BRA `(.L_x_269) ;  /* 0x0000000000201947 */ /* 0x000fec0003800000 */
        /* <DEDUP_REMOVED lines=8> */
.L_x_269:
[----:B------:R-:W-:Y:S05]  /*5210*/  BSYNC.RECONVERGENT B0 ;  /* 0x0000000000007941 */ /* 0x000fea0003800200 */
.L_x_268:
[----:B------:R-:W-:Y:S01]  /*5220*/  BAR.SYNC.DEFER_BLOCKING 0x0 ;  /* 0x0000000000007b1d */ /* 0x000fe20000010000 */
[----:B0-----:R-:W-:-:S05]  /*5230*/  CS2R R90, SRZ ;  /* 0x00000000005a7805 */ /* 0x001fca000001ff00 */
[----:B------:R-:W-:Y:S04]  /*5240*/  BSSY.RECONVERGENT B0, `(.L_x_270) ;  /* 0x0000021000007945 */ /* 0x000fe80003800200 */
[----:B------:R-:W-:Y:S05]  /*5250*/  @P2 BRA `(.L_x_271) ;  /* 0x00000000007c2947 */ /* 0x000fea0003800000 */
[----:B------:R-:W0:Y:S01]  /*5260*/  S2R R104, SR_CgaCtaId ;  /* 0x0000000000687919 */ /* 0x000e220000008800 */
[----:B------:R-:W-:-:S04]  /*5270*/  MOV R88, 0x400 ;  /* 0x0000040000587802 */ /* 0x000fc80000000f00 */
[----:B0-----:R-:W-:-:S04]  /*5280*/  LEA R104, R104, R88, 0x18 ;  /* 0x0000005868687211 */ /* 0x001fc800078ec0ff */
[----:B------:R-:W-:-:S04]  /*5290*/  IADD3 R88, PT, PT, R104, 0x40, RZ ;  /* 0x0000004068587810 */ /* 0x000fc80007ffe0ff */
[----:B------:R-:W-:-:S06]  /*52a0*/  SEL R88, R88, R104, P0 ;  /* 0x0000006858587207 */ /* 0x000fcc0000000000 */
[----:B------:R-:W0:Y:S02]  /*52b0*/  LDS.128 R88, [R88] ;  /* 0x0000000058587984 */ /* 0x000e240000000c00 */
[----:B0-----:R-:W-:Y:S01]  /*52c0*/  FADD.FTZ R88, RZ, R88 ;  /* 0x00000058ff587221 */ /* 0x001fe20000010000 */
[----:B------:R-:W-:-:S03]  /*52d0*/  FADD.FTZ R89, RZ, R89 ;  /* 0x00000059ff597221 */ /* 0x000fc60000010000 */
[----:B-1----:R-:W-:Y:S01]  /*52e0*/  FADD.FTZ R105, R90, R88 ;  /* 0x000000585a697221 */ /* 0x002fe20000010000 */
[C---:B------:R-:W-:Y:S01]  /*52f0*/  IADD3 R88, PT, PT, R104.reuse, 0x50, RZ ;  /* 0x0000005068587810 */ /* 0x040fe20007ffe0ff */
[----:B------:R-:W-:Y:S01]  /*5300*/  FADD.FTZ R177, R91, R89 ;  /* 0x000000595bb17221 */ /* 0x000fe20000010000 */
[----:B------:R-:W-:-:S06]  /*5310*/  @!P0 IADD3 R88, PT, PT, R104, 0x10, RZ ;  /* 0x0000001068588810 */ /* 0x000fcc0007ffe0ff */
[----:B------:R-:W0:Y:S02]  /*5320*/  LDS.128 R88, [R88] ;  /* 0x0000000058587984 */ /* 0x000e240000000c00 */
[----:B0-----:R-:W-:Y:S01]  /*5330*/  FADD.FTZ R105, R105, R88 ;  /* 0x0000005869697221 */ /* 0x001fe20000010000 */
[C---:B------:R-:W-:Y:S01]  /*5340*/  IADD3 R88, PT, PT, R104.reuse, 0x60, RZ ;  /* 0x0000006068587810 */ /* 0x040fe20007ffe0ff */
[----:B------:R-:W-:Y:S01]  /*5350*/  FADD.FTZ R177, R177, R89 ;  /* 0x00000059b1b17221 */ /* 0x000fe20000010000 */
[----:B------:R-:W-:Y:S01]  /*5360*/  @!P0 IADD3 R88, PT, PT, R104, 0x20, RZ ;  /* 0x0000002068588810 */ /* 0x000fe20007ffe0ff */
[----:B------:R-:W-:Y:S02]  /*5370*/  FADD.FTZ R105, R90, R105 ;  /* 0x000000695a697221 */ /* 0x000fe40000010000 */
[----:B------:R-:W-:-:S03]  /*5380*/  FADD.FTZ R177, R91, R177 ;  /* 0x000000b15bb17221 */ /* 0x000fc60000010000 */
        /* <DEDUP_REMOVED lines=9> */
[----:B------:R-:W-:-:S03]  /*5420*/  FADD.FTZ R89, R177, R89 ;  /* 0x00000059b1597221 */ /* 0x000fc60000010000 */
[----:B------:R-:W-:Y:S01]  /*5430*/  FADD.FTZ R90, R90, R88 ;  /* 0x000000585a5a7221 */ /* 0x000fe20000010000 */
[----:B------:R-:W-:-:S07]  /*5440*/  FADD.FTZ R91, R91, R89 ;  /* 0x000000595b5b7221 */ /* 0x000fce0000010000 */
.L_x_271:
[----:B------:R-:W-:Y:S05]  /*5450*/  BSYNC.RECONVERGENT B0 ;  /* 0x0000000000007941 */ /* 0x000fea0003800200 */
.L_x_270:
[----:B------:R-:W2:Y:S01]  /*5460*/  LDL.LU R203, [R1+0x70] ;  /* 0x0000700001cb7983 */ /* 0x000ea20000300800 */
[----:B------:R-:W0:Y:S03]  /*5470*/  LDCU UR14, c[0x0][0x380] ;  /* 0x00007000ff0e77ac */ /* 0x000e260008000800 */
[----:B------:R-:W3:Y:S04]  /*5480*/  LDL.LU R202, [R1+0x74] ;  /* 0x0000740001ca7983 */ /* 0x000ee80000300800 */
[----:B------:R-:W4:Y:S04]  /*5490*/  LDL.LU R201, [R1+0x78] ;  /* 0x0000780001c97983 */ /* 0x000f280000300800 */
[----:B------:R-:W5:Y:S04]  /*54a0*/  LDL.LU R200, [R1+0x40] ;  /* 0x0000400001c87983 */ /* 0x000f680000300800 */
[----:B------:R-:W5:Y:S04]  /*54b0*/  LDL.LU R199, [R1+0x64] ;  /* 0x0000640001c77983 */ /* 0x000f680000300800 */
[----:B------:R-:W5:Y:S04]  /*54c0*/  LDL.LU R88, [R1+0x68] ;  /* 0x0000680001587983 */ /* 0x000f680000300800 */
[----:B------:R-:W5:Y:S04]  /*54d0*/  LDL.LU R198, [R1+0x6c] ;  /* 0x00006c0001c67983 */ /* 0x000f680000300800 */
[----:B------:R-:W5:Y:S04]  /*54e0*/  LDL.LU R182, [R1+0x44] ;  /* 0x0000440001b67983 */ /* 0x000f680000300800 */
[----:B-1----:R-:W5:Y:S04]  /*54f0*/  LDL.LU R181, [R1+0x58] ;  /* 0x0000580001b57983 */ /* 0x002f680000300800 */
[----:B------:R-:W5:Y:S04]  /*5500*/  LDL.LU R180, [R1+0x5c] ;  /* 0x00005c0001b47983 */ /* 0x000f680000300800 */
[----:B------:R-:W5:Y:S04]  /*5510*/  LDL.LU R178, [R1+0x60] ;  /* 0x0000600001b27983 */ /* 0x000f680000300800 */
[----:B------:R-:W5:Y:S04]  /*5520*/  LDL.LU R177, [R1+0x48] ;  /* 0x0000480001b17983 */ /* 0x000f680000300800 */
[----:B------:R-:W5:Y:S04]  /*5530*/  LDL.LU R105, [R1+0x4c] ;  /* 0x00004c0001697983 */ /* 0x000f680000300800 */
[----:B------:R-:W5:Y:S04]  /*5540*/  LDL.LU R104, [R1+0x50] ;  /* 0x0000500001687983 */ /* 0x000f680000300800 */
[----:B------:R-:W5:Y:S01]  /*5550*/  LDL.LU R89, [R1+0x54] ;  /* 0x0000540001597983 */ /* 0x000f620000300800 */
[----:B0-----:R-:W-:Y:S01]  /*5560*/  USHF.L.U32 UR8, UR14, 0x2, URZ ;  /* 0x000000020e087899 */ /* 0x001fe200080006ff */
[----:B--2---:R-:W-:Y:S01]  /*5570*/  FADD.FTZ R203, R183, R203 ;  /* 0x000000cbb7cb7221 */ /* 0x004fe20000010000 */
[----:B---3--:R-:W-:-:S04]  /*5580*/  FADD.FTZ R202, R184, R202 ;  /* 0x000000cab8ca7221 */ /* 0x008fc80000010000 */
[----:B------:R-:W-:Y:S01]  /*5590*/  STL [R1+0x70], R203 ;  /* 0x000070cb01007387 */ /* 0x000fe20000100800 */
[----:B----4-:R-:W-:-:S03]  /*55a0*/  FADD.FTZ R201, R185, R201 ;  /* 0x000000c9b9c97221 */ /* 0x010fc60000010000 */
[----:B------:R-:W-:Y:S01]  /*55b0*/  STL [R1+0x74], R202 ;  /* 0x000074ca01007387 */ /* 0x000fe20000100800 */
[----:B-----5:R-:W-:-:S03]  /*55c0*/  FADD.FTZ R200, R186, R200 ;  /* 0x000000c8bac87221 */ /* 0x020fc60000010000 */
[----:B------:R-:W-:Y:S01]  /*55d0*/  STL [R1+0x78], R201 ;  /* 0x000078c901007387 */ /* 0x000fe20000100800 */
[----:B------:R-:W-:Y:S01]  /*55e0*/  FADD.FTZ R199, R187, R199 ;  /* 0x000000c7bbc77221 */ /* 0x000fe20000010000 */
[----:B------:R-:W-:Y:S01]  /*55f0*/  FADD.FTZ R88, R188, R88 ;  /* 0x00000058bc587221 */ /* 0x000fe20000010000 */
[----:B------:R-:W-:-:S04]  /*5600*/  FADD.FTZ R198, R189, R198 ;  /* 0x000000c6bdc67221 */ /* 0x000fc80000010000 */
[----:B------:R0:W-:Y:S01]  /*5610*/  STL [R1+0x68], R88 ;  /* 0x0000685801007387 */ /* 0x0001e20000100800 */
[----:B------:R-:W-:-:S03]  /*5620*/  FADD.FTZ R182, R190, R182 ;  /* 0x000000b6beb67221 */ /* 0x000fc60000010000 */
[----:B------:R1:W-:Y:S01]  /*5630*/  STL [R1+0x40], R200 ;  /* 0x000040c801007387 */ /* 0x0003e20000100800 */
[----:B------:R-:W-:-:S03]  /*5640*/  FADD.FTZ R181, R191, R181 ;  /* 0x000000b5bfb57221 */ /* 0x000fc60000010000 */
[----:B------:R1:W-:Y:S01]  /*5650*/  STL [R1+0x64], R199 ;  /* 0x000064c701007387 */ /* 0x0003e20000100800 */
[----:B0-----:R-:W-:Y:S01]  /*5660*/  LOP3.LUT R88, R179, 0x1f, RZ, 0xc0, !PT ;  /* 0x0000001fb3587812 */ /* 0x001fe200078ec0ff */
[----:B------:R-:W-:Y:S02]  /*5670*/  FADD.FTZ R180, R192, R180 ;  /* 0x000000b4c0b47221 */ /* 0x000fe40000010000 */
[----:B------:R1:W-:Y:S01]  /*5680*/  STL [R1+0x6c], R198 ;  /* 0x00006cc601007387 */ /* 0x0003e20000100800 */
[----:B------:R-:W-:Y:S01]  /*5690*/  ISETP.GT.U32.AND P1, PT, R88, 0x3, PT ;  /* 0x000000035800780c */ /* 0x000fe20003f24070 */
[----:B------:R-:W-:Y:S02]  /*56a0*/  FADD.FTZ R178, R193, R178 ;  /* 0x000000b2c1b27221 */ /* 0x000fe40000010000 */
[----:B------:R1:W-:Y:S01]  /*56b0*/  STL [R1+0x44], R182 ;  /* 0x000044b601007387 */ /* 0x0003e20000100800 */
[----:B------:R-:W-:-:S03]  /*56c0*/  FADD.FTZ R177, R194, R177 ;  /* 0x000000b1c2b17221 */ /* 0x000fc60000010000 */
[----:B------:R1:W-:Y:S01]  /*56d0*/  STL [R1+0x58], R181 ;  /* 0x000058b501007387 */ /* 0x0003e20000100800 */
[----:B------:R-:W-:-:S03]  /*56e0*/  FADD.FTZ R105, R195, R105 ;  /* 0x00000069c3697221 */ /* 0x000fc60000010000 */
[----:B------:R1:W-:Y:S01]  /*56f0*/  STL [R1+0x5c], R180 ;  /* 0x00005cb401007387 */ /* 0x0003e20000100800 */
[----:B------:R-:W-:-:S03]  /*5700*/  FADD.FTZ R104, R196, R104 ;  /* 0x00000068c4687221 */ /* 0x000fc60000010000 */
[----:B------:R1:W-:Y:S01]  /*5710*/  STL [R1+0x60], R178 ;  /* 0x000060b201007387 */ /* 0x0003e20000100800 */
[----:B------:R-:W-:-:S03]  /*5720*/  FADD.FTZ R89, R197, R89 ;  /* 0x00000059c5597221 */ /* 0x000fc60000010000 */
[----:B------:R1:W-:Y:S04]  /*5730*/  STL [R1+0x48], R177 ;  /* 0x000048b101007387 */ /* 0x0003e80000100800 */
[----:B------:R1:W-:Y:S04]  /*5740*/  STL [R1+0x4c], R105 ;  /* 0x00004c6901007387 */ /* 0x0003e80000100800 */
[----:B------:R1:W-:Y:S04]  /*5750*/  STL [R1+0x54], R89 ;  /* 0x0000545901007387 */ /* 0x0003e80000100800 */
[----:B------:R1:W-:Y:S01]  /*5760*/  STL [R1+0x50], R104 ;  /* 0x0000506801007387 */ /* 0x0003e20000100800 */
[----:B------:R-:W-:Y:S05]  /*5770*/  @P2 BRA `(.L_x_272) ;  /* 0x0000000000a42947 */ /* 0x000fea0003800000 */
[----:B-1----:R-:W0:Y:S01]  /*5780*/  LDC.64 R88, c[0x0][0x3c0] ;  /* 0x0000f000ff587b82 */ /* 0x002e220000000a00 */
[----:B------:R-:W-:Y:S02]  /*5790*/  ULOP3.LUT UR5, UR4, 0x1, URZ, 0xc0, !UPT ;  /* 0x0000000104057892 */ /* 0x000fe4000f8ec0ff */
[----:B------:R-:W-:Y:S01]  /*57a0*/  ULOP3.LUT UR6, UR9, 0x7ffffffc, URZ, 0xc0, !UPT ;  /* 0x7ffffffc09067892 */ /* 0x000fe2000f8ec0ff */
[----:B------:R-:W1:Y:S03]  /*57b0*/  LDCU.64 UR16, c[0x0][0x3c8] ;  /* 0x00007900ff1077ac */ /* 0x000e660008000a00 */
[----:B------:R-:W-:Y:S01]  /*57c0*/  IADD3 R104, PT, PT, RZ, -UR5, RZ ;  /* 0x80000005ff687c10 */ /* 0x000fe2000fffe0ff */
[----:B------:R-:W-:-:S03]  /*57d0*/  USHF.L.U32 UR5, UR9, 0x3, URZ ;  /* 0x0000000309057899 */ /* 0x000fc600080006ff */
[----:B------:R-:W-:Y:S01]  /*57e0*/  LOP3.LUT R104, R104, UR8, RZ, 0xc0, !PT ;  /* 0x0000000868687c12 */ /* 0x000fe2000f8ec0ff */
[----:B------:R-:W-:Y:S02]  /*57f0*/  UISETP.GT.U32.AND UP0, UPT, UR4, 0x1, UPT ;  /* 0x000000010400788c */ /* 0x000fe4000bf04070 */
[----:B------:R-:W-:Y:S01]  /*5800*/  ULOP3.LUT UR5, UR5, 0x18, URZ, 0xc0, !UPT ;  /* 0x0000001805057892 */ /* 0x000fe2000f8ec0ff */
[----:B------:R-:W-:Y:S01]  /*5810*/  IADD3 R104, P2, PT, R104, UR6, RZ ;  /* 0x0000000668687c10 */ /* 0x000fe2000ff5e0ff */
[----:B------:R-:W-:-:S03]  /*5820*/  UMOV UR7, 0xffffffff ;  /* 0xffffffff00077882 */ /* 0x000fc60000000000 */
[----:B------:R-:W-:Y:S02]  /*5830*/  IADD3.X R105, PT, PT, RZ, RZ, RZ, P2, !PT ;  /* 0x000000ffff697210 */ /* 0x000fe400017fe4ff */
[----:B0-----:R-:W-:-:S04]  /*5840*/  LEA R88, P3, R104, R88, 0x3 ;  /* 0x0000005868587211 */ /* 0x001fc800078618ff */
[----:B------:R-:W-:Y:S01]  /*5850*/  IADD3 R88, P2, PT, R88, UR5, RZ ;  /* 0x0000000558587c10 */ /* 0x000fe2000ff5e0ff */
[----:B------:R-:W-:Y:S01]  /*5860*/  ULOP3.LUT UR5, UR4, 0x1, URZ, 0xc0, !UPT ;  /* 0x0000000104057892 */ /* 0x000fe2000f8ec0ff */
[----:B------:R-:W-:-:S03]  /*5870*/  LEA.HI.X R89, R104, R89, R105, 0x3, P3 ;  /* 0x0000005968597211 */ /* 0x000fc600018f1c69 */
[----:B------:R-:W-:Y:S01]  /*5880*/  UIADD3 UR5, UPT, UPT, -UR5, URZ, URZ ;  /* 0x000000ff05057290 */ /* 0x000fe2000fffe1ff */
[----:B------:R-:W-:-:S03]  /*5890*/  IADD3.X R89, PT, PT, RZ, R89, RZ, P2, !PT ;  /* 0x00000059ff597210 */ /* 0x000fc600017fe4ff */
[----:B------:R-:W-:Y:S02]  /*58a0*/  ULOP3.LUT UR5, UR5, UR14, URZ, 0xc0, !UPT ;  /* 0x0000000e05057292 */ /* 0x000fe4000f8ec0ff */
[----:B------:R1:W-:Y:S02]  /*58b0*/  STG.E.64 desc[UR12][R88.64], R90 ;  /* 0x0000005a58007986 */ /* 0x0003e4000c101b0c */
[----:B------:R-:W-:-:S04]  /*58c0*/  ULEA.HI UR11, UP1, UR9, UR5, URZ, 0x1e ;  /* 0x00000005090b7291 */ /* 0x000fc8000f83f0ff */
[----:B------:R-:W-:Y:S02]  /*58d0*/  ULEA.HI.X.SX32 UR6, UR5, URZ, 0x1, UP1 ;  /* 0x000000ff05067291 */ /* 0x000fe400088f0eff */
[----:B------:R-:W-:Y:S01]  /*58e0*/  MOV R104, UR11 ;  /* 0x0000000b00687c02 */ /* 0x000fe20008000f00 */
[----:B------:R-:W-:-:S03]  /*58f0*/  USEL UR5, UR7, 0x1, UP0 ;  /* 0x0000000107057887 */ /* 0x000fc60008000000 */
[----:B-1----:R-:W-:Y:S02]  /*5900*/  LEA R88, P2, R104, UR16, 0x2 ;  /* 0x0000001068587c11 */ /* 0x002fe4000f8410ff */
[----:B------:R-:W-:Y:S02]  /*5910*/  MOV R89, UR11 ;  /* 0x0000000b00597c02 */ /* 0x000fe40008000f00 */
[----:B------:R-:W-:Y:S02]  /*5920*/  MOV R90, UR6 ;  /* 0x00000006005a7c02 */ /* 0x000fe40008000f00 */
[----:B------:R-:W-:Y:S02]  /*5930*/  MOV R105, UR5 ;  /* 0x0000000500697c02 */ /* 0x000fe40008000f00 */
[----:B------:R-:W-:Y:S01]  /*5940*/  LEA.HI.X R89, R89, UR17, R90, 0x2, P2 ;  /* 0x0000001159597c11 */ /* 0x000fe200090f145a */
[----:B------:R-:W-:Y:S06]  /*5950*/  MEMBAR.ALL.GPU ;  /* 0x0000000000007992 */ /* 0x000fec000000a000 */
[----:B------:R-:W-:-:S00]  /*5960*/  ERRBAR ;  /* 0x00000000000079ab */ /* 0x000fc00000000000 */
[----:B------:R-:W-:Y:S06]  /*5970*/  CGAERRBAR ;  /* 0x00000000000075ab */ /* 0x000fec0000000000 */
[----:B------:R0:W-:Y:S01]  /*5980*/  REDG.E.ADD.S32.STRONG.GPU desc[UR12][R88.64], R105 ;  /* 0x000000695800798e */ /* 0x0001e2000c12e30c */
[----:B------:R-:W-:-:S06]  /*5990*/  UISETP.GE.U32.AND UP0, UPT, UR4, 0x2, UPT ;  /* 0x000000020400788c */ /* 0x000fcc000bf06070 */
[----:B------:R-:W-:-:S04]  /*59a0*/  PLOP3.LUT P2, PT, PT, PT, UP0, 0x80, 0x8 ;  /* 0x000000000008781c */ /* 0x000fc80003f4f008 */
[----:B------:R-:W-:-:S09]  /*59b0*/  SEL R91, RZ, 0x4, P2 ;  /* 0x00000004ff5b7807 */ /* 0x000fd20001000000 */
.L_x_273:
[----:B------:R-:W2:Y:S04]  /*59c0*/  LDG.E.STRONG.GPU R90, desc[UR12][R88.64] ;  /* 0x0000000c585a7981 */ /* 0x000ea8000c1ef900 */
[----:B--2---:R-:W-:Y:S01]  /*59d0*/  CCTL.IVALL ;  /* 0x00000000ff00798f */ /* 0x004fe20002000000 */
[----:B------:R-:W-:Y:S05]  /*59e0*/  YIELD ;  /* 0x0000000000007946 */ /* 0x000fea0003800000 */
[----:B------:R-:W-:-:S13]  /*59f0*/  ISETP.NE.AND P2, PT, R90, R91, PT ;  /* 0x0000005b5a00720c */ /* 0x000fda0003f45270 */
[----:B------:R-:W-:Y:S05]  /*5a00*/  @P2 BRA `(.L_x_273) ;  /* 0xfffffffc00ec2947 */ /* 0x000fea000383ffff */
.L_x_272:
[----:B------:R-:W-:Y:S05]  /*5a10*/  WARPSYNC.ALL ;  /* 0x0000000000007948 */ /* 0x000fea0003800000 */
[----:B01----:R-:W0:Y:S01]  /*5a20*/  @!P1 LDC.64 R88, c[0x0][0x3c0] ;  /* 0x0000f000ff589b82 */ /* 0x003e220000000a00 */
[----:B------:R-:W-:Y:S01]  /*5a30*/  MOV R90, UR4 ;  /* 0x00000004005a7c02 */ /* 0x000fe20008000f00 */
[----:B------:R-:W1:Y:S01]  /*5a40*/  LDCU UR5, c[0x0][0x384] ;  /* 0x00007080ff0577ac */ /* 0x000e620008000800 */
[----:B------:R-:W-:Y:S02]  /*5a50*/  MOV R91, UR9 ;  /* 0x00000009005b7c02 */ /* 0x000fe40008000f00 */
[----:B------:R-:W-:-:S02]  /*5a60*/  @!P1 LOP3.LUT R90, R90, 0x1, RZ, 0xc0, !PT ;  /* 0x000000015a5a9812 */ /* 0x000fc400078ec0ff */
[----:B------:R-:W-:Y:S02]  /*5a70*/  @!P1 LOP3.LUT R91, R91, 0x7ffffffc, RZ, 0xc0, !PT ;  /* 0x7ffffffc5b5b9812 */ /* 0x000fe400078ec0ff */
[----:B------:R-:W-:-:S04]  /*5a80*/  @!P1 IADD3 R90, PT, PT, -R90, RZ, RZ ;  /* 0x000000ff5a5a9210 */ /* 0x000fc80007ffe1ff */
[----:B------:R-:W-:Y:S01]  /*5a90*/  @!P1 LOP3.LUT R90, R90, UR8, RZ, 0xc0, !PT ;  /* 0x000000085a5a9c12 */ /* 0x000fe2000f8ec0ff */
        /* <DEDUP_REMOVED lines=11> */
[----:B------:R-:W-:Y:S01]  /*5b50*/  UIADD3 UR10, UPT, UPT, UR10, UR14, URZ ;  /* 0x0000000e0a0a7290 */ /* 0x000fe2000fffe0ff */
[----:B------:R-:W-:Y:S01]  /*5b60*/  PLOP3.LUT P0, PT, P0, PT, PT, 0x8, 0x80 ;  /* 0x000000000080781c */ /* 0x000fe2000070e170 */
[----:B------:R-:W-:Y:S01]  /*5b70*/  UIADD3 UR4, UPT, UPT, UR4, 0x1, URZ ;  /* 0x0000000104047890 */ /* 0x000fe2000fffe0ff */
[----:B------:R-:W-:Y:S01]  /*5b80*/  LOP3.LUT R179, R179, 0xff, RZ, 0xc0, !PT ;  /* 0x000000ffb3b37812 */ /* 0x000fe200078ec0ff */
[----:B-1----:R-:W-:Y:S02]  /*5b90*/  UISETP.GE.AND UP0, UPT, UR10, UR5, UPT ;  /* 0x000000050a00728c */ /* 0x002fe4000bf06270 */
[----:B------:R-:W-:Y:S01]  /*5ba0*/  ULOP3.LUT UR4, UR4, 0x3, URZ, 0xc0, !UPT ;  /* 0x0000000304047892 */ /* 0x000fe2000f8ec0ff */
        /* <DEDUP_REMOVED lines=71> */
[----:B------:R-:W-:Y:S01]  /*6020*/  IADD3 R109, PT, PT, R132, 0x400, RZ ;  /* 0x00000400846d7810 */ /* 0x000fe20007ffe0ff */
[----:B------:R-:W-:Y:S01]  /*6030*/  FMUL.FTZ R98, R98, UR15 ;  /* 0x0000000f62627c20 */ /* 0x000fe20008410000 */
[----:B------:R-:W-:Y:S01]  /*6040*/  IADD3 R111, PT, PT, R132, 0x800, RZ ;  /* 0x00000800846f7810 */ /* 0x000fe20007ffe0ff */
[----:B------:R-:W-:Y:S01]  /*6050*/  FMUL.FTZ R93, R90, UR15 ;  /* 0x0000000f5a5d7c20 */ /* 0x000fe20008410000 */
[C---:B------:R-:W-:Y:S01]  /*6060*/  IADD3 R113, PT, PT, R132.reuse, 0xc00, RZ ;  /* 0x00000c0084717810 */ /* 0x040fe20007ffe0ff */
[----:B------:R-:W-:Y:S01]  /*6070*/  FADD.FTZ R97, -R97, R112 ;  /* 0x0000007061617221 */ /* 0x000fe20000010100 */
[----:B------:R-:W-:Y:S01]  /*6080*/  IADD3 R89, PT, PT, R132, 0x1000, RZ ;  /* 0x0000100084597810 */ /* 0x000fe20007ffe0ff */
[----:B------:R-:W-:Y:S01]  /*6090*/  FADD.FTZ R105, -R105, R94 ;  /* 0x0000005e69697221 */ /* 0x000fe20000010100 */
[----:B------:R-:W-:Y:S01]  /*60a0*/  FADD.FTZ R0, -R0, R95 ;  /* 0x0000005f00007221 */ /* 0x000fe20000010100 */
[----:B------:R-:W-:Y:S01]  /*60b0*/  FADD.FTZ R101, -R101, R110 ;  /* 0x0000006e65657221 */ /* 0x000fe20000010100 */
[----:B------:R-:W-:Y:S01]  /*60c0*/  FADD.FTZ R121, -R108, R121 ;  /* 0x000000796c797221 */ /* 0x000fe20000010100 */
[----:B------:R-:W-:Y:S01]  /*60d0*/  FADD.FTZ R184, -R184, R133 ;  /* 0x00000085b8b87221 */ /* 0x000fe20000010100 */
[----:B0-----:R-:W-:Y:S01]  /*60e0*/  IMAD.WIDE.U32 R132, R132, 0x10, R114 ;  /* 0x0000001084847825 */ /* 0x001fe200078e0072 */
[----:B------:R-:W-:-:S03]  /*60f0*/  F2FP.BF16.F32.PACK_AB R90, R93, R98 ;  /* 0x000000625d5a723e */ /* 0x000fc600000010ff */
[----:B------:R-:W-:Y:S01]  /*6100*/  FMUL.FTZ R93, R97, UR15 ;  /* 0x0000000f615d7c20 */ /* 0x000fe20008410000 */
[----:B------:R-:W-:Y:S01]  /*6110*/  FMUL.FTZ R92, R92, UR15 ;  /* 0x0000000f5c5c7c20 */ /* 0x000fe20008410000 */
[----:B------:R-:W-:-:S04]  /*6120*/  IMAD.WIDE.U32 R108, R109, 0x10, R114 ;  /* 0x000000106d6c7825 */ /* 0x000fc800078e0072 */
[----:B------:R-:W-:Y:S01]  /*6130*/  FADD.FTZ R91, -R91, R2 ;  /* 0x000000025b5b7221 */ /* 0x000fe20000010100 */
[----:B------:R-:W-:Y:S01]  /*6140*/  FMUL.FTZ R0, R0, UR15 ;  /* 0x0000000f00007c20 */ /* 0x000fe20008410000 */
[----:B------:R-:W-:Y:S01]  /*6150*/  FMUL.FTZ R101, R101, UR15 ;  /* 0x0000000f65657c20 */ /* 0x000fe20008410000 */
[----:B------:R-:W-:-:S04]  /*6160*/  IMAD.WIDE.U32 R110, R111, 0x10, R114 ;  /* 0x000000106f6e7825 */ /* 0x000fc800078e0072 */
[----:B------:R-:W-:Y:S01]  /*6170*/  FMUL.FTZ R96, R96, UR15 ;  /* 0x0000000f60607c20 */ /* 0x000fe20008410000 */
[----:B------:R-:W-:Y:S01]  /*6180*/  FADD.FTZ R107, -R107, R102 ;  /* 0x000000666b6b7221 */ /* 0x000fe20000010100 */
[----:B------:R-:W-:Y:S01]  /*6190*/  FADD.FTZ R100, -R100, R103 ;  /* 0x0000006764647221 */ /* 0x000fe20000010100 */
[----:B------:R-:W-:-:S04]  /*61a0*/  IMAD.WIDE.U32 R112, R113, 0x10, R114 ;  /* 0x0000001071707825 */ /* 0x000fc800078e0072 */
[----:B------:R-:W-:Y:S01]  /*61b0*/  FADD.FTZ R153, -R153, R124 ;  /* 0x0000007c99997221 */ /* 0x000fe20000010100 */
[----:B------:R-:W-:Y:S01]  /*61c0*/  FADD.FTZ R178, -R178, R125 ;  /* 0x0000007db2b27221 */ /* 0x000fe20000010100 */
[----:B------:R-:W-:Y:S01]  /*61d0*/  FADD.FTZ R141, -R141, R116 ;  /* 0x000000748d8d7221 */ /* 0x000fe20000010100 */
[----:B------:R-:W-:-:S04]  /*61e0*/  IMAD.WIDE.U32 R114, R89, 0x10, R114 ;  /* 0x0000001059727825 */ /* 0x000fc800078e0072 */
[----:B------:R-:W-:Y:S01]  /*61f0*/  FMUL.FTZ R89, R105, UR15 ;  /* 0x0000000f69597c20 */ /* 0x000fe20008410000 */
[----:B------:R-:W-:Y:S01]  /*6200*/  FADD.FTZ R106, -R106, R117 ;  /* 0x000000756a6a7221 */ /* 0x000fe20000010100 */
[----:B------:R-:W-:Y:S01]  /*6210*/  FADD.FTZ R162, -R162, R135 ;  /* 0x00000087a2a27221 */ /* 0x000fe20000010100 */
[----:B------:R-:W-:Y:S01]  /*6220*/  FADD.FTZ R139, -R139, R136 ;  /* 0x000000888b8b7221 */ /* 0x000fe20000010100 */
[----:B------:R-:W-:Y:S01]  /*6230*/  FADD.FTZ R119, -R119, R120 ;  /* 0x0000007877777221 */ /* 0x000fe20000010100 */
[----:B------:R-:W-:Y:S01]  /*6240*/  FMUL.FTZ R88, R91, UR15 ;  /* 0x0000000f5b587c20 */ /* 0x000fe20008410000 */
[----:B------:R-:W-:Y:S01]  /*6250*/  FMUL.FTZ R94, R137, UR15 ;  /* 0x0000000f895e7c20 */ /* 0x000fe20008410000 */
[----:B------:R-:W-:Y:S01]  /*6260*/  FMUL.FTZ R97, R104, UR15 ;  /* 0x0000000f68617c20 */ /* 0x000fe20008410000 */
[----:B------:R-:W-:Y:S01]  /*6270*/  F2FP.BF16.F32.PACK_AB R93, R92, R93 ;  /* 0x0000005d5c5d723e */ /* 0x000fe200000010ff */
[----:B------:R-:W-:Y:S01]  /*6280*/  FMUL.FTZ R91, R107, UR15 ;  /* 0x0000000f6b5b7c20 */ /* 0x000fe20008410000 */
[----:B------:R-:W-:Y:S01]  /*6290*/  FMUL.FTZ R100, R100, UR15 ;  /* 0x0000000f64647c20 */ /* 0x000fe20008410000 */
[----:B------:R-:W-:Y:S01]  /*62a0*/  F2FP.BF16.F32.PACK_AB R89, R0, R89 ;  /* 0x000000590059723e */ /* 0x000fe200000010ff */
[----:B------:R-:W-:Y:S01]  /*62b0*/  FMUL.FTZ R98, R153, UR15 ;  /* 0x0000000f99627c20 */ /* 0x000fe20008410000 */
[----:B------:R-:W-:Y:S01]  /*62c0*/  FMUL.FTZ R103, R178, UR15 ;  /* 0x0000000fb2677c20 */ /* 0x000fe20008410000 */
[----:B------:R-:W-:Y:S01]  /*62d0*/  F2FP.BF16.F32.PACK_AB R92, R96, R101 ;  /* 0x00000065605c723e */ /* 0x000fe200000010ff */
[----:B------:R-:W-:Y:S01]  /*62e0*/  FADD.FTZ R145, -R145, R118 ;  /* 0x0000007691917221 */ /* 0x000fe20000010100 */
[----:B------:R-:W-:Y:S01]  /*62f0*/  FADD.FTZ R149, -R149, R122 ;  /* 0x0000007a95957221 */ /* 0x000fe20000010100 */
[----:B------:R-:W-:Y:S01]  /*6300*/  FADD.FTZ R180, -R180, R123 ;  /* 0x0000007bb4b47221 */ /* 0x000fe20000010100 */
[----:B------:R-:W-:Y:S01]  /*6310*/  FADD.FTZ R157, -R157, R126 ;  /* 0x0000007e9d9d7221 */ /* 0x000fe20000010100 */
[----:B------:R-:W-:Y:S01]  /*6320*/  FADD.FTZ R182, -R182, R127 ;  /* 0x0000007fb6b67221 */ /* 0x000fe20000010100 */
        /* <DEDUP_REMOVED lines=15> */
[----:B------:R-:W-:Y:S01]  /*6420*/  FMUL.FTZ R119, R119, UR15 ;  /* 0x0000000f77777c20 */ /* 0x000fe20008410000 */
        /* <DEDUP_REMOVED lines=27> */
[----:B------:R-:W-:Y:S01]  /*65e0*/  F2FP.BF16.F32.PACK_AB R97, R180, R97 ;  /* 0x00000061b461723e */ /* 0x000fe200000010ff */
[----:B------:R1:W-:Y:S01]  /*65f0*/  STG.E.128 desc[UR12][R132.64], R88 ;  /* 0x0000005884007986 */ /* 0x0003e2000c101d0c */
[----:B------:R-:W-:Y:S02]  /*6600*/  F2FP.BF16.F32.PACK_AB R96, R121, R96 ;  /* 0x000000607960723e */ /* 0x000fe400000010ff */
[----:B------:R-:W-:Y:S01]  /*6610*/  F2FP.BF16.F32.PACK_AB R103, R2, R103 ;  /* 0x000000670267723e */ /* 0x000fe200000010ff */
[----:B------:R1:W-:Y:S01]  /*6620*/  STG.E.128 desc[UR12][R108.64], R92 ;  /* 0x0000005c6c007986 */ /* 0x0003e2000c101d0c */
[----:B------:R-:W-:Y:S02]  /*6630*/  F2FP.BF16.F32.PACK_AB R102, R143, R102 ;  /* 0x000000668f66723e */ /* 0x000fe400000010ff */
[----:B------:R-:W-:Y:S01]  /*6640*/  F2FP.BF16.F32.PACK_AB R100, R105, R100 ;  /* 0x000000646964723e */ /* 0x000fe200000010ff */
[----:B------:R1:W-:Y:S01]  /*6650*/  STG.E.128 desc[UR12][R110.64], R96 ;  /* 0x000000606e007986 */ /* 0x0003e2000c101d0c */
[----:B------:R-:W-:-:S02]  /*6660*/  F2FP.BF16.F32.PACK_AB R107, R160, R107 ;  /* 0x0000006ba06b723e */ /* 0x000fc400000010ff */
[----:B------:R-:W-:Y:S01]  /*6670*/  F2FP.BF16.F32.PACK_AB R106, R159, R106 ;  /* 0x0000006a9f6a723e */ /* 0x000fe200000010ff */
[----:B------:R1:W-:Y:S01]  /*6680*/  STG.E.128 desc[UR12][R112.64], R100 ;  /* 0x0000006470007986 */ /* 0x0003e2000c101d0c */
[----:B------:R-:W-:Y:S02]  /*6690*/  F2FP.BF16.F32.PACK_AB R105, R0, R171 ;  /* 0x000000ab0069723e */ /* 0x000fe400000010ff */
[----:B------:R-:W-:-:S05]  /*66a0*/  F2FP.BF16.F32.PACK_AB R104, R151, R104 ;  /* 0x000000689768723e */ /* 0x000fca00000010ff */
[----:B------:R1:W-:Y:S01]  /*66b0*/  STG.E.128 desc[UR12][R114.64], R104 ;  /* 0x0000006872007986 */ /* 0x0003e2000c101d0c */
[----:B------:R-:W-:Y:S05]  /*66c0*/  BRA.U !UP0, `(.L_x_274) ;  /* 0xffffffa508747547 */ /* 0x000fea000b83ffff */
        /* <DEDUP_REMOVED lines=79> */
[----:B0-----:R-:W-:-:S07]  /*6bc0*/  MOV R143, R3 ;  /* 0x00000003008f7202 */ /* 0x001fce0000000f00 */
.L_x_263:
[----:B------:R-:W0:Y:S01]  /*6bd0*/  LDC.64 R16, c[0x0][0x3e0] ;  /* 0x0000f800ff107b82 */ /* 0x000e220000000a00 */
[----:B------:R-:W-:-:S06]  /*6be0*/  USHF.R.U32.HI UR4, URZ, 0x2, UR9 ;  /* 0x00000002ff047899 */ /* 0x000fcc0008011609 */
[----:B------:R-:W-:Y:S01]  /*6bf0*/  MOV R0, UR4 ;  /* 0x0000000400007c02 */ /* 0x000fe20008000f00 */
[----:B------:R-:W1:Y:S04]  /*6c00*/  LDC.64 R18, c[0x0][0x3e8] ;  /* 0x0000fa00ff127b82 */ /* 0x000e680000000a00 */
[----:B------:R-:W-:-:S05]  /*6c10*/  IMAD R5, R0, 0x1400, R131 ;  /* 0x0000140000057824 */ /* 0x000fca00078e0283 */
[C---:B------:R-:W-:Y:S02]  /*6c20*/  IADD3 R9, PT, PT, R5.reuse, 0x400, RZ ;  /* 0x0000040005097810 */ /* 0x040fe40007ffe0ff */
[C---:B------:R-:W-:Y:S02]  /*6c30*/  IADD3 R15, PT, PT, R5.reuse, 0x800, RZ ;  /* 0x00000800050f7810 */ /* 0x040fe40007ffe0ff */
[C---:B-----5:R-:W-:Y:S02]  /*6c40*/  IADD3 R49, PT, PT, R5.reuse, 0xc00, RZ ;  /* 0x00000c0005317810 */ /* 0x060fe40007ffe0ff */
[C---:B------:R-:W-:Y:S01]  /*6c50*/  IADD3 R51, PT, PT, R5.reuse, 0x1000, RZ ;  /* 0x0000100005337810 */ /* 0x040fe20007ffe0ff */
[----:B0-----:R-:W-:-:S04]  /*6c60*/  IMAD.WIDE.U32 R2, R5, 0x20, R16 ;  /* 0x0000002005027825 */ /* 0x001fc800078e0010 */
[----:B------:R-:W-:Y:S01]  /*6c70*/  IMAD.WIDE.U32 R6, R9, 0x20, R16 ;  /* 0x0000002009067825 */ /* 0x000fe200078e0010 */
[----:B------:R-:W-:Y:S03]  /*6c80*/  STG.E.128 desc[UR12][R2.64], R112 ;  /* 0x0000007002007986 */ /* 0x000fe6000c101d0c */
[--C-:B-1----:R-:W-:Y:S01]  /*6c90*/  IMAD.WIDE.U32 R4, R5, 0x20, R18.reuse ;  /* 0x0000002005047825 */ /* 0x102fe200078e0012 */
[----:B------:R0:W-:Y:S03]  /*6ca0*/  STG.E.128 desc[UR12][R2.64+0x10], R116 ;  /* 0x0000107402007986 */ /* 0x0001e6000c101d0c */
[----:B------:R-:W-:Y:S01]  /*6cb0*/  IMAD.WIDE.U32 R8, R9, 0x20, R18 ;  /* 0x0000002009087825 */ /* 0x000fe200078e0012 */
[----:B------:R-:W-:Y:S03]  /*6cc0*/  STG.E.128 desc[UR12][R4.64], R32 ;  /* 0x0000002004007986 */ /* 0x000fe6000c101d0c */
[--C-:B------:R-:W-:Y:S01]  /*6cd0*/  IMAD.WIDE.U32 R10, R15, 0x20, R16.reuse ;  /* 0x000000200f0a7825 */ /* 0x100fe200078e0010 */
[----:B------:R-:W-:Y:S03]  /*6ce0*/  STG.E.128 desc[UR12][R4.64+0x10], R36 ;  /* 0x0000102404007986 */ /* 0x000fe6000c101d0c */
[--C-:B------:R-:W-:Y:S01]  /*6cf0*/  IMAD.WIDE.U32 R12, R49, 0x20, R16.reuse ;  /* 0x00000020310c7825 */ /* 0x100fe200078e0010 */
[----:B------:R-:W-:Y:S03]  /*6d00*/  STG.E.128 desc[UR12][R6.64], R120 ;  /* 0x0000007806007986 */ /* 0x000fe6000c101d0c */
[----:B------:R-:W-:Y:S01]  /*6d10*/  IMAD.WIDE.U32 R16, R51, 0x20, R16 ;  /* 0x0000002033107825 */ /* 0x000fe200078e0010 */
[----:B------:R-:W-:Y:S03]  /*6d20*/  STG.E.128 desc[UR12][R6.64+0x10], R124 ;  /* 0x0000107c06007986 */ /* 0x000fe6000c101d0c */
[--C-:B0-----:R-:W-:Y:S01]  /*6d30*/  IMAD.WIDE.U32 R2, R15, 0x20, R18.reuse ;  /* 0x000000200f027825 */ /* 0x101fe200078e0012 */
[----:B------:R-:W-:Y:S03]  /*6d40*/  STG.E.128 desc[UR12][R8.64], R40 ;  /* 0x0000002808007986 */ /* 0x000fe6000c101d0c */
[--C-:B------:R-:W-:Y:S01]  /*6d50*/  IMAD.WIDE.U32 R14, R49, 0x20, R18.reuse ;  /* 0x00000020310e7825 */ /* 0x100fe200078e0012 */
        /* <DEDUP_REMOVED lines=15> */
.L_x_275:
        /* <DEDUP_REMOVED lines=11> */
.L_x_3000:


//--------------------- .text._ZN10layer_norm22ln_bwd_finalize_kernelINS_22Kernel_traits_finalizeILj40960E6__halffS2_fjLj1024ELj4ENS_18Kernel_traits_baseILj40960ES2_fS2_fjLj1024EEEEEEEvNS_9BwdParamsE --------------------------
	.section	.text._ZN10layer_norm22ln_bwd_finalize_kernelINS_22Kernel_traits_finalizeILj40960E6__halffS2_fjLj1024ELj4ENS_18Kernel_traits_baseILj40960ES2_fS2_fjLj1024EEEEEEEvNS_9BwdParamsE,"ax",@progbits
	.align	128
        .global         _ZN10layer_norm22ln_bwd_finalize_kernelINS_22Kernel_traits_finalizeILj40960E6__halffS2_fjLj1024ELj4ENS_18Kernel_traits_baseILj40960ES2_fS2_fjLj1024EEEEEEEvNS_9BwdParamsE
        .type           _ZN10layer_norm22ln_bwd_finalize_kernelINS_22Kernel_traits_finalizeILj40960E6__halffS2_fjLj1024ELj4ENS_18Kernel_traits_baseILj40960ES2_fS2_fjLj1024EEEEEEEvNS_9BwdParamsE,@function
        .size           _ZN10layer_norm22ln_bwd_finalize_kernelINS_22Kernel_traits_finalizeILj40960E6__halffS2_fjLj1024ELj4ENS_18Kernel_traits_baseILj40960ES2_fS2_fjLj1024EEEEEEEvNS_9BwdParamsE,(.L_x_3001 - _ZN10layer_norm22ln_bwd_finalize_kernelINS_22Kernel_traits_finalizeILj40960E6__halffS2_fjLj1024ELj4ENS_18Kernel_traits_baseILj40960ES2_fS2_fjLj1024EEEEEEEvNS_9BwdParamsE)
        .other          _ZN10layer_norm22ln_bwd_finalize_kernelINS_22Kernel_traits_finalizeILj40960E6__halffS2_fjLj1024ELj4ENS_18Kernel_traits_baseILj40960ES2_fS2_fjLj1024EEEEEEEvNS_9BwdParamsE,@"STO_CUDA_ENTRY STV_DEFAULT"
_ZN10layer_norm22ln_bwd_finalize_kernelINS_22Kernel_traits_finalizeILj40960E6__halffS2_fjLj1024ELj4ENS_18Kernel_traits_baseILj40960ES2_fS2_fjLj1024EEEEEEEvNS_9BwdParamsE:
.text._ZN10layer_norm22ln_bwd_finalize_kernelINS_22Kernel_traits_finalizeILj40960E6__halffS2_fjLj1024ELj4ENS_18Kernel_traits_baseILj40960ES2_fS2_fjLj1024EEEEEEEvNS_9BwdParamsE:
        /* <DEDUP_REMOVED lines=37> */
.L_x_280:
        /* <DEDUP_REMOVED lines=118> */
.L_x_279:
[----:B------:R-:W-:Y:S05]  /*09b0*/  BSYNC.RECONVERGENT B1 ;  /* 0x0000000000017941 */ /* 0x000fea0003800200 */
.L_x_278:
        /* <DEDUP_REMOVED lines=65> */
.L_x_282:
[----:B------:R-:W-:Y:S05]  /*0dd0*/  BSYNC.RECONVERGENT B1 ;  /* 0x0000000000017941 */ /* 0x000fea0003800200 */
.L_x_281:
        /* <DEDUP_REMOVED lines=37> */
.L_x_284:
[----:B------:R-:W-:Y:S05]  /*1030*/  BSYNC.RECONVERGENT B1 ;  /* 0x0000000000017941 */ /* 0x000fea0003800200 */
.L_x_283:
[----:B------:R-:W-:Y:S05]  /*1040*/  @!P1 BRA `(.L_x_277) ;  /* 0x00000000003c9947 */ /* 0x000fea0003800000 */
[----:B------:R-:W0:Y:S01]  /*1050*/  LDC.64 R6, c[0x0][0x3e0] ;  /* 0x0000f800ff067b82 */ /* 0x000e220000000a00 */
[----:B------:R-:W-:Y:S01]  /*1060*/  IMAD R2, R15, 0xa000, R11 ;  /* 0x0000a0000f027824 */ /* 0x000fe200078e020b */
[----:B------:R-:W-:-:S04]  /*1070*/  IADD3 R24, PT, PT, -R24, RZ, RZ ;  /* 0x000000ff18187210 */ /* 0x000fc80007ffe1ff */
[----:B------:R-:W-:Y:S02]  /*1080*/  IADD3 R11, PT, PT, R13, R2, RZ ;  /* 0x000000020d0b7210 */ /* 0x000fe40007ffe0ff */
[----:B------:R-:W1:Y:S05]  /*1090*/  LDC.64 R8, c[0x0][0x3e8] ;  /* 0x0000fa00ff087b82 */ /* 0x000e6a0000000a00 */
.L_x_285:
        /* <DEDUP_REMOVED lines=10> */
.L_x_277:
[----:B------:R-:W-:Y:S05]  /*1140*/  BSYNC.RECONVERGENT B0 ;  /* 0x0000000000007941 */ /* 0x000fea0003800200 */
.L_x_276:
        /* <DEDUP_REMOVED lines=55> */
.L_x_286:
        /* <DEDUP_REMOVED lines=12> */
.L_x_3001:


//--------------------- .text._ZN10layer_norm13ln_bwd_kernelINS_13Kernel_traitsI6__halffS2_fjLj40960ELj4ELj1ELj8ELj16ENS_18Kernel_traits_baseILj40960ES2_fS2_fjLj256EEEEEEEvNS_9BwdParamsE --------------------------
	.section	.text._ZN10layer_norm13ln_bwd_kernelINS_13Kernel_traitsI6__halffS2_fjLj40960ELj4ELj1ELj8ELj16ENS_18Kernel_traits_baseILj40960ES2_fS2_fjLj256EEEEEEEvNS_9BwdParamsE,"ax",@progbits
	.align	128
        .global         _ZN10layer_norm13ln_bwd_kernelINS_13Kernel_traitsI6__halffS2_fjLj40960ELj4ELj1ELj8ELj16ENS_18Kernel_traits_baseILj40960ES2_fS2_fjLj256EEEEEEEvNS_9BwdParamsE
        .type           _ZN10layer_norm13ln_bwd_kernelINS_13Kernel_traitsI6__halffS2_fjLj40960ELj4ELj1ELj8ELj16ENS_18Kernel_traits_baseILj40960ES2_fS2_fjLj256EEEEEEEvNS_9BwdParamsE,@function
        .size           _ZN10layer_norm13ln_bwd_kernelINS_13Kernel_traitsI6__halffS2_fjLj40960ELj4ELj1ELj8ELj16ENS_18Kernel_traits_baseILj40960ES2_fS2_fjLj256EEEEEEEvNS_9BwdParamsE,(.L_x_3002 - _ZN10layer_norm13ln_bwd_kernelINS_13Kernel_traitsI6__halffS2_fjLj40960ELj4ELj1ELj8ELj16ENS_18Kernel_traits_baseILj40960ES2_fS2_fjLj256EEEEEEEvNS_9BwdParamsE)
        .other          _ZN10layer_norm13ln_bwd_kernelINS_13Kernel_traitsI6__halffS2_fjLj40960ELj4ELj1ELj8ELj16ENS_18Kernel_traits_baseILj40960ES2_fS2_fjLj256EEEEEEEvNS_9BwdParamsE,@"STO_CUDA_ENTRY STV_DEFAULT"
_ZN10layer_norm13ln_bwd_kernelINS_13Kernel_traitsI6__halffS2_fjLj40960ELj4ELj1ELj8ELj16ENS_18Kernel_traits_baseILj40960ES2_fS2_fjLj256EEEEEEEvNS_9BwdParamsE:
.text._ZN10layer_norm13ln_bwd_kernelINS_13Kernel_traitsI6__halffS2_fjLj40960ELj4ELj1ELj8ELj16ENS_18Kernel_traits_baseILj40960ES2_fS2_fjLj256EEEEEEEvNS_9BwdParamsE:
        /* <DEDUP_REMOVED lines=39> */
.L_x_287:
        /* <DEDUP_REMOVED lines=12> */
.L_x_288:
        /* <DEDUP_REMOVED lines=36> */
[----:B-1----:R-:W-:-:S02]  /*0570*/  CS2R R10, SRZ ;  /* 0x00000000000a7805 */ /* 0x002fc4000001ff00 */
[----:B0-----:R-:W-:Y:S02]  /*0580*/  CS2R R8, SRZ ;  /* 0x0000000000087805 */ /* 0x001fe4000001ff00 */
[----:B------:R-:W-:Y:S02]  /*0590*/  CS2R R14, SRZ ;  /* 0x00000000000e7805 */ /* 0x000fe4000001ff00 */
[----:B------:R-:W-:Y:S02]  /*05a0*/  CS2R R12, SRZ ;  /* 0x00000000000c7805 */ /* 0x000fe4000001ff00 */
[----:B------:R-:W-:Y:S02]  /*05b0*/  CS2R R18, SRZ ;  /* 0x0000000000127805 */ /* 0x000fe4000001ff00 */
[----:B------:R-:W-:Y:S01]  /*05c0*/  CS2R R16, SRZ ;  /* 0x0000000000107805 */ /* 0x000fe2000001ff00 */
[----:B------:R-:W-:Y:S06]  /*05d0*/  @P0 BRA `(.L_x_289) ;  /* 0x0000006000f00947 */ /* 0x000fec0003800000 */
[----:B------:R0:W-:Y:S01]  /*05e0*/  STL [R1+0x30], RZ ;  /* 0x000030ff01007387 */ /* 0x0001e20000100800 */
[----:B-----5:R-:W-:Y:S01]  /*05f0*/  MOV R81, R6 ;  /* 0x0000000600517202 */ /* 0x020fe20000000f00 */
[----:B------:R-:W-:Y:S01]  /*0600*/  HFMA2 R252, -RZ, RZ, 0, 0 ;  /* 0x00000000fffc7431 */ /* 0x000fe200000001ff */
[----:B------:R-:W-:Y:S01]  /*0610*/  MOV R0, R7 ;  /* 0x0000000700007202 */ /* 0x000fe20000000f00 */
[----:B------:R0:W-:Y:S01]  /*0620*/  STL [R1+0x2c], RZ ;  /* 0x00002cff01007387 */ /* 0x0001e20000100800 */
[----:B------:R-:W-:Y:S02]  /*0630*/  MOV R39, R20 ;  /* 0x0000001400277202 */ /* 0x000fe40000000f00 */
[----:B------:R-:W-:Y:S02]  /*0640*/  CS2R R250, SRZ ;  /* 0x0000000000fa7805 */ /* 0x000fe4000001ff00 */
[----:B------:R-:W-:Y:S01]  /*0650*/  MOV R2, R21 ;  /* 0x0000001500027202 */ /* 0x000fe20000000f00 */
[----:B------:R0:W-:Y:S01]  /*0660*/  STL [R1+0x28], RZ ;  /* 0x000028ff01007387 */ /* 0x0001e20000100800 */
[----:B------:R-:W-:-:S02]  /*0670*/  SHF.R.U64 R80, R6, 0x10, R7 ;  /* 0x0000001006507819 */ /* 0x000fc40000001207 */
[----:B------:R-:W-:Y:S02]  /*0680*/  CS2R R248, SRZ ;  /* 0x0000000000f87805 */ /* 0x000fe4000001ff00 */
[----:B------:R-:W-:Y:S01]  /*0690*/  SHF.R.U32.HI R11, RZ, 0x10, R7 ;  /* 0x00000010ff0b7819 */ /* 0x000fe20000011607 */
[----:B------:R0:W-:Y:S01]  /*06a0*/  STL [R1+0x24], RZ ;  /* 0x000024ff01007387 */ /* 0x0001e20000100800 */
[--C-:B------:R-:W-:Y:S02]  /*06b0*/  SHF.R.U64 R38, R20, 0x10, R21.reuse ;  /* 0x0000001014267819 */ /* 0x100fe40000001215 */
[----:B------:R-:W-:Y:S02]  /*06c0*/  CS2R R246, SRZ ;  /* 0x0000000000f67805 */ /* 0x000fe4000001ff00 */
[----:B------:R-:W-:Y:S01]  /*06d0*/  SHF.R.U32.HI R12, RZ, 0x10, R21 ;  /* 0x00000010ff0c7819 */ /* 0x000fe20000011615 */
        /* <DEDUP_REMOVED lines=9> */
[----:B------:R-:W-:-:S02]  /*0770*/  MOV R33, R116 ;  /* 0x0000007400217202 */ /* 0x000fc40000000f00 */
[----:B------:R-:W-:Y:S02]  /*0780*/  CS2R R240, SRZ ;  /* 0x0000000000f07805 */ /* 0x000fe4000001ff00 */
[----:B------:R-:W-:Y:S01]  /*0790*/  MOV R6, R117 ;  /* 0x0000007500067202 */ /* 0x000fe20000000f00 */
        /* <DEDUP_REMOVED lines=18> */
[----:B------:R-:W-:Y:S01]  /*08c0*/  SHF.R.U32.HI R17, RZ, 0x10, R121 ;  /* 0x00000010ff117819 */ /* 0x000fe20000011679 */
[----:B------:R0:W-:Y:S01]  /*08d0*/  STL [R1+0x54], RZ ;  /* 0x000054ff01007387 */ /* 0x0001e20000100800 */
[----:B------:R-:W-:Y:S02]  /*08e0*/  MOV R27, R122 ;  /* 0x0000007a001b7202 */ /* 0x000fe40000000f00 */
[----:B------:R-:W-:Y:S01]  /*08f0*/  MOV R9, R123 ;  /* 0x0000007b00097202 */ /* 0x000fe20000000f00 */
[----:B------:R0:W-:Y:S01]  /*0900*/  STL [R1+0x50], RZ ;  /* 0x000050ff01007387 */ /* 0x0001e20000100800 */
[----:B------:R-:W-:-:S02]  /*0910*/  SHF.R.U64 R26, R122, 0x10, R123 ;  /* 0x000000107a1a7819 */ /* 0x000fc4000000127b */
[----:B------:R-:W-:Y:S01]  /*0920*/  SHF.R.U32.HI R18, RZ, 0x10, R123 ;  /* 0x00000010ff127819 */ /* 0x000fe2000001167b */
[----:B------:R0:W-:Y:S01]  /*0930*/  STL [R1+0x4c], RZ ;  /* 0x00004cff01007387 */ /* 0x0001e20000100800 */
[----:B------:R-:W-:Y:S02]  /*0940*/  MOV R25, R124 ;  /* 0x0000007c00197202 */ /* 0x000fe40000000f00 */
[----:B------:R-:W-:Y:S01]  /*0950*/  MOV R10, R125 ;  /* 0x0000007d000a7202 */ /* 0x000fe20000000f00 */
[----:B------:R0:W-:Y:S01]  /*0960*/  STL [R1+0x18], RZ ;  /* 0x000018ff01007387 */ /* 0x0001e20000100800 */
[--C-:B------:R-:W-:Y:S02]  /*0970*/  SHF.R.U64 R24, R124, 0x10, R125.reuse ;  /* 0x000000107c187819 */ /* 0x100fe4000000127d */
[----:B------:R-:W-:Y:S01]  /*0980*/  SHF.R.U32.HI R19, RZ, 0x10, R125 ;  /* 0x00000010ff137819 */ /* 0x000fe2000001167d */
[----:B------:R0:W-:Y:S01]  /*0990*/  STL [R1+0x60], RZ ;  /* 0x000060ff01007387 */ /* 0x0001e20000100800 */
[----:B------:R-:W-:-:S02]  /*09a0*/  PRMT R81, R0, 0x5410, R81 ;  /* 0x0000541000517816 */ /* 0x000fc40000000051 */
[----:B------:R-:W-:Y:S01]  /*09b0*/  PRMT R39, R2, 0x5410, R39 ;  /* 0x0000541002277816 */ /* 0x000fe20000000027 */
[----:B------:R0:W-:Y:S01]  /*09c0*/  STL [R1+0x5c], RZ ;  /* 0x00005cff01007387 */ /* 0x0001e20000100800 */
[----:B------:R-:W-:Y:S02]  /*09d0*/  MOV R37, R22 ;  /* 0x0000001600257202 */ /* 0x000fe40000000f00 */
[----:B------:R-:W-:Y:S01]  /*09e0*/  MOV R3, R23 ;  /* 0x0000001700037202 */ /* 0x000fe20000000f00 */
[----:B------:R0:W-:Y:S01]  /*09f0*/  STL [R1+0x58], RZ ;  /* 0x000058ff01007387 */ /* 0x0001e20000100800 */
[----:B------:R-:W-:Y:S02]  /*0a00*/  MOV R35, R110 ;  /* 0x0000006e00237202 */ /* 0x000fe40000000f00 */
[----:B------:R-:W-:Y:S01]  /*0a10*/  MOV R5, R111 ;  /* 0x0000006f00057202 */ /* 0x000fe20000000f00 */
[----:B------:R0:W-:Y:S01]  /*0a20*/  STL [R1+0x14], RZ ;  /* 0x000014ff01007387 */ /* 0x0001e20000100800 */
[----:B------:R-:W-:-:S02]  /*0a30*/  MOV R0, R108 ;  /* 0x0000006c00007202 */ /* 0x000fc40000000f00 */
[----:B------:R-:W-:Y:S01]  /*0a40*/  MOV R2, R109 ;  /* 0x0000006d00027202 */ /* 0x000fe20000000f00 */
[----:B------:R0:W-:Y:S01]  /*0a50*/  STL [R1+0x6c], RZ ;  /* 0x00006cff01007387 */ /* 0x0001e20000100800 */
[----:B------:R-:W-:Y:S02]  /*0a60*/  PRMT R80, R11, 0x5410, R80 ;  /* 0x000054100b507816 */ /* 0x000fe40000000050 */
[----:B------:R-:W-:Y:S01]  /*0a70*/  PRMT R38, R12, 0x5410, R38 ;  /* 0x000054100c267816 */ /* 0x000fe20000000026 */
[----:B------:R0:W-:Y:S01]  /*0a80*/  STL [R1+0x68], RZ ;  /* 0x000068ff01007387 */ /* 0x0001e20000100800 */
[----:B------:R-:W-:Y:S02]  /*0a90*/  PRMT R36, R13, 0x5410, R36 ;  /* 0x000054100d247816 */ /* 0x000fe40000000024 */
[----:B------:R-:W-:Y:S02]  /*0aa0*/  CS2R R12, SRZ ;  /* 0x00000000000c7805 */ /* 0x000fe4000001ff00 */
[----:B------:R-:W-:Y:S01]  /*0ab0*/  PRMT R34, R14, 0x5410, R34 ;  /* 0x000054100e227816 */ /* 0x000fe20000000022 */
[----:B------:R0:W-:Y:S01]  /*0ac0*/  STL [R1+0x64], RZ ;  /* 0x000064ff01007387 */ /* 0x0001e20000100800 */
[----:B------:R-:W-:-:S02]  /*0ad0*/  PRMT R33, R6, 0x5410, R33 ;  /* 0x0000541006217816 */ /* 0x000fc40000000021 */
[----:B------:R-:W-:Y:S01]  /*0ae0*/  PRMT R32, R15, 0x5410, R32 ;  /* 0x000054100f207816 */ /* 0x000fe20000000020 */
[----:B------:R0:W-:Y:S01]  /*0af0*/  STL [R1+0x10], RZ ;  /* 0x000010ff01007387 */ /* 0x0001e20000100800 */
[----:B------:R-:W-:Y:S02]  /*0b00*/  PRMT R31, R7, 0x5410, R31 ;  /* 0x00005410071f7816 */ /* 0x000fe4000000001f */
[----:B------:R-:W-:Y:S02]  /*0b10*/  CS2R R6, SRZ ;  /* 0x0000000000067805 */ /* 0x000fe4000001ff00 */
[----:B------:R-:W-:Y:S01]  /*0b20*/  PRMT R30, R16, 0x5410, R30 ;  /* 0x00005410101e7816 */ /* 0x000fe2000000001e */
[----:B------:R0:W-:Y:S01]  /*0b30*/  STL [R1+0x78], RZ ;  /* 0x000078ff01007387 */ /* 0x0001e20000100800 */
[----:B------:R-:W-:Y:S02]  /*0b40*/  PRMT R29, R8, 0x5410, R29 ;  /* 0x00005410081d7816 */ /* 0x000fe4000000001d */
[----:B------:R-:W-:-:S02]  /*0b50*/  CS2R R14, SRZ ;  /* 0x00000000000e7805 */ /* 0x000fc4000001ff00 */
        /* <DEDUP_REMOVED lines=16> */
[----:B------:R-:W-:Y:S01]  /*0c60*/  PLOP3.LUT P1, PT, PT, PT, PT, 0x8, 0x80 ;  /* 0x000000000080781c */ /* 0x000fe20003f2e170 */
[----:B------:R0:W-:Y:S01]  /*0c70*/  STL [R1+0x80], RZ ;  /* 0x000080ff01007387 */ /* 0x0001e20000100800 */
[----:B------:R-:W-:-:S03]  /*0c80*/  MOV R22, RZ ;  /* 0x000000ff00167202 */ /* 0x000fc60000000f00 */
        /* <DEDUP_REMOVED lines=10> */
[----:B------:R0:W-:Y:S04]  /*0d30*/  STL [R1+0xa8], RZ ;  /* 0x0000a8ff01007387 */ /* 0x0001e80000100800 */
[----:B------:R0:W-:Y:S04]  /*0d40*/  STL [R1+0xa4], RZ ;  /* 0x0000a4ff01007387 */ /* 0x0001e80000100800 */
[----:B------:R0:W-:Y:S04]  /*0d50*/  STL [R1+0xa0], RZ ;  /* 0x0000a0ff01007387 */ /* 0x0001e80000100800 */
[----:B------:R0:W-:Y:S04]  /*0d60*/  STL [R1+0xb0], RZ ;  /* 0x0000b0ff01007387 */ /* 0x0001e80000100800 */
[----:B------:R0:W-:Y:S02]  /*0d70*/  STL [R1+0xac], RZ ;  /* 0x0000acff01007387 */ /* 0x0001e40000100800 */
.L_x_300:
[----:B-1----:R-:W1:Y:S01]  /*0d80*/  LDC.64 R82, c[0x0][0x3a8] ;  /* 0x0000ea00ff527b82 */ /* 0x002e620000000a00 */
[----:B------:R-:W-:-:S07]  /*0d90*/  MOV R136, RZ ;  /* 0x000000ff00887202 */ /* 0x000fce0000000f00 */
[----:B------:R-:W2:Y:S01]  /*0da0*/  LDC.64 R2, c[0x0][0x398] ;  /* 0x0000e600ff027b82 */ /* 0x000ea20000000a00 */
[----:B-1----:R-:W-:-:S06]  /*0db0*/  IMAD.WIDE R82, R4, 0x4, R82 ;  /* 0x0000000404527825 */ /* 0x002fcc00078e0252 */
        /* <DEDUP_REMOVED lines=60> */
.L_x_290:
        /* <DEDUP_REMOVED lines=49> */
.L_x_291:
[----:B-----5:R-:W-:Y:S02]  /*1490*/  MOV R0, R116 ;  /* 0x0000007400007202 */ /* 0x020fe40000000f00 */
[----:B------:R-:W-:Y:S02]  /*14a0*/  MOV R2, R117 ;  /* 0x0000007500027202 */ /* 0x000fe40000000f00 */
[----:B------:R-:W-:Y:S02]  /*14b0*/  MOV R134, R130 ;  /* 0x0000008200867202 */ /* 0x000fe40000000f00 */
[----:B------:R-:W-:Y:S02]  /*14c0*/  MOV R135, R131 ;  /* 0x0000008300877202 */ /* 0x000fe40000000f00 */
[----:B------:R-:W-:Y:S02]  /*14d0*/  PRMT R207, R2, 0x5410, R0 ;  /* 0x0000541002cf7816 */ /* 0x000fe40000000000 */
[----:B------:R-:W-:-:S02]  /*14e0*/  PRMT R206, R135, 0x5410, R134 ;  /* 0x0000541087ce7816 */ /* 0x000fc40000000086 */
[----:B------:R-:W-:Y:S02]  /*14f0*/  MOV R0, R128 ;  /* 0x0000008000007202 */ /* 0x000fe40000000f00 */
        /* <DEDUP_REMOVED lines=22> */
[----:B------:R-:W-:Y:S01]  /*1660*/  PRMT R191, R135, 0x5410, R134 ;  /* 0x0000541087bf7816 */ /* 0x000fe20000000086 */
[----:B------:R-:W-:Y:S06]  /*1670*/  @P0 BRA `(.L_x_292) ;  /* 0x00000014005c0947 */ /* 0x000fec0003800000 */
[--C-:B------:R-:W-:Y:S01]  /*1680*/  FADD.FTZ R0, R40, -R136.reuse ;  /* 0x8000008828007221 */ /* 0x100fe20000010000 */
[--C-:B------:R-:W-:Y:S01]  /*1690*/  FADD.FTZ R65, R65, -R136.reuse ;  /* 0x8000008841417221 */ /* 0x100fe20000010000 */
[--C-:B------:R-:W-:Y:S01]  /*16a0*/  FADD.FTZ R59, R59, -R136.reuse ;  /* 0x800000883b3b7221 */ /* 0x100fe20000010000 */
[--C-:B------:R-:W-:Y:S01]  /*16b0*/  FADD.FTZ R40, R70, -R136.reuse ;  /* 0x8000008846287221 */ /* 0x100fe20000010000 */
[----:B------:R-:W-:Y:S01]  /*16c0*/  SHF.R.U64 R116, R116, 0x10, R117 ;  /* 0x0000001074747819 */ /* 0x000fe20000001275 */
[--C-:B------:R-:W-:Y:S01]  /*16d0*/  HADD2.F32 R165, -RZ, R207.reuse.H1_H1 ;  /* 0x300000cfffa57230 */ /* 0x100fe20000004100 */
[----:B------:R-:W-:Y:S01]  /*16e0*/  SHF.R.U64 R208, R108, 0x10, R109 ;  /* 0x000000106cd07819 */ /* 0x000fe2000000126d */
[----:B------:R-:W-:Y:S02]  /*16f0*/  HADD2.F32 R164, -RZ, R207.H0_H0 ;  /* 0x200000cfffa47230 */ /* 0x000fe40000004100 */
[----:B------:R-:W-:Y:S01]  /*1700*/  FADD.FTZ R2, R66, -R136 ;  /* 0x8000008842027221 */ /* 0x000fe20000010000 */
[----:B------:R-:W-:-:S02]  /*1710*/  HADD2.F32 R207, -RZ, R23.H1_H1 ;  /* 0x30000017ffcf7230 */ /* 0x000fc40000004100 */
[C---:B------:R-:W-:Y:S01]  /*1720*/  FMUL.FTZ R202, R82.reuse, R65 ;  /* 0x0000004152ca7220 */ /* 0x040fe20000410000 */
[----:B------:R-:W-:Y:S01]  /*1730*/  FADD.FTZ R41, R41, -R136 ;  /* 0x8000008829297221 */ /* 0x000fe20000010000 */
[----:B------:R-:W-:Y:S01]  /*1740*/  SHF.R.U32.HI R117, RZ, 0x10, R117 ;  /* 0x00000010ff757819 */ /* 0x000fe20000011675 */
[C---:B------:R-:W-:Y:S01]  /*1750*/  FMUL.FTZ R201, R82.reuse, R59 ;  /* 0x0000003b52c97220 */ /* 0x040fe20000410000 */
[C---:B------:R-:W-:Y:S01]  /*1760*/  FMUL.FTZ R65, R82.reuse, R40 ;  /* 0x0000002852417220 */ /* 0x040fe20000410000 */
[C---:B------:R-:W-:Y:S01]  /*1770*/  FMUL.FTZ R59, R82.reuse, R2 ;  /* 0x00000002523b7220 */ /* 0x040fe20000410000 */
[----:B------:R-:W-:Y:S02]  /*1780*/  HADD2.F32 R40, -RZ, R116.H0_H0 ;  /* 0x20000074ff287230 */ /* 0x000fe40000004100 */
[----:B------:R-:W-:Y:S01]  /*1790*/  FMUL.FTZ R0, R82, R0 ;  /* 0x0000000052007220 */ /* 0x000fe20000410000 */
[----:B------:R-:W-:Y:S02]  /*17a0*/  HADD2.F32 R208, -RZ, R208.H0_H0 ;  /* 0x200000d0ffd07230 */ /* 0x000fe40000004100 */
[----:B------:R-:W-:Y:S01]  /*17b0*/  FMUL.FTZ R2, R207, R165 ;  /* 0x000000a5cf027220 */ /* 0x000fe20000410000 */
[--C-:B------:R-:W-:Y:S01]  /*17c0*/  SHF.R.U64 R140, R118, 0x10, R119.reuse ;  /* 0x00000010768c7819 */ /* 0x100fe20000001277 */
[--C-:B------:R-:W-:Y:S01]  /*17d0*/  HADD2.F32 R163, -RZ, R206.reuse.H1_H1 ;  /* 0x300000ceffa37230 */ /* 0x100fe20000004100 */
[----:B------:R-:W-:Y:S01]  /*17e0*/  SHF.R.U32.HI R141, RZ, 0x10, R119 ;  /* 0x00000010ff8d7819 */ /* 0x000fe20000011677 */
[----:B------:R-:W-:Y:S01]  /*17f0*/  HADD2.F32 R162, -RZ, R206.H0_H0 ;  /* 0x200000ceffa27230 */ /* 0x000fe20000004100 */
[----:B------:R-:W-:Y:S01]  /*1800*/  SHF.R.U32.HI R206, RZ, 0x10, R109 ;  /* 0x00000010ffce7819 */ /* 0x000fe2000001166d */
[----:B------:R-:W-:Y:S01]  /*1810*/  FMUL.FTZ R119, R82, R41 ;  /* 0x0000002952777220 */ /* 0x000fe20000410000 */
[----:B------:R-:W-:-:S02]  /*1820*/  HADD2.F32 R203, -RZ, R23.H0_H0 ;  /* 0x20000017ffcb7230 */ /* 0x000fc40000004100 */
[----:B------:R-:W-:Y:S01]  /*1830*/  FADD.FTZ R42, R42, -R136 ;  /* 0x800000882a2a7221 */ /* 0x000fe20000010000 */
[----:B------:R-:W-:Y:S02]  /*1840*/  HADD2.F32 R41, -RZ, R117.H0_H0 ;  /* 0x20000075ff297230 */ /* 0x000fe40000004100 */
[----:B------:R-:W-:Y:S01]  /*1850*/  FMUL.FTZ R117, R208, R40 ;  /* 0x00000028d0757220 */ /* 0x000fe20000410000 */
[----:B------:R-:W-:Y:S01]  /*1860*/  FADD.FTZ R210, RZ, R2 ;  /* 0x00000002ffd27221 */ /* 0x000fe20000010000 */
[----:B------:R-:W-:Y:S01]  /*1870*/  FFMA.FTZ R211, R0, R2, RZ ;  /* 0x0000000200d37223 */ /* 0x000fe200000100ff */
[--C-:B------:R-:W-:Y:S01]  /*1880*/  FADD.FTZ R77, R77, -R136.reuse ;  /* 0x800000884d4d7221 */ /* 0x100fe20000010000 */
[----:B------:R-:W-:Y:S02]  /*1890*/  HADD2.F32 R206, -RZ, R206.H0_H0 ;  /* 0x200000ceffce7230 */ /* 0x000fe40000004100 */
[----:B------:R-:W-:Y:S01]  /*18a0*/  FADD.FTZ R43, R43, -R136 ;  /* 0x800000882b2b7221 */ /* 0x000fe20000010000 */
[----:B------:R-:W-:Y:S01]  /*18b0*/  FMUL.FTZ R66, R82, R42 ;  /* 0x0000002a52427220 */ /* 0x000fe20000410000 */
[----:B------:R-:W-:Y:S01]  /*18c0*/  FMUL.FTZ R116, R203, R164 ;  /* 0x000000a4cb747220 */ /* 0x000fe20000410000 */
[----:B------:R-:W-:Y:S01]  /*18d0*/  FADD.FTZ R210, R210, R117 ;  /* 0x00000075d2d27221 */ /* 0x000fe20000010000 */
[----:B------:R-:W-:Y:S01]  /*18e0*/  FFMA.FTZ R211, R119, R117, R211 ;  /* 0x0000007577d37223 */ /* 0x000fe200000100d3 */
[----:B------:R-:W-:Y:S01]  /*18f0*/  SHF.R.U64 R130, R130, 0x10, R131 ;  /* 0x0000001082827819 */ /* 0x000fe20000001283 */
[--C-:B------:R-:W-:Y:S01]  /*1900*/  HADD2.F32 R161, -RZ, R205.reuse.H1_H1 ;  /* 0x300000cdffa17230 */ /* 0x100fe20000004100 */
[----:B------:R-:W-:Y:S01]  /*1910*/  SHF.R.U64 R138, R120, 0x10, R121 ;  /* 0x00000010788a7819 */ /* 0x000fe20000001279 */
[----:B------:R-:W-:-:S02]  /*1920*/  HADD2.F32 R160, -RZ, R205.H0_H0 ;  /* 0x200000cdffa07230 */ /* 0x000fc40000004100 */
[----:B------:R-:W-:Y:S01]  /*1930*/  FMUL.FTZ R203, R82, R77 ;  /* 0x0000004d52cb7220 */ /* 0x000fe20000410000 */
[----:B------:R-:W-:Y:S02]  /*1940*/  HADD2.F32 R205, -RZ, R81.H1_H1 ;  /* 0x30000051ffcd7230 */ /* 0x000fe40000004100 */
[----:B------:R-:W-:Y:S01]  /*1950*/  FADD.FTZ R44, R44, -R136 ;  /* 0x800000882c2c7221 */ /* 0x000fe20000010000 */
[----:B------:R-:W-:Y:S01]  /*1960*/  FMUL.FTZ R120, R82, R43 ;  /* 0x0000002b52787220 */ /* 0x000fe20000410000 */
[----:B------:R-:W-:Y:S01]  /*1970*/  FMUL.FTZ R77, R206, R41 ;  /* 0x00000029ce4d7220 */ /* 0x000fe20000410000 */
[----:B------:R-:W-:Y:S01]  /*1980*/  FADD.FTZ R210, R210, R116 ;  /* 0x00000074d2d27221 */ /* 0x000fe20000010000 */
[----:B------:R-:W-:Y:S01]  /*1990*/  FFMA.FTZ R211, R66, R116, R211 ;  /* 0x0000007442d37223 */ /* 0x000fe200000100d3 */
[----:B------:R-:W-:Y:S02]  /*19a0*/  HADD2.F32 R204, -RZ, R80.H1_H1 ;  /* 0x30000050ffcc7230 */ /* 0x000fe40000004100 */
[----:B------:R-:W-:Y:S01]  /*19b0*/  FADD.FTZ R45, R45, -R136 ;  /* 0x800000882d2d7221 */ /* 0x000fe20000010000 */
[----:B------:R-:W-:-:S02]  /*19c0*/  HADD2.F32 R42, -RZ, R130.H0_H0 ;  /* 0x20000082ff2a7230 */ /* 0x000fc40000004100 */
[----:B------:R-:W-:Y:S01]  /*19d0*/  FMUL.FTZ R70, R82, R44 ;  /* 0x0000002c52467220 */ /* 0x000fe20000410000 */
[----:B------:R-:W-:Y:S01]  /*19e0*/  FMUL.FTZ R130, R205, R163 ;  /* 0x000000a3cd827220 */ /* 0x000fe20000410000 */
[----:B------:R-:W-:Y:S01]  /*19f0*/  FADD.FTZ R210, R210, R77 ;  /* 0x0000004dd2d27221 */ /* 0x000fe20000010000 */
[----:B------:R-:W-:Y:S01]  /*1a00*/  FFMA.FTZ R211, R120, R77, R211 ;  /* 0x0000004d78d37223 */ /* 0x000fe200000100d3 */
[----:B------:R-:W-:Y:S01]  /*1a10*/  SHF.R.U32.HI R131, RZ, 0x10, R131 ;  /* 0x00000010ff837819 */ /* 0x000fe20000011683 */
[----:B------:R-:W-:Y:S01]  /*1a20*/  HADD2.F32 R200, -RZ, R81.H0_H0 ;  /* 0x20000051ffc87230 */ /* 0x000fe20000004100 */
[----:B------:R-:W-:Y:S01]  /*1a30*/  SHF.R.U32.HI R139, RZ, 0x10, R121 ;  /* 0x00000010ff8b7819 */ /* 0x000fe20000011679 */
[----:B------:R-:W-:Y:S01]  /*1a40*/  FADD.FTZ R46, R46, -R136 ;  /* 0x800000882e2e7221 */ /* 0x000fe20000010000 */
[----:B------:R-:W-:Y:S01]  /*1a50*/  FMUL.FTZ R121, R82, R45 ;  /* 0x0000002d52797220 */ /* 0x000fe20000410000 */
[----:B------:R-:W-:Y:S01]  /*1a60*/  FMUL.FTZ R204, R204, R42 ;  /* 0x0000002acccc7220 */ /* 0x000fe20000410000 */
[----:B------:R-:W-:Y:S01]  /*1a70*/  FADD.FTZ R210, R210, R130 ;  /* 0x00000082d2d27221 */ /* 0x000fe20000010000 */
[----:B------:R-:W-:Y:S01]  /*1a80*/  FFMA.FTZ R211, R70, R130, R211 ;  /* 0x0000008246d37223 */ /* 0x000fe200000100d3 */
[----:B------:R-:W-:Y:S01]  /*1a90*/  FADD.FTZ R134, R72, -R136 ;  /* 0x8000008848867221 */ /* 0x000fe20000010000 */
[----:B------:R-:W-:-:S02]  /*1aa0*/  HADD2.F32 R199, -RZ, R80.H0_H0 ;  /* 0x20000050ffc77230 */ /* 0x000fc40000004100 */
[----:B------:R-:W-:Y:S01]  /*1ab0*/  FADD.FTZ R47, R47, -R136 ;  /* 0x800000882f2f7221 */ /* 0x000fe20000010000 */
[----:B------:R-:W-:Y:S02]  /*1ac0*/  HADD2.F32 R131, -RZ, R131.H0_H0 ;  /* 0x20000083ff837230 */ /* 0x000fe40000004100 */
[----:B------:R-:W-:Y:S01]  /*1ad0*/  FMUL.FTZ R72, R82, R46 ;  /* 0x0000002e52487220 */ /* 0x000fe20000410000 */
[----:B------:R-:W-:Y:S01]  /*1ae0*/  FMUL.FTZ R200, R200, R162 ;  /* 0x000000a2c8c87220 */ /* 0x000fe20000410000 */
[----:B------:R-:W-:Y:S01]  /*1af0*/  FADD.FTZ R210, R210, R204 ;  /* 0x000000ccd2d27221 */ /* 0x000fe20000010000 */
[----:B------:R-:W-:Y:S01]  /*1b00*/  FFMA.FTZ R211, R121, R204, R211 ;  /* 0x000000cc79d37223 */ /* 0x000fe200000100d3 */
[----:B------:R-:W-:Y:S01]  /*1b10*/  SHF.R.U64 R128, R128, 0x10, R129 ;  /* 0x0000001080807819 */ /* 0x000fe20000001281 */
[----:B------:R-:W-:Y:S01]  /*1b20*/  HADD2.F32 R198, -RZ, R39.H1_H1 ;  /* 0x30000027ffc67230 */ /* 0x000fe20000004100 */
[----:B------:R-:W-:Y:S01]  /*1b30*/  SHF.R.U64 R144, R122, 0x10, R123 ;  /* 0x000000107a907819 */ /* 0x000fe2000000127b */
[----:B------:R-:W-:Y:S01]  /*1b40*/  FADD.FTZ R48, R48, -R136 ;  /* 0x8000008830307221 */ /* 0x000fe20000010000 */
[----:B------:R-:W-:Y:S01]  /*1b50*/  FMUL.FTZ R122, R82, R47 ;  /* 0x0000002f527a7220 */ /* 0x000fe20000410000 */
[----:B------:R-:W-:Y:S01]  /*1b60*/  FMUL.FTZ R199, R199, R131 ;  /* 0x00000083c7c77220 */ /* 0x000fe20000410000 */
[----:B------:R-:W-:Y:S01]  /*1b70*/  FADD.FTZ R210, R210, R200 ;  /* 0x000000c8d2d27221 */ /* 0x000fe20000010000 */
[----:B------:R-:W-:Y:S01]  /*1b80*/  FFMA.FTZ R211, R72, R200, R211 ;  /* 0x000000c848d37223 */ /* 0x000fe200000100d3 */
[----:B------:R-:W-:Y:S01]  /*1b90*/  FADD.FTZ R135, R76, -R136 ;  /* 0x800000884c877221 */ /* 0x000fe20000010000 */
[----:B------:R-:W-:-:S02]  /*1ba0*/  HADD2.F32 R167, -RZ, R38.H1_H1 ;  /* 0x30000026ffa77230 */ /* 0x000fc40000004100 */
[--C-:B------:R-:W-:Y:S01]  /*1bb0*/  FADD.FTZ R49, R49, -R136.reuse ;  /* 0x8000008831317221 */ /* 0x100fe20000010000 */
[----:B------:R-:W-:Y:S02]  /*1bc0*/  HADD2.F32 R43, -RZ, R128.H0_H0 ;  /* 0x20000080ff2b7230 */ /* 0x000fe40000004100 */
        /* <DEDUP_REMOVED lines=34> */
[----:B------:R-:W-:Y:S01]  /*1df0*/  SHF.R.U64 R136, R114, 0x10, R115 ;  /* 0x0000001072887819 */ /* 0x000fe20000001273 */
[----:B------:R-:W-:-:S02]  /*1e00*/  HADD2.F32 R169, -RZ, R38.H0_H0 ;  /* 0x20000026ffa97230 */ /* 0x000fc40000004100 */
[----:B------:R-:W-:Y:S01]  /*1e10*/  FMUL.FTZ R114, R82, R50 ;  /* 0x0000003252727220 */ /* 0x000fe20000410000 */
[----:B------:R-:W-:Y:S02]  /*1e20*/  HADD2.F32 R45, -RZ, R129.H0_H0 ;  /* 0x20000081ff2d7230 */ /* 0x000fe40000004100 */
[----:B------:R-:W-:Y:S01]  /*1e30*/  FMUL.FTZ R168, R168, R160 ;  /* 0x000000a0a8a87220 */ /* 0x000fe20000410000 */
[----:B------:R-:W-:Y:S01]  /*1e40*/  FADD.FTZ R210, R210, R167 ;  /* 0x000000a7d2d27221 */ /* 0x000fe20000010000 */
[----:B------:R-:W-:Y:S01]  /*1e50*/  FFMA.FTZ R211, R123, R167, R211 ;  /* 0x000000a77bd37223 */ /* 0x000fe200000100d3 */
[----:B------:R-:W-:Y:S01]  /*1e60*/  SHF.R.U64 R142, R126, 0x10, R127 ;  /* 0x000000107e8e7819 */ /* 0x000fe2000000127f */
[----:B------:R-:W-:Y:S02]  /*1e70*/  HADD2.F32 R159, -RZ, R197.H1_H1 ;  /* 0x300000c5ff9f7230 */ /* 0x000fe40000004100 */
[----:B------:R-:W-:Y:S01]  /*1e80*/  FMUL.FTZ R126, R82, R51 ;  /* 0x00000033527e7220 */ /* 0x000fe20000410000 */
[----:B------:R-:W-:-:S02]  /*1e90*/  HADD2.F32 R170, -RZ, R37.H1_H1 ;  /* 0x30000025ffaa7230 */ /* 0x000fc40000004100 */
[----:B------:R-:W-:Y:S01]  /*1ea0*/  FMUL.FTZ R169, R169, R45 ;  /* 0x0000002da9a97220 */ /* 0x000fe20000410000 */
[----:B------:R-:W-:Y:S01]  /*1eb0*/  FADD.FTZ R210, R210, R168 ;  /* 0x000000a8d2d27221 */ /* 0x000fe20000010000 */
[----:B------:R-:W-:Y:S01]  /*1ec0*/  FFMA.FTZ R211, R114, R168, R211 ;  /* 0x000000a872d37223 */ /* 0x000fe200000100d3 */
[----:B------:R-:W-:Y:S01]  /*1ed0*/  SHF.R.U32.HI R137, RZ, 0x10, R115 ;  /* 0x00000010ff897819 */ /* 0x000fe20000011673 */
[----:B------:R-:W-:Y:S02]  /*1ee0*/  HADD2.F32 R171, -RZ, R36.H1_H1 ;  /* 0x30000024ffab7230 */ /* 0x000fe40000004100 */
[----:B------:R-:W-:Y:S01]  /*1ef0*/  FMUL.FTZ R115, R82, R52 ;  /* 0x0000003452737220 */ /* 0x000fe20000410000 */
[----:B------:R-:W-:Y:S02]  /*1f00*/  HADD2.F32 R128, -RZ, R136.H0_H0 ;  /* 0x20000088ff807230 */ /* 0x000fe40000004100 */
[----:B------:R-:W-:Y:S01]  /*1f10*/  FMUL.FTZ R170, R170, R159 ;  /* 0x0000009faaaa7220 */ /* 0x000fe20000410000 */
[----:B------:R-:W-:Y:S01]  /*1f20*/  FADD.FTZ R210, R210, R169 ;  /* 0x000000a9d2d27221 */ /* 0x000fe20000010000 */
[----:B------:R-:W-:Y:S01]  /*1f30*/  FFMA.FTZ R211, R126, R169, R211 ;  /* 0x000000a97ed37223 */ /* 0x000fe200000100d3 */
[----:B------:R-:W-:Y:S01]  /*1f40*/  SHF.R.U32.HI R143, RZ, 0x10, R127 ;  /* 0x00000010ff8f7819 */ /* 0x000fe2000001167f */
[----:B------:R-:W-:-:S02]  /*1f50*/  HADD2.F32 R158, -RZ, R197.H0_H0 ;  /* 0x200000c5ff9e7230 */ /* 0x000fc40000004100 */
[----:B------:R-:W-:Y:S01]  /*1f60*/  FMUL.FTZ R127, R82, R53 ;  /* 0x00000035527f7220 */ /* 0x000fe20000410000 */
[----:B------:R-:W-:Y:S02]  /*1f70*/  HADD2.F32 R172, -RZ, R37.H0_H0 ;  /* 0x20000025ffac7230 */ /* 0x000fe40000004100 */
[----:B------:R-:W-:Y:S01]  /*1f80*/  FMUL.FTZ R171, R171, R128 ;  /* 0x00000080abab7220 */ /* 0x000fe20000410000 */
[----:B------:R-:W-:Y:S01]  /*1f90*/  FADD.FTZ R210, R210, R170 ;  /* 0x000000aad2d27221 */ /* 0x000fe20000010000 */
[----:B------:R-:W-:Y:S01]  /*1fa0*/  FFMA.FTZ R211, R115, R170, R211 ;  /* 0x000000aa73d37223 */ /* 0x000fe200000100d3 */
[----:B------:R-:W-:Y:S02]  /*1fb0*/  HADD2.F32 R173, -RZ, R36.H0_H0 ;  /* 0x20000024ffad7230 */ /* 0x000fe40000004100 */
[----:B------:R-:W-:Y:S01]  /*1fc0*/  FMUL.FTZ R118, R82, R54 ;  /* 0x0000003652767220 */ /* 0x000fe20000410000 */
[----:B------:R-:W-:Y:S02]  /*1fd0*/  HADD2.F32 R47, -RZ, R137.H0_H0 ;  /* 0x20000089ff2f7230 */ /* 0x000fe40000004100 */
[----:B------:R-:W-:Y:S01]  /*1fe0*/  FMUL.FTZ R172, R172, R158 ;  /* 0x0000009eacac7220 */ /* 0x000fe20000410000 */
[----:B------:R-:W-:Y:S01]  /*1ff0*/  FADD.FTZ R210, R210, R171 ;  /* 0x000000abd2d27221 */ /* 0x000fe20000010000 */
[----:B------:R-:W-:Y:S01]  /*2000*/  FFMA.FTZ R211, R127, R171, R211 ;  /* 0x000000ab7fd37223 */ /* 0x000fe200000100d3 */
[----:B------:R-:W-:Y:S01]  /*2010*/  SHF.R.U64 R124, R124, 0x10, R125 ;  /* 0x000000107c7c7819 */ /* 0x000fe2000000127d */
[----:B------:R-:W-:-:S02]  /*2020*/  HADD2.F32 R157, -RZ, R196.H1_H1 ;  /* 0x300000c4ff9d7230 */ /* 0x000fc40000004100 */
[----:B------:R-:W-:Y:S01]  /*2030*/  FMUL.FTZ R145, R82, R55 ;  /* 0x0000003752917220 */ /* 0x000fe20000410000 */
[----:B------:R-:W-:Y:S02]  /*2040*/  HADD2.F32 R174, -RZ, R35.H1_H1 ;  /* 0x30000023ffae7230 */ /* 0x000fe40000004100 */
[----:B------:R-:W-:Y:S01]  /*2050*/  FMUL.FTZ R136, R173, R47 ;  /* 0x0000002fad887220 */ /* 0x000fe20000410000 */
[----:B------:R-:W-:Y:S01]  /*2060*/  FADD.FTZ R210, R210, R172 ;  /* 0x000000acd2d27221 */ /* 0x000fe20000010000 */
[----:B------:R-:W-:Y:S01]  /*2070*/  FFMA.FTZ R211, R118, R172, R211 ;  /* 0x000000ac76d37223 */ /* 0x000fe200000100d3 */
        /* <DEDUP_REMOVED lines=10> */
[----:B------:R-:W-:Y:S01]  /*2120*/  FADD.FTZ R210, R210, R137 ;  /* 0x00000089d2d27221 */ /* 0x000fe20000010000 */
[----:B------:R-:W-:Y:S02]  /*2130*/  HADD2.F32 R55, -RZ, R138.H0_H0 ;  /* 0x2000008aff377230 */ /* 0x000fe40000004100 */
[----:B------:R-:W-:Y:S01]  /*2140*/  FMUL.FTZ R138, R175, R129 ;  /* 0x00000081af8a7220 */ /* 0x000fe20000410000 */
[----:B------:R-:W-:Y:S01]  /*2150*/  FFMA.FTZ R211, R56, R137, R211 ;  /* 0x0000008938d37223 */ /* 0x000fe200000100d3 */
[----:B------:R-:W-:Y:S02]  /*2160*/  HADD2.F32 R177, -RZ, R34.H0_H0 ;  /* 0x20000022ffb17230 */ /* 0x000fe40000004100 */
[----:B------:R-:W-:Y:S01]  /*2170*/  FMUL.FTZ R58, R82, R58 ;  /* 0x0000003a523a7220 */ /* 0x000fe20000410000 */
[----:B------:R-:W-:-:S02]  /*2180*/  HADD2.F32 R49, -RZ, R125.H0_H0 ;  /* 0x2000007dff317230 */ /* 0x000fc40000004100 */
[----:B------:R-:W-:Y:S01]  /*2190*/  FADD.FTZ R210, R210, R138 ;  /* 0x0000008ad2d27221 */ /* 0x000fe20000010000 */
[----:B------:R-:W-:Y:S02]  /*21a0*/  HADD2.F32 R205, -RZ, R139.H0_H0 ;  /* 0x2000008bffcd7230 */ /* 0x000fe40000004100 */
[----:B------:R-:W-:Y:S01]  /*21b0*/  FMUL.FTZ R139, R176, R156 ;  /* 0x0000009cb08b7220 */ /* 0x000fe20000410000 */
[----:B------:R-:W-:Y:S01]  /*21c0*/  FFMA.FTZ R211, R57, R138, R211 ;  /* 0x0000008a39d37223 */ /* 0x000fe200000100d3 */
[----:B------:R-:W-:Y:S02]  /*21d0*/  HADD2.F32 R155, -RZ, R195.H1_H1 ;  /* 0x300000c3ff9b7230 */ /* 0x000fe40000004100 */
[----:B------:R-:W-:Y:S01]  /*21e0*/  FMUL.FTZ R124, R177, R49 ;  /* 0x00000031b17c7220 */ /* 0x000fe20000410000 */
[----:B------:R-:W-:Y:S02]  /*21f0*/  HADD2.F32 R178, -RZ, R33.H1_H1 ;  /* 0x30000021ffb27230 */ /* 0x000fe40000004100 */
[----:B------:R-:W-:Y:S01]  /*2200*/  FADD.FTZ R210, R210, R139 ;  /* 0x0000008bd2d27221 */ /* 0x000fe20000010000 */
[----:B------:R-:W-:Y:S01]  /*2210*/  FFMA.FTZ R211, R58, R139, R211 ;  /* 0x0000008b3ad37223 */ /* 0x000fe200000100d3 */
[----:B------:R-:W-:-:S02]  /*2220*/  HADD2.F32 R179, -RZ, R32.H1_H1 ;  /* 0x30000020ffb37230 */ /* 0x000fc40000004100 */
[----:B------:R-:W-:Y:S01]  /*2230*/  FMUL.FTZ R60, R82, R60 ;  /* 0x0000003c523c7220 */ /* 0x000fe20000410000 */
        /* <DEDUP_REMOVED lines=10> */
[----:B------:R-:W-:-:S02]  /*22e0*/  HADD2.F32 R181, -RZ, R32.H0_H0 ;  /* 0x20000020ffb57230 */ /* 0x000fc40000004100 */
[----:B------:R-:W-:Y:S01]  /*22f0*/  FMUL.FTZ R62, R82, R62 ;  /* 0x0000003e523e7220 */ /* 0x000fe20000410000 */
[----:B------:R-:W-:Y:S01]  /*2300*/  FMUL.FTZ R125, R180, R154 ;  /* 0x0000009ab47d7220 */ /* 0x000fe20000410000 */
[----:B------:R-:W-:Y:S01]  /*2310*/  FADD.FTZ R210, R210, R179 ;  /* 0x000000b3d2d27221 */ /* 0x000fe20000010000 */
[----:B------:R-:W-:Y:S01]  /*2320*/  FFMA.FTZ R211, R61, R179, R211 ;  /* 0x000000b33dd37223 */ /* 0x000fe200000100d3 */
[----:B------:R-:W-:Y:S01]  /*2330*/  SHF.R.U32.HI R133, RZ, 0x10, R133 ;  /* 0x00000010ff857819 */ /* 0x000fe20000011685 */
[----:B------:R-:W-:Y:S02]  /*2340*/  HADD2.F32 R153, -RZ, R194.H1_H1 ;  /* 0x300000c2ff997230 */ /* 0x000fe40000004100 */
[----:B------:R-:W-:Y:S01]  /*2350*/  FMUL.FTZ R63, R82, R63 ;  /* 0x0000003f523f7220 */ /* 0x000fe20000410000 */
[----:B------:R-:W-:Y:S02]  /*2360*/  HADD2.F32 R182, -RZ, R31.H1_H1 ;  /* 0x3000001fffb67230 */ /* 0x000fe40000004100 */
[----:B------:R-:W-:Y:S01]  /*2370*/  FADD.FTZ R210, R210, R125 ;  /* 0x0000007dd2d27221 */ /* 0x000fe20000010000 */
[----:B------:R-:W-:-:S02]  /*2380*/  HADD2.F32 R206, -RZ, R132.H0_H0 ;  /* 0x20000084ffce7230 */ /* 0x000fc40000004100 */
[----:B------:R-:W-:Y:S01]  /*2390*/  FMUL.FTZ R132, R181, R205 ;  /* 0x000000cdb5847220 */ /* 0x000fe20000410000 */
[----:B------:R-:W-:Y:S01]  /*23a0*/  FFMA.FTZ R211, R62, R125, R211 ;  /* 0x0000007d3ed37223 */ /* 0x000fe200000100d3 */
[----:B------:R-:W-:Y:S02]  /*23b0*/  HADD2.F32 R183, -RZ, R30.H1_H1 ;  /* 0x3000001effb77230 */ /* 0x000fe40000004100 */
[----:B------:R-:W-:Y:S01]  /*23c0*/  FMUL.FTZ R64, R82, R64 ;  /* 0x0000004052407220 */ /* 0x000fe20000410000 */
[----:B------:R-:W-:Y:S02]  /*23d0*/  HADD2.F32 R140, -RZ, R140.H0_H0 ;  /* 0x2000008cff8c7230 */ /* 0x000fe40000004100 */
[----:B------:R-:W-:Y:S01]  /*23e0*/  FADD.FTZ R210, R210, R132 ;  /* 0x00000084d2d27221 */ /* 0x000fe20000010000 */
[----:B------:R-:W-:Y:S02]  /*23f0*/  HADD2.F32 R207, -RZ, R133.H0_H0 ;  /* 0x20000085ffcf7230 */ /* 0x000fe40000004100 */
[----:B------:R-:W-:Y:S01]  /*2400*/  FMUL.FTZ R133, R182, R153 ;  /* 0x00000099b6857220 */ /* 0x000fe20000410000 */
[----:B------:R-:W-:Y:S01]  /*2410*/  FFMA.FTZ R211, R63, R132, R211 ;  /* 0x000000843fd37223 */ /* 0x000fe200000100d3 */
        /* <DEDUP_REMOVED lines=10> */
[----:B------:R-:W-:Y:S01]  /*24c0*/  FMUL.FTZ R141, R184, R152 ;  /* 0x00000098b88d7220 */ /* 0x000fe20000410000 */
[----:B------:R-:W-:Y:S01]  /*24d0*/  FADD.FTZ R210, R210, R142 ;  /* 0x0000008ed2d27221 */ /* 0x000fe20000010000 */
[----:B------:R-:W-:Y:S01]  /*24e0*/  FFMA.FTZ R211, R202, R142, R211 ;  /* 0x0000008ecad37223 */ /* 0x000fe200000100d3 */
[----:B------:R-:W-:Y:S02]  /*24f0*/  HADD2.F32 R151, -RZ, R193.H1_H1 ;  /* 0x300000c1ff977230 */ /* 0x000fe40000004100 */
[----:B------:R-:W-:Y:S01]  /*2500*/  FMUL.FTZ R69, R82, R69 ;  /* 0x0000004552457220 */ /* 0x000fe20000410000 */
[----:B------:R-:W-:Y:S02]  /*2510*/  HADD2.F32 R186, -RZ, R29.H1_H1 ;  /* 0x3000001dffba7230 */ /* 0x000fe40000004100 */
[----:B------:R-:W-:Y:S01]  /*2520*/  FADD.FTZ R210, R210, R141 ;  /* 0x0000008dd2d27221 */ /* 0x000fe20000010000 */
[----:B------:R-:W-:Y:S02]  /*2530*/  HADD2.F32 R176, -RZ, R143.H0_H0 ;  /* 0x2000008fffb07230 */ /* 0x000fe40000004100 */
[----:B------:R-:W-:Y:S01]  /*2540*/  FMUL.FTZ R143, R185, R173 ;  /* 0x000000adb98f7220 */ /* 0x000fe20000410000 */
[----:B------:R-:W-:Y:S01]  /*2550*/  FFMA.FTZ R211, R59, R141, R211 ;  /* 0x0000008d3bd37223 */ /* 0x000fe200000100d3 */
[----:B------:R-:W-:-:S02]  /*2560*/  HADD2.F32 R187, -RZ, R28.H1_H1 ;  /* 0x3000001cffbb7230 */ /* 0x000fc40000004100 */
[----:B------:R-:W-:Y:S01]  /*2570*/  FMUL.FTZ R180, R186, R151 ;  /* 0x00000097bab47220 */ /* 0x000fe20000410000 */
[----:B------:R-:W-:Y:S01]  /*2580*/  FADD.FTZ R210, R210, R143 ;  /* 0x0000008fd2d27221 */ /* 0x000fe20000010000 */
[----:B------:R-:W-:Y:S01]  /*2590*/  FFMA.FTZ R211, R67, R143, R211 ;  /* 0x0000008f43d37223 */ /* 0x000fe200000100d3 */
[----:B------:R-:W-:Y:S02]  /*25a0*/  HADD2.F32 R150, -RZ, R193.H0_H0 ;  /* 0x200000c1ff967230 */ /* 0x000fe40000004100 */
[----:B------:R-:W-:Y:S01]  /*25b0*/  FMUL.FTZ R181, R187, R206 ;  /* 0x000000cebbb57220 */ /* 0x000fe20000410000 */
[----:B------:R-:W-:Y:S02]  /*25c0*/  HADD2.F32 R188, -RZ, R29.H0_H0 ;  /* 0x2000001dffbc7230 */ /* 0x000fe40000004100 */
[----:B------:R-:W-:Y:S01]  /*25d0*/  FADD.FTZ R210, R210, R180 ;  /* 0x000000b4d2d27221 */ /* 0x000fe20000010000 */
[----:B------:R-:W-:Y:S01]  /*25e0*/  FFMA.FTZ R211, R68, R180, R211 ;  /* 0x000000b444d37223 */ /* 0x000fe200000100d3 */
[----:B------:R-:W-:-:S02]  /*25f0*/  HADD2.F32 R189, -RZ, R28.H0_H0 ;  /* 0x2000001cffbd7230 */ /* 0x000fc40000004100 */
[----:B------:R-:W-:Y:S01]  /*2600*/  FMUL.FTZ R71, R82, R71 ;  /* 0x0000004752477220 */ /* 0x000fe20000410000 */
[----:B------:R-:W-:Y:S01]  /*2610*/  FMUL.FTZ R182, R188, R150 ;  /* 0x00000096bcb67220 */ /* 0x000fe20000410000 */
[----:B------:R-:W-:Y:S01]  /*2620*/  FADD.FTZ R210, R210, R181 ;  /* 0x000000b5d2d27221 */ /* 0x000fe20000010000 */
        /* <DEDUP_REMOVED lines=8> */
[----:B------:R-:W-:Y:S02]  /*26b0*/  HADD2.F32 R146, -RZ, R191.H0_H0 ;  /* 0x200000bfff927230 */ /* 0x000fe40000004100 */
[----:B------:R-:W-:Y:S01]  /*26c0*/  FMUL.FTZ R190, R190, R149 ;  /* 0x00000095bebe7220 */ /* 0x000fe20000410000 */
[----:B------:R-:W-:Y:S02]  /*26d0*/  HADD2.F32 R191, -RZ, R26.H1_H1 ;  /* 0x3000001affbf7230 */ /* 0x000fe40000004100 */
[----:B------:R-:W-:Y:S01]  /*26e0*/  FADD.FTZ R210, R210, R183 ;  /* 0x000000b7d2d27221 */ /* 0x000fe20000010000 */
[----:B------:R-:W-:Y:S01]  /*26f0*/  FFMA.FTZ R211, R71, R183, R211 ;  /* 0x000000b747d37223 */ /* 0x000fe200000100d3 */
[----:B------:R-:W-:Y:S02]  /*2700*/  HADD2.F32 R148, -RZ, R192.H0_H0 ;  /* 0x200000c0ff947230 */ /* 0x000fe40000004100 */
[----:B------:R-:W-:Y:S01]  /*2710*/  FMUL.FTZ R73, R82, R73 ;  /* 0x0000004952497220 */ /* 0x000fe20000410000 */
[----:B------:R-:W-:-:S02]  /*2720*/  HADD2.F32 R192, -RZ, R27.H0_H0 ;  /* 0x2000001bffc07230 */ /* 0x000fc40000004100 */
[----:B------:R-:W-:Y:S01]  /*2730*/  FMUL.FTZ R191, R191, R175 ;  /* 0x000000afbfbf7220 */ /* 0x000fe20000410000 */
[----:B------:R-:W-:Y:S01]  /*2740*/  FADD.FTZ R210, R210, R190 ;  /* 0x000000bed2d27221 */ /* 0x000fe20000010000 */
[----:B------:R-:W-:Y:S01]  /*2750*/  FFMA.FTZ R211, R134, R190, R211 ;  /* 0x000000be86d37223 */ /* 0x000fe200000100d3 */
[----:B------:R-:W-:Y:S02]  /*2760*/  HADD2.F32 R193, -RZ, R26.H0_H0 ;  /* 0x2000001affc17230 */ /* 0x000fe40000004100 */
[----:B------:R-:W-:Y:S01]  /*2770*/  FMUL.FTZ R74, R82, R74 ;  /* 0x0000004a524a7220 */ /* 0x000fe20000410000 */
[----:B------:R-:W-:Y:S01]  /*2780*/  FMUL.FTZ R184, R192, R148 ;  /* 0x00000094c0b87220 */ /* 0x000fe20000410000 */
[----:B------:R-:W-:Y:S01]  /*2790*/  FADD.FTZ R210, R210, R191 ;  /* 0x000000bfd2d27221 */ /* 0x000fe20000010000 */
[----:B------:R-:W-:Y:S01]  /*27a0*/  FFMA.FTZ R211, R73, R191, R211 ;  /* 0x000000bf49d37223 */ /* 0x000fe200000100d3 */
[----:B------:R-:W-:Y:S02]  /*27b0*/  HADD2.F32 R194, -RZ, R25.H1_H1 ;  /* 0x30000019ffc27230 */ /* 0x000fe40000004100 */
[----:B------:R-:W-:Y:S01]  /*27c0*/  FMUL.FTZ R75, R82, R75 ;  /* 0x0000004b524b7220 */ /* 0x000fe20000410000 */
[----:B------:R-:W-:Y:S01]  /*27d0*/  FMUL.FTZ R187, R193, R176 ;  /* 0x000000b0c1bb7220 */ /* 0x000fe20000410000 */
[----:B------:R-:W-:Y:S01]  /*27e0*/  FADD.FTZ R210, R210, R184 ;  /* 0x000000b8d2d27221 */ /* 0x000fe20000010000 */
[----:B------:R-:W-:Y:S01]  /*27f0*/  FFMA.FTZ R211, R74, R184, R211 ;  /* 0x000000b84ad37223 */ /* 0x000fe200000100d3 */
[----:B------:R-:W-:-:S02]  /*2800*/  HADD2.F32 R195, -RZ, R24.H1_H1 ;  /* 0x30000018ffc37230 */ /* 0x000fc40000004100 */
[----:B------:R-:W-:Y:S01]  /*2810*/  FMUL.FTZ R135, R82, R135 ;  /* 0x0000008752877220 */ /* 0x000fe20000410000 */
        /* <DEDUP_REMOVED lines=8> */
[----:B------:R-:W-:-:S02]  /*28a0*/  HADD2.F32 R197, -RZ, R24.H0_H0 ;  /* 0x20000018ffc57230 */ /* 0x000fc40000004100 */
[----:B------:R-:W-:Y:S01]  /*28b0*/  FMUL.FTZ R78, R82, R78 ;  /* 0x0000004e524e7220 */ /* 0x000fe20000410000 */
[----:B------:R-:W-:Y:S02]  /*28c0*/  HADD2.F32 R166, -RZ, R166.H0_H0 ;  /* 0x200000a6ffa67230 */ /* 0x000fe40000004100 */
        /* <DEDUP_REMOVED lines=50> */
.L_x_292:
[----:B------:R-:W-:Y:S01]  /*2bf0*/  HADD2.F32 R2, -RZ, R23.H1_H1 ;  /* 0x30000017ff027230 */ /* 0x000fe20000004100 */
[--C-:B------:R-:W-:Y:S01]  /*2c00*/  SHF.R.U64 R175, R126, 0x10, R127.reuse ;  /* 0x000000107eaf7819 */ /* 0x100fe2000000127f */
[----:B------:R-:W-:Y:S01]  /*2c10*/  HADD2.F32 R163, -RZ, R95.H0_H0 ;  /* 0x2000005fffa37230 */ /* 0x000fe20000004100 */
[----:B------:R-:W-:Y:S01]  /*2c20*/  SHF.R.U32.HI R176, RZ, 0x10, R127 ;  /* 0x00000010ffb07819 */ /* 0x000fe2000001167f */
[----:B------:R-:W-:Y:S01]  /*2c30*/  HADD2.F32 R147, -RZ, R23.H0_H0 ;  /* 0x20000017ff937230 */ /* 0x000fe20000004100 */
[----:B------:R-:W1:Y:S01]  /*2c40*/  MUFU.RCP R0, R2 ;  /* 0x0000000200007308 */ /* 0x000e620000001000 */
[----:B------:R-:W-:Y:S01]  /*2c50*/  HADD2.F32 R127, -RZ, R93.H0_H0 ;  /* 0x2000005dff7f7230 */ /* 0x000fe20000004100 */
[--C-:B------:R-:W-:Y:S01]  /*2c60*/  SHF.R.U64 R140, R128, 0x10, R129.reuse ;  /* 0x00000010808c7819 */ /* 0x100fe20000001281 */
[----:B------:R-:W-:Y:S01]  /*2c70*/  HADD2.F32 R146, -RZ, R81.H1_H1 ;  /* 0x30000051ff927230 */ /* 0x000fe20000004100 */
[----:B------:R-:W-:Y:S01]  /*2c80*/  SHF.R.U32.HI R142, RZ, 0x10, R129 ;  /* 0x00000010ff8e7819 */ /* 0x000fe20000011681 */
[----:B------:R-:W-:-:S02]  /*2c90*/  HADD2.F32 R198, -RZ, R39.H1_H1 ;  /* 0x30000027ffc67230 */ /* 0x000fc40000004100 */
[----:B------:R-:W-:Y:S01]  /*2ca0*/  FADD.FTZ R163, -R163, R66 ;  /* 0x00000042a3a37221 */ /* 0x000fe20000010100 */
[--C-:B------:R-:W-:Y:S01]  /*2cb0*/  SHF.R.U64 R129, R124, 0x10, R125.reuse ;  /* 0x000000107c817819 */ /* 0x100fe2000000127d */
[----:B------:R-:W2:Y:S01]  /*2cc0*/  MUFU.RCP R162, R147 ;  /* 0x0000009300a27308 */ /* 0x000ea20000001000 */
[----:B------:R-:W-:Y:S01]  /*2cd0*/  SHF.R.U32.HI R144, RZ, 0x10, R125 ;  /* 0x00000010ff907819 */ /* 0x000fe2000001167d */
[----:B------:R-:W-:Y:S01]  /*2ce0*/  HADD2.F32 R66, -RZ, R91.H0_H0 ;  /* 0x2000005bff427230 */ /* 0x000fe20000004100 */
[----:B------:R-:W-:Y:S01]  /*2cf0*/  SHF.R.U64 R125, R120, 0x10, R121 ;  /* 0x00000010787d7819 */ /* 0x000fe20000001279 */
[----:B------:R-:W-:Y:S01]  /*2d00*/  FADD.FTZ R127, -R127, R70 ;  /* 0x000000467f7f7221 */ /* 0x000fe20000010100 */
[----:B------:R-:W-:Y:S01]  /*2d10*/  HADD2.F32 R120, -RZ, R88.H0_H0 ;  /* 0x20000058ff787230 */ /* 0x000fe20000004100 */
[--C-:B------:R-:W-:Y:S01]  /*2d20*/  SHF.R.U64 R177, R122, 0x10, R123.reuse ;  /* 0x000000107ab17819 */ /* 0x100fe2000000127b */
[----:B------:R-:W-:Y:S01]  /*2d30*/  HADD2.F32 R70, -RZ, R89.H0_H0 ;  /* 0x20000059ff467230 */ /* 0x000fe20000004100 */
[----:B------:R-:W3:Y:S01]  /*2d40*/  MUFU.RCP R161, R146 ;  /* 0x0000009200a17308 */ /* 0x000ee20000001000 */
[----:B------:R-:W-:Y:S01]  /*2d50*/  HADD2.F32 R137, -RZ, R35.H1_H1 ;  /* 0x30000023ff897230 */ /* 0x000fe20000004100 */
[----:B------:R-:W-:Y:S01]  /*2d60*/  SHF.R.U32.HI R178, RZ, 0x10, R123 ;  /* 0x00000010ffb27819 */ /* 0x000fe2000001167b */
[----:B------:R-:W-:Y:S01]  /*2d70*/  HADD2.F32 R123, -RZ, R90.H0_H0 ;  /* 0x2000005aff7b7230 */ /* 0x000fe20000004100 */
[----:B------:R-:W-:Y:S01]  /*2d80*/  SHF.R.U32.HI R166, RZ, 0x10, R121 ;  /* 0x00000010ffa67819 */ /* 0x000fe20000011679 */
[----:B------:R-:W-:Y:S01]  /*2d90*/  FADD.FTZ R74, -R66, R74 ;  /* 0x0000004a424a7221 */ /* 0x000fe20000010100 */
[----:B------:R-:W-:Y:S01]  /*2da0*/  HADD2.F32 R121, -RZ, R106.H0_H0 ;  /* 0x2000006aff797230 */ /* 0x000fe20000004100 */
[--C-:B------:R-:W-:Y:S01]  /*2db0*/  SHF.R.U64 R66, R106, 0x10, R107.reuse ;  /* 0x000000106a427819 */ /* 0x100fe2000000126b */
[----:B------:R-:W4:Y:S01]  /*2dc0*/  MUFU.RCP R159, R198 ;  /* 0x000000c6009f7308 */ /* 0x000f220000001000 */
[----:B------:R-:W-:Y:S01]  /*2dd0*/  FADD.FTZ R120, -R120, R76 ;  /* 0x0000004c78787221 */ /* 0x000fe20000010100 */
[----:B------:R-:W-:Y:S01]  /*2de0*/  FADD.FTZ R78, -R70, R78 ;  /* 0x0000004e464e7221 */ /* 0x000fe20000010100 */
[----:B------:R-:W-:Y:S01]  /*2df0*/  HADD2.F32 R168, -RZ, R39.H0_H0 ;  /* 0x20000027ffa87230 */ /* 0x000fe20000004100 */
[----:B------:R-:W-:Y:S01]  /*2e00*/  SHF.R.U32.HI R70, RZ, 0x10, R107 ;  /* 0x00000010ff467819 */ /* 0x000fe2000001166b */
[----:B------:R-:W-:Y:S01]  /*2e10*/  HADD2.F32 R126, -RZ, R107.H0_H0 ;  /* 0x2000006bff7e7230 */ /* 0x000fe20000004100 */
[----:B------:R-:W-:Y:S01]  /*2e20*/  SHF.R.U32.HI R76, RZ, 0x10, R105 ;  /* 0x00000010ff4c7819 */ /* 0x000fe20000011669 */
[----:B------:R-:W-:Y:S01]  /*2e30*/  HADD2.F32 R172, -RZ, R37.H0_H0 ;  /* 0x20000025ffac7230 */ /* 0x000fe20000004100 */
[----:B------:R-:W5:Y:S01]  /*2e40*/  MUFU.RCP R134, R137 ;  /* 0x0000008900867308 */ /* 0x000f620000001000 */
[--C-:B------:R-:W-:Y:S01]  /*2e50*/  SHF.R.U64 R128, R114, 0x10, R115.reuse ;  /* 0x0000001072807819 */ /* 0x100fe20000001273 */
[----:B------:R-:W-:Y:S01]  /*2e60*/  FADD.FTZ R123, -R123, R72 ;  /* 0x000000487b7b7221 */ /* 0x000fe20000010100 */
[----:B------:R-:W-:Y:S01]  /*2e70*/  SHF.R.U32.HI R143, RZ, 0x10, R115 ;  /* 0x00000010ff8f7819 */ /* 0x000fe20000011673 */
[----:B------:R-:W-:Y:S01]  /*2e80*/  HADD2.F32 R182, -RZ, R104.H0_H0 ;  /* 0x20000068ffb67230 */ /* 0x000fe20000004100 */
[----:B------:R-:W-:Y:S01]  /*2e90*/  SHF.R.U64 R72, R104, 0x10, R105 ;  /* 0x0000001068487819 */ /* 0x000fe20000001269 */
[----:B------:R-:W-:-:S02]  /*2ea0*/  HADD2.F32 R183, -RZ, R102.H0_H0 ;  /* 0x20000066ffb77230 */ /* 0x000fc40000004100 */
[----:B------:R-:W-:Y:S01]  /*2eb0*/  FADD.FTZ R121, -R121, R40 ;  /* 0x0000002879797221 */ /* 0x000fe20000010100 */
[----:B------:R-:W-:Y:S01]  /*2ec0*/  HADD2.F32 R114, -RZ, R103.H0_H0 ;  /* 0x20000067ff727230 */ /* 0x000fe20000004100 */
[----:B------:R-:W0:Y:S01]  /*2ed0*/  MUFU.RCP R157, R168 ;  /* 0x000000a8009d7308 */ /* 0x000e220000001000 */
[----:B------:R-:W-:Y:S02]  /*2ee0*/  HADD2.F32 R115, -RZ, R100.H0_H0 ;  /* 0x20000064ff737230 */ /* 0x000fe40000004100 */
[----:B------:R-:W-:Y:S01]  /*2ef0*/  FADD.FTZ R126, -R126, R42 ;  /* 0x0000002a7e7e7221 */ /* 0x000fe20000010100 */
[----:B------:R-:W-:Y:S02]  /*2f00*/  HADD2.F32 R66, -RZ, R66.H0_H0 ;  /* 0x20000042ff427230 */ /* 0x000fe40000004100 */
[----:B------:R-:W-:Y:S01]  /*2f10*/  FADD.FTZ R182, -R182, R44 ;  /* 0x0000002cb6b67221 */ /* 0x000fe20000010100 */
[----:B------:R-:W-:Y:S02]  /*2f20*/  HADD2.F32 R200, -RZ, R81.H0_H0 ;  /* 0x20000051ffc87230 */ /* 0x000fe40000004100 */
[----:B------:R-:W-:Y:S01]  /*2f30*/  FADD.FTZ R183, -R183, R48 ;  /* 0x00000030b7b77221 */ /* 0x000fe20000010100 */
[----:B------:R-:W-:Y:S01]  /*2f40*/  HADD2.F32 R70, -RZ, R70.H0_H0 ;  /* 0x20000046ff467230 */ /* 0x000fe20000004100 */
[----:B------:R-:W0:Y:S01]  /*2f50*/  MUFU.RCP R135, R172 ;  /* 0x000000ac00877308 */ /* 0x000e220000001000 */
[----:B------:R-:W-:-:S02]  /*2f60*/  HADD2.F32 R76, -RZ, R76.H0_H0 ;  /* 0x2000004cff4c7230 */ /* 0x000fc40000004100 */
[----:B------:R-:W-:Y:S01]  /*2f70*/  FADD.FTZ R114, -R114, R50 ;  /* 0x0000003272727221 */ /* 0x000fe20000010100 */
[----:B------:R-:W-:Y:S02]  /*2f80*/  HADD2.F32 R139, -RZ, R35.H0_H0 ;  /* 0x20000023ff8b7230 */ /* 0x000fe40000004100 */
[----:B-1----:R-:W-:Y:S01]  /*2f90*/  FMUL.FTZ R0, R121, R0 ;  /* 0x0000000079007220 */ /* 0x002fe20000410000 */
[----:B------:R-:W-:Y:S01]  /*2fa0*/  HADD2.F32 R72, -RZ, R72.H0_H0 ;  /* 0x20000048ff487230 */ /* 0x000fe20000004100 */
[----:B------:R-:W-:Y:S01]  /*2fb0*/  SHF.R.U64 R148, R116, 0x10, R117 ;  /* 0x0000001074947819 */ /* 0x000fe20000001275 */
[----:B------:R-:W-:Y:S01]  /*2fc0*/  FADD.FTZ R115, -R115, R52 ;  /* 0x0000003473737221 */ /* 0x000fe20000010100 */
[----:B------:R-:W1:Y:S01]  /*2fd0*/  MUFU.RCP R160, R200 ;  /* 0x000000c800a07308 */ /* 0x000e620000001000 */
[----:B------:R-:W-:Y:S02]  /*2fe0*/  HADD2.F32 R50, -RZ, R98.H0_H0 ;  /* 0x20000062ff327230 */ /* 0x000fe40000004100 */
[----:B------:R-:W-:Y:S01]  /*2ff0*/  FADD.FTZ R121, -R66, R41 ;  /* 0x0000002942797221 */ /* 0x000fe20000010100 */
[----:B------:R-:W-:Y:S01]  /*3000*/  SHF.R.U32.HI R116, RZ, 0x10, R117 ;  /* 0x00000010ff747819 */ /* 0x000fe20000011675 */
[----:B------:R-:W-:-:S02]  /*3010*/  HADD2.F32 R44, -RZ, R33.H0_H0 ;  /* 0x20000021ff2c7230 */ /* 0x000fc40000004100 */
[----:B--2---:R-:W-:Y:S01]  /*3020*/  FMUL.FTZ R66, R126, R162 ;  /* 0x000000a27e427220 */ /* 0x004fe20000410000 */
[----:B------:R-:W-:Y:S02]  /*3030*/  HADD2.F32 R52, -RZ, R96.H0_H0 ;  /* 0x20000060ff347230 */ /* 0x000fe40000004100 */
[----:B------:R-:W-:Y:S01]  /*3040*/  FADD.FTZ R126, -R70, R43 ;  /* 0x0000002b467e7221 */ /* 0x000fe20000010100 */
[----:B------:R-:W2:Y:S01]  /*3050*/  MUFU.RCP R117, R139 ;  /* 0x0000008b00757308 */ /* 0x000ea20000001000 */
[----:B------:R-:W-:Y:S01]  /*3060*/  FADD.FTZ R47, -R76, R47 ;  /* 0x0000002f4c2f7221 */ /* 0x000fe20000010100 */
[----:B---3--:R-:W-:Y:S01]  /*3070*/  FMUL.FTZ R70, R182, R161 ;  /* 0x000000a1b6467220 */ /* 0x008fe20000410000 */
[----:B----4-:R-:W-:Y:S01]  /*3080*/  FMUL.FTZ R76, R183, R159 ;  /* 0x0000009fb74c7220 */ /* 0x010fe20000410000 */
[----:B------:R-:W-:Y:S01]  /*3090*/  SHF.R.U64 R141, R118, 0x10, R119 ;  /* 0x00000010768d7819 */ /* 0x000fe20000001277 */
[----:B------:R-:W-:Y:S01]  /*30a0*/  FADD.FTZ R161, -R72, R45 ;  /* 0x0000002d48a17221 */ /* 0x000fe20000010100 */
[----:B------:R-:W-:Y:S01]  /*30b0*/  SHF.R.U64 R159, R98, 0x10, R99 ;  /* 0x00000010629f7819 */ /* 0x000fe20000001263 */
[----:B------:R-:W-:Y:S01]  /*30c0*/  HADD2.F32 R118, -RZ, R101.H0_H0 ;  /* 0x20000065ff767230 */ /* 0x000fe20000004100 */
[----:B------:R-:W3:Y:S01]  /*30d0*/  MUFU.RCP R42, R44 ;  /* 0x0000002c002a7308 */ /* 0x000ee20000001000 */
[----:B------:R-:W-:Y:S01]  /*30e0*/  FADD.FTZ R56, -R50, R56 ;  /* 0x0000003832387221 */ /* 0x000fe20000010100 */
[----:B------:R-:W-:Y:S01]  /*30f0*/  SHF.R.U32.HI R45, RZ, 0x10, R103 ;  /* 0x00000010ff2d7819 */ /* 0x000fe20000011667 */
[----:B------:R-:W-:-:S02]  /*3100*/  HADD2.F32 R170, -RZ, R37.H1_H1 ;  /* 0x30000025ffaa7230 */ /* 0x000fc40000004100 */
[----:B------:R-:W-:Y:S01]  /*3110*/  FADD.FTZ R60, -R52, R60 ;  /* 0x0000003c343c7221 */ /* 0x000fe20000010100 */
[----:B------:R-:W-:Y:S02]  /*3120*/  HADD2.F32 R52, -RZ, R92.H0_H0 ;  /* 0x2000005cff347230 */ /* 0x000fe40000004100 */
[----:B-----5:R-:W-:Y:S01]  /*3130*/  FMUL.FTZ R56, R56, R134 ;  /* 0x0000008638387220 */ /* 0x020fe20000410000 */
[----:B------:R-:W-:Y:S01]  /*3140*/  HADD2.F32 R184, -RZ, R105.H0_H0 ;  /* 0x20000069ffb87230 */ /* 0x000fe20000004100 */
[----:B------:R-:W4:Y:S01]  /*3150*/  MUFU.RCP R156, R170 ;  /* 0x000000aa009c7308 */ /* 0x000f220000001000 */
[----:B------:R-:W-:Y:S02]  /*3160*/  HADD2.F32 R159, -RZ, R159.H0_H0 ;  /* 0x2000009fff9f7230 */ /* 0x000fe40000004100 */
[----:B------:R-:W-:Y:S01]  /*3170*/  FADD.FTZ R118, -R118, R54 ;  /* 0x0000003676767221 */ /* 0x000fe20000010100 */
[----:B------:R-:W-:Y:S01]  /*3180*/  HADD2.F32 R45, -RZ, R45.H0_H0 ;  /* 0x2000002dff2d7230 */ /* 0x000fe20000004100 */
[----:B------:R-:W-:Y:S01]  /*3190*/  SHF.R.U32.HI R134, RZ, 0x10, R99 ;  /* 0x00000010ff867819 */ /* 0x000fe20000011663 */
[----:B------:R-:W-:-:S02]  /*31a0*/  HADD2.F32 R54, -RZ, R99.H0_H0 ;  /* 0x20000063ff367230 */ /* 0x000fc40000004100 */
[----:B------:R-:W-:Y:S01]  /*31b0*/  FADD.FTZ R68, -R52, R68 ;  /* 0x0000004434447221 */ /* 0x000fe20000010100 */
[----:B------:R-:W-:Y:S02]  /*31c0*/  HADD2.F32 R174, -RZ, R33.H1_H1 ;  /* 0x30000021ffae7230 */ /* 0x000fe40000004100 */
[----:B------:R-:W-:Y:S01]  /*31d0*/  FADD.FTZ R184, -R184, R46 ;  /* 0x0000002eb8b87221 */ /* 0x000fe20000010100 */
[----:B------:R-:W-:Y:S02]  /*31e0*/  HADD2.F32 R52, -RZ, R31.H0_H0 ;  /* 0x2000001fff347230 */ /* 0x000fe40000004100 */
[----:B0-----:R-:W-:Y:S01]  /*31f0*/  FMUL.FTZ R114, R114, R157 ;  /* 0x0000009d72727220 */ /* 0x001fe20000410000 */
[----:B------:R-:W-:Y:S02]  /*3200*/  HADD2.F32 R50, -RZ, R97.H0_H0 ;  /* 0x20000061ff327230 */ /* 0x000fe40000004100 */
[----:B------:R-:W-:Y:S01]  /*3210*/  FADD.FTZ R57, -R159, R57 ;  /* 0x000000399f397221 */ /* 0x000fe20000010100 */
[----:B------:R-:W-:Y:S01]  /*3220*/  SHF.R.U32.HI R173, RZ, 0x10, R119 ;  /* 0x00000010ffad7819 */ /* 0x000fe20000011677 */
[----:B------:R-:W-:Y:S01]  /*3230*/  FADD.FTZ R157, -R45, R51 ;  /* 0x000000332d9d7221 */ /* 0x000fe20000010100 */
[----:B------:R-:W-:Y:S01]  /*3240*/  FMUL.FTZ R118, R118, R135 ;  /* 0x0000008776767220 */ /* 0x000fe20000410000 */
[----:B------:R-:W-:Y:S01]  /*3250*/  HADD2.F32 R159, -RZ, R134.H0_H0 ;  /* 0x20000086ff9f7230 */ /* 0x000fe20000004100 */
[----:B------:R-:W0:Y:S01]  /*3260*/  MUFU.RCP R119, R174 ;  /* 0x000000ae00777308 */ /* 0x000e220000001000 */
[----:B------:R-:W-:Y:S01]  /*3270*/  FADD.FTZ R58, -R54, R58 ;  /* 0x0000003a363a7221 */ /* 0x000fe20000010100 */
[----:B------:R-:W-:Y:S01]  /*3280*/  HADD2.F32 R51, -RZ, R27.H1_H1 ;  /* 0x3000001bff337230 */ /* 0x000fe20000004100 */
[--C-:B------:R-:W-:Y:S01]  /*3290*/  SHF.R.U64 R135, R96, 0x10, R97.reuse ;  /* 0x0000001060877819 */ /* 0x100fe20000001261 */
[----:B------:R-:W-:Y:S01]  /*32a0*/  HADD2.F32 R182, -RZ, R29.H0_H0 ;  /* 0x2000001dffb67230 */ /* 0x000fe20000004100 */
[----:B------:R-:W-:Y:S01]  /*32b0*/  SHF.R.U32.HI R134, RZ, 0x10, R97 ;  /* 0x00000010ff867819 */ /* 0x000fe20000011661 */
[----:B-1----:R-:W-:Y:S01]  /*32c0*/  FMUL.FTZ R72, R184, R160 ;  /* 0x000000a0b8487220 */ /* 0x002fe20000410000 */
[----:B------:R-:W-:Y:S01]  /*32d0*/  SHF.R.U64 R190, R94, 0x10, R95 ;  /* 0x000000105ebe7819 */ /* 0x000fe2000000125f */
[----:B------:R-:W1:Y:S01]  /*32e0*/  MUFU.RCP R164, R52 ;  /* 0x0000003400a47308 */ /* 0x000e620000001000 */
[----:B------:R-:W-:Y:S01]  /*32f0*/  FADD.FTZ R62, -R50, R62 ;  /* 0x0000003e323e7221 */ /* 0x000fe20000010100 */
[----:B------:R-:W-:Y:S01]  /*3300*/  SHF.R.U64 R184, R100, 0x10, R101 ;  /* 0x0000001064b87819 */ /* 0x000fe20000001265 */
[----:B--2---:R-:W-:Y:S01]  /*3310*/  FMUL.FTZ R58, R58, R117 ;  /* 0x000000753a3a7220 */ /* 0x004fe20000410000 */
[----:B------:R-:W-:-:S02]  /*3320*/  HADD2.F32 R117, -RZ, R135.H0_H0 ;  /* 0x20000087ff757230 */ /* 0x000fc40000004100 */
[----:B---3--:R-:W-:Y:S01]  /*3330*/  FMUL.FTZ R62, R62, R42 ;  /* 0x0000002a3e3e7220 */ /* 0x008fe20000410000 */
[----:B------:R-:W-:Y:S01]  /*3340*/  HADD2.F32 R134, -RZ, R134.H0_H0 ;  /* 0x20000086ff867230 */ /* 0x000fe20000004100 */
[----:B------:R-:W-:Y:S01]  /*3350*/  SHF.R.U32.HI R42, RZ, 0x10, R95 ;  /* 0x00000010ff2a7819 */ /* 0x000fe2000001165f */
[----:B------:R-:W2:Y:S01]  /*3360*/  MUFU.RCP R162, R51 ;  /* 0x0000003300a27308 */ /* 0x000ea20000001000 */
[----:B------:R-:W-:Y:S02]  /*3370*/  HADD2.F32 R180, -RZ, R29.H1_H1 ;  /* 0x3000001dffb47230 */ /* 0x000fe40000004100 */
[----:B------:R-:W-:Y:S01]  /*3380*/  FADD.FTZ R61, -R117, R61 ;  /* 0x0000003d753d7221 */ /* 0x000fe20000010100 */
[----:B------:R-:W-:Y:S02]  /*3390*/  HADD2.F32 R190, -RZ, R190.H0_H0 ;  /* 0x200000beffbe7230 */ /* 0x000fe40000004100 */
[----:B------:R-:W-:Y:S01]  /*33a0*/  FADD.FTZ R63, -R134, R63 ;  /* 0x0000003f863f7221 */ /* 0x000fe20000010100 */
[----:B------:R-:W-:Y:S01]  /*33b0*/  HADD2.F32 R184, -RZ, R184.H0_H0 ;  /* 0x200000b8ffb87230 */ /* 0x000fe20000004100 */
[----:B------:R-:W-:Y:S01]  /*33c0*/  SHF.R.U64 R117, R108, 0x10, R109 ;  /* 0x000000106c757819 */ /* 0x000fe2000000126d */
[----:B------:R-:W-:Y:S01]  /*33d0*/  HADD2.F32 R179, -RZ, R32.H1_H1 ;  /* 0x30000020ffb37230 */ /* 0x000fe20000004100 */
[----:B------:R-:W3:Y:S01]  /*33e0*/  MUFU.RCP R160, R182 ;  /* 0x000000b600a07308 */ /* 0x000ee20000001000 */
[----:B------:R-:W-:Y:S01]  /*33f0*/  SHF.R.U32.HI R134, RZ, 0x10, R93 ;  /* 0x00000010ff867819 */ /* 0x000fe2000001165d */
[----:B----4-:R-:W-:Y:S01]  /*3400*/  FMUL.FTZ R115, R115, R156 ;  /* 0x0000009c73737220 */ /* 0x010fe20000410000 */
[----:B------:R-:W-:Y:S01]  /*3410*/  FADD.FTZ R190, -R190, R65 ;  /* 0x00000041bebe7221 */ /* 0x000fe20000010100 */
[----:B------:R-:W-:Y:S01]  /*3420*/  FADD.FTZ R156, -R184, R53 ;  /* 0x00000035b89c7221 */ /* 0x000fe20000010100 */
[----:B------:R-:W-:Y:S01]  /*3430*/  HADD2.F32 R42, -RZ, R42.H0_H0 ;  /* 0x2000002aff2a7230 */ /* 0x000fe20000004100 */
[----:B------:R-:W-:Y:S01]  /*3440*/  SHF.R.U64 R65, R92, 0x10, R93 ;  /* 0x000000105c417819 */ /* 0x000fe2000000125d */
[----:B------:R-:W-:Y:S01]  /*3450*/  HADD2.F32 R184, -RZ, R27.H0_H0 ;  /* 0x2000001bffb87230 */ /* 0x000fe20000004100 */
[----:B------:R-:W4:Y:S01]  /*3460*/  MUFU.RCP R165, R180 ;  /* 0x000000b400a57308 */ /* 0x000f220000001000 */
[----:B------:R-:W-:-:S02]  /*3470*/  HADD2.F32 R185, -RZ, R25.H1_H1 ;  /* 0x30000019ffb97230 */ /* 0x000fc40000004100 */
[----:B------:R-:W-:Y:S01]  /*3480*/  FADD.FTZ R159, -R159, R59 ;  /* 0x0000003b9f9f7221 */ /* 0x000fe20000010100 */
[----:B------:R-:W-:Y:S02]  /*3490*/  HADD2.F32 R117, -RZ, R117.H0_H0 ;  /* 0x20000075ff757230 */ /* 0x000fe40000004100 */
[----:B0-----:R-:W-:Y:S01]  /*34a0*/  FMUL.FTZ R60, R60, R119 ;  /* 0x000000773c3c7220 */ /* 0x001fe20000410000 */
[----:B------:R-:W-:Y:S02]  /*34b0*/  HADD2.F32 R134, -RZ, R134.H0_H0 ;  /* 0x20000086ff867230 */ /* 0x000fe40000004100 */
[----:B------:R-:W-:Y:S01]  /*34c0*/  FADD.FTZ R67, -R42, R67 ;  /* 0x000000432a437221 */ /* 0x000fe20000010100 */
[----:B------:R-:W-:Y:S01]  /*34d0*/  HADD2.F32 R181, -RZ, R28.H1_H1 ;  /* 0x3000001cffb57230 */ /* 0x000fe20000004100 */
[----:B------:R-:W0:Y:S01]  /*34e0*/  MUFU.RCP R40, R179 ;  /* 0x000000b300287308 */ /* 0x000e220000001000 */
[----:B------:R-:W-:Y:S02]  /*34f0*/  HADD2.F32 R65, -RZ, R65.H0_H0 ;  /* 0x20000041ff417230 */ /* 0x000fe40000004100 */
[----:B-1----:R-:W-:Y:S01]  /*3500*/  FMUL.FTZ R59, R163, R164 ;  /* 0x000000a4a33b7220 */ /* 0x002fe20000410000 */
[----:B------:R-:W-:Y:S01]  /*3510*/  SHF.R.U32.HI R42, RZ, 0x10, R109 ;  /* 0x00000010ff2a7819 */ /* 0x000fe2000001166d */
[----:B------:R-:W-:Y:S01]  /*3520*/  HADD2.F32 R48, -RZ, R31.H1_H1 ;  /* 0x3000001fff307230 */ /* 0x000fe20000004100 */
[----:B------:R-:W-:Y:S01]  /*3530*/  SHF.R.U64 R164, R90, 0x10, R91 ;  /* 0x000000105aa47819 */ /* 0x000fe2000000125b */
[----:B------:R-:W-:Y:S01]  /*3540*/  FADD.FTZ R71, -R134, R71 ;  /* 0x0000004786477221 */ /* 0x000fe20000010100 */
[----:B--2---:R-:W-:Y:S01]  /*3550*/  FMUL.FTZ R134, R123, R162 ;  /* 0x000000a27b867220 */ /* 0x004fe20000410000 */
[----:B------:R-:W1:Y:S01]  /*3560*/  MUFU.RCP R135, R184 ;  /* 0x000000b800877308 */ /* 0x000e620000001000 */
[----:B------:R-:W-:Y:S01]  /*3570*/  FADD.FTZ R69, -R65, R69 ;  /* 0x0000004541457221 */ /* 0x000fe20000010100 */
[----:B------:R-:W-:Y:S01]  /*3580*/  SHF.R.U64 R162, R88, 0x10, R89 ;  /* 0x0000001058a27819 */ /* 0x000fe20000001259 */
[----:B------:R-:W-:-:S02]  /*3590*/  HADD2.F32 R188, -RZ, R24.H1_H1 ;  /* 0x30000018ffbc7230 */ /* 0x000fc40000004100 */
[----:B---3--:R-:W-:Y:S01]  /*35a0*/  FMUL.FTZ R65, R127, R160 ;  /* 0x000000a07f417220 */ /* 0x008fe20000410000 */
[----:B------:R-:W-:Y:S02]  /*35b0*/  HADD2.F32 R42, -RZ, R42.H0_H0 ;  /* 0x2000002aff2a7230 */ /* 0x000fe40000004100 */
[----:B----4-:R-:W-:Y:S01]  /*35c0*/  FMUL.FTZ R68, R68, R165 ;  /* 0x000000a544447220 */ /* 0x010fe20000410000 */
[----:B------:R-:W-:Y:S01]  /*35d0*/  HADD2.F32 R160, -RZ, R164.H0_H0 ;  /* 0x200000a4ffa07230 */ /* 0x000fe20000004100 */
[----:B------:R-:W2:Y:S01]  /*35e0*/  MUFU.RCP R119, R185 ;  /* 0x000000b900777308 */ /* 0x000ea20000001000 */
[----:B------:R-:W-:Y:S01]  /*35f0*/  SHF.R.U32.HI R164, RZ, 0x10, R91 ;  /* 0x00000010ffa47819 */ /* 0x000fe2000001165b */
[----:B------:R-:W-:Y:S02]  /*3600*/  HADD2.F32 R162, -RZ, R162.H0_H0 ;  /* 0x200000a2ffa27230 */ /* 0x000fe40000004100 */
[----:B0-----:R-:W-:Y:S01]  /*3610*/  FMUL.FTZ R61, R61, R40 ;  /* 0x000000283d3d7220 */ /* 0x001fe20000410000 */
[----:B------:R-:W-:Y:S01]  /*3620*/  HADD2.F32 R165, -RZ, R207.H1_H1 ;  /* 0x300000cfffa57230 */ /* 0x000fe20000004100 */
[----:B------:R-:W-:Y:S01]  /*3630*/  SHF.R.U64 R43, R102, 0x10, R103 ;  /* 0x00000010662b7819 */ /* 0x000fe20000001267 */
[----:B------:R-:W-:-:S02]  /*3640*/  HADD2.F32 R189, -RZ, R24.H0_H0 ;  /* 0x20000018ffbd7230 */ /* 0x000fc40000004100 */
[----:B------:R-:W-:Y:S01]  /*3650*/  FADD.FTZ R77, -R162, R77 ;  /* 0x0000004da24d7221 */ /* 0x000fe20000010100 */
[----:B------:R0:W3:Y:S01]  /*3660*/  MUFU.RCP R163, R117 ;  /* 0x0000007500a37308 */ /* 0x0000e20000001000 */
[----:B------:R-:W-:Y:S02]  /*3670*/  HADD2.F32 R164, -RZ, R164.H0_H0 ;  /* 0x200000a4ffa47230 */ /* 0x000fe40000004100 */
[----:B------:R-:W-:Y:S01]  /*3680*/  FMUL.FTZ R2, R2, R165 ;  /* 0x000000a502027220 */ /* 0x000fe20000410000 */
[----:B------:R-:W-:Y:S02]  /*3690*/  HADD2.F32 R204, -RZ, R80.H1_H1 ;  /* 0x30000050ffcc7230 */ /* 0x000fe40000004100 */
[----:B-1----:R-:W-:Y:S01]  /*36a0*/  FMUL.FTZ R74, R74, R135 ;  /* 0x000000874a4a7220 */ /* 0x002fe20000410000 */
[----:B------:R-:W-:Y:S02]  /*36b0*/  HADD2.F32 R54, -RZ, R94.H0_H0 ;  /* 0x2000005eff367230 */ /* 0x000fe40000004100 */
[----:B------:R-:W-:Y:S01]  /*36c0*/  FADD.FTZ R75, -R164, R75 ;  /* 0x0000004ba44b7221 */ /* 0x000fe20000010100 */
[----:B------:R-:W-:Y:S01]  /*36d0*/  HADD2.F32 R40, -RZ, R148.H0_H0 ;  /* 0x20000094ff287230 */ /* 0x000fe20000004100 */
[----:B------:R-:W1:Y:S01]  /*36e0*/  MUFU.RCP R41, R181 ;  /* 0x000000b500297308 */ /* 0x000e620000001000 */
[----:B------:R-:W-:-:S02]  /*36f0*/  HADD2.F32 R164, -RZ, R207.H0_H0 ;  /* 0x200000cfffa47230 */ /* 0x000fc40000004100 */
[----:B--2---:R-:W-:Y:S01]  /*3700*/  FMUL.FTZ R135, R120, R119 ;  /* 0x0000007778877220 */ /* 0x004fe20000410000 */
[----:B------:R-:W-:Y:S01]  /*3710*/  FADD.FTZ R64, -R54, R64 ;  /* 0x0000004036407221 */ /* 0x000fe20000010100 */
[----:B------:R-:W-:Y:S01]  /*3720*/  SHF.R.U32.HI R123, RZ, 0x10, R89 ;  /* 0x00000010ff7b7819 */ /* 0x000fe20000011659 */
[----:B0-----:R-:W-:Y:S01]  /*3730*/  FMUL.FTZ R117, R117, R40 ;  /* 0x0000002875757220 */ /* 0x001fe20000410000 */
[----:B------:R-:W-:Y:S01]  /*3740*/  FADD.FTZ R210, RZ, R2 ;  /* 0x00000002ffd27221 */ /* 0x000fe20000010000 */
[----:B------:R-:W-:Y:S01]  /*3750*/  FFMA.FTZ R211, R2, R0, RZ ;  /* 0x0000000002d37223 */ /* 0x000fe200000100ff */
[----:B------:R-:W0:Y:S01]  /*3760*/  MUFU.RCP R122, R48 ;  /* 0x00000030007a7308 */ /* 0x000e220000001000 */
[----:B------:R-:W-:Y:S02]  /*3770*/  HADD2.F32 R186, -RZ, R25.H0_H0 ;  /* 0x20000019ffba7230 */ /* 0x000fe40000004100 */
[----:B---3--:R-:W-:Y:S01]  /*3780*/  FMUL.FTZ R119, R121, R163 ;  /* 0x000000a379777220 */ /* 0x008fe20000410000 */
[----:B------:R-:W-:-:S02]  /*3790*/  HADD2.F32 R199, -RZ, R80.H0_H0 ;  /* 0x20000050ffc77230 */ /* 0x000fc40000004100 */
[----:B------:R-:W-:Y:S01]  /*37a0*/  FADD.FTZ R210, R210, R117 ;  /* 0x00000075d2d27221 */ /* 0x000fe20000010000 */
[----:B------:R-:W-:Y:S02]  /*37b0*/  HADD2.F32 R43, -RZ, R43.H0_H0 ;  /* 0x2000002bff2b7230 */ /* 0x000fe40000004100 */
[----:B------:R-:W-:Y:S01]  /*37c0*/  FFMA.FTZ R211, R117, R119, R211 ;  /* 0x0000007775d37223 */ /* 0x000fe200000100d3 */
[----:B------:R-:W-:Y:S01]  /*37d0*/  HADD2.F32 R183, -RZ, R28.H0_H0 ;  /* 0x2000001cffb77230 */ /* 0x000fe20000004100 */
[----:B------:R-:W2:Y:S01]  /*37e0*/  MUFU.RCP R203, R188 ;  /* 0x000000bc00cb7308 */ /* 0x000ea20000001000 */
[----:B------:R-:W-:Y:S01]  /*37f0*/  SHF.R.U32.HI R45, RZ, 0x10, R101 ;  /* 0x00000010ff2d7819 */ /* 0x000fe20000011665 */
[----:B-1----:R-:W-:Y:S01]  /*3800*/  FMUL.FTZ R69, R69, R41 ;  /* 0x0000002945457220 */ /* 0x002fe20000410000 */
[----:B------:R-:W-:Y:S02]  /*3810*/  HADD2.F32 R41, -RZ, R116.H0_H0 ;  /* 0x20000074ff297230 */ /* 0x000fe40000004100 */
[----:B------:R-:W-:Y:S01]  /*3820*/  FMUL.FTZ R116, R147, R164 ;  /* 0x000000a493747220 */ /* 0x000fe20000410000 */
[----:B------:R-:W-:Y:S01]  /*3830*/  HADD2.F32 R123, -RZ, R123.H0_H0 ;  /* 0x2000007bff7b7230 */ /* 0x000fe20000004100 */
[----:B------:R-:W-:Y:S01]  /*3840*/  SHF.R.U64 R130, R130, 0x10, R131 ;  /* 0x0000001082827819 */ /* 0x000fe20000001283 */
[----:B------:R-:W-:Y:S01]  /*3850*/  FADD.FTZ R49, -R43, R49 ;  /* 0x000000312b317221 */ /* 0x000fe20000010100 */
[----:B------:R1:W3:Y:S01]  /*3860*/  MUFU.RCP R127, R42 ;  /* 0x0000002a007f7308 */ /* 0x0002e20000001000 */
[----:B------:R-:W-:-:S02]  /*3870*/  HADD2.F32 R163, -RZ, R206.H1_H1 ;  /* 0x300000ceffa37230 */ /* 0x000fc40000004100 */
[----:B0-----:R-:W-:Y:S01]  /*3880*/  FMUL.FTZ R64, R64, R122 ;  /* 0x0000007a40407220 */ /* 0x001fe20000410000 */
[----:B------:R-:W-:Y:S02]  /*3890*/  HADD2.F32 R187, -RZ, R26.H0_H0 ;  /* 0x2000001affbb7230 */ /* 0x000fe40000004100 */
[----:B------:R-:W-:Y:S01]  /*38a0*/  FADD.FTZ R210, R210, R116 ;  /* 0x00000074d2d27221 */ /* 0x000fe20000010000 */
[----:B------:R-:W-:Y:S01]  /*38b0*/  FFMA.FTZ R211, R116, R66, R211 ;  /* 0x0000004274d37223 */ /* 0x000fe200000100d3 */
[----:B------:R-:W-:Y:S02]  /*38c0*/  HADD2.F32 R167, -RZ, R38.H1_H1 ;  /* 0x30000026ffa77230 */ /* 0x000fe40000004100 */
[----:B------:R-:W-:Y:S01]  /*38d0*/  FADD.FTZ R79, -R123, R79 ;  /* 0x0000004f7b4f7221 */ /* 0x000fe20000010100 */
[----:B------:R-:W0:Y:S01]  /*38e0*/  MUFU.RCP R162, R189 ;  /* 0x000000bd00a27308 */ /* 0x000e220000001000 */
[----:B------:R-:W-:Y:S02]  /*38f0*/  HADD2.F32 R45, -RZ, R45.H0_H0 ;  /* 0x2000002dff2d7230 */ /* 0x000fe40000004100 */
[----:B--2---:R-:W-:Y:S01]  /*3900*/  FMUL.FTZ R203, R77, R203 ;  /* 0x000000cb4dcb7220 */ /* 0x004fe20000410000 */
[----:B------:R-:W-:Y:S01]  /*3910*/  FMUL.FTZ R77, R42, R41 ;  /* 0x000000292a4d7220 */ /* 0x000fe20000410000 */
[----:B------:R-:W-:Y:S01]  /*3920*/  FADD.FTZ R73, -R160, R73 ;  /* 0x00000049a0497221 */ /* 0x000fe20000010100 */
[----:B-1----:R-:W-:-:S02]  /*3930*/  HADD2.F32 R42, -RZ, R130.H0_H0 ;  /* 0x20000082ff2a7230 */ /* 0x002fc40000004100 */
[----:B------:R-:W-:Y:S01]  /*3940*/  FMUL.FTZ R130, R146, R163 ;  /* 0x000000a392827220 */ /* 0x000fe20000410000 */
[----:B------:R-:W-:Y:S01]  /*3950*/  HADD2.F32 R53, -RZ, R26.H1_H1 ;  /* 0x3000001aff357230 */ /* 0x000fe20000004100 */
[----:B------:R1:W2:Y:S01]  /*3960*/  MUFU.RCP R154, R204 ;  /* 0x000000cc009a7308 */ /* 0x0002a20000001000 */
[----:B------:R-:W-:Y:S01]  /*3970*/  FADD.FTZ R210, R210, R77 ;  /* 0x0000004dd2d27221 */ /* 0x000fe20000010000 */
[----:B---3--:R-:W-:Y:S01]  /*3980*/  FMUL.FTZ R120, R126, R127 ;  /* 0x0000007f7e787220 */ /* 0x008fe20000410000 */
[----:B------:R-:W-:Y:S01]  /*3990*/  SHF.R.U32.HI R131, RZ, 0x10, R131 ;  /* 0x00000010ff837819 */ /* 0x000fe20000011683 */
[----:B------:R-:W-:Y:S01]  /*39a0*/  FADD.FTZ R55, -R45, R55 ;  /* 0x000000372d377221 */ /* 0x000fe20000010100 */
[----:B------:R-:W-:Y:S02]  /*39b0*/  HADD2.F32 R124, -RZ, R34.H0_H0 ;  /* 0x20000022ff7c7230 */ /* 0x000fe40000004100 */
[----:B------:R-:W-:Y:S01]  /*39c0*/  FFMA.FTZ R211, R77, R120, R211 ;  /* 0x000000784dd37223 */ /* 0x000fe200000100d3 */
[----:B------:R-:W-:Y:S01]  /*39d0*/  FADD.FTZ R210, R210, R130 ;  /* 0x00000082d2d27221 */ /* 0x000fe20000010000 */
[----:B------:R-:W3:Y:S01]  /*39e0*/  MUFU.RCP R122, R186 ;  /* 0x000000ba007a7308 */ /* 0x000ee20000001000 */
[----:B-1----:R-:W-:Y:S01]  /*39f0*/  FMUL.FTZ R204, R204, R42 ;  /* 0x0000002acccc7220 */ /* 0x002fe20000410000 */
[----:B0-----:R-:W-:Y:S01]  /*3a00*/  FMUL.FTZ R79, R79, R162 ;  /* 0x000000a24f4f7220 */ /* 0x001fe20000410000 */
[----:B------:R-:W-:-:S02]  /*3a10*/  HADD2.F32 R162, -RZ, R206.H0_H0 ;  /* 0x200000ceffa27230 */ /* 0x000fc40000004100 */
[----:B------:R-:W-:Y:S01]  /*3a20*/  FFMA.FTZ R211, R130, R70, R211 ;  /* 0x0000004682d37223 */ /* 0x000fe200000100d3 */
[----:B------:R-:W-:Y:S02]  /*3a30*/  HADD2.F32 R169, -RZ, R38.H0_H0 ;  /* 0x20000026ffa97230 */ /* 0x000fe40000004100 */
[----:B------:R-:W-:Y:S01]  /*3a40*/  FADD.FTZ R210, R210, R204 ;  /* 0x000000ccd2d27221 */ /* 0x000fe20000010000 */
[----:B------:R-:W-:Y:S01]  /*3a50*/  HADD2.F32 R131, -RZ, R131.H0_H0 ;  /* 0x20000083ff837230 */ /* 0x000fe20000004100 */
[----:B------:R0:W1:Y:S01]  /*3a60*/  MUFU.RCP R153, R199 ;  /* 0x000000c700997308 */ /* 0x0000620000001000 */
[----:B------:R-:W-:Y:S01]  /*3a70*/  FMUL.FTZ R200, R200, R162 ;  /* 0x000000a2c8c87220 */ /* 0x000fe20000410000 */
[----:B--2---:R-:W-:Y:S01]  /*3a80*/  FMUL.FTZ R121, R161, R154 ;  /* 0x0000009aa1797220 */ /* 0x004fe20000410000 */
[----:B------:R-:W-:Y:S01]  /*3a90*/  HADD2.F32 R161, -RZ, R205.H1_H1 ;  /* 0x300000cdffa17230 */ /* 0x000fe20000004100 */
[----:B------:R-:W-:Y:S01]  /*3aa0*/  SHF.R.U64 R132, R132, 0x10, R133 ;  /* 0x0000001084847819 */ /* 0x000fe20000001285 */
[----:B------:R-:W-:-:S02]  /*3ab0*/  HADD2.F32 R54, -RZ, R30.H0_H0 ;  /* 0x2000001eff367230 */ /* 0x000fc40000004100 */
[----:B------:R-:W-:Y:S01]  /*3ac0*/  FFMA.FTZ R211, R204, R121, R211 ;  /* 0x00000079ccd37223 */ /* 0x000fe200000100d3 */
[----:B------:R-:W-:Y:S01]  /*3ad0*/  FADD.FTZ R210, R210, R200 ;  /* 0x000000c8d2d27221 */ /* 0x000fe20000010000 */
[----:B------:R-:W2:Y:S01]  /*3ae0*/  MUFU.RCP R43, R183 ;  /* 0x000000b7002b7308 */ /* 0x000ea20000001000 */
[----:B0-----:R-:W-:Y:S01]  /*3af0*/  FMUL.FTZ R199, R199, R131 ;  /* 0x00000083c7c77220 */ /* 0x001fe20000410000 */
[----:B---3--:R-:W-:Y:S01]  /*3b00*/  FMUL.FTZ R78, R78, R122 ;  /* 0x0000007a4e4e7220 */ /* 0x008fe20000410000 */
[----:B------:R-:W-:Y:S01]  /*3b10*/  FFMA.FTZ R211, R200, R72, R211 ;  /* 0x00000048c8d37223 */ /* 0x000fe200000100d3 */
[--C-:B------:R-:W-:Y:S02]  /*3b20*/  HADD2.F32 R171, -RZ, R36.reuse.H1_H1 ;  /* 0x30000024ffab7230 */ /* 0x100fe40000004100 */
[----:B------:R-:W-:Y:S01]  /*3b30*/  FMUL.FTZ R198, R198, R161 ;  /* 0x000000a1c6c67220 */ /* 0x000fe20000410000 */
[----:B------:R-:W-:Y:S01]  /*3b40*/  FADD.FTZ R210, R210, R199 ;  /* 0x000000c7d2d27221 */ /* 0x000fe20000010000 */
[----:B------:R-:W-:Y:S01]  /*3b50*/  HADD2.F32 R136, -RZ, R36.H0_H0 ;  /* 0x20000024ff887230 */ /* 0x000fe20000004100 */
[----:B------:R-:W0:Y:S01]  /*3b60*/  MUFU.RCP R160, R187 ;  /* 0x000000bb00a07308 */ /* 0x000e220000001000 */
[----:B------:R-:W-:-:S02]  /*3b70*/  HADD2.F32 R138, -RZ, R34.H1_H1 ;  /* 0x30000022ff8a7230 */ /* 0x000fc40000004100 */
[----:B-1----:R-:W-:Y:S01]  /*3b80*/  FMUL.FTZ R122, R47, R153 ;  /* 0x000000992f7a7220 */ /* 0x002fe20000410000 */
[----:B------:R-:W-:Y:S01]  /*3b90*/  FADD.FTZ R210, R210, R198 ;  /* 0x000000c6d2d27221 */ /* 0x000fe20000010000 */
[----:B------:R-:W-:Y:S01]  /*3ba0*/  HADD2.F32 R128, -RZ, R128.H0_H0 ;  /* 0x20000080ff807230 */ /* 0x000fe20000004100 */
[----:B------:R-:W-:Y:S01]  /*3bb0*/  SHF.R.U32.HI R133, RZ, 0x10, R133 ;  /* 0x00000010ff857819 */ /* 0x000fe20000011685 */
[----:B------:R-:W-:Y:S01]  /*3bc0*/  FFMA.FTZ R211, R199, R122, R211 ;  /* 0x0000007ac7d37223 */ /* 0x000fe200000100d3 */
[----:B------:R-:W-:Y:S01]  /*3bd0*/  HADD2.F32 R46, -RZ, R32.H0_H0 ;  /* 0x20000020ff2e7230 */ /* 0x000fe20000004100 */
[----:B------:R1:W3:Y:S01]  /*3be0*/  MUFU.RCP R152, R167 ;  /* 0x000000a700987308 */ /* 0x0002e20000001000 */
[----:B------:R-:W-:Y:S02]  /*3bf0*/  HADD2.F32 R47, -RZ, R143.H0_H0 ;  /* 0x2000008fff2f7230 */ /* 0x000fe40000004100 */
[----:B--2---:R-:W-:Y:S01]  /*3c00*/  FMUL.FTZ R71, R71, R43 ;  /* 0x0000002b47477220 */ /* 0x004fe20000410000 */
[----:B------:R-:W-:-:S02]  /*3c10*/  HADD2.F32 R43, -RZ, R140.H0_H0 ;  /* 0x2000008cff2b7230 */ /* 0x000fc40000004100 */
[----:B------:R-:W-:Y:S01]  /*3c20*/  FFMA.FTZ R211, R198, R76, R211 ;  /* 0x0000004cc6d37223 */ /* 0x000fe200000100d3 */
[----:B------:R-:W-:Y:S02]  /*3c30*/  HADD2.F32 R129, -RZ, R129.H0_H0 ;  /* 0x20000081ff817230 */ /* 0x000fe40000004100 */
[----:B------:R-:W-:Y:S01]  /*3c40*/  HADD2.F32 R50, -RZ, R30.H1_H1 ;  /* 0x3000001eff327230 */ /* 0x000fe20000004100 */
[----:B------:R-:W2:Y:S01]  /*3c50*/  MUFU.RCP R45, R53 ;  /* 0x00000035002d7308 */ /* 0x000ea20000001000 */
[----:B-1----:R-:W-:Y:S01]  /*3c60*/  FMUL.FTZ R167, R167, R43 ;  /* 0x0000002ba7a77220 */ /* 0x002fe20000410000 */
[----:B0-----:R-:W-:Y:S01]  /*3c70*/  FMUL.FTZ R75, R75, R160 ;  /* 0x000000a04b4b7220 */ /* 0x001fe20000410000 */
[----:B------:R-:W-:Y:S02]  /*3c80*/  HADD2.F32 R160, -RZ, R205.H0_H0 ;  /* 0x200000cdffa07230 */ /* 0x000fe40000004100 */
[----:B------:R-:W-:Y:S01]  /*3c90*/  FADD.FTZ R210, R210, R167 ;  /* 0x000000a7d2d27221 */ /* 0x000fe20000010000 */
[----:B------:R-:W-:-:S02]  /*3ca0*/  HADD2.F32 R154, -RZ, R195.H0_H0 ;  /* 0x200000c3ff9a7230 */ /* 0x000fc40000004100 */
[----:B------:R0:W1:Y:S01]  /*3cb0*/  MUFU.RCP R201, R124 ;  /* 0x0000007c00c97308 */ /* 0x0000620000001000 */
[----:B------:R-:W-:Y:S01]  /*3cc0*/  FMUL.FTZ R168, R168, R160 ;  /* 0x000000a0a8a87220 */ /* 0x000fe20000410000 */
[----:B---3--:R-:W-:Y:S01]  /*3cd0*/  FMUL.FTZ R123, R49, R152 ;  /* 0x00000098317b7220 */ /* 0x008fe20000410000 */
[----:B------:R-:W-:Y:S02]  /*3ce0*/  HADD2.F32 R49, -RZ, R144.H0_H0 ;  /* 0x20000090ff317230 */ /* 0x000fe40000004100 */
[----:B------:R-:W-:Y:S01]  /*3cf0*/  FMUL.FTZ R216, R154, R62 ;  /* 0x0000003e9ad87220 */ /* 0x000fe20000410000 */
[----:B------:R-:W-:Y:S01]  /*3d00*/  FADD.FTZ R210, R210, R168 ;  /* 0x000000a8d2d27221 */ /* 0x000fe20000010000 */
[----:B------:R-:W-:Y:S01]  /*3d10*/  FFMA.FTZ R211, R167, R123, R211 ;  /* 0x0000007ba7d37223 */ /* 0x000fe200000100d3 */
[----:B------:R-:W-:Y:S01]  /*3d20*/  HADD2.F32 R205, -RZ, R166.H0_H0 ;  /* 0x200000a6ffcd7230 */ /* 0x000fe20000004100 */
[----:B------:R3:W4:Y:S01]  /*3d30*/  MUFU.RCP R151, R169 ;  /* 0x000000a900977308 */ /* 0x0007220000001000 */
[----:B0-----:R-:W-:Y:S01]  /*3d40*/  FMUL.FTZ R124, R124, R49 ;  /* 0x000000317c7c7220 */ /* 0x001fe20000410000 */
[----:B--2---:R-:W-:Y:S01]  /*3d50*/  FMUL.FTZ R73, R73, R45 ;  /* 0x0000002d49497220 */ /* 0x004fe20000410000 */
[----:B------:R-:W-:-:S02]  /*3d60*/  HADD2.F32 R45, -RZ, R142.H0_H0 ;  /* 0x2000008eff2d7230 */ /* 0x000fc40000004100 */
[----:B------:R-:W-:Y:S01]  /*3d70*/  FFMA.FTZ R211, R168, R114, R211 ;  /* 0x00000072a8d37223 */ /* 0x000fe200000100d3 */
[----:B------:R-:W-:Y:S02]  /*3d80*/  HADD2.F32 R153, -RZ, R194.H1_H1 ;  /* 0x300000c2ff997230 */ /* 0x000fe40000004100 */
[----:B------:R-:W-:Y:S01]  /*3d90*/  HADD2.F32 R206, -RZ, R132.H0_H0 ;  /* 0x20000084ffce7230 */ /* 0x000fe20000004100 */
[----:B------:R-:W0:Y:S01]  /*3da0*/  MUFU.RCP R158, R54 ;  /* 0x00000036009e7308 */ /* 0x000e220000001000 */
[----:B---3--:R-:W-:Y:S01]  /*3db0*/  FMUL.FTZ R169, R169, R45 ;  /* 0x0000002da9a97220 */ /* 0x008fe20000410000 */
[----:B-1----:R-:W-:Y:S01]  /*3dc0*/  FMUL.FTZ R201, R159, R201 ;  /* 0x000000c99fc97220 */ /* 0x002fe20000410000 */
[----:B------:R-:W-:Y:S02]  /*3dd0*/  HADD2.F32 R159, -RZ, R197.H1_H1 ;  /* 0x300000c5ff9f7230 */ /* 0x000fe40000004100 */
[----:B------:R-:W-:Y:S01]  /*3de0*/  FMUL.FTZ R132, R46, R205 ;  /* 0x000000cd2e847220 */ /* 0x000fe20000410000 */
[----:B------:R-:W-:Y:S01]  /*3df0*/  FADD.FTZ R210, R210, R169 ;  /* 0x000000a9d2d27221 */ /* 0x000fe20000010000 */
[----:B------:R-:W-:-:S02]  /*3e00*/  HADD2.F32 R140, -RZ, R141.H0_H0 ;  /* 0x2000008dff8c7230 */ /* 0x000fc40000004100 */
[----:B------:R-:W-:Y:S01]  /*3e10*/  FMUL.FTZ R181, R181, R206 ;  /* 0x000000ceb5b57220 */ /* 0x000fe20000410000 */
[----:B------:R1:W2:Y:S01]  /*3e20*/  MUFU.RCP R150, R171 ;  /* 0x000000ab00967308 */ /* 0x0002a20000001000 */
[----:B------:R-:W-:Y:S01]  /*3e30*/  FMUL.FTZ R170, R170, R159 ;  /* 0x0000009faaaa7220 */ /* 0x000fe20000410000 */
[----:B----4-:R-:W-:Y:S01]  /*3e40*/  FMUL.FTZ R126, R157, R151 ;  /* 0x000000979d7e7220 */ /* 0x010fe20000410000 */
[----:B------:R-:W-:Y:S02]  /*3e50*/  HADD2.F32 R157, -RZ, R196.H1_H1 ;  /* 0x300000c4ff9d7230 */ /* 0x000fe40000004100 */
[----:B------:R-:W-:Y:S01]  /*3e60*/  FMUL.FTZ R142, R50, R140 ;  /* 0x0000008c328e7220 */ /* 0x000fe20000410000 */
[----:B------:R-:W-:Y:S01]  /*3e70*/  FADD.FTZ R210, R210, R170 ;  /* 0x000000aad2d27221 */ /* 0x000fe20000010000 */
[----:B------:R-:W-:Y:S01]  /*3e80*/  FFMA.FTZ R211, R169, R126, R211 ;  /* 0x0000007ea9d37223 */ /* 0x000fe200000100d3 */
[----:B------:R-:W-:Y:S01]  /*3e90*/  HADD2.F32 R207, -RZ, R133.H0_H0 ;  /* 0x20000085ffcf7230 */ /* 0x000fe20000004100 */
[----:B------:R3:W4:Y:S01]  /*3ea0*/  MUFU.RCP R145, R136 ;  /* 0x0000008800917308 */ /* 0x0007220000001000 */
[----:B-1----:R-:W-:Y:S01]  /*3eb0*/  FMUL.FTZ R171, R171, R128 ;  /* 0x00000080abab7220 */ /* 0x002fe20000410000 */
[----:B0-----:R-:W-:Y:S01]  /*3ec0*/  FMUL.FTZ R67, R67, R158 ;  /* 0x0000009e43437220 */ /* 0x001fe20000410000 */
[----:B------:R-:W-:-:S02]  /*3ed0*/  HADD2.F32 R158, -RZ, R197.H0_H0 ;  /* 0x200000c5ff9e7230 */ /* 0x000fc40000004100 */
[----:B------:R-:W-:Y:S01]  /*3ee0*/  FFMA.FTZ R211, R170, R115, R211 ;  /* 0x00000073aad37223 */ /* 0x000fe200000100d3 */
[----:B------:R-:W-:Y:S01]  /*3ef0*/  FADD.FTZ R210, R210, R171 ;  /* 0x000000abd2d27221 */ /* 0x000fe20000010000 */
[----:B------:R-:W-:Y:S01]  /*3f00*/  FMUL.FTZ R137, R137, R157 ;  /* 0x0000009d89897220 */ /* 0x000fe20000410000 */
[----:B------:R-:W-:Y:S01]  /*3f10*/  FMUL.FTZ R133, R48, R153 ;  /* 0x0000009930857220 */ /* 0x000fe20000410000 */
[----:B------:R0:W1:Y:S01]  /*3f20*/  MUFU.RCP R149, R138 ;  /* 0x0000008a00957308 */ /* 0x0000620000001000 */
[----:B------:R-:W-:Y:S01]  /*3f30*/  FMUL.FTZ R172, R172, R158 ;  /* 0x0000009eacac7220 */ /* 0x000fe20000410000 */
[----:B--2---:R-:W-:Y:S01]  /*3f40*/  FMUL.FTZ R127, R156, R150 ;  /* 0x000000969c7f7220 */ /* 0x004fe20000410000 */
[----:B---3--:R-:W-:Y:S01]  /*3f50*/  FMUL.FTZ R136, R136, R47 ;  /* 0x0000002f88887220 */ /* 0x008fe20000410000 */
[----:B------:R-:W-:Y:S02]  /*3f60*/  HADD2.F32 R156, -RZ, R196.H0_H0 ;  /* 0x200000c4ff9c7230 */ /* 0x000fe40000004100 */
[----:B------:R-:W-:Y:S01]  /*3f70*/  FADD.FTZ R210, R210, R172 ;  /* 0x000000acd2d27221 */ /* 0x000fe20000010000 */
[----:B------:R-:W-:Y:S01]  /*3f80*/  FFMA.FTZ R211, R171, R127, R211 ;  /* 0x0000007fabd37223 */ /* 0x000fe200000100d3 */
[----:B------:R-:W-:Y:S01]  /*3f90*/  HADD2.F32 R152, -RZ, R194.H0_H0 ;  /* 0x200000c2ff987230 */ /* 0x000fe20000004100 */
[----:B------:R-:W2:Y:S01]  /*3fa0*/  MUFU.RCP R155, R46 ;  /* 0x0000002e009b7308 */ /* 0x000ea20000001000 */
[----:B------:R-:W-:Y:S01]  /*3fb0*/  FADD.FTZ R210, R210, R136 ;  /* 0x00000088d2d27221 */ /* 0x000fe20000010000 */
[----:B----4-:R-:W-:Y:S01]  /*3fc0*/  FMUL.FTZ R145, R55, R145 ;  /* 0x0000009137917220 */ /* 0x010fe20000410000 */
[----:B------:R-:W-:Y:S01]  /*3fd0*/  FFMA.FTZ R211, R172, R118, R211 ;  /* 0x00000076acd37223 */ /* 0x000fe200000100d3 */
[----:B0-----:R-:W-:Y:S01]  /*3fe0*/  FMUL.FTZ R138, R138, R129 ;  /* 0x000000818a8a7220 */ /* 0x001fe20000410000 */
[----:B------:R-:W-:Y:S01]  /*3ff0*/  FADD.FTZ R210, R210, R137 ;  /* 0x00000089d2d27221 */ /* 0x000fe20000010000 */
[----:B------:R-:W-:Y:S01]  /*4000*/  FMUL.FTZ R139, R139, R156 ;  /* 0x0000009c8b8b7220 */ /* 0x000fe20000410000 */
[----:B------:R-:W-:Y:S01]  /*4010*/  FFMA.FTZ R211, R136, R145, R211 ;  /* 0x0000009188d37223 */ /* 0x000fe200000100d3 */
[----:B------:R-:W-:-:S02]  /*4020*/  HADD2.F32 R55, -RZ, R125.H0_H0 ;  /* 0x2000007dff377230 */ /* 0x000fc40000004100 */
[----:B------:R-:W-:Y:S01]  /*4030*/  FADD.FTZ R210, R210, R138 ;  /* 0x0000008ad2d27221 */ /* 0x000fe20000010000 */
[----:B-1----:R-:W-:Y:S01]  /*4040*/  FMUL.FTZ R57, R57, R149 ;  /* 0x0000009539397220 */ /* 0x002fe20000410000 */
[----:B------:R-:W-:Y:S01]  /*4050*/  FFMA.FTZ R211, R137, R56, R211 ;  /* 0x0000003889d37223 */ /* 0x000fe200000100d3 */
[----:B------:R-:W0:Y:S01]  /*4060*/  MUFU.RCP R202, R50 ;  /* 0x0000003200ca7308 */ /* 0x000e220000001000 */
[----:B------:R-:W-:Y:S01]  /*4070*/  FADD.FTZ R210, R210, R139 ;  /* 0x0000008bd2d27221 */ /* 0x000fe20000010000 */
[----:B------:R-:W-:Y:S01]  /*4080*/  FMUL.FTZ R179, R179, R55 ;  /* 0x00000037b3b37220 */ /* 0x000fe20000410000 */
[----:B------:R-:W-:Y:S01]  /*4090*/  FFMA.FTZ R211, R138, R57, R211 ;  /* 0x000000398ad37223 */ /* 0x000fe200000100d3 */
[----:B------:R-:W-:Y:S01]  /*40a0*/  FMUL.FTZ R125, R44, R154 ;  /* 0x0000009a2c7d7220 */ /* 0x000fe20000410000 */
[----:B------:R-:W-:Y:S01]  /*40b0*/  FADD.FTZ R210, R210, R124 ;  /* 0x0000007cd2d27221 */ /* 0x000fe20000010000 */
[----:B--2---:R-:W-:Y:S01]  /*40c0*/  FMUL.FTZ R63, R63, R155 ;  /* 0x0000009b3f3f7220 */ /* 0x004fe20000410000 */
[----:B------:R-:W-:-:S02]  /*40d0*/  HADD2.F32 R155, -RZ, R195.H1_H1 ;  /* 0x300000c3ff9b7230 */ /* 0x000fc40000004100 */
[----:B------:R-:W-:Y:S01]  /*40e0*/  FFMA.FTZ R211, R139, R58, R211 ;  /* 0x0000003a8bd37223 */ /* 0x000fe200000100d3 */
[----:B------:R-:W-:Y:S02]  /*40f0*/  HADD2.F32 R173, -RZ, R173.H0_H0 ;  /* 0x200000adffad7230 */ /* 0x000fe40000004100 */
[----:B------:R-:W-:Y:S01]  /*4100*/  FMUL.FTZ R141, R52, R152 ;  /* 0x00000098348d7220 */ /* 0x000fe20000410000 */
[--C-:B------:R-:W-:Y:S02]  /*4110*/  HADD2.F32 R151, -RZ, R193.reuse.H1_H1 ;  /* 0x300000c1ff977230 */ /* 0x100fe40000004100 */
[----:B------:R-:W-:Y:S01]  /*4120*/  FMUL.FTZ R174, R174, R155 ;  /* 0x0000009baeae7220 */ /* 0x000fe20000410000 */
[----:B------:R-:W-:Y:S01]  /*4130*/  FFMA.FTZ R211, R124, R201, R211 ;  /* 0x000000c97cd37223 */ /* 0x000fe200000100d3 */
[----:B------:R-:W-:Y:S01]  /*4140*/  FMUL.FTZ R143, R54, R173 ;  /* 0x000000ad368f7220 */ /* 0x000fe20000410000 */
[----:B------:R-:W-:Y:S02]  /*4150*/  HADD2.F32 R150, -RZ, R193.H0_H0 ;  /* 0x200000c1ff967230 */ /* 0x000fe40000004100 */
[----:B------:R-:W-:Y:S01]  /*4160*/  FADD.FTZ R210, R210, R174 ;  /* 0x000000aed2d27221 */ /* 0x000fe20000010000 */
[----:B------:R-:W-:Y:S01]  /*4170*/  FFMA.FTZ R211, R174, R60, R211 ;  /* 0x0000003caed37223 */ /* 0x000fe200000100d3 */
[----:B0-----:R-:W-:Y:S01]  /*4180*/  FMUL.FTZ R202, R190, R202 ;  /* 0x000000cabeca7220 */ /* 0x001fe20000410000 */
[----:B------:R-:W-:Y:S01]  /*4190*/  FMUL.FTZ R180, R180, R151 ;  /* 0x00000097b4b47220 */ /* 0x000fe20000410000 */
[----:B------:R-:W-:Y:S01]  /*41a0*/  FADD.FTZ R210, R210, R179 ;  /* 0x000000b3d2d27221 */ /* 0x000fe20000010000 */
[----:B------:R-:W-:Y:S01]  /*41b0*/  FFMA.FTZ R211, R179, R61, R211 ;  /* 0x0000003db3d37223 */ /* 0x000fe200000100d3 */
[----:B------:R-:W-:Y:S01]  /*41c0*/  FMUL.FTZ R182, R182, R150 ;  /* 0x00000096b6b67220 */ /* 0x000fe20000410000 */
[----:B------:R-:W-:-:S02]  /*41d0*/  HADD2.F32 R149, -RZ, R192.H1_H1 ;  /* 0x300000c0ff957230 */ /* 0x000fc40000004100 */
[----:B------:R-:W-:Y:S01]  /*41e0*/  FADD.FTZ R210, R210, R125 ;  /* 0x0000007dd2d27221 */ /* 0x000fe20000010000 */
[----:B------:R-:W-:Y:S01]  /*41f0*/  FFMA.FTZ R211, R125, R62, R211 ;  /* 0x0000003e7dd37223 */ /* 0x000fe200000100d3 */
[----:B------:R-:W-:Y:S01]  /*4200*/  FMUL.FTZ R183, R183, R207 ;  /* 0x000000cfb7b77220 */ /* 0x000fe20000410000 */
[----:B------:R-:W-:Y:S02]  /*4210*/  HADD2.F32 R175, -RZ, R175.H0_H0 ;  /* 0x200000afffaf7230 */ /* 0x000fe40000004100 */
[----:B------:R-:W-:Y:S01]  /*4220*/  FADD.FTZ R210, R210, R132 ;  /* 0x00000084d2d27221 */ /* 0x000fe20000010000 */
[----:B------:R-:W-:Y:S01]  /*4230*/  FFMA.FTZ R211, R132, R63, R211 ;  /* 0x0000003f84d37223 */ /* 0x000fe200000100d3 */
[----:B------:R-:W-:Y:S01]  /*4240*/  FMUL.FTZ R190, R51, R149 ;  /* 0x0000009533be7220 */ /* 0x000fe20000410000 */
[----:B------:R-:W-:Y:S02]  /*4250*/  HADD2.F32 R148, -RZ, R192.H0_H0 ;  /* 0x200000c0ff947230 */ /* 0x000fe40000004100 */
[----:B------:R-:W-:Y:S01]  /*4260*/  FADD.FTZ R210, R210, R133 ;  /* 0x00000085d2d27221 */ /* 0x000fe20000010000 */
[----:B------:R-:W-:Y:S01]  /*4270*/  FFMA.FTZ R211, R133, R64, R211 ;  /* 0x0000004085d37223 */ /* 0x000fe200000100d3 */
[----:B------:R-:W-:-:S02]  /*4280*/  HADD2.F32 R147, -RZ, R191.H1_H1 ;  /* 0x300000bfff937230 */ /* 0x000fc40000004100 */
[----:B------:R-:W-:Y:S01]  /*4290*/  FMUL.FTZ R44, R165, R0 ;  /* 0x00000000a52c7220 */ /* 0x000fe20000410000 */
        /* <DEDUP_REMOVED lines=12> */
[----:B------:R-:W-:Y:S01]  /*4360*/  FADD.FTZ R210, R210, R180 ;  /* 0x000000b4d2d27221 */ /* 0x000fe20000010000 */
[----:B------:R-:W-:Y:S01]  /*4370*/  FFMA.FTZ R211, R180, R68, R211 ;  /* 0x00000044b4d37223 */ /* 0x000fe200000100d3 */
[----:B------:R-:W-:Y:S01]  /*4380*/  FMUL.FTZ R185, R185, R147 ;  /* 0x00000093b9b97220 */ /* 0x000fe20000410000 */
[----:B------:R-:W-:Y:S01]  /*4390*/  FMUL.FTZ R188, R188, R144 ;  /* 0x00000090bcbc7220 */ /* 0x000fe20000410000 */
[----:B------:R-:W-:Y:S01]  /*43a0*/  FADD.FTZ R210, R210, R181 ;  /* 0x000000b5d2d27221 */ /* 0x000fe20000010000 */
[----:B------:R-:W-:Y:S01]  /*43b0*/  FFMA.FTZ R211, R181, R69, R211 ;  /* 0x00000045b5d37223 */ /* 0x000fe200000100d3 */
        /* <DEDUP_REMOVED lines=61> */
.L_x_293:
        /* <DEDUP_REMOVED lines=11> */
[----:B------:R-:W-:Y:S01]  /*4840*/  FADD.FTZ R14, R177, R14 ;  /* 0x0000000eb10e7221 */ /* 0x000fe20000010000 */
[----:B------:R-:W-:Y:S01]  /*4850*/  FADD.FTZ R13, R178, R13 ;  /* 0x0000000db20d7221 */ /* 0x000fe20000010000 */
        /* <DEDUP_REMOVED lines=8> */
[----:B------:R-:W2:Y:S04]  /*48e0*/  LDL.LU R54, [R1+0x94] ;  /* 0x0000940001367983 */ /* 0x000ea80000300800 */
[----:B------:R-:W5:Y:S04]  /*48f0*/  LDL.LU R177, [R1+0xb0] ;  /* 0x0000b00001b17983 */ /* 0x000f680000300800 */
[----:B------:R-:W4:Y:S01]  /*4900*/  LDL.LU R178, [R1+0xac] ;  /* 0x0000ac0001b27983 */ /* 0x000f220000300800 */
[----:B------:R-:W-:Y:S01]  /*4910*/  FADD.FTZ R10, R194, R10 ;  /* 0x0000000ac20a7221 */ /* 0x000fe20000010000 */
[----:B------:R-:W-:-:S02]  /*4920*/  FADD.FTZ R9, R195, R9 ;  /* 0x00000009c3097221 */ /* 0x000fc40000010000 */
[----:B------:R-:W2:Y:S01]  /*4930*/  LDL.LU R192, [R1+0x8] ;  /* 0x0000080001c07983 */ /* 0x000ea20000300800 */
[----:B------:R-:W-:-:S03]  /*4940*/  FADD.FTZ R8, R196, R8 ;  /* 0x00000008c4087221 */ /* 0x000fc60000010000 */
[----:B------:R-:W2:Y:S01]  /*4950*/  LDL.LU R193, [R1+0x90] ;  /* 0x0000900001c17983 */ /* 0x000ea20000300800 */
[----:B------:R-:W-:-:S03]  /*4960*/  FADD.FTZ R7, R197, R7 ;  /* 0x00000007c5077221 */ /* 0x000fc60000010000 */
[----:B------:R-:W2:Y:S01]  /*4970*/  LDL.LU R194, [R1+0x8c] ;  /* 0x00008c0001c27983 */ /* 0x000ea20000300800 */
[----:B------:R-:W-:-:S03]  /*4980*/  FADD.FTZ R234, R208, R234 ;  /* 0x000000ead0ea7221 */ /* 0x000fc60000010000 */
[----:B------:R-:W2:Y:S01]  /*4990*/  LDL.LU R195, [R1+0x88] ;  /* 0x0000880001c37983 */ /* 0x000ea20000300800 */
[----:B------:R-:W-:-:S03]  /*49a0*/  FADD.FTZ R235, R209, R235 ;  /* 0x000000ebd1eb7221 */ /* 0x000fc60000010000 */
[----:B------:R-:W2:Y:S04]  /*49b0*/  LDL.LU R196, [R1] ;  /* 0x0000000001c47983 */ /* 0x000ea80000300800 */
[----:B------:R-:W2:Y:S04]  /*49c0*/  LDL.LU R197, [R1+0xa8] ;  /* 0x0000a80001c57983 */ /* 0x000ea80000300800 */
[----:B------:R-:W2:Y:S04]  /*49d0*/  LDL.LU R208, [R1+0xa4] ;  /* 0x0000a40001d07983 */ /* 0x000ea80000300800 */
[----:B------:R-:W2:Y:S04]  /*49e0*/  LDL.LU R209, [R1+0xa0] ;  /* 0x0000a00001d17983 */ /* 0x000ea80000300800 */
[----:B------:R-:W1:Y:S04]  /*49f0*/  SHFL.DOWN PT, R48, R44, 0x8, 0x1f ;  /* 0x09001f002c307f89 */ /* 0x000e6800000e0000 */
[----:B------:R-:W0:Y:S01]  /*4a00*/  SHFL.DOWN PT, R50, R46, 0x8, 0x1f ;  /* 0x09001f002e327f89 */ /* 0x000e2200000e0000 */
[----:B---3--:R-:W-:Y:S01]  /*4a10*/  FADD.FTZ R51, R176, R51 ;  /* 0x00000033b0337221 */ /* 0x008fe20000010000 */
[----:B-----5:R-:W-:Y:S01]  /*4a20*/  FADD.FTZ R177, R229, R177 ;  /* 0x000000b1e5b17221 */ /* 0x020fe20000010000 */
[----:B----4-:R-:W-:-:S05]  /*4a30*/  FADD.FTZ R178, R228, R178 ;  /* 0x000000b2e4b27221 */ /* 0x010fca0000010000 */
[----:B------:R3:W-:Y:S01]  /*4a40*/  STL [R1+0xac], R178 ;  /* 0x0000acb201007387 */ /* 0x0007e20000100800 */
[----:B--2---:R-:W-:-:S03]  /*4a50*/  FADD.FTZ R54, R146, R54 ;  /* 0x0000003692367221 */ /* 0x004fc60000010000 */
[----:B---3--:R-:W2:Y:S04]  /*4a60*/  LDL.LU R178, [R1+0x84] ;  /* 0x0000840001b27983 */ /* 0x008ea80000300800 */
[----:B------:R3:W-:Y:S01]  /*4a70*/  STL [R1+0xb0], R177 ;  /* 0x0000b0b101007387 */ /* 0x0007e20000100800 */
[----:B------:R-:W-:Y:S01]  /*4a80*/  FADD.FTZ R196, R166, R196 ;  /* 0x000000c4a6c47221 */ /* 0x000fe20000010000 */
[----:B------:R-:W-:Y:S01]  /*4a90*/  FADD.FTZ R53, R144, R53 ;  /* 0x0000003590357221 */ /* 0x000fe20000010000 */
[----:B------:R-:W-:Y:S01]  /*4aa0*/  FADD.FTZ R197, R233, R197 ;  /* 0x000000c5e9c57221 */ /* 0x000fe20000010000 */
[----:B------:R-:W-:Y:S01]  /*4ab0*/  FADD.FTZ R208, R232, R208 ;  /* 0x000000d0e8d07221 */ /* 0x000fe20000010000 */
[----:B---3--:R-:W3:Y:S01]  /*4ac0*/  LDL.LU R177, [R1+0xc] ;  /* 0x00000c0001b17983 */ /* 0x008ee20000300800 */
[----:B------:R-:W-:-:S03]  /*4ad0*/  FADD.FTZ R209, R231, R209 ;  /* 0x000000d1e7d17221 */ /* 0x000fc60000010000 */
[----:B------:R4:W-:Y:S01]  /*4ae0*/  STL [R1+0xa4], R208 ;  /* 0x0000a4d001007387 */ /* 0x0009e20000100800 */
[----:B------:R-:W-:-:S03]  /*4af0*/  FADD.FTZ R52, R147, R52 ;  /* 0x0000003493347221 */ /* 0x000fc60000010000 */
[----:B----4-:R-:W4:Y:S04]  /*4b00*/  LDL.LU R208, [R1+0x70] ;  /* 0x0000700001d07983 */ /* 0x010f280000300800 */
[----:B------:R-:W-:Y:S04]  /*4b10*/  STL [R1+0xa0], R209 ;  /* 0x0000a0d101007387 */ /* 0x000fe80000100800 */
[----:B------:R5:W-:Y:S04]  /*4b20*/  STL [R1+0x94], R54 ;  /* 0x0000943601007387 */ /* 0x000be80000100800 */
[----:B------:R-:W-:Y:S04]  /*4b30*/  STL [R1+0xa8], R197 ;  /* 0x0000a8c501007387 */ /* 0x000fe80000100800 */
[----:B-----5:R-:W5:Y:S04]  /*4b40*/  LDL.LU R54, [R1+0x74] ;  /* 0x0000740001367983 */ /* 0x020f680000300800 */
[----:B------:R-:W-:Y:S04]  /*4b50*/  STL [R1], R196 ;  /* 0x000000c401007387 */ /* 0x000fe80000100800 */
[----:B------:R1:W-:Y:S04]  /*4b60*/  STL [R1+0x98], R53 ;  /* 0x0000983501007387 */ /* 0x0003e80000100800 */
[----:B-1----:R-:W5:Y:S04]  /*4b70*/  LDL.LU R53, [R1+0x78] ;  /* 0x0000780001357983 */ /* 0x002f680000300800 */
[----:B------:R1:W-:Y:S04]  /*4b80*/  STL [R1+0x9c], R52 ;  /* 0x00009c3401007387 */ /* 0x0003e80000100800 */
[----:B-1----:R-:W5:Y:S04]  /*4b90*/  LDL.LU R52, [R1+0x10] ;  /* 0x0000100001347983 */ /* 0x002f680000300800 */
[----:B------:R1:W-:Y:S04]  /*4ba0*/  STL [R1+0x4], R51 ;  /* 0x0000043301007387 */ /* 0x0003e80000100800 */
[----:B-1----:R-:W5:Y:S01]  /*4bb0*/  LDL.LU R51, [R1+0x64] ;  /* 0x0000640001337983 */ /* 0x002f620000300800 */
[----:B------:R-:W-:Y:S01]  /*4bc0*/  FADD.FTZ R195, R148, R195 ;  /* 0x000000c394c37221 */ /* 0x000fe20000010000 */
[----:B------:R-:W-:Y:S01]  /*4bd0*/  FADD.FTZ R194, R175, R194 ;  /* 0x000000c2afc27221 */ /* 0x000fe20000010000 */
[----:B------:R-:W-:Y:S01]  /*4be0*/  FADD.FTZ R193, R149, R193 ;  /* 0x000000c195c17221 */ /* 0x000fe20000010000 */
[----:B------:R-:W-:-:S02]  /*4bf0*/  FADD.FTZ R192, R207, R192 ;  /* 0x000000c0cfc07221 */ /* 0x000fc40000010000 */
[----:B------:R1:W-:Y:S01]  /*4c00*/  STL [R1+0x88], R195 ;  /* 0x000088c301007387 */ /* 0x0003e20000100800 */
[----:B------:R-:W-:-:S03]  /*4c10*/  FADD.FTZ R211, R150, R211 ;  /* 0x000000d396d37221 */ /* 0x000fc60000010000 */
[----:B------:R-:W5:Y:S01]  /*4c20*/  LDL.LU R197, [R1+0x68] ;  /* 0x0000680001c57983 */ /* 0x000f620000300800 */
[----:B------:R-:W-:-:S03]  /*4c30*/  FADD.FTZ R210, R206, R210 ;  /* 0x000000d2ced27221 */ /* 0x000fc60000010000 */
[----:B------:R0:W-:Y:S04]  /*4c40*/  STL [R1+0x8c], R194 ;  /* 0x00008cc201007387 */ /* 0x0001e80000100800 */
[----:B------:R-:W5:Y:S04]  /*4c50*/  LDL.LU R196, [R1+0x6c] ;  /* 0x00006c0001c47983 */ /* 0x000f680000300800 */
[----:B------:R0:W-:Y:S04]  /*4c60*/  STL [R1+0x90], R193 ;  /* 0x000090c101007387 */ /* 0x0001e80000100800 */
[----:B------:R0:W-:Y:S04]  /*4c70*/  STL [R1+0x8], R192 ;  /* 0x000008c001007387 */ /* 0x0001e80000100800 */
[----:B-1----:R-:W5:Y:S04]  /*4c80*/  LDL.LU R195, [R1+0x14] ;  /* 0x0000140001c37983 */ /* 0x002f680000300800 */
[----:B0-----:R-:W5:Y:S04]  /*4c90*/  LDL.LU R194, [R1+0x58] ;  /* 0x0000580001c27983 */ /* 0x001f680000300800 */
[----:B------:R-:W-:Y:S04]  /*4ca0*/  STL [R1+0x7c], R211 ;  /* 0x00007cd301007387 */ /* 0x000fe80000100800 */
[----:B------:R-:W5:Y:S04]  /*4cb0*/  LDL.LU R193, [R1+0x5c] ;  /* 0x00005c0001c17983 */ /* 0x000f680000300800 */
[----:B------:R-:W-:Y:S04]  /*4cc0*/  STL [R1+0x80], R210 ;  /* 0x000080d201007387 */ /* 0x000fe80000100800 */
[----:B------:R-:W5:Y:S01]  /*4cd0*/  LDL.LU R192, [R1+0x60] ;  /* 0x0000600001c07983 */ /* 0x000f620000300800 */
[----:B--2---:R-:W-:-:S05]  /*4ce0*/  FADD.FTZ R178, R151, R178 ;  /* 0x000000b297b27221 */ /* 0x004fca0000010000 */
[----:B------:R0:W-:Y:S01]  /*4cf0*/  STL [R1+0x84], R178 ;  /* 0x000084b201007387 */ /* 0x0001e20000100800 */
[----:B---3--:R-:W-:-:S03]  /*4d00*/  FADD.FTZ R177, R173, R177 ;  /* 0x000000b1adb17221 */ /* 0x008fc60000010000 */
[----:B0-----:R-:W2:Y:S04]  /*4d10*/  LDL.LU R178, [R1+0x18] ;  /* 0x0000180001b27983 */ /* 0x001ea80000300800 */
[----:B------:R0:W-:Y:S01]  /*4d20*/  STL [R1+0xc], R177 ;  /* 0x00000cb101007387 */ /* 0x0001e20000100800 */
[----:B----4-:R-:W-:-:S03]  /*4d30*/  FADD.FTZ R208, R152, R208 ;  /* 0x000000d098d07221 */ /* 0x010fc60000010000 */
[----:B0-----:R-:W3:Y:S04]  /*4d40*/  LDL.LU R177, [R1+0x4c] ;  /* 0x00004c0001b17983 */ /* 0x001ee80000300800 */
[----:B------:R-:W4:Y:S04]  /*4d50*/  LDL.LU R176, [R1+0x50] ;  /* 0x0000500001b07983 */ /* 0x000f280000300800 */
[----:B------:R-:W4:Y:S04]  /*4d60*/  LDL.LU R175, [R1+0x54] ;  /* 0x0000540001af7983 */ /* 0x000f280000300800 */
[----:B------:R-:W4:Y:S04]  /*4d70*/  LDL.LU R166, [R1+0x1c] ;  /* 0x00001c0001a67983 */ /* 0x000f280000300800 */
[----:B------:R-:W4:Y:S01]  /*4d80*/  LDL.LU R151, [R1+0x40] ;  /* 0x0000400001977983 */ /* 0x000f220000300800 */
[----:B-----5:R-:W-:-:S03]  /*4d90*/  FADD.FTZ R54, R140, R54 ;  /* 0x000000368c367221 */ /* 0x020fc60000010000 */
[----:B------:R-:W5:Y:S04]  /*4da0*/  LDL.LU R150, [R1+0x44] ;  /* 0x0000440001967983 */ /* 0x000f680000300800 */
[----:B------:R-:W-:Y:S04]  /*4db0*/  STL [R1+0x70], R208 ;  /* 0x000070d001007387 */ /* 0x000fe80000100800 */
[----:B------:R-:W5:Y:S04]  /*4dc0*/  LDL.LU R149, [R1+0x48] ;  /* 0x0000480001957983 */ /* 0x000f680000300800 */
[----:B------:R-:W5:Y:S01]  /*4dd0*/  LDL.LU R148, [R1+0x20] ;  /* 0x0000200001947983 */ /* 0x000f620000300800 */
[----:B------:R-:W-:-:S03]  /*4de0*/  FADD.FTZ R53, R153, R53 ;  /* 0x0000003599357221 */ /* 0x000fc60000010000 */
[----:B------:R-:W5:Y:S04]  /*4df0*/  LDL.LU R147, [R1+0x34] ;  /* 0x0000340001937983 */ /* 0x000f680000300800 */
[----:B------:R-:W5:Y:S04]  /*4e00*/  LDL.LU R146, [R1+0x38] ;  /* 0x0000380001927983 */ /* 0x000f680000300800 */
[----:B------:R0:W-:Y:S04]  /*4e10*/  STL [R1+0x74], R54 ;  /* 0x0000743601007387 */ /* 0x0001e80000100800 */
[----:B------:R-:W5:Y:S01]  /*4e20*/  LDL.LU R140, [R1+0x3c] ;  /* 0x00003c00018c7983 */ /* 0x000f620000300800 */
[----:B------:R-:W-:-:S03]  /*4e30*/  FADD.FTZ R52, R205, R52 ;  /* 0x00000034cd347221 */ /* 0x000fc60000010000 */
[----:B------:R1:W-:Y:S04]  /*4e40*/  STL [R1+0x78], R53 ;  /* 0x0000783501007387 */ /* 0x0003e80000100800 */
[----:B0-----:R-:W5:Y:S04]  /*4e50*/  LDL.LU R54, [R1+0x24] ;  /* 0x0000240001367983 */ /* 0x001f680000300800 */
[----:B------:R0:W-:Y:S01]  /*4e60*/  STL [R1+0x10], R52 ;  /* 0x0000103401007387 */ /* 0x0001e20000100800 */
[----:B------:R-:W-:-:S03]  /*4e70*/  FADD.FTZ R51, R154, R51 ;  /* 0x000000339a337221 */ /* 0x000fc60000010000 */
[----:B-1----:R-:W5:Y:S04]  /*4e80*/  LDL.LU R53, [R1+0x28] ;  /* 0x0000280001357983 */ /* 0x002f680000300800 */
[----:B------:R1:W-:Y:S04]  /*4e90*/  STL [R1+0x64], R51 ;  /* 0x0000643301007387 */ /* 0x0003e80000100800 */
[----:B0-----:R-:W5:Y:S04]  /*4ea0*/  LDL.LU R52, [R1+0x2c] ;  /* 0x00002c0001347983 */ /* 0x001f680000300800 */
[----:B-1----:R-:W5:Y:S01]  /*4eb0*/  LDL.LU R51, [R1+0x30] ;  /* 0x0000300001337983 */ /* 0x002f620000300800 */
        /* <DEDUP_REMOVED lines=16> */
[----:B------:R-:W2:Y:S03]  /*4fc0*/  LDC R129, c[0x0][0x380] ;  /* 0x0000e000ff817b82 */ /* 0x000ea60000000800 */
        /* <DEDUP_REMOVED lines=9> */
[----:B------:R-:W-:Y:S01]  /*5060*/  LOP3.LUT P2, RZ, R144, 0x1f, RZ, 0xc0, !PT ;  /* 0x0000001f90ff7812 */ /* 0x000fe2000784c0ff */
        /* <DEDUP_REMOVED lines=18> */
[----:B------:R-:W-:Y:S01]  /*5190*/  ISETP.NE.AND P3, PT, R144, RZ, PT ;  /* 0x000000ff9000720c */ /* 0x000fe20003f65270 */
[----:B--2---:R-:W-:-:S05]  /*51a0*/  FADD.FTZ R178, R47, R178 ;  /* 0x000000b22fb27221 */ /* 0x004fca0000010000 */
[----:B------:R2:W-:Y:S01]  /*51b0*/  STL [R1+0x18], R178 ;  /* 0x000018b201007387 */ /* 0x0005e20000100800 */
[----:B---3--:R-:W-:Y:S01]  /*51c0*/  FADD.FTZ R177, R158, R177 ;  /* 0x000000b19eb17221 */ /* 0x008fe20000010000 */
[----:B----4-:R-:W-:-:S04]  /*51d0*/  FADD.FTZ R176, R128, R176 ;  /* 0x000000b080b07221 */ /* 0x010fc80000010000 */
[----:B------:R2:W-:Y:S01]  /*51e0*/  STL [R1+0x4c], R177 ;  /* 0x00004cb101007387 */ /* 0x0005e20000100800 */
[----:B------:R-:W-:-:S03]  /*51f0*/  FADD.FTZ R175, R159, R175 ;  /* 0x000000af9faf7221 */ /* 0x000fc60000010000 */
[----:B------:R2:W-:Y:S01]  /*5200*/  STL [R1+0x50], R176 ;  /* 0x000050b001007387 */ /* 0x0005e20000100800 */
[----:B------:R-:W-:-:S03]  /*5210*/  FADD.FTZ R166, R45, R166 ;  /* 0x000000a62da67221 */ /* 0x000fc60000010000 */
[----:B------:R2:W-:Y:S01]  /*5220*/  STL [R1+0x54], R175 ;  /* 0x000054af01007387 */ /* 0x0005e20000100800 */
[----:B------:R-:W-:-:S03]  /*5230*/  FADD.FTZ R151, R160, R151 ;  /* 0x00000097a0977221 */ /* 0x000fc60000010000 */
        /* <DEDUP_REMOVED lines=22> */
[----:B------:R-:W-:Y:S01]  /*53a0*/  LOP3.LUT R43, R144, 0x1f, RZ, 0xc0, !PT ;  /* 0x0000001f902b7812 */ /* 0x000fe200078ec0ff */
[----:B0-----:R-:W-:Y:S01]  /*53b0*/  FADD.FTZ R40, R48, R46 ;  /* 0x0000002e30287221 */ /* 0x001fe20000010000 */
[----:B-1----:R-:W-:Y:S02]  /*53c0*/  FADD.FTZ R41, R50, R44 ;  /* 0x0000002c32297221 */ /* 0x002fe40000010000 */
[----:B------:R-:W-:Y:S01]  /*53d0*/  ISETP.GT.U32.AND P0, PT, R43, 0x3, PT ;  /* 0x000000032b00780c */ /* 0x000fe20003f04070 */
[----:B------:R-:W-:-:S12]  /*53e0*/  @P2 BRA `(.L_x_295) ;  /* 0x0000000000202947 */ /* 0x000fd80003800000 */
        /* <DEDUP_REMOVED lines=8> */
.L_x_295:
[----:B------:R-:W-:Y:S05]  /*5470*/  BSYNC.RECONVERGENT B0 ;  /* 0x0000000000007941 */ /* 0x000fea0003800200 */
.L_x_294:
[----:B------:R-:W-:Y:S01]  /*5480*/  BAR.SYNC.DEFER_BLOCKING 0x0 ;  /* 0x0000000000007b1d */ /* 0x000fe20000010000 */
[----:B--2---:R-:W-:Y:S02]  /*5490*/  CS2R R54, SRZ ;  /* 0x0000000000367805 */ /* 0x004fe4000001ff00 */
        /* <DEDUP_REMOVED lines=34> */
.L_x_297:
[----:B------:R-:W-:Y:S05]  /*56c0*/  BSYNC.RECONVERGENT B0 ;  /* 0x0000000000007941 */ /* 0x000fea0003800200 */
.L_x_296:
        /* <DEDUP_REMOVED lines=24> */
[----:B------:R-:W-:-:S03]  /*5850*/  SEL R45, R45, 0x1, P2 ;  /* 0x000000012d2d7807 */ /* 0x000fc60001000000 */
[----:B------:R0:W-:Y:S01]  /*5860*/  STG.E.64 desc[UR4][R42.64], R54 ;  /* 0x000000362a007986 */ /* 0x0001e2000c101b04 */
[----:B------:R-:W-:Y:S06]  /*5870*/  MEMBAR.ALL.GPU ;  /* 0x0000000000007992 */ /* 0x000fec000000a000 */
[----:B------:R-:W-:-:S00]  /*5880*/  ERRBAR ;  /* 0x00000000000079ab */ /* 0x000fc00000000000 */
[----:B------:R-:W-:Y:S06]  /*5890*/  CGAERRBAR ;  /* 0x00000000000075ab */ /* 0x000fec0000000000 */
[----:B------:R0:W-:Y:S01]  /*58a0*/  REDG.E.ADD.S32.STRONG.GPU desc[UR4][R40.64], R45 ;  /* 0x0000002d2800798e */ /* 0x0001e2000c12e304 */
[----:B------:R-:W-:-:S04]  /*58b0*/  ISETP.GE.U32.AND P2, PT, R6, 0x2, PT ;  /* 0x000000020600780c */ /* 0x000fc80003f46070 */
[----:B------:R-:W-:-:S09]  /*58c0*/  SEL R47, RZ, 0x4, P2 ;  /* 0x00000004ff2f7807 */ /* 0x000fd20001000000 */
.L_x_299:
[----:B0-----:R-:W2:Y:S04]  /*58d0*/  LDG.E.STRONG.GPU R42, desc[UR4][R40.64] ;  /* 0x00000004282a7981 */ /* 0x001ea8000c1ef900 */
[----:B--2---:R-:W-:Y:S01]  /*58e0*/  CCTL.IVALL ;  /* 0x00000000ff00798f */ /* 0x004fe20002000000 */
[----:B------:R-:W-:Y:S05]  /*58f0*/  YIELD ;  /* 0x0000000000007946 */ /* 0x000fea0003800000 */
[----:B------:R-:W-:-:S13]  /*5900*/  ISETP.NE.AND P2, PT, R42, R47, PT ;  /* 0x0000002f2a00720c */ /* 0x000fda0003f45270 */
[----:B------:R-:W-:Y:S05]  /*5910*/  @P2 BRA `(.L_x_299) ;  /* 0xfffffffc00ec2947 */ /* 0x000fea000383ffff */
.L_x_298:
        /* <DEDUP_REMOVED lines=49> */
[C---:B------:R-:W-:Y:S01]  /*5c30*/  FFMA.FTZ R119, R41.reuse, R119, R40 ;  /* 0x0000007729777223 */ /* 0x040fe20000010028 */
        /* <DEDUP_REMOVED lines=176> */
[----:B------:R0:W5:Y:S04]  /*6740*/  LDL.LU R63, [R1] ;  /* 0x00000000013f7983 */ /* 0x0001680000300800 */
[----:B------:R0:W5:Y:S04]  /*6750*/  LDL.LU R67, [R1+0xa8] ;  /* 0x0000a80001437983 */ /* 0x0001680000300800 */
[----:B------:R0:W5:Y:S04]  /*6760*/  LDL.LU R66, [R1+0xa4] ;  /* 0x0000a40001427983 */ /* 0x0001680000300800 */
[----:B------:R0:W5:Y:S01]  /*6770*/  LDL.LU R65, [R1+0xa0] ;  /* 0x0000a00001417983 */ /* 0x0001620000300800 */
[----:B------:R-:W-:-:S03]  /*6780*/  MOV R64, R252 ;  /* 0x000000fc00407202 */ /* 0x000fc60000000f00 */
[----:B------:R0:W5:Y:S04]  /*6790*/  LDL.LU R71, [R1+0xb0] ;  /* 0x0000b00001477983 */ /* 0x0001680000300800 */
[----:B------:R0:W5:Y:S01]  /*67a0*/  LDL.LU R70, [R1+0xac] ;  /* 0x0000ac0001467983 */ /* 0x0001620000300800 */
        /* <DEDUP_REMOVED lines=30> */
[----:B0-----:R-:W-:-:S07]  /*6990*/  MOV R16, R22 ;  /* 0x0000001600107202 */ /* 0x001fce0000000f00 */
.L_x_289:
        /* <DEDUP_REMOVED lines=18> */
[--C-:B------:R-:W-:Y:S01]  /*6ac0*/  IMAD.WIDE.U32 R22, R89, 0x10, R106.reuse ;  /* 0x0000001059167825 */ /* 0x100fe200078e006a */
[----:B------:R-:W-:Y:S03]  /*6ad0*/  STG.E.128 desc[UR4][R2.64+0x4000], R28 ;  /* 0x0040001c02007986 */ /* 0x000fe6000c101d04 */
[----:B------:R-:W-:Y:S01]  /*6ae0*/  IMAD.WIDE.U32 R90, R97, 0x10, R106 ;  /* 0x00000010615a7825 */ /* 0x000fe200078e006a */
[----:B------:R-:W-:Y:S03]  /*6af0*/  STG.E.128 desc[UR4][R4.64+0x4000], R12 ;  /* 0x0040000c04007986 */ /* 0x000fe6000c101d04 */
[----:B0-----:R-:W-:Y:S01]  /*6b00*/  IMAD.WIDE.U32 R24, R89, 0x10, R108 ;  /* 0x0000001059187825 */ /* 0x001fe200078e006c */
[----:B------:R-:W-:Y:S03]  /*6b10*/  STG.E.128 desc[UR4][R6.64], R32 ;  /* 0x0000002006007986 */ /* 0x000fe6000c101d04 */
[C---:B------:R-:W-:Y:S01]  /*6b20*/  IMAD.WIDE.U32 R26, R93.reuse, 0x10, R106 ;  /* 0x000000105d1a7825 */ /* 0x040fe200078e006a */
[----:B------:R-:W-:Y:S03]  /*6b30*/  STG.E.128 desc[UR4][R20.64], R8 ;  /* 0x0000000814007986 */ /* 0x000fe6000c101d04 */
[--C-:B------:R-:W-:Y:S01]  /*6b40*/  IMAD.WIDE.U32 R88, R93, 0x10, R108.reuse ;  /* 0x000000105d587825 */ /* 0x100fe200078e006c */
        /* <DEDUP_REMOVED lines=24> */
.L_x_301:
        /* <DEDUP_REMOVED lines=11> */
.L_x_3002:


//--------------------- .text._ZN10layer_norm22ln_bwd_finalize_kernelINS_22Kernel_traits_finalizeILj40960E6__halfS2_S2_fjLj1024ELj4ENS_18Kernel_traits_baseILj40960ES2_S2_S2_fjLj1024EEEEEEEvNS_9BwdParamsE --------------------------
	.section	.text._ZN10layer_norm22ln_bwd_finalize_kernelINS_22Kernel_traits_finalizeILj40960E6__halfS2_S2_fjLj1024ELj4ENS_18Kernel_traits_baseILj40960ES2_S2_S2_fjLj1024EEEEEEEvNS_9BwdParamsE,"ax",@progbits
	.align	128
        .global         _ZN10layer_norm22ln_bwd_finalize_kernelINS_22Kernel_traits_finalizeILj40960E6__halfS2_S2_fjLj1024ELj4ENS_18Kernel_traits_baseILj40960ES2_S2_S2_fjLj1024EEEEEEEvNS_9BwdParamsE
        .type           _ZN10layer_norm22ln_bwd_finalize_kernelINS_22Kernel_traits_finalizeILj40960E6__halfS2_S2_fjLj1024ELj4ENS_18Kernel_traits_baseILj40960ES2_S2_S2_fjLj1024EEEEEEEvNS_9BwdParamsE,@function
        .size           _ZN10layer_norm22ln_bwd_finalize_kernelINS_22Kernel_traits_finalizeILj40960E6__halfS2_S2_fjLj1024ELj4ENS_18Kernel_traits_baseILj40960ES2_S2_S2_fjLj1024EEEEEEEvNS_9BwdParamsE,(.L_x_3003 - _ZN10layer_norm22ln_bwd_finalize_kernelINS_22Kernel_traits_finalizeILj40960E6__halfS2_S2_fjLj1024ELj4ENS_18Kernel_traits_baseILj40960ES2_S2_S2_fjLj1024EEEEEEEvNS_9BwdParamsE)
        .other          _ZN10layer_norm22ln_bwd_finalize_kernelINS_22Kernel_traits_finalizeILj40960E6__halfS2_S2_fjLj1024ELj4ENS_18Kernel_traits_baseILj40960ES2_S2_S2_fjLj1024EEEEEEEvNS_9BwdParamsE,@"STO_CUDA_ENTRY STV_DEFAULT"
_ZN10layer_norm22ln_bwd_finalize_kernelINS_22Kernel_traits_finalizeILj40960E6__halfS2_S2_fjLj1024ELj4ENS_18Kernel_traits_baseILj40960ES2_S2_S2_fjLj1024EEEEEEEvNS_9BwdParamsE:
.text._ZN10layer_norm22ln_bwd_finalize_kernelINS_22Kernel_traits_finalizeILj40960E6__halfS2_S2_fjLj1024ELj4ENS_18Kernel_traits_baseILj40960ES2_S2_S2_fjLj1024EEEEEEEvNS_9BwdParamsE:
        /* <DEDUP_REMOVED lines=37> */
.L_x_306:
        /* <DEDUP_REMOVED lines=118> */
.L_x_305:
[----:B------:R-:W-:Y:S05]  /*09b0*/  BSYNC.RECONVERGENT B1 ;  /* 0x0000000000017941 */ /* 0x000fea0003800200 */
.L_x_304:
        /* <DEDUP_REMOVED lines=65> */
.L_x_308:
[----:B------:R-:W-:Y:S05]  /*0dd0*/  BSYNC.RECONVERGENT B1 ;  /* 0x0000000000017941 */ /* 0x000fea0003800200 */
.L_x_307:
        /* <DEDUP_REMOVED lines=37> */
.L_x_310:
[----:B------:R-:W-:Y:S05]  /*1030*/  BSYNC.RECONVERGENT B1 ;  /* 0x0000000000017941 */ /* 0x000fea0003800200 */
.L_x_309:
[----:B------:R-:W-:Y:S05]  /*1040*/  @!P1 BRA `(.L_x_303) ;  /* 0x00000000003c9947 */ /* 0x000fea0003800000 */
[----:B------:R-:W0:Y:S01]  /*1050*/  LDC.64 R6, c[0x0][0x3e0] ;  /* 0x0000f800ff067b82 */ /* 0x000e220000000a00 */
[----:B------:R-:W-:Y:S01]  /*1060*/  IMAD R2, R15, 0xa000, R11 ;  /* 0x0000a0000f027824 */ /* 0x000fe200078e020b */
[----:B------:R-:W-:-:S04]  /*1070*/  IADD3 R24, PT, PT, -R24, RZ, RZ ;  /* 0x000000ff18187210 */ /* 0x000fc80007ffe1ff */
[----:B------:R-:W-:Y:S02]  /*1080*/  IADD3 R11, PT, PT, R13, R2, RZ ;  /* 0x000000020d0b7210 */ /* 0x000fe40007ffe0ff */
[----:B------:R-:W1:Y:S05]  /*1090*/  LDC.64 R8, c[0x0][0x3e8] ;  /* 0x0000fa00ff087b82 */ /* 0x000e6a0000000a00 */
.L_x_311:
        /* <DEDUP_REMOVED lines=10> */
.L_x_303:
[----:B------:R-:W-:Y:S05]  /*1140*/  BSYNC.RECONVERGENT B0 ;  /* 0x0000000000007941 */ /* 0x000fea0003800200 */
.L_x_302:
        /* <DEDUP_REMOVED lines=55> */
.L_x_312:
        /* <DEDUP_REMOVED lines=12> */
.L_x_3003:


//--------------------- .text._ZN10layer_norm13ln_bwd_kernelINS_13Kernel_traitsI6__halfS2_S2_fjLj40960ELj4ELj1ELj8ELj16ENS_18Kernel_traits_baseILj40960ES2_S2_S2_fjLj256EEEEEEEvNS_9BwdParamsE --------------------------
	.section	.text._ZN10layer_norm13ln_bwd_kernelINS_13Kernel_traitsI6__halfS2_S2_fjLj40960ELj4ELj1ELj8ELj16ENS_18Kernel_traits_baseILj40960ES2_S2_S2_fjLj256EEEEEEEvNS_9BwdParamsE,"ax",@progbits
	.align	128
        .global         _ZN10layer_norm13ln_bwd_kernelINS_13Kernel_traitsI6__halfS2_S2_fjLj40960ELj4ELj1ELj8ELj16ENS_18Kernel_traits_baseILj40960ES2_S2_S2_fjLj256EEEEEEEvNS_9BwdParamsE
        .type           _ZN10layer_norm13ln_bwd_kernelINS_13Kernel_traitsI6__halfS2_S2_fjLj40960ELj4ELj1ELj8ELj16ENS_18Kernel_traits_baseILj40960ES2_S2_S2_fjLj256EEEEEEEvNS_9BwdParamsE,@function
        .size           _ZN10layer_norm13ln_bwd_kernelINS_13Kernel_traitsI6__halfS2_S2_fjLj40960ELj4ELj1ELj8ELj16ENS_18Kernel_traits_baseILj40960ES2_S2_S2_fjLj256EEEEEEEvNS_9BwdParamsE,(.L_x_3004 - _ZN10layer_norm13ln_bwd_kernelINS_13Kernel_traitsI6__halfS2_S2_fjLj40960ELj4ELj1ELj8ELj16ENS_18Kernel_traits_baseILj40960ES2_S2_S2_fjLj256EEEEEEEvNS_9BwdParamsE)
        .other          _ZN10layer_norm13ln_bwd_kernelINS_13Kernel_traitsI6__halfS2_S2_fjLj40960ELj4ELj1ELj8ELj16ENS_18Kernel_traits_baseILj40960ES2_S2_S2_fjLj256EEEEEEEvNS_9BwdParamsE,@"STO_CUDA_ENTRY STV_DEFAULT"
_ZN10layer_norm13ln_bwd_kernelINS_13Kernel_traitsI6__halfS2_S2_fjLj40960ELj4ELj1ELj8ELj16ENS_18Kernel_traits_baseILj40960ES2_S2_S2_fjLj256EEEEEEEvNS_9BwdParamsE:
.text._ZN10layer_norm13ln_bwd_kernelINS_13Kernel_traitsI6__halfS2_S2_fjLj40960ELj4ELj1ELj8ELj16ENS_18Kernel_traits_baseILj40960ES2_S2_S2_fjLj256EEEEEEEvNS_9BwdParamsE:
[----:B------:R-:W0:Y:S01]  /*0000*/  LDC R1, c[0x0][0x37c] ;  /* 0x0000df00ff017b82 */ /* 0x000e220000000800 */
[----:B------:R-:W1:Y:S07]  /*0010*/  S2R R0, SR_TID.X ;  /* 0x0000000000007919 */ /* 0x000e6e0000002100 */
[----:B------:R-:W2:Y:S01]  /*0020*/  S2UR UR6, SR_CTAID.X ;  /* 0x00000000000679c3 */ /* 0x000ea20000002500 */
[----:B------:R-:W3:Y:S01]  /*0030*/  LDCU.64 UR4, c[0x0][0x398] ;  /* 0x00007300ff0477ac */ /* 0x000ee20008000a00 */
[----:B0-----:R-:W-:-:S06]  /*0040*/  IADD3 R1, PT, PT, R1, -0x90, RZ ;  /* 0xffffff7001017810 */ /* 0x001fcc0007ffe0ff */
[----:B------:R-:W0:Y:S08]  /*0050*/  LDC.64 R2, c[0x0][0x3b0] ;  /* 0x0000ec00ff027b82 */ /* 0x000e300000000a00 */
[----:B------:R-:W4:Y:S01]  /*0060*/  LDC.64 R4, c[0x0][0x3b8] ;  /* 0x0000ee00ff047b82 */ /* 0x000f220000000a00 */
[----:B---3--:R-:W-:-:S04]  /*0070*/  ISETP.NE.U32.AND P0, PT, RZ, UR4, PT ;  /* 0x00000004ff007c0c */ /* 0x008fc8000bf05070 */
[----:B------:R-:W-:Y:S01]  /*0080*/  ISETP.NE.AND.EX P0, PT, RZ, UR5, PT, P0 ;  /* 0x00000005ff007c0c */ /* 0x000fe2000bf05300 */
[----:B------:R-:W3:Y:S01]  /*0090*/  LDCU.64 UR4, c[0x0][0x358] ;  /* 0x00006b00ff0477ac */ /* 0x000ee20008000a00 */
[----:B--2---:R-:W-:Y:S01]  /*00a0*/  MOV R130, UR6 ;  /* 0x0000000600827c02 */ /* 0x004fe20008000f00 */
[----:B------:R-:W2:Y:S03]  /*00b0*/  LDCU UR6, c[0x0][0x384] ;  /* 0x00007080ff0677ac */ /* 0x000ea60008000800 */
[----:B------:R-:W-:Y:S02]  /*00c0*/  SHF.L.U32 R129, R130, 0x8, RZ ;  /* 0x0000000882817819 */ /* 0x000fe400000006ff */
[----:B-1----:R-:W-:-:S04]  /*00d0*/  LOP3.LUT R0, R0, 0xff, RZ, 0xc0, !PT ;  /* 0x000000ff00007812 */ /* 0x002fc800078ec0ff */
[----:B------:R-:W-:Y:S01]  /*00e0*/  LOP3.LUT R129, R0, 0x300, R129, 0xf8, !PT ;  /* 0x0000030000817812 */ /* 0x000fe200078ef881 */
[----:B------:R-:W1:Y:S04]  /*00f0*/  @!P0 LDC.64 R6, c[0x0][0x3b0] ;  /* 0x0000ec00ff068b82 */ /* 0x000e680000000a00 */
[----:B0-----:R-:W-:-:S05]  /*0100*/  @P0 IMAD.WIDE.U32 R2, R129, 0x10, R2 ;  /* 0x0000001081020825 */ /* 0x001fca00078e0002 */
[----:B---3--:R0:W5:Y:S04]  /*0110*/  @P0 LDG.E.128 R84, desc[UR4][R2.64] ;  /* 0x0000000402540981 */ /* 0x008168000c1e1d00 */
[----:B------:R0:W5:Y:S04]  /*0120*/  @P0 LDG.E.128 R80, desc[UR4][R2.64+0x4000] ;  /* 0x0040000402500981 */ /* 0x000168000c1e1d00 */
[----:B------:R0:W5:Y:S04]  /*0130*/  @P0 LDG.E.128 R76, desc[UR4][R2.64+0x8000] ;  /* 0x00800004024c0981 */ /* 0x000168000c1e1d00 */
[----:B------:R0:W5:Y:S04]  /*0140*/  @P0 LDG.E.128 R72, desc[UR4][R2.64+0xc000] ;  /* 0x00c0000402480981 */ /* 0x000168000c1e1d00 */
[----:B------:R0:W5:Y:S01]  /*0150*/  @P0 LDG.E.128 R68, desc[UR4][R2.64+0x10000] ;  /* 0x0100000402440981 */ /* 0x000162000c1e1d00 */
[----:B----4-:R-:W-:Y:S01]  /*0160*/  @P0 IMAD.WIDE.U32 R4, R129, 0x10, R4 ;  /* 0x0000001081040825 */ /* 0x010fe200078e0004 */
[----:B------:R-:W-:-:S03]  /*0170*/  SHF.R.U32.HI R128, RZ, 0x2, R130 ;  /* 0x00000002ff807819 */ /* 0x000fc60000011682 */
[----:B-1----:R-:W-:Y:S01]  /*0180*/  @!P0 IMAD.WIDE.U32 R6, R129, 0x10, R6 ;  /* 0x0000001081068825 */ /* 0x002fe200078e0006 */
        /* <DEDUP_REMOVED lines=45> */
[----:B------:R0:W5:Y:S04]  /*0460*/  @!P0 LDG.E.128 R84, desc[UR4][R6.64] ;  /* 0x0000000406548981 */ /* 0x000168000c1e1d00 */
[----:B------:R0:W5:Y:S04]  /*0470*/  @!P0 LDG.E.128 R80, desc[UR4][R6.64+0x4000] ;  /* 0x0040000406508981 */ /* 0x000168000c1e1d00 */
[----:B------:R0:W5:Y:S04]  /*0480*/  @!P0 LDG.E.128 R76, desc[UR4][R6.64+0x8000] ;  /* 0x00800004064c8981 */ /* 0x000168000c1e1d00 */
[----:B------:R0:W5:Y:S04]  /*0490*/  @!P0 LDG.E.128 R72, desc[UR4][R6.64+0xc000] ;  /* 0x00c0000406488981 */ /* 0x000168000c1e1d00 */
[----:B------:R0:W5:Y:S01]  /*04a0*/  @!P0 LDG.E.128 R68, desc[UR4][R6.64+0x10000] ;  /* 0x0100000406448981 */ /* 0x000162000c1e1d00 */
[----:B--2---:R-:W-:-:S13]  /*04b0*/  ISETP.GE.AND P0, PT, R128, UR6, PT ;  /* 0x0000000680007c0c */ /* 0x004fda000bf06270 */
[----:B0-----:R-:W-:Y:S05]  /*04c0*/  @P0 BRA `(.L_x_313) ;  /* 0x0000005c000c0947 */ /* 0x001fea0003800000 */
[----:B------:R0:W-:Y:S01]  /*04d0*/  STL [R1+0x18], RZ ;  /* 0x000018ff01007387 */ /* 0x0001e20000100800 */
[----:B------:R-:W-:Y:S01]  /*04e0*/  HFMA2 R3, -RZ, RZ, 0, 0 ;  /* 0x00000000ff037431 */ /* 0x000fe200000001ff */
[----:B------:R-:W-:Y:S02]  /*04f0*/  PLOP3.LUT P1, PT, PT, PT, PT, 0x8, 0x80 ;  /* 0x000000000080781c */ /* 0x000fe40003f2e170 */
[----:B------:R-:W-:Y:S01]  /*0500*/  CS2R R46, SRZ ;  /* 0x00000000002e7805 */ /* 0x000fe2000001ff00 */
[----:B------:R0:W-:Y:S01]  /*0510*/  STL [R1+0x14], RZ ;  /* 0x000014ff01007387 */ /* 0x0001e20000100800 */
[----:B------:R-:W-:Y:S02]  /*0520*/  CS2R R44, SRZ ;  /* 0x00000000002c7805 */ /* 0x000fe4000001ff00 */
[----:B------:R-:W-:Y:S02]  /*0530*/  CS2R R42, SRZ ;  /* 0x00000000002a7805 */ /* 0x000fe4000001ff00 */
[----:B------:R-:W-:Y:S01]  /*0540*/  CS2R R40, SRZ ;  /* 0x0000000000287805 */ /* 0x000fe2000001ff00 */
[----:B------:R0:W-:Y:S01]  /*0550*/  STL [R1+0x10], RZ ;  /* 0x000010ff01007387 */ /* 0x0001e20000100800 */
[----:B------:R-:W-:-:S02]  /*0560*/  CS2R R38, SRZ ;  /* 0x0000000000267805 */ /* 0x000fc4000001ff00 */
[----:B------:R-:W-:Y:S02]  /*0570*/  CS2R R36, SRZ ;  /* 0x0000000000247805 */ /* 0x000fe4000001ff00 */
        /* <DEDUP_REMOVED lines=17> */
[----:B------:R0:W-:Y:S01]  /*0690*/  STL [R1], RZ ;  /* 0x000000ff01007387 */ /* 0x0001e20000100800 */
[----:B------:R-:W-:Y:S02]  /*06a0*/  CS2R R8, SRZ ;  /* 0x0000000000087805 */ /* 0x000fe4000001ff00 */
[----:B------:R-:W-:Y:S02]  /*06b0*/  CS2R R6, SRZ ;  /* 0x0000000000067805 */ /* 0x000fe4000001ff00 */
[----:B------:R-:W-:Y:S01]  /*06c0*/  CS2R R4, SRZ ;  /* 0x0000000000047805 */ /* 0x000fe2000001ff00 */
        /* <DEDUP_REMOVED lines=27> */
[----:B------:R0:W-:Y:S02]  /*0880*/  STL [R1+0x8c], RZ ;  /* 0x00008cff01007387 */ /* 0x0001e40000100800 */
.L_x_324:
[----:B-1----:R-:W1:Y:S01]  /*0890*/  LDC.64 R88, c[0x0][0x398] ;  /* 0x0000e600ff587b82 */ /* 0x002e620000000a00 */
[----:B------:R-:W-:-:S07]  /*08a0*/  MOV R211, RZ ;  /* 0x000000ff00d37202 */ /* 0x000fce0000000f00 */
[----:B------:R-:W2:Y:S01]  /*08b0*/  LDC.64 R132, c[0x0][0x3a8] ;  /* 0x0000ea00ff847b82 */ /* 0x000ea20000000a00 */
[----:B-1----:R-:W-:-:S04]  /*08c0*/  ISETP.NE.U32.AND P0, PT, R88, RZ, PT ;  /* 0x000000ff5800720c */ /* 0x002fc80003f05070 */
[----:B------:R-:W-:Y:S01]  /*08d0*/  ISETP.NE.AND.EX P0, PT, R89, RZ, PT, P0 ;  /* 0x000000ff5900720c */ /* 0x000fe20003f05300 */
[----:B--2---:R-:W-:-:S06]  /*08e0*/  IMAD.WIDE R132, R128, 0x4, R132 ;  /* 0x0000000480847825 */ /* 0x004fcc00078e0284 */
[----:B-----5:R1:W5:Y:S06]  /*08f0*/  LDG.E R132, desc[UR4][R132.64] ;  /* 0x0000000484847981 */ /* 0x02036c000c1e1900 */
[----:B------:R-:W2:Y:S02]  /*0900*/  @!P0 LDC.64 R88, c[0x0][0x3a0] ;  /* 0x0000e800ff588b82 */ /* 0x000ea40000000a00 */
[----:B--2---:R-:W-:-:S05]  /*0910*/  @!P0 IMAD.WIDE R88, R128, 0x4, R88 ;  /* 0x0000000480588825 */ /* 0x004fca00078e0258 */
[----:B------:R1:W5:Y:S01]  /*0920*/  @!P0 LDG.E R211, desc[UR4][R88.64] ;  /* 0x0000000458d38981 */ /* 0x000362000c1e1900 */
[----:B------:R-:W2:Y:S02]  /*0930*/  S2R R130, SR_CTAID.X ;  /* 0x0000000000827919 */ /* 0x000ea40000002500 */
[----:B--2---:R-:W-:-:S04]  /*0940*/  SHF.L.U32 R129, R130, 0x8, RZ ;  /* 0x0000000882817819 */ /* 0x004fc800000006ff */
[----:B------:R-:W-:-:S05]  /*0950*/  LOP3.LUT R129, R0, 0x300, R129, 0xf8, !PT ;  /* 0x0000030000817812 */ /* 0x000fca00078ef881 */
[----:B------:R-:W-:Y:S01]  /*0960*/  IMAD R131, R128, 0x1400, R129 ;  /* 0x0000140080837824 */ /* 0x000fe200078e0281 */
[----:B-1----:R-:W-:Y:S06]  /*0970*/  @P0 BRA `(.L_x_314) ;  /* 0x00000000006c0947 */ /* 0x002fec0003800000 */
[----:B------:R-:W1:Y:S01]  /*0980*/  LDC.64 R104, c[0x0][0x3d8] ;  /* 0x0000f600ff687b82 */ /* 0x000e620000000a00 */
[C---:B------:R-:W-:Y:S02]  /*0990*/  IADD3 R113, PT, PT, R131.reuse, 0x400, RZ ;  /* 0x0000040083717810 */ /* 0x040fe40007ffe0ff */
[C---:B------:R-:W-:Y:S02]  /*09a0*/  IADD3 R117, PT, PT, R131.reuse, 0x800, RZ ;  /* 0x0000080083757810 */ /* 0x040fe40007ffe0ff */
[C---:B------:R-:W-:Y:S02]  /*09b0*/  IADD3 R121, PT, PT, R131.reuse, 0xc00, RZ ;  /* 0x00000c0083797810 */ /* 0x040fe40007ffe0ff */
[C---:B------:R-:W-:Y:S01]  /*09c0*/  IADD3 R125, PT, PT, R131.reuse, 0x1000, RZ ;  /* 0x00001000837d7810 */ /* 0x040fe20007ffe0ff */
[----:B------:R-:W2:Y:S01]  /*09d0*/  LDC.64 R108, c[0x0][0x390] ;  /* 0x0000e400ff6c7b82 */ /* 0x000ea20000000a00 */
[----:B-1----:R-:W-:-:S04]  /*09e0*/  IMAD.WIDE.U32 R88, R131, 0x10, R104 ;  /* 0x0000001083587825 */ /* 0x002fc800078e0068 */
        /* <DEDUP_REMOVED lines=8> */
[--C-:B--2---:R-:W-:Y:S02]  /*0a70*/  IMAD.WIDE.U32 R112, R113, 0x10, R108.reuse ;  /* 0x0000001071707825 */ /* 0x104fe400078e006c */
        /* <DEDUP_REMOVED lines=11> */
.L_x_314:
        /* <DEDUP_REMOVED lines=26> */
.L_x_315:
[----:B------:R-:W-:Y:S05]  /*0cd0*/  @P0 BRA `(.L_x_316) ;  /* 0x0000001400a40947 */ /* 0x000fea0003800000 */
[--C-:B-----5:R-:W-:Y:S02]  /*0ce0*/  HADD2.F32 R166, -RZ, R108.reuse.H0_H0 ;  /* 0x2000006cffa67230 */ /* 0x120fe40000004100 */
[----:B------:R-:W-:Y:S02]  /*0cf0*/  HADD2.F32 R168, -RZ, R108.H1_H1 ;  /* 0x3000006cffa87230 */ /* 0x000fe40000004100 */
[--C-:B------:R-:W-:Y:S02]  /*0d00*/  HADD2.F32 R162, -RZ, R114.reuse.H0_H0 ;  /* 0x20000072ffa27230 */ /* 0x100fe40000004100 */
[--C-:B------:R-:W-:Y:S01]  /*0d10*/  FADD.FTZ R247, R166, -R211.reuse ;  /* 0x800000d3a6f77221 */ /* 0x100fe20000010000 */
[----:B------:R-:W-:Y:S02]  /*0d20*/  HADD2.F32 R164, -RZ, R114.H1_H1 ;  /* 0x30000072ffa47230 */ /* 0x000fe40000004100 */
[----:B------:R-:W-:Y:S01]  /*0d30*/  FADD.FTZ R169, R168, -R211 ;  /* 0x800000d3a8a97221 */ /* 0x000fe20000010000 */
[----:B------:R-:W-:-:S02]  /*0d40*/  HADD2.F32 R138, -RZ, R120.H0_H0 ;  /* 0x20000078ff8a7230 */ /* 0x000fc40000004100 */
[--C-:B------:R-:W-:Y:S01]  /*0d50*/  FADD.FTZ R147, R162, -R211.reuse ;  /* 0x800000d3a2937221 */ /* 0x100fe20000010000 */
[----:B------:R-:W-:Y:S02]  /*0d60*/  HADD2.F32 R140, -RZ, R120.H1_H1 ;  /* 0x30000078ff8c7230 */ /* 0x000fe40000004100 */
[--C-:B------:R-:W-:Y:S01]  /*0d70*/  FADD.FTZ R145, R164, -R211.reuse ;  /* 0x800000d3a4917221 */ /* 0x100fe20000010000 */
[--C-:B------:R-:W-:Y:S02]  /*0d80*/  HADD2.F32 R187, -RZ, R88.reuse.H0_H0 ;  /* 0x20000058ffbb7230 */ /* 0x100fe40000004100 */
[----:B------:R-:W-:Y:S01]  /*0d90*/  FMUL.FTZ R169, R132, R169 ;  /* 0x000000a984a97220 */ /* 0x000fe20000410000 */
[----:B------:R-:W-:Y:S02]  /*0da0*/  HADD2.F32 R188, -RZ, R88.H1_H1 ;  /* 0x30000058ffbc7230 */ /* 0x000fe40000004100 */
[----:B------:R-:W-:Y:S01]  /*0db0*/  FADD.FTZ R225, R140, -R211 ;  /* 0x800000d38ce17221 */ /* 0x000fe20000010000 */
[----:B------:R-:W-:-:S02]  /*0dc0*/  HADD2.F32 R174, -RZ, R110.H0_H0 ;  /* 0x2000006effae7230 */ /* 0x000fc40000004100 */
[C---:B------:R-:W-:Y:S01]  /*0dd0*/  FMUL.FTZ R147, R132.reuse, R147 ;  /* 0x0000009384937220 */ /* 0x040fe20000410000 */
[----:B------:R-:W-:Y:S02]  /*0de0*/  HADD2.F32 R176, -RZ, R110.H1_H1 ;  /* 0x3000006effb07230 */ /* 0x000fe40000004100 */
[----:B------:R-:W-:Y:S01]  /*0df0*/  FMUL.FTZ R145, R132, R145 ;  /* 0x0000009184917220 */ /* 0x000fe20000410000 */
        /* <DEDUP_REMOVED lines=13> */
[----:B------:R-:W-:Y:S01]  /*0ed0*/  FMUL.FTZ R163, R132, R163 ;  /* 0x000000a384a37220 */ /* 0x000fe20000410000 */
[----:B------:R-:W-:Y:S02]  /*0ee0*/  HADD2.F32 R114, -RZ, R124.H0_H0 ;  /* 0x2000007cff727230 */ /* 0x000fe40000004100 */
[----:B------:R-:W-:Y:S01]  /*0ef0*/  FADD.FTZ R231, R148, -R211 ;  /* 0x800000d394e77221 */ /* 0x000fe20000010000 */
[----:B------:R-:W-:Y:S02]  /*0f00*/  HADD2.F32 R108, -RZ, R126.H0_H0 ;  /* 0x2000007eff6c7230 */ /* 0x000fe40000004100 */
[C---:B------:R-:W-:Y:S01]  /*0f10*/  FMUL.FTZ R161, R132.reuse, R161 ;  /* 0x000000a184a17220 */ /* 0x040fe20000410000 */
[--C-:B------:R-:W-:Y:S02]  /*0f20*/  HADD2.F32 R88, -RZ, R89.reuse.H0_H0 ;  /* 0x20000059ff587230 */ /* 0x100fe40000004100 */
[----:B------:R-:W-:Y:S01]  /*0f30*/  FMUL.FTZ R155, R132, R155 ;  /* 0x0000009b849b7220 */ /* 0x000fe20000410000 */
[----:B------:R-:W-:-:S02]  /*0f40*/  HADD2.F32 R189, -RZ, R89.H1_H1 ;  /* 0x30000059ffbd7230 */ /* 0x000fc40000004100 */
[C---:B------:R-:W-:Y:S01]  /*0f50*/  FMUL.FTZ R153, R132.reuse, R153 ;  /* 0x0000009984997220 */ /* 0x040fe20000410000 */
[--C-:B------:R-:W-:Y:S02]  /*0f60*/  HADD2.F32 R170, -RZ, R109.reuse.H0_H0 ;  /* 0x2000006dffaa7230 */ /* 0x100fe40000004100 */
[C---:B------:R-:W-:Y:S01]  /*0f70*/  FMUL.FTZ R139, R132.reuse, R139 ;  /* 0x0000008b848b7220 */ /* 0x040fe20000410000 */
[----:B------:R-:W-:Y:S02]  /*0f80*/  HADD2.F32 R172, -RZ, R109.H1_H1 ;  /* 0x3000006dffac7230 */ /* 0x000fe40000004100 */
[----:B------:R-:W-:Y:S01]  /*0f90*/  FMUL.FTZ R137, R132, R137 ;  /* 0x0000008984897220 */ /* 0x000fe20000410000 */
[--C-:B------:R-:W-:Y:S02]  /*0fa0*/  HADD2.F32 R178, -RZ, R111.reuse.H0_H0 ;  /* 0x2000006fffb27230 */ /* 0x100fe40000004100 */
[----:B------:R-:W-:Y:S01]  /*0fb0*/  FADD.FTZ R167, R170, -R211 ;  /* 0x800000d3aaa77221 */ /* 0x000fe20000010000 */
[----:B------:R-:W-:-:S02]  /*0fc0*/  HADD2.F32 R180, -RZ, R111.H1_H1 ;  /* 0x3000006fffb47230 */ /* 0x000fc40000004100 */
[--C-:B------:R-:W-:Y:S01]  /*0fd0*/  FADD.FTZ R165, R172, -R211.reuse ;  /* 0x800000d3aca57221 */ /* 0x100fe20000010000 */
[--C-:B------:R-:W-:Y:S02]  /*0fe0*/  HADD2.F32 R186, -RZ, R113.reuse.H0_H0 ;  /* 0x20000071ffba7230 */ /* 0x100fe40000004100 */
[--C-:B------:R-:W-:Y:S01]  /*0ff0*/  FADD.FTZ R159, R178, -R211.reuse ;  /* 0x800000d3b29f7221 */ /* 0x100fe20000010000 */
[----:B------:R-:W-:Y:S02]  /*1000*/  HADD2.F32 R212, -RZ, R113.H1_H1 ;  /* 0x30000071ffd47230 */ /* 0x000fe40000004100 */
[--C-:B------:R-:W-:Y:S01]  /*1010*/  FADD.FTZ R157, R180, -R211.reuse ;  /* 0x800000d3b49d7221 */ /* 0x100fe20000010000 */
        /* <DEDUP_REMOVED lines=20> */
[----:B------:R-:W-:Y:S02]  /*1160*/  HADD2.F32 R118, -RZ, R123.H1_H1 ;  /* 0x3000007bff767230 */ /* 0x000fe40000004100 */
[--C-:B------:R-:W-:Y:S01]  /*1170*/  FADD.FTZ R223, R136, -R211.reuse ;  /* 0x800000d388df7221 */ /* 0x100fe20000010000 */
[----:B------:R-:W-:Y:S02]  /*1180*/  HADD2.F32 R124, -RZ, R124.H1_H1 ;  /* 0x3000007cff7c7230 */ /* 0x000fe40000004100 */
[--C-:B------:R-:W-:Y:S01]  /*1190*/  FADD.FTZ R115, R120, -R211.reuse ;  /* 0x800000d378737221 */ /* 0x100fe20000010000 */
[--C-:B------:R-:W-:Y:S02]  /*11a0*/  HADD2.F32 R110, -RZ, R125.reuse.H0_H0 ;  /* 0x2000007dff6e7230 */ /* 0x100fe40000004100 */
[----:B------:R-:W-:Y:S01]  /*11b0*/  FADD.FTZ R221, R122, -R211 ;  /* 0x800000d37add7221 */ /* 0x000fe20000010000 */
[----:B------:R-:W-:-:S02]  /*11c0*/  HADD2.F32 R112, -RZ, R125.H1_H1 ;  /* 0x3000007dff707230 */ /* 0x000fc40000004100 */
[--C-:B------:R-:W-:Y:S01]  /*11d0*/  FADD.FTZ R125, R146, -R211.reuse ;  /* 0x800000d3927d7221 */ /* 0x100fe20000010000 */
[----:B------:R-:W-:Y:S02]  /*11e0*/  HADD2.F32 R126, -RZ, R126.H1_H1 ;  /* 0x3000007eff7e7230 */ /* 0x000fe40000004100 */
[--C-:B------:R-:W-:Y:S01]  /*11f0*/  FADD.FTZ R113, R116, -R211.reuse ;  /* 0x800000d374717221 */ /* 0x100fe20000010000 */
        /* <DEDUP_REMOVED lines=13> */
[C---:B------:R-:W-:Y:S01]  /*12d0*/  FMUL.FTZ R167, R132.reuse, R167 ;  /* 0x000000a784a77220 */ /* 0x040fe20000410000 */
[----:B------:R-:W-:Y:S02]  /*12e0*/  HADD2.F32 R192, -RZ, R92.H1_H1 ;  /* 0x3000005cffc07230 */ /* 0x000fe40000004100 */
[C---:B------:R-:W-:Y:S01]  /*12f0*/  FMUL.FTZ R165, R132.reuse, R165 ;  /* 0x000000a584a57220 */ /* 0x040fe20000410000 */
[--C-:B------:R-:W-:Y:S02]  /*1300*/  HADD2.F32 R92, -RZ, R93.reuse.H0_H0 ;  /* 0x2000005dff5c7230 */ /* 0x100fe40000004100 */
[C---:B------:R-:W-:Y:S01]  /*1310*/  FMUL.FTZ R159, R132.reuse, R159 ;  /* 0x0000009f849f7220 */ /* 0x040fe20000410000 */
[----:B------:R-:W-:Y:S02]  /*1320*/  HADD2.F32 R193, -RZ, R93.H1_H1 ;  /* 0x3000005dffc17230 */ /* 0x000fe40000004100 */
[----:B------:R-:W-:Y:S01]  /*1330*/  FMUL.FTZ R157, R132, R157 ;  /* 0x0000009d849d7220 */ /* 0x000fe20000410000 */
[----:B------:R-:W-:-:S02]  /*1340*/  HADD2.F32 R93, -RZ, R94.H0_H0 ;  /* 0x2000005eff5d7230 */ /* 0x000fc40000004100 */
[C---:B------:R-:W-:Y:S01]  /*1350*/  FMUL.FTZ R151, R132.reuse, R151 ;  /* 0x0000009784977220 */ /* 0x040fe20000410000 */
[----:B------:R-:W-:Y:S02]  /*1360*/  HADD2.F32 R194, -RZ, R94.H1_H1 ;  /* 0x3000005effc27230 */ /* 0x000fe40000004100 */
[C---:B------:R-:W-:Y:S01]  /*1370*/  FMUL.FTZ R149, R132.reuse, R149 ;  /* 0x0000009584957220 */ /* 0x040fe20000410000 */
[--C-:B------:R-:W-:Y:S02]  /*1380*/  HADD2.F32 R204, -RZ, R105.reuse.H0_H0 ;  /* 0x20000069ffcc7230 */ /* 0x100fe40000004100 */
[----:B------:R-:W-:Y:S01]  /*1390*/  FMUL.FTZ R143, R132, R143 ;  /* 0x0000008f848f7220 */ /* 0x000fe20000410000 */
[----:B------:R-:W-:Y:S02]  /*13a0*/  HADD2.F32 R207, -RZ, R105.H1_H1 ;  /* 0x30000069ffcf7230 */ /* 0x000fe40000004100 */
[----:B------:R-:W-:Y:S01]  /*13b0*/  FADD.FTZ R105, R0, -R211 ;  /* 0x800000d300697221 */ /* 0x000fe20000010000 */
[----:B------:R-:W-:-:S02]  /*13c0*/  HADD2.F32 R208, -RZ, R107.H0_H0 ;  /* 0x2000006bffd07230 */ /* 0x000fc40000004100 */
[----:B------:R-:W-:Y:S01]  /*13d0*/  FMUL.FTZ R141, R132, R141 ;  /* 0x0000008d848d7220 */ /* 0x000fe20000410000 */
[----:B------:R-:W-:Y:S02]  /*13e0*/  HADD2.F32 R210, -RZ, R107.H1_H1 ;  /* 0x3000006bffd27230 */ /* 0x000fe40000004100 */
[--C-:B------:R-:W-:Y:S01]  /*13f0*/  FADD.FTZ R107, R108, -R211.reuse ;  /* 0x800000d36c6b7221 */ /* 0x100fe20000010000 */
[--C-:B------:R-:W-:Y:S02]  /*1400*/  HADD2.F32 R94, -RZ, R95.reuse.H0_H0 ;  /* 0x2000005fff5e7230 */ /* 0x100fe40000004100 */
[----:B------:R-:W-:Y:S01]  /*1410*/  FADD.FTZ R211, R2, -R211 ;  /* 0x800000d302d37221 */ /* 0x000fe20000010000 */
[----:B------:R-:W-:Y:S02]  /*1420*/  HADD2.F32 R195, -RZ, R95.H1_H1 ;  /* 0x3000005fffc37230 */ /* 0x000fe40000004100 */
[----:B------:R-:W-:Y:S01]  /*1430*/  FMUL.FTZ R135, R132, R135 ;  /* 0x0000008784877220 */ /* 0x000fe20000410000 */
[----:B------:R-:W-:-:S02]  /*1440*/  HADD2.F32 R171, -RZ, R82.H1_H1 ;  /* 0x30000052ffab7230 */ /* 0x000fc40000004100 */
[C---:B------:R-:W-:Y:S01]  /*1450*/  FMUL.FTZ R133, R132.reuse, R133 ;  /* 0x0000008584857220 */ /* 0x040fe20000410000 */
[----:B------:R-:W-:Y:S02]  /*1460*/  HADD2.F32 R95, -RZ, R96.H0_H0 ;  /* 0x20000060ff5f7230 */ /* 0x000fe40000004100 */
[C---:B------:R-:W-:Y:S01]  /*1470*/  FMUL.FTZ R126, R132.reuse, R125 ;  /* 0x0000007d847e7220 */ /* 0x040fe20000410000 */
[----:B------:R-:W-:Y:S02]  /*1480*/  HADD2.F32 R0, -RZ, R76.H0_H0 ;  /* 0x2000004cff007230 */ /* 0x000fe40000004100 */
        /* <DEDUP_REMOVED lines=11> */
[----:B------:R-:W-:-:S02]  /*1540*/  HADD2.F32 R179, -RZ, R84.H1_H1 ;  /* 0x30000054ffb37230 */ /* 0x000fc40000004100 */
[----:B------:R-:W-:Y:S01]  /*1550*/  FMUL.FTZ R178, R175, R192 ;  /* 0x000000c0afb27220 */ /* 0x000fe20000410000 */
[----:B------:R-:W-:Y:S02]  /*1560*/  HADD2.F32 R108, -RZ, R80.H0_H0 ;  /* 0x20000050ff6c7230 */ /* 0x000fe40000004100 */
[----:B------:R-:W-:Y:S01]  /*1570*/  FMUL.FTZ R175, R106, R93 ;  /* 0x0000005d6aaf7220 */ /* 0x000fe20000410000 */
[--C-:B------:R-:W-:Y:S02]  /*1580*/  HADD2.F32 R185, -RZ, R85.reuse.H0_H0 ;  /* 0x20000055ffb97230 */ /* 0x100fe40000004100 */
[----:B------:R-:W-:Y:S01]  /*1590*/  FMUL.FTZ R186, R179, R188 ;  /* 0x000000bcb3ba7220 */ /* 0x000fe20000410000 */
[----:B------:R-:W-:Y:S01]  /*15a0*/  FFMA.FTZ R106, R0, R2, RZ ;  /* 0x00000002006a7223 */ /* 0x000fe200000100ff */
[----:B------:R-:W-:Y:S02]  /*15b0*/  HADD2.F32 R184, -RZ, R85.H1_H1 ;  /* 0x30000055ffb87230 */ /* 0x000fe40000004100 */
        /* <DEDUP_REMOVED lines=12> */
[----:B------:R-:W-:Y:S02]  /*1680*/  HADD2.F32 R181, -RZ, R86.H1_H1 ;  /* 0x30000056ffb57230 */ /* 0x000fe40000004100 */
[----:B------:R-:W-:Y:S01]  /*1690*/  FFMA.FTZ R106, R165, R184, R106 ;  /* 0x000000b8a56a7223 */ /* 0x000fe2000001006a */
[----:B------:R-:W-:-:S02]  /*16a0*/  HADD2.F32 R196, -RZ, R96.H1_H1 ;  /* 0x30000060ffc47230 */ /* 0x000fc40000004100 */
[----:B------:R-:W-:Y:S01]  /*16b0*/  FMUL.FTZ R162, R245, R198 ;  /* 0x000000c6f5a27220 */ /* 0x000fe20000410000 */
[----:B------:R-:W-:Y:S02]  /*16c0*/  HADD2.F32 R112, -RZ, R87.H0_H0 ;  /* 0x20000057ff707230 */ /* 0x000fe40000004100 */
[----:B------:R-:W-:Y:S01]  /*16d0*/  FMUL.FTZ R182, R181, R190 ;  /* 0x000000beb5b67220 */ /* 0x000fe20000410000 */
[--C-:B------:R-:W-:Y:S02]  /*16e0*/  HADD2.F32 R96, -RZ, R97.reuse.H0_H0 ;  /* 0x20000061ff607230 */ /* 0x100fe40000004100 */
[----:B------:R-:W-:Y:S01]  /*16f0*/  FADD.FTZ R245, R108, R183 ;  /* 0x000000b76cf57221 */ /* 0x000fe20000010000 */
[----:B------:R-:W-:Y:S02]  /*1700*/  HADD2.F32 R197, -RZ, R97.H1_H1 ;  /* 0x30000061ffc57230 */ /* 0x000fe40000004100 */
[----:B------:R-:W-:Y:S01]  /*1710*/  FFMA.FTZ R106, R163, R183, R106 ;  /* 0x000000b7a36a7223 */ /* 0x000fe2000001006a */
[----:B------:R-:W-:-:S02]  /*1720*/  HADD2.F32 R97, -RZ, R98.H0_H0 ;  /* 0x20000062ff617230 */ /* 0x000fc40000004100 */
[----:B------:R-:W-:Y:S01]  /*1730*/  FMUL.FTZ R181, R112, R90 ;  /* 0x0000005a70b57220 */ /* 0x000fe20000410000 */
[----:B------:R-:W-:Y:S02]  /*1740*/  HADD2.F32 R98, -RZ, R99.H0_H0 ;  /* 0x20000063ff627230 */ /* 0x000fe40000004100 */
[----:B------:R-:W-:Y:S01]  /*1750*/  FADD.FTZ R108, R245, R182 ;  /* 0x000000b6f56c7221 */ /* 0x000fe20000010000 */
[----:B------:R-:W-:Y:S02]  /*1760*/  HADD2.F32 R243, -RZ, R79.H0_H0 ;  /* 0x2000004ffff37230 */ /* 0x000fe40000004100 */
[----:B------:R-:W-:Y:S01]  /*1770*/  FFMA.FTZ R106, R161, R182, R106 ;  /* 0x000000b6a16a7223 */ /* 0x000fe2000001006a */
[----:B------:R-:W-:Y:S02]  /*1780*/  HADD2.F32 R180, -RZ, R87.H1_H1 ;  /* 0x30000057ffb47230 */ /* 0x000fe40000004100 */
[----:B------:R-:W-:Y:S01]  /*1790*/  FMUL.FTZ R122, R132, R229 ;  /* 0x000000e5847a7220 */ /* 0x000fe20000410000 */
[----:B------:R-:W-:-:S02]  /*17a0*/  HADD2.F32 R200, -RZ, R100.H1_H1 ;  /* 0x30000064ffc87230 */ /* 0x000fc40000004100 */
[----:B------:R-:W-:Y:S01]  /*17b0*/  FMUL.FTZ R160, R243, R98 ;  /* 0x00000062f3a07220 */ /* 0x000fe20000410000 */
[----:B------:R-:W-:Y:S01]  /*17c0*/  FADD.FTZ R243, R108, R181 ;  /* 0x000000b56cf37221 */ /* 0x000fe20000010000 */
[----:B------:R-:W-:Y:S01]  /*17d0*/  FMUL.FTZ R180, R180, R191 ;  /* 0x000000bfb4b47220 */ /* 0x000fe20000410000 */
[----:B------:R-:W-:Y:S01]  /*17e0*/  FFMA.FTZ R106, R159, R181, R106 ;  /* 0x000000b59f6a7223 */ /* 0x000fe2000001006a */
[----:B------:R-:W-:Y:S02]  /*17f0*/  HADD2.F32 R241, -RZ, R72.H1_H1 ;  /* 0x30000048fff17230 */ /* 0x000fe40000004100 */
[----:B------:R-:W-:Y:S01]  /*1800*/  FMUL.FTZ R120, R132, R227 ;  /* 0x000000e384787220 */ /* 0x000fe20000410000 */
[----:B------:R-:W-:Y:S01]  /*1810*/  FADD.FTZ R108, R243, R180 ;  /* 0x000000b4f36c7221 */ /* 0x000fe20000010000 */
[----:B------:R-:W-:Y:S01]  /*1820*/  FFMA.FTZ R106, R157, R180, R106 ;  /* 0x000000b49d6a7223 */ /* 0x000fe2000001006a */
[----:B------:R-:W-:Y:S02]  /*1830*/  HADD2.F32 R177, -RZ, R81.H0_H0 ;  /* 0x20000051ffb17230 */ /* 0x000fe40000004100 */
[----:B------:R-:W-:Y:S01]  /*1840*/  FMUL.FTZ R154, R241, R200 ;  /* 0x000000c8f19a7220 */ /* 0x000fe20000410000 */
[----:B------:R-:W-:-:S02]  /*1850*/  HADD2.F32 R199, -RZ, R99.H1_H1 ;  /* 0x30000063ffc77230 */ /* 0x000fc40000004100 */
[----:B------:R-:W-:Y:S01]  /*1860*/  FADD.FTZ R241, R108, R179 ;  /* 0x000000b36cf17221 */ /* 0x000fe20000010000 */
[----:B------:R-:W-:Y:S01]  /*1870*/  FFMA.FTZ R106, R155, R179, R106 ;  /* 0x000000b39b6a7223 */ /* 0x000fe2000001006a */
[----:B------:R-:W-:Y:S02]  /*1880*/  HADD2.F32 R99, -RZ, R100.H0_H0 ;  /* 0x20000064ff637230 */ /* 0x000fe40000004100 */
[----:B------:R-:W-:Y:S01]  /*1890*/  FMUL.FTZ R177, R177, R92 ;  /* 0x0000005cb1b17220 */ /* 0x000fe20000410000 */
[----:B------:R-:W-:Y:S02]  /*18a0*/  HADD2.F32 R100, -RZ, R101.H0_H0 ;  /* 0x20000065ff647230 */ /* 0x000fe40000004100 */
[----:B------:R-:W-:Y:S01]  /*18b0*/  FADD.FTZ R108, R241, R178 ;  /* 0x000000b2f16c7221 */ /* 0x000fe20000010000 */
[----:B------:R-:W-:Y:S02]  /*18c0*/  HADD2.F32 R239, -RZ, R73.H0_H0 ;  /* 0x20000049ffef7230 */ /* 0x000fe40000004100 */
[----:B------:R-:W-:Y:S01]  /*18d0*/  FFMA.FTZ R106, R153, R178, R106 ;  /* 0x000000b2996a7223 */ /* 0x000fe2000001006a */
[----:B------:R-:W-:-:S02]  /*18e0*/  HADD2.F32 R176, -RZ, R81.H1_H1 ;  /* 0x30000051ffb07230 */ /* 0x000fc40000004100 */
[----:B------:R-:W-:Y:S01]  /*18f0*/  FMUL.FTZ R119, R132, R119 ;  /* 0x0000007784777220 */ /* 0x000fe20000410000 */
[----:B------:R-:W-:Y:S02]  /*1900*/  HADD2.F32 R202, -RZ, R102.H1_H1 ;  /* 0x30000066ffca7230 */ /* 0x000fe40000004100 */
        /* <DEDUP_REMOVED lines=16> */
[----:B------:R-:W-:Y:S01]  /*1a10*/  FADD.FTZ R108, R237, R174 ;  /* 0x000000aeed6c7221 */ /* 0x000fe20000010000 */
[----:B------:R-:W-:-:S02]  /*1a20*/  HADD2.F32 R235, -RZ, R75.H0_H0 ;  /* 0x2000004bffeb7230 */ /* 0x000fc40000004100 */
[----:B------:R-:W-:Y:S01]  /*1a30*/  FFMA.FTZ R106, R145, R174, R106 ;  /* 0x000000ae916a7223 */ /* 0x000fe2000001006a */
[----:B------:R-:W-:Y:S02]  /*1a40*/  HADD2.F32 R172, -RZ, R83.H1_H1 ;  /* 0x30000053ffac7230 */ /* 0x000fe40000004100 */
[----:B------:R-:W-:Y:S01]  /*1a50*/  FMUL.FTZ R118, R132, R225 ;  /* 0x000000e184767220 */ /* 0x000fe20000410000 */
[----:B------:R-:W-:Y:S02]  /*1a60*/  HADD2.F32 R251, -RZ, R76.H1_H1 ;  /* 0x3000004cfffb7230 */ /* 0x000fe40000004100 */
[----:B------:R-:W-:Y:S01]  /*1a70*/  FMUL.FTZ R144, R235, R102 ;  /* 0x00000066eb907220 */ /* 0x000fe20000410000 */
[----:B------:R-:W-:Y:S01]  /*1a80*/  FADD.FTZ R235, R108, R173 ;  /* 0x000000ad6ceb7221 */ /* 0x000fe20000010000 */
[----:B------:R-:W-:Y:S01]  /*1a90*/  FMUL.FTZ R172, R172, R195 ;  /* 0x000000c3acac7220 */ /* 0x000fe20000410000 */
[----:B------:R-:W-:Y:S01]  /*1aa0*/  FFMA.FTZ R106, R143, R173, R106 ;  /* 0x000000ad8f6a7223 */ /* 0x000fe2000001006a */
[----:B------:R-:W-:-:S02]  /*1ab0*/  HADD2.F32 R249, -RZ, R77.H0_H0 ;  /* 0x2000004dfff97230 */ /* 0x000fc40000004100 */
[----:B------:R-:W-:Y:S01]  /*1ac0*/  FMUL.FTZ R170, R251, R196 ;  /* 0x000000c4fbaa7220 */ /* 0x000fe20000410000 */
[----:B------:R-:W-:Y:S01]  /*1ad0*/  FADD.FTZ R108, R235, R172 ;  /* 0x000000aceb6c7221 */ /* 0x000fe20000010000 */
[----:B------:R-:W-:Y:S01]  /*1ae0*/  FFMA.FTZ R106, R141, R172, R106 ;  /* 0x000000ac8d6a7223 */ /* 0x000fe2000001006a */
[----:B------:R-:W-:Y:S02]  /*1af0*/  HADD2.F32 R166, -RZ, R77.H1_H1 ;  /* 0x3000004dffa67230 */ /* 0x000fe40000004100 */
        /* <DEDUP_REMOVED lines=15> */
[----:B------:R-:W-:Y:S02]  /*1bf0*/  HADD2.F32 R203, -RZ, R103.H1_H1 ;  /* 0x30000067ffcb7230 */ /* 0x000fe40000004100 */
        /* <DEDUP_REMOVED lines=12> */
[----:B------:R-:W-:Y:S01]  /*1cc0*/  FFMA.FTZ R233, R122, R160, R233 ;  /* 0x000000a07ae97223 */ /* 0x000fe200000100e9 */
[----:B------:R-:W-:-:S02]  /*1cd0*/  HADD2.F32 R150, -RZ, R73.H1_H1 ;  /* 0x30000049ff967230 */ /* 0x000fc40000004100 */
[----:B------:R-:W-:Y:S01]  /*1ce0*/  FMUL.FTZ R125, R104, R209 ;  /* 0x000000d1687d7220 */ /* 0x000fe20000410000 */
[----:B------:R-:W-:Y:S01]  /*1cf0*/  FADD.FTZ R235, R235, R158 ;  /* 0x0000009eebeb7221 */ /* 0x000fe20000010000 */
[----:B------:R-:W-:Y:S01]  /*1d00*/  FMUL.FTZ R156, R156, R99 ;  /* 0x000000639c9c7220 */ /* 0x000fe20000410000 */
        /* <DEDUP_REMOVED lines=13> */
[----:B------:R-:W-:-:S02]  /*1de0*/  HADD2.F32 R142, -RZ, R75.H1_H1 ;  /* 0x3000004bff8e7230 */ /* 0x000fc40000004100 */
[----:B------:R-:W-:Y:S01]  /*1df0*/  FMUL.FTZ R113, R132, R113 ;  /* 0x0000007184717220 */ /* 0x000fe20000410000 */
[----:B------:R-:W-:Y:S01]  /*1e00*/  FADD.FTZ R235, R235, R150 ;  /* 0x00000096ebeb7221 */ /* 0x000fe20000010000 */
[----:B------:R-:W-:Y:S01]  /*1e10*/  FFMA.FTZ R104, R116, R150, R219 ;  /* 0x0000009674687223 */ /* 0x000fe200000100db */
[--C-:B------:R-:W-:Y:S02]  /*1e20*/  HADD2.F32 R140, -RZ, R68.reuse.H0_H0 ;  /* 0x20000044ff8c7230 */ /* 0x100fe40000004100 */
[----:B------:R-:W-:Y:S01]  /*1e30*/  FMUL.FTZ R106, R132, R213 ;  /* 0x000000d5846a7220 */ /* 0x000fe20000410000 */
[----:B------:R-:W-:Y:S01]  /*1e40*/  FADD.FTZ R235, R235, R148 ;  /* 0x00000094ebeb7221 */ /* 0x000fe20000010000 */
[----:B------:R-:W-:Y:S01]  /*1e50*/  FFMA.FTZ R215, R115, R148, R104 ;  /* 0x0000009473d77223 */ /* 0x000fe20000010068 */
[----:B------:R-:W-:Y:S01]  /*1e60*/  FMUL.FTZ R142, R142, R203 ;  /* 0x000000cb8e8e7220 */ /* 0x000fe20000410000 */
[----:B------:R-:W-:Y:S02]  /*1e70*/  HADD2.F32 R138, -RZ, R68.H1_H1 ;  /* 0x30000044ff8a7230 */ /* 0x000fe40000004100 */
        /* <DEDUP_REMOVED lines=79> */
.L_x_316:
[--C-:B-----5:R-:W-:Y:S02]  /*2370*/  HADD2.F32 R187, -RZ, R88.reuse.H0_H0 ;  /* 0x20000058ffbb7230 */ /* 0x120fe40000004100 */
[----:B------:R-:W-:Y:S02]  /*2380*/  HADD2.F32 R188, -RZ, R88.H1_H1 ;  /* 0x30000058ffbc7230 */ /* 0x000fe40000004100 */
[--C-:B------:R-:W-:Y:S02]  /*2390*/  HADD2.F32 R88, -RZ, R89.reuse.H0_H0 ;  /* 0x20000059ff587230 */ /* 0x100fe40000004100 */
[----:B------:R-:W-:Y:S02]  /*23a0*/  HADD2.F32 R189, -RZ, R89.H1_H1 ;  /* 0x30000059ffbd7230 */ /* 0x000fe40000004100 */
[--C-:B------:R-:W-:Y:S02]  /*23b0*/  HADD2.F32 R89, -RZ, R90.reuse.H0_H0 ;  /* 0x2000005aff597230 */ /* 0x100fe40000004100 */
[----:B------:R-:W-:-:S02]  /*23c0*/  HADD2.F32 R190, -RZ, R90.H1_H1 ;  /* 0x3000005affbe7230 */ /* 0x000fc40000004100 */
[--C-:B------:R-:W-:Y:S02]  /*23d0*/  HADD2.F32 R90, -RZ, R91.reuse.H0_H0 ;  /* 0x2000005bff5a7230 */ /* 0x100fe40000004100 */
        /* <DEDUP_REMOVED lines=21> */
[----:B------:R-:W-:Y:S02]  /*2530*/  HADD2.F32 R227, -RZ, R109.H1_H1 ;  /* 0x3000006dffe37230 */ /* 0x000fe40000004100 */
[----:B------:R-:W-:-:S02]  /*2540*/  HADD2.F32 R100, -RZ, R101.H0_H0 ;  /* 0x20000065ff647230 */ /* 0x000fc40000004100 */
[----:B------:R-:W-:Y:S02]  /*2550*/  HADD2.F32 R201, -RZ, R101.H1_H1 ;  /* 0x30000065ffc97230 */ /* 0x000fe40000004100 */
[----:B------:R-:W-:Y:S02]  /*2560*/  HADD2.F32 R106, -RZ, R65.H1_H1 ;  /* 0x30000041ff6a7230 */ /* 0x000fe40000004100 */
[--C-:B------:R-:W-:Y:S02]  /*2570*/  HADD2.F32 R101, -RZ, R102.reuse.H0_H0 ;  /* 0x20000066ff657230 */ /* 0x100fe40000004100 */
[----:B------:R-:W-:Y:S02]  /*2580*/  HADD2.F32 R202, -RZ, R102.H1_H1 ;  /* 0x30000066ffca7230 */ /* 0x000fe40000004100 */
[----:B------:R-:W-:Y:S01]  /*2590*/  FADD.FTZ R227, R227, -R106 ;  /* 0x8000006ae3e37221 */ /* 0x000fe20000010000 */
[--C-:B------:R-:W-:Y:S02]  /*25a0*/  HADD2.F32 R102, -RZ, R103.reuse.H0_H0 ;  /* 0x20000067ff667230 */ /* 0x100fe40000004100 */
[----:B------:R-:W-:-:S02]  /*25b0*/  HADD2.F32 R203, -RZ, R103.H1_H1 ;  /* 0x30000067ffcb7230 */ /* 0x000fc40000004100 */
[--C-:B------:R-:W-:Y:S02]  /*25c0*/  HADD2.F32 R103, -RZ, R104.reuse.H0_H0 ;  /* 0x20000068ff677230 */ /* 0x100fe40000004100 */
[----:B------:R-:W-:Y:S02]  /*25d0*/  HADD2.F32 R205, -RZ, R104.H1_H1 ;  /* 0x30000068ffcd7230 */ /* 0x000fe40000004100 */
[----:B------:R-:W-:Y:S02]  /*25e0*/  HADD2.F32 R229, -RZ, R108.H1_H1 ;  /* 0x3000006cffe57230 */ /* 0x000fe40000004100 */
[----:B------:R-:W-:Y:S02]  /*25f0*/  HADD2.F32 R104, -RZ, R64.H1_H1 ;  /* 0x30000040ff687230 */ /* 0x000fe40000004100 */
[----:B------:R-:W-:Y:S02]  /*2600*/  HADD2.F32 R211, -RZ, R111.H1_H1 ;  /* 0x3000006fffd37230 */ /* 0x000fe40000004100 */
[----:B------:R-:W-:-:S02]  /*2610*/  HADD2.F32 R106, -RZ, R67.H1_H1 ;  /* 0x30000043ff6a7230 */ /* 0x000fc40000004100 */
[----:B------:R-:W-:Y:S01]  /*2620*/  FADD.FTZ R229, R229, -R104 ;  /* 0x80000068e5e57221 */ /* 0x000fe20000010000 */
[----:B------:R-:W-:Y:S02]  /*2630*/  HADD2.F32 R225, -RZ, R110.H1_H1 ;  /* 0x3000006effe17230 */ /* 0x000fe40000004100 */
[----:B------:R-:W-:Y:S02]  /*2640*/  HADD2.F32 R104, -RZ, R66.H1_H1 ;  /* 0x30000042ff687230 */ /* 0x000fe40000004100 */
[----:B------:R-:W-:Y:S01]  /*2650*/  FADD.FTZ R211, R211, -R106 ;  /* 0x8000006ad3d37221 */ /* 0x000fe20000010000 */
[----:B------:R-:W-:Y:S02]  /*2660*/  HADD2.F32 R221, -RZ, R113.H0_H0 ;  /* 0x20000071ffdd7230 */ /* 0x000fe40000004100 */
[----:B------:R-:W-:Y:S02]  /*2670*/  HADD2.F32 R106, -RZ, R61.H0_H0 ;  /* 0x2000003dff6a7230 */ /* 0x000fe40000004100 */
[----:B------:R-:W-:Y:S01]  /*2680*/  FADD.FTZ R225, R225, -R104 ;  /* 0x80000068e1e17221 */ /* 0x000fe20000010000 */
[----:B------:R-:W-:-:S02]  /*2690*/  HADD2.F32 R208, -RZ, R107.H0_H0 ;  /* 0x2000006bffd07230 */ /* 0x000fc40000004100 */
[----:B------:R-:W-:Y:S02]  /*26a0*/  HADD2.F32 R210, -RZ, R107.H1_H1 ;  /* 0x3000006bffd27230 */ /* 0x000fe40000004100 */
[----:B------:R-:W-:Y:S01]  /*26b0*/  FADD.FTZ R221, R221, -R106 ;  /* 0x8000006adddd7221 */ /* 0x000fe20000010000 */
[----:B------:R-:W-:Y:S02]  /*26c0*/  HADD2.F32 R228, -RZ, R109.H0_H0 ;  /* 0x2000006dffe47230 */ /* 0x000fe40000004100 */
[----:B------:R-:W-:Y:S02]  /*26d0*/  HADD2.F32 R107, -RZ, R65.H0_H0 ;  /* 0x20000041ff6b7230 */ /* 0x000fe40000004100 */
[----:B------:R-:W-:Y:S02]  /*26e0*/  HADD2.F32 R223, -RZ, R112.H0_H0 ;  /* 0x20000070ffdf7230 */ /* 0x000fe40000004100 */
[----:B------:R-:W-:Y:S02]  /*26f0*/  HADD2.F32 R104, -RZ, R60.H0_H0 ;  /* 0x2000003cff687230 */ /* 0x000fe40000004100 */
[----:B------:R-:W-:Y:S01]  /*2700*/  FADD.FTZ R228, R228, -R107 ;  /* 0x8000006be4e47221 */ /* 0x000fe20000010000 */
[----:B------:R-:W-:-:S02]  /*2710*/  HADD2.F32 R217, -RZ, R115.H0_H0 ;  /* 0x20000073ffd97230 */ /* 0x000fc40000004100 */
[----:B------:R-:W-:Y:S02]  /*2720*/  HADD2.F32 R106, -RZ, R63.H0_H0 ;  /* 0x2000003fff6a7230 */ /* 0x000fe40000004100 */
[----:B------:R-:W-:Y:S01]  /*2730*/  FADD.FTZ R223, R223, -R104 ;  /* 0x80000068dfdf7221 */ /* 0x000fe20000010000 */
[----:B------:R-:W-:Y:S02]  /*2740*/  HADD2.F32 R224, -RZ, R111.H0_H0 ;  /* 0x2000006fffe07230 */ /* 0x000fe40000004100 */
[----:B------:R-:W-:Y:S02]  /*2750*/  HADD2.F32 R107, -RZ, R67.H0_H0 ;  /* 0x20000043ff6b7230 */ /* 0x000fe40000004100 */
[----:B------:R-:W-:Y:S01]  /*2760*/  FADD.FTZ R217, R217, -R106 ;  /* 0x8000006ad9d97221 */ /* 0x000fe20000010000 */
[----:B------:R-:W-:Y:S02]  /*2770*/  HADD2.F32 R219, -RZ, R114.H0_H0 ;  /* 0x20000072ffdb7230 */ /* 0x000fe40000004100 */
[----:B------:R-:W-:-:S02]  /*2780*/  HADD2.F32 R104, -RZ, R62.H0_H0 ;  /* 0x2000003eff687230 */ /* 0x000fc40000004100 */
[----:B------:R-:W-:Y:S01]  /*2790*/  FADD.FTZ R224, R224, -R107 ;  /* 0x8000006be0e07221 */ /* 0x000fe20000010000 */
[----:B------:R-:W-:Y:S02]  /*27a0*/  HADD2.F32 R215, -RZ, R116.H1_H1 ;  /* 0x30000074ffd77230 */ /* 0x000fe40000004100 */
[----:B------:R-:W-:Y:S02]  /*27b0*/  HADD2.F32 R106, -RZ, R56.H1_H1 ;  /* 0x30000038ff6a7230 */ /* 0x000fe40000004100 */
[----:B------:R-:W-:Y:S01]  /*27c0*/  FADD.FTZ R219, R219, -R104 ;  /* 0x80000068dbdb7221 */ /* 0x000fe20000010000 */
[----:B------:R-:W-:Y:S02]  /*27d0*/  HADD2.F32 R220, -RZ, R113.H1_H1 ;  /* 0x30000071ffdc7230 */ /* 0x000fe40000004100 */
[----:B------:R-:W-:Y:S02]  /*27e0*/  HADD2.F32 R107, -RZ, R61.H1_H1 ;  /* 0x3000003dff6b7230 */ /* 0x000fe40000004100 */
[----:B------:R-:W-:Y:S01]  /*27f0*/  FADD.FTZ R215, R215, -R106 ;  /* 0x8000006ad7d77221 */ /* 0x000fe20000010000 */
[----:B------:R-:W-:-:S02]  /*2800*/  HADD2.F32 R213, -RZ, R117.H1_H1 ;  /* 0x30000075ffd57230 */ /* 0x000fc40000004100 */
[----:B------:R-:W-:Y:S02]  /*2810*/  HADD2.F32 R104, -RZ, R57.H1_H1 ;  /* 0x30000039ff687230 */ /* 0x000fe40000004100 */
[----:B------:R-:W-:Y:S01]  /*2820*/  FADD.FTZ R220, R220, -R107 ;  /* 0x8000006bdcdc7221 */ /* 0x000fe20000010000 */
[----:B------:R-:W-:Y:S02]  /*2830*/  HADD2.F32 R212, -RZ, R118.H0_H0 ;  /* 0x20000076ffd47230 */ /* 0x000fe40000004100 */
[----:B------:R-:W-:Y:S02]  /*2840*/  HADD2.F32 R106, -RZ, R58.H0_H0 ;  /* 0x2000003aff6a7230 */ /* 0x000fe40000004100 */
[----:B------:R-:W-:Y:S01]  /*2850*/  FADD.FTZ R213, R213, -R104 ;  /* 0x80000068d5d57221 */ /* 0x000fe20000010000 */
[----:B------:R-:W-:Y:S02]  /*2860*/  HADD2.F32 R218, -RZ, R114.H1_H1 ;  /* 0x30000072ffda7230 */ /* 0x000fe40000004100 */
[----:B------:R-:W-:-:S02]  /*2870*/  HADD2.F32 R107, -RZ, R62.H1_H1 ;  /* 0x3000003eff6b7230 */ /* 0x000fc40000004100 */
[----:B------:R-:W-:Y:S01]  /*2880*/  FADD.FTZ R212, R212, -R106 ;  /* 0x8000006ad4d47221 */ /* 0x000fe20000010000 */
[----:B------:R-:W-:Y:S02]  /*2890*/  HADD2.F32 R138, -RZ, R119.H0_H0 ;  /* 0x20000077ff8a7230 */ /* 0x000fe40000004100 */
[----:B------:R-:W-:Y:S02]  /*28a0*/  HADD2.F32 R104, -RZ, R59.H0_H0 ;  /* 0x2000003bff687230 */ /* 0x000fe40000004100 */
[----:B------:R-:W-:Y:S01]  /*28b0*/  FADD.FTZ R218, R218, -R107 ;  /* 0x8000006bdada7221 */ /* 0x000fe20000010000 */
[----:B------:R-:W-:Y:S02]  /*28c0*/  HADD2.F32 R140, -RZ, R118.H1_H1 ;  /* 0x30000076ff8c7230 */ /* 0x000fe40000004100 */
[----:B------:R-:W-:Y:S02]  /*28d0*/  HADD2.F32 R118, -RZ, R120.H1_H1 ;  /* 0x30000078ff767230 */ /* 0x000fe40000004100 */
[----:B------:R-:W-:Y:S01]  /*28e0*/  FADD.FTZ R138, R138, -R104 ;  /* 0x800000688a8a7221 */ /* 0x000fe20000010000 */
[----:B------:R-:W-:-:S02]  /*28f0*/  HADD2.F32 R204, -RZ, R105.H0_H0 ;  /* 0x20000069ffcc7230 */ /* 0x000fc40000004100 */
[----:B------:R-:W-:Y:S02]  /*2900*/  HADD2.F32 R207, -RZ, R105.H1_H1 ;  /* 0x30000069ffcf7230 */ /* 0x000fe40000004100 */
[----:B------:R-:W-:Y:S02]  /*2910*/  HADD2.F32 R106, -RZ, R52.H1_H1 ;  /* 0x30000034ff6a7230 */ /* 0x000fe40000004100 */
        /* <DEDUP_REMOVED lines=12> */
[----:B------:R-:W-:-:S02]  /*29e0*/  HADD2.F32 R226, -RZ, R110.H0_H0 ;  /* 0x2000006effe27230 */ /* 0x000fc40000004100 */
[----:B------:R-:W-:Y:S02]  /*29f0*/  HADD2.F32 R134, -RZ, R119.H1_H1 ;  /* 0x30000077ff867230 */ /* 0x000fe40000004100 */
[----:B------:R-:W-:Y:S01]  /*2a00*/  FADD.FTZ R114, R114, -R106 ;  /* 0x8000006a72727221 */ /* 0x000fe20000010000 */
[----:B------:R-:W-:Y:S02]  /*2a10*/  HADD2.F32 R105, -RZ, R66.H0_H0 ;  /* 0x20000042ff697230 */ /* 0x000fe40000004100 */
[----:B------:R-:W-:Y:S02]  /*2a20*/  HADD2.F32 R119, -RZ, R120.H0_H0 ;  /* 0x20000078ff777230 */ /* 0x000fe40000004100 */
[----:B------:R-:W-:Y:S02]  /*2a30*/  HADD2.F32 R107, -RZ, R52.H0_H0 ;  /* 0x20000034ff6b7230 */ /* 0x000fe40000004100 */
[----:B------:R-:W-:Y:S01]  /*2a40*/  FADD.FTZ R226, R226, -R105 ;  /* 0x80000069e2e27221 */ /* 0x000fe20000010000 */
[----:B------:R-:W-:-:S02]  /*2a50*/  HADD2.F32 R222, -RZ, R112.H1_H1 ;  /* 0x30000070ffde7230 */ /* 0x000fc40000004100 */
[----:B------:R-:W-:Y:S02]  /*2a60*/  HADD2.F32 R112, -RZ, R123.H1_H1 ;  /* 0x3000007bff707230 */ /* 0x000fe40000004100 */
[----:B------:R-:W-:Y:S01]  /*2a70*/  FADD.FTZ R119, R119, -R107 ;  /* 0x8000006b77777221 */ /* 0x000fe20000010000 */
[----:B------:R-:W-:Y:S02]  /*2a80*/  HADD2.F32 R104, -RZ, R55.H1_H1 ;  /* 0x30000037ff687230 */ /* 0x000fe40000004100 */
[----:B------:R-:W-:Y:S02]  /*2a90*/  HADD2.F32 R110, -RZ, R124.H1_H1 ;  /* 0x3000007cff6e7230 */ /* 0x000fe40000004100 */
[----:B------:R-:W-:Y:S02]  /*2aa0*/  HADD2.F32 R106, -RZ, R48.H1_H1 ;  /* 0x30000030ff6a7230 */ /* 0x000fe40000004100 */
[----:B------:R-:W-:Y:S01]  /*2ab0*/  FADD.FTZ R112, R112, -R104 ;  /* 0x8000006870707221 */ /* 0x000fe20000010000 */
[----:B------:R-:W-:-:S02]  /*2ac0*/  HADD2.F32 R216, -RZ, R115.H1_H1 ;  /* 0x30000073ffd87230 */ /* 0x000fc40000004100 */
[----:B------:R-:W-:Y:S02]  /*2ad0*/  HADD2.F32 R180, -RZ, R87.H1_H1 ;  /* 0x30000057ffb47230 */ /* 0x000fe40000004100 */
[----:B------:R-:W-:Y:S01]  /*2ae0*/  FADD.FTZ R110, R110, -R106 ;  /* 0x8000006a6e6e7221 */ /* 0x000fe20000010000 */
[----:B------:R-:W-:Y:S02]  /*2af0*/  HADD2.F32 R105, -RZ, R60.H1_H1 ;  /* 0x3000003cff697230 */ /* 0x000fe40000004100 */
[----:B------:R-:W-:Y:S01]  /*2b00*/  HADD2.F32 R115, -RZ, R122.H0_H0 ;  /* 0x2000007aff737230 */ /* 0x000fe20000004100 */
[----:B------:R1:W2:Y:S01]  /*2b10*/  MUFU.RCP R157, R180 ;  /* 0x000000b4009d7308 */ /* 0x0002a20000001000 */
[----:B------:R-:W-:Y:S02]  /*2b20*/  HADD2.F32 R107, -RZ, R54.H0_H0 ;  /* 0x20000036ff6b7230 */ /* 0x000fe40000004100 */
[----:B------:R-:W-:Y:S01]  /*2b30*/  FADD.FTZ R222, R222, -R105 ;  /* 0x80000069dede7221 */ /* 0x000fe20000010000 */
[----:B------:R-:W-:-:S02]  /*2b40*/  HADD2.F32 R108, -RZ, R125.H1_H1 ;  /* 0x3000007dff6c7230 */ /* 0x000fc40000004100 */
[----:B------:R-:W-:Y:S02]  /*2b50*/  HADD2.F32 R104, -RZ, R49.H1_H1 ;  /* 0x30000031ff687230 */ /* 0x000fe40000004100 */
[----:B------:R-:W-:Y:S01]  /*2b60*/  FADD.FTZ R115, R115, -R107 ;  /* 0x8000006b73737221 */ /* 0x000fe20000010000 */
[----:B------:R-:W-:Y:S02]  /*2b70*/  HADD2.F32 R148, -RZ, R126.H1_H1 ;  /* 0x3000007eff947230 */ /* 0x000fe40000004100 */
[----:B------:R-:W-:Y:S02]  /*2b80*/  HADD2.F32 R106, -RZ, R50.H1_H1 ;  /* 0x30000032ff6a7230 */ /* 0x000fe40000004100 */
[----:B------:R-:W-:Y:S01]  /*2b90*/  FADD.FTZ R108, R108, -R104 ;  /* 0x800000686c6c7221 */ /* 0x000fe20000010000 */
[----:B------:R-:W-:Y:S02]  /*2ba0*/  HADD2.F32 R105, -RZ, R63.H1_H1 ;  /* 0x3000003fff697230 */ /* 0x000fe40000004100 */
[----:B-1----:R-:W-:Y:S01]  /*2bb0*/  FMUL.FTZ R180, R180, R191 ;  /* 0x000000bfb4b47220 */ /* 0x002fe20000410000 */
[----:B------:R-:W-:-:S02]  /*2bc0*/  HADD2.F32 R111, -RZ, R124.H0_H0 ;  /* 0x2000007cff6f7230 */ /* 0x000fc40000004100 */
[----:B------:R-:W-:Y:S01]  /*2bd0*/  FADD.FTZ R106, R148, -R106 ;  /* 0x8000006a946a7221 */ /* 0x000fe20000010000 */
[----:B------:R-:W-:Y:S02]  /*2be0*/  HADD2.F32 R107, -RZ, R48.H0_H0 ;  /* 0x20000030ff6b7230 */ /* 0x000fe40000004100 */
[----:B------:R-:W-:Y:S01]  /*2bf0*/  FADD.FTZ R216, R216, -R105 ;  /* 0x80000069d8d87221 */ /* 0x000fe20000010000 */
[----:B------:R-:W-:Y:S02]  /*2c00*/  HADD2.F32 R2, -RZ, R84.H0_H0 ;  /* 0x20000054ff027230 */ /* 0x000fe40000004100 */
[----:B--2---:R-:W-:Y:S01]  /*2c10*/  FMUL.FTZ R157, R211, R157 ;  /* 0x0000009dd39d7220 */ /* 0x004fe20000410000 */
[----:B------:R-:W-:Y:S02]  /*2c20*/  HADD2.F32 R109, -RZ, R125.H0_H0 ;  /* 0x2000007dff6d7230 */ /* 0x000fe40000004100 */
[----:B------:R-:W-:Y:S01]  /*2c30*/  FADD.FTZ R111, R111, -R107 ;  /* 0x8000006b6f6f7221 */ /* 0x000fe20000010000 */
[----:B------:R-:W-:Y:S01]  /*2c40*/  HADD2.F32 R125, -RZ, R127.H1_H1 ;  /* 0x3000007fff7d7230 */ /* 0x000fe20000004100 */
[----:B------:R1:W2:Y:S01]  /*2c50*/  MUFU.RCP R0, R2 ;  /* 0x0000000200007308 */ /* 0x0002a20000001000 */
[----:B------:R-:W-:-:S02]  /*2c60*/  HADD2.F32 R104, -RZ, R51.H1_H1 ;  /* 0x30000033ff687230 */ /* 0x000fc40000004100 */
[----:B------:R-:W-:Y:S02]  /*2c70*/  HADD2.F32 R152, -RZ, R73.H0_H0 ;  /* 0x20000049ff987230 */ /* 0x000fe40000004100 */
[----:B------:R-:W-:Y:S02]  /*2c80*/  HADD2.F32 R148, -RZ, R74.H0_H0 ;  /* 0x2000004aff947230 */ /* 0x000fe40000004100 */
[----:B------:R-:W-:Y:S01]  /*2c90*/  FADD.FTZ R104, R125, -R104 ;  /* 0x800000687d687221 */ /* 0x000fe20000010000 */
[----:B------:R-:W-:Y:S02]  /*2ca0*/  HADD2.F32 R186, -RZ, R84.H1_H1 ;  /* 0x30000054ffba7230 */ /* 0x000fe40000004100 */
[----:B------:R-:W-:Y:S01]  /*2cb0*/  HADD2.F32 R214, -RZ, R117.H0_H0 ;  /* 0x20000075ffd67230 */ /* 0x000fe20000004100 */
[----:B------:R-:W3:Y:S01]  /*2cc0*/  MUFU.RCP R125, R148 ;  /* 0x00000094007d7308 */ /* 0x000ee20000001000 */
[----:B------:R-:W-:Y:S02]  /*2cd0*/  HADD2.F32 R105, -RZ, R57.H0_H0 ;  /* 0x20000039ff697230 */ /* 0x000fe40000004100 */
[----:B-1----:R-:W-:Y:S01]  /*2ce0*/  FMUL.FTZ R2, R2, R187 ;  /* 0x000000bb02027220 */ /* 0x002fe20000410000 */
[----:B------:R-:W-:-:S02]  /*2cf0*/  HADD2.F32 R160, -RZ, R79.H0_H0 ;  /* 0x2000004fffa07230 */ /* 0x000fc40000004100 */
[----:B------:R-:W-:Y:S02]  /*2d00*/  HADD2.F32 R146, -RZ, R126.H0_H0 ;  /* 0x2000007eff927230 */ /* 0x000fe40000004100 */
[----:B------:R-:W-:Y:S01]  /*2d10*/  FADD.FTZ R214, R214, -R105 ;  /* 0x80000069d6d67221 */ /* 0x000fe20000010000 */
[----:B------:R-:W-:Y:S01]  /*2d20*/  HADD2.F32 R120, -RZ, R59.H1_H1 ;  /* 0x3000003bff787230 */ /* 0x000fe20000004100 */
[----:B------:R1:W4:Y:S01]  /*2d30*/  MUFU.RCP R169, R186 ;  /* 0x000000ba00a97308 */ /* 0x0003220000001000 */
[----:B------:R-:W-:Y:S02]  /*2d40*/  HADD2.F32 R107, -RZ, R50.H0_H0 ;  /* 0x20000032ff6b7230 */ /* 0x000fe40000004100 */
[----:B--2---:R-:W-:Y:S01]  /*2d50*/  FMUL.FTZ R0, R230, R0 ;  /* 0x00000000e6007220 */ /* 0x004fe20000410000 */
[----:B------:R-:W-:Y:S02]  /*2d60*/  HADD2.F32 R113, -RZ, R123.H0_H0 ;  /* 0x2000007bff717230 */ /* 0x000fe40000004100 */
[----:B------:R-:W-:Y:S01]  /*2d70*/  FADD.FTZ R120, R134, -R120 ;  /* 0x8000007886787221 */ /* 0x000fe20000010000 */
[----:B------:R-:W-:-:S02]  /*2d80*/  HADD2.F32 R164, -RZ, R78.H0_H0 ;  /* 0x2000004effa47230 */ /* 0x000fc40000004100 */
[----:B------:R-:W-:Y:S01]  /*2d90*/  FADD.FTZ R107, R146, -R107 ;  /* 0x8000006b926b7221 */ /* 0x000fe20000010000 */
[----:B------:R-:W-:Y:S01]  /*2da0*/  HADD2.F32 R156, -RZ, R72.H0_H0 ;  /* 0x20000048ff9c7230 */ /* 0x000fe20000004100 */
[----:B------:R2:W0:Y:S01]  /*2db0*/  MUFU.RCP R123, R152 ;  /* 0x00000098007b7308 */ /* 0x0004220000001000 */
[----:B------:R-:W-:Y:S02]  /*2dc0*/  HADD2.F32 R185, -RZ, R85.H0_H0 ;  /* 0x20000055ffb97230 */ /* 0x000fe40000004100 */
[----:B---3--:R-:W-:Y:S01]  /*2dd0*/  FMUL.FTZ R115, R115, R125 ;  /* 0x0000007d73737220 */ /* 0x008fe20000410000 */
[----:B------:R-:W-:Y:S02]  /*2de0*/  HADD2.F32 R150, -RZ, R73.H1_H1 ;  /* 0x30000049ff967230 */ /* 0x000fe40000004100 */
[----:B-1----:R-:W-:Y:S01]  /*2df0*/  FMUL.FTZ R186, R186, R188 ;  /* 0x000000bcbaba7220 */ /* 0x002fe20000410000 */
[----:B------:R-:W-:Y:S02]  /*2e00*/  HADD2.F32 R105, -RZ, R58.H1_H1 ;  /* 0x3000003aff697230 */ /* 0x000fe40000004100 */
[----:B------:R-:W-:Y:S01]  /*2e10*/  FADD.FTZ R125, RZ, R2 ;  /* 0x00000002ff7d7221 */ /* 0x000fe20000010000 */
[----:B------:R-:W-:Y:S01]  /*2e20*/  HADD2.F32 R117, -RZ, R121.H0_H0 ;  /* 0x20000079ff757230 */ /* 0x000fe20000004100 */
[----:B------:R1:W3:Y:S01]  /*2e30*/  MUFU.RCP R122, R160 ;  /* 0x000000a0007a7308 */ /* 0x0002e20000001000 */
[----:B------:R-:W-:-:S02]  /*2e40*/  HADD2.F32 R146, -RZ, R74.H1_H1 ;  /* 0x3000004aff927230 */ /* 0x000fc40000004100 */
[----:B------:R-:W-:Y:S01]  /*2e50*/  FADD.FTZ R140, R140, -R105 ;  /* 0x800000698c8c7221 */ /* 0x000fe20000010000 */
[----:B------:R-:W-:Y:S02]  /*2e60*/  HADD2.F32 R184, -RZ, R85.H1_H1 ;  /* 0x30000055ffb87230 */ /* 0x000fe40000004100 */
[----:B----4-:R-:W-:Y:S01]  /*2e70*/  FMUL.FTZ R169, R229, R169 ;  /* 0x000000a9e5a97220 */ /* 0x010fe20000410000 */
[----:B------:R-:W-:Y:S02]  /*2e80*/  HADD2.F32 R158, -RZ, R79.H1_H1 ;  /* 0x3000004fff9e7230 */ /* 0x000fe40000004100 */
[----:B--2---:R-:W-:Y:S01]  /*2e90*/  FMUL.FTZ R152, R152, R100 ;  /* 0x0000006498987220 */ /* 0x004fe20000410000 */
[--C-:B------:R-:W-:Y:S01]  /*2ea0*/  HADD2.F32 R183, -RZ, R86.reuse.H0_H0 ;  /* 0x20000056ffb77230 */ /* 0x100fe20000004100 */
[----:B------:R2:W4:Y:S01]  /*2eb0*/  MUFU.RCP R126, R164 ;  /* 0x000000a4007e7308 */ /* 0x0005220000001000 */
[----:B------:R-:W-:Y:S02]  /*2ec0*/  HADD2.F32 R105, -RZ, R53.H0_H0 ;  /* 0x20000035ff697230 */ /* 0x000fe40000004100 */
[----:B-1----:R-:W-:Y:S01]  /*2ed0*/  FMUL.FTZ R160, R160, R98 ;  /* 0x00000062a0a07220 */ /* 0x002fe20000410000 */
[----:B------:R-:W-:-:S02]  /*2ee0*/  HADD2.F32 R182, -RZ, R86.H1_H1 ;  /* 0x30000056ffb67230 */ /* 0x000fc40000004100 */
[----:B------:R-:W-:Y:S01]  /*2ef0*/  FMUL.FTZ R148, R148, R101 ;  /* 0x0000006594947220 */ /* 0x000fe20000410000 */
[----:B------:R-:W-:Y:S02]  /*2f00*/  HADD2.F32 R181, -RZ, R87.H0_H0 ;  /* 0x20000057ffb57230 */ /* 0x000fe40000004100 */
[----:B------:R-:W-:Y:S01]  /*2f10*/  FADD.FTZ R117, R117, -R105 ;  /* 0x8000006975757221 */ /* 0x000fe20000010000 */
[----:B------:R-:W-:Y:S01]  /*2f20*/  HADD2.F32 R168, -RZ, R77.H0_H0 ;  /* 0x2000004dffa87230 */ /* 0x000fe20000004100 */
[----:B------:R1:W1:Y:S01]  /*2f30*/  MUFU.RCP R134, R156 ;  /* 0x0000009c00867308 */ /* 0x0002620000001000 */
[----:B------:R-:W-:Y:S02]  /*2f40*/  HADD2.F32 R179, -RZ, R80.H0_H0 ;  /* 0x20000050ffb37230 */ /* 0x000fe40000004100 */
[----:B0-----:R-:W-:Y:S01]  /*2f50*/  FMUL.FTZ R117, R117, R123 ;  /* 0x0000007b75757220 */ /* 0x001fe20000410000 */
[----:B---3--:R-:W-:Y:S01]  /*2f60*/  FMUL.FTZ R122, R138, R122 ;  /* 0x0000007a8a7a7220 */ /* 0x008fe20000410000 */
[----:B------:R-:W-:Y:S01]  /*2f70*/  FFMA.FTZ R123, R2, R0, RZ ;  /* 0x00000000027b7223 */ /* 0x000fe200000100ff */
[----:B------:R-:W-:-:S02]  /*2f80*/  HADD2.F32 R138, -RZ, R68.H1_H1 ;  /* 0x30000044ff8a7230 */ /* 0x000fc40000004100 */
[----:B--2---:R-:W-:Y:S01]  /*2f90*/  FMUL.FTZ R164, R164, R97 ;  /* 0x00000061a4a47220 */ /* 0x004fe20000410000 */
[----:B------:R-:W-:Y:S01]  /*2fa0*/  HADD2.F32 R178, -RZ, R80.H1_H1 ;  /* 0x30000050ffb27230 */ /* 0x000fe20000004100 */
[----:B------:R0:W2:Y:S01]  /*2fb0*/  MUFU.RCP R167, R185 ;  /* 0x000000b900a77308 */ /* 0x0000a20000001000 */
[----:B------:R-:W-:Y:S02]  /*2fc0*/  HADD2.F32 R177, -RZ, R81.H0_H0 ;  /* 0x20000051ffb17230 */ /* 0x000fe40000004100 */
[----:B----4-:R-:W-:Y:S01]  /*2fd0*/  FMUL.FTZ R126, R212, R126 ;  /* 0x0000007ed47e7220 */ /* 0x010fe20000410000 */
[----:B------:R-:W-:Y:S01]  /*2fe0*/  FADD.FTZ R212, R125, R186 ;  /* 0x000000ba7dd47221 */ /* 0x000fe20000010000 */
[----:B------:R-:W-:Y:S02]  /*2ff0*/  HADD2.F32 R105, -RZ, R55.H0_H0 ;  /* 0x20000037ff697230 */ /* 0x000fe40000004100 */
[----:B-1----:R-:W-:Y:S01]  /*3000*/  FMUL.FTZ R156, R156, R99 ;  /* 0x000000639c9c7220 */ /* 0x002fe20000410000 */
[----:B------:R-:W-:-:S02]  /*3010*/  HADD2.F32 R176, -RZ, R81.H1_H1 ;  /* 0x30000051ffb07230 */ /* 0x000fc40000004100 */
[----:B------:R-:W-:Y:S01]  /*3020*/  FMUL.FTZ R233, R97, R126 ;  /* 0x0000007e61e97220 */ /* 0x000fe20000410000 */
[----:B------:R1:W3:Y:S01]  /*3030*/  MUFU.RCP R121, R150 ;  /* 0x0000009600797308 */ /* 0x0002e20000001000 */
[----:B0-----:R-:W-:Y:S01]  /*3040*/  FMUL.FTZ R185, R185, R88 ;  /* 0x00000058b9b97220 */ /* 0x001fe20000410000 */
[----:B------:R-:W-:Y:S01]  /*3050*/  FMUL.FTZ R119, R119, R134 ;  /* 0x0000008677777220 */ /* 0x000fe20000410000 */
[----:B------:R-:W-:Y:S01]  /*3060*/  FFMA.FTZ R134, R186, R169, R123 ;  /* 0x000000a9ba867223 */ /* 0x000fe2000001007b */
[----:B------:R-:W-:Y:S02]  /*3070*/  HADD2.F32 R172, -RZ, R83.H1_H1 ;  /* 0x30000053ffac7230 */ /* 0x000fe40000004100 */
[----:B------:R-:W-:Y:S01]  /*3080*/  FADD.FTZ R113, R113, -R105 ;  /* 0x8000006971717221 */ /* 0x000fe20000010000 */
[----:B------:R-:W-:Y:S02]  /*3090*/  HADD2.F32 R175, -RZ, R82.H0_H0 ;  /* 0x20000052ffaf7230 */ /* 0x000fe40000004100 */
[----:B------:R-:W-:Y:S01]  /*30a0*/  FMUL.FTZ R235, R98, R122 ;  /* 0x0000007a62eb7220 */ /* 0x000fe20000410000 */
[----:B------:R0:W4:Y:S01]  /*30b0*/  MUFU.RCP R211, R146 ;  /* 0x0000009200d37308 */ /* 0x0001220000001000 */
[----:B------:R-:W-:-:S02]  /*30c0*/  HADD2.F32 R105, -RZ, R49.H0_H0 ;  /* 0x20000031ff697230 */ /* 0x000fc40000004100 */
[----:B--2---:R-:W-:Y:S01]  /*30d0*/  FMUL.FTZ R167, R228, R167 ;  /* 0x000000a7e4a77220 */ /* 0x004fe20000410000 */
[----:B------:R-:W-:Y:S02]  /*30e0*/  HADD2.F32 R174, -RZ, R82.H1_H1 ;  /* 0x30000052ffae7230 */ /* 0x000fe40000004100 */
[----:B-1----:R-:W-:Y:S01]  /*30f0*/  FMUL.FTZ R150, R150, R201 ;  /* 0x000000c996967220 */ /* 0x002fe20000410000 */
[----:B------:R-:W-:Y:S02]  /*3100*/  HADD2.F32 R173, -RZ, R83.H0_H0 ;  /* 0x20000053ffad7230 */ /* 0x000fe40000004100 */
[----:B------:R-:W-:Y:S01]  /*3110*/  FFMA.FTZ R125, R185, R167, R134 ;  /* 0x000000a7b97d7223 */ /* 0x000fe20000010086 */
[----:B------:R-:W-:Y:S01]  /*3120*/  FADD.FTZ R109, R109, -R105 ;  /* 0x800000696d6d7221 */ /* 0x000fe20000010000 */
[----:B------:R1:W2:Y:S01]  /*3130*/  MUFU.RCP R165, R184 ;  /* 0x000000b800a57308 */ /* 0x0002a20000001000 */
[--C-:B------:R-:W-:Y:S02]  /*3140*/  HADD2.F32 R171, -RZ, R76.reuse.H0_H0 ;  /* 0x2000004cffab7230 */ /* 0x100fe40000004100 */
[----:B---3--:R-:W-:Y:S01]  /*3150*/  FMUL.FTZ R116, R116, R121 ;  /* 0x0000007974747220 */ /* 0x008fe20000410000 */
[----:B------:R-:W-:-:S02]  /*3160*/  HADD2.F32 R170, -RZ, R76.H1_H1 ;  /* 0x3000004cffaa7230 */ /* 0x000fc40000004100 */
[----:B0-----:R-:W-:Y:S01]  /*3170*/  FMUL.FTZ R146, R146, R202 ;  /* 0x000000ca92927220 */ /* 0x001fe20000410000 */
[----:B------:R-:W-:Y:S02]  /*3180*/  HADD2.F32 R166, -RZ, R77.H1_H1 ;  /* 0x3000004dffa67230 */ /* 0x000fe40000004100 */
[----:B------:R-:W-:Y:S01]  /*3190*/  FMUL.FTZ R237, R99, R119 ;  /* 0x0000007763ed7220 */ /* 0x000fe20000410000 */
[----:B------:R-:W-:Y:S01]  /*31a0*/  HADD2.F32 R162, -RZ, R78.H1_H1 ;  /* 0x3000004effa27230 */ /* 0x000fe20000004100 */
[----:B------:R0:W3:Y:S01]  /*31b0*/  MUFU.RCP R136, R158 ;  /* 0x0000009e00887308 */ /* 0x0000e20000001000 */
[----:B-1----:R-:W-:Y:S01]  /*31c0*/  FMUL.FTZ R184, R184, R189 ;  /* 0x000000bdb8b87220 */ /* 0x002fe20000410000 */
[----:B----4-:R-:W-:Y:S01]  /*31d0*/  FMUL.FTZ R114, R114, R211 ;  /* 0x000000d372727220 */ /* 0x010fe20000410000 */
[----:B------:R-:W-:Y:S01]  /*31e0*/  FADD.FTZ R211, R212, R185 ;  /* 0x000000b9d4d37221 */ /* 0x000fe20000010000 */
[----:B------:R-:W-:Y:S02]  /*31f0*/  HADD2.F32 R154, -RZ, R72.H1_H1 ;  /* 0x30000048ff9a7230 */ /* 0x000fe40000004100 */
[----:B------:R-:W-:Y:S01]  /*3200*/  FMUL.FTZ R239, R100, R117 ;  /* 0x0000007564ef7220 */ /* 0x000fe20000410000 */
[----:B------:R-:W-:-:S02]  /*3210*/  HADD2.F32 R144, -RZ, R127.H0_H0 ;  /* 0x2000007fff907230 */ /* 0x000fc40000004100 */
[----:B------:R-:W-:Y:S01]  /*3220*/  FADD.FTZ R212, R211, R184 ;  /* 0x000000b8d3d47221 */ /* 0x000fe20000010000 */
[----:B------:R1:W4:Y:S01]  /*3230*/  MUFU.RCP R163, R183 ;  /* 0x000000b700a37308 */ /* 0x0003220000001000 */
[----:B------:R-:W-:Y:S02]  /*3240*/  HADD2.F32 R105, -RZ, R51.H0_H0 ;  /* 0x20000033ff697230 */ /* 0x000fe40000004100 */
[----:B--2---:R-:W-:Y:S01]  /*3250*/  FMUL.FTZ R165, R227, R165 ;  /* 0x000000a5e3a57220 */ /* 0x004fe20000410000 */
[----:B0-----:R-:W-:Y:S01]  /*3260*/  FMUL.FTZ R158, R158, R199 ;  /* 0x000000c79e9e7220 */ /* 0x001fe20000410000 */
[----:B------:R-:W-:Y:S01]  /*3270*/  FMUL.FTZ R240, R201, R116 ;  /* 0x00000074c9f07220 */ /* 0x000fe20000410000 */
[----:B------:R-:W-:Y:S01]  /*3280*/  FMUL.FTZ R241, R101, R115 ;  /* 0x0000007365f17220 */ /* 0x000fe20000410000 */
[----:B------:R-:W-:Y:S01]  /*3290*/  FFMA.FTZ R134, R184, R165, R125 ;  /* 0x000000a5b8867223 */ /* 0x000fe2000001007d */
[----:B------:R-:W-:Y:S01]  /*32a0*/  FADD.FTZ R105, R144, -R105 ;  /* 0x8000006990697221 */ /* 0x000fe20000010000 */
[----:B------:R0:W2:Y:S01]  /*32b0*/  MUFU.RCP R161, R182 ;  /* 0x000000b600a17308 */ /* 0x0000a20000001000 */
[----:B-1----:R-:W-:Y:S01]  /*32c0*/  FMUL.FTZ R183, R183, R89 ;  /* 0x00000059b7b77220 */ /* 0x002fe20000410000 */
[----:B---3--:R-:W-:Y:S01]  /*32d0*/  FMUL.FTZ R120, R120, R136 ;  /* 0x0000008878787220 */ /* 0x008fe20000410000 */
[----:B------:R-:W-:-:S02]  /*32e0*/  HADD2.F32 R136, -RZ, R69.H0_H0 ;  /* 0x20000045ff887230 */ /* 0x000fc40000004100 */
[----:B------:R-:W-:Y:S01]  /*32f0*/  FMUL.FTZ R242, R202, R114 ;  /* 0x00000072caf27220 */ /* 0x000fe20000410000 */
[----:B------:R-:W-:Y:S01]  /*3300*/  FADD.FTZ R211, R212, R183 ;  /* 0x000000b7d4d37221 */ /* 0x000fe20000010000 */
[----:B------:R-:W-:Y:S02]  /*3310*/  HADD2.F32 R144, -RZ, R75.H0_H0 ;  /* 0x2000004bff907230 */ /* 0x000fe40000004100 */
[----:B------:R-:W-:Y:S01]  /*3320*/  FMUL.FTZ R236, R199, R120 ;  /* 0x00000078c7ec7220 */ /* 0x000fe20000410000 */
[----:B------:R1:W3:Y:S01]  /*3330*/  MUFU.RCP R159, R181 ;  /* 0x000000b5009f7308 */ /* 0x0002e20000001000 */
[----:B0-----:R-:W-:Y:S01]  /*3340*/  FMUL.FTZ R182, R182, R190 ;  /* 0x000000beb6b67220 */ /* 0x001fe20000410000 */
[----:B----4-:R-:W-:-:S03]  /*3350*/  FMUL.FTZ R163, R226, R163 ;  /* 0x000000a3e2a37220 */ /* 0x010fc60000410000 */
[----:B------:R-:W-:Y:S01]  /*3360*/  FADD.FTZ R212, R211, R182 ;  /* 0x000000b6d3d47221 */ /* 0x000fe20000010000 */
[----:B------:R-:W-:Y:S02]  /*3370*/  FFMA.FTZ R125, R183, R163, R134 ;  /* 0x000000a3b77d7223 */ /* 0x000fe40000010086 */
[----:B------:R0:W4:Y:S01]  /*3380*/  MUFU.RCP R121, R138 ;  /* 0x0000008a00797308 */ /* 0x0001220000001000 */
[----:B-1----:R-:W-:Y:S01]  /*3390*/  FMUL.FTZ R181, R181, R90 ;  /* 0x0000005ab5b57220 */ /* 0x002fe20000410000 */
[----:B--2---:R-:W-:-:S04]  /*33a0*/  FMUL.FTZ R161, R225, R161 ;  /* 0x000000a1e1a17220 */ /* 0x004fc80000410000 */
[----:B------:R-:W-:Y:S01]  /*33b0*/  FFMA.FTZ R134, R182, R161, R125 ;  /* 0x000000a1b6867223 */ /* 0x000fe2000001007d */
[----:B------:R-:W-:Y:S01]  /*33c0*/  FADD.FTZ R125, R212, R181 ;  /* 0x000000b5d47d7221 */ /* 0x000fe20000010000 */
[----:B------:R1:W2:Y:S01]  /*33d0*/  MUFU.RCP R135, R168 ;  /* 0x000000a800877308 */ /* 0x0002a20000001000 */
[----:B0-----:R-:W-:Y:S01]  /*33e0*/  FMUL.FTZ R138, R138, R205 ;  /* 0x000000cd8a8a7220 */ /* 0x001fe20000410000 */
[----:B---3--:R-:W-:-:S06]  /*33f0*/  FMUL.FTZ R159, R224, R159 ;  /* 0x0000009fe09f7220 */ /* 0x008fcc0000410000 */
[----:B------:R0:W3:Y:S01]  /*3400*/  MUFU.RCP R155, R179 ;  /* 0x000000b3009b7308 */ /* 0x0000e20000001000 */
[----:B-1----:R-:W-:Y:S01]  /*3410*/  FMUL.FTZ R168, R168, R96 ;  /* 0x00000060a8a87220 */ /* 0x002fe20000410000 */
[----:B----4-:R-:W-:Y:S01]  /*3420*/  FMUL.FTZ R110, R110, R121 ;  /* 0x000000796e6e7220 */ /* 0x010fe20000410000 */
[----:B------:R-:W-:Y:S01]  /*3430*/  FFMA.FTZ R121, R181, R159, R134 ;  /* 0x0000009fb5797223 */ /* 0x000fe20000010086 */
[----:B------:R-:W-:Y:S02]  /*3440*/  HADD2.F32 R134, -RZ, R69.H1_H1 ;  /* 0x30000045ff867230 */ /* 0x000fe40000004100 */
[----:B------:R-:W-:Y:S01]  /*3450*/  FMUL.FTZ R246, R205, R110 ;  /* 0x0000006ecdf67220 */ /* 0x000fe20000410000 */
[----:B------:R-:W-:Y:S01]  /*3460*/  FFMA.FTZ R212, R180, R157, R121 ;  /* 0x0000009db4d47223 */ /* 0x000fe20000010079 */
[----:B------:R1:W4:Y:S01]  /*3470*/  MUFU.RCP R123, R136 ;  /* 0x00000088007b7308 */ /* 0x0003220000001000 */
[----:B0-----:R-:W-:Y:S01]  /*3480*/  FMUL.FTZ R179, R179, R91 ;  /* 0x0000005bb3b37220 */ /* 0x001fe20000410000 */
[----:B--2---:R-:W-:Y:S01]  /*3490*/  FMUL.FTZ R135, R214, R135 ;  /* 0x00000087d6877220 */ /* 0x004fe20000410000 */
[----:B------:R-:W-:Y:S01]  /*34a0*/  FADD.FTZ R214, R125, R180 ;  /* 0x000000b47dd67221 */ /* 0x000fe20000010000 */
[----:B------:R-:W-:-:S02]  /*34b0*/  HADD2.F32 R125, -RZ, R70.H1_H1 ;  /* 0x30000046ff7d7230 */ /* 0x000fc40000004100 */
[----:B------:R-:W-:Y:S02]  /*34c0*/  FMUL.FTZ R231, R96, R135 ;  /* 0x0000008760e77220 */ /* 0x000fe40000410000 */
[----:B------:R0:W2:Y:S01]  /*34d0*/  MUFU.RCP R153, R178 ;  /* 0x000000b200997308 */ /* 0x0000a20000001000 */
[----:B-1----:R-:W-:Y:S01]  /*34e0*/  FMUL.FTZ R136, R136, R204 ;  /* 0x000000cc88887220 */ /* 0x002fe20000410000 */
[----:B---3--:R-:W-:-:S04]  /*34f0*/  FMUL.FTZ R155, R223, R155 ;  /* 0x0000009bdf9b7220 */ /* 0x008fc80000410000 */
[----:B------:R-:W-:Y:S02]  /*3500*/  FFMA.FTZ R121, R179, R155, R212 ;  /* 0x0000009bb3797223 */ /* 0x000fe400000100d4 */
[----:B------:R1:W3:Y:S01]  /*3510*/  MUFU.RCP R151, R177 ;  /* 0x000000b100977308 */ /* 0x0002e20000001000 */
[----:B0-----:R-:W-:Y:S01]  /*3520*/  FMUL.FTZ R178, R178, R192 ;  /* 0x000000c0b2b27220 */ /* 0x001fe20000410000 */
[----:B----4-:R-:W-:Y:S01]  /*3530*/  FMUL.FTZ R109, R109, R123 ;  /* 0x0000007b6d6d7220 */ /* 0x010fe20000410000 */
[----:B------:R-:W-:-:S03]  /*3540*/  FADD.FTZ R123, R214, R179 ;  /* 0x000000b3d67b7221 */ /* 0x000fc60000010000 */
[----:B------:R-:W-:Y:S01]  /*3550*/  FMUL.FTZ R247, R204, R109 ;  /* 0x0000006dccf77220 */ /* 0x000fe20000410000 */
[----:B------:R-:W-:Y:S01]  /*3560*/  FADD.FTZ R214, R123, R178 ;  /* 0x000000b27bd67221 */ /* 0x000fe20000010000 */
[----:B------:R0:W4:Y:S01]  /*3570*/  MUFU.RCP R149, R176 ;  /* 0x000000b000957308 */ /* 0x0001220000001000 */
[----:B-1----:R-:W-:Y:S01]  /*3580*/  FMUL.FTZ R177, R177, R92 ;  /* 0x0000005cb1b17220 */ /* 0x002fe20000410000 */
[----:B--2---:R-:W-:-:S03]  /*3590*/  FMUL.FTZ R153, R222, R153 ;  /* 0x00000099de997220 */ /* 0x004fc60000410000 */
[----:B------:R-:W-:Y:S01]  /*35a0*/  FADD.FTZ R123, R214, R177 ;  /* 0x000000b1d67b7221 */ /* 0x000fe20000010000 */
[----:B------:R-:W-:Y:S02]  /*35b0*/  FFMA.FTZ R212, R178, R153, R121 ;  /* 0x00000099b2d47223 */ /* 0x000fe40000010079 */
[----:B------:R1:W2:Y:S01]  /*35c0*/  MUFU.RCP R141, R172 ;  /* 0x000000ac008d7308 */ /* 0x0002a20000001000 */
[----:B0-----:R-:W-:Y:S01]  /*35d0*/  FMUL.FTZ R176, R176, R193 ;  /* 0x000000c1b0b07220 */ /* 0x001fe20000410000 */
[----:B---3--:R-:W-:-:S04]  /*35e0*/  FMUL.FTZ R151, R221, R151 ;  /* 0x00000097dd977220 */ /* 0x008fc80000410000 */
[-C--:B------:R-:W-:Y:S01]  /*35f0*/  FFMA.FTZ R121, R177, R151.reuse, R212 ;  /* 0x00000097b1797223 */ /* 0x080fe200000100d4 */
[----:B------:R-:W-:Y:S01]  /*3600*/  FMUL.FTZ R221, R92, R151 ;  /* 0x000000975cdd7220 */ /* 0x000fe20000410000 */
[----:B------:R0:W3:Y:S01]  /*3610*/  MUFU.RCP R147, R175 ;  /* 0x000000af00937308 */ /* 0x0000e20000001000 */
[----:B-1----:R-:W-:Y:S01]  /*3620*/  FMUL.FTZ R172, R172, R195 ;  /* 0x000000c3acac7220 */ /* 0x002fe20000410000 */
[----:B----4-:R-:W-:Y:S01]  /*3630*/  FMUL.FTZ R149, R220, R149 ;  /* 0x00000095dc957220 */ /* 0x010fe20000410000 */
[----:B------:R-:W-:-:S03]  /*3640*/  FMUL.FTZ R220, R192, R153 ;  /* 0x00000099c0dc7220 */ /* 0x000fc60000410000 */
[-C--:B------:R-:W-:Y:S01]  /*3650*/  FFMA.FTZ R214, R176, R149.reuse, R121 ;  /* 0x00000095b0d67223 */ /* 0x080fe20000010079 */
[----:B------:R-:W-:Y:S01]  /*3660*/  FMUL.FTZ R222, R193, R149 ;  /* 0x00000095c1de7220 */ /* 0x000fe20000410000 */
[----:B------:R1:W4:Y:S01]  /*3670*/  MUFU.RCP R145, R174 ;  /* 0x000000ae00917308 */ /* 0x0003220000001000 */
[----:B0-----:R-:W-:Y:S01]  /*3680*/  FMUL.FTZ R175, R175, R93 ;  /* 0x0000005dafaf7220 */ /* 0x001fe20000410000 */
[----:B--2---:R-:W-:Y:S01]  /*3690*/  FMUL.FTZ R141, R216, R141 ;  /* 0x0000008dd88d7220 */ /* 0x004fe20000410000 */
[----:B------:R-:W-:-:S03]  /*36a0*/  FADD.FTZ R216, R123, R176 ;  /* 0x000000b07bd87221 */ /* 0x000fc60000010000 */
[----:B------:R-:W-:Y:S01]  /*36b0*/  FMUL.FTZ R226, R195, R141 ;  /* 0x0000008dc3e27220 */ /* 0x000fe20000410000 */
[----:B------:R-:W-:Y:S01]  /*36c0*/  FADD.FTZ R123, R216, R175 ;  /* 0x000000afd87b7221 */ /* 0x000fe20000010000 */
[----:B------:R0:W2:Y:S01]  /*36d0*/  MUFU.RCP R143, R173 ;  /* 0x000000ad008f7308 */ /* 0x0000a20000001000 */
[----:B-1----:R-:W-:Y:S01]  /*36e0*/  FMUL.FTZ R174, R174, R194 ;  /* 0x000000c2aeae7220 */ /* 0x002fe20000410000 */
[----:B---3--:R-:W-:Y:S01]  /*36f0*/  FMUL.FTZ R147, R219, R147 ;  /* 0x00000093db937220 */ /* 0x008fe20000410000 */
[----:B------:R-:W-:Y:S02]  /*3700*/  FMUL.FTZ R219, R91, R155 ;  /* 0x0000009b5bdb7220 */ /* 0x000fe40000410000 */
[----:B------:R-:W-:Y:S01]  /*3710*/  FADD.FTZ R216, R123, R174 ;  /* 0x000000ae7bd87221 */ /* 0x000fe20000010000 */
[----:B------:R-:W-:Y:S01]  /*3720*/  FFMA.FTZ R121, R175, R147, R214 ;  /* 0x00000093af797223 */ /* 0x000fe200000100d6 */
[----:B------:R-:W-:Y:S01]  /*3730*/  HADD2.F32 R123, -RZ, R71.H0_H0 ;  /* 0x20000047ff7b7230 */ /* 0x000fe20000004100 */
[----:B------:R1:W3:Y:S01]  /*3740*/  MUFU.RCP R139, R171 ;  /* 0x000000ab008b7308 */ /* 0x0002e20000001000 */
[----:B0-----:R-:W-:Y:S01]  /*3750*/  FMUL.FTZ R173, R173, R94 ;  /* 0x0000005eadad7220 */ /* 0x001fe20000410000 */
[----:B----4-:R-:W-:Y:S01]  /*3760*/  FMUL.FTZ R145, R218, R145 ;  /* 0x00000091da917220 */ /* 0x010fe20000410000 */
[----:B------:R-:W-:-:S03]  /*3770*/  FMUL.FTZ R223, R93, R147 ;  /* 0x000000935ddf7220 */ /* 0x000fc60000410000 */
[----:B------:R-:W-:Y:S01]  /*3780*/  FFMA.FTZ R214, R174, R145, R121 ;  /* 0x00000091aed67223 */ /* 0x000fe20000010079 */
[----:B------:R-:W-:Y:S01]  /*3790*/  FADD.FTZ R121, R216, R173 ;  /* 0x000000add8797221 */ /* 0x000fe20000010000 */
[----:B------:R0:W4:Y:S01]  /*37a0*/  MUFU.RCP R137, R170 ;  /* 0x000000aa00897308 */ /* 0x0001220000001000 */
[----:B-1----:R-:W-:Y:S01]  /*37b0*/  FMUL.FTZ R171, R171, R95 ;  /* 0x0000005fabab7220 */ /* 0x002fe20000410000 */
[----:B--2---:R-:W-:Y:S01]  /*37c0*/  FMUL.FTZ R143, R217, R143 ;  /* 0x0000008fd98f7220 */ /* 0x004fe20000410000 */
[----:B------:R-:W-:Y:S01]  /*37d0*/  FADD.FTZ R216, R121, R172 ;  /* 0x000000ac79d87221 */ /* 0x000fe20000010000 */
[----:B------:R-:W-:Y:S02]  /*37e0*/  HADD2.F32 R121, -RZ, R71.H1_H1 ;  /* 0x30000047ff797230 */ /* 0x000fe40000004100 */
[----:B------:R-:W-:Y:S01]  /*37f0*/  FMUL.FTZ R224, R194, R145 ;  /* 0x00000091c2e07220 */ /* 0x000fe20000410000 */
[----:B------:R-:W-:Y:S01]  /*3800*/  FFMA.FTZ R217, R173, R143, R214 ;  /* 0x0000008fadd97223 */ /* 0x000fe200000100d6 */
[----:B------:R-:W-:Y:S01]  /*3810*/  FADD.FTZ R216, R216, R171 ;  /* 0x000000abd8d87221 */ /* 0x000fe20000010000 */
[----:B------:R1:W2:Y:S01]  /*3820*/  MUFU.RCP R133, R166 ;  /* 0x000000a600857308 */ /* 0x0002a20000001000 */
[----:B0-----:R-:W-:Y:S01]  /*3830*/  FMUL.FTZ R170, R170, R196 ;  /* 0x000000c4aaaa7220 */ /* 0x001fe20000410000 */
[----:B---3--:R-:W-:Y:S01]  /*3840*/  FMUL.FTZ R139, R142, R139 ;  /* 0x0000008b8e8b7220 */ /* 0x008fe20000410000 */
[----:B------:R-:W-:Y:S01]  /*3850*/  FFMA.FTZ R217, R172, R141, R217 ;  /* 0x0000008dacd97223 */ /* 0x000fe200000100d9 */
[----:B------:R-:W-:-:S02]  /*3860*/  HADD2.F32 R142, -RZ, R75.H1_H1 ;  /* 0x3000004bff8e7230 */ /* 0x000fc40000004100 */
[----:B------:R-:W-:Y:S01]  /*3870*/  FADD.FTZ R216, R216, R170 ;  /* 0x000000aad8d87221 */ /* 0x000fe20000010000 */
[----:B------:R-:W-:Y:S01]  /*3880*/  FMUL.FTZ R225, R94, R143 ;  /* 0x0000008f5ee17220 */ /* 0x000fe20000410000 */
[----:B------:R-:W-:Y:S01]  /*3890*/  FFMA.FTZ R217, R171, R139, R217 ;  /* 0x0000008babd97223 */ /* 0x000fe200000100d9 */
[----:B------:R0:W3:Y:S01]  /*38a0*/  MUFU.RCP R211, R134 ;  /* 0x0000008600d37308 */ /* 0x0000e20000001000 */
[----:B-1----:R-:W-:Y:S01]  /*38b0*/  FMUL.FTZ R166, R166, R197 ;  /* 0x000000c5a6a67220 */ /* 0x002fe20000410000 */
[----:B----4-:R-:W-:Y:S01]  /*38c0*/  FMUL.FTZ R137, R215, R137 ;  /* 0x00000089d7897220 */ /* 0x010fe20000410000 */
[----:B------:R-:W-:Y:S01]  /*38d0*/  FADD.FTZ R216, R216, R168 ;  /* 0x000000a8d8d87221 */ /* 0x000fe20000010000 */
[----:B------:R-:W-:Y:S02]  /*38e0*/  FMUL.FTZ R227, R95, R139 ;  /* 0x0000008b5fe37220 */ /* 0x000fe40000410000 */
[----:B------:R-:W-:Y:S01]  /*38f0*/  FFMA.FTZ R217, R170, R137, R217 ;  /* 0x00000089aad97223 */ /* 0x000fe200000100d9 */
[----:B------:R-:W-:Y:S01]  /*3900*/  FADD.FTZ R216, R216, R166 ;  /* 0x000000a6d8d87221 */ /* 0x000fe20000010000 */
[----:B------:R1:W4:Y:S01]  /*3910*/  MUFU.RCP R124, R162 ;  /* 0x000000a2007c7308 */ /* 0x0003220000001000 */
[----:B0-----:R-:W-:Y:S01]  /*3920*/  FMUL.FTZ R134, R134, R207 ;  /* 0x000000cf86867220 */ /* 0x001fe20000410000 */
[----:B--2---:R-:W-:Y:S01]  /*3930*/  FMUL.FTZ R133, R213, R133 ;  /* 0x00000085d5857220 */ /* 0x004fe20000410000 */
[----:B------:R-:W-:Y:S01]  /*3940*/  FFMA.FTZ R217, R168, R135, R217 ;  /* 0x00000087a8d97223 */ /* 0x000fe200000100d9 */
[----:B------:R-:W-:-:S02]  /*3950*/  FMUL.FTZ R228, R196, R137 ;  /* 0x00000089c4e47220 */ /* 0x000fc40000410000 */
[-C--:B------:R-:W-:Y:S01]  /*3960*/  FMUL.FTZ R232, R197, R133.reuse ;  /* 0x00000085c5e87220 */ /* 0x080fe20000410000 */
[----:B------:R-:W-:Y:S01]  /*3970*/  FFMA.FTZ R217, R166, R133, R217 ;  /* 0x00000085a6d97223 */ /* 0x000fe200000100d9 */
[----:B------:R0:W2:Y:S01]  /*3980*/  MUFU.RCP R127, R154 ;  /* 0x0000009a007f7308 */ /* 0x0000a20000001000 */
[----:B-1----:R-:W-:Y:S01]  /*3990*/  FMUL.FTZ R162, R162, R198 ;  /* 0x000000c6a2a27220 */ /* 0x002fe20000410000 */
[----:B---3--:R-:W-:Y:S01]  /*39a0*/  FMUL.FTZ R108, R108, R211 ;  /* 0x000000d36c6c7220 */ /* 0x008fe20000410000 */
[----:B------:R-:W-:Y:S01]  /*39b0*/  FADD.FTZ R211, R216, R164 ;  /* 0x000000a4d8d37221 */ /* 0x000fe20000010000 */
[----:B------:R-:W-:Y:S01]  /*39c0*/  FFMA.FTZ R217, R164, R126, R217 ;  /* 0x0000007ea4d97223 */ /* 0x000fe200000100d9 */
[----:B------:R-:W-:Y:S01]  /*39d0*/  FMUL.FTZ R216, R190, R161 ;  /* 0x000000a1bed87220 */ /* 0x000fe20000410000 */
[----:B------:R-:W-:Y:S01]  /*39e0*/  FMUL.FTZ R248, R207, R108 ;  /* 0x0000006ccff87220 */ /* 0x000fe20000410000 */
[----:B------:R-:W-:Y:S01]  /*39f0*/  FADD.FTZ R211, R211, R162 ;  /* 0x000000a2d3d37221 */ /* 0x000fe20000010000 */
[----:B------:R1:W3:Y:S01]  /*3a00*/  MUFU.RCP R218, R144 ;  /* 0x0000009000da7308 */ /* 0x0002e20000001000 */
[----:B0-----:R-:W-:Y:S01]  /*3a10*/  FMUL.FTZ R154, R154, R200 ;  /* 0x000000c89a9a7220 */ /* 0x001fe20000410000 */
[----:B----4-:R-:W-:Y:S01]  /*3a20*/  FMUL.FTZ R124, R140, R124 ;  /* 0x0000007c8c7c7220 */ /* 0x010fe20000410000 */
[----:B------:R-:W-:Y:S01]  /*3a30*/  FADD.FTZ R211, R211, R160 ;  /* 0x000000a0d3d37221 */ /* 0x000fe20000010000 */
[----:B------:R-:W-:-:S02]  /*3a40*/  HADD2.F32 R140, -RZ, R68.H0_H0 ;  /* 0x20000044ff8c7230 */ /* 0x000fc40000004100 */
[----:B------:R-:W-:Y:S01]  /*3a50*/  FFMA.FTZ R217, R162, R124, R217 ;  /* 0x0000007ca2d97223 */ /* 0x000fe200000100d9 */
[----:B------:R-:W-:Y:S01]  /*3a60*/  FADD.FTZ R211, R211, R158 ;  /* 0x0000009ed3d37221 */ /* 0x000fe20000010000 */
[----:B------:R0:W4:Y:S01]  /*3a70*/  MUFU.RCP R215, R121 ;  /* 0x0000007900d77308 */ /* 0x0001220000001000 */
[----:B-1----:R-:W-:Y:S01]  /*3a80*/  FMUL.FTZ R144, R144, R102 ;  /* 0x0000006690907220 */ /* 0x002fe20000410000 */
[----:B------:R-:W-:Y:S01]  /*3a90*/  FFMA.FTZ R217, R160, R122, R217 ;  /* 0x0000007aa0d97223 */ /* 0x000fe200000100d9 */
[----:B--2---:R-:W-:Y:S01]  /*3aa0*/  FMUL.FTZ R118, R118, R127 ;  /* 0x0000007f76767220 */ /* 0x004fe20000410000 */
[----:B------:R-:W-:Y:S01]  /*3ab0*/  FADD.FTZ R211, R211, R156 ;  /* 0x0000009cd3d37221 */ /* 0x000fe20000010000 */
[----:B------:R-:W-:Y:S01]  /*3ac0*/  FMUL.FTZ R234, R198, R124 ;  /* 0x0000007cc6ea7220 */ /* 0x000fe20000410000 */
[----:B------:R-:W-:Y:S01]  /*3ad0*/  FFMA.FTZ R217, R158, R120, R217 ;  /* 0x000000789ed97223 */ /* 0x000fe200000100d9 */
[----:B------:R-:W-:Y:S01]  /*3ae0*/  FMUL.FTZ R238, R200, R118 ;  /* 0x00000076c8ee7220 */ /* 0x000fe20000410000 */
[----:B------:R1:W2:Y:S01]  /*3af0*/  MUFU.RCP R127, R140 ;  /* 0x0000008c007f7308 */ /* 0x0002a20000001000 */
[----:B------:R-:W-:Y:S01]  /*3b00*/  FADD.FTZ R211, R211, R154 ;  /* 0x0000009ad3d37221 */ /* 0x000fe20000010000 */
[----:B------:R-:W-:Y:S01]  /*3b10*/  FFMA.FTZ R217, R156, R119, R217 ;  /* 0x000000779cd97223 */ /* 0x000fe200000100d9 */
[----:B---3--:R-:W-:Y:S01]  /*3b20*/  FMUL.FTZ R113, R113, R218 ;  /* 0x000000da71717220 */ /* 0x008fe20000410000 */
[----:B0-----:R-:W-:Y:S01]  /*3b30*/  FMUL.FTZ R121, R121, R210 ;  /* 0x000000d279797220 */ /* 0x001fe20000410000 */
[----:B------:R-:W-:Y:S01]  /*3b40*/  FADD.FTZ R211, R211, R152 ;  /* 0x00000098d3d37221 */ /* 0x000fe20000010000 */
[----:B------:R-:W-:Y:S01]  /*3b50*/  FFMA.FTZ R217, R154, R118, R217 ;  /* 0x000000769ad97223 */ /* 0x000fe200000100d9 */
[----:B------:R-:W-:Y:S01]  /*3b60*/  FMUL.FTZ R218, R191, R157 ;  /* 0x0000009dbfda7220 */ /* 0x000fe20000410000 */
[----:B------:R0:W3:Y:S01]  /*3b70*/  MUFU.RCP R213, R142 ;  /* 0x0000008e00d57308 */ /* 0x0000e20000001000 */
[----:B------:R-:W-:Y:S01]  /*3b80*/  FADD.FTZ R211, R211, R150 ;  /* 0x00000096d3d37221 */ /* 0x000fe20000010000 */
[----:B------:R-:W-:Y:S01]  /*3b90*/  FFMA.FTZ R217, R152, R117, R217 ;  /* 0x0000007598d97223 */ /* 0x000fe200000100d9 */
[----:B----4-:R-:W-:Y:S01]  /*3ba0*/  FMUL.FTZ R104, R104, R215 ;  /* 0x000000d768687220 */ /* 0x010fe20000410000 */
[----:B-1----:R-:W-:Y:S01]  /*3bb0*/  FMUL.FTZ R140, R140, R103 ;  /* 0x000000678c8c7220 */ /* 0x002fe20000410000 */
[----:B------:R-:W-:Y:S01]  /*3bc0*/  FADD.FTZ R211, R211, R148 ;  /* 0x00000094d3d37221 */ /* 0x000fe20000010000 */
[----:B------:R-:W-:Y:S01]  /*3bd0*/  FFMA.FTZ R217, R150, R116, R217 ;  /* 0x0000007496d97223 */ /* 0x000fe200000100d9 */
[----:B------:R-:W-:Y:S01]  /*3be0*/  FMUL.FTZ R243, R102, R113 ;  /* 0x0000007166f37220 */ /* 0x000fe20000410000 */
[----:B------:R1:W4:Y:S01]  /*3bf0*/  MUFU.RCP R214, R123 ;  /* 0x0000007b00d67308 */ /* 0x0003220000001000 */
[----:B------:R-:W-:Y:S01]  /*3c00*/  FADD.FTZ R211, R211, R146 ;  /* 0x00000092d3d37221 */ /* 0x000fe20000010000 */
[----:B------:R-:W-:Y:S01]  /*3c10*/  FFMA.FTZ R217, R148, R115, R217 ;  /* 0x0000007394d97223 */ /* 0x000fe200000100d9 */
[----:B--2---:R-:W-:Y:S01]  /*3c20*/  FMUL.FTZ R111, R111, R127 ;  /* 0x0000007f6f6f7220 */ /* 0x004fe20000410000 */
[----:B------:R-:W-:-:S02]  /*3c30*/  HADD2.F32 R127, -RZ, R70.H0_H0 ;  /* 0x20000046ff7f7230 */ /* 0x000fc40000004100 */
[----:B0-----:R-:W-:Y:S01]  /*3c40*/  FMUL.FTZ R142, R142, R203 ;  /* 0x000000cb8e8e7220 */ /* 0x001fe20000410000 */
[----:B------:R-:W-:Y:S01]  /*3c50*/  FFMA.FTZ R217, R146, R114, R217 ;  /* 0x0000007292d97223 */ /* 0x000fe200000100d9 */
[----:B------:R-:W-:Y:S01]  /*3c60*/  FADD.FTZ R229, R211, R144 ;  /* 0x00000090d3e57221 */ /* 0x000fe20000010000 */
[----:B------:R0:W2:Y:S01]  /*3c70*/  MUFU.RCP R212, R127 ;  /* 0x0000007f00d47308 */ /* 0x0000a20000001000 */
[----:B-1----:R-:W-:Y:S01]  /*3c80*/  FMUL.FTZ R123, R123, R208 ;  /* 0x000000d07b7b7220 */ /* 0x002fe20000410000 */
[----:B---3--:R-:W-:Y:S01]  /*3c90*/  FMUL.FTZ R112, R112, R213 ;  /* 0x000000d570707220 */ /* 0x008fe20000410000 */
[----:B------:R-:W-:Y:S01]  /*3ca0*/  FFMA.FTZ R215, R144, R113, R217 ;  /* 0x0000007190d77223 */ /* 0x000fe200000100d9 */
[----:B------:R-:W-:Y:S01]  /*3cb0*/  FADD.FTZ R229, R229, R142 ;  /* 0x0000008ee5e57221 */ /* 0x000fe20000010000 */
[----:B------:R-:W-:Y:S01]  /*3cc0*/  FMUL.FTZ R211, R187, R0 ;  /* 0x00000000bbd37220 */ /* 0x000fe20000410000 */
[----:B------:R-:W-:Y:S01]  /*3cd0*/  FMUL.FTZ R217, R90, R159 ;  /* 0x0000009f5ad97220 */ /* 0x000fe20000410000 */
[----:B------:R-:W-:Y:S01]  /*3ce0*/  FFMA.FTZ R215, R142, R112, R215 ;  /* 0x000000708ed77223 */ /* 0x000fe200000100d7 */
[----:B------:R1:W3:Y:S01]  /*3cf0*/  MUFU.RCP R213, R125 ;  /* 0x0000007d00d57308 */ /* 0x0002e20000001000 */
[----:B------:R-:W-:Y:S01]  /*3d00*/  FADD.FTZ R229, R229, R140 ;  /* 0x0000008ce5e57221 */ /* 0x000fe20000010000 */
[----:B0-----:R-:W-:Y:S01]  /*3d10*/  FMUL.FTZ R127, R127, R206 ;  /* 0x000000ce7f7f7220 */ /* 0x001fe20000410000 */
[----:B------:R-:W-:Y:S01]  /*3d20*/  FFMA.FTZ R230, R140, R111, R215 ;  /* 0x0000006f8ce67223 */ /* 0x000fe200000100d7 */
[----:B----4-:R-:W-:Y:S01]  /*3d30*/  FMUL.FTZ R105, R105, R214 ;  /* 0x000000d669697220 */ /* 0x010fe20000410000 */
[----:B------:R-:W-:Y:S01]  /*3d40*/  FADD.FTZ R229, R229, R138 ;  /* 0x0000008ae5e57221 */ /* 0x000fe20000010000 */
[----:B------:R-:W-:Y:S01]  /*3d50*/  FMUL.FTZ R214, R189, R165 ;  /* 0x000000a5bdd67220 */ /* 0x000fe20000410000 */
[----:B------:R-:W-:Y:S01]  /*3d60*/  FFMA.FTZ R230, R138, R110, R230 ;  /* 0x0000006e8ae67223 */ /* 0x000fe200000100e6 */
[----:B------:R-:W-:Y:S01]  /*3d70*/  FMUL.FTZ R215, R89, R163 ;  /* 0x000000a359d77220 */ /* 0x000fe20000410000 */
[----:B------:R-:W-:Y:S01]  /*3d80*/  FADD.FTZ R229, R229, R136 ;  /* 0x00000088e5e57221 */ /* 0x000fe20000010000 */
[----:B--2---:R-:W-:Y:S01]  /*3d90*/  FMUL.FTZ R107, R107, R212 ;  /* 0x000000d46b6b7220 */ /* 0x004fe20000410000 */
[----:B------:R-:W-:Y:S01]  /*3da0*/  FFMA.FTZ R230, R136, R109, R230 ;  /* 0x0000006d88e67223 */ /* 0x000fe200000100e6 */
[----:B-1----:R-:W-:Y:S01]  /*3db0*/  FMUL.FTZ R125, R125, R209 ;  /* 0x000000d17d7d7220 */ /* 0x002fe20000410000 */
[----:B------:R-:W-:Y:S01]  /*3dc0*/  FADD.FTZ R229, R229, R134 ;  /* 0x00000086e5e57221 */ /* 0x000fe20000010000 */
[----:B------:R-:W-:Y:S01]  /*3dd0*/  FMUL.FTZ R212, R188, R169 ;  /* 0x000000a9bcd47220 */ /* 0x000fe20000410000 */
[----:B------:R-:W-:Y:S01]  /*3de0*/  FFMA.FTZ R230, R134, R108, R230 ;  /* 0x0000006c86e67223 */ /* 0x000fe200000100e6 */
[----:B------:R-:W-:Y:S01]  /*3df0*/  FMUL.FTZ R244, R203, R112 ;  /* 0x00000070cbf47220 */ /* 0x000fe20000410000 */
[----:B------:R-:W-:Y:S01]  /*3e00*/  FADD.FTZ R229, R229, R127 ;  /* 0x0000007fe5e57221 */ /* 0x000fe20000010000 */
[----:B---3--:R-:W-:Y:S01]  /*3e10*/  FMUL.FTZ R106, R106, R213 ;  /* 0x000000d56a6a7220 */ /* 0x008fe20000410000 */
[----:B------:R-:W-:Y:S01]  /*3e20*/  FFMA.FTZ R230, R127, R107, R230 ;  /* 0x0000006b7fe67223 */ /* 0x000fe200000100e6 */
[----:B------:R-:W-:Y:S01]  /*3e30*/  FMUL.FTZ R213, R88, R167 ;  /* 0x000000a758d57220 */ /* 0x000fe20000410000 */
[----:B------:R-:W-:Y:S01]  /*3e40*/  FADD.FTZ R229, R229, R125 ;  /* 0x0000007de5e57221 */ /* 0x000fe20000010000 */
[----:B------:R-:W-:Y:S01]  /*3e50*/  FMUL.FTZ R245, R103, R111 ;  /* 0x0000006f67f57220 */ /* 0x000fe20000410000 */
[-C--:B------:R-:W-:Y:S01]  /*3e60*/  FFMA.FTZ R230, R125, R106.reuse, R230 ;  /* 0x0000006a7de67223 */ /* 0x080fe200000100e6 */
[----:B------:R-:W-:Y:S01]  /*3e70*/  FMUL.FTZ R249, R206, R107 ;  /* 0x0000006bcef97220 */ /* 0x000fe20000410000 */
[----:B------:R-:W-:Y:S01]  /*3e80*/  FADD.FTZ R229, R229, R123 ;  /* 0x0000007be5e57221 */ /* 0x000fe20000010000 */
[----:B------:R-:W-:Y:S01]  /*3e90*/  FMUL.FTZ R250, R209, R106 ;  /* 0x0000006ad1fa7220 */ /* 0x000fe20000410000 */
[-C--:B------:R-:W-:Y:S01]  /*3ea0*/  FFMA.FTZ R230, R123, R105.reuse, R230 ;  /* 0x000000697be67223 */ /* 0x080fe200000100e6 */
[----:B------:R-:W-:Y:S01]  /*3eb0*/  FMUL.FTZ R251, R208, R105 ;  /* 0x00000069d0fb7220 */ /* 0x000fe20000410000 */
[----:B------:R-:W-:Y:S01]  /*3ec0*/  FADD.FTZ R229, R229, R121 ;  /* 0x00000079e5e57221 */ /* 0x000fe20000010000 */
[-C--:B------:R-:W-:Y:S01]  /*3ed0*/  FMUL.FTZ R252, R210, R104.reuse ;  /* 0x00000068d2fc7220 */ /* 0x080fe20000410000 */
[----:B------:R-:W-:-:S07]  /*3ee0*/  FFMA.FTZ R230, R121, R104, R230 ;  /* 0x0000006879e67223 */ /* 0x000fce00000100e6 */
.L_x_317:
[----:B------:R-:W-:Y:S01]  /*3ef0*/  FADD.FTZ R6, R206, R6 ;  /* 0x00000006ce067221 */ /* 0x000fe20000010000 */
[----:B------:R-:W-:Y:S01]  /*3f00*/  FADD.FTZ R7, R207, R7 ;  /* 0x00000007cf077221 */ /* 0x000fe20000010000 */
[----:B------:R-:W1:Y:S01]  /*3f10*/  SHFL.DOWN PT, R206, R229, 0x10, 0x1f ;  /* 0x0a001f00e5ce7f89 */ /* 0x000e6200000e0000 */
[----:B------:R-:W-:-:S03]  /*3f20*/  FADD.FTZ R3, R210, R3 ;  /* 0x00000003d2037221 */ /* 0x000fc60000010000 */
[----:B------:R-:W2:Y:S01]  /*3f30*/  SHFL.DOWN PT, R207, R230, 0x10, 0x1f ;  /* 0x0a001f00e6cf7f89 */ /* 0x000ea200000e0000 */
[----:B------:R-:W-:-:S03]  /*3f40*/  FADD.FTZ R5, R209, R5 ;  /* 0x00000005d1057221 */ /* 0x000fc60000010000 */
[----:B------:R-:W3:Y:S01]  /*3f50*/  LDL.LU R210, [R1+0x64] ;  /* 0x0000640001d27983 */ /* 0x000ee20000300800 */
[----:B------:R-:W-:Y:S01]  /*3f60*/  FADD.FTZ R9, R205, R9 ;  /* 0x00000009cd097221 */ /* 0x000fe20000010000 */
[----:B------:R-:W-:Y:S02]  /*3f70*/  FADD.FTZ R4, R208, R4 ;  /* 0x00000004d0047221 */ /* 0x000fe40000010000 */
[----:B------:R-:W4:Y:S01]  /*3f80*/  LDL.LU R209, [R1+0x60] ;  /* 0x0000600001d17983 */ /* 0x000f220000300800 */
[----:B------:R-:W-:Y:S01]  /*3f90*/  FADD.FTZ R10, R103, R10 ;  /* 0x0000000a670a7221 */ /* 0x000fe20000010000 */
[----:B------:R-:W-:Y:S01]  /*3fa0*/  FADD.FTZ R11, R203, R11 ;  /* 0x0000000bcb0b7221 */ /* 0x000fe20000010000 */
[----:B------:R-:W-:Y:S01]  /*3fb0*/  FADD.FTZ R12, R102, R12 ;  /* 0x0000000c660c7221 */ /* 0x000fe20000010000 */
[----:B------:R-:W-:Y:S01]  /*3fc0*/  FADD.FTZ R13, R202, R13 ;  /* 0x0000000dca0d7221 */ /* 0x000fe20000010000 */
[----:B------:R-:W-:Y:S01]  /*3fd0*/  FADD.FTZ R14, R101, R14 ;  /* 0x0000000e650e7221 */ /* 0x000fe20000010000 */
[----:B-1----:R-:W-:-:S02]  /*3fe0*/  FADD.FTZ R206, R206, R229 ;  /* 0x000000e5cece7221 */ /* 0x002fc40000010000 */
[----:B------:R-:W5:Y:S01]  /*3ff0*/  LDL.LU R229, [R1+0x5c] ;  /* 0x00005c0001e57983 */ /* 0x000f620000300800 */
[----:B--2---:R-:W-:-:S03]  /*4000*/  FADD.FTZ R207, R207, R230 ;  /* 0x000000e6cfcf7221 */ /* 0x004fc60000010000 */
[----:B------:R-:W2:Y:S01]  /*4010*/  LDL.LU R230, [R1+0x70] ;  /* 0x0000700001e67983 */ /* 0x000ea20000300800 */
[----:B------:R-:W-:-:S03]  /*4020*/  FADD.FTZ R8, R204, R8 ;  /* 0x00000008cc087221 */ /* 0x000fc60000010000 */
[----:B------:R-:W3:Y:S04]  /*4030*/  LDL.LU R205, [R1+0x6c] ;  /* 0x00006c0001cd7983 */ /* 0x000ee80000300800 */
[----:B------:R-:W4:Y:S01]  /*4040*/  LDL.LU R103, [R1+0x68] ;  /* 0x0000680001677983 */ /* 0x000f220000300800 */
[----:B------:R-:W-:-:S03]  /*4050*/  FADD.FTZ R15, R201, R15 ;  /* 0x0000000fc90f7221 */ /* 0x000fc60000010000 */
[----:B------:R-:W5:Y:S01]  /*4060*/  LDL.LU R203, [R1+0x7c] ;  /* 0x00007c0001cb7983 */ /* 0x000f620000300800 */
[----:B------:R-:W-:-:S03]  /*4070*/  FADD.FTZ R16, R100, R16 ;  /* 0x0000001064107221 */ /* 0x000fc60000010000 */
[----:B------:R-:W2:Y:S01]  /*4080*/  LDL.LU R102, [R1+0x78] ;  /* 0x0000780001667983 */ /* 0x000ea20000300800 */
[----:B------:R-:W-:-:S03]  /*4090*/  FADD.FTZ R17, R200, R17 ;  /* 0x00000011c8117221 */ /* 0x000fc60000010000 */
[----:B------:R-:W3:Y:S04]  /*40a0*/  LDL.LU R202, [R1+0x74] ;  /* 0x0000740001ca7983 */ /* 0x000ee80000300800 */
[----:B------:R-:W4:Y:S04]  /*40b0*/  LDL.LU R101, [R1+0x88] ;  /* 0x0000880001657983 */ /* 0x000f280000300800 */
[----:B------:R-:W5:Y:S04]  /*40c0*/  LDL.LU R201, [R1+0x84] ;  /* 0x0000840001c97983 */ /* 0x000f680000300800 */
[----:B------:R-:W2:Y:S04]  /*40d0*/  LDL.LU R100, [R1+0x80] ;  /* 0x0000800001647983 */ /* 0x000ea80000300800 */
[----:B------:R-:W3:Y:S01]  /*40e0*/  LDL.LU R200, [R1+0x8c] ;  /* 0x00008c0001c87983 */ /* 0x000ee20000300800 */
        /* <DEDUP_REMOVED lines=15> */
[----:B------:R-:W1:Y:S04]  /*41e0*/  SHFL.DOWN PT, R204, R206, 0x8, 0x1f ;  /* 0x09001f00cecc7f89 */ /* 0x000e6800000e0000 */
[----:B------:R-:W0:Y:S01]  /*41f0*/  SHFL.DOWN PT, R208, R207, 0x8, 0x1f ;  /* 0x09001f00cfd07f89 */ /* 0x000e2200000e0000 */
[----:B----4-:R-:W-:Y:S01]  /*4200*/  FADD.FTZ R101, R187, R101 ;  /* 0x00000065bb657221 */ /* 0x010fe20000010000 */
[----:B-----5:R-:W-:Y:S01]  /*4210*/  FADD.FTZ R201, R188, R201 ;  /* 0x000000c9bcc97221 */ /* 0x020fe20000010000 */
[----:B--2---:R-:W-:Y:S01]  /*4220*/  FADD.FTZ R100, R88, R100 ;  /* 0x0000006458647221 */ /* 0x004fe20000010000 */
[----:B---3--:R-:W-:-:S05]  /*4230*/  FADD.FTZ R200, R89, R200 ;  /* 0x000000c859c87221 */ /* 0x008fca0000010000 */
[----:B------:R-:W-:Y:S04]  /*4240*/  STL [R1+0x8c], R200 ;  /* 0x00008cc801007387 */ /* 0x000fe80000100800 */
[----:B------:R-:W2:Y:S04]  /*4250*/  LDL.LU R94, [R1+0x54] ;  /* 0x00005400015e7983 */ /* 0x000ea80000300800 */
[----:B------:R-:W-:Y:S04]  /*4260*/  STL [R1+0x80], R100 ;  /* 0x0000806401007387 */ /* 0x000fe80000100800 */
[----:B------:R-:W-:Y:S04]  /*4270*/  STL [R1+0x84], R201 ;  /* 0x000084c901007387 */ /* 0x000fe80000100800 */
[----:B------:R-:W3:Y:S04]  /*4280*/  LDL.LU R93, [R1+0x58] ;  /* 0x00005800015d7983 */ /* 0x000ee80000300800 */
[----:B------:R-:W-:Y:S04]  /*4290*/  STL [R1+0x88], R101 ;  /* 0x0000886501007387 */ /* 0x000fe80000100800 */
[----:B------:R-:W4:Y:S01]  /*42a0*/  LDL.LU R92, [R1+0x44] ;  /* 0x00004400015c7983 */ /* 0x000f220000300800 */
[----:B------:R-:W-:Y:S01]  /*42b0*/  FADD.FTZ R202, R251, R202 ;  /* 0x000000cafbca7221 */ /* 0x000fe20000010000 */
[----:B------:R-:W-:Y:S01]  /*42c0*/  FADD.FTZ R102, R250, R102 ;  /* 0x00000066fa667221 */ /* 0x000fe20000010000 */
[----:B------:R-:W-:Y:S01]  /*42d0*/  FADD.FTZ R203, R249, R203 ;  /* 0x000000cbf9cb7221 */ /* 0x000fe20000010000 */
[----:B------:R-:W-:-:S02]  /*42e0*/  FADD.FTZ R103, R247, R103 ;  /* 0x00000067f7677221 */ /* 0x000fc40000010000 */
[----:B------:R-:W-:Y:S01]  /*42f0*/  STL [R1+0x74], R202 ;  /* 0x000074ca01007387 */ /* 0x000fe20000100800 */
[----:B------:R-:W-:-:S03]  /*4300*/  FADD.FTZ R205, R246, R205 ;  /* 0x000000cdf6cd7221 */ /* 0x000fc60000010000 */
[----:B------:R-:W-:Y:S01]  /*4310*/  STL [R1+0x78], R102 ;  /* 0x0000786601007387 */ /* 0x000fe20000100800 */
[----:B------:R-:W-:-:S03]  /*4320*/  FADD.FTZ R230, R245, R230 ;  /* 0x000000e6f5e67221 */ /* 0x000fc60000010000 */
[----:B------:R-:W5:Y:S01]  /*4330*/  LDL.LU R194, [R1+0x48] ;  /* 0x0000480001c27983 */ /* 0x000f620000300800 */
[----:B------:R-:W-:-:S03]  /*4340*/  FADD.FTZ R229, R243, R229 ;  /* 0x000000e5f3e57221 */ /* 0x000fc60000010000 */
[----:B------:R-:W-:Y:S04]  /*4350*/  STL [R1+0x7c], R203 ;  /* 0x00007ccb01007387 */ /* 0x000fe80000100800 */
[----:B------:R-:W5:Y:S01]  /*4360*/  LDL.LU R193, [R1+0x4c] ;  /* 0x00004c0001c17983 */ /* 0x000f620000300800 */
[----:B------:R-:W-:-:S03]  /*4370*/  FADD.FTZ R209, R242, R209 ;  /* 0x000000d1f2d17221 */ /* 0x000fc60000010000 */
[----:B------:R1:W-:Y:S04]  /*4380*/  STL [R1+0x68], R103 ;  /* 0x0000686701007387 */ /* 0x0003e80000100800 */
[----:B------:R-:W5:Y:S04]  /*4390*/  LDL.LU R192, [R1+0x38] ;  /* 0x0000380001c07983 */ /* 0x000f680000300800 */
[----:B------:R-:W5:Y:S01]  /*43a0*/  LDL.LU R90, [R1+0x3c] ;  /* 0x00003c00015a7983 */ /* 0x000f620000300800 */
[----:B------:R-:W-:-:S03]  /*43b0*/  FADD.FTZ R210, R241, R210 ;  /* 0x000000d2f1d27221 */ /* 0x000fc60000010000 */
[----:B------:R-:W-:Y:S04]  /*43c0*/  STL [R1+0x6c], R205 ;  /* 0x00006ccd01007387 */ /* 0x000fe80000100800 */
[----:B------:R-:W-:Y:S04]  /*43d0*/  STL [R1+0x70], R230 ;  /* 0x000070e601007387 */ /* 0x000fe80000100800 */
[----:B------:R-:W5:Y:S01]  /*43e0*/  LDL.LU R191, [R1+0x40] ;  /* 0x0000400001bf7983 */ /* 0x000f620000300800 */
[----:B------:R-:W-:-:S03]  /*43f0*/  FADD.FTZ R91, R239, R91 ;  /* 0x0000005bef5b7221 */ /* 0x000fc60000010000 */
[----:B------:R-:W-:Y:S04]  /*4400*/  STL [R1+0x5c], R229 ;  /* 0x00005ce501007387 */ /* 0x000fe80000100800 */
[----:B------:R-:W5:Y:S04]  /*4410*/  LDL.LU R190, [R1+0x2c] ;  /* 0x00002c0001be7983 */ /* 0x000f680000300800 */
[----:B------:R-:W-:Y:S04]  /*4420*/  STL [R1+0x60], R209 ;  /* 0x000060d101007387 */ /* 0x000fe80000100800 */
[----:B------:R-:W5:Y:S04]  /*4430*/  LDL.LU R189, [R1+0x30] ;  /* 0x0000300001bd7983 */ /* 0x000f680000300800 */
[----:B------:R-:W5:Y:S04]  /*4440*/  LDL.LU R188, [R1+0x34] ;  /* 0x0000340001bc7983 */ /* 0x000f680000300800 */
[----:B------:R-:W-:Y:S04]  /*4450*/  STL [R1+0x64], R210 ;  /* 0x000064d201007387 */ /* 0x000fe80000100800 */
[----:B-1----:R-:W5:Y:S04]  /*4460*/  LDL.LU R103, [R1+0x20] ;  /* 0x0000200001677983 */ /* 0x002f680000300800 */
[----:B------:R-:W5:Y:S04]  /*4470*/  LDL.LU R102, [R1+0x24] ;  /* 0x0000240001667983 */ /* 0x000f680000300800 */
[----:B------:R1:W-:Y:S04]  /*4480*/  STL [R1+0x50], R91 ;  /* 0x0000505b01007387 */ /* 0x0003e80000100800 */
[----:B-1----:R-:W5:Y:S04]  /*4490*/  LDL.LU R91, [R1+0x28] ;  /* 0x00002800015b7983 */ /* 0x002f680000300800 */
[----:B------:R-:W5:Y:S04]  /*44a0*/  LDL.LU R101, [R1] ;  /* 0x0000000001657983 */ /* 0x000f680000300800 */
[----:B------:R-:W5:Y:S04]  /*44b0*/  LDL.LU R100, [R1+0x4] ;  /* 0x0000040001647983 */ /* 0x000f680000300800 */
[----:B------:R-:W5:Y:S01]  /*44c0*/  LDL.LU R97, [R1+0x8] ;  /* 0x0000080001617983 */ /* 0x000f620000300800 */
[----:B--2---:R-:W-:-:S05]  /*44d0*/  FADD.FTZ R94, R238, R94 ;  /* 0x0000005eee5e7221 */ /* 0x004fca0000010000 */
[----:B------:R1:W-:Y:S04]  /*44e0*/  STL [R1+0x54], R94 ;  /* 0x0000545e01007387 */ /* 0x0003e80000100800 */
[----:B------:R-:W2:Y:S01]  /*44f0*/  LDL.LU R96, [R1+0x1c] ;  /* 0x00001c0001607983 */ /* 0x000ea20000300800 */
[----:B---3--:R-:W-:-:S05]  /*4500*/  FADD.FTZ R93, R237, R93 ;  /* 0x0000005ded5d7221 */ /* 0x008fca0000010000 */
[----:B------:R3:W-:Y:S01]  /*4510*/  STL [R1+0x58], R93 ;  /* 0x0000585d01007387 */ /* 0x0007e20000100800 */
[----:B----4-:R-:W-:-:S03]  /*4520*/  FADD.FTZ R92, R235, R92 ;  /* 0x0000005ceb5c7221 */ /* 0x010fc60000010000 */
[----:B------:R-:W4:Y:S04]  /*4530*/  LDL.LU R95, [R1+0xc] ;  /* 0x00000c00015f7983 */ /* 0x000f280000300800 */
[----:B-1----:R-:W4:Y:S04]  /*4540*/  LDL.LU R94, [R1+0x10] ;  /* 0x00001000015e7983 */ /* 0x002f280000300800 */
[----:B------:R1:W-:Y:S04]  /*4550*/  STL [R1+0x44], R92 ;  /* 0x0000445c01007387 */ /* 0x0003e80000100800 */
[----:B---3--:R-:W3:Y:S04]  /*4560*/  LDL.LU R93, [R1+0x14] ;  /* 0x00001400015d7983 */ /* 0x008ee80000300800 */
[----:B-1----:R-:W3:Y:S01]  /*4570*/  LDL.LU R92, [R1+0x18] ;  /* 0x00001800015c7983 */ /* 0x002ee20000300800 */
[----:B------:R-:W-:Y:S01]  /*4580*/  FADD.FTZ R204, R206, R204 ;  /* 0x000000cccecc7221 */ /* 0x000fe20000010000 */
[----:B0-----:R-:W-:Y:S01]  /*4590*/  FADD.FTZ R208, R207, R208 ;  /* 0x000000d0cfd07221 */ /* 0x001fe20000010000 */
[----:B------:R-:W-:Y:S01]  /*45a0*/  FADD.FTZ R20, R98, R20 ;  /* 0x0000001462147221 */ /* 0x000fe20000010000 */
[----:B------:R-:W-:-:S02]  /*45b0*/  FADD.FTZ R18, R99, R18 ;  /* 0x0000001263127221 */ /* 0x000fc40000010000 */
[----:B------:R-:W0:Y:S04]  /*45c0*/  SHFL.DOWN PT, R98, R204, 0x4, 0x1f ;  /* 0x08801f00cc627f89 */ /* 0x000e2800000e0000 */
[----:B------:R-:W1:Y:S01]  /*45d0*/  SHFL.DOWN PT, R99, R208, 0x4, 0x1f ;  /* 0x08801f00d0637f89 */ /* 0x000e6200000e0000 */
[----:B------:R-:W5:Y:S01]  /*45e0*/  S2R R187, SR_TID.X ;  /* 0x0000000000bb7919 */ /* 0x000f620000002100 */
[----:B0-----:R-:W-:Y:S01]  /*45f0*/  FADD.FTZ R98, R204, R98 ;  /* 0x00000062cc627221 */ /* 0x001fe20000010000 */
[----:B-1----:R-:W-:-:S04]  /*4600*/  FADD.FTZ R99, R208, R99 ;  /* 0x00000063d0637221 */ /* 0x002fc80000010000 */
[----:B------:R-:W0:Y:S04]  /*4610*/  SHFL.DOWN PT, R89, R98, 0x2, 0x1f ;  /* 0x08401f0062597f89 */ /* 0x000e2800000e0000 */
[----:B------:R-:W1:Y:S01]  /*4620*/  SHFL.DOWN PT, R88, R99, 0x2, 0x1f ;  /* 0x08401f0063587f89 */ /* 0x000e6200000e0000 */
[----:B-----5:R-:W-:Y:S01]  /*4630*/  FADD.FTZ R194, R234, R194 ;  /* 0x000000c2eac27221 */ /* 0x020fe20000010000 */
[----:B------:R-:W-:Y:S01]  /*4640*/  FADD.FTZ R193, R233, R193 ;  /* 0x000000c1e9c17221 */ /* 0x000fe20000010000 */
[----:B------:R-:W-:Y:S01]  /*4650*/  FADD.FTZ R90, R228, R90 ;  /* 0x0000005ae45a7221 */ /* 0x000fe20000010000 */
[----:B------:R-:W-:Y:S01]  /*4660*/  FADD.FTZ R192, R231, R192 ;  /* 0x000000c0e7c07221 */ /* 0x000fe20000010000 */
[----:B------:R-:W-:Y:S01]  /*4670*/  FADD.FTZ R191, R227, R191 ;  /* 0x000000bfe3bf7221 */ /* 0x000fe20000010000 */
[----:B------:R-:W-:Y:S01]  /*4680*/  STL [R1+0x48], R194 ;  /* 0x000048c201007387 */ /* 0x000fe20000100800 */
[----:B------:R-:W-:Y:S01]  /*4690*/  FADD.FTZ R189, R224, R189 ;  /* 0x000000bde0bd7221 */ /* 0x000fe20000010000 */
[----:B------:R-:W-:Y:S01]  /*46a0*/  FADD.FTZ R190, R225, R190 ;  /* 0x000000bee1be7221 */ /* 0x000fe20000010000 */
[----:B------:R-:W-:Y:S01]  /*46b0*/  FADD.FTZ R188, R223, R188 ;  /* 0x000000bcdfbc7221 */ /* 0x000fe20000010000 */
[----:B------:R-:W-:Y:S04]  /*46c0*/  STL [R1+0x4c], R193 ;  /* 0x00004cc101007387 */ /* 0x000fe80000100800 */
[----:B------:R-:W-:Y:S01]  /*46d0*/  STL [R1+0x3c], R90 ;  /* 0x00003c5a01007387 */ /* 0x000fe20000100800 */
[----:B------:R-:W-:-:S03]  /*46e0*/  FADD.FTZ R103, R221, R103 ;  /* 0x00000067dd677221 */ /* 0x000fc60000010000 */
[----:B------:R-:W-:Y:S01]  /*46f0*/  STL [R1+0x38], R192 ;  /* 0x000038c001007387 */ /* 0x000fe20000100800 */
[----:B------:R-:W-:-:S03]  /*4700*/  FADD.FTZ R102, R220, R102 ;  /* 0x00000066dc667221 */ /* 0x000fc60000010000 */
[----:B------:R-:W-:Y:S01]  /*4710*/  STL [R1+0x40], R191 ;  /* 0x000040bf01007387 */ /* 0x000fe20000100800 */
[----:B0-----:R-:W-:-:S03]  /*4720*/  FADD.FTZ R89, R98, R89 ;  /* 0x0000005962597221 */ /* 0x001fc60000010000 */
[----:B------:R0:W-:Y:S01]  /*4730*/  STL [R1+0x30], R189 ;  /* 0x000030bd01007387 */ /* 0x0001e20000100800 */
[----:B-1----:R-:W-:-:S03]  /*4740*/  FADD.FTZ R99, R99, R88 ;  /* 0x0000005863637221 */ /* 0x002fc60000010000 */
[----:B------:R-:W-:Y:S01]  /*4750*/  STL [R1+0x2c], R190 ;  /* 0x00002cbe01007387 */ /* 0x000fe20000100800 */
[----:B------:R-:W-:-:S03]  /*4760*/  FADD.FTZ R91, R219, R91 ;  /* 0x0000005bdb5b7221 */ /* 0x000fc60000010000 */
[----:B------:R-:W-:Y:S01]  /*4770*/  STL [R1+0x34], R188 ;  /* 0x000034bc01007387 */ /* 0x000fe20000100800 */
[----:B0-----:R-:W0:Y:S01]  /*4780*/  LDC R189, c[0x0][0x380] ;  /* 0x0000e000ffbd7b82 */ /* 0x001e220000000800 */
[----:B------:R-:W-:Y:S02]  /*4790*/  FADD.FTZ R101, R218, R101 ;  /* 0x00000065da657221 */ /* 0x000fe40000010000 */
[----:B------:R1:W-:Y:S01]  /*47a0*/  STL [R1+0x28], R91 ;  /* 0x0000285b01007387 */ /* 0x0003e20000100800 */
[----:B------:R-:W-:-:S03]  /*47b0*/  FADD.FTZ R100, R217, R100 ;  /* 0x00000064d9647221 */ /* 0x000fc60000010000 */
[----:B------:R-:W-:Y:S01]  /*47c0*/  STL [R1+0x20], R103 ;  /* 0x0000206701007387 */ /* 0x000fe20000100800 */
[----:B------:R-:W-:-:S03]  /*47d0*/  FADD.FTZ R97, R216, R97 ;  /* 0x00000061d8617221 */ /* 0x000fc60000010000 */
[----:B------:R-:W-:Y:S04]  /*47e0*/  STL [R1+0x24], R102 ;  /* 0x0000246601007387 */ /* 0x000fe80000100800 */
[----:B------:R-:W-:Y:S04]  /*47f0*/  STL [R1], R101 ;  /* 0x0000006501007387 */ /* 0x000fe80000100800 */
[----:B------:R-:W-:Y:S04]  /*4800*/  STL [R1+0x4], R100 ;  /* 0x0000046401007387 */ /* 0x000fe80000100800 */
[----:B------:R-:W5:Y:S04]  /*4810*/  SHFL.DOWN PT, R88, R89, 0x1, 0x1f ;  /* 0x08201f0059587f89 */ /* 0x000f6800000e0000 */
[----:B------:R-:W-:Y:S04]  /*4820*/  STL [R1+0x8], R97 ;  /* 0x0000086101007387 */ /* 0x000fe80000100800 */
[----:B------:R-:W0:Y:S01]  /*4830*/  SHFL.DOWN PT, R90, R99, 0x1, 0x1f ;  /* 0x08201f00635a7f89 */ /* 0x000e2200000e0000 */
[C---:B------:R-:W-:Y:S01]  /*4840*/  LOP3.LUT P2, RZ, R187.reuse, 0x1f, RZ, 0xc0, !PT ;  /* 0x0000001fbbff7812 */ /* 0x040fe2000784c0ff */
[----:B------:R-:W-:Y:S01]  /*4850*/  BSSY.RECONVERGENT B0, `(.L_x_318) ;  /* 0x0000026000007945 */ /* 0x000fe20003800200 */
[----:B-1----:R-:W-:Y:S01]  /*4860*/  LOP3.LUT R91, R187, 0x1f, RZ, 0xc0, !PT ;  /* 0x0000001fbb5b7812 */ /* 0x002fe200078ec0ff */
        /* <DEDUP_REMOVED lines=12> */
[----:B-----5:R-:W-:Y:S01]  /*4930*/  FADD.FTZ R88, R89, R88 ;  /* 0x0000005859587221 */ /* 0x020fe20000010000 */
[----:B------:R-:W-:Y:S01]  /*4940*/  FADD.FTZ R46, R222, R46 ;  /* 0x0000002ede2e7221 */ /* 0x000fe20000010000 */
[----:B------:R-:W-:-:S02]  /*4950*/  ISETP.GT.U32.AND P0, PT, R91, 0x3, PT ;  /* 0x000000035b00780c */ /* 0x000fc40003f04070 */
[----:B------:R-:W-:Y:S01]  /*4960*/  ISETP.NE.AND P3, PT, R187, RZ, PT ;  /* 0x000000ffbb00720c */ /* 0x000fe20003f65270 */
[----:B0-----:R-:W-:Y:S01]  /*4970*/  FADD.FTZ R89, R99, R90 ;  /* 0x0000005a63597221 */ /* 0x001fe20000010000 */
[----:B--2---:R-:W-:-:S05]  /*4980*/  FADD.FTZ R96, R215, R96 ;  /* 0x00000060d7607221 */ /* 0x004fca0000010000 */
[----:B------:R0:W-:Y:S01]  /*4990*/  STL [R1+0x1c], R96 ;  /* 0x00001c6001007387 */ /* 0x0001e20000100800 */
[----:B----4-:R-:W-:Y:S01]  /*49a0*/  FADD.FTZ R95, R214, R95 ;  /* 0x0000005fd65f7221 */ /* 0x010fe20000010000 */
[----:B------:R-:W-:-:S04]  /*49b0*/  FADD.FTZ R94, R213, R94 ;  /* 0x0000005ed55e7221 */ /* 0x000fc80000010000 */
[----:B------:R0:W-:Y:S01]  /*49c0*/  STL [R1+0xc], R95 ;  /* 0x00000c5f01007387 */ /* 0x0001e20000100800 */
[----:B---3--:R-:W-:-:S03]  /*49d0*/  FADD.FTZ R93, R212, R93 ;  /* 0x0000005dd45d7221 */ /* 0x008fc60000010000 */
[----:B------:R0:W-:Y:S01]  /*49e0*/  STL [R1+0x10], R94 ;  /* 0x0000105e01007387 */ /* 0x0001e20000100800 */
[----:B------:R-:W-:-:S03]  /*49f0*/  FADD.FTZ R92, R211, R92 ;  /* 0x0000005cd35c7221 */ /* 0x000fc60000010000 */
[----:B------:R0:W-:Y:S04]  /*4a00*/  STL [R1+0x14], R93 ;  /* 0x0000145d01007387 */ /* 0x0001e80000100800 */
[----:B------:R0:W-:Y:S01]  /*4a10*/  STL [R1+0x18], R92 ;  /* 0x0000185c01007387 */ /* 0x0001e20000100800 */
[----:B------:R-:W-:Y:S05]  /*4a20*/  @P2 BRA `(.L_x_319) ;  /* 0x0000000000202947 */ /* 0x000fea0003800000 */
[----:B0-----:R-:W0:Y:S01]  /*4a30*/  S2R R93, SR_CgaCtaId ;  /* 0x00000000005d7919 */ /* 0x001e220000008800 */
[----:B------:R-:W-:Y:S02]  /*4a40*/  MOV R90, 0x400 ;  /* 0x00000400005a7802 */ /* 0x000fe40000000f00 */
[----:B------:R-:W-:-:S04]  /*4a50*/  SHF.R.U32.HI R91, RZ, 0x2, R187 ;  /* 0x00000002ff5b7819 */ /* 0x000fc800000116bb */
[----:B------:R-:W-:Y:S02]  /*4a60*/  LOP3.LUT R91, R91, 0xf8, RZ, 0xc0, !PT ;  /* 0x000000f85b5b7812 */ /* 0x000fe400078ec0ff */
[----:B0-----:R-:W-:-:S04]  /*4a70*/  LEA R90, R93, R90, 0x18 ;  /* 0x0000005a5d5a7211 */ /* 0x001fc800078ec0ff */
[----:B------:R-:W-:-:S04]  /*4a80*/  @P1 IADD3 R90, PT, PT, R90, 0x40, RZ ;  /* 0x000000405a5a1810 */ /* 0x000fc80007ffe0ff */
[----:B------:R-:W-:-:S05]  /*4a90*/  IADD3 R91, PT, PT, R90, R91, RZ ;  /* 0x0000005b5a5b7210 */ /* 0x000fca0007ffe0ff */
[----:B------:R1:W-:Y:S02]  /*4aa0*/  STS.64 [R91], R88 ;  /* 0x000000585b007388 */ /* 0x0003e40000000a00 */
.L_x_319:
[----:B------:R-:W-:Y:S05]  /*4ab0*/  BSYNC.RECONVERGENT B0 ;  /* 0x0000000000007941 */ /* 0x000fea0003800200 */
.L_x_318:
[----:B------:R-:W-:Y:S01]  /*4ac0*/  BAR.SYNC.DEFER_BLOCKING 0x0 ;  /* 0x0000000000007b1d */ /* 0x000fe20000010000 */
[----:B------:R-:W-:Y:S02]  /*4ad0*/  CS2R R102, SRZ ;  /* 0x0000000000667805 */ /* 0x000fe4000001ff00 */
[----:B------:R-:W-:-:S03]  /*4ae0*/  SHF.L.U32 R188, R189, 0x2, RZ ;  /* 0x00000002bdbc7819 */ /* 0x000fc600000006ff */
[----:B------:R-:W-:Y:S04]  /*4af0*/  BSSY.RECONVERGENT B0, `(.L_x_320) ;  /* 0x0000021000007945 */ /* 0x000fe80003800200 */
[----:B------:R-:W-:Y:S05]  /*4b00*/  @P3 BRA `(.L_x_321) ;  /* 0x00000000007c3947 */ /* 0x000fea0003800000 */
[----:B-1----:R-:W1:Y:S01]  /*4b10*/  S2R R89, SR_CgaCtaId ;  /* 0x0000000000597919 */ /* 0x002e620000008800 */
[----:B------:R-:W-:-:S04]  /*4b20*/  MOV R88, 0x400 ;  /* 0x0000040000587802 */ /* 0x000fc80000000f00 */
[----:B-1----:R-:W-:-:S04]  /*4b30*/  LEA R101, R89, R88, 0x18 ;  /* 0x0000005859657211 */ /* 0x002fc800078ec0ff */
[C---:B------:R-:W-:Y:S02]  /*4b40*/  IADD3 R88, PT, PT, R101.reuse, 0x40, RZ ;  /* 0x0000004065587810 */ /* 0x040fe40007ffe0ff */
[C---:B0-----:R-:W-:Y:S02]  /*4b50*/  IADD3 R92, PT, PT, R101.reuse, 0x50, RZ ;  /* 0x00000050655c7810 */ /* 0x041fe40007ffe0ff */
        /* <DEDUP_REMOVED lines=26> */
.L_x_321:
[----:B------:R-:W-:Y:S05]  /*4d00*/  BSYNC.RECONVERGENT B0 ;  /* 0x0000000000007941 */ /* 0x000fea0003800200 */
.L_x_320:
[----:B------:R-:W-:Y:S05]  /*4d10*/  @P3 BRA `(.L_x_322) ;  /* 0x0000000000903947 */ /* 0x000fea0003800000 */
[----:B-1----:R-:W1:Y:S01]  /*4d20*/  LDC.64 R88, c[0x0][0x3c0] ;  /* 0x0000f000ff587b82 */ /* 0x002e620000000a00 */
[C---:B------:R-:W-:Y:S01]  /*4d30*/  LOP3.LUT R90, R47.reuse, 0x1, RZ, 0xc0, !PT ;  /* 0x000000012f5a7812 */ /* 0x040fe200078ec0ff */
[----:B------:R-:W2:Y:S01]  /*4d40*/  LDCU.64 UR6, c[0x0][0x3c8] ;  /* 0x00007900ff0677ac */ /* 0x000ea20008000a00 */
[----:B0-----:R-:W-:Y:S02]  /*4d50*/  LOP3.LUT R92, R47, 0x1, RZ, 0xc0, !PT ;  /* 0x000000012f5c7812 */ /* 0x001fe400078ec0ff */
        /* <DEDUP_REMOVED lines=10> */
[----:B-1----:R-:W-:Y:S02]  /*4e00*/  LEA R93, P2, R94, R88, 0x3 ;  /* 0x000000585e5d7211 */ /* 0x002fe400078418ff */
[----:B------:R-:W-:Y:S02]  /*4e10*/  LEA.HI.X.SX32 R91, R91, RZ, 0x1, P3 ;  /* 0x000000ff5b5b7211 */ /* 0x000fe400018f0eff */
[----:B--2---:R-:W-:Y:S02]  /*4e20*/  LEA R88, P4, R92, UR6, 0x2 ;  /* 0x000000065c587c11 */ /* 0x004fe4000f8810ff */
        /* <DEDUP_REMOVED lines=14> */
.L_x_323:
[----:B0-----:R-:W2:Y:S04]  /*4f10*/  LDG.E.STRONG.GPU R90, desc[UR4][R88.64] ;  /* 0x00000004585a7981 */ /* 0x001ea8000c1ef900 */
[----:B--2---:R-:W-:Y:S01]  /*4f20*/  CCTL.IVALL ;  /* 0x00000000ff00798f */ /* 0x004fe20002000000 */
[----:B------:R-:W-:Y:S05]  /*4f30*/  YIELD ;  /* 0x0000000000007946 */ /* 0x000fea0003800000 */
[----:B------:R-:W-:-:S13]  /*4f40*/  ISETP.NE.AND P2, PT, R90, R95, PT ;  /* 0x0000005f5a00720c */ /* 0x000fda0003f45270 */
[----:B------:R-:W-:Y:S05]  /*4f50*/  @P2 BRA `(.L_x_323) ;  /* 0xfffffffc00ec2947 */ /* 0x000fea000383ffff */
.L_x_322:
[----:B------:R-:W-:Y:S05]  /*4f60*/  WARPSYNC.ALL ;  /* 0x0000000000007948 */ /* 0x000fea0003800000 */
[----:B-1----:R-:W1:Y:S01]  /*4f70*/  @!P0 LDC.64 R88, c[0x0][0x3c0] ;  /* 0x0000f000ff588b82 */ /* 0x002e620000000a00 */
[----:B------:R-:W-:Y:S01]  /*4f80*/  @!P0 LOP3.LUT R90, R47, 0x1, RZ, 0xc0, !PT ;  /* 0x000000012f5a8812 */ /* 0x000fe200078ec0ff */
[----:B------:R-:W2:Y:S03]  /*4f90*/  LDCU UR6, c[0x0][0x384] ;  /* 0x00007080ff0677ac */ /* 0x000ea60008000800 */
[----:B------:R-:W-:-:S02]  /*4fa0*/  @!P0 IADD3 R91, PT, PT, -R90, RZ, RZ ;  /* 0x000000ff5a5b8210 */ /* 0x000fc40007ffe1ff */
[----:B------:R-:W-:Y:S02]  /*4fb0*/  @!P0 LOP3.LUT R90, R130, 0x7ffffffc, RZ, 0xc0, !PT ;  /* 0x7ffffffc825a8812 */ /* 0x000fe400078ec0ff */
[----:B------:R-:W-:Y:S01]  /*4fc0*/  @!P0 LOP3.LUT R91, R91, R188, RZ, 0xc0, !PT ;  /* 0x000000bc5b5b8212 */ /* 0x000fe200078ec0ff */
[----:B------:R-:W-:Y:S03]  /*4fd0*/  BAR.SYNC.DEFER_BLOCKING 0x0 ;  /* 0x0000000000007b1d */ /* 0x000fe60000010000 */
[----:B------:R-:W-:Y:S02]  /*4fe0*/  @!P0 IADD3 R91, P2, PT, R91, R90, RZ ;  /* 0x0000005a5b5b8210 */ /* 0x000fe40007f5e0ff */
[----:B------:R-:W-:Y:S02]  /*4ff0*/  @!P0 SHF.L.U32 R90, R187, 0x3, RZ ;  /* 0x00000003bb5a8819 */ /* 0x000fe400000006ff */
[----:B0-----:R-:W-:-:S02]  /*5000*/  @!P0 IADD3.X R92, PT, PT, RZ, RZ, RZ, P2, !PT ;  /* 0x000000ffff5c8210 */ /* 0x001fc400017fe4ff */
[----:B------:R-:W-:Y:S02]  /*5010*/  @!P0 LOP3.LUT R90, R90, 0xf8, RZ, 0xc0, !PT ;  /* 0x000000f85a5a8812 */ /* 0x000fe400078ec0ff */
[----:B-1----:R-:W-:-:S04]  /*5020*/  @!P0 LEA R93, P2, R91, R88, 0x3 ;  /* 0x000000585b5d8211 */ /* 0x002fc800078418ff */
[----:B------:R-:W-:Y:S02]  /*5030*/  @!P0 LEA.HI.X R89, R91, R89, R92, 0x3, P2 ;  /* 0x000000595b598211 */ /* 0x000fe400010f1c5c */
[----:B------:R-:W-:Y:S02]  /*5040*/  @!P0 IADD3 R88, P2, PT, R90, R93, RZ ;  /* 0x0000005d5a588210 */ /* 0x000fe40007f5e0ff */
[----:B------:R-:W-:Y:S02]  /*5050*/  CS2R R90, SRZ ;  /* 0x00000000005a7805 */ /* 0x000fe4000001ff00 */
[----:B------:R-:W-:-:S05]  /*5060*/  @!P0 IADD3.X R89, PT, PT, RZ, R89, RZ, P2, !PT ;  /* 0x00000059ff598210 */ /* 0x000fca00017fe4ff */
[----:B------:R-:W3:Y:S01]  /*5070*/  @!P0 LDG.E.64 R90, desc[UR4][R88.64] ;  /* 0x00000004585a8981 */ /* 0x000ee2000c1e1b00 */
[----:B------:R-:W-:Y:S02]  /*5080*/  IADD3 R128, PT, PT, R128, R189, RZ ;  /* 0x000000bd80807210 */ /* 0x000fe40007ffe0ff */
[----:B------:R-:W-:Y:S02]  /*5090*/  IADD3 R47, PT, PT, R47, 0x1, RZ ;  /* 0x000000012f2f7810 */ /* 0x000fe40007ffe0ff */
[----:B--2---:R-:W-:Y:S02]  /*50a0*/  ISETP.GE.AND P0, PT, R128, UR6, PT ;  /* 0x0000000680007c0c */ /* 0x004fe4000bf06270 */
[----:B------:R-:W-:Y:S02]  /*50b0*/  PLOP3.LUT P1, PT, P1, PT, PT, 0x8, 0x80 ;  /* 0x000000000080781c */ /* 0x000fe40000f2e170 */
[----:B------:R-:W-:Y:S01]  /*50c0*/  LOP3.LUT R47, R47, 0x3, RZ, 0xc0, !PT ;  /* 0x000000032f2f7812 */ /* 0x000fe200078ec0ff */
[----:B---3--:R-:W0:Y:S04]  /*50d0*/  SHFL.BFLY PT, R93, R90, 0x1, 0x1f ;  /* 0x0c201f005a5d7f89 */ /* 0x008e2800000e0000 */
        /* <DEDUP_REMOVED lines=25> */
[----:B------:R-:W-:Y:S01]  /*5270*/  FFMA.FTZ R143, R91, R116, R92 ;  /* 0x000000745b8f7223 */ /* 0x000fe2000001005c */
        /* <DEDUP_REMOVED lines=98> */
[C---:B------:R-:W-:Y:S01]  /*58a0*/  IADD3 R111, PT, PT, R131.reuse, 0x400, RZ ;  /* 0x00000400836f7810 */ /* 0x040fe20007ffe0ff */
        /* <DEDUP_REMOVED lines=18> */
[----:B------:R-:W-:Y:S01]  /*59d0*/  FMUL.FTZ R132, R132, R121 ;  /* 0x0000007984847220 */ /* 0x000fe20000410000 */
[C---:B------:R-:W-:Y:S01]  /*59e0*/  IADD3 R115, PT, PT, R131.reuse, 0xc00, RZ ;  /* 0x00000c0083737810 */ /* 0x040fe20007ffe0ff */
[C---:B0-----:R-:W-:Y:S01]  /*59f0*/  IMAD.WIDE.U32 R108, R131.reuse, 0x10, R116 ;  /* 0x00000010836c7825 */ /* 0x041fe200078e0074 */
[----:B------:R-:W-:-:S02]  /*5a00*/  IADD3 R121, PT, PT, R131, 0x1000, RZ ;  /* 0x0000100083797810 */ /* 0x000fc40007ffe0ff */
[----:B------:R-:W-:Y:S01]  /*5a10*/  F2FP.F16.F32.PACK_AB R91, R2, R91 ;  /* 0x0000005b025b723e */ /* 0x000fe200000000ff */
[--C-:B------:R-:W-:Y:S01]  /*5a20*/  IMAD.WIDE.U32 R110, R111, 0x10, R116.reuse ;  /* 0x000000106f6e7825 */ /* 0x100fe200078e0074 */
[----:B------:R-:W-:Y:S02]  /*5a30*/  F2FP.F16.F32.PACK_AB R90, R161, R90 ;  /* 0x0000005aa15a723e */ /* 0x000fe400000000ff */
[----:B------:R-:W-:Y:S01]  /*5a40*/  F2FP.F16.F32.PACK_AB R89, R0, R89 ;  /* 0x000000590059723e */ /* 0x000fe200000000ff */
[--C-:B------:R-:W-:Y:S01]  /*5a50*/  IMAD.WIDE.U32 R112, R113, 0x10, R116.reuse ;  /* 0x0000001071707825 */ /* 0x100fe200078e0074 */
[----:B------:R-:W-:Y:S02]  /*5a60*/  F2FP.F16.F32.PACK_AB R88, R169, R88 ;  /* 0x00000058a958723e */ /* 0x000fe400000000ff */
[----:B------:R-:W-:Y:S01]  /*5a70*/  F2FP.F16.F32.PACK_AB R95, R98, R95 ;  /* 0x0000005f625f723e */ /* 0x000fe200000000ff */
[--C-:B------:R-:W-:Y:S01]  /*5a80*/  IMAD.WIDE.U32 R114, R115, 0x10, R116.reuse ;  /* 0x0000001073727825 */ /* 0x100fe200078e0074 */
[----:B------:R-:W-:Y:S01]  /*5a90*/  F2FP.F16.F32.PACK_AB R94, R145, R94 ;  /* 0x0000005e915e723e */ /* 0x000fe200000000ff */
[----:B------:R1:W-:Y:S01]  /*5aa0*/  STG.E.128 desc[UR4][R108.64], R88 ;  /* 0x000000586c007986 */ /* 0x0003e2000c101d04 */
[----:B------:R-:W-:Y:S01]  /*5ab0*/  F2FP.F16.F32.PACK_AB R93, R96, R93 ;  /* 0x0000005d605d723e */ /* 0x000fe200000000ff */
[----:B------:R-:W-:Y:S01]  /*5ac0*/  IMAD.WIDE.U32 R116, R121, 0x10, R116 ;  /* 0x0000001079747825 */ /* 0x000fe200078e0074 */
[----:B------:R-:W-:-:S02]  /*5ad0*/  F2FP.F16.F32.PACK_AB R92, R153, R92 ;  /* 0x0000005c995c723e */ /* 0x000fc400000000ff */
[----:B------:R-:W-:Y:S02]  /*5ae0*/  F2FP.F16.F32.PACK_AB R99, R106, R99 ;  /* 0x000000636a63723e */ /* 0x000fe400000000ff */
[----:B------:R-:W-:Y:S01]  /*5af0*/  F2FP.F16.F32.PACK_AB R98, R104, R101 ;  /* 0x000000656862723e */ /* 0x000fe200000000ff */
[----:B------:R1:W-:Y:S01]  /*5b00*/  STG.E.128 desc[UR4][R110.64], R92 ;  /* 0x0000005c6e007986 */ /* 0x0003e2000c101d04 */
[----:B------:R-:W-:Y:S02]  /*5b10*/  F2FP.F16.F32.PACK_AB R97, R102, R97 ;  /* 0x000000616661723e */ /* 0x000fe400000000ff */
[----:B------:R-:W-:Y:S02]  /*5b20*/  F2FP.F16.F32.PACK_AB R96, R100, R171 ;  /* 0x000000ab6460723e */ /* 0x000fe400000000ff */
        /* <DEDUP_REMOVED lines=13> */
[----:B-1----:R0:W5:Y:S04]  /*5c00*/  LDL.LU R88, [R1+0x18] ;  /* 0x0000180001587983 */ /* 0x0021680000300800 */
        /* <DEDUP_REMOVED lines=13> */
[----:B------:R-:W-:-:S03]  /*5ce0*/  MOV R107, R44 ;  /* 0x0000002c006b7202 */ /* 0x000fc60000000f00 */
[----:B------:R0:W5:Y:S01]  /*5cf0*/  LDL.LU R102, [R1+0x2c] ;  /* 0x00002c0001667983 */ /* 0x0001620000300800 */
[----:B------:R-:W-:-:S03]  /*5d00*/  MOV R103, R45 ;  /* 0x0000002d00677202 */ /* 0x000fc60000000f00 */
[----:B------:R0:W5:Y:S04]  /*5d10*/  LDL.LU R104, [R1+0x40] ;  /* 0x0000400001687983 */ /* 0x0001680000300800 */
[----:B------:R0:W5:Y:S04]  /*5d20*/  LDL.LU R105, [R1+0x3c] ;  /* 0x00003c0001697983 */ /* 0x0001680000300800 */
[----:B------:R0:W5:Y:S04]  /*5d30*/  LDL.LU R106, [R1+0x38] ;  /* 0x00003800016a7983 */ /* 0x0001680000300800 */
[----:B------:R0:W5:Y:S04]  /*5d40*/  LDL.LU R44, [R1+0x4c] ;  /* 0x00004c00012c7983 */ /* 0x0001680000300800 */
[----:B------:R0:W5:Y:S04]  /*5d50*/  LDL.LU R45, [R1+0x48] ;  /* 0x00004800012d7983 */ /* 0x0001680000300800 */
[----:B------:R0:W5:Y:S01]  /*5d60*/  LDL.LU R46, [R1+0x44] ;  /* 0x00004400012e7983 */ /* 0x0001620000300800 */
[----:B------:R-:W-:-:S03]  /*5d70*/  MOV R47, R43 ;  /* 0x0000002b002f7202 */ /* 0x000fc60000000f00 */
        /* <DEDUP_REMOVED lines=15> */
[----:B------:R-:W-:-:S02]  /*5e70*/  MOV R123, R38 ;  /* 0x00000026007b7202 */ /* 0x000fc40000000f00 */
[----:B------:R-:W-:Y:S01]  /*5e80*/  MOV R125, R37 ;  /* 0x00000025007d7202 */ /* 0x000fe20000000f00 */
[----:B------:R0:W5:Y:S01]  /*5e90*/  LDL.LU R120, [R1+0x88] ;  /* 0x0000880001787983 */ /* 0x0001620000300800 */
[----:B------:R-:W-:Y:S02]  /*5ea0*/  MOV R126, R36 ;  /* 0x00000024007e7202 */ /* 0x000fe40000000f00 */
[----:B------:R-:W-:Y:S01]  /*5eb0*/  MOV R43, R39 ;  /* 0x00000027002b7202 */ /* 0x000fe20000000f00 */
[----:B------:R0:W5:Y:S04]  /*5ec0*/  LDL.LU R121, [R1+0x84] ;  /* 0x0000840001797983 */ /* 0x0001680000300800 */
[----:B------:R0:W5:Y:S04]  /*5ed0*/  LDL.LU R122, [R1+0x80] ;  /* 0x00008000017a7983 */ /* 0x0001680000300800 */
[----:B------:R0:W5:Y:S01]  /*5ee0*/  LDL.LU R124, [R1+0x8c] ;  /* 0x00008c00017c7983 */ /* 0x0001620000300800 */
        /* <DEDUP_REMOVED lines=32> */
[----:B0-----:R-:W-:-:S07]  /*60f0*/  MOV R139, R3 ;  /* 0x00000003008b7202 */ /* 0x001fce0000000f00 */
.L_x_313:
        /* <DEDUP_REMOVED lines=39> */
.L_x_325:
        /* <DEDUP_REMOVED lines=9> */
.L_x_3004:


//--------------------- .text._ZN10layer_norm22ln_bwd_finalize_kernelINS_22Kernel_traits_finalizeILj40960EffffjLj1024ELj4ENS_18Kernel_traits_baseILj40960EffffjLj1024EEEEEEEvNS_9BwdParamsE --------------------------
	.section	.text._ZN10layer_norm22ln_bwd_finalize_kernelINS_22Kernel_traits_finalizeILj40960EffffjLj1024ELj4ENS_18Kernel_traits_baseILj40960EffffjLj1024EEEEEEEvNS_9BwdParamsE,"ax",@progbits
	.align	128
        .global         _ZN10layer_norm22ln_bwd_finalize_kernelINS_22Kernel_traits_finalizeILj40960EffffjLj1024ELj4ENS_18Kernel_traits_baseILj40960EffffjLj1024EEEEEEEvNS_9BwdParamsE
        .type           _ZN10layer_norm22ln_bwd_finalize_kernelINS_22Kernel_traits_finalizeILj40960EffffjLj1024ELj4ENS_18Kernel_traits_baseILj40960EffffjLj1024EEEEEEEvNS_9BwdParamsE,@function
        .size           _ZN10layer_norm22ln_bwd_finalize_kernelINS_22Kernel_traits_finalizeILj40960EffffjLj1024ELj4ENS_18Kernel_traits_baseILj40960EffffjLj1024EEEEEEEvNS_9BwdParamsE,(.L_x_3005 - _ZN10layer_norm22ln_bwd_finalize_kernelINS_22Kernel_traits_finalizeILj40960EffffjLj1024ELj4ENS_18Kernel_traits_baseILj40960EffffjLj1024EEEEEEEvNS_9BwdParamsE)
        .other          _ZN10layer_norm22ln_bwd_finalize_kernelINS_22Kernel_traits_finalizeILj40960EffffjLj1024ELj4ENS_18Kernel_traits_baseILj40960EffffjLj1024EEEEEEEvNS_9BwdParamsE,@"STO_CUDA_ENTRY STV_DEFAULT"
_ZN10layer_norm22ln_bwd_finalize_kernelINS_22Kernel_traits_finalizeILj40960EffffjLj1024ELj4ENS_18Kernel_traits_baseILj40960EffffjLj1024EEEEEEEvNS_9BwdParamsE:
.text._ZN10layer_norm22ln_bwd_finalize_kernelINS_22Kernel_traits_finalizeILj40960EffffjLj1024ELj4ENS_18Kernel_traits_baseILj40960EffffjLj1024EEEEEEEvNS_9BwdParamsE:
        /* <DEDUP_REMOVED lines=37> */
.L_x_330:
        /* <DEDUP_REMOVED lines=118> */
.L_x_329:
[----:B------:R-:W-:Y:S05]  /*09b0*/  BSYNC.RECONVERGENT B1 ;  /* 0x0000000000017941 */ /* 0x000fea0003800200 */
.L_x_328:
        /* <DEDUP_REMOVED lines=65> */
.L_x_332:
[----:B------:R-:W-:Y:S05]  /*0dd0*/  BSYNC.RECONVERGENT B1 ;  /* 0x0000000000017941 */ /* 0x000fea0003800200 */
.L_x_331:
        /* <DEDUP_REMOVED lines=37> */
.L_x_334:
[----:B------:R-:W-:Y:S05]  /*1030*/  BSYNC.RECONVERGENT B1 ;  /* 0x0000000000017941 */ /* 0x000fea0003800200 */
.L_x_333:
[----:B------:R-:W-:Y:S05]  /*1040*/  @!P1 BRA `(.L_x_327) ;  /* 0x00000000003c9947 */ /* 0x000fea0003800000 */
[----:B------:R-:W0:Y:S01]  /*1050*/  LDC.64 R6, c[0x0][0x3e0] ;  /* 0x0000f800ff067b82 */ /* 0x000e220000000a00 */
[----:B------:R-:W-:Y:S01]  /*1060*/  IMAD R2, R15, 0xa000, R11 ;  /* 0x0000a0000f027824 */ /* 0x000fe200078e020b */
[----:B------:R-:W-:-:S04]  /*1070*/  IADD3 R24, PT, PT, -R24, RZ, RZ ;  /* 0x000000ff18187210 */ /* 0x000fc80007ffe1ff */
[----:B------:R-:W-:Y:S02]  /*1080*/  IADD3 R11, PT, PT, R13, R2, RZ ;  /* 0x000000020d0b7210 */ /* 0x000fe40007ffe0ff */
[----:B------:R-:W1:Y:S05]  /*1090*/  LDC.64 R8, c[0x0][0x3e8] ;  /* 0x0000fa00ff087b82 */ /* 0x000e6a0000000a00 */
.L_x_335:
        /* <DEDUP_REMOVED lines=10> */
.L_x_327:
[----:B------:R-:W-:Y:S05]  /*1140*/  BSYNC.RECONVERGENT B0 ;  /* 0x0000000000007941 */ /* 0x000fea0003800200 */
.L_x_326:
        /* <DEDUP_REMOVED lines=53> */
.L_x_336:
        /* <DEDUP_REMOVED lines=14> */
.L_x_3005:


//--------------------- .text._ZN10layer_norm13ln_bwd_kernelINS_13Kernel_traitsIffffjLj40960ELj4ELj1ELj8ELj16ENS_18Kernel_traits_baseILj40960EffffjLj256EEEEEEEvNS_9BwdParamsE --------------------------
	.section	.text._ZN10layer_norm13ln_bwd_kernelINS_13Kernel_traitsIffffjLj40960ELj4ELj1ELj8ELj16ENS_18Kernel_traits_baseILj40960EffffjLj256EEEEEEEvNS_9BwdParamsE,"ax",@progbits
	.align	128
        .global         _ZN10layer_norm13ln_bwd_kernelINS_13Kernel_traitsIffffjLj40960ELj4ELj1ELj8ELj16ENS_18Kernel_traits_baseILj40960EffffjLj256EEEEEEEvNS_9BwdParamsE
        .type           _ZN10layer_norm13ln_bwd_kernelINS_13Kernel_traitsIffffjLj40960ELj4ELj1ELj8ELj16ENS_18Kernel_traits_baseILj40960EffffjLj256EEEEEEEvNS_9BwdParamsE,@function
        .size           _ZN10layer_norm13ln_bwd_kernelINS_13Kernel_traitsIffffjLj40960ELj4ELj1ELj8ELj16ENS_18Kernel_traits_baseILj40960EffffjLj256EEEEEEEvNS_9BwdParamsE,(.L_x_3006 - _ZN10layer_norm13ln_bwd_kernelINS_13Kernel_traitsIffffjLj40960ELj4ELj1ELj8ELj16ENS_18Kernel_traits_baseILj40960EffffjLj256EEEEEEEvNS_9BwdParamsE)
        .other          _ZN10layer_norm13ln_bwd_kernelINS_13Kernel_traitsIffffjLj40960ELj4ELj1ELj8ELj16ENS_18Kernel_traits_baseILj40960EffffjLj256EEEEEEEvNS_9BwdParamsE,@"STO_CUDA_ENTRY STV_DEFAULT"
_ZN10layer_norm13ln_bwd_kernelINS_13Kernel_traitsIffffjLj40960ELj4ELj1ELj8ELj16ENS_18Kernel_traits_baseILj40960EffffjLj256EEEEEEEvNS_9BwdParamsE:
.text._ZN10layer_norm13ln_bwd_kernelINS_13Kernel_traitsIffffjLj40960ELj4ELj1ELj8ELj16ENS_18Kernel_traits_baseILj40960EffffjLj256EEEEEEEvNS_9BwdParamsE:
[----:B------:R-:W0:Y:S01]  /*0000*/  LDC R1, c[0x0][0x37c] ;  /* 0x0000df00ff017b82 */ /* 0x000e220000000800 */
[----:B------:R-:W1:Y:S07]  /*0010*/  S2R R0, SR_TID.X ;  /* 0x0000000000007919 */ /* 0x000e6e0000002100 */
[----:B------:R-:W2:Y:S01]  /*0020*/  S2UR UR9, SR_CTAID.X ;  /* 0x00000000000979c3 */ /* 0x000ea20000002500 */
[----:B------:R-:W3:Y:S01]  /*0030*/  LDCU.64 UR4, c[0x0][0x398] ;  /* 0x00007300ff0477ac */ /* 0x000ee20008000a00 */
[----:B0-----:R-:W-:Y:S01]  /*0040*/  IADD3 R1, PT, PT, R1, -0xa8, RZ ;  /* 0xffffff5801017810 */ /* 0x001fe20007ffe0ff */
[----:B------:R-:W0:Y:S01]  /*0050*/  LDCU.64 UR12, c[0x0][0x358] ;  /* 0x00006b00ff0c77ac */ /* 0x000e220008000a00 */
[----:B---3--:R-:W-:-:S04]  /*0060*/  UISETP.NE.U32.AND UP0, UPT, UR4, URZ, UPT ;  /* 0x000000ff0400728c */ /* 0x008fc8000bf05070 */
[----:B------:R-:W-:Y:S02]  /*0070*/  UISETP.NE.AND.EX UP0, UPT, UR5, URZ, UPT, UP0 ;  /* 0x000000ff0500728c */ /* 0x000fe4000bf05300 */
[----:B--2---:R-:W-:Y:S02]  /*0080*/  USHF.L.U32 UR4, UR9, 0x8, URZ ;  /* 0x0000000809047899 */ /* 0x004fe400080006ff */
[----:B------:R-:W-:Y:S01]  /*0090*/  USHF.R.U32.HI UR10, URZ, 0x2, UR9 ;  /* 0x00000002ff0a7899 */ /* 0x000fe20008011609 */
[----:B-1----:R-:W-:-:S03]  /*00a0*/  LOP3.LUT R0, R0, 0xff, RZ, 0xc0, !PT ;  /* 0x000000ff00007812 */ /* 0x002fc600078ec0ff */
[----:B------:R-:W-:-:S04]  /*00b0*/  MOV R23, UR4 ;  /* 0x0000000400177c02 */ /* 0x000fc80008000f00 */
[----:B------:R-:W-:Y:S01]  /*00c0*/  LOP3.LUT R23, R0, 0x300, R23, 0xf8, !PT ;  /* 0x0000030000177812 */ /* 0x000fe200078ef817 */
[----:B0-----:R-:W-:Y:S06]  /*00d0*/  BRA.U !UP0, `(.L_x_337) ;  /* 0x0000000108647547 */ /* 0x001fec000b800000 */
[----:B------:R-:W0:Y:S08]  /*00e0*/  LDC.64 R2, c[0x0][0x3b0] ;  /* 0x0000ec00ff027b82 */ /* 0x000e300000000a00 */
        /* <DEDUP_REMOVED lines=24> */
.L_x_337:
[----:B------:R-:W0:Y:S02]  /*0270*/  LDC.64 R2, c[0x0][0x3b0] ;  /* 0x0000ec00ff027b82 */ /* 0x000e240000000a00 */
[----:B0-----:R-:W-:-:S05]  /*0280*/  IMAD.WIDE.U32 R2, R23, 0x10, R2 ;  /* 0x0000001017027825 */ /* 0x001fca00078e0002 */
        /* <DEDUP_REMOVED lines=10> */
.L_x_338:
[----:B------:R-:W1:Y:S01]  /*0330*/  LDCU UR4, c[0x0][0x384] ;  /* 0x00007080ff0477ac */ /* 0x000e620008000800 */
        /* <DEDUP_REMOVED lines=16> */
[----:B------:R-:W-:Y:S01]  /*0440*/  CS2R R240, SRZ ;  /* 0x0000000000f07805 */ /* 0x000fe2000001ff00 */
[----:B-1----:R-:W-:Y:S01]  /*0450*/  UISETP.GE.AND UP0, UPT, UR10, UR4, UPT ;  /* 0x000000040a00728c */ /* 0x002fe2000bf06270 */
[----:B------:R-:W-:-:S02]  /*0460*/  CS2R R242, SRZ ;  /* 0x0000000000f27805 */ /* 0x000fc4000001ff00 */
[----:B--2---:R-:W-:Y:S02]  /*0470*/  CS2R R4, SRZ ;  /* 0x0000000000047805 */ /* 0x004fe4000001ff00 */
        /* <DEDUP_REMOVED lines=21> */
[----:B------:R-:W-:Y:S06]  /*05d0*/  BRA.U UP0, `(.L_x_339) ;  /* 0x0000004900747547 */ /* 0x000fec000b800000 */
[----:B------:R1:W-:Y:S01]  /*05e0*/  STL [R1+0x6c], RZ ;  /* 0x00006cff01007387 */ /* 0x0003e20000100800 */
[----:B------:R-:W-:Y:S01]  /*05f0*/  HFMA2 R250, -RZ, RZ, 0, 0 ;  /* 0x00000000fffa7431 */ /* 0x000fe200000001ff */
[----:B------:R-:W-:Y:S01]  /*0600*/  PLOP3.LUT P0, PT, PT, PT, PT, 0x8, 0x80 ;  /* 0x000000000080781c */ /* 0x000fe20003f0e170 */
[----:B------:R-:W-:Y:S01]  /*0610*/  HFMA2 R22, -RZ, RZ, 0, 0 ;  /* 0x00000000ff167431 */ /* 0x000fe200000001ff */
        /* <DEDUP_REMOVED lines=21> */
[----:B------:R-:W-:-:S02]  /*0770*/  MOV R219, RZ ;  /* 0x000000ff00db7202 */ /* 0x000fc40000000f00 */
[----:B------:R-:W-:Y:S02]  /*0780*/  CS2R R20, SRZ ;  /* 0x0000000000147805 */ /* 0x000fe4000001ff00 */
[----:B------:R-:W-:Y:S01]  /*0790*/  CS2R R18, SRZ ;  /* 0x0000000000127805 */ /* 0x000fe2000001ff00 */
[----:B------:R1:W-:Y:S01]  /*07a0*/  STL [R1+0x50], RZ ;  /* 0x000050ff01007387 */ /* 0x0003e20000100800 */
[----:B------:R-:W-:Y:S02]  /*07b0*/  CS2R R16, SRZ ;  /* 0x0000000000107805 */ /* 0x000fe4000001ff00 */
[----:B------:R-:W-:Y:S01]  /*07c0*/  MOV R15, RZ ;  /* 0x000000ff000f7202 */ /* 0x000fe20000000f00 */
[----:B------:R-:W-:Y:S01]  /*07d0*/  UMOV UR4, URZ ;  /* 0x000000ff00047c82 */ /* 0x000fe20008000000 */
        /* <DEDUP_REMOVED lines=32> */
.L_x_350:
[----:B--2---:R-:W2:Y:S01]  /*09e0*/  LDCU.64 UR6, c[0x0][0x398] ;  /* 0x00007300ff0677ac */ /* 0x004ea20008000a00 */
[----:B------:R-:W3:Y:S01]  /*09f0*/  LDCU.64 UR8, c[0x0][0x3a8] ;  /* 0x00007500ff0877ac */ /* 0x000ee20008000a00 */
[----:B--2---:R-:W-:-:S04]  /*0a00*/  UISETP.NE.U32.AND UP0, UPT, UR6, URZ, UPT ;  /* 0x000000ff0600728c */ /* 0x004fc8000bf05070 */
[----:B------:R-:W-:Y:S02]  /*0a10*/  UISETP.NE.AND.EX UP0, UPT, UR7, URZ, UPT, UP0 ;  /* 0x000000ff0700728c */ /* 0x000fe4000bf05300 */
[----:B---3--:R-:W-:-:S04]  /*0a20*/  UIMAD.WIDE UR8, UR10, 0x4, UR8 ;  /* 0x000000040a0878a5 */ /* 0x008fc8000f8e0208 */
[----:B------:R-:W-:Y:S02]  /*0a30*/  PLOP3.LUT P1, PT, PT, PT, UP0, 0x80, 0x8 ;  /* 0x000000000008781c */ /* 0x000fe40003f2f008 */
[----:B------:R-:W-:Y:S02]  /*0a40*/  MOV R4, UR8 ;  /* 0x0000000800047c02 */ /* 0x000fe40008000f00 */
[----:B------:R-:W-:Y:S01]  /*0a50*/  MOV R5, UR9 ;  /* 0x0000000900057c02 */ /* 0x000fe20008000f00 */
[----:B------:R-:W2:Y:S04]  /*0a60*/  @!UP0 LDCU.64 UR6, c[0x0][0x3a0] ;  /* 0x00007400ff0687ac */ /* 0x000ea80008000a00 */
[----:B------:R-:W3:Y:S01]  /*0a70*/  LDG.E R4, desc[UR12][R4.64] ;  /* 0x0000000c04047981 */ /* 0x000ee2000c1e1900 */
[----:B--2---:R-:W-:-:S06]  /*0a80*/  @!UP0 UIMAD.WIDE UR6, UR10, 0x4, UR6 ;  /* 0x000000040a0688a5 */ /* 0x004fcc000f8e0206 */
[----:B0-----:R-:W-:Y:S02]  /*0a90*/  MOV R2, UR6 ;  /* 0x0000000600027c02 */ /* 0x001fe40008000f00 */
[----:B------:R-:W-:-:S05]  /*0aa0*/  MOV R3, UR7 ;  /* 0x0000000700037c02 */ /* 0x000fca0008000f00 */
[----:B------:R-:W2:Y:S01]  /*0ab0*/  @!P1 LDG.E R2, desc[UR12][R2.64] ;  /* 0x0000000c02029981 */ /* 0x000ea2000c1e1900 */
[----:B------:R-:W-:Y:S01]  /*0ac0*/  UMOV UR5, URZ ;  /* 0x000000ff00057c82 */ /* 0x000fe20008000000 */
[----:B---3--:R-:W-:Y:S02]  /*0ad0*/  R2UR UR15, R4 ;  /* 0x00000000040f72ca */ /* 0x008fe400000e0000 */
[----:B--2---:R-:W-:Y:S01]  /*0ae0*/  @!P1 R2UR UR5, R2 ;  /* 0x00000000020592ca */ /* 0x004fe200000e0000 */
[----:B------:R-:W-:-:S14]  /*0af0*/  BRA.U UP0, `(.L_x_340) ;  /* 0x0000000100dc7547 */ /* 0x000fdc000b800000 */
[----:B------:R-:W0:Y:S01]  /*0b00*/  S2UR UR9, SR_CTAID.X ;  /* 0x00000000000979c3 */ /* 0x000e220000002500 */
[----:B------:R-:W-:-:S07]  /*0b10*/  MOV R14, UR10 ;  /* 0x0000000a000e7c02 */ /* 0x000fce0008000f00 */
[----:B------:R-:W2:Y:S08]  /*0b20*/  LDC.64 R144, c[0x0][0x3d8] ;  /* 0x0000f600ff907b82 */ /* 0x000eb00000000a00 */
[----:B------:R-:W3:Y:S01]  /*0b30*/  LDC.64 R168, c[0x0][0x390] ;  /* 0x0000e400ffa87b82 */ /* 0x000ee20000000a00 */
[----:B0-----:R-:W-:-:S06]  /*0b40*/  USHF.L.U32 UR6, UR9, 0x8, URZ ;  /* 0x0000000809067899 */ /* 0x001fcc00080006ff */
[----:B------:R-:W-:-:S04]  /*0b50*/  MOV R23, UR6 ;  /* 0x0000000600177c02 */ /* 0x000fc80008000f00 */
[----:B------:R-:W-:-:S05]  /*0b60*/  LOP3.LUT R23, R0, 0x300, R23, 0xf8, !PT ;  /* 0x0000030000177812 */ /* 0x000fca00078ef817 */
[----:B------:R-:W-:-:S04]  /*0b70*/  IMAD R14, R14, 0x2800, R23 ;  /* 0x000028000e0e7824 */ /* 0x000fc800078e0217 */
[C---:B--2---:R-:W-:Y:S01]  /*0b80*/  IMAD.WIDE.U32 R28, R14.reuse, 0x10, R144 ;  /* 0x000000100e1c7825 */ /* 0x044fe200078e0090 */
[C---:B------:R-:W-:Y:S02]  /*0b90*/  IADD3 R13, PT, PT, R14.reuse, 0x800, RZ ;  /* 0x000008000e0d7810 */ /* 0x040fe40007ffe0ff */
[C---:B------:R-:W-:Y:S01]  /*0ba0*/  IADD3 R12, PT, PT, R14.reuse, 0xc00, RZ ;  /* 0x00000c000e0c7810 */ /* 0x040fe20007ffe0ff */
[C---:B---3--:R-:W-:Y:S01]  /*0bb0*/  IMAD.WIDE.U32 R24, R14.reuse, 0x10, R168 ;  /* 0x000000100e187825 */ /* 0x048fe200078e00a8 */
[C---:B------:R-:W-:Y:S01]  /*0bc0*/  IADD3 R11, PT, PT, R14.reuse, 0x1000, RZ ;  /* 0x000010000e0b7810 */ /* 0x040fe20007ffe0ff */
[----:B------:R0:W5:Y:S01]  /*0bd0*/  LDG.E.128 R32, desc[UR12][R28.64] ;  /* 0x0000000c1c207981 */ /* 0x000162000c1e1d00 */
[C---:B------:R-:W-:Y:S01]  /*0be0*/  IADD3 R10, PT, PT, R14.reuse, 0x1400, RZ ;  /* 0x000014000e0a7810 */ /* 0x040fe20007ffe0ff */
[--C-:B------:R-:W-:Y:S01]  /*0bf0*/  IMAD.WIDE.U32 R116, R13, 0x10, R144.reuse ;  /* 0x000000100d747825 */ /* 0x100fe200078e0090 */
[C---:B------:R-:W-:Y:S01]  /*0c00*/  IADD3 R9, PT, PT, R14.reuse, 0x1800, RZ ;  /* 0x000018000e097810 */ /* 0x040fe20007ffe0ff */
[----:B------:R0:W5:Y:S01]  /*0c10*/  LDG.E.128 R180, desc[UR12][R24.64] ;  /* 0x0000000c18b47981 */ /* 0x000162000c1e1d00 */
[----:B------:R-:W-:Y:S01]  /*0c20*/  IADD3 R8, PT, PT, R14, 0x1c00, RZ ;  /* 0x00001c000e087810 */ /* 0x000fe20007ffe0ff */
[--C-:B------:R-:W-:Y:S01]  /*0c30*/  IMAD.WIDE.U32 R120, R12, 0x10, R144.reuse ;  /* 0x000000100c787825 */ /* 0x100fe200078e0090 */
[C---:B------:R-:W-:Y:S01]  /*0c40*/  IADD3 R7, PT, PT, R14.reuse, 0x2000, RZ ;  /* 0x000020000e077810 */ /* 0x040fe20007ffe0ff */
[----:B------:R-:W5:Y:S01]  /*0c50*/  LDG.E.128 R116, desc[UR12][R116.64] ;  /* 0x0000000c74747981 */ /* 0x000f62000c1e1d00 */
[----:B------:R-:W-:Y:S01]  /*0c60*/  IADD3 R6, PT, PT, R14, 0x2400, RZ ;  /* 0x000024000e067810 */ /* 0x000fe20007ffe0ff */
[----:B------:R-:W-:-:S02]  /*0c70*/  IMAD.WIDE.U32 R124, R11, 0x10, R144 ;  /* 0x000000100b7c7825 */ /* 0x000fc400078e0090 */
[----:B------:R-:W5:Y:S02]  /*0c80*/  LDG.E.128 R28, desc[UR12][R28.64+0x4000] ;  /* 0x0040000c1c1c7981 */ /* 0x000f64000c1e1d00 */
[--C-:B------:R-:W-:Y:S02]  /*0c90*/  IMAD.WIDE.U32 R128, R10, 0x10, R144.reuse ;  /* 0x000000100a807825 */ /* 0x100fe400078e0090 */
[----:B------:R-:W5:Y:S02]  /*0ca0*/  LDG.E.128 R24, desc[UR12][R24.64+0x4000] ;  /* 0x0040000c18187981 */ /* 0x000f64000c1e1d00 */
[--C-:B------:R-:W-:Y:S02]  /*0cb0*/  IMAD.WIDE.U32 R132, R9, 0x10, R144.reuse ;  /* 0x0000001009847825 */ /* 0x100fe400078e0090 */
[----:B------:R-:W5:Y:S02]  /*0cc0*/  LDG.E.128 R120, desc[UR12][R120.64] ;  /* 0x0000000c78787981 */ /* 0x000f64000c1e1d00 */
[----:B------:R-:W-:-:S02]  /*0cd0*/  IMAD.WIDE.U32 R136, R8, 0x10, R144 ;  /* 0x0000001008887825 */ /* 0x000fc400078e0090 */
[----:B------:R-:W5:Y:S02]  /*0ce0*/  LDG.E.128 R124, desc[UR12][R124.64] ;  /* 0x0000000c7c7c7981 */ /* 0x000f64000c1e1d00 */
        /* <DEDUP_REMOVED lines=19> */
[----:B------:R-:W5:Y:S04]  /*0e20*/  LDG.E.128 R144, desc[UR12][R144.64] ;  /* 0x0000000c90907981 */ /* 0x000f68000c1e1d00 */
[----:B------:R-:W5:Y:S04]  /*0e30*/  LDG.E.128 R160, desc[UR12][R160.64] ;  /* 0x0000000ca0a07981 */ /* 0x000f68000c1e1d00 */
[----:B------:R-:W5:Y:S04]  /*0e40*/  LDG.E.128 R164, desc[UR12][R164.64] ;  /* 0x0000000ca4a47981 */ /* 0x000f68000c1e1d00 */
[----:B------:R-:W5:Y:S01]  /*0e50*/  LDG.E.128 R168, desc[UR12][R168.64] ;  /* 0x0000000ca8a87981 */ /* 0x000f62000c1e1d00 */
[----:B0-----:R-:W-:Y:S05]  /*0e60*/  BRA `(.L_x_341) ;  /* 0x0000000000e07947 */ /* 0x001fea0003800000 */
.L_x_340:
[----:B------:R-:W0:Y:S01]  /*0e70*/  S2R R0, SR_TID.X ;  /* 0x0000000000007919 */ /* 0x000e220000002100 */
[----:B------:R-:W2:Y:S01]  /*0e80*/  S2UR UR9, SR_CTAID.X ;  /* 0x00000000000979c3 */ /* 0x000ea20000002500 */
[----:B------:R-:W-:-:S07]  /*0e90*/  MOV R14, UR10 ;  /* 0x0000000a000e7c02 */ /* 0x000fce0008000f00 */
[----:B------:R-:W3:Y:S08]  /*0ea0*/  LDC.64 R144, c[0x0][0x3d8] ;  /* 0x0000f600ff907b82 */ /* 0x000ef00000000a00 */
[----:B------:R-:W4:Y:S01]  /*0eb0*/  LDC.64 R168, c[0x0][0x398] ;  /* 0x0000e600ffa87b82 */ /* 0x000f220000000a00 */
[----:B--2---:R-:W-:-:S06]  /*0ec0*/  USHF.L.U32 UR6, UR9, 0x8, URZ ;  /* 0x0000000809067899 */ /* 0x004fcc00080006ff */
[----:B------:R-:W-:Y:S02]  /*0ed0*/  MOV R23, UR6 ;  /* 0x0000000600177c02 */ /* 0x000fe40008000f00 */
[----:B0-----:R-:W-:-:S04]  /*0ee0*/  LOP3.LUT R0, R0, 0xff, RZ, 0xc0, !PT ;  /* 0x000000ff00007812 */ /* 0x001fc800078ec0ff */
[----:B------:R-:W-:-:S05]  /*0ef0*/  LOP3.LUT R23, R0, 0x300, R23, 0xf8, !PT ;  /* 0x0000030000177812 */ /* 0x000fca00078ef817 */
[----:B------:R-:W-:-:S04]  /*0f00*/  IMAD R14, R14, 0x2800, R23 ;  /* 0x000028000e0e7824 */ /* 0x000fc800078e0217 */
[C---:B---3--:R-:W-:Y:S01]  /*0f10*/  IMAD.WIDE.U32 R28, R14.reuse, 0x10, R144 ;  /* 0x000000100e1c7825 */ /* 0x048fe200078e0090 */
[C---:B------:R-:W-:Y:S02]  /*0f20*/  IADD3 R13, PT, PT, R14.reuse, 0x800, RZ ;  /* 0x000008000e0d7810 */ /* 0x040fe40007ffe0ff */
[C---:B------:R-:W-:Y:S01]  /*0f30*/  IADD3 R12, PT, PT, R14.reuse, 0xc00, RZ ;  /* 0x00000c000e0c7810 */ /* 0x040fe20007ffe0ff */
[C---:B----4-:R-:W-:Y:S01]  /*0f40*/  IMAD.WIDE.U32 R24, R14.reuse, 0x10, R168 ;  /* 0x000000100e187825 */ /* 0x050fe200078e00a8 */
        /* <DEDUP_REMOVED lines=41> */
[----:B0-----:R-:W5:Y:S02]  /*11e0*/  LDG.E.128 R168, desc[UR12][R168.64] ;  /* 0x0000000ca8a87981 */ /* 0x001f64000c1e1d00 */
.L_x_341:
[----:B------:R-:W-:Y:S05]  /*11f0*/  BRA.U UP0, `(.L_x_342) ;  /* 0x0000000d00247547 */ /* 0x000fea000b800000 */
[----:B-----5:R-:W-:Y:S01]  /*1200*/  FADD.FTZ R0, R180, -UR5 ;  /* 0x80000005b4007e21 */ /* 0x020fe20008010000 */
[----:B------:R-:W-:Y:S01]  /*1210*/  FADD.FTZ R5, R181, -UR5 ;  /* 0x80000005b5057e21 */ /* 0x000fe20008010000 */
[----:B------:R-:W-:Y:S01]  /*1220*/  FMUL.FTZ R2, R32, R112 ;  /* 0x0000007020027220 */ /* 0x000fe20000410000 */
[----:B------:R-:W-:Y:S01]  /*1230*/  FADD.FTZ R4, R182, -UR5 ;  /* 0x80000005b6047e21 */ /* 0x000fe20008010000 */
[----:B------:R-:W-:Y:S01]  /*1240*/  FMUL.FTZ R0, R0, UR15 ;  /* 0x0000000f00007c20 */ /* 0x000fe20008410000 */
[----:B------:R-:W-:Y:S01]  /*1250*/  FMUL.FTZ R196, R33, R113 ;  /* 0x0000007121c47220 */ /* 0x000fe20000410000 */
[----:B------:R-:W-:Y:S01]  /*1260*/  FADD.FTZ R251, RZ, R2 ;  /* 0x00000002fffb7221 */ /* 0x000fe20000010000 */
[----:B------:R-:W-:Y:S01]  /*1270*/  FMUL.FTZ R5, R5, UR15 ;  /* 0x0000000f05057c20 */ /* 0x000fe20008410000 */
[----:B------:R-:W-:Y:S01]  /*1280*/  FFMA.FTZ R252, R0, R2, RZ ;  /* 0x0000000200fc7223 */ /* 0x000fe200000100ff */
[----:B------:R-:W-:Y:S01]  /*1290*/  FADD.FTZ R3, R183, -UR5 ;  /* 0x80000005b7037e21 */ /* 0x000fe20008010000 */
[----:B------:R-:W-:Y:S01]  /*12a0*/  FMUL.FTZ R195, R34, R114 ;  /* 0x0000007222c37220 */ /* 0x000fe20000410000 */
[----:B------:R-:W-:Y:S01]  /*12b0*/  FADD.FTZ R251, R251, R196 ;  /* 0x000000c4fbfb7221 */ /* 0x000fe20000010000 */
[----:B------:R-:W-:Y:S01]  /*12c0*/  FMUL.FTZ R4, R4, UR15 ;  /* 0x0000000f04047c20 */ /* 0x000fe20008410000 */
[----:B------:R-:W-:Y:S01]  /*12d0*/  FFMA.FTZ R252, R5, R196, R252 ;  /* 0x000000c405fc7223 */ /* 0x000fe200000100fc */
[----:B------:R-:W-:Y:S01]  /*12e0*/  FADD.FTZ R180, R24, -UR5 ;  /* 0x8000000518b47e21 */ /* 0x000fe20008010000 */
[----:B------:R-:W-:Y:S01]  /*12f0*/  FMUL.FTZ R194, R35, R115 ;  /* 0x0000007323c27220 */ /* 0x000fe20000410000 */
[----:B------:R-:W-:Y:S01]  /*1300*/  FADD.FTZ R251, R251, R195 ;  /* 0x000000c3fbfb7221 */ /* 0x000fe20000010000 */
[----:B------:R-:W-:Y:S01]  /*1310*/  FMUL.FTZ R3, R3, UR15 ;  /* 0x0000000f03037c20 */ /* 0x000fe20008410000 */
[----:B------:R-:W-:Y:S01]  /*1320*/  FFMA.FTZ R252, R4, R195, R252 ;  /* 0x000000c304fc7223 */ /* 0x000fe200000100fc */
[----:B------:R-:W-:Y:S01]  /*1330*/  FADD.FTZ R24, R26, -UR5 ;  /* 0x800000051a187e21 */ /* 0x000fe20008010000 */
[----:B------:R-:W-:Y:S01]  /*1340*/  FADD.FTZ R25, R25, -UR5 ;  /* 0x8000000519197e21 */ /* 0x000fe20008010000 */
[----:B------:R-:W-:Y:S01]  /*1350*/  FMUL.FTZ R193, R28, R108 ;  /* 0x0000006c1cc17220 */ /* 0x000fe20000410000 */
        /* <DEDUP_REMOVED lines=68> */
[----:B------:R-:W-:Y:S01]  /*17a0*/  FMUL.FTZ R149, R149, UR15 ;  /* 0x0000000f95957c20 */ /* 0x000fe20008410000 */
[----:B------:R-:W-:Y:S01]  /*17b0*/  FADD.FTZ R251, R251, R151 ;  /* 0x00000097fbfb7221 */ /* 0x000fe20000010000 */
[----:B------:R-:W-:Y:S01]  /*17c0*/  FMUL.FTZ R148, R126, R98 ;  /* 0x000000627e947220 */ /* 0x000fe20000410000 */
[----:B------:R-:W-:Y:S01]  /*17d0*/  FFMA.FTZ R252, R150, R151, R252 ;  /* 0x0000009796fc7223 */ /* 0x000fe200000100fc */
[----:B------:R-:W-:Y:S01]  /*17e0*/  FADD.FTZ R198, R152, -UR5 ;  /* 0x8000000598c67e21 */ /* 0x000fe20008010000 */
[----:B------:R-:W-:Y:S01]  /*17f0*/  FMUL.FTZ R197, R197, UR15 ;  /* 0x0000000fc5c57c20 */ /* 0x000fe20008410000 */
[----:B------:R-:W-:Y:S01]  /*1800*/  FADD.FTZ R251, R251, R148 ;  /* 0x00000094fbfb7221 */ /* 0x000fe20000010000 */
[----:B------:R-:W-:Y:S01]  /*1810*/  FFMA.FTZ R252, R149, R148, R252 ;  /* 0x0000009495fc7223 */ /* 0x000fe200000100fc */
[----:B------:R-:W-:Y:S01]  /*1820*/  FMUL.FTZ R152, R127, R99 ;  /* 0x000000637f987220 */ /* 0x000fe20000410000 */
[----:B------:R-:W-:Y:S01]  /*1830*/  FADD.FTZ R199, R153, -UR5 ;  /* 0x8000000599c77e21 */ /* 0x000fe20008010000 */
[----:B------:R-:W-:Y:S01]  /*1840*/  FMUL.FTZ R153, R198, UR15 ;  /* 0x0000000fc6997c20 */ /* 0x000fe20008410000 */
[----:B------:R-:W-:Y:S01]  /*1850*/  FMUL.FTZ R198, R128, R92 ;  /* 0x0000005c80c67220 */ /* 0x000fe20000410000 */
[----:B------:R-:W-:Y:S01]  /*1860*/  FADD.FTZ R251, R251, R152 ;  /* 0x00000098fbfb7221 */ /* 0x000fe20000010000 */
        /* <DEDUP_REMOVED lines=91> */
[----:B------:R-:W-:Y:S01]  /*1e20*/  FMUL.FTZ R217, R217, UR15 ;  /* 0x0000000fd9d97c20 */ /* 0x000fe20008410000 */
[----:B------:R-:W-:Y:S01]  /*1e30*/  FMUL.FTZ R218, R147, R79 ;  /* 0x0000004f93da7220 */ /* 0x000fe20000410000 */
[----:B------:R-:W-:Y:S01]  /*1e40*/  FADD.FTZ R251, R251, R171 ;  /* 0x000000abfbfb7221 */ /* 0x000fe20000010000 */
[----:B------:R-:W-:-:S03]  /*1e50*/  FFMA.FTZ R252, R170, R171, R252 ;  /* 0x000000abaafc7223 */ /* 0x000fc600000100fc */
[----:B------:R-:W-:Y:S01]  /*1e60*/  FADD.FTZ R251, R251, R218 ;  /* 0x000000dafbfb7221 */ /* 0x000fe20000010000 */
[----:B------:R-:W-:Y:S01]  /*1e70*/  FFMA.FTZ R252, R217, R218, R252 ;  /* 0x000000dad9fc7223 */ /* 0x000fe200000100fc */
[----:B------:R-:W-:Y:S06]  /*1e80*/  BRA `(.L_x_343) ;  /* 0x0000000c00c07947 */ /* 0x000fec0003800000 */
.L_x_342:
[----:B-----5:R-:W0:Y:S01]  /*1e90*/  MUFU.RCP R0, R112 ;  /* 0x0000007000007308 */ /* 0x020e220000001000 */
        /* <DEDUP_REMOVED lines=17> */
[----:B0-----:R-:W-:Y:S01]  /*1fb0*/  FMUL.FTZ R0, R180, R0 ;  /* 0x00000000b4007220 */ /* 0x001fe20000410000 */
[----:B------:R-:W-:Y:S01]  /*1fc0*/  FADD.FTZ R180, -R70, R26 ;  /* 0x0000001a46b47221 */ /* 0x000fe20000010100 */
[----:B------:R-:W-:Y:S01]  /*1fd0*/  FADD.FTZ R170, -R38, R170 ;  /* 0x000000aa26aa7221 */ /* 0x000fe20000010100 */
[----:B------:R-:W-:Y:S01]  /*1fe0*/  FADD.FTZ R155, -R55, R155 ;  /* 0x0000009b379b7221 */ /* 0x000fe20000010100 */
[----:B------:R-:W-:Y:S01]  /*1ff0*/  FADD.FTZ R156, -R48, R156 ;  /* 0x0000009c309c7221 */ /* 0x000fe20000010100 */
[----:B------:R-:W-:Y:S01]  /*2000*/  FADD.FTZ R157, -R49, R157 ;  /* 0x0000009d319d7221 */ /* 0x000fe20000010100 */
[----:B------:R-:W0:Y:S01]  /*2010*/  MUFU.RCP R198, R110 ;  /* 0x0000006e00c67308 */ /* 0x000e220000001000 */
[----:B------:R-:W-:Y:S01]  /*2020*/  FADD.FTZ R158, -R50, R158 ;  /* 0x0000009e329e7221 */ /* 0x000fe20000010100 */
[----:B--2---:R-:W-:Y:S01]  /*2030*/  FMUL.FTZ R4, R182, R4 ;  /* 0x00000004b6047220 */ /* 0x004fe20000410000 */
[----:B------:R-:W-:Y:S01]  /*2040*/  FADD.FTZ R182, -R65, R177 ;  /* 0x000000b141b67221 */ /* 0x000fe20000010100 */
        /* <DEDUP_REMOVED lines=18> */
[----:B------:R-:W-:Y:S01]  /*2170*/  FMUL.FTZ R198, R128, R92 ;  /* 0x0000005c80c67220 */ /* 0x000fe20000410000 */
[----:B------:R-:W-:Y:S01]  /*2180*/  FMUL.FTZ R212, R142, R82 ;  /* 0x000000528ed47220 */ /* 0x000fe20000410000 */
[----:B------:R-:W0:Y:S01]  /*2190*/  MUFU.RCP R5, R113 ;  /* 0x0000007100057308 */ /* 0x000e220000001000 */
[----:B------:R-:W-:Y:S01]  /*21a0*/  FMUL.FTZ R214, R143, R83 ;  /* 0x000000538fd67220 */ /* 0x000fe20000410000 */
[----:B--2---:R-:W-:Y:S01]  /*21b0*/  FMUL.FTZ R154, R151, R2 ;  /* 0x00000002979a7220 */ /* 0x004fe20000410000 */
[----:B------:R-:W-:Y:S01]  /*21c0*/  FMUL.FTZ R2, R32, R112 ;  /* 0x0000007020027220 */ /* 0x000fe20000410000 */
[----:B------:R-:W-:Y:S01]  /*21d0*/  FMUL.FTZ R215, R144, R76 ;  /* 0x0000004c90d77220 */ /* 0x000fe20000410000 */
[----:B------:R-:W-:Y:S01]  /*21e0*/  FADD.FTZ R171, -R39, R171 ;  /* 0x000000ab27ab7221 */ /* 0x000fe20000010100 */
[----:B------:R-:W-:Y:S01]  /*21f0*/  FMUL.FTZ R216, R145, R77 ;  /* 0x0000004d91d87220 */ /* 0x000fe20000410000 */
[----:B------:R-:W-:Y:S01]  /*2200*/  FADD.FTZ R251, RZ, R2 ;  /* 0x00000002fffb7221 */ /* 0x000fe20000010000 */
[----:B------:R-:W2:Y:S01]  /*2210*/  MUFU.RCP R195, R104 ;  /* 0x0000006800c37308 */ /* 0x000ea20000001000 */
[----:B------:R-:W-:Y:S01]  /*2220*/  FFMA.FTZ R252, R2, R0, RZ ;  /* 0x0000000002fc7223 */ /* 0x000fe200000100ff */
[----:B---3--:R-:W-:Y:S01]  /*2230*/  FMUL.FTZ R27, R27, R196 ;  /* 0x000000c41b1b7220 */ /* 0x008fe20000410000 */
[----:B------:R-:W-:Y:S01]  /*2240*/  FMUL.FTZ R196, R33, R113 ;  /* 0x0000007121c47220 */ /* 0x000fe20000410000 */
[----:B------:R-:W-:-:S03]  /*2250*/  FMUL.FTZ R218, R147, R79 ;  /* 0x0000004f93da7220 */ /* 0x000fc60000410000 */
[----:B------:R-:W-:Y:S01]  /*2260*/  FADD.FTZ R251, R251, R196 ;  /* 0x000000c4fbfb7221 */ /* 0x000fe20000010000 */
[----:B------:R-:W3:Y:S01]  /*2270*/  MUFU.RCP R3, R115 ;  /* 0x0000007300037308 */ /* 0x000ee20000001000 */
[----:B0-----:R-:W-:Y:S01]  /*2280*/  FMUL.FTZ R5, R181, R5 ;  /* 0x00000005b5057220 */ /* 0x001fe20000410000 */
[----:B------:R-:W-:-:S03]  /*2290*/  FADD.FTZ R181, -R60, R172 ;  /* 0x000000ac3cb57221 */ /* 0x000fc60000010100 */
[----:B------:R-:W-:-:S03]  /*22a0*/  FFMA.FTZ R252, R196, R5, R252 ;  /* 0x00000005c4fc7223 */ /* 0x000fc600000100fc */
[----:B------:R-:W0:Y:S01]  /*22b0*/  MUFU.RCP R194, R107 ;  /* 0x0000006b00c27308 */ /* 0x000e220000001000 */
[----:B--2---:R-:W-:Y:S01]  /*22c0*/  FMUL.FTZ R172, R176, R195 ;  /* 0x000000c3b0ac7220 */ /* 0x004fe20000410000 */
[----:B------:R-:W-:Y:S01]  /*22d0*/  FMUL.FTZ R195, R34, R114 ;  /* 0x0000007222c37220 */ /* 0x000fe20000410000 */
[----:B------:R-:W-:Y:S01]  /*22e0*/  FADD.FTZ R176, -R57, R149 ;  /* 0x0000009539b07221 */ /* 0x000fe20000010100 */
[----:B------:R-:W-:Y:S02]  /*22f0*/  FADD.FTZ R149, -R58, R150 ;  /* 0x000000963a957221 */ /* 0x000fe40000010100 */
[----:B------:R-:W-:Y:S02]  /*2300*/  FADD.FTZ R251, R251, R195 ;  /* 0x000000c3fbfb7221 */ /* 0x000fe40000010000 */
[----:B------:R-:W2:Y:S01]  /*2310*/  MUFU.RCP R193, R100 ;  /* 0x0000006400c17308 */ /* 0x000ea20000001000 */
[----:B------:R-:W-:Y:S01]  /*2320*/  FFMA.FTZ R252, R195, R4, R252 ;  /* 0x00000004c3fc7223 */ /* 0x000fe200000100fc */
[----:B---3--:R-:W-:-:S06]  /*2330*/  FMUL.FTZ R3, R183, R3 ;  /* 0x00000003b7037220 */ /* 0x008fcc0000410000 */
[----:B------:R-:W3:Y:S01]  /*2340*/  MUFU.RCP R192, R101 ;  /* 0x0000006500c07308 */ /* 0x000ee20000001000 */
[----:B0-----:R-:W-:Y:S01]  /*2350*/  FMUL.FTZ R183, R179, R194 ;  /* 0x000000c2b3b77220 */ /* 0x001fe20000410000 */
[----:B------:R-:W-:-:S04]  /*2360*/  FMUL.FTZ R194, R35, R115 ;  /* 0x0000007323c27220 */ /* 0x000fc80000410000 */
[----:B------:R-:W-:Y:S02]  /*2370*/  FADD.FTZ R251, R251, R194 ;  /* 0x000000c2fbfb7221 */ /* 0x000fe40000010000 */
[----:B------:R-:W0:Y:S01]  /*2380*/  MUFU.RCP R199, R109 ;  /* 0x0000006d00c77308 */ /* 0x000e220000001000 */
[----:B------:R-:W-:Y:S01]  /*2390*/  FFMA.FTZ R252, R194, R3, R252 ;  /* 0x00000003c2fc7223 */ /* 0x000fe200000100fc */
[----:B--2---:R-:W-:Y:S01]  /*23a0*/  FMUL.FTZ R181, R181, R193 ;  /* 0x000000c1b5b57220 */ /* 0x004fe20000410000 */
[----:B------:R-:W-:-:S04]  /*23b0*/  FMUL.FTZ R193, R28, R108 ;  /* 0x0000006c1cc17220 */ /* 0x000fc80000410000 */
[----:B------:R-:W-:Y:S01]  /*23c0*/  FADD.FTZ R251, R251, R193 ;  /* 0x000000c1fbfb7221 */ /* 0x000fe20000010000 */
[----:B------:R-:W2:Y:S01]  /*23d0*/  MUFU.RCP R191, R102 ;  /* 0x0000006600bf7308 */ /* 0x000ea20000001000 */
[----:B------:R-:W-:Y:S01]  /*23e0*/  FFMA.FTZ R252, R193, R26, R252 ;  /* 0x0000001ac1fc7223 */ /* 0x000fe200000100fc */
[----:B---3--:R-:W-:Y:S01]  /*23f0*/  FMUL.FTZ R179, R173, R192 ;  /* 0x000000c0adb37220 */ /* 0x008fe20000410000 */
[----:B------:R-:W-:-:S04]  /*2400*/  FMUL.FTZ R192, R29, R109 ;  /* 0x0000006d1dc07220 */ /* 0x000fc80000410000 */
[----:B------:R-:W-:Y:S01]  /*2410*/  FADD.FTZ R251, R251, R192 ;  /* 0x000000c0fbfb7221 */ /* 0x000fe20000010000 */
[----:B------:R-:W3:Y:S01]  /*2420*/  MUFU.RCP R190, R103 ;  /* 0x0000006700be7308 */ /* 0x000ee20000001000 */
[----:B0-----:R-:W-:Y:S01]  /*2430*/  FMUL.FTZ R25, R25, R199 ;  /* 0x000000c719197220 */ /* 0x001fe20000410000 */
[----:B------:R-:W-:-:S03]  /*2440*/  FMUL.FTZ R199, R129, R93 ;  /* 0x0000005d81c77220 */ /* 0x000fc60000410000 */
[----:B------:R-:W-:-:S03]  /*2450*/  FFMA.FTZ R252, R192, R25, R252 ;  /* 0x00000019c0fc7223 */ /* 0x000fc600000100fc */
[----:B------:R-:W0:Y:S01]  /*2460*/  MUFU.RCP R189, R96 ;  /* 0x0000006000bd7308 */ /* 0x000e220000001000 */
[----:B--2---:R-:W-:Y:S01]  /*2470*/  FMUL.FTZ R177, R177, R191 ;  /* 0x000000bfb1b17220 */ /* 0x004fe20000410000 */
[----:B------:R-:W-:-:S04]  /*2480*/  FMUL.FTZ R191, R30, R110 ;  /* 0x0000006e1ebf7220 */ /* 0x000fc80000410000 */
[----:B------:R-:W-:Y:S02]  /*2490*/  FADD.FTZ R251, R251, R191 ;  /* 0x000000bffbfb7221 */ /* 0x000fe40000010000 */
[----:B------:R-:W2:Y:S01]  /*24a0*/  MUFU.RCP R200, R94 ;  /* 0x0000005e00c87308 */ /* 0x000ea20000001000 */
[----:B------:R-:W-:Y:S01]  /*24b0*/  FFMA.FTZ R252, R191, R24, R252 ;  /* 0x00000018bffc7223 */ /* 0x000fe200000100fc */
[----:B---3--:R-:W-:Y:S01]  /*24c0*/  FMUL.FTZ R175, R175, R190 ;  /* 0x000000beafaf7220 */ /* 0x008fe20000410000 */
[----:B------:R-:W-:-:S04]  /*24d0*/  FMUL.FTZ R190, R31, R111 ;  /* 0x0000006f1fbe7220 */ /* 0x000fc80000410000 */
[----:B------:R-:W-:Y:S01]  /*24e0*/  FADD.FTZ R251, R251, R190 ;  /* 0x000000befbfb7221 */ /* 0x000fe20000010000 */
[----:B------:R-:W3:Y:S01]  /*24f0*/  MUFU.RCP R188, R97 ;  /* 0x0000006100bc7308 */ /* 0x000ee20000001000 */
[----:B------:R-:W-:Y:S01]  /*2500*/  FFMA.FTZ R252, R190, R27, R252 ;  /* 0x0000001bbefc7223 */ /* 0x000fe200000100fc */
[----:B0-----:R-:W-:Y:S01]  /*2510*/  FMUL.FTZ R173, R178, R189 ;  /* 0x000000bdb2ad7220 */ /* 0x001fe20000410000 */
[----:B------:R-:W-:Y:S01]  /*2520*/  FMUL.FTZ R189, R116, R104 ;  /* 0x0000006874bd7220 */ /* 0x000fe20000410000 */
[----:B------:R-:W-:-:S03]  /*2530*/  FMUL.FTZ R178, R122, R102 ;  /* 0x000000667ab27220 */ /* 0x000fc60000410000 */
[----:B------:R-:W-:Y:S01]  /*2540*/  FADD.FTZ R251, R251, R189 ;  /* 0x000000bdfbfb7221 */ /* 0x000fe20000010000 */
[----:B------:R-:W0:Y:S01]  /*2550*/  MUFU.RCP R187, R105 ;  /* 0x0000006900bb7308 */ /* 0x000e220000001000 */
[----:B------:R-:W-:Y:S01]  /*2560*/  FFMA.FTZ R252, R189, R172, R252 ;  /* 0x000000acbdfc7223 */ /* 0x000fe200000100fc */
[----:B--2---:R-:W-:-:S06]  /*2570*/  FMUL.FTZ R200, R148, R200 ;  /* 0x000000c894c87220 */ /* 0x004fcc0000410000 */
[----:B------:R-:W2:Y:S01]  /*2580*/  MUFU.RCP R186, R98 ;  /* 0x0000006200ba7308 */ /* 0x000ea20000001000 */
[----:B---3--:R-:W-:Y:S01]  /*2590*/  FMUL.FTZ R150, R176, R188 ;  /* 0x000000bcb0967220 */ /* 0x008fe20000410000 */
[----:B------:R-:W-:Y:S01]  /*25a0*/  FMUL.FTZ R188, R117, R105 ;  /* 0x0000006975bc7220 */ /* 0x000fe20000410000 */
[----:B------:R-:W-:-:S03]  /*25b0*/  FMUL.FTZ R176, R123, R103 ;  /* 0x000000677bb07220 */ /* 0x000fc60000410000 */
[----:B------:R-:W-:Y:S02]  /*25c0*/  FADD.FTZ R251, R251, R188 ;  /* 0x000000bcfbfb7221 */ /* 0x000fe40000010000 */
        /* <DEDUP_REMOVED lines=9> */
[----:B---3--:R-:W-:Y:S01]  /*2660*/  FMUL.FTZ R185, R180, R185 ;  /* 0x000000b9b4b97220 */ /* 0x008fe20000410000 */
[----:B------:R-:W-:-:S03]  /*2670*/  FMUL.FTZ R180, R121, R101 ;  /* 0x0000006579b47220 */ /* 0x000fc60000410000 */
[----:B------:R-:W-:-:S03]  /*2680*/  FFMA.FTZ R252, R186, R185, R252 ;  /* 0x000000b9bafc7223 */ /* 0x000fc600000100fc */
[----:B------:R-:W3:Y:S01]  /*2690*/  MUFU.RCP R148, R76 ;  /* 0x0000004c00947308 */ /* 0x000ee20000001000 */
[----:B0-----:R-:W-:Y:S01]  /*26a0*/  FMUL.FTZ R153, R152, R184 ;  /* 0x000000b898997220 */ /* 0x001fe20000410000 */
[----:B------:R-:W-:Y:S01]  /*26b0*/  FMUL.FTZ R184, R119, R107 ;  /* 0x0000006b77b87220 */ /* 0x000fe20000410000 */
[----:B------:R-:W-:-:S03]  /*26c0*/  FMUL.FTZ R152, R127, R99 ;  /* 0x000000637f987220 */ /* 0x000fc60000410000 */
[----:B------:R-:W-:Y:S02]  /*26d0*/  FADD.FTZ R251, R251, R184 ;  /* 0x000000b8fbfb7221 */ /* 0x000fe40000010000 */
[----:B------:R-:W0:Y:S01]  /*26e0*/  MUFU.RCP R197, R99 ;  /* 0x0000006300c57308 */ /* 0x000e220000001000 */
[----:B------:R-:W-:Y:S01]  /*26f0*/  FFMA.FTZ R252, R184, R183, R252 ;  /* 0x000000b7b8fc7223 */ /* 0x000fe200000100fc */
[----:B--2---:R-:W-:Y:S01]  /*2700*/  FMUL.FTZ R167, R167, R151 ;  /* 0x00000097a7a77220 */ /* 0x004fe20000410000 */
[----:B------:R-:W-:Y:S02]  /*2710*/  FADD.FTZ R251, R251, R182 ;  /* 0x000000b6fbfb7221 */ /* 0x000fe40000010000 */
[----:B------:R-:W-:Y:S02]  /*2720*/  FFMA.FTZ R252, R182, R181, R252 ;  /* 0x000000b5b6fc7223 */ /* 0x000fe400000100fc */
[----:B------:R-:W-:Y:S01]  /*2730*/  FADD.FTZ R251, R251, R180 ;  /* 0x000000b4fbfb7221 */ /* 0x000fe20000010000 */
[----:B------:R-:W2:Y:S01]  /*2740*/  MUFU.RCP R151, R77 ;  /* 0x0000004d00977308 */ /* 0x000ea20000001000 */
[----:B------:R-:W-:Y:S01]  /*2750*/  FFMA.FTZ R252, R180, R179, R252 ;  /* 0x000000b3b4fc7223 */ /* 0x000fe200000100fc */
[----:B---3--:R-:W-:Y:S01]  /*2760*/  FMUL.FTZ R168, R168, R148 ;  /* 0x00000094a8a87220 */ /* 0x008fe20000410000 */
[----:B------:R-:W-:-:S02]  /*2770*/  FADD.FTZ R251, R251, R178 ;  /* 0x000000b2fbfb7221 */ /* 0x000fc40000010000 */
[----:B------:R-:W-:Y:S02]  /*2780*/  FFMA.FTZ R252, R178, R177, R252 ;  /* 0x000000b1b2fc7223 */ /* 0x000fe400000100fc */
[----:B------:R-:W-:Y:S01]  /*2790*/  FADD.FTZ R251, R251, R176 ;  /* 0x000000b0fbfb7221 */ /* 0x000fe20000010000 */
[----:B------:R-:W3:Y:S01]  /*27a0*/  MUFU.RCP R148, R78 ;  /* 0x0000004e00947308 */ /* 0x000ee20000001000 */
[----:B------:R-:W-:Y:S01]  /*27b0*/  FFMA.FTZ R252, R176, R175, R252 ;  /* 0x000000afb0fc7223 */ /* 0x000fe200000100fc */
[----:B0-----:R-:W-:Y:S01]  /*27c0*/  FMUL.FTZ R197, R174, R197 ;  /* 0x000000c5aec57220 */ /* 0x001fe20000410000 */
[----:B------:R-:W-:-:S04]  /*27d0*/  FMUL.FTZ R174, R124, R96 ;  /* 0x000000607cae7220 */ /* 0x000fc80000410000 */
[----:B------:R-:W-:Y:S01]  /*27e0*/  FADD.FTZ R251, R251, R174 ;  /* 0x000000aefbfb7221 */ /* 0x000fe20000010000 */
[----:B------:R-:W-:Y:S01]  /*27f0*/  FFMA.FTZ R252, R174, R173, R252 ;  /* 0x000000adaefc7223 */ /* 0x000fe200000100fc */
[----:B------:R-:W0:Y:S01]  /*2800*/  MUFU.RCP R201, R95 ;  /* 0x0000005f00c97308 */ /* 0x000e220000001000 */
[----:B--2---:R-:W-:Y:S01]  /*2810*/  FMUL.FTZ R169, R169, R151 ;  /* 0x00000097a9a97220 */ /* 0x004fe20000410000 */
[----:B------:R-:W-:-:S04]  /*2820*/  FMUL.FTZ R151, R125, R97 ;  /* 0x000000617d977220 */ /* 0x000fc80000410000 */
[----:B------:R-:W-:Y:S01]  /*2830*/  FADD.FTZ R251, R251, R151 ;  /* 0x00000097fbfb7221 */ /* 0x000fe20000010000 */
[----:B------:R-:W-:Y:S01]  /*2840*/  FFMA.FTZ R252, R151, R150, R252 ;  /* 0x0000009697fc7223 */ /* 0x000fe200000100fc */
[----:B------:R-:W2:Y:S01]  /*2850*/  MUFU.RCP R202, R88 ;  /* 0x0000005800ca7308 */ /* 0x000ea20000001000 */
[----:B---3--:R-:W-:Y:S01]  /*2860*/  FMUL.FTZ R170, R170, R148 ;  /* 0x00000094aaaa7220 */ /* 0x008fe20000410000 */
[----:B------:R-:W-:-:S04]  /*2870*/  FMUL.FTZ R148, R126, R98 ;  /* 0x000000627e947220 */ /* 0x000fc80000410000 */
[----:B------:R-:W-:Y:S01]  /*2880*/  FADD.FTZ R251, R251, R148 ;  /* 0x00000094fbfb7221 */ /* 0x000fe20000010000 */
[----:B------:R-:W-:Y:S01]  /*2890*/  FFMA.FTZ R252, R148, R149, R252 ;  /* 0x0000009594fc7223 */ /* 0x000fe200000100fc */
[----:B------:R-:W3:Y:S02]  /*28a0*/  MUFU.RCP R203, R89 ;  /* 0x0000005900cb7308 */ /* 0x000ee40000001000 */
[----:B------:R-:W-:Y:S01]  /*28b0*/  FADD.FTZ R251, R251, R152 ;  /* 0x00000098fbfb7221 */ /* 0x000fe20000010000 */
[----:B------:R-:W-:Y:S01]  /*28c0*/  FFMA.FTZ R252, R152, R197, R252 ;  /* 0x000000c598fc7223 */ /* 0x000fe200000100fc */
[----:B0-----:R-:W-:Y:S01]  /*28d0*/  FMUL.FTZ R201, R155, R201 ;  /* 0x000000c99bc97220 */ /* 0x001fe20000410000 */
[----:B------:R-:W-:Y:S01]  /*28e0*/  FMUL.FTZ R155, R130, R94 ;  /* 0x0000005e829b7220 */ /* 0x000fe20000410000 */
[----:B------:R-:W-:Y:S01]  /*28f0*/  FADD.FTZ R251, R251, R198 ;  /* 0x000000c6fbfb7221 */ /* 0x000fe20000010000 */
[----:B------:R-:W-:Y:S01]  /*2900*/  FFMA.FTZ R252, R198, R153, R252 ;  /* 0x00000099c6fc7223 */ /* 0x000fe200000100fc */
[----:B------:R-:W0:Y:S02]  /*2910*/  MUFU.RCP R204, R90 ;  /* 0x0000005a00cc7308 */ /* 0x000e240000001000 */
[----:B------:R-:W-:Y:S01]  /*2920*/  FADD.FTZ R251, R251, R199 ;  /* 0x000000c7fbfb7221 */ /* 0x000fe20000010000 */
[----:B------:R-:W-:Y:S01]  /*2930*/  FFMA.FTZ R252, R199, R154, R252 ;  /* 0x0000009ac7fc7223 */ /* 0x000fe200000100fc */
[----:B--2---:R-:W-:Y:S01]  /*2940*/  FMUL.FTZ R202, R156, R202 ;  /* 0x000000ca9cca7220 */ /* 0x004fe20000410000 */
[----:B------:R-:W-:Y:S01]  /*2950*/  FMUL.FTZ R156, R131, R95 ;  /* 0x0000005f839c7220 */ /* 0x000fe20000410000 */
[----:B------:R-:W-:Y:S01]  /*2960*/  FADD.FTZ R251, R251, R155 ;  /* 0x0000009bfbfb7221 */ /* 0x000fe20000010000 */
[----:B------:R-:W-:Y:S01]  /*2970*/  FFMA.FTZ R252, R155, R200, R252 ;  /* 0x000000c89bfc7223 */ /* 0x000fe200000100fc */
[----:B------:R-:W2:Y:S01]  /*2980*/  MUFU.RCP R205, R91 ;  /* 0x0000005b00cd7308 */ /* 0x000ea20000001000 */
[----:B---3--:R-:W-:Y:S01]  /*2990*/  FMUL.FTZ R203, R157, R203 ;  /* 0x000000cb9dcb7220 */ /* 0x008fe20000410000 */
[----:B------:R-:W-:Y:S01]  /*29a0*/  FADD.FTZ R251, R251, R156 ;  /* 0x0000009cfbfb7221 */ /* 0x000fe20000010000 */
[----:B------:R-:W-:Y:S01]  /*29b0*/  FFMA.FTZ R252, R156, R201, R252 ;  /* 0x000000c99cfc7223 */ /* 0x000fe200000100fc */
[----:B------:R-:W-:-:S04]  /*29c0*/  FMUL.FTZ R157, R132, R88 ;  /* 0x00000058849d7220 */ /* 0x000fc80000410000 */
[----:B------:R-:W3:Y:S01]  /*29d0*/  MUFU.RCP R206, R84 ;  /* 0x0000005400ce7308 */ /* 0x000ee20000001000 */
[----:B------:R-:W-:Y:S01]  /*29e0*/  FADD.FTZ R251, R251, R157 ;  /* 0x0000009dfbfb7221 */ /* 0x000fe20000010000 */
[----:B0-----:R-:W-:Y:S01]  /*29f0*/  FMUL.FTZ R204, R158, R204 ;  /* 0x000000cc9ecc7220 */ /* 0x001fe20000410000 */
[----:B------:R-:W-:Y:S01]  /*2a00*/  FFMA.FTZ R252, R157, R202, R252 ;  /* 0x000000ca9dfc7223 */ /* 0x000fe200000100fc */
[----:B------:R-:W-:-:S04]  /*2a10*/  FMUL.FTZ R158, R133, R89 ;  /* 0x00000059859e7220 */ /* 0x000fc80000410000 */
[----:B------:R-:W0:Y:S01]  /*2a20*/  MUFU.RCP R207, R85 ;  /* 0x0000005500cf7308 */ /* 0x000e220000001000 */
[----:B------:R-:W-:Y:S01]  /*2a30*/  FADD.FTZ R251, R251, R158 ;  /* 0x0000009efbfb7221 */ /* 0x000fe20000010000 */
[----:B--2---:R-:W-:Y:S01]  /*2a40*/  FMUL.FTZ R205, R159, R205 ;  /* 0x000000cd9fcd7220 */ /* 0x004fe20000410000 */
[----:B------:R-:W-:Y:S01]  /*2a50*/  FFMA.FTZ R252, R158, R203, R252 ;  /* 0x000000cb9efc7223 */ /* 0x000fe200000100fc */
[----:B------:R-:W-:-:S04]  /*2a60*/  FMUL.FTZ R159, R134, R90 ;  /* 0x0000005a869f7220 */ /* 0x000fc80000410000 */
[----:B------:R-:W2:Y:S01]  /*2a70*/  MUFU.RCP R208, R86 ;  /* 0x0000005600d07308 */ /* 0x000ea20000001000 */
[----:B------:R-:W-:Y:S01]  /*2a80*/  FADD.FTZ R251, R251, R159 ;  /* 0x0000009ffbfb7221 */ /* 0x000fe20000010000 */
[----:B---3--:R-:W-:Y:S01]  /*2a90*/  FMUL.FTZ R206, R160, R206 ;  /* 0x000000cea0ce7220 */ /* 0x008fe20000410000 */
        /* <DEDUP_REMOVED lines=22> */
[----:B------:R-:W-:Y:S01]  /*2c00*/  FADD.FTZ R251, R251, R164 ;  /* 0x000000a4fbfb7221 */ /* 0x000fe20000010000 */
[----:B------:R-:W-:Y:S01]  /*2c10*/  FFMA.FTZ R252, R164, R209, R252 ;  /* 0x000000d1a4fc7223 */ /* 0x000fe200000100fc */
[----:B--2---:R-:W-:Y:S01]  /*2c20*/  FMUL.FTZ R211, R165, R211 ;  /* 0x000000d3a5d37220 */ /* 0x004fe20000410000 */
[----:B------:R-:W-:Y:S01]  /*2c30*/  FMUL.FTZ R165, R140, R80 ;  /* 0x000000508ca57220 */ /* 0x000fe20000410000 */
[----:B------:R-:W0:Y:S03]  /*2c40*/  MUFU.RCP R217, R79 ;  /* 0x0000004f00d97308 */ /* 0x000e260000001000 */
[----:B------:R-:W-:Y:S01]  /*2c50*/  FADD.FTZ R251, R251, R165 ;  /* 0x000000a5fbfb7221 */ /* 0x000fe20000010000 */
[----:B------:R-:W-:Y:S01]  /*2c60*/  FFMA.FTZ R252, R165, R210, R252 ;  /* 0x000000d2a5fc7223 */ /* 0x000fe200000100fc */
[----:B---3--:R-:W-:Y:S01]  /*2c70*/  FMUL.FTZ R213, R166, R213 ;  /* 0x000000d5a6d57220 */ /* 0x008fe20000410000 */
[----:B------:R-:W-:-:S04]  /*2c80*/  FMUL.FTZ R166, R141, R81 ;  /* 0x000000518da67220 */ /* 0x000fc80000410000 */
[----:B------:R-:W-:Y:S01]  /*2c90*/  FADD.FTZ R251, R251, R166 ;  /* 0x000000a6fbfb7221 */ /* 0x000fe20000010000 */
[----:B------:R-:W-:-:S03]  /*2ca0*/  FFMA.FTZ R252, R166, R211, R252 ;  /* 0x000000d3a6fc7223 */ /* 0x000fc600000100fc */
[----:B------:R-:W-:Y:S01]  /*2cb0*/  FADD.FTZ R251, R251, R212 ;  /* 0x000000d4fbfb7221 */ /* 0x000fe20000010000 */
[----:B------:R-:W-:Y:S01]  /*2cc0*/  FFMA.FTZ R252, R212, R213, R252 ;  /* 0x000000d5d4fc7223 */ /* 0x000fe200000100fc */
[----:B0-----:R-:W-:Y:S02]  /*2cd0*/  FMUL.FTZ R217, R171, R217 ;  /* 0x000000d9abd97220 */ /* 0x001fe40000410000 */
[----:B------:R-:W-:Y:S01]  /*2ce0*/  FADD.FTZ R251, R251, R214 ;  /* 0x000000d6fbfb7221 */ /* 0x000fe20000010000 */
[----:B------:R-:W-:Y:S01]  /*2cf0*/  FFMA.FTZ R252, R214, R167, R252 ;  /* 0x000000a7d6fc7223 */ /* 0x000fe200000100fc */
[----:B------:R-:W-:Y:S02]  /*2d00*/  FMUL.FTZ R171, R146, R78 ;  /* 0x0000004e92ab7220 */ /* 0x000fe40000410000 */
[----:B------:R-:W-:Y:S01]  /*2d10*/  FADD.FTZ R251, R251, R215 ;  /* 0x000000d7fbfb7221 */ /* 0x000fe20000010000 */
[----:B------:R-:W-:-:S03]  /*2d20*/  FFMA.FTZ R252, R215, R168, R252 ;  /* 0x000000a8d7fc7223 */ /* 0x000fc600000100fc */
[----:B------:R-:W-:Y:S01]  /*2d30*/  FADD.FTZ R251, R251, R216 ;  /* 0x000000d8fbfb7221 */ /* 0x000fe20000010000 */
[----:B------:R-:W-:-:S03]  /*2d40*/  FFMA.FTZ R252, R216, R169, R252 ;  /* 0x000000a9d8fc7223 */ /* 0x000fc600000100fc */
[----:B------:R-:W-:Y:S01]  /*2d50*/  FADD.FTZ R251, R251, R171 ;  /* 0x000000abfbfb7221 */ /* 0x000fe20000010000 */
[----:B------:R-:W-:-:S03]  /*2d60*/  FFMA.FTZ R252, R171, R170, R252 ;  /* 0x000000aaabfc7223 */ /* 0x000fc600000100fc */
[----:B------:R-:W-:Y:S01]  /*2d70*/  FADD.FTZ R251, R251, R218 ;  /* 0x000000dafbfb7221 */ /* 0x000fe20000010000 */
[----:B------:R-:W-:-:S07]  /*2d80*/  FFMA.FTZ R252, R218, R217, R252 ;  /* 0x000000d9dafc7223 */ /* 0x000fce00000100fc */
.L_x_343:
[----:B------:R0:W-:Y:S04]  /*2d90*/  STL [R1+0xa4], R2 ;  /* 0x0000a40201007387 */ /* 0x0001e80000100800 */
[----:B0-----:R-:W2:Y:S01]  /*2da0*/  LDL.LU R2, [R1+0x78] ;  /* 0x0000780001027983 */ /* 0x001ea20000300800 */
[----:B------:R-:W-:-:S03]  /*2db0*/  FADD.FTZ R239, R147, R239 ;  /* 0x000000ef93ef7221 */ /* 0x000fc60000010000 */
[----:B------:R0:W-:Y:S04]  /*2dc0*/  STL [R1+0xa0], R0 ;  /* 0x0000a00001007387 */ /* 0x0001e80000100800 */
[----:B0-----:R-:W3:Y:S01]  /*2dd0*/  LDL.LU R0, [R1+0x74] ;  /* 0x0000740001007983 */ /* 0x001ee20000300800 */
[----:B------:R-:W-:Y:S01]  /*2de0*/  FFMA.FTZ R238, R168, R144, R238 ;  /* 0x00000090a8ee7223 */ /* 0x000fe200000100ee */
[----:B------:R-:W-:Y:S01]  /*2df0*/  FADD.FTZ R242, R144, R242 ;  /* 0x000000f290f27221 */ /* 0x000fe20000010000 */
[----:B--2---:R-:W-:-:S05]  /*2e00*/  FFMA.FTZ R2, R217, R147, R2 ;  /* 0x00000093d9027223 */ /* 0x004fca0000010002 */
[----:B------:R0:W-:Y:S04]  /*2e10*/  STL [R1+0x78], R2 ;  /* 0x0000780201007387 */ /* 0x0001e80000100800 */
[----:B0-----:R0:W5:Y:S04]  /*2e20*/  LDL.LU R2, [R1+0xa4] ;  /* 0x0000a40001027983 */ /* 0x0011680000300800 */
[----:B------:R-:W2:Y:S01]  /*2e30*/  LDL.LU R147, [R1+0x70] ;  /* 0x0000700001937983 */ /* 0x000ea20000300800 */
[----:B------:R-:W-:Y:S01]  /*2e40*/  FADD.FTZ R241, R145, R241 ;  /* 0x000000f191f17221 */ /* 0x000fe20000010000 */
[----:B---3--:R-:W-:-:S02]  /*2e50*/  FFMA.FTZ R0, R170, R146, R0 ;  /* 0x00000092aa007223 */ /* 0x008fc40000010000 */
[----:B------:R-:W3:Y:S01]  /*2e60*/  SHFL.DOWN PT, R144, R251, 0x10, 0x1f ;  /* 0x0a001f00fb907f89 */ /* 0x000ee200000e0000 */
[----:B------:R-:W-:-:S03]  /*2e70*/  FADD.FTZ R240, R146, R240 ;  /* 0x000000f092f07221 */ /* 0x000fc60000010000 */
[----:B------:R4:W-:Y:S04]  /*2e80*/  STL [R1+0x74], R0 ;  /* 0x0000740001007387 */ /* 0x0009e80000100800 */
[----:B----4-:R0:W5:Y:S01]  /*2e90*/  LDL.LU R0, [R1+0xa0] ;  /* 0x0000a00001007983 */ /* 0x0101620000300800 */
[----:B---3--:R-:W-:-:S05]  /*2ea0*/  FADD.FTZ R144, R144, R251 ;  /* 0x000000fb90907221 */ /* 0x008fca0000010000 */
[----:B------:R-:W3:Y:S02]  /*2eb0*/  SHFL.DOWN PT, R146, R144, 0x8, 0x1f ;  /* 0x09001f0090927f89 */ /* 0x000ee400000e0000 */
[----:B---3--:R-:W-:Y:S01]  /*2ec0*/  FADD.FTZ R146, R144, R146 ;  /* 0x0000009290927221 */ /* 0x008fe20000010000 */
[----:B--2---:R-:W-:Y:S02]  /*2ed0*/  FFMA.FTZ R147, R169, R145, R147 ;  /* 0x00000091a9937223 */ /* 0x004fe40000010093 */
[----:B------:R-:W2:Y:S04]  /*2ee0*/  SHFL.DOWN PT, R145, R252, 0x10, 0x1f ;  /* 0x0a001f00fc917f89 */ /* 0x000ea800000e0000 */
[----:B------:R3:W-:Y:S04]  /*2ef0*/  STL [R1+0x70], R147 ;  /* 0x0000709301007387 */ /* 0x0007e80000100800 */
[----:B---3--:R-:W3:Y:S04]  /*2f00*/  LDL.LU R147, [R1+0x90] ;  /* 0x0000900001937983 */ /* 0x008ee80000300800 */
[----:B------:R-:W4:Y:S01]  /*2f10*/  LDL.LU R251, [R1+0x7c] ;  /* 0x00007c0001fb7983 */ /* 0x000f220000300800 */
[----:B--2---:R-:W-:-:S03]  /*2f20*/  FADD.FTZ R145, R145, R252 ;  /* 0x000000fc91917221 */ /* 0x004fc60000010000 */
[----:B------:R-:W2:Y:S04]  /*2f30*/  LDL.LU R252, [R1+0x80] ;  /* 0x0000800001fc7983 */ /* 0x000ea80000300800 */
[----:B------:R-:W1:Y:S02]  /*2f40*/  SHFL.DOWN PT, R144, R145, 0x8, 0x1f ;  /* 0x09001f0091907f89 */ /* 0x000e6400000e0000 */
[----:B-1----:R-:W-:Y:S02]  /*2f50*/  FADD.FTZ R144, R145, R144 ;  /* 0x0000009091907221 */ /* 0x002fe40000010000 */
[----:B------:R-:W2:Y:S01]  /*2f60*/  LDL.LU R145, [R1+0x84] ;  /* 0x0000840001917983 */ /* 0x000ea20000300800 */
[----:B------:R-:W-:Y:S01]  /*2f70*/  FADD.FTZ R245, R141, R245 ;  /* 0x000000f58df57221 */ /* 0x000fe20000010000 */
[----:B------:R-:W-:Y:S01]  /*2f80*/  FADD.FTZ R244, R142, R244 ;  /* 0x000000f48ef47221 */ /* 0x000fe20000010000 */
[----:B------:R-:W-:Y:S01]  /*2f90*/  FADD.FTZ R247, R139, R247 ;  /* 0x000000f78bf77221 */ /* 0x000fe20000010000 */
[----:B------:R-:W-:Y:S01]  /*2fa0*/  FADD.FTZ R243, R143, R243 ;  /* 0x000000f38ff37221 */ /* 0x000fe20000010000 */
[----:B---3--:R-:W-:Y:S01]  /*2fb0*/  FFMA.FTZ R147, R209, R139, R147 ;  /* 0x0000008bd1937223 */ /* 0x008fe20000010093 */
[----:B----4-:R-:W-:Y:S01]  /*2fc0*/  FFMA.FTZ R251, R211, R141, R251 ;  /* 0x0000008dd3fb7223 */ /* 0x010fe200000100fb */
[----:B--2---:R-:W-:Y:S01]  /*2fd0*/  FFMA.FTZ R252, R213, R142, R252 ;  /* 0x0000008ed5fc7223 */ /* 0x004fe200000100fc */
[----:B------:R-:W-:Y:S01]  /*2fe0*/  FFMA.FTZ R145, R167, R143, R145 ;  /* 0x0000008fa7917223 */ /* 0x000fe20000010091 */
[----:B------:R-:W-:Y:S01]  /*2ff0*/  FFMA.FTZ R237, R210, R140, R237 ;  /* 0x0000008cd2ed7223 */ /* 0x000fe200000100ed */
[----:B------:R-:W-:Y:S01]  /*3000*/  FADD.FTZ R246, R140, R246 ;  /* 0x000000f68cf67221 */ /* 0x000fe20000010000 */
[----:B------:R-:W-:Y:S01]  /*3010*/  FADD.FTZ R248, R138, R248 ;  /* 0x000000f88af87221 */ /* 0x000fe20000010000 */
[----:B------:R-:W1:Y:S04]  /*3020*/  SHFL.DOWN PT, R143, R146, 0x4, 0x1f ;  /* 0x08801f00928f7f89 */ /* 0x000e6800000e0000 */
[----:B------:R-:W-:Y:S04]  /*3030*/  STL [R1+0x84], R145 ;  /* 0x0000849101007387 */ /* 0x000fe80000100800 */
[----:B------:R2:W-:Y:S04]  /*3040*/  STL [R1+0x80], R252 ;  /* 0x000080fc01007387 */ /* 0x0005e80000100800 */
[----:B------:R-:W3:Y:S04]  /*3050*/  LDL.LU R141, [R1+0x8c] ;  /* 0x00008c00018d7983 */ /* 0x000ee80000300800 */
[----:B------:R4:W-:Y:S04]  /*3060*/  STL [R1+0x7c], R251 ;  /* 0x00007cfb01007387 */ /* 0x0009e80000100800 */
[----:B--2---:R-:W2:Y:S04]  /*3070*/  LDL.LU R252, [R1+0x9c] ;  /* 0x00009c0001fc7983 */ /* 0x004ea80000300800 */
[----:B------:R-:W0:Y:S04]  /*3080*/  SHFL.DOWN PT, R145, R144, 0x4, 0x1f ;  /* 0x08801f0090917f89 */ /* 0x000e2800000e0000 */
[----:B----4-:R-:W4:Y:S04]  /*3090*/  LDL.LU R251, [R1] ;  /* 0x0000000001fb7983 */ /* 0x010f280000300800 */
[----:B------:R1:W-:Y:S04]  /*30a0*/  STL [R1+0x90], R147 ;  /* 0x0000909301007387 */ /* 0x0003e80000100800 */
[----:B-1----:R-:W4:Y:S04]  /*30b0*/  LDL.LU R147, [R1+0x98] ;  /* 0x0000980001937983 */ /* 0x002f280000300800 */
[----:B------:R-:W4:Y:S04]  /*30c0*/  LDL.LU R142, [R1+0x4] ;  /* 0x00000400018e7983 */ /* 0x000f280000300800 */
[----:B------:R-:W4:Y:S01]  /*30d0*/  LDL.LU R139, [R1+0x88] ;  /* 0x00008800018b7983 */ /* 0x000f220000300800 */
[----:B---3--:R-:W-:-:S05]  /*30e0*/  FFMA.FTZ R141, R208, R138, R141 ;  /* 0x0000008ad08d7223 */ /* 0x008fca000001008d */
[----:B------:R1:W-:Y:S01]  /*30f0*/  STL [R1+0x8c], R141 ;  /* 0x00008c8d01007387 */ /* 0x0003e20000100800 */
[----:B--2---:R-:W-:-:S03]  /*3100*/  FFMA.FTZ R252, R205, R135, R252 ;  /* 0x00000087cdfc7223 */ /* 0x004fc600000100fc */
[----:B-1----:R-:W2:Y:S04]  /*3110*/  LDL.LU R141, [R1+0x94] ;  /* 0x00009400018d7983 */ /* 0x002ea80000300800 */
[----:B------:R-:W3:Y:S01]  /*3120*/  LDL.LU R140, [R1+0x8] ;  /* 0x00000800018c7983 */ /* 0x000ee20000300800 */
[----:B----4-:R-:W-:Y:S01]  /*3130*/  FADD.FTZ R251, R135, R251 ;  /* 0x000000fb87fb7221 */ /* 0x010fe20000010000 */
[----:B------:R-:W-:-:S05]  /*3140*/  FFMA.FTZ R139, R207, R137, R139 ;  /* 0x00000089cf8b7223 */ /* 0x000fca000001008b */
[----:B------:R1:W-:Y:S01]  /*3150*/  STL [R1+0x88], R139 ;  /* 0x0000888b01007387 */ /* 0x0003e20000100800 */
[----:B------:R-:W-:Y:S01]  /*3160*/  FFMA.FTZ R147, R204, R134, R147 ;  /* 0x00000086cc937223 */ /* 0x000fe20000010093 */
[----:B------:R-:W-:Y:S02]  /*3170*/  FADD.FTZ R142, R134, R142 ;  /* 0x0000008e868e7221 */ /* 0x000fe40000010000 */
[----:B-1----:R-:W4:Y:S04]  /*3180*/  LDL.LU R139, [R1+0xc] ;  /* 0x00000c00018b7983 */ /* 0x002f280000300800 */
[----:B------:R-:W4:Y:S04]  /*3190*/  LDL.LU R138, [R1+0x10] ;  /* 0x00001000018a7983 */ /* 0x000f280000300800 */
[----:B------:R1:W-:Y:S04]  /*31a0*/  STL [R1+0x9c], R252 ;  /* 0x00009cfc01007387 */ /* 0x0003e80000100800 */
[----:B------:R0:W-:Y:S04]  /*31b0*/  STL [R1], R251 ;  /* 0x000000fb01007387 */ /* 0x0001e80000100800 */
[----:B------:R3:W-:Y:S04]  /*31c0*/  STL [R1+0x98], R147 ;  /* 0x0000989301007387 */ /* 0x0007e80000100800 */
[----:B------:R4:W-:Y:S04]  /*31d0*/  STL [R1+0x4], R142 ;  /* 0x0000048e01007387 */ /* 0x0009e80000100800 */
[----:B-1----:R-:W4:Y:S04]  /*31e0*/  LDL.LU R252, [R1+0x14] ;  /* 0x0000140001fc7983 */ /* 0x002f280000300800 */
[----:B0-----:R-:W4:Y:S01]  /*31f0*/  LDL.LU R251, [R1+0x18] ;  /* 0x0000180001fb7983 */ /* 0x001f220000300800 */
[----:B------:R-:W-:Y:S01]  /*3200*/  FADD.FTZ R143, R146, R143 ;  /* 0x0000008f928f7221 */ /* 0x000fe20000010000 */
[----:B------:R-:W-:Y:S01]  /*3210*/  FADD.FTZ R145, R144, R145 ;  /* 0x0000009190917221 */ /* 0x000fe20000010000 */
[----:B------:R-:W-:Y:S01]  /*3220*/  FADD.FTZ R249, R137, R249 ;  /* 0x000000f989f97221 */ /* 0x000fe20000010000 */
[----:B------:R-:W-:Y:S01]  /*3230*/  FFMA.FTZ R236, R206, R136, R236 ;  /* 0x00000088ceec7223 */ /* 0x000fe200000100ec */
[----:B------:R-:W-:Y:S01]  /*3240*/  FADD.FTZ R250, R136, R250 ;  /* 0x000000fa88fa7221 */ /* 0x000fe20000010000 */
[----:B------:R-:W-:Y:S01]  /*3250*/  FFMA.FTZ R235, R202, R132, R235 ;  /* 0x00000084caeb7223 */ /* 0x000fe200000100eb */
[----:B------:R-:W-:Y:S01]  /*3260*/  FFMA.FTZ R234, R201, R131, R234 ;  /* 0x00000083c9ea7223 */ /* 0x000fe200000100ea */
[----:B--2---:R-:W-:Y:S01]  /*3270*/  FFMA.FTZ R141, R203, R133, R141 ;  /* 0x00000085cb8d7223 */ /* 0x004fe2000001008d */
[----:B---3--:R-:W-:-:S04]  /*3280*/  FADD.FTZ R140, R133, R140 ;  /* 0x0000008c858c7221 */ /* 0x008fc80000010000 */
[----:B------:R0:W-:Y:S04]  /*3290*/  STL [R1+0x94], R141 ;  /* 0x0000948d01007387 */ /* 0x0001e80000100800 */
[----:B------:R1:W-:Y:S04]  /*32a0*/  STL [R1+0x8], R140 ;  /* 0x0000088c01007387 */ /* 0x0003e80000100800 */
[----:B------:R-:W2:Y:S01]  /*32b0*/  LDL.LU R147, [R1+0x1c] ;  /* 0x00001c0001937983 */ /* 0x000ea20000300800 */
[----:B----4-:R-:W-:Y:S01]  /*32c0*/  FADD.FTZ R139, R132, R139 ;  /* 0x0000008b848b7221 */ /* 0x010fe20000010000 */
[----:B------:R-:W-:-:S04]  /*32d0*/  FADD.FTZ R138, R131, R138 ;  /* 0x0000008a838a7221 */ /* 0x000fc80000010000 */
[----:B------:R3:W-:Y:S04]  /*32e0*/  STL [R1+0xc], R139 ;  /* 0x00000c8b01007387 */ /* 0x0007e80000100800 */
[----:B------:R-:W4:Y:S04]  /*32f0*/  LDL.LU R146, [R1+0x20] ;  /* 0x0000200001927983 */ /* 0x000f280000300800 */
[----:B------:R-:W4:Y:S04]  /*3300*/  LDL.LU R144, [R1+0x24] ;  /* 0x0000240001907983 */ /* 0x000f280000300800 */
[----:B------:R3:W-:Y:S04]  /*3310*/  STL [R1+0x10], R138 ;  /* 0x0000108a01007387 */ /* 0x0007e80000100800 */
[----:B------:R-:W4:Y:S04]  /*3320*/  LDL.LU R142, [R1+0x28] ;  /* 0x00002800018e7983 */ /* 0x000f280000300800 */
[----:B0-----:R-:W4:Y:S01]  /*3330*/  LDL.LU R141, [R1+0x2c] ;  /* 0x00002c00018d7983 */ /* 0x001f220000300800 */
[----:B------:R-:W-:-:S03]  /*3340*/  FADD.FTZ R252, R130, R252 ;  /* 0x000000fc82fc7221 */ /* 0x000fc60000010000 */
[----:B-1----:R-:W4:Y:S04]  /*3350*/  LDL.LU R140, [R1+0x30] ;  /* 0x00003000018c7983 */ /* 0x002f280000300800 */
[----:B---3--:R-:W3:Y:S04]  /*3360*/  LDL.LU R139, [R1+0x34] ;  /* 0x00003400018b7983 */ /* 0x008ee80000300800 */
[----:B------:R-:W3:Y:S04]  /*3370*/  LDL.LU R138, [R1+0x38] ;  /* 0x00003800018a7983 */ /* 0x000ee80000300800 */
[----:B------:R-:W3:Y:S04]  /*3380*/  LDL.LU R137, [R1+0x3c] ;  /* 0x00003c0001897983 */ /* 0x000ee80000300800 */
[----:B------:R-:W3:Y:S04]  /*3390*/  LDL.LU R136, [R1+0x40] ;  /* 0x0000400001887983 */ /* 0x000ee80000300800 */
[----:B------:R-:W3:Y:S04]  /*33a0*/  LDL.LU R133, [R1+0x44] ;  /* 0x0000440001857983 */ /* 0x000ee80000300800 */
[----:B------:R-:W-:Y:S04]  /*33b0*/  STL [R1+0x14], R252 ;  /* 0x000014fc01007387 */ /* 0x000fe80000100800 */
[----:B------:R-:W3:Y:S04]  /*33c0*/  LDL.LU R132, [R1+0x48] ;  /* 0x0000480001847983 */ /* 0x000ee80000300800 */
[----:B------:R-:W3:Y:S04]  /*33d0*/  LDL.LU R131, [R1+0x4c] ;  /* 0x00004c0001837983 */ /* 0x000ee80000300800 */
[----:B------:R-:W0:Y:S04]  /*33e0*/  SHFL.DOWN PT, R134, R143, 0x2, 0x1f ;  /* 0x08401f008f867f89 */ /* 0x000e2800000e0000 */
[----:B------:R-:W1:Y:S01]  /*33f0*/  SHFL.DOWN PT, R135, R145, 0x2, 0x1f ;  /* 0x08401f0091877f89 */ /* 0x000e6200000e0000 */
[----:B------:R-:W-:-:S02]  /*3400*/  FFMA.FTZ R233, R200, R130, R233 ;  /* 0x00000082c8e97223 */ /* 0x000fc400000100e9 */
[----:B------:R-:W1:Y:S01]  /*3410*/  S2R R130, SR_TID.X ;  /* 0x0000000000827919 */ /* 0x000e620000002100 */
[----:B------:R-:W-:-:S05]  /*3420*/  FADD.FTZ R251, R129, R251 ;  /* 0x000000fb81fb7221 */ /* 0x000fca0000010000 */
[----:B------:R-:W-:Y:S01]  /*3430*/  STL [R1+0x18], R251 ;  /* 0x000018fb01007387 */ /* 0x000fe20000100800 */
[----:B------:R-:W-:Y:S01]  /*3440*/  FFMA.FTZ R229, R149, R126, R229 ;  /* 0x0000007e95e57223 */ /* 0x000fe200000100e5 */
[----:B------:R-:W-:Y:S01]  /*3450*/  FFMA.FTZ R228, R150, R125, R228 ;  /* 0x0000007d96e47223 */ /* 0x000fe200000100e4 */
[----:B0-----:R-:W-:Y:S01]  /*3460*/  FADD.FTZ R134, R143, R134 ;  /* 0x000000868f867221 */ /* 0x001fe20000010000 */
[----:B-1----:R-:W-:Y:S01]  /*3470*/  FADD.FTZ R135, R145, R135 ;  /* 0x0000008791877221 */ /* 0x002fe20000010000 */
[----:B------:R-:W-:Y:S01]  /*3480*/  LOP3.LUT P1, RZ, R130, 0x1f, RZ, 0xc0, !PT ;  /* 0x0000001f82ff7812 */ /* 0x000fe2000782c0ff */
[----:B------:R-:W-:Y:S01]  /*3490*/  BSSY.RECONVERGENT B0, `(.L_x_344) ;  /* 0x0000035000007945 */ /* 0x000fe20003800200 */
[----:B------:R-:W-:Y:S01]  /*34a0*/  FFMA.FTZ R220, R187, R117, R220 ;  /* 0x00000075bbdc7223 */ /* 0x000fe200000100dc */
        /* <DEDUP_REMOVED lines=11> */
[----:B------:R-:W-:Y:S01]  /*3560*/  ISETP.NE.AND P2, PT, R130, RZ, PT ;  /* 0x000000ff8200720c */ /* 0x000fe20003f45270 */
[----:B--2---:R-:W-:-:S05]  /*3570*/  FADD.FTZ R147, R128, R147 ;  /* 0x0000009380937221 */ /* 0x004fca0000010000 */
[----:B------:R-:W-:Y:S01]  /*3580*/  STL [R1+0x1c], R147 ;  /* 0x00001c9301007387 */ /* 0x000fe20000100800 */
[----:B----4-:R-:W-:Y:S01]  /*3590*/  FADD.FTZ R146, R127, R146 ;  /* 0x000000927f927221 */ /* 0x010fe20000010000 */
[----:B------:R-:W-:-:S04]  /*35a0*/  FADD.FTZ R144, R126, R144 ;  /* 0x000000907e907221 */ /* 0x000fc80000010000 */
[----:B------:R-:W-:Y:S01]  /*35b0*/  STL [R1+0x20], R146 ;  /* 0x0000209201007387 */ /* 0x000fe20000100800 */
[----:B------:R-:W-:-:S03]  /*35c0*/  FADD.FTZ R142, R125, R142 ;  /* 0x0000008e7d8e7221 */ /* 0x000fc60000010000 */
[----:B------:R-:W-:Y:S01]  /*35d0*/  STL [R1+0x24], R144 ;  /* 0x0000249001007387 */ /* 0x000fe20000100800 */
[----:B------:R-:W-:-:S03]  /*35e0*/  FADD.FTZ R141, R124, R141 ;  /* 0x0000008d7c8d7221 */ /* 0x000fc60000010000 */
[----:B------:R-:W-:Y:S01]  /*35f0*/  STL [R1+0x28], R142 ;  /* 0x0000288e01007387 */ /* 0x000fe20000100800 */
[----:B------:R-:W-:-:S03]  /*3600*/  FADD.FTZ R140, R123, R140 ;  /* 0x0000008c7b8c7221 */ /* 0x000fc60000010000 */
[----:B------:R-:W-:Y:S01]  /*3610*/  STL [R1+0x2c], R141 ;  /* 0x00002c8d01007387 */ /* 0x000fe20000100800 */
[----:B---3--:R-:W-:-:S03]  /*3620*/  FADD.FTZ R139, R122, R139 ;  /* 0x0000008b7a8b7221 */ /* 0x008fc60000010000 */
[----:B------:R-:W-:Y:S01]  /*3630*/  STL [R1+0x30], R140 ;  /* 0x0000308c01007387 */ /* 0x000fe20000100800 */
[----:B------:R-:W-:-:S03]  /*3640*/  FADD.FTZ R138, R121, R138 ;  /* 0x0000008a798a7221 */ /* 0x000fc60000010000 */
[----:B------:R-:W-:Y:S01]  /*3650*/  STL [R1+0x34], R139 ;  /* 0x0000348b01007387 */ /* 0x000fe20000100800 */
[----:B------:R-:W-:-:S03]  /*3660*/  FADD.FTZ R137, R120, R137 ;  /* 0x0000008978897221 */ /* 0x000fc60000010000 */
[----:B------:R-:W-:Y:S01]  /*3670*/  STL [R1+0x38], R138 ;  /* 0x0000388a01007387 */ /* 0x000fe20000100800 */
[----:B------:R-:W-:-:S03]  /*3680*/  FADD.FTZ R136, R119, R136 ;  /* 0x0000008877887221 */ /* 0x000fc60000010000 */
[----:B------:R-:W0:Y:S01]  /*3690*/  SHFL.DOWN PT, R126, R134, 0x1, 0x1f ;  /* 0x08201f00867e7f89 */ /* 0x000e2200000e0000 */
[----:B------:R-:W-:-:S03]  /*36a0*/  FADD.FTZ R133, R118, R133 ;  /* 0x0000008576857221 */ /* 0x000fc60000010000 */
[----:B------:R-:W1:Y:S04]  /*36b0*/  SHFL.DOWN PT, R125, R135, 0x1, 0x1f ;  /* 0x08201f00877d7f89 */ /* 0x000e6800000e0000 */
[----:B------:R2:W-:Y:S01]  /*36c0*/  STL [R1+0x3c], R137 ;  /* 0x00003c8901007387 */ /* 0x0005e20000100800 */
[----:B------:R-:W-:-:S03]  /*36d0*/  FADD.FTZ R132, R117, R132 ;  /* 0x0000008475847221 */ /* 0x000fc60000010000 */
[----:B------:R2:W-:Y:S01]  /*36e0*/  STL [R1+0x40], R136 ;  /* 0x0000408801007387 */ /* 0x0005e20000100800 */
[----:B------:R-:W-:-:S03]  /*36f0*/  FADD.FTZ R131, R116, R131 ;  /* 0x0000008374837221 */ /* 0x000fc60000010000 */
[----:B------:R2:W-:Y:S04]  /*3700*/  STL [R1+0x44], R133 ;  /* 0x0000448501007387 */ /* 0x0005e80000100800 */
[----:B------:R2:W-:Y:S04]  /*3710*/  STL [R1+0x48], R132 ;  /* 0x0000488401007387 */ /* 0x0005e80000100800 */
[----:B------:R2:W-:Y:S01]  /*3720*/  STL [R1+0x4c], R131 ;  /* 0x00004c8301007387 */ /* 0x0005e20000100800 */
[----:B0-----:R-:W-:Y:S01]  /*3730*/  FADD.FTZ R116, R134, R126 ;  /* 0x0000007e86747221 */ /* 0x001fe20000010000 */
[----:B-1----:R-:W-:Y:S01]  /*3740*/  FADD.FTZ R117, R135, R125 ;  /* 0x0000007d87757221 */ /* 0x002fe20000010000 */
        /* <DEDUP_REMOVED lines=9> */
.L_x_345:
[----:B------:R-:W-:Y:S05]  /*37e0*/  BSYNC.RECONVERGENT B0 ;  /* 0x0000000000007941 */ /* 0x000fea0003800200 */
.L_x_344:
[----:B------:R-:W-:Y:S01]  /*37f0*/  BAR.SYNC.DEFER_BLOCKING 0x0 ;  /* 0x0000000000007b1d */ /* 0x000fe20000010000 */
[----:B------:R-:W-:Y:S01]  /*3800*/  FFMA.FTZ R22, R27, R31, R22 ;  /* 0x0000001f1b167223 */ /* 0x000fe20000010016 */
[----:B0-----:R-:W-:-:S04]  /*3810*/  CS2R R118, SRZ ;  /* 0x0000000000767805 */ /* 0x001fc8000001ff00 */
        /* <DEDUP_REMOVED lines=10> */
[----:B------:R-:W-:Y:S01]  /*38c0*/  FADD.FTZ R121, R118, R116 ;  /* 0x0000007476797221 */ /* 0x000fe20000010000 */
[C---:B------:R-:W-:Y:S01]  /*38d0*/  IADD3 R116, PT, PT, R120.reuse, 0x50, RZ ;  /* 0x0000005078747810 */ /* 0x040fe20007ffe0ff */
[----:B------:R-:W-:Y:S01]  /*38e0*/  FADD.FTZ R122, R119, R117 ;  /* 0x00000075777a7221 */ /* 0x000fe20000010000 */
[----:B------:R-:W-:-:S06]  /*38f0*/  @!P0 IADD3 R116, PT, PT, R120, 0x10, RZ ;  /* 0x0000001078748810 */ /* 0x000fcc0007ffe0ff */
[----:B------:R-:W0:Y:S02]  /*3900*/  LDS.128 R116, [R116] ;  /* 0x0000000074747984 */ /* 0x000e240000000c00 */
[----:B0-----:R-:W-:Y:S01]  /*3910*/  FADD.FTZ R121, R121, R116 ;  /* 0x0000007479797221 */ /* 0x001fe20000010000 */
[----:B------:R-:W-:Y:S01]  /*3920*/  IADD3 R116, PT, PT, R120, 0x60, RZ ;  /* 0x0000006078747810 */ /* 0x000fe20007ffe0ff */
[----:B------:R-:W-:Y:S01]  /*3930*/  FADD.FTZ R122, R122, R117 ;  /* 0x000000757a7a7221 */ /* 0x000fe20000010000 */
[----:B------:R-:W-:Y:S01]  /*3940*/  @!P0 IADD3 R116, PT, PT, R120, 0x20, RZ ;  /* 0x0000002078748810 */ /* 0x000fe20007ffe0ff */
[----:B------:R-:W-:Y:S02]  /*3950*/  FADD.FTZ R121, R118, R121 ;  /* 0x0000007976797221 */ /* 0x000fe40000010000 */
[----:B------:R-:W-:-:S03]  /*3960*/  FADD.FTZ R122, R119, R122 ;  /* 0x0000007a777a7221 */ /* 0x000fc60000010000 */
        /* <DEDUP_REMOVED lines=12> */
.L_x_347:
[----:B------:R-:W-:Y:S05]  /*3a30*/  BSYNC.RECONVERGENT B0 ;  /* 0x0000000000007941 */ /* 0x000fea0003800200 */
.L_x_346:
[----:B------:R-:W3:Y:S01]  /*3a40*/  LDL.LU R125, [R1+0x50] ;  /* 0x00005000017d7983 */ /* 0x000ee20000300800 */
[----:B------:R-:W0:Y:S03]  /*3a50*/  LDCU UR14, c[0x0][0x380] ;  /* 0x00007000ff0e77ac */ /* 0x000e260008000800 */
[----:B------:R-:W4:Y:S04]  /*3a60*/  LDL.LU R124, [R1+0x54] ;  /* 0x00005400017c7983 */ /* 0x000f280000300800 */
[----:B------:R-:W2:Y:S04]  /*3a70*/  LDL.LU R123, [R1+0x58] ;  /* 0x00005800017b7983 */ /* 0x000ea80000300800 */
[----:B------:R-:W2:Y:S04]  /*3a80*/  LDL.LU R122, [R1+0x5c] ;  /* 0x00005c00017a7983 */ /* 0x000ea80000300800 */
[----:B------:R-:W2:Y:S04]  /*3a90*/  LDL.LU R121, [R1+0x60] ;  /* 0x0000600001797983 */ /* 0x000ea80000300800 */
[----:B------:R-:W2:Y:S04]  /*3aa0*/  LDL.LU R120, [R1+0x64] ;  /* 0x0000640001787983 */ /* 0x000ea80000300800 */
[----:B------:R-:W2:Y:S04]  /*3ab0*/  LDL.LU R117, [R1+0x68] ;  /* 0x0000680001757983 */ /* 0x000ea80000300800 */
[----:B------:R-:W2:Y:S01]  /*3ac0*/  LDL.LU R116, [R1+0x6c] ;  /* 0x00006c0001747983 */ /* 0x000ea20000300800 */
[----:B------:R-:W-:Y:S01]  /*3ad0*/  FFMA.FTZ R20, R25, R29, R20 ;  /* 0x0000001d19147223 */ /* 0x000fe20000010014 */
[----:B0-----:R-:W-:Y:S01]  /*3ae0*/  USHF.L.U32 UR8, UR14, 0x2, URZ ;  /* 0x000000020e087899 */ /* 0x001fe200080006ff */
[----:B------:R-:W-:Y:S01]  /*3af0*/  FFMA.FTZ R21, R24, R30, R21 ;  /* 0x0000001e18157223 */ /* 0x000fe20000010015 */
[----:B------:R-:W-:Y:S01]  /*3b00*/  FFMA.FTZ R19, R26, R28, R19 ;  /* 0x0000001c1a137223 */ /* 0x000fe20000010013 */
[----:B------:R-:W-:Y:S01]  /*3b10*/  FFMA.FTZ R18, R3, R35, R18 ;  /* 0x0000002303127223 */ /* 0x000fe20000010012 */
[----:B------:R-:W-:Y:S01]  /*3b20*/  FFMA.FTZ R17, R4, R34, R17 ;  /* 0x0000002204117223 */ /* 0x000fe20000010011 */
[----:B------:R-:W-:Y:S01]  /*3b30*/  FFMA.FTZ R16, R5, R33, R16 ;  /* 0x0000002105107223 */ /* 0x000fe20000010010 */
[----:B-----5:R-:W-:Y:S01]  /*3b40*/  FFMA.FTZ R15, R0, R32, R15 ;  /* 0x00000020000f7223 */ /* 0x020fe2000001000f */
[----:B---3--:R-:W-:Y:S01]  /*3b50*/  FADD.FTZ R125, R31, R125 ;  /* 0x0000007d1f7d7221 */ /* 0x008fe20000010000 */
[----:B----4-:R-:W-:-:S04]  /*3b60*/  FADD.FTZ R124, R30, R124 ;  /* 0x0000007c1e7c7221 */ /* 0x010fc80000010000 */
[----:B------:R0:W-:Y:S01]  /*3b70*/  STL [R1+0x50], R125 ;  /* 0x0000507d01007387 */ /* 0x0001e20000100800 */
[----:B--2---:R-:W-:-:S03]  /*3b80*/  FADD.FTZ R123, R29, R123 ;  /* 0x0000007b1d7b7221 */ /* 0x004fc60000010000 */
[----:B------:R0:W-:Y:S01]  /*3b90*/  STL [R1+0x54], R124 ;  /* 0x0000547c01007387 */ /* 0x0001e20000100800 */
[----:B------:R-:W-:Y:S01]  /*3ba0*/  LOP3.LUT R29, R130, 0x1f, RZ, 0xc0, !PT ;  /* 0x0000001f821d7812 */ /* 0x000fe200078ec0ff */
        /* <DEDUP_REMOVED lines=12> */
[----:B------:R-:W-:Y:S05]  /*3c70*/  @P2 BRA `(.L_x_348) ;  /* 0x0000000000a42947 */ /* 0x000fea0003800000 */
[----:B------:R-:W1:Y:S01]  /*3c80*/  LDC.64 R28, c[0x0][0x3c0] ;  /* 0x0000f000ff1c7b82 */ /* 0x000e620000000a00 */
[----:B------:R-:W-:Y:S02]  /*3c90*/  ULOP3.LUT UR5, UR4, 0x1, URZ, 0xc0, !UPT ;  /* 0x0000000104057892 */ /* 0x000fe4000f8ec0ff */
[----:B------:R-:W-:Y:S01]  /*3ca0*/  ULOP3.LUT UR6, UR9, 0x7ffffffc, URZ, 0xc0, !UPT ;  /* 0x7ffffffc09067892 */ /* 0x000fe2000f8ec0ff */
[----:B------:R-:W2:Y:S03]  /*3cb0*/  LDCU.64 UR16, c[0x0][0x3c8] ;  /* 0x00007900ff1077ac */ /* 0x000ea60008000a00 */
        /* <DEDUP_REMOVED lines=8> */
[----:B-1----:R-:W-:-:S04]  /*3d40*/  LEA R28, P3, R30, R28, 0x3 ;  /* 0x0000001c1e1c7211 */ /* 0x002fc800078618ff */
        /* <DEDUP_REMOVED lines=10> */
[----:B------:R-:W-:Y:S02]  /*3df0*/  USEL UR5, UR7, 0x1, UP0 ;  /* 0x0000000107057887 */ /* 0x000fe40008000000 */
[----:B------:R-:W-:Y:S01]  /*3e00*/  UISETP.GE.U32.AND UP0, UPT, UR4, 0x2, UPT ;  /* 0x000000020400788c */ /* 0x000fe2000bf06070 */
[----:B--2---:R-:W-:Y:S02]  /*3e10*/  LEA R28, P2, R30, UR16, 0x2 ;  /* 0x000000101e1c7c11 */ /* 0x004fe4000f8410ff */
[----:B------:R-:W-:Y:S02]  /*3e20*/  MOV R29, UR11 ;  /* 0x0000000b001d7c02 */ /* 0x000fe40008000f00 */
[----:B------:R-:W-:-:S04]  /*3e30*/  MOV R30, UR6 ;  /* 0x00000006001e7c02 */ /* 0x000fc80008000f00 */
[----:B------:R-:W-:Y:S02]  /*3e40*/  LEA.HI.X R29, R29, UR17, R30, 0x2, P2 ;  /* 0x000000111d1d7c11 */ /* 0x000fe400090f141e */
[----:B------:R-:W-:Y:S02]  /*3e50*/  MOV R30, UR5 ;  /* 0x00000005001e7c02 */ /* 0x000fe40008000f00 */
[----:B------:R-:W-:Y:S01]  /*3e60*/  PLOP3.LUT P2, PT, PT, PT, UP0, 0x80, 0x8 ;  /* 0x000000000008781c */ /* 0x000fe20003f4f008 */
[----:B------:R-:W-:Y:S06]  /*3e70*/  MEMBAR.ALL.GPU ;  /* 0x0000000000007992 */ /* 0x000fec000000a000 */
[----:B------:R-:W-:-:S00]  /*3e80*/  ERRBAR ;  /* 0x00000000000079ab */ /* 0x000fc00000000000 */
[----:B------:R-:W-:Y:S06]  /*3e90*/  CGAERRBAR ;  /* 0x00000000000075ab */ /* 0x000fec0000000000 */
[----:B------:R1:W-:Y:S02]  /*3ea0*/  REDG.E.ADD.S32.STRONG.GPU desc[UR12][R28.64], R30 ;  /* 0x0000001e1c00798e */ /* 0x0003e4000c12e30c */
[----:B-1----:R-:W-:-:S07]  /*3eb0*/  SEL R30, RZ, 0x4, P2 ;  /* 0x00000004ff1e7807 */ /* 0x002fce0001000000 */
.L_x_349:
[----:B------:R-:W2:Y:S04]  /*3ec0*/  LDG.E.STRONG.GPU R31, desc[UR12][R28.64] ;  /* 0x0000000c1c1f7981 */ /* 0x000ea8000c1ef900 */
[----:B--2---:R-:W-:Y:S01]  /*3ed0*/  CCTL.IVALL ;  /* 0x00000000ff00798f */ /* 0x004fe20002000000 */
[----:B------:R-:W-:Y:S05]  /*3ee0*/  YIELD ;  /* 0x0000000000007946 */ /* 0x000fea0003800000 */
[----:B------:R-:W-:-:S13]  /*3ef0*/  ISETP.NE.AND P2, PT, R31, R30, PT ;  /* 0x0000001e1f00720c */ /* 0x000fda0003f45270 */
[----:B------:R-:W-:Y:S05]  /*3f00*/  @P2 BRA `(.L_x_349) ;  /* 0xfffffffc00ec2947 */ /* 0x000fea000383ffff */
.L_x_348:
[----:B------:R-:W-:Y:S05]  /*3f10*/  WARPSYNC.ALL ;  /* 0x0000000000007948 */ /* 0x000fea0003800000 */
[----:B------:R-:W-:Y:S01]  /*3f20*/  MOV R28, UR4 ;  /* 0x00000004001c7c02 */ /* 0x000fe20008000f00 */
[----:B------:R-:W-:Y:S01]  /*3f30*/  BAR.SYNC.DEFER_BLOCKING 0x0 ;  /* 0x0000000000007b1d */ /* 0x000fe20000010000 */
[----:B------:R-:W-:Y:S02]  /*3f40*/  MOV R30, UR9 ;  /* 0x00000009001e7c02 */ /* 0x000fe40008000f00 */
[----:B------:R-:W-:Y:S02]  /*3f50*/  @!P1 LOP3.LUT R28, R28, 0x1, RZ, 0xc0, !PT ;  /* 0x000000011c1c9812 */ /* 0x000fe400078ec0ff */
[----:B------:R-:W-:-:S03]  /*3f60*/  @!P1 LOP3.LUT R30, R30, 0x7ffffffc, RZ, 0xc0, !PT ;  /* 0x7ffffffc1e1e9812 */ /* 0x000fc600078ec0ff */
[----:B0-----:R-:W0:Y:S01]  /*3f70*/  LDC.64 R120, c[0x0][0x3f0] ;  /* 0x0000fc00ff787b82 */ /* 0x001e220000000a00 */
[----:B------:R-:W-:Y:S01]  /*3f80*/  @!P1 IADD3 R28, PT, PT, -R28, RZ, RZ ;  /* 0x000000ff1c1c9210 */ /* 0x000fe20007ffe1ff */
[----:B------:R-:W1:Y:S03]  /*3f90*/  LDCU UR5, c[0x0][0x384] ;  /* 0x00007080ff0577ac */ /* 0x000e660008000800 */
[----:B------:R-:W-:-:S04]  /*3fa0*/  @!P1 LOP3.LUT R28, R28, UR8, RZ, 0xc0, !PT ;  /* 0x000000081c1c9c12 */ /* 0x000fc8000f8ec0ff */
[----:B------:R-:W-:Y:S02]  /*3fb0*/  @!P1 IADD3 R30, P2, PT, R28, R30, RZ ;  /* 0x0000001e1c1e9210 */ /* 0x000fe40007f5e0ff */
[----:B------:R-:W2:Y:S02]  /*3fc0*/  @!P1 LDC.64 R28, c[0x0][0x3c0] ;  /* 0x0000f000ff1c9b82 */ /* 0x000ea40000000a00 */
[----:B------:R-:W-:Y:S02]  /*3fd0*/  @!P1 IADD3.X R31, PT, PT, RZ, RZ, RZ, P2, !PT ;  /* 0x000000ffff1f9210 */ /* 0x000fe400017fe4ff */
[----:B--2---:R-:W-:-:S04]  /*3fe0*/  @!P1 LEA R28, P3, R30, R28, 0x3 ;  /* 0x0000001c1e1c9211 */ /* 0x004fc800078618ff */
[----:B------:R-:W-:Y:S02]  /*3ff0*/  @!P1 LEA.HI.X R29, R30, R29, R31, 0x3, P3 ;  /* 0x0000001d1e1d9211 */ /* 0x000fe400018f1c1f */
[----:B------:R-:W-:-:S04]  /*4000*/  @!P1 SHF.L.U32 R30, R130, 0x3, RZ ;  /* 0x00000003821e9819 */ /* 0x000fc800000006ff */
[----:B------:R-:W-:-:S04]  /*4010*/  @!P1 LOP3.LUT R30, R30, 0xf8, RZ, 0xc0, !PT ;  /* 0x000000f81e1e9812 */ /* 0x000fc800078ec0ff */
[----:B------:R-:W-:Y:S02]  /*4020*/  @!P1 IADD3 R28, P2, PT, R30, R28, RZ ;  /* 0x0000001c1e1c9210 */ /* 0x000fe40007f5e0ff */
[----:B------:R-:W-:Y:S02]  /*4030*/  CS2R R30, SRZ ;  /* 0x00000000001e7805 */ /* 0x000fe4000001ff00 */
[----:B------:R-:W-:-:S05]  /*4040*/  @!P1 IADD3.X R29, PT, PT, RZ, R29, RZ, P2, !PT ;  /* 0x0000001dff1d9210 */ /* 0x000fca00017fe4ff */
[----:B------:R-:W2:Y:S01]  /*4050*/  @!P1 LDG.E.64 R30, desc[UR12][R28.64] ;  /* 0x0000000c1c1e9981 */ /* 0x000ea2000c1e1b00 */
[--C-:B0-----:R-:W-:Y:S01]  /*4060*/  IMAD.WIDE.U32 R124, R13, 0x10, R120.reuse ;  /* 0x000000100d7c7825 */ /* 0x101fe200078e0078 */
[----:B------:R-:W-:Y:S01]  /*4070*/  UIADD3 UR10, UPT, UPT, UR10, UR14, URZ ;  /* 0x0000000e0a0a7290 */ /* 0x000fe2000fffe0ff */
[----:B------:R-:W-:Y:S01]  /*4080*/  PLOP3.LUT P0, PT, P0, PT, PT, 0x8, 0x80 ;  /* 0x000000000080781c */ /* 0x000fe2000070e170 */
[----:B------:R-:W-:Y:S01]  /*4090*/  UIADD3 UR4, UPT, UPT, UR4, 0x1, URZ ;  /* 0x0000000104047890 */ /* 0x000fe2000fffe0ff */
[--C-:B------:R-:W-:Y:S01]  /*40a0*/  IMAD.WIDE.U32 R126, R12, 0x10, R120.reuse ;  /* 0x000000100c7e7825 */ /* 0x100fe200078e0078 */
[----:B-1----:R-:W-:Y:S02]  /*40b0*/  UISETP.GE.AND UP0, UPT, UR10, UR5, UPT ;  /* 0x000000050a00728c */ /* 0x002fe4000bf06270 */
[----:B------:R-:W-:Y:S01]  /*40c0*/  ULOP3.LUT UR4, UR4, 0x3, URZ, 0xc0, !UPT ;  /* 0x0000000304047892 */ /* 0x000fe2000f8ec0ff */
[----:B------:R-:W-:-:S04]  /*40d0*/  IMAD.WIDE.U32 R122, R14, 0x10, R120 ;  /* 0x000000100e7a7825 */ /* 0x000fc800078e0078 */
[----:B------:R-:W-:-:S04]  /*40e0*/  IMAD.WIDE.U32 R128, R11, 0x10, R120 ;  /* 0x000000100b807825 */ /* 0x000fc800078e0078 */
[----:B------:R-:W-:-:S04]  /*40f0*/  IMAD.WIDE.U32 R12, R9, 0x10, R120 ;  /* 0x00000010090c7825 */ /* 0x000fc800078e0078 */
[----:B------:R-:W-:-:S04]  /*4100*/  IMAD.WIDE.U32 R116, R8, 0x10, R120 ;  /* 0x0000001008747825 */ /* 0x000fc800078e0078 */
[----:B------:R-:W-:Y:S01]  /*4110*/  IMAD.WIDE.U32 R118, R7, 0x10, R120 ;  /* 0x0000001007767825 */ /* 0x000fe200078e0078 */
[----:B--2---:R-:W0:Y:S04]  /*4120*/  SHFL.BFLY PT, R28, R30, 0x1, 0x1f ;  /* 0x0c201f001e1c7f89 */ /* 0x004e2800000e0000 */
[----:B------:R-:W1:Y:S01]  /*4130*/  SHFL.BFLY PT, R29, R31, 0x1, 0x1f ;  /* 0x0c201f001f1d7f89 */ /* 0x000e6200000e0000 */
[----:B0-----:R-:W-:Y:S01]  /*4140*/  FADD.FTZ R28, R28, R30 ;  /* 0x0000001e1c1c7221 */ /* 0x001fe20000010000 */
[----:B-1----:R-:W-:-:S04]  /*4150*/  FADD.FTZ R29, R29, R31 ;  /* 0x0000001f1d1d7221 */ /* 0x002fc80000010000 */
[----:B------:R-:W0:Y:S02]  /*4160*/  SHFL.BFLY PT, R30, R28, 0x2, 0x1f ;  /* 0x0c401f001c1e7f89 */ /* 0x000e2400000e0000 */
[----:B0-----:R-:W-:Y:S02]  /*4170*/  FADD.FTZ R30, R28, R30 ;  /* 0x0000001e1c1e7221 */ /* 0x001fe40000010000 */
[----:B------:R-:W0:Y:S02]  /*4180*/  SHFL.BFLY PT, R28, R29, 0x2, 0x1f ;  /* 0x0c401f001d1c7f89 */ /* 0x000e2400000e0000 */
[----:B0-----:R-:W-:Y:S02]  /*4190*/  FADD.FTZ R28, R29, R28 ;  /* 0x0000001c1d1c7221 */ /* 0x001fe40000010000 */
[----:B------:R-:W0:Y:S02]  /*41a0*/  SHFL.BFLY PT, R29, R30, 0x4, 0x1f ;  /* 0x0c801f001e1d7f89 */ /* 0x000e2400000e0000 */
[----:B0-----:R-:W-:-:S02]  /*41b0*/  FADD.FTZ R29, R30, R29 ;  /* 0x0000001d1e1d7221 */ /* 0x001fc40000010000 */
        /* <DEDUP_REMOVED lines=9> */
[----:B------:R-:W-:Y:S01]  /*4250*/  FMUL.FTZ R28, R28, 2.4414062863797880709e-05 ;  /* 0x37cccccd1c1c7820 */ /* 0x000fe20000410000 */
[----:B0-----:R-:W-:-:S04]  /*4260*/  FADD.FTZ R29, R29, R30 ;  /* 0x0000001e1d1d7221 */ /* 0x001fc80000010000 */
        /* <DEDUP_REMOVED lines=103> */
[----:B------:R-:W-:Y:S01]  /*48e0*/  FADD.FTZ R217, -R217, R218 ;  /* 0x000000dad9d97221 */ /* 0x000fe20000010100 */
[----:B------:R1:W-:Y:S01]  /*48f0*/  STG.E.128 desc[UR12][R122.64+0x4000], R8 ;  /* 0x004000087a007986 */ /* 0x0003e2000c101d0c */
[----:B------:R-:W-:-:S03]  /*4900*/  LOP3.LUT R0, R130, 0xff, RZ, 0xc0, !PT ;  /* 0x000000ff82007812 */ /* 0x000fc600078ec0ff */
[----:B------:R2:W-:Y:S04]  /*4910*/  STG.E.128 desc[UR12][R124.64], R24 ;  /* 0x000000187c007986 */ /* 0x0005e8000c101d0c */
        /* <DEDUP_REMOVED lines=14> */
[----:B---3--:R-:W-:Y:S01]  /*4a00*/  FMUL.FTZ R28, R210, UR15 ;  /* 0x0000000fd21c7c20 */ /* 0x008fe20008410000 */
[----:B------:R-:W-:Y:S01]  /*4a10*/  FMUL.FTZ R29, R211, UR15 ;  /* 0x0000000fd31d7c20 */ /* 0x000fe20008410000 */
[----:B------:R-:W-:Y:S01]  /*4a20*/  FMUL.FTZ R30, R213, UR15 ;  /* 0x0000000fd51e7c20 */ /* 0x000fe20008410000 */
[----:B------:R-:W-:Y:S01]  /*4a30*/  FMUL.FTZ R31, R167, UR15 ;  /* 0x0000000fa71f7c20 */ /* 0x000fe20008410000 */
[----:B----4-:R-:W-:Y:S01]  /*4a40*/  FMUL.FTZ R32, R168, UR15 ;  /* 0x0000000fa8207c20 */ /* 0x010fe20008410000 */
[----:B------:R-:W-:Y:S01]  /*4a50*/  FMUL.FTZ R33, R169, UR15 ;  /* 0x0000000fa9217c20 */ /* 0x000fe20008410000 */
[----:B------:R-:W-:Y:S01]  /*4a60*/  FMUL.FTZ R34, R170, UR15 ;  /* 0x0000000faa227c20 */ /* 0x000fe20008410000 */
[----:B------:R-:W-:Y:S01]  /*4a70*/  FMUL.FTZ R35, R217, UR15 ;  /* 0x0000000fd9237c20 */ /* 0x000fe20008410000 */
[----:B------:R2:W-:Y:S04]  /*4a80*/  STG.E.128 desc[UR12][R2.64], R4 ;  /* 0x0000000402007986 */ /* 0x0005e8000c101d0c */
[----:B------:R2:W-:Y:S04]  /*4a90*/  STG.E.128 desc[UR12][R12.64], R8 ;  /* 0x000000080c007986 */ /* 0x0005e8000c101d0c */
[----:B------:R2:W-:Y:S04]  /*4aa0*/  STG.E.128 desc[UR12][R116.64], R24 ;  /* 0x0000001874007986 */ /* 0x0005e8000c101d0c */
[----:B------:R2:W-:Y:S04]  /*4ab0*/  STG.E.128 desc[UR12][R118.64], R28 ;  /* 0x0000001c76007986 */ /* 0x0005e8000c101d0c */
[----:B------:R2:W-:Y:S01]  /*4ac0*/  STG.E.128 desc[UR12][R120.64], R32 ;  /* 0x0000002078007986 */ /* 0x0005e2000c101d0c */
[----:B------:R-:W-:Y:S05]  /*4ad0*/  BRA.U !UP0, `(.L_x_350) ;  /* 0xffffffbd08c07547 */ /* 0x000fea000b83ffff */
[----:B--2---:R1:W5:Y:S01]  /*4ae0*/  LDL.LU R11, [R1] ;  /* 0x00000000010b7983 */ /* 0x0043620000300800 */
[----:B------:R-:W-:Y:S02]  /*4af0*/  MOV R7, R239 ;  /* 0x000000ef00077202 */ /* 0x000fe40000000f00 */
[----:B------:R-:W-:Y:S01]  /*4b00*/  MOV R6, R240 ;  /* 0x000000f000067202 */ /* 0x000fe20000000f00 */
[----:B------:R1:W5:Y:S01]  /*4b10*/  LDL.LU R10, [R1+0x4] ;  /* 0x00000400010a7983 */ /* 0x0003620000300800 */
[----:B------:R-:W-:Y:S02]  /*4b20*/  MOV R128, R238 ;  /* 0x000000ee00807202 */ /* 0x000fe40000000f00 */
[----:B------:R-:W-:Y:S01]  /*4b30*/  MOV R132, R237 ;  /* 0x000000ed00847202 */ /* 0x000fe20000000f00 */
[----:B------:R1:W5:Y:S01]  /*4b40*/  LDL.LU R9, [R1+0x8] ;  /* 0x0000080001097983 */ /* 0x0003620000300800 */
[----:B------:R-:W-:Y:S02]  /*4b50*/  MOV R156, R19 ;  /* 0x00000013009c7202 */ /* 0x000fe40000000f00 */
[----:B------:R-:W-:Y:S01]  /*4b60*/  MOV R5, R241 ;  /* 0x000000f100057202 */ /* 0x000fe20000000f00 */
[----:B------:R1:W5:Y:S01]  /*4b70*/  LDL.LU R8, [R1+0xc] ;  /* 0x00000c0001087983 */ /* 0x0003620000300800 */
[----:B------:R-:W-:-:S02]  /*4b80*/  MOV R19, R18 ;  /* 0x0000001200137202 */ /* 0x000fc40000000f00 */
        /* <DEDUP_REMOVED lines=65> */
[----:B-1----:R-:W-:-:S07]  /*4fa0*/  MOV R16, R15 ;  /* 0x0000000f00107202 */ /* 0x002fce0000000f00 */
.L_x_339:
[----:B-----5:R-:W0:Y:S01]  /*4fb0*/  LDC.64 R58, c[0x0][0x3e0] ;  /* 0x0000f800ff3a7b82 */ /* 0x020e220000000a00 */
[----:B------:R-:W-:-:S06]  /*4fc0*/  USHF.R.U32.HI UR4, URZ, 0x2, UR9 ;  /* 0x00000002ff047899 */ /* 0x000fcc0008011609 */
[----:B------:R-:W-:Y:S01]  /*4fd0*/  MOV R0, UR4 ;  /* 0x0000000400007c02 */ /* 0x000fe20008000f00 */
[----:B------:R-:W1:Y:S04]  /*4fe0*/  LDC.64 R60, c[0x0][0x3e8] ;  /* 0x0000fa00ff3c7b82 */ /* 0x000e680000000a00 */
[----:B------:R-:W-:-:S05]  /*4ff0*/  IMAD R13, R0, 0x2800, R23 ;  /* 0x00002800000d7824 */ /* 0x000fca00078e0217 */
[C---:B------:R-:W-:Y:S02]  /*5000*/  IADD3 R21, PT, PT, R13.reuse, 0x800, RZ ;  /* 0x000008000d157810 */ /* 0x040fe40007ffe0ff */
[C---:B------:R-:W-:Y:S02]  /*5010*/  IADD3 R37, PT, PT, R13.reuse, 0xc00, RZ ;  /* 0x00000c000d257810 */ /* 0x040fe40007ffe0ff */
[C---:B------:R-:W-:Y:S02]  /*5020*/  IADD3 R41, PT, PT, R13.reuse, 0x1000, RZ ;  /* 0x000010000d297810 */ /* 0x040fe40007ffe0ff */
[C---:B------:R-:W-:Y:S01]  /*5030*/  IADD3 R45, PT, PT, R13.reuse, 0x1400, RZ ;  /* 0x000014000d2d7810 */ /* 0x040fe20007ffe0ff */
[C-C-:B0-----:R-:W-:Y:S01]  /*5040*/  IMAD.WIDE.U32 R2, R13.reuse, 0x10, R58.reuse ;  /* 0x000000100d027825 */ /* 0x141fe200078e003a */
[C---:B------:R-:W-:Y:S02]  /*5050*/  IADD3 R49, PT, PT, R13.reuse, 0x1800, RZ ;  /* 0x000018000d317810 */ /* 0x040fe40007ffe0ff */
[----:B------:R-:W-:Y:S01]  /*5060*/  IADD3 R53, PT, PT, R13, 0x1c00, RZ ;  /* 0x00001c000d357810 */ /* 0x000fe20007ffe0ff */
[----:B------:R-:W-:Y:S01]  /*5070*/  IMAD.WIDE.U32 R14, R21, 0x10, R58 ;  /* 0x00000010150e7825 */ /* 0x000fe200078e003a */
[C---:B------:R-:W-:Y:S01]  /*5080*/  IADD3 R57, PT, PT, R13.reuse, 0x2000, RZ ;  /* 0x000020000d397810 */ /* 0x040fe20007ffe0ff */
[----:B------:R-:W-:Y:S01]  /*5090*/  STG.E.128 desc[UR12][R2.64], R124 ;  /* 0x0000007c02007986 */ /* 0x000fe2000c101d0c */
[C---:B------:R-:W-:Y:S01]  /*50a0*/  IADD3 R63, PT, PT, R13.reuse, 0x2400, RZ ;  /* 0x000024000d3f7810 */ /* 0x040fe20007ffe0ff */
        /* <DEDUP_REMOVED lines=36> */
.L_x_351:
        /* <DEDUP_REMOVED lines=9> */
.L_x_3006:


//--------------------- .text._ZN10layer_norm22ln_bwd_finalize_kernelINS_22Kernel_traits_finalizeILj32768E13__nv_bfloat16fS2_fjLj1024ELj4ENS_18Kernel_traits_baseILj32768ES2_fS2_fjLj1024EEEEEEEvNS_9BwdParamsE --------------------------
	.section	.text._ZN10layer_norm22ln_bwd_finalize_kernelINS_22Kernel_traits_finalizeILj32768E13__nv_bfloat16fS2_fjLj1024ELj4ENS_18Kernel_traits_baseILj32768ES2_fS2_fjLj1024EEEEEEEvNS_9BwdParamsE,"ax",@progbits
	.align	128
        .global         _ZN10layer_norm22ln_bwd_finalize_kernelINS_22Kernel_traits_finalizeILj32768E13__nv_bfloat16fS2_fjLj1024ELj4ENS_18Kernel_traits_baseILj32768ES2_fS2_fjLj1024EEEEEEEvNS_9BwdParamsE
        .type           _ZN10layer_norm22ln_bwd_finalize_kernelINS_22Kernel_traits_finalizeILj32768E13__nv_bfloat16fS2_fjLj1024ELj4ENS_18Kernel_traits_baseILj32768ES2_fS2_fjLj1024EEEEEEEvNS_9BwdParamsE,@function
        .size           _ZN10layer_norm22ln_bwd_finalize_kernelINS_22Kernel_traits_finalizeILj32768E13__nv_bfloat16fS2_fjLj1024ELj4ENS_18Kernel_traits_baseILj32768ES2_fS2_fjLj1024EEEEEEEvNS_9BwdParamsE,(.L_x_3007 - _ZN10layer_norm22ln_bwd_finalize_kernelINS_22Kernel_traits_finalizeILj32768E13__nv_bfloat16fS2_fjLj1024ELj4ENS_18Kernel_traits_baseILj32768ES2_fS2_fjLj1024EEEEEEEvNS_9BwdParamsE)
        .other          _ZN10layer_norm22ln_bwd_finalize_kernelINS_22Kernel_traits_finalizeILj32768E13__nv_bfloat16fS2_fjLj1024ELj4ENS_18Kernel_traits_baseILj32768ES2_fS2_fjLj1024EEEEEEEvNS_9BwdParamsE,@"STO_CUDA_ENTRY STV_DEFAULT"
_ZN10layer_norm22ln_bwd_finalize_kernelINS_22Kernel_traits_finalizeILj32768E13__nv_bfloat16fS2_fjLj1024ELj4ENS_18Kernel_traits_baseILj32768ES2_fS2_fjLj1024EEEEEEEvNS_9BwdParamsE:
.text._ZN10layer_norm22ln_bwd_finalize_kernelINS_22Kernel_traits_finalizeILj32768E13__nv_bfloat16fS2_fjLj1024ELj4ENS_18Kernel_traits_baseILj32768ES2_fS2_fjLj1024EEEEEEEvNS_9BwdParamsE:
        /* <DEDUP_REMOVED lines=37> */
.L_x_356:
        /* <DEDUP_REMOVED lines=118> */
.L_x_355:
[----:B------:R-:W-:Y:S05]  /*09b0*/  BSYNC.RECONVERGENT B1 ;  /* 0x0000000000017941 */ /* 0x000fea0003800200 */
.L_x_354:
        /* <DEDUP_REMOVED lines=65> */
.L_x_358:
[----:B------:R-:W-:Y:S05]  /*0dd0*/  BSYNC.RECONVERGENT B1 ;  /* 0x0000000000017941 */ /* 0x000fea0003800200 */
.L_x_357:
        /* <DEDUP_REMOVED lines=37> */
.L_x_360:
[----:B------:R-:W-:Y:S05]  /*1030*/  BSYNC.RECONVERGENT B1 ;  /* 0x0000000000017941 */ /* 0x000fea0003800200 */
.L_x_359:
[----:B------:R-:W-:Y:S05]  /*1040*/  @!P1 BRA `(.L_x_353) ;  /* 0x00000000003c9947 */ /* 0x000fea0003800000 */
[----:B------:R-:W0:Y:S01]  /*1050*/  LDC.64 R6, c[0x0][0x3e0] ;  /* 0x0000f800ff067b82 */ /* 0x000e220000000a00 */
[----:B------:R-:W-:Y:S02]  /*1060*/  LEA R2, R15, R11, 0xf ;  /* 0x0000000b0f027211 */ /* 0x000fe400078e78ff */
[----:B------:R-:W-:Y:S02]  /*1070*/  IADD3 R24, PT, PT, -R24, RZ, RZ ;  /* 0x000000ff18187210 */ /* 0x000fe40007ffe1ff */
[----:B------:R-:W-:-:S03]  /*1080*/  IADD3 R11, PT, PT, R13, R2, RZ ;  /* 0x000000020d0b7210 */ /* 0x000fc60007ffe0ff */
[----:B------:R-:W1:Y:S04]  /*1090*/  LDC.64 R8, c[0x0][0x3e8] ;  /* 0x0000fa00ff087b82 */ /* 0x000e680000000a00 */
.L_x_361:
        /* <DEDUP_REMOVED lines=10> */
.L_x_353:
[----:B------:R-:W-:Y:S05]  /*1140*/  BSYNC.RECONVERGENT B0 ;  /* 0x0000000000007941 */ /* 0x000fea0003800200 */
.L_x_352:
        /* <DEDUP_REMOVED lines=55> */
.L_x_362:
        /* <DEDUP_REMOVED lines=12> */
.L_x_3007:


//--------------------- .text._ZN10layer_norm13ln_bwd_kernelINS_13Kernel_traitsI13__nv_bfloat16fS2_fjLj32768ELj4ELj1ELj8ELj16ENS_18Kernel_traits_baseILj32768ES2_fS2_fjLj256EEEEEEEvNS_9BwdParamsE --------------------------
	.section	.text._ZN10layer_norm13ln_bwd_kernelINS_13Kernel_traitsI13__nv_bfloat16fS2_fjLj32768ELj4ELj1ELj8ELj16ENS_18Kernel_traits_baseILj32768ES2_fS2_fjLj256EEEEEEEvNS_9BwdParamsE,"ax",@progbits
	.align	128
        .global         _ZN10layer_norm13ln_bwd_kernelINS_13Kernel_traitsI13__nv_bfloat16fS2_fjLj32768ELj4ELj1ELj8ELj16ENS_18Kernel_traits_baseILj32768ES2_fS2_fjLj256EEEEEEEvNS_9BwdParamsE
        .type           _ZN10layer_norm13ln_bwd_kernelINS_13Kernel_traitsI13__nv_bfloat16fS2_fjLj32768ELj4ELj1ELj8ELj16ENS_18Kernel_traits_baseILj32768ES2_fS2_fjLj256EEEEEEEvNS_9BwdParamsE,@function
        .size           _ZN10layer_norm13ln_bwd_kernelINS_13Kernel_traitsI13__nv_bfloat16fS2_fjLj32768ELj4ELj1ELj8ELj16ENS_18Kernel_traits_baseILj32768ES2_fS2_fjLj256EEEEEEEvNS_9BwdParamsE,(.L_x_3008 - _ZN10layer_norm13ln_bwd_kernelINS_13Kernel_traitsI13__nv_bfloat16fS2_fjLj32768ELj4ELj1ELj8ELj16ENS_18Kernel_traits_baseILj32768ES2_fS2_fjLj256EEEEEEEvNS_9BwdParamsE)
        .other          _ZN10layer_norm13ln_bwd_kernelINS_13Kernel_traitsI13__nv_bfloat16fS2_fjLj32768ELj4ELj1ELj8ELj16ENS_18Kernel_traits_baseILj32768ES2_fS2_fjLj256EEEEEEEvNS_9BwdParamsE,@"STO_CUDA_ENTRY STV_DEFAULT"
_ZN10layer_norm13ln_bwd_kernelINS_13Kernel_traitsI13__nv_bfloat16fS2_fjLj32768ELj4ELj1ELj8ELj16ENS_18Kernel_traits_baseILj32768ES2_fS2_fjLj256EEEEEEEvNS_9BwdParamsE:
.text._ZN10layer_norm13ln_bwd_kernelINS_13Kernel_traitsI13__nv_bfloat16fS2_fjLj32768ELj4ELj1ELj8ELj16ENS_18Kernel_traits_baseILj32768ES2_fS2_fjLj256EEEEEEEvNS_9BwdParamsE:
        /* <DEDUP_REMOVED lines=143> */
.L_x_372:
        /* <DEDUP_REMOVED lines=45> */
.L_x_364:
        /* <DEDUP_REMOVED lines=20> */
.L_x_365:
        /* <DEDUP_REMOVED lines=306> */
.L_x_366:
        /* <DEDUP_REMOVED lines=352> */
.L_x_367:
        /* <DEDUP_REMOVED lines=93> */
.L_x_369:
[----:B------:R-:W-:Y:S05]  /*3bf0*/  BSYNC.RECONVERGENT B0 ;  /* 0x0000000000007941 */ /* 0x000fea0003800200 */
.L_x_368:
        /* <DEDUP_REMOVED lines=76> */
.L_x_371:
[----:B------:R-:W2:Y:S04]  /*40c0*/  LDG.E.STRONG.GPU R8, desc[UR10][R6.64] ;  /* 0x0000000a06087981 */ /* 0x000ea8000c1ef900 */
[----:B--2---:R-:W-:Y:S01]  /*40d0*/  CCTL.IVALL ;  /* 0x00000000ff00798f */ /* 0x004fe20002000000 */
[----:B------:R-:W-:Y:S05]  /*40e0*/  YIELD ;  /* 0x0000000000007946 */ /* 0x000fea0003800000 */
[----:B------:R-:W-:-:S13]  /*40f0*/  ISETP.NE.AND P0, PT, R8, R9, PT ;  /* 0x000000090800720c */ /* 0x000fda0003f05270 */
[----:B------:R-:W-:Y:S05]  /*4100*/  @P0 BRA `(.L_x_371) ;  /* 0xfffffffc00ec0947 */ /* 0x000fea000383ffff */
.L_x_370:
        /* <DEDUP_REMOVED lines=36> */
[----:B------:R-:W-:Y:S01]  /*4350*/  FMUL.FTZ R8, R7, 3.0517578125e-05 ;  /* 0x3800000007087820 */ /* 0x000fe20000410000 */
[----:B------:R-:W-:-:S04]  /*4360*/  FMUL.FTZ R7, R6, 3.0517578125e-05 ;  /* 0x3800000006077820 */ /* 0x000fc80000410000 */
        /* <DEDUP_REMOVED lines=171> */
.L_x_363:
        /* <DEDUP_REMOVED lines=24> */
.L_x_373:
        /* <DEDUP_REMOVED lines=14> */
.L_x_3008:


//--------------------- .text._ZN10layer_norm22ln_bwd_finalize_kernelINS_22Kernel_traits_finalizeILj32768E13__nv_bfloat16S2_S2_fjLj1024ELj4ENS_18Kernel_traits_baseILj32768ES2_S2_S2_fjLj1024EEEEEEEvNS_9BwdParamsE --------------------------
	.section	.text._ZN10layer_norm22ln_bwd_finalize_kernelINS_22Kernel_traits_finalizeILj32768E13__nv_bfloat16S2_S2_fjLj1024ELj4ENS_18Kernel_traits_baseILj32768ES2_S2_S2_fjLj1024EEEEEEEvNS_9BwdParamsE,"ax",@progbits
	.align	128
        .global         _ZN10layer_norm22ln_bwd_finalize_kernelINS_22Kernel_traits_finalizeILj32768E13__nv_bfloat16S2_S2_fjLj1024ELj4ENS_18Kernel_traits_baseILj32768ES2_S2_S2_fjLj1024EEEEEEEvNS_9BwdParamsE
        .type           _ZN10layer_norm22ln_bwd_finalize_kernelINS_22Kernel_traits_finalizeILj32768E13__nv_bfloat16S2_S2_fjLj1024ELj4ENS_18Kernel_traits_baseILj32768ES2_S2_S2_fjLj1024EEEEEEEvNS_9BwdParamsE,@function
        .size           _ZN10layer_norm22ln_bwd_finalize_kernelINS_22Kernel_traits_finalizeILj32768E13__nv_bfloat16S2_S2_fjLj1024ELj4ENS_18Kernel_traits_baseILj32768ES2_S2_S2_fjLj1024EEEEEEEvNS_9BwdParamsE,(.L_x_3009 - _ZN10layer_norm22ln_bwd_finalize_kernelINS_22Kernel_traits_finalizeILj32768E13__nv_bfloat16S2_S2_fjLj1024ELj4ENS_18Kernel_traits_baseILj32768ES2_S2_S2_fjLj1024EEEEEEEvNS_9BwdParamsE)
        .other          _ZN10layer_norm22ln_bwd_finalize_kernelINS_22Kernel_traits_finalizeILj32768E13__nv_bfloat16S2_S2_fjLj1024ELj4ENS_18Kernel_traits_baseILj32768ES2_S2_S2_fjLj1024EEEEEEEvNS_9BwdParamsE,@"STO_CUDA_ENTRY STV_DEFAULT"
_ZN10layer_norm22ln_bwd_finalize_kernelINS_22Kernel_traits_finalizeILj32768E13__nv_bfloat16S2_S2_fjLj1024ELj4ENS_18Kernel_traits_baseILj32768ES2_S2_S2_fjLj1024EEEEEEEvNS_9BwdParamsE:
.text._ZN10layer_norm22ln_bwd_finalize_kernelINS_22Kernel_traits_finalizeILj32768E13__nv_bfloat16S2_S2_fjLj1024ELj4ENS_18Kernel_traits_baseILj32768ES2_S2_S2_fjLj1024EEEEEEEvNS_9BwdParamsE:
        /* <DEDUP_REMOVED lines=37> */
.L_x_378:
        /* <DEDUP_REMOVED lines=118> */
.L_x_377:
[----:B------:R-:W-:Y:S05]  /*09b0*/  BSYNC.RECONVERGENT B1 ;  /* 0x0000000000017941 */ /* 0x000fea0003800200 */
.L_x_376:
        /* <DEDUP_REMOVED lines=65> */
.L_x_380:
[----:B------:R-:W-:Y:S05]  /*0dd0*/  BSYNC.RECONVERGENT B1 ;  /* 0x0000000000017941 */ /* 0x000fea0003800200 */
.L_x_379:
        /* <DEDUP_REMOVED lines=37> */
.L_x_382:
[----:B------:R-:W-:Y:S05]  /*1030*/  BSYNC.RECONVERGENT B1 ;  /* 0x0000000000017941 */ /* 0x000fea0003800200 */
.L_x_381:
[----:B------:R-:W-:Y:S05]  /*1040*/  @!P1 BRA `(.L_x_375) ;  /* 0x00000000003c9947 */ /* 0x000fea0003800000 */
[----:B------:R-:W0:Y:S01]  /*1050*/  LDC.64 R6, c[0x0][0x3e0] ;  /* 0x0000f800ff067b82 */ /* 0x000e220000000a00 */
[----:B------:R-:W-:Y:S02]  /*1060*/  LEA R2, R15, R11, 0xf ;  /* 0x0000000b0f027211 */ /* 0x000fe400078e78ff */
[----:B------:R-:W-:Y:S02]  /*1070*/  IADD3 R24, PT, PT, -R24, RZ, RZ ;  /* 0x000000ff18187210 */ /* 0x000fe40007ffe1ff */
[----:B------:R-:W-:-:S03]  /*1080*/  IADD3 R11, PT, PT, R13, R2, RZ ;  /* 0x000000020d0b7210 */ /* 0x000fc60007ffe0ff */
[----:B------:R-:W1:Y:S04]  /*1090*/  LDC.64 R8, c[0x0][0x3e8] ;  /* 0x0000fa00ff087b82 */ /* 0x000e680000000a00 */
.L_x_383:
        /* <DEDUP_REMOVED lines=10> */
.L_x_375:
[----:B------:R-:W-:Y:S05]  /*1140*/  BSYNC.RECONVERGENT B0 ;  /* 0x0000000000007941 */ /* 0x000fea0003800200 */
.L_x_374:
        /* <DEDUP_REMOVED lines=55> */
.L_x_384:
        /* <DEDUP_REMOVED lines=12> */
.L_x_3009:


//--------------------- .text._ZN10layer_norm13ln_bwd_kernelINS_13Kernel_traitsI13__nv_bfloat16S2_S2_fjLj32768ELj4ELj1ELj8ELj16ENS_18Kernel_traits_baseILj32768ES2_S2_S2_fjLj256EEEEEEEvNS_9BwdParamsE --------------------------
	.section	.text._ZN10layer_norm13ln_bwd_kernelINS_13Kernel_traitsI13__nv_bfloat16S2_S2_fjLj32768ELj4ELj1ELj8ELj16ENS_18Kernel_traits_baseILj32768ES2_S2_S2_fjLj256EEEEEEEvNS_9BwdParamsE,"ax",@progbits
	.align	128
        .global         _ZN10layer_norm13ln_bwd_kernelINS_13Kernel_traitsI13__nv_bfloat16S2_S2_fjLj32768ELj4ELj1ELj8ELj16ENS_18Kernel_traits_baseILj32768ES2_S2_S2_fjLj256EEEEEEEvNS_9BwdParamsE
        .type           _ZN10layer_norm13ln_bwd_kernelINS_13Kernel_traitsI13__nv_bfloat16S2_S2_fjLj32768ELj4ELj1ELj8ELj16ENS_18Kernel_traits_baseILj32768ES2_S2_S2_fjLj256EEEEEEEvNS_9BwdParamsE,@function
        .size           _ZN10layer_norm13ln_bwd_kernelINS_13Kernel_traitsI13__nv_bfloat16S2_S2_fjLj32768ELj4ELj1ELj8ELj16ENS_18Kernel_traits_baseILj32768ES2_S2_S2_fjLj256EEEEEEEvNS_9BwdParamsE,(.L_x_3010 - _ZN10layer_norm13ln_bwd_kernelINS_13Kernel_traitsI13__nv_bfloat16S2_S2_fjLj32768ELj4ELj1ELj8ELj16ENS_18Kernel_traits_baseILj32768ES2_S2_S2_fjLj256EEEEEEEvNS_9BwdParamsE)
        .other          _ZN10layer_norm13ln_bwd_kernelINS_13Kernel_traitsI13__nv_bfloat16S2_S2_fjLj32768ELj4ELj1ELj8ELj16ENS_18Kernel_traits_baseILj32768ES2_S2_S2_fjLj256EEEEEEEvNS_9BwdParamsE,@"STO_CUDA_ENTRY STV_DEFAULT"
_ZN10layer_norm13ln_bwd_kernelINS_13Kernel_traitsI13__nv_bfloat16S2_S2_fjLj32768ELj4ELj1ELj8ELj16ENS_18Kernel_traits_baseILj32768ES2_S2_S2_fjLj256EEEEEEEvNS_9BwdParamsE:
.text._ZN10layer_norm13ln_bwd_kernelINS_13Kernel_traitsI13__nv_bfloat16S2_S2_fjLj32768ELj4ELj1ELj8ELj16ENS_18Kernel_traits_baseILj32768ES2_S2_S2_fjLj256EEEEEEEvNS_9BwdParamsE:
        /* <DEDUP_REMOVED lines=116> */
.L_x_392:
        /* <DEDUP_REMOVED lines=396> */
.L_x_386:
        /* <DEDUP_REMOVED lines=368> */
.L_x_387:
        /* <DEDUP_REMOVED lines=93> */
.L_x_389:
[----:B------:R-:W-:Y:S05]  /*3cd0*/  BSYNC.RECONVERGENT B0 ;  /* 0x0000000000007941 */ /* 0x000fea0003800200 */
.L_x_388:
        /* <DEDUP_REMOVED lines=76> */
.L_x_391:
[----:B------:R-:W2:Y:S04]  /*41a0*/  LDG.E.STRONG.GPU R40, desc[UR10][R38.64] ;  /* 0x0000000a26287981 */ /* 0x000ea8000c1ef900 */
[----:B--2---:R-:W-:Y:S01]  /*41b0*/  CCTL.IVALL ;  /* 0x00000000ff00798f */ /* 0x004fe20002000000 */
[----:B------:R-:W-:Y:S05]  /*41c0*/  YIELD ;  /* 0x0000000000007946 */ /* 0x000fea0003800000 */
[----:B------:R-:W-:-:S13]  /*41d0*/  ISETP.NE.AND P0, PT, R40, R41, PT ;  /* 0x000000292800720c */ /* 0x000fda0003f05270 */
[----:B------:R-:W-:Y:S05]  /*41e0*/  @P0 BRA `(.L_x_391) ;  /* 0xfffffffc00ec0947 */ /* 0x000fea000383ffff */
.L_x_390:
        /* <DEDUP_REMOVED lines=36> */
[----:B------:R-:W-:Y:S01]  /*4430*/  FMUL.FTZ R39, R39, 3.0517578125e-05 ;  /* 0x3800000027277820 */ /* 0x000fe20000410000 */
[----:B------:R-:W0:Y:S01]  /*4440*/  LDC.64 R36, c[0x0][0x3f0] ;  /* 0x0000fc00ff247b82 */ /* 0x000e220000000a00 */
        /* <DEDUP_REMOVED lines=183> */
.L_x_385:
        /* <DEDUP_REMOVED lines=24> */
.L_x_393:
        /* <DEDUP_REMOVED lines=12> */
.L_x_3010:


//--------------------- .text._ZN10layer_norm22ln_bwd_finalize_kernelINS_22Kernel_traits_finalizeILj32768E6__halffS2_fjLj1024ELj4ENS_18Kernel_traits_baseILj32768ES2_fS2_fjLj1024EEEEEEEvNS_9BwdParamsE --------------------------
	.section	.text._ZN10layer_norm22ln_bwd_finalize_kernelINS_22Kernel_traits_finalizeILj32768E6__halffS2_fjLj1024ELj4ENS_18Kernel_traits_baseILj32768ES2_fS2_fjLj1024EEEEEEEvNS_9BwdParamsE,"ax",@progbits
	.align	128
        .global         _ZN10layer_norm22ln_bwd_finalize_kernelINS_22Kernel_traits_finalizeILj32768E6__halffS2_fjLj1024ELj4ENS_18Kernel_traits_baseILj32768ES2_fS2_fjLj1024EEEEEEEvNS_9BwdParamsE
        .type           _ZN10layer_norm22ln_bwd_finalize_kernelINS_22Kernel_traits_finalizeILj32768E6__halffS2_fjLj1024ELj4ENS_18Kernel_traits_baseILj32768ES2_fS2_fjLj1024EEEEEEEvNS_9BwdParamsE,@function
        .size           _ZN10layer_norm22ln_bwd_finalize_kernelINS_22Kernel_traits_finalizeILj32768E6__halffS2_fjLj1024ELj4ENS_18Kernel_traits_baseILj32768ES2_fS2_fjLj1024EEEEEEEvNS_9BwdParamsE,(.L_x_3011 - _ZN10layer_norm22ln_bwd_finalize_kernelINS_22Kernel_traits_finalizeILj32768E6__halffS2_fjLj1024ELj4ENS_18Kernel_traits_baseILj32768ES2_fS2_fjLj1024EEEEEEEvNS_9BwdParamsE)
        .other          _ZN10layer_norm22ln_bwd_finalize_kernelINS_22Kernel_traits_finalizeILj32768E6__halffS2_fjLj1024ELj4ENS_18Kernel_traits_baseILj32768ES2_fS2_fjLj1024EEEEEEEvNS_9BwdParamsE,@"STO_CUDA_ENTRY STV_DEFAULT"
_ZN10layer_norm22ln_bwd_finalize_kernelINS_22Kernel_traits_finalizeILj32768E6__halffS2_fjLj1024ELj4ENS_18Kernel_traits_baseILj32768ES2_fS2_fjLj1024EEEEEEEvNS_9BwdParamsE:
.text._ZN10layer_norm22ln_bwd_finalize_kernelINS_22Kernel_traits_finalizeILj32768E6__halffS2_fjLj1024ELj4ENS_18Kernel_traits_baseILj32768ES2_fS2_fjLj1024EEEEEEEvNS_9BwdParamsE:
        /* <DEDUP_REMOVED lines=37> */
.L_x_398:
        /* <DEDUP_REMOVED lines=118> */
.L_x_397:
[----:B------:R-:W-:Y:S05]  /*09b0*/  BSYNC.RECONVERGENT B1 ;  /* 0x0000000000017941 */ /* 0x000fea0003800200 */
.L_x_396:
        /* <DEDUP_REMOVED lines=65> */
.L_x_400:
[----:B------:R-:W-:Y:S05]  /*0dd0*/  BSYNC.RECONVERGENT B1 ;  /* 0x0000000000017941 */ /* 0x000fea0003800200 */
.L_x_399:
        /* <DEDUP_REMOVED lines=37> */
.L_x_402:
[----:B------:R-:W-:Y:S05]  /*1030*/  BSYNC.RECONVERGENT B1 ;  /* 0x0000000000017941 */ /* 0x000fea0003800200 */
.L_x_401:
[----:B------:R-:W-:Y:S05]  /*1040*/  @!P1 BRA `(.L_x_395) ;  /* 0x00000000003c9947 */ /* 0x000fea0003800000 */
[----:B------:R-:W0:Y:S01]  /*1050*/  LDC.64 R6, c[0x0][0x3e0] ;  /* 0x0000f800ff067b82 */ /* 0x000e220000000a00 */
[----:B------:R-:W-:Y:S02]  /*1060*/  LEA R2, R15, R11, 0xf ;  /* 0x0000000b0f027211 */ /* 0x000fe400078e78ff */
[----:B------:R-:W-:Y:S02]  /*1070*/  IADD3 R24, PT, PT, -R24, RZ, RZ ;  /* 0x000000ff18187210 */ /* 0x000fe40007ffe1ff */
[----:B------:R-:W-:-:S03]  /*1080*/  IADD3 R11, PT, PT, R13, R2, RZ ;  /* 0x000000020d0b7210 */ /* 0x000fc60007ffe0ff */
[----:B------:R-:W1:Y:S04]  /*1090*/  LDC.64 R8, c[0x0][0x3e8] ;  /* 0x0000fa00ff087b82 */ /* 0x000e680000000a00 */
.L_x_403:
        /* <DEDUP_REMOVED lines=10> */
.L_x_395:
[----:B------:R-:W-:Y:S05]  /*1140*/  BSYNC.RECONVERGENT B0 ;  /* 0x0000000000007941 */ /* 0x000fea0003800200 */
.L_x_394:
        /* <DEDUP_REMOVED lines=55> */
.L_x_404:
        /* <DEDUP_REMOVED lines=12> */
.L_x_3011:


//--------------------- .text._ZN10layer_norm13ln_bwd_kernelINS_13Kernel_traitsI6__halffS2_fjLj32768ELj4ELj1ELj8ELj16ENS_18Kernel_traits_baseILj32768ES2_fS2_fjLj256EEEEEEEvNS_9BwdParamsE --------------------------
	.section	.text._ZN10layer_norm13ln_bwd_kernelINS_13Kernel_traitsI6__halffS2_fjLj32768ELj4ELj1ELj8ELj16ENS_18Kernel_traits_baseILj32768ES2_fS2_fjLj256EEEEEEEvNS_9BwdParamsE,"ax",@progbits
	.align	128
        .global         _ZN10layer_norm13ln_bwd_kernelINS_13Kernel_traitsI6__halffS2_fjLj32768ELj4ELj1ELj8ELj16ENS_18Kernel_traits_baseILj32768ES2_fS2_fjLj256EEEEEEEvNS_9BwdParamsE
        .type           _ZN10layer_norm13ln_bwd_kernelINS_13Kernel_traitsI6__halffS2_fjLj32768ELj4ELj1ELj8ELj16ENS_18Kernel_traits_baseILj32768ES2_fS2_fjLj256EEEEEEEvNS_9BwdParamsE,@function
        .size           _ZN10layer_norm13ln_bwd_kernelINS_13Kernel_traitsI6__halffS2_fjLj32768ELj4ELj1ELj8ELj16ENS_18Kernel_traits_baseILj32768ES2_fS2_fjLj256EEEEEEEvNS_9BwdParamsE,(.L_x_3012 - _ZN10layer_norm13ln_bwd_kernelINS_13Kernel_traitsI6__halffS2_fjLj32768ELj4ELj1ELj8ELj16ENS_18Kernel_traits_baseILj32768ES2_fS2_fjLj256EEEEEEEvNS_9BwdParamsE)
        .other          _ZN10layer_norm13ln_bwd_kernelINS_13Kernel_traitsI6__halffS2_fjLj32768ELj4ELj1ELj8ELj16ENS_18Kernel_traits_baseILj32768ES2_fS2_fjLj256EEEEEEEvNS_9BwdParamsE,@"STO_CUDA_ENTRY STV_DEFAULT"
_ZN10layer_norm13ln_bwd_kernelINS_13Kernel_traitsI6__halffS2_fjLj32768ELj4ELj1ELj8ELj16ENS_18Kernel_traits_baseILj32768ES2_fS2_fjLj256EEEEEEEvNS_9BwdParamsE:
.text._ZN10layer_norm13ln_bwd_kernelINS_13Kernel_traitsI6__halffS2_fjLj32768ELj4ELj1ELj8ELj16ENS_18Kernel_traits_baseILj32768ES2_fS2_fjLj256EEEEEEEvNS_9BwdParamsE:
        /* <DEDUP_REMOVED lines=159> */
.L_x_414:
        /* <DEDUP_REMOVED lines=45> */
.L_x_406:
        /* <DEDUP_REMOVED lines=20> */
.L_x_407:
        /* <DEDUP_REMOVED lines=304> */
.L_x_408:
        /* <DEDUP_REMOVED lines=352> */
.L_x_409:
        /* <DEDUP_REMOVED lines=93> */
.L_x_411:
[----:B------:R-:W-:Y:S05]  /*3cd0*/  BSYNC.RECONVERGENT B0 ;  /* 0x0000000000007941 */ /* 0x000fea0003800200 */
.L_x_410:
        /* <DEDUP_REMOVED lines=76> */
.L_x_413:
[----:B------:R-:W2:Y:S04]  /*41a0*/  LDG.E.STRONG.GPU R8, desc[UR10][R6.64] ;  /* 0x0000000a06087981 */ /* 0x000ea8000c1ef900 */
[----:B--2---:R-:W-:Y:S01]  /*41b0*/  CCTL.IVALL ;  /* 0x00000000ff00798f */ /* 0x004fe20002000000 */
[----:B------:R-:W-:Y:S05]  /*41c0*/  YIELD ;  /* 0x0000000000007946 */ /* 0x000fea0003800000 */
[----:B------:R-:W-:-:S13]  /*41d0*/  ISETP.NE.AND P0, PT, R8, R9, PT ;  /* 0x000000090800720c */ /* 0x000fda0003f05270 */
[----:B------:R-:W-:Y:S05]  /*41e0*/  @P0 BRA `(.L_x_413) ;  /* 0xfffffffc00ec0947 */ /* 0x000fea000383ffff */
.L_x_412:
        /* <DEDUP_REMOVED lines=209> */
.L_x_405:
        /* <DEDUP_REMOVED lines=24> */
.L_x_415:
        /* <DEDUP_REMOVED lines=16> */
.L_x_3012:


//--------------------- .text._ZN10layer_norm22ln_bwd_finalize_kernelINS_22Kernel_traits_finalizeILj32768E6__halfS2_S2_fjLj1024ELj4ENS_18Kernel_traits_baseILj32768ES2_S2_S2_fjLj1024EEEEEEEvNS_9BwdParamsE --------------------------
	.section	.text._ZN10layer_norm22ln_bwd_finalize_kernelINS_22Kernel_traits_finalizeILj32768E6__halfS2_S2_fjLj1024ELj4ENS_18Kernel_traits_baseILj32768ES2_S2_S2_fjLj1024EEEEEEEvNS_9BwdParamsE,"ax",@progbits
	.align	128
        .global         _ZN10layer_norm22ln_bwd_finalize_kernelINS_22Kernel_traits_finalizeILj32768E6__halfS2_S2_fjLj1024ELj4ENS_18Kernel_traits_baseILj32768ES2_S2_S2_fjLj1024EEEEEEEvNS_9BwdParamsE
        .type           _ZN10layer_norm22ln_bwd_finalize_kernelINS_22Kernel_traits_finalizeILj32768E6__halfS2_S2_fjLj1024ELj4ENS_18Kernel_traits_baseILj32768ES2_S2_S2_fjLj1024EEEEEEEvNS_9BwdParamsE,@function
        .size           _ZN10layer_norm22ln_bwd_finalize_kernelINS_22Kernel_traits_finalizeILj32768E6__halfS2_S2_fjLj1024ELj4ENS_18Kernel_traits_baseILj32768ES2_S2_S2_fjLj1024EEEEEEEvNS_9BwdParamsE,(.L_x_3013 - _ZN10layer_norm22ln_bwd_finalize_kernelINS_22Kernel_traits_finalizeILj32768E6__halfS2_S2_fjLj1024ELj4ENS_18Kernel_traits_baseILj32768ES2_S2_S2_fjLj1024EEEEEEEvNS_9BwdParamsE)
        .other          _ZN10layer_norm22ln_bwd_finalize_kernelINS_22Kernel_traits_finalizeILj32768E6__halfS2_S2_fjLj1024ELj4ENS_18Kernel_traits_baseILj32768ES2_S2_S2_fjLj1024EEEEEEEvNS_9BwdParamsE,@"STO_CUDA_ENTRY STV_DEFAULT"
_ZN10layer_norm22ln_bwd_finalize_kernelINS_22Kernel_traits_finalizeILj32768E6__halfS2_S2_fjLj1024ELj4ENS_18Kernel_traits_baseILj32768ES2_S2_S2_fjLj1024EEEEEEEvNS_9BwdParamsE:
.text._ZN10layer_norm22ln_bwd_finalize_kernelINS_22Kernel_traits_finalizeILj32768E6__halfS2_S2_fjLj1024ELj4ENS_18Kernel_traits_baseILj32768ES2_S2_S2_fjLj1024EEEEEEEvNS_9BwdParamsE:
        /* <DEDUP_REMOVED lines=37> */
.L_x_420:
        /* <DEDUP_REMOVED lines=118> */
.L_x_419:
[----:B------:R-:W-:Y:S05]  /*09b0*/  BSYNC.RECONVERGENT B1 ;  /* 0x0000000000017941 */ /* 0x000fea0003800200 */
.L_x_418:
        /* <DEDUP_REMOVED lines=65> */
.L_x_422:
[----:B------:R-:W-:Y:S05]  /*0dd0*/  BSYNC.RECONVERGENT B1 ;  /* 0x0000000000017941 */ /* 0x000fea0003800200 */
.L_x_421:
        /* <DEDUP_REMOVED lines=37> */
.L_x_424:
[----:B------:R-:W-:Y:S05]  /*1030*/  BSYNC.RECONVERGENT B1 ;  /* 0x0000000000017941 */ /* 0x000fea0003800200 */
.L_x_423:
[----:B------:R-:W-:Y:S05]  /*1040*/  @!P1 BRA `(.L_x_417) ;  /* 0x00000000003c9947 */ /* 0x000fea0003800000 */
[----:B------:R-:W0:Y:S01]  /*1050*/  LDC.64 R6, c[0x0][0x3e0] ;  /* 0x0000f800ff067b82 */ /* 0x000e220000000a00 */
[----:B------:R-:W-:Y:S02]  /*1060*/  LEA R2, R15, R11, 0xf ;  /* 0x0000000b0f027211 */ /* 0x000fe400078e78ff */
[----:B------:R-:W-:Y:S02]  /*1070*/  IADD3 R24, PT, PT, -R24, RZ, RZ ;  /* 0x000000ff18187210 */ /* 0x000fe40007ffe1ff */
[----:B------:R-:W-:-:S03]  /*1080*/  IADD3 R11, PT, PT, R13, R2, RZ ;  /* 0x000000020d0b7210 */ /* 0x000fc60007ffe0ff */
[----:B------:R-:W1:Y:S04]  /*1090*/  LDC.64 R8, c[0x0][0x3e8] ;  /* 0x0000fa00ff087b82 */ /* 0x000e680000000a00 */
.L_x_425:
        /* <DEDUP_REMOVED lines=10> */
.L_x_417:
[----:B------:R-:W-:Y:S05]  /*1140*/  BSYNC.RECONVERGENT B0 ;  /* 0x0000000000007941 */ /* 0x000fea0003800200 */
.L_x_416:
        /* <DEDUP_REMOVED lines=55> */
.L_x_426:
        /* <DEDUP_REMOVED lines=12> */
.L_x_3013:


//--------------------- .text._ZN10layer_norm13ln_bwd_kernelINS_13Kernel_traitsI6__halfS2_S2_fjLj32768ELj4ELj1ELj8ELj16ENS_18Kernel_traits_baseILj32768ES2_S2_S2_fjLj256EEEEEEEvNS_9BwdParamsE --------------------------
	.section	.text._ZN10layer_norm13ln_bwd_kernelINS_13Kernel_traitsI6__halfS2_S2_fjLj32768ELj4ELj1ELj8ELj16ENS_18Kernel_traits_baseILj32768ES2_S2_S2_fjLj256EEEEEEEvNS_9BwdParamsE,"ax",@progbits
	.align	128
        .global         _ZN10layer_norm13ln_bwd_kernelINS_13Kernel_traitsI6__halfS2_S2_fjLj32768ELj4ELj1ELj8ELj16ENS_18Kernel_traits_baseILj32768ES2_S2_S2_fjLj256EEEEEEEvNS_9BwdParamsE
        .type           _ZN10layer_norm13ln_bwd_kernelINS_13Kernel_traitsI6__halfS2_S2_fjLj32768ELj4ELj1ELj8ELj16ENS_18Kernel_traits_baseILj32768ES2_S2_S2_fjLj256EEEEEEEvNS_9BwdParamsE,@function
        .size           _ZN10layer_norm13ln_bwd_kernelINS_13Kernel_traitsI6__halfS2_S2_fjLj32768ELj4ELj1ELj8ELj16ENS_18Kernel_traits_baseILj32768ES2_S2_S2_fjLj256EEEEEEEvNS_9BwdParamsE,(.L_x_3014 - _ZN10layer_norm13ln_bwd_kernelINS_13Kernel_traitsI6__halfS2_S2_fjLj32768ELj4ELj1ELj8ELj16ENS_18Kernel_traits_baseILj32768ES2_S2_S2_fjLj256EEEEEEEvNS_9BwdParamsE)
        .other          _ZN10layer_norm13ln_bwd_kernelINS_13Kernel_traitsI6__halfS2_S2_fjLj32768ELj4ELj1ELj8ELj16ENS_18Kernel_traits_baseILj32768ES2_S2_S2_fjLj256EEEEEEEvNS_9BwdParamsE,@"STO_CUDA_ENTRY STV_DEFAULT"
_ZN10layer_norm13ln_bwd_kernelINS_13Kernel_traitsI6__halfS2_S2_fjLj32768ELj4ELj1ELj8ELj16ENS_18Kernel_traits_baseILj32768ES2_S2_S2_fjLj256EEEEEEEvNS_9BwdParamsE:
.text._ZN10layer_norm13ln_bwd_kernelINS_13Kernel_traitsI6__halfS2_S2_fjLj32768ELj4ELj1ELj8ELj16ENS_18Kernel_traits_baseILj32768ES2_S2_S2_fjLj256EEEEEEEvNS_9BwdParamsE:
        /* <DEDUP_REMOVED lines=100> */
.L_x_434:
        /* <DEDUP_REMOVED lines=352> */
.L_x_428:
        /* <DEDUP_REMOVED lines=352> */
.L_x_429:
        /* <DEDUP_REMOVED lines=133> */
.L_x_431:
[----:B------:R-:W-:Y:S05]  /*3a90*/  BSYNC.RECONVERGENT B0 ;  /* 0x0000000000007941 */ /* 0x000fea0003800200 */
.L_x_430:
        /* <DEDUP_REMOVED lines=25> */
.L_x_433:
[----:B------:R-:W2:Y:S04]  /*3c30*/  LDG.E.STRONG.GPU R38, desc[UR4][R36.64] ;  /* 0x0000000424267981 */ /* 0x000ea8000c1ef900 */
[----:B--2---:R-:W-:Y:S01]  /*3c40*/  CCTL.IVALL ;  /* 0x00000000ff00798f */ /* 0x004fe20002000000 */
[----:B------:R-:W-:Y:S05]  /*3c50*/  YIELD ;  /* 0x0000000000007946 */ /* 0x000fea0003800000 */
[----:B------:R-:W-:-:S13]  /*3c60*/  ISETP.NE.AND P2, PT, R38, R41, PT ;  /* 0x000000292600720c */ /* 0x000fda0003f45270 */
[----:B------:R-:W-:Y:S05]  /*3c70*/  @P2 BRA `(.L_x_433) ;  /* 0xfffffffc00ec2947 */ /* 0x000fea000383ffff */
.L_x_432:
        /* <DEDUP_REMOVED lines=34> */
[----:B------:R-:W-:Y:S01]  /*3ea0*/  FMUL.FTZ R40, R39, 3.0517578125e-05 ;  /* 0x3800000027287820 */ /* 0x000fe20000410000 */
[----:B------:R-:W0:Y:S01]  /*3eb0*/  LDC.64 R36, c[0x0][0x3f0] ;  /* 0x0000fc00ff247b82 */ /* 0x000e220000000a00 */
[----:B------:R-:W-:-:S04]  /*3ec0*/  FMUL.FTZ R39, R38, 3.0517578125e-05 ;  /* 0x3800000026277820 */ /* 0x000fc80000410000 */
        /* <DEDUP_REMOVED lines=182> */
.L_x_427:
        /* <DEDUP_REMOVED lines=23> */
.L_x_435:
        /* <DEDUP_REMOVED lines=14> */
.L_x_3014:


//--------------------- .text._ZN10layer_norm22ln_bwd_finalize_kernelINS_22Kernel_traits_finalizeILj32768EffffjLj1024ELj4ENS_18Kernel_traits_baseILj32768EffffjLj1024EEEEEEEvNS_9BwdParamsE --------------------------
	.section	.text._ZN10layer_norm22ln_bwd_finalize_kernelINS_22Kernel_traits_finalizeILj32768EffffjLj1024ELj4ENS_18Kernel_traits_baseILj32768EffffjLj1024EEEEEEEvNS_9BwdParamsE,"ax",@progbits
	.align	128
        .global         _ZN10layer_norm22ln_bwd_finalize_kernelINS_22Kernel_traits_finalizeILj32768EffffjLj1024ELj4ENS_18Kernel_traits_baseILj32768EffffjLj1024EEEEEEEvNS_9BwdParamsE
        .type           _ZN10layer_norm22ln_bwd_finalize_kernelINS_22Kernel_traits_finalizeILj32768EffffjLj1024ELj4ENS_18Kernel_traits_baseILj32768EffffjLj1024EEEEEEEvNS_9BwdParamsE,@function
        .size           _ZN10layer_norm22ln_bwd_finalize_kernelINS_22Kernel_traits_finalizeILj32768EffffjLj1024ELj4ENS_18Kernel_traits_baseILj32768EffffjLj1024EEEEEEEvNS_9BwdParamsE,(.L_x_3015 - _ZN10layer_norm22ln_bwd_finalize_kernelINS_22Kernel_traits_finalizeILj32768EffffjLj1024ELj4ENS_18Kernel_traits_baseILj32768EffffjLj1024EEEEEEEvNS_9BwdParamsE)
        .other          _ZN10layer_norm22ln_bwd_finalize_kernelINS_22Kernel_traits_finalizeILj32768EffffjLj1024ELj4ENS_18Kernel_traits_baseILj32768EffffjLj1024EEEEEEEvNS_9BwdParamsE,@"STO_CUDA_ENTRY STV_DEFAULT"
_ZN10layer_norm22ln_bwd_finalize_kernelINS_22Kernel_traits_finalizeILj32768EffffjLj1024ELj4ENS_18Kernel_traits_baseILj32768EffffjLj1024EEEEEEEvNS_9BwdParamsE:
.text._ZN10layer_norm22ln_bwd_finalize_kernelINS_22Kernel_traits_finalizeILj32768EffffjLj1024ELj4ENS_18Kernel_traits_baseILj32768EffffjLj1024EEEEEEEvNS_9BwdParamsE:
        /* <DEDUP_REMOVED lines=37> */
.L_x_440:
        /* <DEDUP_REMOVED lines=118> */
.L_x_439:
[----:B------:R-:W-:Y:S05]  /*09b0*/  BSYNC.RECONVERGENT B1 ;  /* 0x0000000000017941 */ /* 0x000fea0003800200 */
.L_x_438:
        /* <DEDUP_REMOVED lines=65> */
.L_x_442:
[----:B------:R-:W-:Y:S05]  /*0dd0*/  BSYNC.RECONVERGENT B1 ;  /* 0x0000000000017941 */ /* 0x000fea0003800200 */
.L_x_441:
        /* <DEDUP_REMOVED lines=37> */
.L_x_444:
[----:B------:R-:W-:Y:S05]  /*1030*/  BSYNC.RECONVERGENT B1 ;  /* 0x0000000000017941 */ /* 0x000fea0003800200 */
.L_x_443:
[----:B------:R-:W-:Y:S05]  /*1040*/  @!P1 BRA `(.L_x_437) ;  /* 0x00000000003c9947 */ /* 0x000fea0003800000 */
[----:B------:R-:W0:Y:S01]  /*1050*/  LDC.64 R6, c[0x0][0x3e0] ;  /* 0x0000f800ff067b82 */ /* 0x000e220000000a00 */
[----:B------:R-:W-:Y:S02]  /*1060*/  LEA R2, R15, R11, 0xf ;  /* 0x0000000b0f027211 */ /* 0x000fe400078e78ff */
[----:B------:R-:W-:Y:S02]  /*1070*/  IADD3 R24, PT, PT, -R24, RZ, RZ ;  /* 0x000000ff18187210 */ /* 0x000fe40007ffe1ff */
[----:B------:R-:W-:-:S03]  /*1080*/  IADD3 R11, PT, PT, R13, R2, RZ ;  /* 0x000000020d0b7210 */ /* 0x000fc60007ffe0ff */
[----:B------:R-:W1:Y:S04]  /*1090*/  LDC.64 R8, c[0x0][0x3e8] ;  /* 0x0000fa00ff087b82 */ /* 0x000e680000000a00 */
.L_x_445:
        /* <DEDUP_REMOVED lines=10> */
.L_x_437:
[----:B------:R-:W-:Y:S05]  /*1140*/  BSYNC.RECONVERGENT B0 ;  /* 0x0000000000007941 */ /* 0x000fea0003800200 */
.L_x_436:
        /* <DEDUP_REMOVED lines=53> */
.L_x_446:
        /* <DEDUP_REMOVED lines=14> */
.L_x_3015:


//--------------------- .text._ZN10layer_norm13ln_bwd_kernelINS_13Kernel_traitsIffffjLj32768ELj4ELj1ELj8ELj16ENS_18Kernel_traits_baseILj32768EffffjLj256EEEEEEEvNS_9BwdParamsE --------------------------
	.section	.text._ZN10layer_norm13ln_bwd_kernelINS_13Kernel_traitsIffffjLj32768ELj4ELj1ELj8ELj16ENS_18Kernel_traits_baseILj32768EffffjLj256EEEEEEEvNS_9BwdParamsE,"ax",@progbits
	.align	128
        .global         _ZN10layer_norm13ln_bwd_kernelINS_13Kernel_traitsIffffjLj32768ELj4ELj1ELj8ELj16ENS_18Kernel_traits_baseILj32768EffffjLj256EEEEEEEvNS_9BwdParamsE
        .type           _ZN10layer_norm13ln_bwd_kernelINS_13Kernel_traitsIffffjLj32768ELj4ELj1ELj8ELj16ENS_18Kernel_traits_baseILj32768EffffjLj256EEEEEEEvNS_9BwdParamsE,@function
        .size           _ZN10layer_norm13ln_bwd_kernelINS_13Kernel_traitsIffffjLj32768ELj4ELj1ELj8ELj16ENS_18Kernel_traits_baseILj32768EffffjLj256EEEEEEEvNS_9BwdParamsE,(.L_x_3016 - _ZN10layer_norm13ln_bwd_kernelINS_13Kernel_traitsIffffjLj32768ELj4ELj1ELj8ELj16ENS_18Kernel_traits_baseILj32768EffffjLj256EEEEEEEvNS_9BwdParamsE)
        .other          _ZN10layer_norm13ln_bwd_kernelINS_13Kernel_traitsIffffjLj32768ELj4ELj1ELj8ELj16ENS_18Kernel_traits_baseILj32768EffffjLj256EEEEEEEvNS_9BwdParamsE,@"STO_CUDA_ENTRY STV_DEFAULT"
_ZN10layer_norm13ln_bwd_kernelINS_13Kernel_traitsIffffjLj32768ELj4ELj1ELj8ELj16ENS_18Kernel_traits_baseILj32768EffffjLj256EEEEEEEvNS_9BwdParamsE:
.text._ZN10layer_norm13ln_bwd_kernelINS_13Kernel_traitsIffffjLj32768ELj4ELj1ELj8ELj16ENS_18Kernel_traits_baseILj32768EffffjLj256EEEEEEEvNS_9BwdParamsE:
        /* <DEDUP_REMOVED lines=115> */
.L_x_456:
        /* <DEDUP_REMOVED lines=33> */
.L_x_448:
        /* <DEDUP_REMOVED lines=20> */
.L_x_449:
        /* <DEDUP_REMOVED lines=162> */
.L_x_450:
        /* <DEDUP_REMOVED lines=192> */
.L_x_451:
        /* <DEDUP_REMOVED lines=130> */
.L_x_453:
[----:B------:R-:W-:Y:S05]  /*28c0*/  BSYNC.RECONVERGENT B0 ;  /* 0x0000000000007941 */ /* 0x000fea0003800200 */
.L_x_452:
        /* <DEDUP_REMOVED lines=25> */
.L_x_455:
[----:B------:R-:W2:Y:S04]  /*2a60*/  LDG.E.STRONG.GPU R38, desc[UR4][R36.64] ;  /* 0x0000000424267981 */ /* 0x000ea8000c1ef900 */
[----:B--2---:R-:W-:Y:S01]  /*2a70*/  CCTL.IVALL ;  /* 0x00000000ff00798f */ /* 0x004fe20002000000 */
[----:B------:R-:W-:Y:S05]  /*2a80*/  YIELD ;  /* 0x0000000000007946 */ /* 0x000fea0003800000 */
[----:B------:R-:W-:-:S13]  /*2a90*/  ISETP.NE.AND P2, PT, R38, R41, PT ;  /* 0x000000292600720c */ /* 0x000fda0003f45270 */
[----:B------:R-:W-:Y:S05]  /*2aa0*/  @P2 BRA `(.L_x_455) ;  /* 0xfffffffc00ec2947 */ /* 0x000fea000383ffff */
.L_x_454:
        /* <DEDUP_REMOVED lines=204> */
.L_x_447:
        /* <DEDUP_REMOVED lines=22> */
.L_x_457:
        /* <DEDUP_REMOVED lines=11> */
.L_x_3016:


//--------------------- .text._ZN10layer_norm22ln_bwd_finalize_kernelINS_22Kernel_traits_finalizeILj30720E13__nv_bfloat16fS2_fjLj1024ELj4ENS_18Kernel_traits_baseILj30720ES2_fS2_fjLj1024EEEEEEEvNS_9BwdParamsE --------------------------
	.section	.text._ZN10layer_norm22ln_bwd_finalize_kernelINS_22Kernel_traits_finalizeILj30720E13__nv_bfloat16fS2_fjLj1024ELj4ENS_18Kernel_traits_baseILj30720ES2_fS2_fjLj1024EEEEEEEvNS_9BwdParamsE,"ax",@progbits
	.align	128
        .global         _ZN10layer_norm22ln_bwd_finalize_kernelINS_22Kernel_traits_finalizeILj30720E13__nv_bfloat16fS2_fjLj1024ELj4ENS_18Kernel_traits_baseILj30720ES2_fS2_fjLj1024EEEEEEEvNS_9BwdParamsE
        .type           _ZN10layer_norm22ln_bwd_finalize_kernelINS_22Kernel_traits_finalizeILj30720E13__nv_bfloat16fS2_fjLj1024ELj4ENS_18Kernel_traits_baseILj30720ES2_fS2_fjLj1024EEEEEEEvNS_9BwdParamsE,@function
        .size           _ZN10layer_norm22ln_bwd_finalize_kernelINS_22Kernel_traits_finalizeILj30720E13__nv_bfloat16fS2_fjLj1024ELj4ENS_18Kernel_traits_baseILj30720ES2_fS2_fjLj1024EEEEEEEvNS_9BwdParamsE,(.L_x_3017 - _ZN10layer_norm22ln_bwd_finalize_kernelINS_22Kernel_traits_finalizeILj30720E13__nv_bfloat16fS2_fjLj1024ELj4ENS_18Kernel_traits_baseILj30720ES2_fS2_fjLj1024EEEEEEEvNS_9BwdParamsE)
        .other          _ZN10layer_norm22ln_bwd_finalize_kernelINS_22Kernel_traits_finalizeILj30720E13__nv_bfloat16fS2_fjLj1024ELj4ENS_18Kernel_traits_baseILj30720ES2_fS2_fjLj1024EEEEEEEvNS_9BwdParamsE,@"STO_CUDA_ENTRY STV_DEFAULT"
_ZN10layer_norm22ln_bwd_finalize_kernelINS_22Kernel_traits_finalizeILj30720E13__nv_bfloat16fS2_fjLj1024ELj4ENS_18Kernel_traits_baseILj30720ES2_fS2_fjLj1024EEEEEEEvNS_9BwdParamsE:
.text._ZN10layer_norm22ln_bwd_finalize_kernelINS_22Kernel_traits_finalizeILj30720E13__nv_bfloat16fS2_fjLj1024ELj4ENS_18Kernel_traits_baseILj30720ES2_fS2_fjLj1024EEEEEEEvNS_9BwdParamsE:
        /* <DEDUP_REMOVED lines=37> */
.L_x_462:
        /* <DEDUP_REMOVED lines=118> */
.L_x_461:
[----:B------:R-:W-:Y:S05]  /*09b0*/  BSYNC.RECONVERGENT B1 ;  /* 0x0000000000017941 */ /* 0x000fea0003800200 */
.L_x_460:
        /* <DEDUP_REMOVED lines=65> */
.L_x_464:
[----:B------:R-:W-:Y:S05]  /*0dd0*/  BSYNC.RECONVERGENT B1 ;  /* 0x0000000000017941 */ /* 0x000fea0003800200 */
.L_x_463:
        /* <DEDUP_REMOVED lines=37> */
.L_x_466:
[----:B------:R-:W-:Y:S05]  /*1030*/  BSYNC.RECONVERGENT B1 ;  /* 0x0000000000017941 */ /* 0x000fea0003800200 */
.L_x_465:
[----:B------:R-:W-:Y:S05]  /*1040*/  @!P1 BRA `(.L_x_459) ;  /* 0x00000000003c9947 */ /* 0x000fea0003800000 */
[----:B------:R-:W0:Y:S01]  /*1050*/  LDC.64 R6, c[0x0][0x3e0] ;  /* 0x0000f800ff067b82 */ /* 0x000e220000000a00 */
[----:B------:R-:W-:Y:S01]  /*1060*/  IMAD R2, R15, 0x7800, R11 ;  /* 0x000078000f027824 */ /* 0x000fe200078e020b */
[----:B------:R-:W-:-:S04]  /*1070*/  IADD3 R24, PT, PT, -R24, RZ, RZ ;  /* 0x000000ff18187210 */ /* 0x000fc80007ffe1ff */
[----:B------:R-:W-:Y:S02]  /*1080*/  IADD3 R11, PT, PT, R13, R2, RZ ;  /* 0x000000020d0b7210 */ /* 0x000fe40007ffe0ff */
[----:B------:R-:W1:Y:S05]  /*1090*/  LDC.64 R8, c[0x0][0x3e8] ;  /* 0x0000fa00ff087b82 */ /* 0x000e6a0000000a00 */
.L_x_467:
        /* <DEDUP_REMOVED lines=10> */
.L_x_459:
[----:B------:R-:W-:Y:S05]  /*1140*/  BSYNC.RECONVERGENT B0 ;  /* 0x0000000000007941 */ /* 0x000fea0003800200 */
.L_x_458:
        /* <DEDUP_REMOVED lines=55> */
.L_x_468:
        /* <DEDUP_REMOVED lines=12> */
.L_x_3017:


//--------------------- .text._ZN10layer_norm13ln_bwd_kernelINS_13Kernel_traitsI13__nv_bfloat16fS2_fjLj30720ELj4ELj1ELj8ELj8ENS_18Kernel_traits_baseILj30720ES2_fS2_fjLj256EEEEEEEvNS_9BwdParamsE --------------------------
	.section	.text._ZN10layer_norm13ln_bwd_kernelINS_13Kernel_traitsI13__nv_bfloat16fS2_fjLj30720ELj4ELj1ELj8ELj8ENS_18Kernel_traits_baseILj30720ES2_fS2_fjLj256EEEEEEEvNS_9BwdParamsE,"ax",@progbits
	.align	128
        .global         _ZN10layer_norm13ln_bwd_kernelINS_13Kernel_traitsI13__nv_bfloat16fS2_fjLj30720ELj4ELj1ELj8ELj8ENS_18Kernel_traits_baseILj30720ES2_fS2_fjLj256EEEEEEEvNS_9BwdParamsE
        .type           _ZN10layer_norm13ln_bwd_kernelINS_13Kernel_traitsI13__nv_bfloat16fS2_fjLj30720ELj4ELj1ELj8ELj8ENS_18Kernel_traits_baseILj30720ES2_fS2_fjLj256EEEEEEEvNS_9BwdParamsE,@function
        .size           _ZN10layer_norm13ln_bwd_kernelINS_13Kernel_traitsI13__nv_bfloat16fS2_fjLj30720ELj4ELj1ELj8ELj8ENS_18Kernel_traits_baseILj30720ES2_fS2_fjLj256EEEEEEEvNS_9BwdParamsE,(.L_x_3018 - _ZN10layer_norm13ln_bwd_kernelINS_13Kernel_traitsI13__nv_bfloat16fS2_fjLj30720ELj4ELj1ELj8ELj8ENS_18Kernel_traits_baseILj30720ES2_fS2_fjLj256EEEEEEEvNS_9BwdParamsE)
        .other          _ZN10layer_norm13ln_bwd_kernelINS_13Kernel_traitsI13__nv_bfloat16fS2_fjLj30720ELj4ELj1ELj8ELj8ENS_18Kernel_traits_baseILj30720ES2_fS2_fjLj256EEEEEEEvNS_9BwdParamsE,@"STO_CUDA_ENTRY STV_DEFAULT"
_ZN10layer_norm13ln_bwd_kernelINS_13Kernel_traitsI13__nv_bfloat16fS2_fjLj30720ELj4ELj1ELj8ELj8ENS_18Kernel_traits_baseILj30720ES2_fS2_fjLj256EEEEEEEvNS_9BwdParamsE:
.text._ZN10layer_norm13ln_bwd_kernelINS_13Kernel_traitsI13__nv_bfloat16fS2_fjLj30720ELj4ELj1ELj8ELj8ENS_18Kernel_traits_baseILj30720ES2_fS2_fjLj256EEEEEEEvNS_9BwdParamsE:
[----:B------:R-:W-:Y:S01]  /*0000*/  LDC R1, c[0x0][0x37c] ;  /* 0x0000df00ff017b82 */ /* 0x000fe20000000800 */
[----:B------:R-:W0:Y:S01]  /*0010*/  S2R R4, SR_CTAID.X ;  /* 0x0000000000047919 */ /* 0x000e220000002500 */
[----:B------:R-:W1:Y:S01]  /*0020*/  LDCU.64 UR6, c[0x0][0x398] ;  /* 0x00007300ff0677ac */ /* 0x000e620008000a00 */
[----:B------:R-:W2:Y:S01]  /*0030*/  S2R R0, SR_TID.X ;  /* 0x0000000000007919 */ /* 0x000ea20000002100 */
[----:B------:R-:W3:Y:S01]  /*0040*/  LDCU.64 UR4, c[0x0][0x358] ;  /* 0x00006b00ff0477ac */ /* 0x000ee20008000a00 */
[----:B-1----:R-:W-:-:S04]  /*0050*/  UISETP.NE.U32.AND UP0, UPT, UR6, URZ, UPT ;  /* 0x000000ff0600728c */ /* 0x002fc8000bf05070 */
[----:B------:R-:W-:Y:S01]  /*0060*/  UISETP.NE.AND.EX UP0, UPT, UR7, URZ, UPT, UP0 ;  /* 0x000000ff0700728c */ /* 0x000fe2000bf05300 */
[----:B0-----:R-:W-:Y:S02]  /*0070*/  SHF.L.U32 R2, R4, 0x8, RZ ;  /* 0x0000000804027819 */ /* 0x001fe400000006ff */
[----:B------:R-:W-:Y:S02]  /*0080*/  SHF.R.U32.HI R173, RZ, 0x2, R4 ;  /* 0x00000002ffad7819 */ /* 0x000fe40000011604 */
[----:B--2---:R-:W-:Y:S02]  /*0090*/  LOP3.LUT R3, R0, 0xff, RZ, 0xc0, !PT ;  /* 0x000000ff00037812 */ /* 0x004fe400078ec0ff */
[----:B------:R-:W-:Y:S02]  /*00a0*/  MOV R5, R173 ;  /* 0x000000ad00057202 */ /* 0x000fe40000000f00 */
[----:B------:R-:W-:Y:S02]  /*00b0*/  LOP3.LUT R2, R3, 0x300, R2, 0xf8, !PT ;  /* 0x0000030003027812 */ /* 0x000fe400078ef802 */
[----:B------:R-:W-:-:S02]  /*00c0*/  LOP3.LUT R3, R4, 0x3, RZ, 0xc0, !PT ;  /* 0x0000000304037812 */ /* 0x000fc400078ec0ff */
[----:B------:R-:W-:Y:S01]  /*00d0*/  LOP3.LUT R4, R0, 0x1f, RZ, 0xc0, !PT ;  /* 0x0000001f00047812 */ /* 0x000fe200078ec0ff */
[----:B---3--:R-:W-:Y:S06]  /*00e0*/  BRA.U !UP0, `(.L_x_469) ;  /* 0x00000001088c7547 */ /* 0x008fec000b800000 */
[----:B------:R-:W0:Y:S08]  /*00f0*/  LDC.64 R32, c[0x0][0x3b0] ;  /* 0x0000ec00ff207b82 */ /* 0x000e300000000a00 */
[----:B------:R-:W1:Y:S01]  /*0100*/  LDC.64 R36, c[0x0][0x3b8] ;  /* 0x0000ee00ff247b82 */ /* 0x000e620000000a00 */
[----:B0-----:R-:W-:-:S05]  /*0110*/  IMAD.WIDE.U32 R32, R2, 0x4, R32 ;  /* 0x0000000402207825 */ /* 0x001fca00078e0020 */
[----:B------:R2:W5:Y:S01]  /*0120*/  LDG.E R6, desc[UR4][R32.64] ;  /* 0x0000000420067981 */ /* 0x000562000c1e1900 */
[----:B-1----:R-:W-:-:S03]  /*0130*/  IMAD.WIDE.U32 R36, R2, 0x4, R36 ;  /* 0x0000000402247825 */ /* 0x002fc600078e0024 */
[----:B------:R2:W5:Y:S04]  /*0140*/  LDG.E R7, desc[UR4][R32.64+0x1000] ;  /* 0x0010000420077981 */ /* 0x000568000c1e1900 */
        /* <DEDUP_REMOVED lines=27> */
[----:B------:R2:W5:Y:S01]  /*0300*/  LDG.E R35, desc[UR4][R36.64+0xe000] ;  /* 0x00e0000424237981 */ /* 0x000562000c1e1900 */
[----:B------:R-:W-:Y:S05]  /*0310*/  BRA `(.L_x_470) ;  /* 0x0000000000447947 */ /* 0x000fea0003800000 */
.L_x_469:
[----:B------:R-:W0:Y:S02]  /*0320*/  LDC.64 R6, c[0x0][0x3b0] ;  /* 0x0000ec00ff067b82 */ /* 0x000e240000000a00 */
[----:B0-----:R-:W-:-:S05]  /*0330*/  IMAD.WIDE.U32 R22, R2, 0x4, R6 ;  /* 0x0000000402167825 */ /* 0x001fca00078e0006 */
        /* <DEDUP_REMOVED lines=14> */
[----:B------:R0:W5:Y:S02]  /*0420*/  LDG.E R20, desc[UR4][R22.64+0xe000] ;  /* 0x00e0000416147981 */ /* 0x000164000c1e1900 */
.L_x_470:
[----:B------:R-:W1:Y:S01]  /*0430*/  LDCU UR6, c[0x0][0x384] ;  /* 0x00007080ff0677ac */ /* 0x000e620008000800 */
[----:B------:R-:W-:Y:S02]  /*0440*/  CS2R R64, SRZ ;  /* 0x0000000000407805 */ /* 0x000fe4000001ff00 */
[----:B--2---:R-:W-:Y:S02]  /*0450*/  CS2R R36, SRZ ;  /* 0x0000000000247805 */ /* 0x004fe4000001ff00 */
        /* <DEDUP_REMOVED lines=15> */
[----:B-1----:R-:W-:-:S02]  /*0550*/  ISETP.GE.AND P0, PT, R5, UR6, PT ;  /* 0x0000000605007c0c */ /* 0x002fc4000bf06270 */
        /* <DEDUP_REMOVED lines=13> */
[----:B------:R-:W-:Y:S06]  /*0630*/  @P0 BRA `(.L_x_471) ;  /* 0x0000004400e80947 */ /* 0x000fec0003800000 */
        /* <DEDUP_REMOVED lines=46> */
[----:B------:R-:W-:Y:S02]  /*0920*/  PRMT R127, R35, 0x7632, R127 ;  /* 0x00007632237f7816 */ /* 0x000fe4000000007f */
[----:B------:R-:W-:Y:S02]  /*0930*/  PRMT R142, R34, 0x7632, R142 ;  /* 0x00007632228e7816 */ /* 0x000fe4000000008e */
[----:B------:R-:W-:-:S07]  /*0940*/  PRMT R143, R33, 0x7632, R143 ;  /* 0x00007632218f7816 */ /* 0x000fce000000008f */
.L_x_480:
[----:B-1----:R-:W1:Y:S01]  /*0950*/  LDC.64 R60, c[0x0][0x398] ;  /* 0x0000e600ff3c7b82 */ /* 0x002e620000000a00 */
[----:B------:R-:W-:-:S07]  /*0960*/  MOV R146, RZ ;  /* 0x000000ff00927202 */ /* 0x000fce0000000f00 */
[----:B------:R-:W2:Y:S01]  /*0970*/  LDC.64 R144, c[0x0][0x3a8] ;  /* 0x0000ea00ff907b82 */ /* 0x000ea20000000a00 */
[----:B-1----:R-:W-:-:S04]  /*0980*/  ISETP.NE.U32.AND P0, PT, R60, RZ, PT ;  /* 0x000000ff3c00720c */ /* 0x002fc80003f05070 */
[----:B------:R-:W-:Y:S01]  /*0990*/  ISETP.NE.AND.EX P0, PT, R61, RZ, PT, P0 ;  /* 0x000000ff3d00720c */ /* 0x000fe20003f05300 */
[----:B--2---:R-:W-:-:S06]  /*09a0*/  IMAD.WIDE R144, R5, 0x4, R144 ;  /* 0x0000000405907825 */ /* 0x004fcc00078e0290 */
[----:B------:R1:W5:Y:S06]  /*09b0*/  LDG.E R144, desc[UR4][R144.64] ;  /* 0x0000000490907981 */ /* 0x00036c000c1e1900 */
[----:B------:R-:W2:Y:S02]  /*09c0*/  @!P0 LDC.64 R60, c[0x0][0x3a0] ;  /* 0x0000e800ff3c8b82 */ /* 0x000ea40000000a00 */
[----:B--2---:R-:W-:-:S05]  /*09d0*/  @!P0 IMAD.WIDE R60, R5, 0x4, R60 ;  /* 0x00000004053c8825 */ /* 0x004fca00078e023c */
[----:B------:R1:W5:Y:S01]  /*09e0*/  @!P0 LDG.E R146, desc[UR4][R60.64] ;  /* 0x000000043c928981 */ /* 0x000362000c1e1900 */
[----:B------:R-:W-:Y:S01]  /*09f0*/  IMAD R139, R5, 0x3c00, R2 ;  /* 0x00003c00058b7824 */ /* 0x000fe200078e0202 */
[----:B------:R-:W-:Y:S06]  /*0a00*/  @P0 BRA `(.L_x_472) ;  /* 0x0000000400340947 */ /* 0x000fec0003800000 */
[----:B-1----:R-:W1:Y:S01]  /*0a10*/  LDC.64 R60, c[0x0][0x3d8] ;  /* 0x0000f600ff3c7b82 */ /* 0x002e620000000a00 */
[C---:B------:R-:W-:Y:S02]  /*0a20*/  IADD3 R145, PT, PT, R139.reuse, 0x400, RZ ;  /* 0x000004008b917810 */ /* 0x040fe40007ffe0ff */
[C---:B------:R-:W-:Y:S02]  /*0a30*/  IADD3 R147, PT, PT, R139.reuse, 0x800, RZ ;  /* 0x000008008b937810 */ /* 0x040fe40007ffe0ff */
[C---:B------:R-:W-:Y:S02]  /*0a40*/  IADD3 R149, PT, PT, R139.reuse, 0xc00, RZ ;  /* 0x00000c008b957810 */ /* 0x040fe40007ffe0ff */
[C---:B------:R-:W-:Y:S01]  /*0a50*/  IADD3 R151, PT, PT, R139.reuse, 0x1000, RZ ;  /* 0x000010008b977810 */ /* 0x040fe20007ffe0ff */
[----:B------:R-:W2:Y:S01]  /*0a60*/  LDC.64 R140, c[0x0][0x390] ;  /* 0x0000e400ff8c7b82 */ /* 0x000ea20000000a00 */
[C---:B------:R-:W-:Y:S02]  /*0a70*/  IADD3 R153, PT, PT, R139.reuse, 0x1400, RZ ;  /* 0x000014008b997810 */ /* 0x040fe40007ffe0ff */
[----:B------:R-:W-:-:S02]  /*0a80*/  IADD3 R155, PT, PT, R139, 0x1800, RZ ;  /* 0x000018008b9b7810 */ /* 0x000fc40007ffe0ff */
[C---:B------:R-:W-:Y:S02]  /*0a90*/  IADD3 R157, PT, PT, R139.reuse, 0x1c00, RZ ;  /* 0x00001c008b9d7810 */ /* 0x040fe40007ffe0ff */
[C---:B------:R-:W-:Y:S02]  /*0aa0*/  IADD3 R159, PT, PT, R139.reuse, 0x2000, RZ ;  /* 0x000020008b9f7810 */ /* 0x040fe40007ffe0ff */
[C---:B------:R-:W-:Y:S01]  /*0ab0*/  IADD3 R161, PT, PT, R139.reuse, 0x2400, RZ ;  /* 0x000024008ba17810 */ /* 0x040fe20007ffe0ff */
[----:B-1----:R-:W-:-:S04]  /*0ac0*/  IMAD.WIDE.U32 R66, R139, 0x4, R60 ;  /* 0x000000048b427825 */ /* 0x002fc800078e003c */
[--C-:B------:R-:W-:Y:S01]  /*0ad0*/  IMAD.WIDE.U32 R64, R145, 0x4, R60.reuse ;  /* 0x0000000491407825 */ /* 0x100fe200078e003c */
[----:B------:R1:W5:Y:S03]  /*0ae0*/  LDG.E R148, desc[UR4][R66.64] ;  /* 0x0000000442947981 */ /* 0x000366000c1e1900 */
[--C-:B------:R-:W-:Y:S01]  /*0af0*/  IMAD.WIDE.U32 R62, R147, 0x4, R60.reuse ;  /* 0x00000004933e7825 */ /* 0x100fe200078e003c */
[----:B------:R3:W5:Y:S01]  /*0b00*/  LDG.E R150, desc[UR4][R64.64] ;  /* 0x0000000440967981 */ /* 0x000762000c1e1900 */
[----:B------:R-:W-:Y:S02]  /*0b10*/  IADD3 R163, PT, PT, R139, 0x2800, RZ ;  /* 0x000028008ba37810 */ /* 0x000fe40007ffe0ff */
[----:B------:R-:W-:Y:S01]  /*0b20*/  IMAD.WIDE.U32 R70, R149, 0x4, R60 ;  /* 0x0000000495467825 */ /* 0x000fe200078e003c */
[----:B------:R4:W5:Y:S01]  /*0b30*/  LDG.E R152, desc[UR4][R62.64] ;  /* 0x000000043e987981 */ /* 0x000962000c1e1900 */
[----:B------:R-:W-:-:S02]  /*0b40*/  IADD3 R165, PT, PT, R139, 0x2c00, RZ ;  /* 0x00002c008ba57810 */ /* 0x000fc40007ffe0ff */
[--C-:B------:R-:W-:Y:S01]  /*0b50*/  IMAD.WIDE.U32 R68, R151, 0x4, R60.reuse ;  /* 0x0000000497447825 */ /* 0x100fe200078e003c */
[C---:B------:R-:W-:Y:S01]  /*0b60*/  IADD3 R167, PT, PT, R139.reuse, 0x3000, RZ ;  /* 0x000030008ba77810 */ /* 0x040fe20007ffe0ff */
[----:B------:R0:W5:Y:S01]  /*0b70*/  LDG.E R154, desc[UR4][R70.64] ;  /* 0x00000004469a7981 */ /* 0x000162000c1e1900 */
[----:B------:R-:W-:Y:S01]  /*0b80*/  IADD3 R169, PT, PT, R139, 0x3400, RZ ;  /* 0x000034008ba97810 */ /* 0x000fe20007ffe0ff */
[--C-:B-1----:R-:W-:Y:S01]  /*0b90*/  IMAD.WIDE.U32 R66, R153, 0x4, R60.reuse ;  /* 0x0000000499427825 */ /* 0x102fe200078e003c */
[----:B------:R-:W-:Y:S01]  /*0ba0*/  IADD3 R171, PT, PT, R139, 0x3800, RZ ;  /* 0x000038008bab7810 */ /* 0x000fe20007ffe0ff */
[----:B------:R1:W5:Y:S02]  /*0bb0*/  LDG.E R156, desc[UR4][R68.64] ;  /* 0x00000004449c7981 */ /* 0x000364000c1e1900 */
[--C-:B---3--:R-:W-:Y:S02]  /*0bc0*/  IMAD.WIDE.U32 R64, R155, 0x4, R60.reuse ;  /* 0x000000049b407825 */ /* 0x108fe400078e003c */
[----:B------:R3:W5:Y:S02]  /*0bd0*/  LDG.E R158, desc[UR4][R66.64] ;  /* 0x00000004429e7981 */ /* 0x000764000c1e1900 */
[----:B----4-:R-:W-:-:S02]  /*0be0*/  IMAD.WIDE.U32 R62, R157, 0x4, R60 ;  /* 0x000000049d3e7825 */ /* 0x010fc400078e003c */
[----:B------:R4:W5:Y:S02]  /*0bf0*/  LDG.E R160, desc[UR4][R64.64] ;  /* 0x0000000440a07981 */ /* 0x000964000c1e1900 */
[--C-:B------:R-:W-:Y:S02]  /*0c00*/  IMAD.WIDE.U32 R72, R159, 0x4, R60.reuse ;  /* 0x000000049f487825 */ /* 0x100fe400078e003c */
[----:B------:R2:W5:Y:S02]  /*0c10*/  LDG.E R162, desc[UR4][R62.64] ;  /* 0x000000043ea27981 */ /* 0x000564000c1e1900 */
[--C-:B0-----:R-:W-:Y:S02]  /*0c20*/  IMAD.WIDE.U32 R70, R161, 0x4, R60.reuse ;  /* 0x00000004a1467825 */ /* 0x101fe400078e003c */
[----:B------:R0:W5:Y:S02]  /*0c30*/  LDG.E R164, desc[UR4][R72.64] ;  /* 0x0000000448a47981 */ /* 0x000164000c1e1900 */
[----:B-1----:R-:W-:-:S02]  /*0c40*/  IMAD.WIDE.U32 R68, R163, 0x4, R60 ;  /* 0x00000004a3447825 */ /* 0x002fc400078e003c */
[----:B------:R1:W5:Y:S02]  /*0c50*/  LDG.E R166, desc[UR4][R70.64] ;  /* 0x0000000446a67981 */ /* 0x000364000c1e1900 */
[--C-:B---3--:R-:W-:Y:S02]  /*0c60*/  IMAD.WIDE.U32 R66, R165, 0x4, R60.reuse ;  /* 0x00000004a5427825 */ /* 0x108fe400078e003c */
[----:B------:R3:W5:Y:S02]  /*0c70*/  LDG.E R168, desc[UR4][R68.64] ;  /* 0x0000000444a87981 */ /* 0x000764000c1e1900 */
[--C-:B----4-:R-:W-:Y:S02]  /*0c80*/  IMAD.WIDE.U32 R64, R167, 0x4, R60.reuse ;  /* 0x00000004a7407825 */ /* 0x110fe400078e003c */
[----:B------:R4:W5:Y:S02]  /*0c90*/  LDG.E R170, desc[UR4][R66.64] ;  /* 0x0000000442aa7981 */ /* 0x000964000c1e1900 */
[----:B--2---:R-:W-:-:S02]  /*0ca0*/  IMAD.WIDE.U32 R62, R169, 0x4, R60 ;  /* 0x00000004a93e7825 */ /* 0x004fc400078e003c */
[----:B------:R2:W5:Y:S02]  /*0cb0*/  LDG.E R172, desc[UR4][R64.64] ;  /* 0x0000000440ac7981 */ /* 0x000564000c1e1900 */
[----:B------:R-:W-:Y:S02]  /*0cc0*/  IMAD.WIDE.U32 R60, R171, 0x4, R60 ;  /* 0x00000004ab3c7825 */ /* 0x000fe400078e003c */
[----:B------:R2:W5:Y:S02]  /*0cd0*/  LDG.E R173, desc[UR4][R62.64] ;  /* 0x000000043ead7981 */ /* 0x000564000c1e1900 */
[--C-:B------:R-:W-:Y:S02]  /*0ce0*/  IMAD.WIDE.U32 R138, R139, 0x8, R140.reuse ;  /* 0x000000088b8a7825 */ /* 0x100fe400078e008c */
[----:B------:R2:W5:Y:S02]  /*0cf0*/  LDG.E R174, desc[UR4][R60.64] ;  /* 0x000000043cae7981 */ /* 0x000564000c1e1900 */
[----:B------:R-:W-:-:S02]  /*0d00*/  IMAD.WIDE.U32 R136, R145, 0x8, R140 ;  /* 0x0000000891887825 */ /* 0x000fc400078e008c */
[----:B------:R-:W5:Y:S02]  /*0d10*/  LDG.E.64 R138, desc[UR4][R138.64] ;  /* 0x000000048a8a7981 */ /* 0x000f64000c1e1b00 */
[--C-:B------:R-:W-:Y:S02]  /*0d20*/  IMAD.WIDE.U32 R134, R147, 0x8, R140.reuse ;  /* 0x0000000893867825 */ /* 0x100fe400078e008c */
        /* <DEDUP_REMOVED lines=8> */
[----:B------:R-:W5:Y:S02]  /*0db0*/  LDG.E.64 R128, desc[UR4][R128.64] ;  /* 0x0000000480807981 */ /* 0x000f64000c1e1b00 */
[----:B0-----:R-:W-:-:S02]  /*0dc0*/  IMAD.WIDE.U32 R72, R157, 0x8, R140 ;  /* 0x000000089d487825 */ /* 0x001fc400078e008c */
[----:B------:R-:W5:Y:S02]  /*0dd0*/  LDG.E.64 R74, desc[UR4][R74.64] ;  /* 0x000000044a4a7981 */ /* 0x000f64000c1e1b00 */
[--C-:B-1----:R-:W-:Y:S02]  /*0de0*/  IMAD.WIDE.U32 R70, R159, 0x8, R140.reuse ;  /* 0x000000089f467825 */ /* 0x102fe400078e008c */
[----:B------:R-:W5:Y:S02]  /*0df0*/  LDG.E.64 R72, desc[UR4][R72.64] ;  /* 0x0000000448487981 */ /* 0x000f64000c1e1b00 */
[--C-:B---3--:R-:W-:Y:S02]  /*0e00*/  IMAD.WIDE.U32 R68, R161, 0x8, R140.reuse ;  /* 0x00000008a1447825 */ /* 0x108fe400078e008c */
[----:B------:R-:W5:Y:S02]  /*0e10*/  LDG.E.64 R70, desc[UR4][R70.64] ;  /* 0x0000000446467981 */ /* 0x000f64000c1e1b00 */
[----:B----4-:R-:W-:-:S02]  /*0e20*/  IMAD.WIDE.U32 R66, R163, 0x8, R140 ;  /* 0x00000008a3427825 */ /* 0x010fc400078e008c */
[----:B------:R-:W5:Y:S02]  /*0e30*/  LDG.E.64 R68, desc[UR4][R68.64] ;  /* 0x0000000444447981 */ /* 0x000f64000c1e1b00 */
[--C-:B--2---:R-:W-:Y:S02]  /*0e40*/  IMAD.WIDE.U32 R64, R165, 0x8, R140.reuse ;  /* 0x00000008a5407825 */ /* 0x104fe400078e008c */
[----:B------:R-:W5:Y:S02]  /*0e50*/  LDG.E.64 R66, desc[UR4][R66.64] ;  /* 0x0000000442427981 */ /* 0x000f64000c1e1b00 */
[--C-:B------:R-:W-:Y:S02]  /*0e60*/  IMAD.WIDE.U32 R62, R167, 0x8, R140.reuse ;  /* 0x00000008a73e7825 */ /* 0x100fe400078e008c */
[----:B------:R-:W5:Y:S02]  /*0e70*/  LDG.E.64 R64, desc[UR4][R64.64] ;  /* 0x0000000440407981 */ /* 0x000f64000c1e1b00 */
[----:B------:R-:W-:-:S02]  /*0e80*/  IMAD.WIDE.U32 R60, R169, 0x8, R140 ;  /* 0x00000008a93c7825 */ /* 0x000fc400078e008c */
[----:B------:R-:W5:Y:S02]  /*0e90*/  LDG.E.64 R62, desc[UR4][R62.64] ;  /* 0x000000043e3e7981 */ /* 0x000f64000c1e1b00 */
[----:B------:R-:W-:Y:S02]  /*0ea0*/  IMAD.WIDE.U32 R140, R171, 0x8, R140 ;  /* 0x00000008ab8c7825 */ /* 0x000fe400078e008c */
[----:B------:R-:W5:Y:S04]  /*0eb0*/  LDG.E.64 R60, desc[UR4][R60.64] ;  /* 0x000000043c3c7981 */ /* 0x000f68000c1e1b00 */
[----:B------:R-:W5:Y:S01]  /*0ec0*/  LDG.E.64 R140, desc[UR4][R140.64] ;  /* 0x000000048c8c7981 */ /* 0x000f62000c1e1b00 */
[----:B------:R-:W-:Y:S05]  /*0ed0*/  BRA `(.L_x_473) ;  /* 0x0000000400307947 */ /* 0x000fea0003800000 */
.L_x_472:
[----:B------:R-:W2:Y:S01]  /*0ee0*/  LDC.64 R62, c[0x0][0x3d8] ;  /* 0x0000f600ff3e7b82 */ /* 0x000ea20000000a00 */
[C---:B-1----:R-:W-:Y:S02]  /*0ef0*/  IADD3 R145, PT, PT, R139.reuse, 0x400, RZ ;  /* 0x000004008b917810 */ /* 0x042fe40007ffe0ff */
[C---:B------:R-:W-:Y:S02]  /*0f00*/  IADD3 R147, PT, PT, R139.reuse, 0x800, RZ ;  /* 0x000008008b937810 */ /* 0x040fe40007ffe0ff */
[C---:B------:R-:W-:Y:S02]  /*0f10*/  IADD3 R149, PT, PT, R139.reuse, 0xc00, RZ ;  /* 0x00000c008b957810 */ /* 0x040fe40007ffe0ff */
[C---:B------:R-:W-:Y:S01]  /*0f20*/  IADD3 R151, PT, PT, R139.reuse, 0x1000, RZ ;  /* 0x000010008b977810 */ /* 0x040fe20007ffe0ff */
[----:B------:R-:W1:Y:S01]  /*0f30*/  LDC.64 R140, c[0x0][0x398] ;  /* 0x0000e600ff8c7b82 */ /* 0x000e620000000a00 */
[C---:B------:R-:W-:Y:S02]  /*0f40*/  IADD3 R153, PT, PT, R139.reuse, 0x1400, RZ ;  /* 0x000014008b997810 */ /* 0x040fe40007ffe0ff */
[----:B------:R-:W-:-:S02]  /*0f50*/  IADD3 R155, PT, PT, R139, 0x1800, RZ ;  /* 0x000018008b9b7810 */ /* 0x000fc40007ffe0ff */
[C---:B------:R-:W-:Y:S02]  /*0f60*/  IADD3 R157, PT, PT, R139.reuse, 0x1c00, RZ ;  /* 0x00001c008b9d7810 */ /* 0x040fe40007ffe0ff */
[C---:B------:R-:W-:Y:S02]  /*0f70*/  IADD3 R159, PT, PT, R139.reuse, 0x2000, RZ ;  /* 0x000020008b9f7810 */ /* 0x040fe40007ffe0ff */
[C---:B------:R-:W-:Y:S01]  /*0f80*/  IADD3 R161, PT, PT, R139.reuse, 0x2400, RZ ;  /* 0x000024008ba17810 */ /* 0x040fe20007ffe0ff */
[----:B--2---:R-:W-:-:S04]  /*0f90*/  IMAD.WIDE.U32 R66, R139, 0x4, R62 ;  /* 0x000000048b427825 */ /* 0x004fc800078e003e */
        /* <DEDUP_REMOVED lines=12> */
[--C-:B--2---:R-:W-:Y:S01]  /*1060*/  IMAD.WIDE.U32 R66, R153, 0x4, R62.reuse ;  /* 0x0000000499427825 */ /* 0x104fe200078e003e */
        /* <DEDUP_REMOVED lines=10> */
[----:B--2---:R-:W-:-:S02]  /*1110*/  IMAD.WIDE.U32 R68, R163, 0x4, R62 ;  /* 0x00000004a3447825 */ /* 0x004fc400078e003e */
[----:B------:R2:W5:Y:S02]  /*1120*/  LDG.E R166, desc[UR4][R70.64] ;  /* 0x0000000446a67981 */ /* 0x000564000c1e1900 */
[--C-:B---3--:R-:W-:Y:S02]  /*1130*/  IMAD.WIDE.U32 R66, R165, 0x4, R62.reuse ;  /* 0x00000004a5427825 */ /* 0x108fe400078e003e */
[----:B------:R3:W5:Y:S02]  /*1140*/  LDG.E R168, desc[UR4][R68.64] ;  /* 0x0000000444a87981 */ /* 0x000764000c1e1900 */
[--C-:B----4-:R-:W-:Y:S02]  /*1150*/  IMAD.WIDE.U32 R64, R167, 0x4, R62.reuse ;  /* 0x00000004a7407825 */ /* 0x110fe400078e003e */
[----:B------:R4:W5:Y:S02]  /*1160*/  LDG.E R170, desc[UR4][R66.64] ;  /* 0x0000000442aa7981 */ /* 0x000964000c1e1900 */
[----:B-1----:R-:W-:-:S02]  /*1170*/  IMAD.WIDE.U32 R60, R169, 0x4, R62 ;  /* 0x00000004a93c7825 */ /* 0x002fc400078e003e */
[----:B------:R1:W5:Y:S02]  /*1180*/  LDG.E R172, desc[UR4][R64.64] ;  /* 0x0000000440ac7981 */ /* 0x000364000c1e1900 */
[----:B------:R-:W-:Y:S02]  /*1190*/  IMAD.WIDE.U32 R62, R171, 0x4, R62 ;  /* 0x00000004ab3e7825 */ /* 0x000fe400078e003e */
[----:B------:R-:W5:Y:S02]  /*11a0*/  LDG.E R173, desc[UR4][R60.64] ;  /* 0x000000043cad7981 */ /* 0x000f64000c1e1900 */
        /* <DEDUP_REMOVED lines=16> */
[--C-:B--2---:R-:W-:Y:S02]  /*12b0*/  IMAD.WIDE.U32 R70, R159, 0x8, R140.reuse ;  /* 0x000000089f467825 */ /* 0x104fe400078e008c */
[----:B------:R-:W5:Y:S02]  /*12c0*/  LDG.E.64 R72, desc[UR4][R72.64] ;  /* 0x0000000448487981 */ /* 0x000f64000c1e1b00 */
[--C-:B---3--:R-:W-:Y:S02]  /*12d0*/  IMAD.WIDE.U32 R68, R161, 0x8, R140.reuse ;  /* 0x00000008a1447825 */ /* 0x108fe400078e008c */
[----:B------:R-:W5:Y:S02]  /*12e0*/  LDG.E.64 R70, desc[UR4][R70.64] ;  /* 0x0000000446467981 */ /* 0x000f64000c1e1b00 */
[----:B----4-:R-:W-:-:S02]  /*12f0*/  IMAD.WIDE.U32 R66, R163, 0x8, R140 ;  /* 0x00000008a3427825 */ /* 0x010fc400078e008c */
[----:B------:R-:W5:Y:S02]  /*1300*/  LDG.E.64 R68, desc[UR4][R68.64] ;  /* 0x0000000444447981 */ /* 0x000f64000c1e1b00 */
[--C-:B-1----:R-:W-:Y:S02]  /*1310*/  IMAD.WIDE.U32 R64, R165, 0x8, R140.reuse ;  /* 0x00000008a5407825 */ /* 0x102fe400078e008c */
[----:B------:R-:W5:Y:S02]  /*1320*/  LDG.E.64 R66, desc[UR4][R66.64] ;  /* 0x0000000442427981 */ /* 0x000f64000c1e1b00 */
[--C-:B------:R-:W-:Y:S02]  /*1330*/  IMAD.WIDE.U32 R62, R167, 0x8, R140.reuse ;  /* 0x00000008a73e7825 */ /* 0x100fe400078e008c */
[----:B------:R-:W5:Y:S02]  /*1340*/  LDG.E.64 R64, desc[UR4][R64.64] ;  /* 0x0000000440407981 */ /* 0x000f64000c1e1b00 */
[----:B------:R-:W-:-:S02]  /*1350*/  IMAD.WIDE.U32 R60, R169, 0x8, R140 ;  /* 0x00000008a93c7825 */ /* 0x000fc400078e008c */
[----:B------:R-:W5:Y:S02]  /*1360*/  LDG.E.64 R62, desc[UR4][R62.64] ;  /* 0x000000043e3e7981 */ /* 0x000f64000c1e1b00 */
[----:B------:R-:W-:Y:S02]  /*1370*/  IMAD.WIDE.U32 R140, R171, 0x8, R140 ;  /* 0x00000008ab8c7825 */ /* 0x000fe400078e008c */
[----:B------:R-:W5:Y:S04]  /*1380*/  LDG.E.64 R60, desc[UR4][R60.64] ;  /* 0x000000043c3c7981 */ /* 0x000f68000c1e1b00 */
[----:B------:R-:W5:Y:S02]  /*1390*/  LDG.E.64 R140, desc[UR4][R140.64] ;  /* 0x000000048c8c7981 */ /* 0x000f64000c1e1b00 */
.L_x_473:
        /* <DEDUP_REMOVED lines=14> */
[----:B------:R-:W-:Y:S01]  /*1480*/  PRMT R185, R148, 0x7632, R185 ;  /* 0x0000763294b97816 */ /* 0x000fe200000000b9 */
[----:B------:R-:W-:Y:S06]  /*1490*/  @P0 BRA `(.L_x_474) ;  /* 0x0000000c00c80947 */ /* 0x000fec0003800000 */
[--C-:B------:R-:W-:Y:S01]  /*14a0*/  FADD.FTZ R223, R67, -R146.reuse ;  /* 0x8000009243df7221 */ /* 0x100fe20000010000 */
[--C-:B------:R-:W-:Y:S01]  /*14b0*/  FADD.FTZ R67, R65, -R146.reuse ;  /* 0x8000009241437221 */ /* 0x100fe20000010000 */
[--C-:B------:R-:W-:Y:S01]  /*14c0*/  FADD.FTZ R65, R63, -R146.reuse ;  /* 0x800000923f417221 */ /* 0x100fe20000010000 */
[--C-:B------:R-:W-:Y:S01]  /*14d0*/  FADD.FTZ R63, R61, -R146.reuse ;  /* 0x800000923d3f7221 */ /* 0x100fe20000010000 */
[--C-:B------:R-:W-:Y:S01]  /*14e0*/  FADD.FTZ R61, R141, -R146.reuse ;  /* 0x800000928d3d7221 */ /* 0x100fe20000010000 */
[--C-:B------:R-:W-:Y:S01]  /*14f0*/  FADD.FTZ R133, R133, -R146.reuse ;  /* 0x8000009285857221 */ /* 0x100fe20000010000 */
[----:B------:R-:W-:Y:S01]  /*1500*/  SHF.L.U32 R148, R148, 0x10, RZ ;  /* 0x0000001094947819 */ /* 0x000fe200000006ff */
[--C-:B------:R-:W-:Y:S01]  /*1510*/  FADD.FTZ R219, R73, -R146.reuse ;  /* 0x8000009249db7221 */ /* 0x100fe20000010000 */
        /* <DEDUP_REMOVED lines=24> */
[----:B------:R-:W-:Y:S01]  /*16a0*/  SHF.L.U32 R185, R185, 0x10, RZ ;  /* 0x00000010b9b97819 */ /* 0x000fe200000006ff */
[C---:B------:R-:W-:Y:S01]  /*16b0*/  FMUL.FTZ R204, R144.reuse, R133 ;  /* 0x0000008590cc7220 */ /* 0x040fe20000410000 */
[----:B------:R-:W-:Y:S01]  /*16c0*/  SHF.L.U32 R146, R49, 0x10, RZ ;  /* 0x0000001031927819 */ /* 0x000fe200000006ff */
[----:B------:R-:W-:Y:S01]  /*16d0*/  FMUL.FTZ R133, R141, R148 ;  /* 0x000000948d857220 */ /* 0x000fe20000410000 */
[----:B------:R-:W-:Y:S01]  /*16e0*/  FMUL.FTZ R132, R144, R245 ;  /* 0x000000f590847220 */ /* 0x000fe20000410000 */
[----:B------:R-:W-:Y:S01]  /*16f0*/  SHF.L.U32 R229, R150, 0x10, RZ ;  /* 0x0000001096e57819 */ /* 0x000fe200000006ff */
[----:B------:R-:W-:Y:S01]  /*1700*/  FMUL.FTZ R207, R144, R207 ;  /* 0x000000cf90cf7220 */ /* 0x000fe20000410000 */
[----:B------:R-:W-:Y:S01]  /*1710*/  SHF.L.U32 R192, R7, 0x10, RZ ;  /* 0x0000001007c07819 */ /* 0x000fe200000006ff */
[----:B------:R-:W-:Y:S01]  /*1720*/  FMUL.FTZ R146, R146, R185 ;  /* 0x000000b992927220 */ /* 0x000fe20000410000 */
[----:B------:R-:W-:Y:S01]  /*1730*/  FADD.FTZ R141, RZ, R133 ;  /* 0x00000085ff8d7221 */ /* 0x000fe20000010000 */
[----:B------:R-:W-:Y:S01]  /*1740*/  SHF.L.U32 R68, R187, 0x10, RZ ;  /* 0x00000010bb447819 */ /* 0x000fe200000006ff */
[----:B------:R-:W-:Y:S01]  /*1750*/  FFMA.FTZ R150, R132, R133, RZ ;  /* 0x0000008584967223 */ /* 0x000fe200000100ff */
        /* <DEDUP_REMOVED lines=15> */
[----:B------:R-:W-:Y:S01]  /*1850*/  SHF.L.U32 R208, R47, 0x10, RZ ;  /* 0x000000102fd07819 */ /* 0x000fe200000006ff */
[----:B------:R-:W-:Y:S01]  /*1860*/  FMUL.FTZ R141, R144, R195 ;  /* 0x000000c3908d7220 */ /* 0x000fe20000410000 */
[----:B------:R-:W-:Y:S01]  /*1870*/  FMUL.FTZ R192, R198, R64 ;  /* 0x00000040c6c07220 */ /* 0x000fe20000410000 */
        /* <DEDUP_REMOVED lines=12> */
[----:B------:R-:W-:Y:S01]  /*1940*/  SHF.L.U32 R152, R46, 0x10, RZ ;  /* 0x000000102e987819 */ /* 0x000fe200000006ff */
[C---:B------:R-:W-:Y:S01]  /*1950*/  FMUL.FTZ R210, R144.reuse, R75 ;  /* 0x0000004b90d27220 */ /* 0x040fe20000410000 */
        /* <DEDUP_REMOVED lines=52> */
[C---:B------:R-:W-:Y:S01]  /*1ca0*/  FMUL.FTZ R214, R144.reuse, R65 ;  /* 0x0000004190d67220 */ /* 0x040fe20000410000 */
        /* <DEDUP_REMOVED lines=29> */
[C---:B------:R-:W-:Y:S01]  /*1e80*/  SHF.L.U32 R162, R17.reuse, 0x10, RZ ;  /* 0x0000001011a27819 */ /* 0x040fe200000006ff */
[----:B------:R-:W-:Y:S01]  /*1e90*/  FMUL.FTZ R211, R144, R211 ;  /* 0x000000d390d37220 */ /* 0x000fe20000410000 */
[----:B------:R-:W-:Y:S01]  /*1ea0*/  SHF.L.U32 R164, R16, 0x10, RZ ;  /* 0x0000001010a47819 */ /* 0x000fe200000006ff */
[----:B------:R-:W-:Y:S01]  /*1eb0*/  FMUL.FTZ R193, R168, R237 ;  /* 0x000000eda8c17220 */ /* 0x000fe20000410000 */
[----:B------:R-:W-:Y:S01]  /*1ec0*/  PRMT R72, R17, 0x7632, R72 ;  /* 0x0000763211487816 */ /* 0x000fe20000000048 */
        /* <DEDUP_REMOVED lines=11> */
[----:B------:R-:W-:Y:S01]  /*1f80*/  FADD.FTZ R63, R63, R164 ;  /* 0x000000a43f3f7221 */ /* 0x000fe20000010000 */
[----:B------:R-:W-:Y:S01]  /*1f90*/  FMUL.FTZ R223, R144, R223 ;  /* 0x000000df90df7220 */ /* 0x000fe20000410000 */
[----:B------:R-:W-:Y:S01]  /*1fa0*/  FFMA.FTZ R72, R211, R164, R72 ;  /* 0x000000a4d3487223 */ /* 0x000fe20000010048 */
[----:B------:R-:W-:Y:S01]  /*1fb0*/  FMUL.FTZ R221, R66, R173 ;  /* 0x000000ad42dd7220 */ /* 0x000fe20000410000 */
[----:B------:R-:W-:Y:S01]  /*1fc0*/  FADD.FTZ R66, R63, R166 ;  /* 0x000000a63f427221 */ /* 0x000fe20000010000 */
[----:B------:R-:W-:Y:S01]  /*1fd0*/  SHF.L.U32 R251, R18, 0x10, RZ ;  /* 0x0000001012fb7819 */ /* 0x000fe200000006ff */
[----:B------:R-:W-:Y:S01]  /*1fe0*/  FFMA.FTZ R61, R223, R166, R72 ;  /* 0x000000a6df3d7223 */ /* 0x000fe20000010048 */
[----:B------:R-:W-:Y:S01]  /*1ff0*/  FMUL.FTZ R227, R162, R239 ;  /* 0x000000efa2e37220 */ /* 0x000fe20000410000 */
[----:B------:R-:W-:Y:S01]  /*2000*/  FADD.FTZ R66, R66, R197 ;  /* 0x000000c542427221 */ /* 0x000fe20000010000 */
[----:B------:R-:W-:Y:S01]  /*2010*/  SHF.L.U32 R70, R38, 0x10, RZ ;  /* 0x0000001026467819 */ /* 0x000fe200000006ff */
[----:B------:R-:W-:Y:S01]  /*2020*/  FFMA.FTZ R63, R212, R197, R61 ;  /* 0x000000c5d43f7223 */ /* 0x000fe2000001003d */
[----:B------:R-:W-:Y:S01]  /*2030*/  FMUL.FTZ R213, R144, R213 ;  /* 0x000000d590d57220 */ /* 0x000fe20000410000 */
[----:B------:R-:W-:Y:S01]  /*2040*/  FADD.FTZ R65, R66, R227 ;  /* 0x000000e342417221 */ /* 0x000fe20000010000 */
[----:B------:R-:W-:Y:S01]  /*2050*/  FMUL.FTZ R168, R251, R190 ;  /* 0x000000befba87220 */ /* 0x000fe20000410000 */
        /* <DEDUP_REMOVED lines=11> */
[----:B------:R-:W-:Y:S01]  /*2110*/  SHF.L.U32 R247, R20, 0x10, RZ ;  /* 0x0000001014f77819 */ /* 0x000fe200000006ff */
[----:B------:R-:W-:Y:S01]  /*2120*/  FFMA.FTZ R73, R215, R170, R72 ;  /* 0x000000aad7497223 */ /* 0x000fe20000010048 */
[----:B------:R-:W-:Y:S01]  /*2130*/  FADD.FTZ R162, R69, R170 ;  /* 0x000000aa45a27221 */ /* 0x000fe20000010000 */
[----:B------:R-:W-:Y:S01]  /*2140*/  SHF.L.U32 R60, R36, 0x10, RZ ;  /* 0x00000010243c7819 */ /* 0x000fe200000006ff */
        /* <DEDUP_REMOVED lines=39> */
.L_x_474:
[----:B------:R-:W-:Y:S02]  /*23c0*/  SHF.L.U32 R209, R22, 0x10, RZ ;  /* 0x0000001016d17819 */ /* 0x000fe400000006ff */
[----:B------:R-:W-:Y:S02]  /*23d0*/  SHF.L.U32 R219, R28, 0x10, RZ ;  /* 0x000000101cdb7819 */ /* 0x000fe400000006ff */
[----:B------:R-:W-:Y:S01]  /*23e0*/  SHF.L.U32 R231, R21, 0x10, RZ ;  /* 0x0000001015e77819 */ /* 0x000fe200000006ff */
[----:B------:R-:W-:Y:S01]  /*23f0*/  FADD.FTZ R136, -R209, R136 ;  /* 0x00000088d1887221 */ /* 0x000fe20000010100 */
[----:B------:R-:W-:Y:S01]  /*2400*/  SHF.L.U32 R209, R24, 0x10, RZ ;  /* 0x0000001018d17819 */ /* 0x000fe200000006ff */
[----:B------:R-:W-:Y:S01]  /*2410*/  FADD.FTZ R218, -R219, R72 ;  /* 0x00000048dbda7221 */ /* 0x000fe20000010100 */
[----:B------:R-:W-:Y:S01]  /*2420*/  SHF.L.U32 R190, R7, 0x10, RZ ;  /* 0x0000001007be7819 */ /* 0x000fe200000006ff */
[----:B------:R-:W-:Y:S01]  /*2430*/  FADD.FTZ R231, -R231, R138 ;  /* 0x0000008ae7e77221 */ /* 0x000fe20000010100 */
[----:B------:R-:W-:Y:S01]  /*2440*/  SHF.L.U32 R229, R30, 0x10, RZ ;  /* 0x000000101ee57819 */ /* 0x000fe200000006ff */
[----:B------:R-:W-:Y:S01]  /*2450*/  FADD.FTZ R138, -R209, R132 ;  /* 0x00000084d18a7221 */ /* 0x000fe20000010100 */
[----:B------:R-:W-:Y:S01]  /*2460*/  SHF.L.U32 R233, R31, 0x10, RZ ;  /* 0x000000101fe97819 */ /* 0x000fe200000006ff */
[----:B------:R-:W0:Y:S01]  /*2470*/  MUFU.RCP R215, R190 ;  /* 0x000000be00d77308 */ /* 0x000e220000001000 */
[----:B------:R-:W-:Y:S01]  /*2480*/  SHF.L.U32 R201, R6, 0x10, RZ ;  /* 0x0000001006c97819 */ /* 0x000fe200000006ff */
[----:B------:R-:W-:Y:S01]  /*2490*/  FADD.FTZ R228, -R229, R68 ;  /* 0x00000044e5e47221 */ /* 0x000fe20000010100 */
[----:B------:R-:W-:Y:S01]  /*24a0*/  SHF.L.U32 R194, R9, 0x10, RZ ;  /* 0x0000001009c27819 */ /* 0x000fe200000006ff */
[----:B------:R-:W-:Y:S01]  /*24b0*/  FADD.FTZ R224, -R233, R66 ;  /* 0x00000042e9e07221 */ /* 0x000fe20000010100 */
[----:B------:R-:W-:-:S02]  /*24c0*/  SHF.L.U32 R72, R143, 0x10, RZ ;  /* 0x000000108f487819 */ /* 0x000fc400000006ff */
[----:B------:R-:W-:Y:S01]  /*24d0*/  SHF.L.U32 R198, R11, 0x10, RZ ;  /* 0x000000100bc67819 */ /* 0x000fe200000006ff */
[----:B------:R-:W1:Y:S01]  /*24e0*/  MUFU.RCP R216, R201 ;  /* 0x000000c900d87308 */ /* 0x000e620000001000 */
[----:B------:R-:W-:Y:S01]  /*24f0*/  PRMT R132, R26, 0x7632, R132 ;  /* 0x000076321a847816 */ /* 0x000fe20000000084 */
[----:B------:R-:W-:Y:S01]  /*2500*/  FADD.FTZ R229, -R72, R63 ;  /* 0x0000003f48e57221 */ /* 0x000fe20000010100 */
[----:B------:R-:W-:Y:S02]  /*2510*/  SHF.L.U32 R192, R8, 0x10, RZ ;  /* 0x0000001008c07819 */ /* 0x000fe400000006ff */
[----:B------:R-:W-:Y:S02]  /*2520*/  SHF.L.U32 R233, R34, 0x10, RZ ;  /* 0x0000001022e97819 */ /* 0x000fe400000006ff */
[----:B------:R-:W-:Y:S01]  /*2530*/  PRMT R234, R27, 0x7632, R234 ;  /* 0x000076321bea7816 */ /* 0x000fe200000000ea */
[----:B------:R-:W2:Y:S01]  /*2540*/  MUFU.RCP R213, R194 ;  /* 0x000000c200d57308 */ /* 0x000ea20000001000 */
[----:B------:R-:W-:Y:S01]  /*2550*/  SHF.L.U32 R72, R142, 0x10, RZ ;  /* 0x000000108e487819 */ /* 0x000fe200000006ff */
[----:B------:R-:W-:Y:S01]  /*2560*/  FADD.FTZ R232, -R233, R60 ;  /* 0x0000003ce9e87221 */ /* 0x000fe20000010100 */
[----:B------:R-:W-:-:S02]  /*2570*/  SHF.L.U32 R132, R132, 0x10, RZ ;  /* 0x0000001084847819 */ /* 0x000fc400000006ff */
[----:B------:R-:W-:Y:S01]  /*2580*/  SHF.L.U32 R200, R12, 0x10, RZ ;  /* 0x000000100cc87819 */ /* 0x000fe200000006ff */
[----:B------:R-:W-:Y:S01]  /*2590*/  FADD.FTZ R233, -R72, R61 ;  /* 0x0000003d48e97221 */ /* 0x000fe20000010100 */
[----:B------:R-:W-:Y:S01]  /*25a0*/  SHF.L.U32 R234, R234, 0x10, RZ ;  /* 0x00000010eaea7819 */ /* 0x000fe200000006ff */
[----:B------:R-:W3:Y:S01]  /*25b0*/  MUFU.RCP R210, R198 ;  /* 0x000000c600d27308 */ /* 0x000ee20000001000 */
[----:B------:R-:W-:Y:S01]  /*25c0*/  SHF.L.U32 R225, R26, 0x10, RZ ;  /* 0x000000101ae17819 */ /* 0x000fe200000006ff */
[----:B------:R-:W-:Y:S01]  /*25d0*/  FADD.FTZ R129, -R132, R129 ;  /* 0x0000008184817221 */ /* 0x000fe20000010100 */
[----:B------:R-:W-:Y:S01]  /*25e0*/  SHF.L.U32 R66, R14, 0x10, RZ ;  /* 0x000000100e427819 */ /* 0x000fe200000006ff */
[----:B------:R-:W-:Y:S01]  /*25f0*/  FADD.FTZ R234, -R234, R75 ;  /* 0x0000004beaea7221 */ /* 0x000fe20000010100 */
[----:B------:R-:W-:Y:S01]  /*2600*/  PRMT R220, R25, 0x7632, R220 ;  /* 0x0000763219dc7816 */ /* 0x000fe200000000dc */
[----:B------:R-:W-:Y:S01]  /*2610*/  FADD.FTZ R225, -R225, R128 ;  /* 0x00000080e1e17221 */ /* 0x000fe20000010100 */
[----:B------:R-:W-:Y:S01]  /*2620*/  SHF.L.U32 R61, R15, 0x10, RZ ;  /* 0x000000100f3d7819 */ /* 0x000fe200000006ff */
[----:B------:R-:W4:Y:S01]  /*2630*/  MUFU.RCP R214, R192 ;  /* 0x000000c000d67308 */ /* 0x000f220000001000 */
[----:B------:R-:W-:-:S02]  /*2640*/  PRMT R132, R28, 0x7632, R132 ;  /* 0x000076321c847816 */ /* 0x000fc40000000084 */
[----:B------:R-:W-:Y:S02]  /*2650*/  SHF.L.U32 R196, R10, 0x10, RZ ;  /* 0x000000100ac47819 */ /* 0x000fe400000006ff */
[----:B------:R-:W-:Y:S02]  /*2660*/  SHF.L.U32 R223, R25, 0x10, RZ ;  /* 0x0000001019df7819 */ /* 0x000fe400000006ff */
[----:B------:R-:W-:Y:S01]  /*2670*/  SHF.L.U32 R227, R29, 0x10, RZ ;  /* 0x000000101de37819 */ /* 0x000fe200000006ff */
[----:B------:R-:W5:Y:S01]  /*2680*/  MUFU.RCP R211, R200 ;  /* 0x000000c800d37308 */ /* 0x000f620000001000 */
[----:B------:R-:W-:Y:S01]  /*2690*/  SHF.L.U32 R221, R23, 0x10, RZ ;  /* 0x0000001017dd7819 */ /* 0x000fe200000006ff */
[----:B------:R-:W-:Y:S01]  /*26a0*/  FADD.FTZ R223, -R223, R130 ;  /* 0x00000082dfdf7221 */ /* 0x000fe20000010100 */
[----:B------:R-:W-:Y:S01]  /*26b0*/  SHF.L.U32 R220, R220, 0x10, RZ ;  /* 0x00000010dcdc7819 */ /* 0x000fe200000006ff */
[----:B------:R-:W-:Y:S01]  /*26c0*/  FADD.FTZ R222, -R227, R70 ;  /* 0x00000046e3de7221 */ /* 0x000fe20000010100 */
[----:B------:R-:W-:Y:S01]  /*26d0*/  SHF.L.U32 R75, R17, 0x10, RZ ;  /* 0x00000010114b7819 */ /* 0x000fe200000006ff */
[----:B------:R-:W-:Y:S01]  /*26e0*/  FADD.FTZ R221, -R221, R134 ;  /* 0x00000086dddd7221 */ /* 0x000fe20000010100 */
[----:B------:R-:W-:Y:S01]  /*26f0*/  PRMT R128, R23, 0x7632, R128 ;  /* 0x0000763217807816 */ /* 0x000fe20000000080 */
[----:B------:R-:W5:Y:S01]  /*2700*/  MUFU.RCP R235, R66 ;  /* 0x0000004200eb7308 */ /* 0x000f620000001000 */
[----:B------:R-:W-:Y:S01]  /*2710*/  SHF.L.U32 R132, R132, 0x10, RZ ;  /* 0x0000001084847819 */ /* 0x000fe200000006ff */
[----:B------:R-:W-:Y:S01]  /*2720*/  FADD.FTZ R220, -R220, R131 ;  /* 0x00000083dcdc7221 */ /* 0x000fe20000010100 */
[----:B------:R-:W-:Y:S01]  /*2730*/  SHF.L.U32 R227, R32, 0x10, RZ ;  /* 0x0000001020e37819 */ /* 0x000fe200000006ff */
[----:B0-----:R-:W-:Y:S01]  /*2740*/  FMUL.FTZ R134, R136, R215 ;  /* 0x000000d788867220 */ /* 0x001fe20000410000 */
[----:B------:R-:W-:Y:S01]  /*2750*/  PRMT R130, R21, 0x7632, R130 ;  /* 0x0000763215827816 */ /* 0x000fe20000000082 */
[----:B------:R-:W-:Y:S01]  /*2760*/  FADD.FTZ R131, -R132, R73 ;  /* 0x0000004984837221 */ /* 0x000fe20000010100 */
[----:B------:R-:W-:Y:S01]  /*2770*/  SHF.L.U32 R128, R128, 0x10, RZ ;  /* 0x0000001080807819 */ /* 0x000fe200000006ff */
[----:B------:R-:W0:Y:S01]  /*2780*/  MUFU.RCP R239, R61 ;  /* 0x0000003d00ef7308 */ /* 0x000e220000001000 */
[----:B------:R-:W-:Y:S01]  /*2790*/  SHF.L.U32 R237, R35, 0x10, RZ ;  /* 0x0000001023ed7819 */ /* 0x000fe200000006ff */
[----:B-1----:R-:W-:Y:S01]  /*27a0*/  FMUL.FTZ R132, R231, R216 ;  /* 0x000000d8e7847220 */ /* 0x002fe20000410000 */
[----:B------:R-:W-:Y:S01]  /*27b0*/  SHF.L.U32 R217, R27, 0x10, RZ ;  /* 0x000000101bd97819 */ /* 0x000fe200000006ff */
[----:B--2---:R-:W-:Y:S01]  /*27c0*/  FMUL.FTZ R136, R138, R213 ;  /* 0x000000d58a887220 */ /* 0x004fe20000410000 */
[----:B------:R-:W-:Y:S01]  /*27d0*/  SHF.L.U32 R231, R38, 0x10, RZ ;  /* 0x0000001026e77819 */ /* 0x000fe200000006ff */
[----:B---3--:R-:W-:Y:S01]  /*27e0*/  FMUL.FTZ R138, R225, R210 ;  /* 0x000000d2e18a7220 */ /* 0x008fe20000410000 */
[----:B------:R-:W-:Y:S01]  /*27f0*/  SHF.L.U32 R130, R130, 0x10, RZ ;  /* 0x0000001082827819 */ /* 0x000fe200000006ff */
[----:B------:R-:W1:Y:S01]  /*2800*/  MUFU.RCP R212, R196 ;  /* 0x000000c400d47308 */ /* 0x000e620000001000 */
[----:B------:R-:W-:Y:S01]  /*2810*/  PRMT R210, R31, 0x7632, R210 ;  /* 0x000076321fd27816 */ /* 0x000fe200000000d2 */
[----:B------:R-:W-:Y:S01]  /*2820*/  FADD.FTZ R227, -R227, R64 ;  /* 0x00000040e3e37221 */ /* 0x000fe20000010100 */
[----:B------:R-:W-:Y:S01]  /*2830*/  FADD.FTZ R128, -R128, R135 ;  /* 0x0000008780807221 */ /* 0x000fe20000010100 */
[----:B------:R-:W-:Y:S01]  /*2840*/  FADD.FTZ R237, -R237, R140 ;  /* 0x0000008ceded7221 */ /* 0x000fe20000010100 */
[----:B------:R-:W-:Y:S01]  /*2850*/  FADD.FTZ R230, -R217, R74 ;  /* 0x0000004ad9e67221 */ /* 0x000fe20000010100 */
[----:B------:R-:W-:Y:S01]  /*2860*/  PRMT R64, R22, 0x7632, R64 ;  /* 0x0000763216407816 */ /* 0x000fe20000000040 */
[----:B----4-:R-:W-:Y:S01]  /*2870*/  FMUL.FTZ R135, R221, R214 ;  /* 0x000000d6dd877220 */ /* 0x010fe20000410000 */
[----:B------:R-:W2:Y:S01]  /*2880*/  MUFU.RCP R238, R75 ;  /* 0x0000004b00ee7308 */ /* 0x000ea20000001000 */
[----:B------:R-:W-:Y:S01]  /*2890*/  SHF.L.U32 R236, R127, 0x10, RZ ;  /* 0x000000107fec7819 */ /* 0x000fe200000006ff */
[----:B------:R-:W-:Y:S01]  /*28a0*/  FADD.FTZ R130, -R130, R139 ;  /* 0x0000008b82827221 */ /* 0x000fe20000010100 */
[----:B------:R-:W-:Y:S01]  /*28b0*/  PRMT R140, R29, 0x7632, R140 ;  /* 0x000076321d8c7816 */ /* 0x000fe2000000008c */
[----:B-----5:R-:W-:Y:S01]  /*28c0*/  FMUL.FTZ R139, R230, R211 ;  /* 0x000000d3e68b7220 */ /* 0x020fe20000410000 */
[----:B------:R-:W-:Y:S01]  /*28d0*/  SHF.L.U32 R210, R210, 0x10, RZ ;  /* 0x00000010d2d27819 */ /* 0x000fe200000006ff */
[----:B------:R-:W-:Y:S01]  /*28e0*/  FADD.FTZ R236, -R236, R141 ;  /* 0x0000008decec7221 */ /* 0x000fe20000010100 */
[----:B------:R-:W-:Y:S01]  /*28f0*/  SHF.L.U32 R219, R33, 0x10, RZ ;  /* 0x0000001021db7819 */ /* 0x000fe200000006ff */
[----:B------:R-:W3:Y:S01]  /*2900*/  MUFU.RCP R214, R231 ;  /* 0x000000e700d67308 */ /* 0x000ee20000001000 */
[----:B------:R-:W-:Y:S01]  /*2910*/  PRMT R72, R24, 0x7632, R72 ;  /* 0x0000763218487816 */ /* 0x000fe20000000048 */
[----:B------:R-:W-:Y:S01]  /*2920*/  FMUL.FTZ R141, R222, R235 ;  /* 0x000000ebde8d7220 */ /* 0x000fe20000410000 */
[----:B------:R-:W-:Y:S01]  /*2930*/  SHF.L.U32 R64, R64, 0x10, RZ ;  /* 0x0000001040407819 */ /* 0x000fe200000006ff */
[----:B------:R-:W-:Y:S01]  /*2940*/  FADD.FTZ R222, -R210, R67 ;  /* 0x00000043d2de7221 */ /* 0x000fe20000010100 */
[----:B------:R-:W-:Y:S01]  /*2950*/  SHF.L.U32 R140, R140, 0x10, RZ ;  /* 0x000000108c8c7819 */ /* 0x000fe200000006ff */
[----:B------:R-:W-:Y:S01]  /*2960*/  FADD.FTZ R226, -R219, R62 ;  /* 0x0000003edbe27221 */ /* 0x000fe20000010100 */
[----:B------:R-:W-:Y:S01]  /*2970*/  PRMT R211, R32, 0x7632, R211 ;  /* 0x0000763220d37816 */ /* 0x000fe200000000d3 */
[----:B0-----:R-:W-:Y:S01]  /*2980*/  FMUL.FTZ R210, R228, R239 ;  /* 0x000000efe4d27220 */ /* 0x001fe20000410000 */
[----:B------:R-:W-:Y:S01]  /*2990*/  SHF.L.U32 R72, R72, 0x10, RZ ;  /* 0x0000001048487819 */ /* 0x000fe200000006ff */
[----:B------:R-:W-:Y:S01]  /*29a0*/  FADD.FTZ R219, -R64, R137 ;  /* 0x0000008940db7221 */ /* 0x000fe20000010100 */
[----:B------:R-:W-:Y:S01]  /*29b0*/  FADD.FTZ R71, -R140, R71 ;  /* 0x000000478c477221 */ /* 0x000fe20000010100 */
[----:B------:R-:W-:Y:S01]  /*29c0*/  SHF.L.U32 R228, R211, 0x10, RZ ;  /* 0x00000010d3e47819 */ /* 0x000fe200000006ff */
[----:B-1----:R-:W-:Y:S01]  /*29d0*/  FMUL.FTZ R137, R223, R212 ;  /* 0x000000d4df897220 */ /* 0x002fe20000410000 */
[----:B------:R-:W-:Y:S01]  /*29e0*/  PRMT R140, R30, 0x7632, R140 ;  /* 0x000076321e8c7816 */ /* 0x000fe2000000008c */
[----:B--2---:R-:W-:Y:S01]  /*29f0*/  FMUL.FTZ R212, R227, R238 ;  /* 0x000000eee3d47220 */ /* 0x004fe20000410000 */
[----:B------:R-:W-:Y:S01]  /*2a00*/  FADD.FTZ R133, -R72, R133 ;  /* 0x0000008548857221 */ /* 0x000fe20000010100 */
[----:B------:R-:W-:Y:S01]  /*2a10*/  PRMT R227, R17, 0x7632, R227 ;  /* 0x0000763211e37816 */ /* 0x000fe200000000e3 */
[----:B------:R-:W-:Y:S01]  /*2a20*/  FADD.FTZ R228, -R228, R65 ;  /* 0x00000041e4e47221 */ /* 0x000fe20000010100 */
[----:B------:R-:W-:Y:S01]  /*2a30*/  SHF.L.U32 R195, R46, 0x10, RZ ;  /* 0x000000102ec37819 */ /* 0x000fe200000006ff */
[----:B---3--:R-:W-:Y:S01]  /*2a40*/  FMUL.FTZ R214, R229, R214 ;  /* 0x000000d6e5d67220 */ /* 0x008fe20000410000 */
[----:B------:R-:W-:-:S02]  /*2a50*/  SHF.L.U32 R72, R16, 0x10, RZ ;  /* 0x0000001010487819 */ /* 0x000fc400000006ff */
[----:B------:R-:W-:Y:S01]  /*2a60*/  SHF.L.U32 R63, R40, 0x10, RZ ;  /* 0x00000010283f7819 */ /* 0x000fe200000006ff */
[----:B------:R-:W0:Y:S01]  /*2a70*/  MUFU.RCP R204, R195 ;  /* 0x000000c300cc7308 */ /* 0x000e220000001000 */
[----:B------:R-:W-:Y:S02]  /*2a80*/  SHF.L.U32 R140, R140, 0x10, RZ ;  /* 0x000000108c8c7819 */ /* 0x000fe400000006ff */
[----:B------:R-:W-:Y:S02]  /*2a90*/  SHF.L.U32 R65, R39, 0x10, RZ ;  /* 0x0000001027417819 */ /* 0x000fe400000006ff */
[----:B------:R-:W-:Y:S01]  /*2aa0*/  SHF.L.U32 R197, R45, 0x10, RZ ;  /* 0x000000102dc57819 */ /* 0x000fe200000006ff */
[----:B------:R-:W-:Y:S01]  /*2ab0*/  FADD.FTZ R223, -R140, R69 ;  /* 0x000000458cdf7221 */ /* 0x000fe20000010100 */
[----:B------:R-:W-:Y:S01]  /*2ac0*/  SHF.L.U32 R227, R227, 0x10, RZ ;  /* 0x00000010e3e37819 */ /* 0x000fe200000006ff */
[----:B------:R-:W1:Y:S01]  /*2ad0*/  MUFU.RCP R241, R72 ;  /* 0x0000004800f17308 */ /* 0x000e620000001000 */
[----:B------:R-:W-:-:S02]  /*2ae0*/  SHF.L.U32 R60, R41, 0x10, RZ ;  /* 0x00000010293c7819 */ /* 0x000fc400000006ff */
[----:B------:R-:W-:Y:S02]  /*2af0*/  SHF.L.U32 R191, R48, 0x10, RZ ;  /* 0x0000001030bf7819 */ /* 0x000fe400000006ff */
[----:B------:R-:W-:Y:S02]  /*2b00*/  SHF.L.U32 R146, R49, 0x10, RZ ;  /* 0x0000001031927819 */ /* 0x000fe400000006ff */
[----:B------:R-:W-:Y:S01]  /*2b10*/  SHF.L.U32 R74, R13, 0x10, RZ ;  /* 0x000000100d4a7819 */ /* 0x000fe200000006ff */
[----:B------:R-:W2:Y:S01]  /*2b20*/  MUFU.RCP R64, R63 ;  /* 0x0000003f00407308 */ /* 0x000ea20000001000 */
[----:B------:R-:W-:Y:S01]  /*2b30*/  SHF.L.U32 R70, R42, 0x10, RZ ;  /* 0x000000102a467819 */ /* 0x000fe200000006ff */
[----:B0-----:R-:W-:Y:S01]  /*2b40*/  FMUL.FTZ R204, R133, R204 ;  /* 0x000000cc85cc7220 */ /* 0x001fe20000410000 */
[----:B------:R-:W-:Y:S02]  /*2b50*/  SHF.L.U32 R69, R37, 0x10, RZ ;  /* 0x0000001025457819 */ /* 0x000fe400000006ff */
[----:B------:R-:W-:-:S02]  /*2b60*/  SHF.L.U32 R193, R47, 0x10, RZ ;  /* 0x000000102fc17819 */ /* 0x000fc400000006ff */
[----:B------:R-:W-:Y:S01]  /*2b70*/  SHF.L.U32 R148, R148, 0x10, RZ ;  /* 0x0000001094947819 */ /* 0x000fe200000006ff */
[----:B------:R-:W0:Y:S01]  /*2b80*/  MUFU.RCP R235, R65 ;  /* 0x0000004100eb7308 */ /* 0x000e220000001000 */
[----:B------:R-:W-:Y:S01]  /*2b90*/  SHF.L.U32 R185, R185, 0x10, RZ ;  /* 0x00000010b9b97819 */ /* 0x000fe200000006ff */
[----:B-1----:R-:W-:Y:S01]  /*2ba0*/  FMUL.FTZ R211, R224, R241 ;  /* 0x000000f1e0d37220 */ /* 0x002fe20000410000 */
[----:B------:R-:W-:Y:S01]  /*2bb0*/  SHF.L.U32 R199, R44, 0x10, RZ ;  /* 0x000000102cc77819 */ /* 0x000fe200000006ff */
[----:B------:R-:W-:Y:S01]  /*2bc0*/  FMUL.FTZ R133, R201, R148 ;  /* 0x00000094c9857220 */ /* 0x000fe20000410000 */
[----:B------:R-:W-:Y:S02]  /*2bd0*/  SHF.L.U32 R225, R20, 0x10, RZ ;  /* 0x0000001014e17819 */ /* 0x000fe400000006ff */
[----:B------:R-:W-:Y:S01]  /*2be0*/  SHF.L.U32 R67, R36, 0x10, RZ ;  /* 0x0000001024437819 */ /* 0x000fe200000006ff */
[----:B------:R-:W1:Y:S01]  /*2bf0*/  MUFU.RCP R205, R197 ;  /* 0x000000c500cd7308 */ /* 0x000e620000001000 */
[----:B------:R-:W-:Y:S01]  /*2c00*/  FADD.FTZ R201, RZ, R133 ;  /* 0x00000085ffc97221 */ /* 0x000fe20000010000 */
[----:B--2---:R-:W-:Y:S01]  /*2c10*/  FMUL.FTZ R224, R223, R64 ;  /* 0x00000040dfe07220 */ /* 0x004fe20000410000 */
[----:B------:R-:W-:-:S02]  /*2c20*/  SHF.L.U32 R64, R152, 0x10, RZ ;  /* 0x0000001098407819 */ /* 0x000fc400000006ff */
[----:B------:R-:W-:Y:S02]  /*2c30*/  SHF.L.U32 R156, R156, 0x10, RZ ;  /* 0x000000109c9c7819 */ /* 0x000fe400000006ff */
[----:B------:R-:W-:Y:S01]  /*2c40*/  SHF.L.U32 R208, R43, 0x10, RZ ;  /* 0x000000102bd07819 */ /* 0x000fe200000006ff */
[----:B------:R-:W2:Y:S01]  /*2c50*/  MUFU.RCP R229, R227 ;  /* 0x000000e300e57308 */ /* 0x000ea20000001000 */
[----:B------:R-:W-:Y:S01]  /*2c60*/  FMUL.FTZ R192, R192, R64 ;  /* 0x00000040c0c07220 */ /* 0x000fe20000410000 */
[----:B0-----:R-:W-:Y:S01]  /*2c70*/  FMUL.FTZ R223, R222, R235 ;  /* 0x000000ebdedf7220 */ /* 0x001fe20000410000 */
[----:B------:R-:W-:Y:S01]  /*2c80*/  FMUL.FTZ R196, R196, R156 ;  /* 0x0000009cc4c47220 */ /* 0x000fe20000410000 */
[----:B------:R-:W-:Y:S02]  /*2c90*/  SHF.L.U32 R160, R160, 0x10, RZ ;  /* 0x00000010a0a07819 */ /* 0x000fe400000006ff */
[----:B------:R-:W-:Y:S02]  /*2ca0*/  SHF.L.U32 R176, R176, 0x10, RZ ;  /* 0x00000010b0b07819 */ /* 0x000fe400000006ff */
[----:B------:R-:W0:Y:S01]  /*2cb0*/  MUFU.RCP R62, R60 ;  /* 0x0000003c003e7308 */ /* 0x000e220000001000 */
[----:B------:R-:W-:Y:S01]  /*2cc0*/  FMUL.FTZ R200, R200, R160 ;  /* 0x000000a0c8c87220 */ /* 0x000fe20000410000 */
[----:B-1----:R-:W-:Y:S01]  /*2cd0*/  FMUL.FTZ R205, R220, R205 ;  /* 0x000000cddccd7220 */ /* 0x002fe20000410000 */
[----:B------:R-:W-:-:S02]  /*2ce0*/  SHF.L.U32 R235, R178, 0x10, RZ ;  /* 0x00000010b2eb7819 */ /* 0x000fc400000006ff */
[----:B------:R-:W-:Y:S02]  /*2cf0*/  SHF.L.U32 R73, R18, 0x10, RZ ;  /* 0x0000001012497819 */ /* 0x000fe400000006ff */
[----:B------:R-:W-:Y:S01]  /*2d00*/  SHF.L.U32 R178, R166, 0x10, RZ ;  /* 0x00000010a6b27819 */ /* 0x000fe200000006ff */
[----:B------:R-:W1:Y:S01]  /*2d10*/  MUFU.RCP R202, R191 ;  /* 0x000000bf00ca7308 */ /* 0x000e620000001000 */
[----:B------:R-:W-:Y:S01]  /*2d20*/  SHF.L.U32 R180, R180, 0x10, RZ ;  /* 0x00000010b4b47819 */ /* 0x000fe200000006ff */
[----:B--2---:R-:W-:Y:S01]  /*2d30*/  FMUL.FTZ R222, R228, R229 ;  /* 0x000000e5e4de7220 */ /* 0x004fe20000410000 */
[----:B------:R-:W-:Y:S01]  /*2d40*/  SHF.L.U32 R229, R150, 0x10, RZ ;  /* 0x0000001096e57819 */ /* 0x000fe200000006ff */
[----:B------:R-:W-:Y:S01]  /*2d50*/  FMUL.FTZ R251, R178, R210 ;  /* 0x000000d2b2fb7220 */ /* 0x000fe20000410000 */
[----:B------:R-:W-:Y:S01]  /*2d60*/  SHF.L.U32 R221, R19, 0x10, RZ ;  /* 0x0000001013dd7819 */ /* 0x000fe200000006ff */
[----:B------:R-:W-:Y:S01]  /*2d70*/  FMUL.FTZ R166, R65, R180 ;  /* 0x000000b441a67220 */ /* 0x000fe20000410000 */
[----:B------:R-:W-:Y:S01]  /*2d80*/  SHF.L.U32 R174, R174, 0x10, RZ ;  /* 0x00000010aeae7819 */ /* 0x000fe200000006ff */
[----:B------:R2:W3:Y:S01]  /*2d90*/  MUFU.RCP R207, R146 ;  /* 0x0000009200cf7308 */ /* 0x0004e20000001000 */
[----:B------:R-:W-:Y:S01]  /*2da0*/  SHF.L.U32 R241, R182, 0x10, RZ ;  /* 0x00000010b6f17819 */ /* 0x000fe200000006ff */
[----:B0-----:R-:W-:Y:S01]  /*2db0*/  FMUL.FTZ R220, R71, R62 ;  /* 0x0000003e47dc7220 */ /* 0x001fe20000410000 */
[----:B------:R-:W-:Y:S01]  /*2dc0*/  SHF.L.U32 R62, R189, 0x10, RZ ;  /* 0x00000010bd3e7819 */ /* 0x000fe200000006ff */
[----:B------:R-:W-:Y:S01]  /*2dd0*/  FFMA.FTZ R189, R133, R132, RZ ;  /* 0x0000008485bd7223 */ /* 0x000fe200000100ff */
[----:B------:R-:W-:Y:S01]  /*2de0*/  SHF.L.U32 R71, R154, 0x10, RZ ;  /* 0x000000109a477819 */ /* 0x000fe200000006ff */
[----:B------:R-:W-:Y:S01]  /*2df0*/  FMUL.FTZ R231, R231, R241 ;  /* 0x000000f1e7e77220 */ /* 0x000fe20000410000 */
[----:B------:R-:W-:Y:S01]  /*2e00*/  FMUL.FTZ R65, R64, R135 ;  /* 0x0000008740417220 */ /* 0x000fe20000410000 */
[----:B------:R-:W0:Y:S01]  /*2e10*/  MUFU.RCP R217, R74 ;  /* 0x0000004a00d97308 */ /* 0x000e220000001000 */
[----:B--2---:R-:W-:Y:S01]  /*2e20*/  FMUL.FTZ R146, R146, R185 ;  /* 0x000000b992927220 */ /* 0x004fe20000410000 */
[----:B-1----:R-:W-:Y:S01]  /*2e30*/  FMUL.FTZ R202, R219, R202 ;  /* 0x000000cadbca7220 */ /* 0x002fe20000410000 */
[----:B------:R-:W-:Y:S01]  /*2e40*/  FMUL.FTZ R242, R235, R220 ;  /* 0x000000dcebf27220 */ /* 0x000fe20000410000 */
[----:B------:R-:W-:-:S04]  /*2e50*/  FMUL.FTZ R238, R180, R223 ;  /* 0x000000dfb4ee7220 */ /* 0x000fc80000410000 */
[----:B------:R-:W1:Y:S01]  /*2e60*/  MUFU.RCP R68, R70 ;  /* 0x0000004600447308 */ /* 0x000e620000001000 */
[----:B---3--:R-:W-:Y:S01]  /*2e70*/  FMUL.FTZ R207, R130, R207 ;  /* 0x000000cf82cf7220 */ /* 0x008fe20000410000 */
[----:B------:R-:W-:Y:S01]  /*2e80*/  FADD.FTZ R130, R201, R146 ;  /* 0x00000092c9827221 */ /* 0x000fe20000010000 */
[----:B------:R-:W-:-:S05]  /*2e90*/  SHF.L.U32 R201, R162, 0x10, RZ ;  /* 0x00000010a2c97819 */ /* 0x000fca00000006ff */
[----:B------:R-:W2:Y:S01]  /*2ea0*/  MUFU.RCP R216, R69 ;  /* 0x0000004500d87308 */ /* 0x000ea20000001000 */
[----:B0-----:R-:W-:-:S07]  /*2eb0*/  FMUL.FTZ R140, R218, R217 ;  /* 0x000000d9da8c7220 */ /* 0x001fce0000410000 */
[----:B------:R-:W0:Y:S01]  /*2ec0*/  MUFU.RCP R203, R193 ;  /* 0x000000c100cb7308 */ /* 0x000e220000001000 */
[----:B-1----:R-:W-:Y:S01]  /*2ed0*/  FMUL.FTZ R219, R131, R68 ;  /* 0x0000004483db7220 */ /* 0x002fe20000410000 */
[----:B------:R-:W-:Y:S02]  /*2ee0*/  SHF.L.U32 R68, R187, 0x10, RZ ;  /* 0x00000010bb447819 */ /* 0x000fe400000006ff */
[----:B------:R-:W-:Y:S01]  /*2ef0*/  SHF.L.U32 R187, R175, 0x10, RZ ;  /* 0x00000010afbb7819 */ /* 0x000fe200000006ff */
[----:B------:R-:W-:Y:S01]  /*2f00*/  FMUL.FTZ R175, R190, R229 ;  /* 0x000000e5beaf7220 */ /* 0x000fe20000410000 */
[----:B------:R-:W-:Y:S02]  /*2f10*/  SHF.L.U32 R131, R158, 0x10, RZ ;  /* 0x000000109e837819 */ /* 0x000fe400000006ff */
[----:B------:R1:W3:Y:S01]  /*2f20*/  MUFU.RCP R206, R199 ;  /* 0x000000c700ce7308 */ /* 0x0002e20000001000 */
[----:B------:R-:W-:Y:S01]  /*2f30*/  SHF.L.U32 R190, R172, 0x10, RZ ;  /* 0x00000010acbe7819 */ /* 0x000fe200000006ff */
[----:B--2---:R-:W-:Y:S01]  /*2f40*/  FMUL.FTZ R218, R233, R216 ;  /* 0x000000d8e9da7220 */ /* 0x004fe20000410000 */
[----:B------:R-:W-:Y:S01]  /*2f50*/  SHF.L.U32 R233, R186, 0x10, RZ ;  /* 0x00000010bae97819 */ /* 0x000fe200000006ff */
[----:B------:R-:W-:Y:S01]  /*2f60*/  FADD.FTZ R150, R130, R175 ;  /* 0x000000af82967221 */ /* 0x000fe20000010000 */
[----:B------:R-:W-:Y:S01]  /*2f70*/  SHF.L.U32 R186, R168, 0x10, RZ ;  /* 0x00000010a8ba7819 */ /* 0x000fe200000006ff */
[----:B------:R-:W-:Y:S01]  /*2f80*/  FMUL.FTZ R172, R225, R174 ;  /* 0x000000aee1ac7220 */ /* 0x000fe20000410000 */
[----:B------:R-:W-:Y:S01]  /*2f90*/  FMUL.FTZ R168, R73, R190 ;  /* 0x000000be49a87220 */ /* 0x000fe20000410000 */
[----:B------:R-:W-:Y:S01]  /*2fa0*/  FMUL.FTZ R191, R191, R233 ;  /* 0x000000e9bfbf7220 */ /* 0x000fe20000410000 */
[----:B------:R-:W2:Y:S01]  /*2fb0*/  MUFU.RCP R230, R225 ;  /* 0x000000e100e67308 */ /* 0x000ea20000001000 */
[----:B0-----:R-:W-:Y:S01]  /*2fc0*/  FMUL.FTZ R203, R128, R203 ;  /* 0x000000cb80cb7220 */ /* 0x001fe20000410000 */
[----:B------:R-:W-:Y:S01]  /*2fd0*/  FFMA.FTZ R128, R146, R207, R189 ;  /* 0x000000cf92807223 */ /* 0x000fe200000100bd */
[----:B------:R-:W-:Y:S01]  /*2fe0*/  FADD.FTZ R189, R150, R191 ;  /* 0x000000bf96bd7221 */ /* 0x000fe20000010000 */
[----:B------:R-:W-:Y:S01]  /*2ff0*/  FMUL.FTZ R150, R193, R68 ;  /* 0x00000044c1967220 */ /* 0x000fe20000410000 */
[----:B-1----:R-:W-:Y:S01]  /*3000*/  FMUL.FTZ R199, R199, R187 ;  /* 0x000000bbc7c77220 */ /* 0x002fe20000410000 */
[----:B------:R-:W-:Y:S01]  /*3010*/  FFMA.FTZ R130, R175, R134, R128 ;  /* 0x00000086af827223 */ /* 0x000fe20000010080 */
[----:B------:R-:W-:Y:S01]  /*3020*/  SHF.L.U32 R128, R177, 0x10, RZ ;  /* 0x00000010b1807819 */ /* 0x000fe200000006ff */
[----:B------:R-:W-:Y:S01]  /*3030*/  FADD.FTZ R193, R189, R192 ;  /* 0x000000c0bdc17221 */ /* 0x000fe20000010000 */
[----:B---3--:R-:W-:Y:S01]  /*3040*/  FMUL.FTZ R206, R129, R206 ;  /* 0x000000ce81ce7220 */ /* 0x008fe20000410000 */
[----:B------:R-:W-:Y:S01]  /*3050*/  FFMA.FTZ R177, R191, R202, R130 ;  /* 0x000000cabfb17223 */ /* 0x000fe20000010082 */
[----:B------:R-:W-:Y:S01]  /*3060*/  SHF.L.U32 R129, R188, 0x10, RZ ;  /* 0x00000010bc817819 */ /* 0x000fe200000006ff */
[----:B------:R-:W-:Y:S01]  /*3070*/  FADD.FTZ R154, R193, R150 ;  /* 0x00000096c19a7221 */ /* 0x000fe20000010000 */
[----:B------:R-:W0:Y:S01]  /*3080*/  MUFU.RCP R239, R67 ;  /* 0x0000004300ef7308 */ /* 0x000e220000001000 */
[----:B------:R-:W-:Y:S01]  /*3090*/  FFMA.FTZ R189, R192, R135, R177 ;  /* 0x00000087c0bd7223 */ /* 0x000fe200000100b1 */
[----:B------:R-:W-:Y:S01]  /*30a0*/  FMUL.FTZ R177, R194, R71 ;  /* 0x00000047c2b17220 */ /* 0x000fe20000410000 */
[----:B------:R-:W-:Y:S01]  /*30b0*/  FMUL.FTZ R195, R195, R129 ;  /* 0x00000081c3c37220 */ /* 0x000fe20000410000 */
[----:B------:R-:W-:Y:S01]  /*30c0*/  SHF.L.U32 R130, R164, 0x10, RZ ;  /* 0x00000010a4827819 */ /* 0x000fe200000006ff */
[----:B------:R-:W-:Y:S01]  /*30d0*/  FFMA.FTZ R152, R150, R203, R189 ;  /* 0x000000cb96987223 */ /* 0x000fe200000100bd */
[----:B------:R-:W-:Y:S01]  /*30e0*/  FADD.FTZ R154, R154, R177 ;  /* 0x000000b19a9a7221 */ /* 0x000fe20000010000 */
[----:B--2---:R-:W-:Y:S01]  /*30f0*/  FMUL.FTZ R217, R237, R230 ;  /* 0x000000e6edd97220 */ /* 0x004fe20000410000 */
[----:B------:R-:W-:Y:S01]  /*3100*/  SHF.L.U32 R237, R179, 0x10, RZ ;  /* 0x00000010b3ed7819 */ /* 0x000fe200000006ff */
[----:B------:R-:W-:Y:S01]  /*3110*/  FFMA.FTZ R152, R177, R136, R152 ;  /* 0x00000088b1987223 */ /* 0x000fe20000010098 */
[----:B------:R-:W-:Y:S01]  /*3120*/  FADD.FTZ R189, R154, R195 ;  /* 0x000000c39abd7221 */ /* 0x000fe20000010000 */
[----:B------:R1:W2:Y:S01]  /*3130*/  MUFU.RCP R209, R208 ;  /* 0x000000d000d17308 */ /* 0x0002a20000001000 */
        /* <DEDUP_REMOVED lines=8> */
[----:B0-----:R-:W-:Y:S01]  /*31c0*/  FMUL.FTZ R216, R236, R239 ;  /* 0x000000efecd87220 */ /* 0x001fe20000410000 */
[----:B------:R-:W-:Y:S01]  /*31d0*/  FFMA.FTZ R154, R152, R205, R189 ;  /* 0x000000cd989a7223 */ /* 0x000fe200000100bd */
[----:B------:R-:W-:Y:S01]  /*31e0*/  SHF.L.U32 R239, R181, 0x10, RZ ;  /* 0x00000010b5ef7819 */ /* 0x000fe200000006ff */
[----:B------:R-:W-:Y:S01]  /*31f0*/  FADD.FTZ R158, R158, R179 ;  /* 0x000000b39e9e7221 */ /* 0x000fe20000010000 */
[----:B-1----:R-:W-:Y:S01]  /*3200*/  FMUL.FTZ R208, R208, R176 ;  /* 0x000000b0d0d07220 */ /* 0x002fe20000410000 */
[----:B------:R-:W-:Y:S01]  /*3210*/  FFMA.FTZ R154, R179, R138, R154 ;  /* 0x0000008ab39a7223 */ /* 0x000fe2000001009a */
[----:B------:R-:W0:Y:S01]  /*3220*/  MUFU.RCP R243, R73 ;  /* 0x0000004900f37308 */ /* 0x000e220000001000 */
[----:B------:R-:W-:Y:S01]  /*3230*/  FADD.FTZ R189, R158, R199 ;  /* 0x000000c79ebd7221 */ /* 0x000fe20000010000 */
[----:B------:R-:W-:Y:S01]  /*3240*/  FMUL.FTZ R197, R75, R188 ;  /* 0x000000bc4bc57220 */ /* 0x000fe20000410000 */
[----:B------:R-:W-:Y:S01]  /*3250*/  FFMA.FTZ R181, R199, R206, R154 ;  /* 0x000000cec7b57223 */ /* 0x000fe2000001009a */
[----:B--2---:R-:W-:Y:S01]  /*3260*/  FMUL.FTZ R209, R234, R209 ;  /* 0x000000d1ead17220 */ /* 0x004fe20000410000 */
[----:B------:R-:W-:Y:S01]  /*3270*/  FADD.FTZ R193, R189, R200 ;  /* 0x000000c8bdc17221 */ /* 0x000fe20000010000 */
[----:B------:R-:W-:Y:S01]  /*3280*/  FMUL.FTZ R154, R70, R128 ;  /* 0x00000080469a7220 */ /* 0x000fe20000410000 */
[----:B------:R-:W-:Y:S01]  /*3290*/  FFMA.FTZ R189, R200, R139, R181 ;  /* 0x0000008bc8bd7223 */ /* 0x000fe200000100b5 */
[----:B------:R-:W-:Y:S01]  /*32a0*/  FMUL.FTZ R181, R74, R201 ;  /* 0x000000c94ab57220 */ /* 0x000fe20000410000 */
[----:B------:R-:W-:Y:S01]  /*32b0*/  FADD.FTZ R162, R193, R208 ;  /* 0x000000d0c1a27221 */ /* 0x000fe20000010000 */
[----:B------:R-:W-:Y:S01]  /*32c0*/  SHF.L.U32 R74, R173, 0x10, RZ ;  /* 0x00000010ad4a7819 */ /* 0x000fe200000006ff */
[----:B------:R-:W-:Y:S01]  /*32d0*/  FFMA.FTZ R158, R208, R209, R189 ;  /* 0x000000d1d09e7223 */ /* 0x000fe200000100bd */
[----:B------:R-:W-:Y:S01]  /*32e0*/  SHF.L.U32 R173, R183, 0x10, RZ ;  /* 0x00000010b7ad7819 */ /* 0x000fe200000006ff */
[----:B------:R-:W-:Y:S01]  /*32f0*/  FADD.FTZ R193, R162, R181 ;  /* 0x000000b5a2c17221 */ /* 0x000fe20000010000 */
[----:B------:R-:W-:Y:S01]  /*3300*/  FMUL.FTZ R183, R60, R235 ;  /* 0x000000eb3cb77220 */ /* 0x000fe20000410000 */
[----:B------:R-:W-:Y:S01]  /*3310*/  FFMA.FTZ R189, R181, R140, R158 ;  /* 0x0000008cb5bd7223 */ /* 0x000fe2000001009e */
[----:B------:R-:W-:Y:S01]  /*3320*/  FMUL.FTZ R158, R66, R130 ;  /* 0x00000082429e7220 */ /* 0x000fe20000410000 */
[----:B------:R-:W-:Y:S01]  /*3330*/  FADD.FTZ R193, R193, R154 ;  /* 0x0000009ac1c17221 */ /* 0x000fe20000010000 */
[----:B------:R1:W2:Y:S01]  /*3340*/  MUFU.RCP R215, R221 ;  /* 0x000000dd00d77308 */ /* 0x0002a20000001000 */
[----:B------:R-:W-:Y:S01]  /*3350*/  FFMA.FTZ R189, R154, R219, R189 ;  /* 0x000000db9abd7223 */ /* 0x000fe200000100bd */
[----:B0-----:R-:W-:Y:S01]  /*3360*/  FMUL.FTZ R213, R226, R243 ;  /* 0x000000f3e2d57220 */ /* 0x001fe20000410000 */
        /* <DEDUP_REMOVED lines=11> */
[----:B-1----:R-:W-:Y:S01]  /*3420*/  FMUL.FTZ R221, R69, R173 ;  /* 0x000000ad45dd7220 */ /* 0x002fe20000410000 */
        /* <DEDUP_REMOVED lines=25> */
[-C--:B------:R-:W-:Y:S01]  /*35c0*/  FMUL.FTZ R234, R74, R215.reuse ;  /* 0x000000d74aea7220 */ /* 0x080fe20000410000 */
        /* <DEDUP_REMOVED lines=23> */
[----:B------:R-:W-:-:S07]  /*3740*/  FMUL.FTZ R236, R239, R222 ;  /* 0x000000deefec7220 */ /* 0x000fce0000410000 */
.L_x_475:
[----:B------:R-:W-:Y:S01]  /*3750*/  FADD.FTZ R126, R61, R126 ;  /* 0x0000007e3d7e7221 */ /* 0x000fe20000010000 */
[----:B------:R-:W-:Y:S01]  /*3760*/  FADD.FTZ R125, R60, R125 ;  /* 0x0000007d3c7d7221 */ /* 0x000fe20000010000 */
[----:B------:R-:W0:Y:S01]  /*3770*/  SHFL.DOWN PT, R61, R184, 0x10, 0x1f ;  /* 0x0a001f00b83d7f89 */ /* 0x000e2200000e0000 */
[----:B------:R-:W-:Y:S01]  /*3780*/  FADD.FTZ R124, R63, R124 ;  /* 0x0000007c3f7c7221 */ /* 0x000fe20000010000 */
[----:B------:R-:W-:Y:S01]  /*3790*/  FADD.FTZ R123, R66, R123 ;  /* 0x0000007b427b7221 */ /* 0x000fe20000010000 */
[----:B------:R-:W-:Y:S01]  /*37a0*/  FADD.FTZ R94, R173, R94 ;  /* 0x0000005ead5e7221 */ /* 0x000fe20000010000 */
[----:B------:R-:W-:Y:S01]  /*37b0*/  FADD.FTZ R118, R69, R118 ;  /* 0x0000007645767221 */ /* 0x000fe20000010000 */
[----:B------:R-:W1:Y:S01]  /*37c0*/  S2R R173, SR_CTAID.X ;  /* 0x0000000000ad7919 */ /* 0x000e620000002500 */
[----:B------:R-:W-:Y:S01]  /*37d0*/  FADD.FTZ R117, R162, R117 ;  /* 0x00000075a2757221 */ /* 0x000fe20000010000 */
[----:B------:R-:W-:Y:S01]  /*37e0*/  FADD.FTZ R122, R65, R122 ;  /* 0x0000007a417a7221 */ /* 0x000fe20000010000 */
[----:B------:R-:W2:Y:S01]  /*37f0*/  LDC R162, c[0x0][0x380] ;  /* 0x0000e000ffa27b82 */ /* 0x000ea20000000800 */
[----:B------:R-:W3:Y:S01]  /*3800*/  S2R R69, SR_CgaCtaId ;  /* 0x0000000000457919 */ /* 0x000ee20000008800 */
[----:B------:R-:W-:Y:S01]  /*3810*/  FADD.FTZ R121, R70, R121 ;  /* 0x0000007946797221 */ /* 0x000fe20000010000 */
[----:B------:R-:W-:Y:S01]  /*3820*/  FADD.FTZ R120, R67, R120 ;  /* 0x0000007843787221 */ /* 0x000fe20000010000 */
[----:B------:R-:W-:Y:S01]  /*3830*/  FADD.FTZ R116, R73, R116 ;  /* 0x0000007449747221 */ /* 0x000fe20000010000 */
[----:B------:R-:W-:Y:S01]  /*3840*/  LOP3.LUT R73, R50, 0x1, RZ, 0xc0, !PT ;  /* 0x0000000132497812 */ /* 0x000fe200078ec0ff */
[----:B------:R-:W-:Y:S01]  /*3850*/  FADD.FTZ R119, R72, R119 ;  /* 0x0000007748777221 */ /* 0x000fe20000010000 */
[----:B------:R-:W-:Y:S01]  /*3860*/  ISETP.NE.AND P0, PT, R4, RZ, PT ;  /* 0x000000ff0400720c */ /* 0x000fe20003f05270 */
[----:B------:R-:W-:Y:S01]  /*3870*/  FADD.FTZ R76, R62, R76 ;  /* 0x0000004c3e4c7221 */ /* 0x000fe20000010000 */
[----:B------:R-:W-:Y:S01]  /*3880*/  IADD3 R72, PT, PT, -R73, RZ, RZ ;  /* 0x000000ff49487210 */ /* 0x000fe20007ffe1ff */
[----:B------:R-:W-:Y:S01]  /*3890*/  FADD.FTZ R93, R74, R93 ;  /* 0x0000005d4a5d7221 */ /* 0x000fe20000010000 */
[----:B------:R-:W-:Y:S01]  /*38a0*/  MOV R62, 0x400 ;  /* 0x00000400003e7802 */ /* 0x000fe20000000f00 */
[----:B------:R-:W-:Y:S01]  /*38b0*/  FADD.FTZ R59, R156, R59 ;  /* 0x0000003b9c3b7221 */ /* 0x000fe20000010000 */
[----:B------:R-:W-:Y:S01]  /*38c0*/  ISETP.NE.AND P2, PT, R0, RZ, PT ;  /* 0x000000ff0000720c */ /* 0x000fe20003f45270 */
[----:B------:R-:W-:Y:S01]  /*38d0*/  FADD.FTZ R82, R128, R82 ;  /* 0x0000005280527221 */ /* 0x000fe20000010000 */
[----:B------:R-:W-:Y:S01]  /*38e0*/  FADD.FTZ R58, R129, R58 ;  /* 0x0000003a813a7221 */ /* 0x000fe20000010000 */
[----:B0-----:R-:W-:Y:S01]  /*38f0*/  FADD.FTZ R60, R61, R184 ;  /* 0x000000b83d3c7221 */ /* 0x001fe20000010000 */
[----:B------:R-:W-:Y:S01]  /*3900*/  BSSY.RECONVERGENT B0, `(.L_x_476) ;  /* 0x0000068000007945 */ /* 0x000fe20003800200 */
[----:B------:R-:W0:Y:S01]  /*3910*/  SHFL.DOWN PT, R61, R248, 0x10, 0x1f ;  /* 0x0a001f00f83d7f89 */ /* 0x000e2200000e0000 */
[----:B------:R-:W-:Y:S01]  /*3920*/  FADD.FTZ R114, R75, R114 ;  /* 0x000000724b727221 */ /* 0x000fe20000010000 */
[----:B------:R-:W-:Y:S01]  /*3930*/  FADD.FTZ R83, R130, R83 ;  /* 0x0000005382537221 */ /* 0x000fe20000010000 */
[----:B------:R-:W-:Y:S01]  /*3940*/  FADD.FTZ R77, R131, R77 ;  /* 0x0000004d834d7221 */ /* 0x000fe20000010000 */
[----:B------:R-:W4:Y:S01]  /*3950*/  SHFL.DOWN PT, R250, R60, 0x8, 0x1f ;  /* 0x09001f003cfa7f89 */ /* 0x000f2200000e0000 */
[----:B------:R-:W-:Y:S01]  /*3960*/  FADD.FTZ R115, R182, R115 ;  /* 0x00000073b6737221 */ /* 0x000fe20000010000 */
[----:B------:R-:W-:Y:S01]  /*3970*/  FADD.FTZ R113, R246, R113 ;  /* 0x00000071f6717221 */ /* 0x000fe20000010000 */
[----:B------:R-:W-:Y:S01]  /*3980*/  FADD.FTZ R112, R247, R112 ;  /* 0x00000070f7707221 */ /* 0x000fe20000010000 */
[----:B------:R-:W-:Y:S01]  /*3990*/  FADD.FTZ R111, R244, R111 ;  /* 0x0000006ff46f7221 */ /* 0x000fe20000010000 */
[----:B------:R-:W-:Y:S01]  /*39a0*/  FADD.FTZ R110, R245, R110 ;  /* 0x0000006ef56e7221 */ /* 0x000fe20000010000 */
[----:B------:R-:W-:Y:S01]  /*39b0*/  FADD.FTZ R109, R242, R109 ;  /* 0x0000006df26d7221 */ /* 0x000fe20000010000 */
        /* <DEDUP_REMOVED lines=17> */
[----:B----4-:R-:W-:Y:S01]  /*3ad0*/  FADD.FTZ R252, R60, R250 ;  /* 0x000000fa3cfc7221 */ /* 0x010fe20000010000 */
[----:B------:R-:W-:Y:S01]  /*3ae0*/  FADD.FTZ R91, R190, R91 ;  /* 0x0000005bbe5b7221 */ /* 0x000fe20000010000 */
        /* <DEDUP_REMOVED lines=22> */
[----:B------:R-:W0:Y:S01]  /*3c50*/  SHFL.DOWN PT, R61, R66, 0x2, 0x1f ;  /* 0x08401f00423d7f89 */ /* 0x000e2200000e0000 */
[----:B--2---:R-:W-:-:S03]  /*3c60*/  SHF.L.U32 R63, R162, 0x2, RZ ;  /* 0x00000002a23f7819 */ /* 0x004fc600000006ff */
[----:B------:R-:W1:Y:S01]  /*3c70*/  SHFL.DOWN PT, R70, R65, 0x1, 0x1f ;  /* 0x08201f0041467f89 */ /* 0x000e6200000e0000 */
[----:B------:R-:W-:Y:S02]  /*3c80*/  LOP3.LUT R63, R72, R63, RZ, 0xc0, !PT ;  /* 0x0000003f483f7212 */ /* 0x000fe400078ec0ff */
[----:B---3--:R-:W-:Y:S02]  /*3c90*/  LEA R72, R69, R62, 0x18 ;  /* 0x0000003e45487211 */ /* 0x008fe400078ec0ff */
[----:B------:R-:W-:Y:S02]  /*3ca0*/  IADD3 R74, P3, PT, R63, R74, RZ ;  /* 0x0000004a3f4a7210 */ /* 0x000fe40007f7e0ff */
[----:B------:R-:W-:Y:S02]  /*3cb0*/  @!P0 SHF.R.U32.HI R69, RZ, 0x2, R0 ;  /* 0x00000002ff458819 */ /* 0x000fe40000011600 */
[----:B------:R-:W-:Y:S02]  /*3cc0*/  IADD3 R63, PT, PT, R72, 0x40, RZ ;  /* 0x00000040483f7810 */ /* 0x000fe40007ffe0ff */
[----:B------:R-:W-:-:S02]  /*3cd0*/  @!P0 LOP3.LUT R69, R69, 0xf8, RZ, 0xc0, !PT ;  /* 0x000000f845458812 */ /* 0x000fc400078ec0ff */
[----:B------:R-:W-:-:S04]  /*3ce0*/  SEL R156, R63, R72, P1 ;  /* 0x000000483f9c7207 */ /* 0x000fc80000800000 */
[----:B------:R-:W-:Y:S01]  /*3cf0*/  @!P0 IADD3 R69, PT, PT, R156, R69, RZ ;  /* 0x000000459c458210 */ /* 0x000fe20007ffe0ff */
[----:B0-----:R-:W-:Y:S02]  /*3d00*/  FADD.FTZ R66, R66, R61 ;  /* 0x0000003d42427221 */ /* 0x001fe40000010000 */
[----:B------:R-:W0:Y:S01]  /*3d10*/  LDC.64 R60, c[0x0][0x3c0] ;  /* 0x0000f000ff3c7b82 */ /* 0x000e220000000a00 */
[----:B-1----:R-:W-:Y:S02]  /*3d20*/  FADD.FTZ R62, R65, R70 ;  /* 0x00000046413e7221 */ /* 0x002fe40000010000 */
[----:B------:R-:W1:Y:S01]  /*3d30*/  SHFL.DOWN PT, R67, R66, 0x1, 0x1f ;  /* 0x08201f0042437f89 */ /* 0x000e6200000e0000 */
[----:B------:R-:W-:Y:S02]  /*3d40*/  IADD3.X R65, PT, PT, RZ, RZ, RZ, P3, !PT ;  /* 0x000000ffff417210 */ /* 0x000fe40001ffe4ff */
[----:B------:R-:W-:Y:S02]  /*3d50*/  ISETP.NE.AND P3, PT, R73, RZ, PT ;  /* 0x000000ff4900720c */ /* 0x000fe40003f65270 */
[----:B0-----:R-:W-:Y:S01]  /*3d60*/  LEA R128, P4, R74, R60, 0x3 ;  /* 0x0000003c4a807211 */ /* 0x001fe200078818ff */
[----:B-1----:R-:W-:-:S03]  /*3d70*/  FADD.FTZ R63, R66, R67 ;  /* 0x00000043423f7221 */ /* 0x002fc60000010000 */
[----:B------:R-:W-:Y:S02]  /*3d80*/  LEA.HI.X R129, R74, R61, R65, 0x3, P4 ;  /* 0x0000003d4a817211 */ /* 0x000fe400020f1c41 */
[----:B------:R-:W-:Y:S01]  /*3d90*/  CS2R R74, SRZ ;  /* 0x00000000004a7805 */ /* 0x000fe2000001ff00 */
        /* <DEDUP_REMOVED lines=30> */
.L_x_477:
[----:B------:R-:W-:Y:S05]  /*3f80*/  BSYNC.RECONVERGENT B0 ;  /* 0x0000000000007941 */ /* 0x000fea0003800200 */
.L_x_476:
[----:B------:R1:W-:Y:S01]  /*3f90*/  @!P2 STG.E.64 desc[UR4][R130.64], R74 ;  /* 0x0000004a8200a986 */ /* 0x0003e2000c101b04 */
[----:B------:R-:W-:Y:S01]  /*3fa0*/  SHF.R.U32.HI R173, RZ, 0x2, R173 ;  /* 0x00000002ffad7819 */ /* 0x000fe200000116ad */
[----:B------:R-:W-:Y:S01]  /*3fb0*/  FADD.FTZ R54, R233, R54 ;  /* 0x00000036e9367221 */ /* 0x000fe20000010000 */
[----:B------:R-:W-:Y:S01]  /*3fc0*/  SEL R60, R162, RZ, P3 ;  /* 0x000000ffa23c7207 */ /* 0x000fe20001800000 */
[----:B------:R-:W-:Y:S01]  /*3fd0*/  FADD.FTZ R53, R229, R53 ;  /* 0x00000035e5357221 */ /* 0x000fe20000010000 */
[----:B------:R-:W-:Y:S01]  /*3fe0*/  ISETP.GT.U32.AND P0, PT, R4, 0x3, PT ;  /* 0x000000030400780c */ /* 0x000fe20003f04070 */
[----:B------:R-:W-:Y:S01]  /*3ff0*/  FADD.FTZ R52, R185, R52 ;  /* 0x00000034b9347221 */ /* 0x000fe20000010000 */
[----:B0-----:R-:W-:Y:S01]  /*4000*/  IADD3 R62, P3, PT, R173, R60, RZ ;  /* 0x0000003cad3e7210 */ /* 0x001fe20007f7e0ff */
[----:B------:R-:W-:-:S03]  /*4010*/  FADD.FTZ R51, R148, R51 ;  /* 0x0000003394337221 */ /* 0x000fc60000010000 */
[----:B------:R-:W-:Y:S01]  /*4020*/  LEA.HI.X.SX32 R64, R60, RZ, 0x1, P3 ;  /* 0x000000ff3c407211 */ /* 0x000fe200018f0eff */
[----:B------:R-:W-:Y:S08]  /*4030*/  @P2 BRA `(.L_x_478) ;  /* 0x0000000000442947 */ /* 0x000ff00003800000 */
[----:B------:R-:W0:Y:S01]  /*4040*/  LDC.64 R60, c[0x0][0x3c8] ;  /* 0x0000f200ff3c7b82 */ /* 0x000e220000000a00 */
[----:B------:R-:W-:Y:S02]  /*4050*/  ISETP.GT.U32.AND P2, PT, R50, 0x1, PT ;  /* 0x000000013200780c */ /* 0x000fe40003f44070 */
        /* <DEDUP_REMOVED lines=10> */
.L_x_479:
[----:B------:R-:W2:Y:S04]  /*4100*/  LDG.E.STRONG.GPU R62, desc[UR4][R60.64] ;  /* 0x000000043c3e7981 */ /* 0x000ea8000c1ef900 */
[----:B--2---:R-:W-:Y:S01]  /*4110*/  CCTL.IVALL ;  /* 0x00000000ff00798f */ /* 0x004fe20002000000 */
[----:B------:R-:W-:Y:S05]  /*4120*/  YIELD ;  /* 0x0000000000007946 */ /* 0x000fea0003800000 */
[----:B------:R-:W-:-:S13]  /*4130*/  ISETP.NE.AND P2, PT, R62, R65, PT ;  /* 0x000000413e00720c */ /* 0x000fda0003f45270 */
[----:B------:R-:W-:Y:S05]  /*4140*/  @P2 BRA `(.L_x_479) ;  /* 0xfffffffc00ec2947 */ /* 0x000fea000383ffff */
.L_x_478:
[----:B------:R-:W-:Y:S05]  /*4150*/  WARPSYNC.ALL ;  /* 0x0000000000007948 */ /* 0x000fea0003800000 */
[----:B0-----:R-:W-:Y:S01]  /*4160*/  IMAD R63, R5, 0x3c00, R2 ;  /* 0x00003c00053f7824 */ /* 0x001fe200078e0202 */
[----:B------:R-:W-:Y:S01]  /*4170*/  BAR.SYNC.DEFER_BLOCKING 0x0 ;  /* 0x0000000000007b1d */ /* 0x000fe20000010000 */
[----:B------:R-:W-:Y:S01]  /*4180*/  CS2R R60, SRZ ;  /* 0x00000000003c7805 */ /* 0x000fe2000001ff00 */
        /* <DEDUP_REMOVED lines=28> */
[----:B------:R-:W-:Y:S01]  /*4350*/  FMUL.FTZ R65, R65, 3.2552085031056776643e-05 ;  /* 0x3808888941417820 */ /* 0x000fe20000410000 */
[----:B------:R-:W0:Y:S01]  /*4360*/  LDC.64 R60, c[0x0][0x3f0] ;  /* 0x0000fc00ff3c7b82 */ /* 0x000e220000000a00 */
[----:B------:R-:W-:-:S04]  /*4370*/  FMUL.FTZ R62, R62, 3.2552085031056776643e-05 ;  /* 0x380888893e3e7820 */ /* 0x000fc80000410000 */
        /* <DEDUP_REMOVED lines=32> */
[----:B-1----:R-:W-:Y:S01]  /*4580*/  FADD.FTZ R75, -R202, R191 ;  /* 0x000000bfca4b7221 */ /* 0x002fe20000010100 */
        /* <DEDUP_REMOVED lines=15> */
[----:B------:R-:W-:-:S04]  /*4680*/  IMAD.WIDE.U32 R134, R155, 0x8, R60 ;  /* 0x000000089b867825 */ /* 0x000fc800078e003c */
[C---:B------:R-:W-:Y:S01]  /*4690*/  FMUL.FTZ R74, R144.reuse, R175 ;  /* 0x000000af904a7220 */ /* 0x040fe20000410000 */
[C---:B------:R-:W-:Y:S01]  /*46a0*/  FMUL.FTZ R75, R144.reuse, R75 ;  /* 0x0000004b904b7220 */ /* 0x040fe20000410000 */
[----:B------:R-:W-:Y:S01]  /*46b0*/  FMUL.FTZ R128, R144, R129 ;  /* 0x0000008190807220 */ /* 0x000fe20000410000 */
[----:B------:R-:W-:-:S04]  /*46c0*/  IMAD.WIDE.U32 R136, R157, 0x8, R60 ;  /* 0x000000089d887825 */ /* 0x000fc800078e003c */
[----:B------:R-:W-:Y:S01]  /*46d0*/  FADD.FTZ R209, -R209, R208 ;  /* 0x000000d0d1d17221 */ /* 0x000fe20000010100 */
[C---:B------:R-:W-:Y:S01]  /*46e0*/  FMUL.FTZ R129, R144.reuse, R203 ;  /* 0x000000cb90817220 */ /* 0x040fe20000410000 */
[----:B------:R-:W-:Y:S01]  /*46f0*/  FMUL.FTZ R130, R144, R177 ;  /* 0x000000b190827220 */ /* 0x000fe20000410000 */
[----:B------:R-:W-:-:S04]  /*4700*/  IMAD.WIDE.U32 R138, R159, 0x8, R60 ;  /* 0x000000089f8a7825 */ /* 0x000fc800078e003c */
[----:B------:R-:W-:Y:S01]  /*4710*/  FMUL.FTZ R131, R144, R131 ;  /* 0x0000008390837220 */ /* 0x000fe20000410000 */
[----:B------:R-:W-:Y:S01]  /*4720*/  FADD.FTZ R183, -R220, R183 ;  /* 0x000000b7dcb77221 */ /* 0x000fe20000010100 */
[----:B------:R-:W-:Y:S01]  /*4730*/  FMUL.FTZ R132, R144, R185 ;  /* 0x000000b990847220 */ /* 0x000fe20000410000 */
[----:B------:R-:W-:-:S04]  /*4740*/  IMAD.WIDE.U32 R140, R161, 0x8, R60 ;  /* 0x00000008a18c7825 */ /* 0x000fc800078e003c */
[----:B------:R-:W-:Y:S01]  /*4750*/  FADD.FTZ R189, -R210, R189 ;  /* 0x000000bdd2bd7221 */ /* 0x000fe20000010100 */
        /* <DEDUP_REMOVED lines=11> */
[----:B------:R-:W-:Y:S01]  /*4810*/  FMUL.FTZ R149, R144, R199 ;  /* 0x000000c790957220 */ /* 0x000fe20000410000 */
[----:B------:R-:W-:Y:S01]  /*4820*/  FADD.FTZ R213, -R213, R168 ;  /* 0x000000a8d5d57221 */ /* 0x000fe20000010100 */
[----:B------:R-:W-:Y:S01]  /*4830*/  FADD.FTZ R231, -R214, R231 ;  /* 0x000000e7d6e77221 */ /* 0x000fe20000010100 */
[----:B------:R-:W-:-:S04]  /*4840*/  IMAD.WIDE.U32 R70, R151, 0x8, R60 ;  /* 0x0000000897467825 */ /* 0x000fc800078e003c */
[----:B------:R-:W-:Y:S01]  /*4850*/  FMUL.FTZ R151, R144, R209 ;  /* 0x000000d190977220 */ /* 0x000fe20000410000 */
[----:B------:R-:W-:Y:S01]  /*4860*/  FADD.FTZ R215, -R215, R170 ;  /* 0x000000aad7d77221 */ /* 0x000fe20000010100 */
[----:B------:R-:W-:Y:S01]  /*4870*/  FADD.FTZ R221, -R218, R221 ;  /* 0x000000dddadd7221 */ /* 0x000fe20000010100 */
[----:B------:R-:W-:-:S04]  /*4880*/  IMAD.WIDE.U32 R72, R153, 0x8, R60 ;  /* 0x0000000899487825 */ /* 0x000fc800078e003c */
[----:B------:R-:W-:Y:S01]  /*4890*/  FMUL.FTZ R153, R144, R219 ;  /* 0x000000db90997220 */ /* 0x000fe20000410000 */
[----:B------:R-:W-:Y:S01]  /*48a0*/  FADD.FTZ R217, -R217, R172 ;  /* 0x000000acd9d97221 */ /* 0x000fe20000010100 */
[----:B------:R-:W-:-:S04]  /*48b0*/  IMAD.WIDE.U32 R146, R163, 0x8, R60 ;  /* 0x00000008a3927825 */ /* 0x000fc800078e003c */
[----:B------:R-:W-:-:S04]  /*48c0*/  IMAD.WIDE.U32 R154, R165, 0x8, R60 ;  /* 0x00000008a59a7825 */ /* 0x000fc800078e003c */
[----:B------:R-:W-:-:S04]  /*48d0*/  IMAD.WIDE.U32 R156, R167, 0x8, R60 ;  /* 0x00000008a79c7825 */ /* 0x000fc800078e003c */
[----:B------:R-:W-:-:S04]  /*48e0*/  IMAD.WIDE.U32 R158, R169, 0x8, R60 ;  /* 0x00000008a99e7825 */ /* 0x000fc800078e003c */
[----:B------:R-:W-:-:S04]  /*48f0*/  IMAD.WIDE.U32 R160, R171, 0x8, R60 ;  /* 0x00000008aba07825 */ /* 0x000fc800078e003c */
[C---:B------:R-:W-:Y:S01]  /*4900*/  FMUL.FTZ R60, R144.reuse, R133 ;  /* 0x00000085903c7220 */ /* 0x040fe20000410000 */
[C---:B------:R-:W-:Y:S01]  /*4910*/  FMUL.FTZ R61, R144.reuse, R207 ;  /* 0x000000cf903d7220 */ /* 0x040fe20000410000 */
[----:B------:R-:W-:-:S04]  /*4920*/  FMUL.FTZ R133, R144, R205 ;  /* 0x000000cd90857220 */ /* 0x000fc80000410000 */
[----:B------:R0:W-:Y:S04]  /*4930*/  STG.E.64 desc[UR4][R62.64], R60 ;  /* 0x0000003c3e007986 */ /* 0x0001e8000c101b04 */
[----:B------:R1:W-:Y:S04]  /*4940*/  STG.E.64 desc[UR4][R64.64], R74 ;  /* 0x0000004a40007986 */ /* 0x0003e8000c101b04 */
[----:B------:R2:W-:Y:S04]  /*4950*/  STG.E.64 desc[UR4][R66.64], R128 ;  /* 0x0000008042007986 */ /* 0x0005e8000c101b04 */
[----:B------:R3:W-:Y:S01]  /*4960*/  STG.E.64 desc[UR4][R68.64], R130 ;  /* 0x0000008244007986 */ /* 0x0007e2000c101b04 */
[C---:B0-----:R-:W-:Y:S01]  /*4970*/  FMUL.FTZ R60, R144.reuse, R191 ;  /* 0x000000bf903c7220 */ /* 0x041fe20000410000 */
[----:B------:R-:W-:-:S02]  /*4980*/  FMUL.FTZ R61, R144, R183 ;  /* 0x000000b7903d7220 */ /* 0x000fc40000410000 */
[----:B------:R0:W-:Y:S01]  /*4990*/  STG.E.64 desc[UR4][R70.64], R132 ;  /* 0x0000008446007986 */ /* 0x0001e2000c101b04 */
[C---:B------:R-:W-:Y:S01]  /*49a0*/  FMUL.FTZ R62, R144.reuse, R189 ;  /* 0x000000bd903e7220 */ /* 0x040fe20000410000 */
[C---:B------:R-:W-:Y:S01]  /*49b0*/  FMUL.FTZ R63, R144.reuse, R193 ;  /* 0x000000c1903f7220 */ /* 0x040fe20000410000 */
[C---:B-1----:R-:W-:Y:S01]  /*49c0*/  FMUL.FTZ R64, R144.reuse, R211 ;  /* 0x000000d390407220 */ /* 0x042fe20000410000 */
[----:B------:R-:W-:Y:S01]  /*49d0*/  STG.E.64 desc[UR4][R72.64], R148 ;  /* 0x0000009448007986 */ /* 0x000fe2000c101b04 */
[C---:B------:R-:W-:Y:S01]  /*49e0*/  FMUL.FTZ R65, R144.reuse, R223 ;  /* 0x000000df90417220 */ /* 0x040fe20000410000 */
[C---:B--2---:R-:W-:Y:S01]  /*49f0*/  FMUL.FTZ R66, R144.reuse, R197 ;  /* 0x000000c590427220 */ /* 0x044fe20000410000 */
[C---:B------:R-:W-:Y:S01]  /*4a00*/  FMUL.FTZ R67, R144.reuse, R227 ;  /* 0x000000e390437220 */ /* 0x040fe20000410000 */
[----:B------:R-:W-:Y:S01]  /*4a10*/  STG.E.64 desc[UR4][R134.64], R150 ;  /* 0x0000009686007986 */ /* 0x000fe2000c101b04 */
[C---:B---3--:R-:W-:Y:S01]  /*4a20*/  FMUL.FTZ R68, R144.reuse, R213 ;  /* 0x000000d590447220 */ /* 0x048fe20000410000 */
[----:B------:R-:W-:-:S02]  /*4a30*/  FMUL.FTZ R69, R144, R231 ;  /* 0x000000e790457220 */ /* 0x000fc40000410000 */
[----:B------:R-:W-:Y:S01]  /*4a40*/  STG.E.64 desc[UR4][R136.64], R152 ;  /* 0x0000009888007986 */ /* 0x000fe2000c101b04 */
[C---:B0-----:R-:W-:Y:S01]  /*4a50*/  FMUL.FTZ R70, R144.reuse, R215 ;  /* 0x000000d790467220 */ /* 0x041fe20000410000 */
[C---:B------:R-:W-:Y:S02]  /*4a60*/  FMUL.FTZ R71, R144.reuse, R221 ;  /* 0x000000dd90477220 */ /* 0x040fe40000410000 */
[----:B------:R0:W-:Y:S04]  /*4a70*/  STG.E.64 desc[UR4][R138.64], R60 ;  /* 0x0000003c8a007986 */ /* 0x0001e8000c101b04 */
[----:B------:R1:W-:Y:S04]  /*4a80*/  STG.E.64 desc[UR4][R140.64], R62 ;  /* 0x0000003e8c007986 */ /* 0x0003e8000c101b04 */
[----:B------:R1:W-:Y:S04]  /*4a90*/  STG.E.64 desc[UR4][R146.64], R64 ;  /* 0x0000004092007986 */ /* 0x0003e8000c101b04 */
[----:B------:R1:W-:Y:S01]  /*4aa0*/  STG.E.64 desc[UR4][R154.64], R66 ;  /* 0x000000429a007986 */ /* 0x0003e2000c101b04 */
[C---:B0-----:R-:W-:Y:S01]  /*4ab0*/  FMUL.FTZ R60, R144.reuse, R217 ;  /* 0x000000d9903c7220 */ /* 0x041fe20000410000 */
[----:B------:R-:W-:-:S02]  /*4ac0*/  FMUL.FTZ R61, R144, R225 ;  /* 0x000000e1903d7220 */ /* 0x000fc40000410000 */
[----:B------:R1:W-:Y:S04]  /*4ad0*/  STG.E.64 desc[UR4][R156.64], R68 ;  /* 0x000000449c007986 */ /* 0x0003e8000c101b04 */
[----:B------:R1:W-:Y:S04]  /*4ae0*/  STG.E.64 desc[UR4][R158.64], R70 ;  /* 0x000000469e007986 */ /* 0x0003e8000c101b04 */
[----:B------:R1:W-:Y:S01]  /*4af0*/  STG.E.64 desc[UR4][R160.64], R60 ;  /* 0x0000003ca0007986 */ /* 0x0003e2000c101b04 */
        /* <DEDUP_REMOVED lines=45> */
[----:B------:R-:W-:-:S07]  /*4dd0*/  MOV R124, R126 ;  /* 0x0000007e007c7202 */ /* 0x000fce0000000f00 */
.L_x_471:
[----:B------:R-:W1:Y:S01]  /*4de0*/  LDC.64 R84, c[0x0][0x3e0] ;  /* 0x0000f800ff547b82 */ /* 0x000e620000000a00 */
[----:B------:R-:W-:-:S05]  /*4df0*/  IMAD R173, R173, 0x3c00, R2 ;  /* 0x00003c00adad7824 */ /* 0x000fca00078e0202 */
[C---:B-----5:R-:W-:Y:S02]  /*4e00*/  IADD3 R7, PT, PT, R173.reuse, 0x400, RZ ;  /* 0x00000400ad077810 */ /* 0x060fe40007ffe0ff */
[----:B------:R-:W2:Y:S01]  /*4e10*/  LDC.64 R86, c[0x0][0x3e8] ;  /* 0x0000fa00ff567b82 */ /* 0x000ea20000000a00 */
[C---:B------:R-:W-:Y:S02]  /*4e20*/  IADD3 R11, PT, PT, R173.reuse, 0x800, RZ ;  /* 0x00000800ad0b7810 */ /* 0x040fe40007ffe0ff */
[C---:B------:R-:W-:Y:S02]  /*4e30*/  IADD3 R15, PT, PT, R173.reuse, 0xc00, RZ ;  /* 0x00000c00ad0f7810 */ /* 0x040fe40007ffe0ff */
[C---:B------:R-:W-:Y:S02]  /*4e40*/  IADD3 R19, PT, PT, R173.reuse, 0x1000, RZ ;  /* 0x00001000ad137810 */ /* 0x040fe40007ffe0ff */
[C---:B0-----:R-:W-:Y:S02]  /*4e50*/  IADD3 R23, PT, PT, R173.reuse, 0x1400, RZ ;  /* 0x00001400ad177810 */ /* 0x041fe40007ffe0ff */
[----:B------:R-:W-:-:S02]  /*4e60*/  IADD3 R27, PT, PT, R173, 0x1800, RZ ;  /* 0x00001800ad1b7810 */ /* 0x000fc40007ffe0ff */
[C---:B------:R-:W-:Y:S02]  /*4e70*/  IADD3 R31, PT, PT, R173.reuse, 0x1c00, RZ ;  /* 0x00001c00ad1f7810 */ /* 0x040fe40007ffe0ff */
[C---:B------:R-:W-:Y:S02]  /*4e80*/  IADD3 R35, PT, PT, R173.reuse, 0x2000, RZ ;  /* 0x00002000ad237810 */ /* 0x040fe40007ffe0ff */
[C---:B------:R-:W-:Y:S01]  /*4e90*/  IADD3 R67, PT, PT, R173.reuse, 0x2400, RZ ;  /* 0x00002400ad437810 */ /* 0x040fe20007ffe0ff */
[C-C-:B-1----:R-:W-:Y:S01]  /*4ea0*/  IMAD.WIDE.U32 R2, R173.reuse, 0x8, R84.reuse ;  /* 0x00000008ad027825 */ /* 0x142fe200078e0054 */
[C---:B------:R-:W-:Y:S02]  /*4eb0*/  IADD3 R71, PT, PT, R173.reuse, 0x2800, RZ ;  /* 0x00002800ad477810 */ /* 0x040fe40007ffe0ff */
[----:B------:R-:W-:Y:S01]  /*4ec0*/  IADD3 R75, PT, PT, R173, 0x2c00, RZ ;  /* 0x00002c00ad4b7810 */ /* 0x000fe20007ffe0ff */
[----:B------:R-:W-:Y:S01]  /*4ed0*/  IMAD.WIDE.U32 R4, R7, 0x8, R84 ;  /* 0x0000000807047825 */ /* 0x000fe200078e0054 */
[----:B------:R0:W-:Y:S01]  /*4ee0*/  STG.E.64 desc[UR4][R2.64], R64 ;  /* 0x0000004002007986 */ /* 0x0001e2000c101b04 */
[----:B------:R-:W-:-:S02]  /*4ef0*/  IADD3 R79, PT, PT, R173, 0x3000, RZ ;  /* 0x00003000ad4f7810 */ /* 0x000fc40007ffe0ff */
[----:B--2---:R-:W-:Y:S01]  /*4f00*/  IMAD.WIDE.U32 R6, R7, 0x8, R86 ;  /* 0x0000000807067825 */ /* 0x004fe200078e0056 */
[C---:B------:R-:W-:Y:S02]  /*4f10*/  IADD3 R83, PT, PT, R173.reuse, 0x3400, RZ ;  /* 0x00003400ad537810 */ /* 0x040fe40007ffe0ff */
[----:B------:R-:W-:Y:S01]  /*4f20*/  IADD3 R89, PT, PT, R173, 0x3800, RZ ;  /* 0x00003800ad597810 */ /* 0x000fe20007ffe0ff */
[----:B------:R-:W-:-:S04]  /*4f30*/  IMAD.WIDE.U32 R8, R11, 0x8, R84 ;  /* 0x000000080b087825 */ /* 0x000fc800078e0054 */
[----:B------:R-:W-:-:S04]  /*4f40*/  IMAD.WIDE.U32 R10, R11, 0x8, R86 ;  /* 0x000000080b0a7825 */ /* 0x000fc800078e0056 */
[----:B0-----:R-:W-:-:S04]  /*4f50*/  IMAD.WIDE.U32 R2, R173, 0x8, R86 ;  /* 0x00000008ad027825 */ /* 0x001fc800078e0056 */
[C---:B------:R-:W-:Y:S01]  /*4f60*/  IMAD.WIDE.U32 R12, R15.reuse, 0x8, R84 ;  /* 0x000000080f0c7825 */ /* 0x040fe200078e0054 */
[----:B------:R-:W-:Y:S03]  /*4f70*/  STG.E.64 desc[UR4][R2.64], R124 ;  /* 0x0000007c02007986 */ /* 0x000fe6000c101b04 */
[----:B------:R-:W-:Y:S01]  /*4f80*/  IMAD.WIDE.U32 R14, R15, 0x8, R86 ;  /* 0x000000080f0e7825 */ /* 0x000fe200078e0056 */
[----:B------:R-:W-:Y:S03]  /*4f90*/  STG.E.64 desc[UR4][R4.64], R36 ;  /* 0x0000002404007986 */ /* 0x000fe6000c101b04 */
        /* <DEDUP_REMOVED lines=43> */
[----:B------:R-:W-:Y:S04]  /*5250*/  STG.E.64 desc[UR4][R76.64], R58 ;  /* 0x0000003a4c007986 */ /* 0x000fe8000c101b04 */
[----:B------:R-:W-:Y:S04]  /*5260*/  STG.E.64 desc[UR4][R78.64], R100 ;  /* 0x000000644e007986 */ /* 0x000fe8000c101b04 */
[----:B------:R-:W-:Y:S04]  /*5270*/  STG.E.64 desc[UR4][R80.64], R60 ;  /* 0x0000003c50007986 */ /* 0x000fe8000c101b04 */
[----:B------:R-:W-:Y:S04]  /*5280*/  STG.E.64 desc[UR4][R82.64], R98 ;  /* 0x0000006252007986 */ /* 0x000fe8000c101b04 */
[----:B------:R-:W-:Y:S04]  /*5290*/  STG.E.64 desc[UR4][R84.64], R62 ;  /* 0x0000003e54007986 */ /* 0x000fe8000c101b04 */
[----:B------:R-:W-:Y:S01]  /*52a0*/  STG.E.64 desc[UR4][R86.64], R96 ;  /* 0x0000006056007986 */ /* 0x000fe2000c101b04 */
[----:B------:R-:W-:Y:S05]  /*52b0*/  EXIT ;  /* 0x000000000000794d */ /* 0x000fea0003800000 */
.L_x_481:
        /* <DEDUP_REMOVED lines=12> */
.L_x_3018:


//--------------------- .text._ZN10layer_norm22ln_bwd_finalize_kernelINS_22Kernel_traits_finalizeILj30720E13__nv_bfloat16S2_S2_fjLj1024ELj4ENS_18Kernel_traits_baseILj30720ES2_S2_S2_fjLj1024EEEEEEEvNS_9BwdParamsE --------------------------
	.section	.text._ZN10layer_norm22ln_bwd_finalize_kernelINS_22Kernel_traits_finalizeILj30720E13__nv_bfloat16S2_S2_fjLj1024ELj4ENS_18Kernel_traits_baseILj30720ES2_S2_S2_fjLj1024EEEEEEEvNS_9BwdParamsE,"ax",@progbits
	.align	128
        .global         _ZN10layer_norm22ln_bwd_finalize_kernelINS_22Kernel_traits_finalizeILj30720E13__nv_bfloat16S2_S2_fjLj1024ELj4ENS_18Kernel_traits_baseILj30720ES2_S2_S2_fjLj1024EEEEEEEvNS_9BwdParamsE
        .type           _ZN10layer_norm22ln_bwd_finalize_kernelINS_22Kernel_traits_finalizeILj30720E13__nv_bfloat16S2_S2_fjLj1024ELj4ENS_18Kernel_traits_baseILj30720ES2_S2_S2_fjLj1024EEEEEEEvNS_9BwdParamsE,@function
        .size           _ZN10layer_norm22ln_bwd_finalize_kernelINS_22Kernel_traits_finalizeILj30720E13__nv_bfloat16S2_S2_fjLj1024ELj4ENS_18Kernel_traits_baseILj30720ES2_S2_S2_fjLj1024EEEEEEEvNS_9BwdParamsE,(.L_x_3019 - _ZN10layer_norm22ln_bwd_finalize_kernelINS_22Kernel_traits_finalizeILj30720E13__nv_bfloat16S2_S2_fjLj1024ELj4ENS_18Kernel_traits_baseILj30720ES2_S2_S2_fjLj1024EEEEEEEvNS_9BwdParamsE)
        .other          _ZN10layer_norm22ln_bwd_finalize_kernelINS_22Kernel_traits_finalizeILj30720E13__nv_bfloat16S2_S2_fjLj1024ELj4ENS_18Kernel_traits_baseILj30720ES2_S2_S2_fjLj1024EEEEEEEvNS_9BwdParamsE,@"STO_CUDA_ENTRY STV_DEFAULT"
_ZN10layer_norm22ln_bwd_finalize_kernelINS_22Kernel_traits_finalizeILj30720E13__nv_bfloat16S2_S2_fjLj1024ELj4ENS_18Kernel_traits_baseILj30720ES2_S2_S2_fjLj1024EEEEEEEvNS_9BwdParamsE:
.text._ZN10layer_norm22ln_bwd_finalize_kernelINS_22Kernel_traits_finalizeILj30720E13__nv_bfloat16S2_S2_fjLj1024ELj4ENS_18Kernel_traits_baseILj30720ES2_S2_S2_fjLj1024EEEEEEEvNS_9BwdParamsE:
        /* <DEDUP_REMOVED lines=37> */
.L_x_486:
        /* <DEDUP_REMOVED lines=118> */
.L_x_485:
[----:B------:R-:W-:Y:S05]  /*09b0*/  BSYNC.RECONVERGENT B1 ;  /* 0x0000000000017941 */ /* 0x000fea0003800200 */
.L_x_484:
        /* <DEDUP_REMOVED lines=65> */
.L_x_488:
[----:B------:R-:W-:Y:S05]  /*0dd0*/  BSYNC.RECONVERGENT B1 ;  /* 0x0000000000017941 */ /* 0x000fea0003800200 */
.L_x_487:
        /* <DEDUP_REMOVED lines=37> */
.L_x_490:
[----:B------:R-:W-:Y:S05]  /*1030*/  BSYNC.RECONVERGENT B1 ;  /* 0x0000000000017941 */ /* 0x000fea0003800200 */
.L_x_489:
[----:B------:R-:W-:Y:S05]  /*1040*/  @!P1 BRA `(.L_x_483) ;  /* 0x00000000003c9947 */ /* 0x000fea0003800000 */
[----:B------:R-:W0:Y:S01]  /*1050*/  LDC.64 R6, c[0x0][0x3e0] ;  /* 0x0000f800ff067b82 */ /* 0x000e220000000a00 */
[----:B------:R-:W-:Y:S01]  /*1060*/  IMAD R2, R15, 0x7800, R11 ;  /* 0x000078000f027824 */ /* 0x000fe200078e020b */
[----:B------:R-:W-:-:S04]  /*1070*/  IADD3 R24, PT, PT, -R24, RZ, RZ ;  /* 0x000000ff18187210 */ /* 0x000fc80007ffe1ff */
[----:B------:R-:W-:Y:S02]  /*1080*/  IADD3 R11, PT, PT, R13, R2, RZ ;  /* 0x000000020d0b7210 */ /* 0x000fe40007ffe0ff */
[----:B------:R-:W1:Y:S05]  /*1090*/  LDC.64 R8, c[0x0][0x3e8] ;  /* 0x0000fa00ff087b82 */ /* 0x000e6a0000000a00 */
.L_x_491:
        /* <DEDUP_REMOVED lines=10> */
.L_x_483:
[----:B------:R-:W-:Y:S05]  /*1140*/  BSYNC.RECONVERGENT B0 ;  /* 0x0000000000007941 */ /* 0x000fea0003800200 */
.L_x_482:
        /* <DEDUP_REMOVED lines=55> */
.L_x_492:
        /* <DEDUP_REMOVED lines=12> */
.L_x_3019:


//--------------------- .text._ZN10layer_norm13ln_bwd_kernelINS_13Kernel_traitsI13__nv_bfloat16S2_S2_fjLj30720ELj4ELj1ELj8ELj4ENS_18Kernel_traits_baseILj30720ES2_S2_S2_fjLj256EEEEEEEvNS_9BwdParamsE --------------------------
	.section	.text._ZN10layer_norm13ln_bwd_kernelINS_13Kernel_traitsI13__nv_bfloat16S2_S2_fjLj30720ELj4ELj1ELj8ELj4ENS_18Kernel_traits_baseILj30720ES2_S2_S2_fjLj256EEEEEEEvNS_9BwdParamsE,"ax",@progbits
	.align	128
        .global         _ZN10layer_norm13ln_bwd_kernelINS_13Kernel_traitsI13__nv_bfloat16S2_S2_fjLj30720ELj4ELj1ELj8ELj4ENS_18Kernel_traits_baseILj30720ES2_S2_S2_fjLj256EEEEEEEvNS_9BwdParamsE
        .type           _ZN10layer_norm13ln_bwd_kernelINS_13Kernel_traitsI13__nv_bfloat16S2_S2_fjLj30720ELj4ELj1ELj8ELj4ENS_18Kernel_traits_baseILj30720ES2_S2_S2_fjLj256EEEEEEEvNS_9BwdParamsE,@function
        .size           _ZN10layer_norm13ln_bwd_kernelINS_13Kernel_traitsI13__nv_bfloat16S2_S2_fjLj30720ELj4ELj1ELj8ELj4ENS_18Kernel_traits_baseILj30720ES2_S2_S2_fjLj256EEEEEEEvNS_9BwdParamsE,(.L_x_3020 - _ZN10layer_norm13ln_bwd_kernelINS_13Kernel_traitsI13__nv_bfloat16S2_S2_fjLj30720ELj4ELj1ELj8ELj4ENS_18Kernel_traits_baseILj30720ES2_S2_S2_fjLj256EEEEEEEvNS_9BwdParamsE)
        .other          _ZN10layer_norm13ln_bwd_kernelINS_13Kernel_traitsI13__nv_bfloat16S2_S2_fjLj30720ELj4ELj1ELj8ELj4ENS_18Kernel_traits_baseILj30720ES2_S2_S2_fjLj256EEEEEEEvNS_9BwdParamsE,@"STO_CUDA_ENTRY STV_DEFAULT"
_ZN10layer_norm13ln_bwd_kernelINS_13Kernel_traitsI13__nv_bfloat16S2_S2_fjLj30720ELj4ELj1ELj8ELj4ENS_18Kernel_traits_baseILj30720ES2_S2_S2_fjLj256EEEEEEEvNS_9BwdParamsE:
.text._ZN10layer_norm13ln_bwd_kernelINS_13Kernel_traitsI13__nv_bfloat16S2_S2_fjLj30720ELj4ELj1ELj8ELj4ENS_18Kernel_traits_baseILj30720ES2_S2_S2_fjLj256EEEEEEEvNS_9BwdParamsE:
[----:B------:R-:W-:Y:S01]  /*0000*/  LDC R1, c[0x0][0x37c] ;  /* 0x0000df00ff017b82 */ /* 0x000fe20000000800 */
[----:B------:R-:W0:Y:S07]  /*0010*/  S2R R0, SR_TID.X ;  /* 0x0000000000007919 */ /* 0x000e2e0000002100 */
[----:B------:R-:W1:Y:S01]  /*0020*/  S2UR UR5, SR_CTAID.X ;  /* 0x00000000000579c3 */ /* 0x000e620000002500 */
[----:B------:R-:W2:Y:S01]  /*0030*/  LDCU.64 UR6, c[0x0][0x398] ;  /* 0x00007300ff0677ac */ /* 0x000ea20008000a00 */
[----:B------:R-:W3:Y:S01]  /*0040*/  LDCU.64 UR14, c[0x0][0x358] ;  /* 0x00006b00ff0e77ac */ /* 0x000ee20008000a00 */
[----:B--2---:R-:W-:-:S04]  /*0050*/  UISETP.NE.U32.AND UP0, UPT, UR6, URZ, UPT ;  /* 0x000000ff0600728c */ /* 0x004fc8000bf05070 */
[----:B------:R-:W-:Y:S02]  /*0060*/  UISETP.NE.AND.EX UP0, UPT, UR7, URZ, UPT, UP0 ;  /* 0x000000ff0700728c */ /* 0x000fe4000bf05300 */
[----:B-1----:R-:W-:Y:S02]  /*0070*/  USHF.L.U32 UR4, UR5, 0x8, URZ ;  /* 0x0000000805047899 */ /* 0x002fe400080006ff */
[----:B------:R-:W-:Y:S02]  /*0080*/  ULOP3.LUT UR12, UR5, 0x3, URZ, 0xc0, !UPT ;  /* 0x00000003050c7892 */ /* 0x000fe4000f8ec0ff */
[----:B------:R-:W-:Y:S01]  /*0090*/  USHF.R.U32.HI UR5, URZ, 0x2, UR5 ;  /* 0x00000002ff057899 */ /* 0x000fe20008011605 */
[----:B0-----:R-:W-:Y:S02]  /*00a0*/  LOP3.LUT R2, R0, 0xff, RZ, 0xc0, !PT ;  /* 0x000000ff00027812 */ /* 0x001fe400078ec0ff */
[----:B------:R-:W-:-:S04]  /*00b0*/  MOV R3, UR4 ;  /* 0x0000000400037c02 */ /* 0x000fc80008000f00 */
[----:B------:R-:W-:Y:S01]  /*00c0*/  UMOV UR10, UR5 ;  /* 0x00000005000a7c82 */ /* 0x000fe20008000000 */
[----:B------:R-:W-:Y:S02]  /*00d0*/  LOP3.LUT R2, R2, 0x300, R3, 0xf8, !PT ;  /* 0x0000030002027812 */ /* 0x000fe400078ef803 */
        /* <DEDUP_REMOVED lines=37> */
.L_x_493:
        /* <DEDUP_REMOVED lines=17> */
.L_x_494:
        /* <DEDUP_REMOVED lines=32> */
[----:B------:R-:W-:Y:S06]  /*0640*/  BRA.U UP0, `(.L_x_495) ;  /* 0x0000004900d47547 */ /* 0x000fec000b800000 */
[----:B------:R-:W-:Y:S02]  /*0650*/  PLOP3.LUT P1, PT, PT, PT, PT, 0x8, 0x80 ;  /* 0x000000000080781c */ /* 0x000fe40003f2e170 */
[----:B------:R-:W-:Y:S02]  /*0660*/  CS2R R48, SRZ ;  /* 0x0000000000307805 */ /* 0x000fe4000001ff00 */
[----:B--2--5:R-:W-:Y:S02]  /*0670*/  PRMT R34, R18, 0x7632, R34 ;  /* 0x0000763212227816 */ /* 0x024fe40000000022 */
        /* <DEDUP_REMOVED lines=42> */
[----:B------:R-:W-:Y:S01]  /*0920*/  PRMT R124, R33, 0x7632, R124 ;  /* 0x00007632217c7816 */ /* 0x000fe2000000007c */
[----:B------:R-:W-:Y:S01]  /*0930*/  UMOV UR4, URZ ;  /* 0x000000ff00047c82 */ /* 0x000fe20008000000 */
[----:B------:R-:W-:Y:S02]  /*0940*/  PRMT R125, R32, 0x7632, R125 ;  /* 0x00007632207d7816 */ /* 0x000fe4000000007d */
[----:B------:R-:W-:-:S07]  /*0950*/  PRMT R126, R31, 0x7632, R126 ;  /* 0x000076321f7e7816 */ /* 0x000fce000000007e */
.L_x_504:
[----:B-1----:R-:W1:Y:S01]  /*0960*/  LDCU.64 UR6, c[0x0][0x398] ;  /* 0x00007300ff0677ac */ /* 0x002e620008000a00 */
[----:B------:R-:W2:Y:S01]  /*0970*/  LDCU.64 UR8, c[0x0][0x3a8] ;  /* 0x00007500ff0877ac */ /* 0x000ea20008000a00 */
[----:B-1----:R-:W-:-:S04]  /*0980*/  UISETP.NE.U32.AND UP0, UPT, UR6, URZ, UPT ;  /* 0x000000ff0600728c */ /* 0x002fc8000bf05070 */
[----:B------:R-:W-:Y:S02]  /*0990*/  UISETP.NE.AND.EX UP0, UPT, UR7, URZ, UPT, UP0 ;  /* 0x000000ff0700728c */ /* 0x000fe4000bf05300 */
[----:B--2---:R-:W-:-:S04]  /*09a0*/  UIMAD.WIDE UR8, UR10, 0x4, UR8 ;  /* 0x000000040a0878a5 */ /* 0x004fc8000f8e0208 */
[----:B------:R-:W-:Y:S02]  /*09b0*/  PLOP3.LUT P0, PT, PT, PT, UP0, 0x80, 0x8 ;  /* 0x000000000008781c */ /* 0x000fe40003f0f008 */
[----:B------:R-:W-:Y:S02]  /*09c0*/  MOV R62, UR8 ;  /* 0x00000008003e7c02 */ /* 0x000fe40008000f00 */
[----:B------:R-:W-:Y:S01]  /*09d0*/  MOV R63, UR9 ;  /* 0x00000009003f7c02 */ /* 0x000fe20008000f00 */
[----:B------:R-:W1:Y:S04]  /*09e0*/  @!UP0 LDCU.64 UR6, c[0x0][0x3a0] ;  /* 0x00007400ff0687ac */ /* 0x000e680008000a00 */
[----:B------:R-:W2:Y:S01]  /*09f0*/  LDG.E R62, desc[UR14][R62.64] ;  /* 0x0000000e3e3e7981 */ /* 0x000ea2000c1e1900 */
[----:B-1----:R-:W-:-:S06]  /*0a00*/  @!UP0 UIMAD.WIDE UR6, UR10, 0x4, UR6 ;  /* 0x000000040a0688a5 */ /* 0x002fcc000f8e0206 */
[----:B------:R-:W-:Y:S02]  /*0a10*/  MOV R60, UR6 ;  /* 0x00000006003c7c02 */ /* 0x000fe40008000f00 */
[----:B------:R-:W-:-:S05]  /*0a20*/  MOV R61, UR7 ;  /* 0x00000007003d7c02 */ /* 0x000fca0008000f00 */
[----:B------:R-:W3:Y:S01]  /*0a30*/  @!P0 LDG.E R60, desc[UR14][R60.64] ;  /* 0x0000000e3c3c8981 */ /* 0x000ee2000c1e1900 */
[----:B------:R-:W-:Y:S01]  /*0a40*/  UMOV UR5, URZ ;  /* 0x000000ff00057c82 */ /* 0x000fe20008000000 */
[----:B------:R-:W-:-:S05]  /*0a50*/  MOV R145, UR10 ;  /* 0x0000000a00917c02 */ /* 0x000fca0008000f00 */
[----:B------:R-:W-:Y:S01]  /*0a60*/  IMAD R145, R145, 0x3c00, R2 ;  /* 0x00003c0091917824 */ /* 0x000fe200078e0202 */
[----:B--2---:R-:W-:Y:S02]  /*0a70*/  R2UR UR16, R62 ;  /* 0x000000003e1072ca */ /* 0x004fe400000e0000 */
[----:B---3--:R-:W-:Y:S01]  /*0a80*/  @!P0 R2UR UR5, R60 ;  /* 0x000000003c0582ca */ /* 0x008fe200000e0000 */
[----:B------:R-:W-:-:S14]  /*0a90*/  BRA.U UP0, `(.L_x_496) ;  /* 0x0000000500347547 */ /* 0x000fdc000b800000 */
[----:B------:R-:W1:Y:S01]  /*0aa0*/  LDC.64 R70, c[0x0][0x3d8] ;  /* 0x0000f600ff467b82 */ /* 0x000e620000000a00 */
        /* <DEDUP_REMOVED lines=12> */
[----:B------:R-:W-:Y:S01]  /*0b70*/  IADD3 R141, PT, PT, R145, 0x3400, RZ ;  /* 0x00003400918d7810 */ /* 0x000fe20007ffe0ff */
[----:B------:R1:W5:Y:S02]  /*0b80*/  LDG.E R138, desc[UR14][R138.64] ;  /* 0x0000000e8a8a7981 */ /* 0x000364000c1e1900 */
[--C-:B------:R-:W-:Y:S02]  /*0b90*/  IMAD.WIDE.U32 R64, R157, 0x4, R70.reuse ;  /* 0x000000049d407825 */ /* 0x100fe400078e0046 */
[----:B------:R3:W5:Y:S02]  /*0ba0*/  LDG.E R130, desc[UR14][R62.64] ;  /* 0x0000000e3e827981 */ /* 0x000764000c1e1900 */
[--C-:B------:R-:W-:Y:S02]  /*0bb0*/  IMAD.WIDE.U32 R134, R155, 0x4, R70.reuse ;  /* 0x000000049b867825 */ /* 0x100fe400078e0046 */
[----:B------:R4:W5:Y:S02]  /*0bc0*/  LDG.E R132, desc[UR14][R64.64] ;  /* 0x0000000e40847981 */ /* 0x000964000c1e1900 */
[--C-:B------:R-:W-:Y:S01]  /*0bd0*/  IMAD.WIDE.U32 R136, R153, 0x4, R70.reuse ;  /* 0x0000000499887825 */ /* 0x100fe200078e0046 */
[----:B-1----:R-:W-:Y:S01]  /*0be0*/  IADD3 R139, PT, PT, R145, 0x3000, RZ ;  /* 0x00003000918b7810 */ /* 0x002fe20007ffe0ff */
[----:B------:R1:W5:Y:S02]  /*0bf0*/  LDG.E R134, desc[UR14][R134.64] ;  /* 0x0000000e86867981 */ /* 0x000364000c1e1900 */
[----:B------:R-:W-:-:S02]  /*0c00*/  IMAD.WIDE.U32 R60, R151, 0x4, R70 ;  /* 0x00000004973c7825 */ /* 0x000fc400078e0046 */
[----:B------:R0:W5:Y:S02]  /*0c10*/  LDG.E R136, desc[UR14][R136.64] ;  /* 0x0000000e88887981 */ /* 0x000164000c1e1900 */
[--C-:B---3--:R-:W-:Y:S01]  /*0c20*/  IMAD.WIDE.U32 R62, R143, 0x4, R70.reuse ;  /* 0x000000048f3e7825 */ /* 0x108fe200078e0046 */
[----:B------:R-:W-:Y:S01]  /*0c30*/  IADD3 R127, PT, PT, R145, 0x3800, RZ ;  /* 0x00003800917f7810 */ /* 0x000fe20007ffe0ff */
[----:B------:R3:W5:Y:S02]  /*0c40*/  LDG.E R140, desc[UR14][R60.64] ;  /* 0x0000000e3c8c7981 */ /* 0x000764000c1e1900 */
[--C-:B----4-:R-:W-:Y:S01]  /*0c50*/  IMAD.WIDE.U32 R64, R129, 0x4, R70.reuse ;  /* 0x0000000481407825 */ /* 0x110fe200078e0046 */
[----:B-1----:R-:W-:Y:S01]  /*0c60*/  IADD3 R135, PT, PT, R145, 0x2800, RZ ;  /* 0x0000280091877810 */ /* 0x002fe20007ffe0ff */
[----:B------:R1:W5:Y:S02]  /*0c70*/  LDG.E R142, desc[UR14][R62.64] ;  /* 0x0000000e3e8e7981 */ /* 0x000364000c1e1900 */
[--C-:B------:R-:W-:Y:S01]  /*0c80*/  IMAD.WIDE.U32 R72, R131, 0x4, R70.reuse ;  /* 0x0000000483487825 */ /* 0x100fe200078e0046 */
[----:B0-----:R-:W-:Y:S01]  /*0c90*/  IADD3 R137, PT, PT, R145, 0x2c00, RZ ;  /* 0x00002c0091897810 */ /* 0x001fe20007ffe0ff */
[----:B------:R0:W5:Y:S02]  /*0ca0*/  LDG.E R150, desc[UR14][R64.64] ;  /* 0x0000000e40967981 */ /* 0x000164000c1e1900 */
[----:B------:R-:W-:-:S02]  /*0cb0*/  IMAD.WIDE.U32 R74, R133, 0x4, R70 ;  /* 0x00000004854a7825 */ /* 0x000fc400078e0046 */
[----:B------:R2:W5:Y:S02]  /*0cc0*/  LDG.E R152, desc[UR14][R72.64] ;  /* 0x0000000e48987981 */ /* 0x000564000c1e1900 */
[--C-:B------:R-:W-:Y:S02]  /*0cd0*/  IMAD.WIDE.U32 R68, R135, 0x4, R70.reuse ;  /* 0x0000000487447825 */ /* 0x100fe400078e0046 */
[----:B------:R4:W5:Y:S02]  /*0ce0*/  LDG.E R154, desc[UR14][R74.64] ;  /* 0x0000000e4a9a7981 */ /* 0x000964000c1e1900 */
[--C-:B---3--:R-:W-:Y:S02]  /*0cf0*/  IMAD.WIDE.U32 R60, R137, 0x4, R70.reuse ;  /* 0x00000004893c7825 */ /* 0x108fe400078e0046 */
[----:B------:R-:W5:Y:S02]  /*0d00*/  LDG.E R156, desc[UR14][R68.64] ;  /* 0x0000000e449c7981 */ /* 0x000f64000c1e1900 */
[----:B-1----:R-:W-:-:S02]  /*0d10*/  IMAD.WIDE.U32 R62, R139, 0x4, R70 ;  /* 0x000000048b3e7825 */ /* 0x002fc400078e0046 */
[----:B------:R1:W5:Y:S02]  /*0d20*/  LDG.E R158, desc[UR14][R60.64] ;  /* 0x0000000e3c9e7981 */ /* 0x000364000c1e1900 */
[----:B0-----:R-:W-:Y:S02]  /*0d30*/  IMAD.WIDE.U32 R64, R141, 0x4, R70 ;  /* 0x000000048d407825 */ /* 0x001fe400078e0046 */
[----:B------:R0:W5:Y:S02]  /*0d40*/  LDG.E R160, desc[UR14][R62.64] ;  /* 0x0000000e3ea07981 */ /* 0x000164000c1e1900 */
[----:B--2---:R-:W-:Y:S02]  /*0d50*/  IMAD.WIDE.U32 R72, R145, 0x4, R66 ;  /* 0x0000000491487825 */ /* 0x004fe400078e0042 */
[----:B------:R2:W5:Y:S02]  /*0d60*/  LDG.E R161, desc[UR14][R64.64] ;  /* 0x0000000e40a17981 */ /* 0x000564000c1e1900 */
[----:B------:R-:W-:-:S02]  /*0d70*/  IMAD.WIDE.U32 R70, R127, 0x4, R70 ;  /* 0x000000047f467825 */ /* 0x000fc400078e0046 */
[----:B------:R-:W5:Y:S02]  /*0d80*/  LDG.E R128, desc[UR14][R72.64] ;  /* 0x0000000e48807981 */ /* 0x000f64000c1e1900 */
[--C-:B----4-:R-:W-:Y:S02]  /*0d90*/  IMAD.WIDE.U32 R74, R159, 0x4, R66.reuse ;  /* 0x000000049f4a7825 */ /* 0x110fe400078e0042 */
[----:B------:R3:W5:Y:S02]  /*0da0*/  LDG.E R190, desc[UR14][R70.64] ;  /* 0x0000000e46be7981 */ /* 0x000764000c1e1900 */
[--C-:B------:R-:W-:Y:S02]  /*0db0*/  IMAD.WIDE.U32 R144, R157, 0x4, R66.reuse ;  /* 0x000000049d907825 */ /* 0x100fe400078e0042 */
[----:B------:R-:W5:Y:S02]  /*0dc0*/  LDG.E R162, desc[UR14][R74.64] ;  /* 0x0000000e4aa27981 */ /* 0x000f64000c1e1900 */
[----:B------:R-:W-:-:S02]  /*0dd0*/  IMAD.WIDE.U32 R146, R155, 0x4, R66 ;  /* 0x000000049b927825 */ /* 0x000fc400078e0042 */
[----:B------:R-:W5:Y:S02]  /*0de0*/  LDG.E R163, desc[UR14][R144.64] ;  /* 0x0000000e90a37981 */ /* 0x000f64000c1e1900 */
[--C-:B------:R-:W-:Y:S02]  /*0df0*/  IMAD.WIDE.U32 R148, R153, 0x4, R66.reuse ;  /* 0x0000000499947825 */ /* 0x100fe400078e0042 */
[----:B------:R4:W5:Y:S02]  /*0e00*/  LDG.E R164, desc[UR14][R146.64] ;  /* 0x0000000e92a47981 */ /* 0x000964000c1e1900 */
[--C-:B-1----:R-:W-:Y:S02]  /*0e10*/  IMAD.WIDE.U32 R60, R151, 0x4, R66.reuse ;  /* 0x00000004973c7825 */ /* 0x102fe400078e0042 */
[----:B------:R1:W5:Y:S02]  /*0e20*/  LDG.E R148, desc[UR14][R148.64] ;  /* 0x0000000e94947981 */ /* 0x000364000c1e1900 */
[----:B0-----:R-:W-:-:S02]  /*0e30*/  IMAD.WIDE.U32 R62, R143, 0x4, R66 ;  /* 0x000000048f3e7825 */ /* 0x001fc400078e0042 */
[----:B------:R1:W5:Y:S02]  /*0e40*/  LDG.E R61, desc[UR14][R60.64] ;  /* 0x0000000e3c3d7981 */ /* 0x000364000c1e1900 */
[--C-:B--2---:R-:W-:Y:S02]  /*0e50*/  IMAD.WIDE.U32 R64, R129, 0x4, R66.reuse ;  /* 0x0000000481407825 */ /* 0x104fe400078e0042 */
[----:B------:R1:W5:Y:S02]  /*0e60*/  LDG.E R165, desc[UR14][R62.64] ;  /* 0x0000000e3ea57981 */ /* 0x000364000c1e1900 */
[--C-:B------:R-:W-:Y:S02]  /*0e70*/  IMAD.WIDE.U32 R68, R131, 0x4, R66.reuse ;  /* 0x0000000483447825 */ /* 0x100fe400078e0042 */
[----:B------:R1:W5:Y:S02]  /*0e80*/  LDG.E R166, desc[UR14][R64.64] ;  /* 0x0000000e40a67981 */ /* 0x000364000c1e1900 */
[----:B---3--:R-:W-:-:S02]  /*0e90*/  IMAD.WIDE.U32 R70, R133, 0x4, R66 ;  /* 0x0000000485467825 */ /* 0x008fc400078e0042 */
[----:B------:R1:W5:Y:S02]  /*0ea0*/  LDG.E R167, desc[UR14][R68.64] ;  /* 0x0000000e44a77981 */ /* 0x000364000c1e1900 */
[--C-:B----4-:R-:W-:Y:S02]  /*0eb0*/  IMAD.WIDE.U32 R146, R135, 0x4, R66.reuse ;  /* 0x0000000487927825 */ /* 0x110fe400078e0042 */
[----:B------:R1:W5:Y:S02]  /*0ec0*/  LDG.E R169, desc[UR14][R70.64] ;  /* 0x0000000e46a97981 */ /* 0x000364000c1e1900 */
[--C-:B------:R-:W-:Y:S02]  /*0ed0*/  IMAD.WIDE.U32 R72, R137, 0x4, R66.reuse ;  /* 0x0000000489487825 */ /* 0x100fe400078e0042 */
[----:B------:R1:W5:Y:S02]  /*0ee0*/  LDG.E R171, desc[UR14][R146.64] ;  /* 0x0000000e92ab7981 */ /* 0x000364000c1e1900 */
[----:B------:R-:W-:-:S02]  /*0ef0*/  IMAD.WIDE.U32 R74, R139, 0x4, R66 ;  /* 0x000000048b4a7825 */ /* 0x000fc400078e0042 */
[----:B------:R1:W5:Y:S02]  /*0f00*/  LDG.E R176, desc[UR14][R72.64] ;  /* 0x0000000e48b07981 */ /* 0x000364000c1e1900 */
[--C-:B------:R-:W-:Y:S02]  /*0f10*/  IMAD.WIDE.U32 R144, R141, 0x4, R66.reuse ;  /* 0x000000048d907825 */ /* 0x100fe400078e0042 */
[----:B------:R1:W5:Y:S02]  /*0f20*/  LDG.E R178, desc[UR14][R74.64] ;  /* 0x0000000e4ab27981 */ /* 0x000364000c1e1900 */
[----:B------:R-:W-:Y:S02]  /*0f30*/  IMAD.WIDE.U32 R66, R127, 0x4, R66 ;  /* 0x000000047f427825 */ /* 0x000fe400078e0042 */
[----:B------:R1:W5:Y:S04]  /*0f40*/  LDG.E R149, desc[UR14][R144.64] ;  /* 0x0000000e90957981 */ /* 0x000368000c1e1900 */
[----:B------:R1:W5:Y:S01]  /*0f50*/  LDG.E R172, desc[UR14][R66.64] ;  /* 0x0000000e42ac7981 */ /* 0x000362000c1e1900 */
[----:B------:R-:W-:Y:S05]  /*0f60*/  BRA `(.L_x_497) ;  /* 0x0000000400307947 */ /* 0x000fea0003800000 */
.L_x_496:
        /* <DEDUP_REMOVED lines=75> */
[----:B------:R1:W5:Y:S02]  /*1420*/  LDG.E R172, desc[UR14][R66.64] ;  /* 0x0000000e42ac7981 */ /* 0x000364000c1e1900 */
.L_x_497:
[----:B-----5:R-:W-:Y:S02]  /*1430*/  PRMT R234, R190, 0x7632, R234 ;  /* 0x00007632beea7816 */ /* 0x020fe400000000ea */
[----:B------:R-:W-:Y:S02]  /*1440*/  PRMT R168, R172, 0x7632, R168 ;  /* 0x00007632aca87816 */ /* 0x000fe400000000a8 */
[----:B------:R-:W-:Y:S02]  /*1450*/  PRMT R230, R161, 0x7632, R230 ;  /* 0x00007632a1e67816 */ /* 0x000fe400000000e6 */
[----:B------:R-:W-:Y:S02]  /*1460*/  PRMT R174, R149, 0x7632, R174 ;  /* 0x0000763295ae7816 */ /* 0x000fe400000000ae */
[----:B------:R-:W-:Y:S02]  /*1470*/  PRMT R226, R160, 0x7632, R226 ;  /* 0x00007632a0e27816 */ /* 0x000fe400000000e2 */
[----:B------:R-:W-:-:S02]  /*1480*/  PRMT R182, R178, 0x7632, R182 ;  /* 0x00007632b2b67816 */ /* 0x000fc400000000b6 */
[----:B------:R-:W-:Y:S02]  /*1490*/  PRMT R224, R158, 0x7632, R224 ;  /* 0x000076329ee07816 */ /* 0x000fe400000000e0 */
[----:B-1----:R-:W-:Y:S02]  /*14a0*/  PRMT R144, R176, 0x7632, R144 ;  /* 0x00007632b0907816 */ /* 0x002fe40000000090 */
        /* <DEDUP_REMOVED lines=25> */
[----:B------:R-:W-:Y:S02]  /*1640*/  SHF.L.U32 R61, R140, 0x10, RZ ;  /* 0x000000108c3d7819 */ /* 0x000fe400000006ff */
[----:B------:R-:W-:Y:S02]  /*1650*/  SHF.L.U32 R175, R67, 0x10, RZ ;  /* 0x0000001043af7819 */ /* 0x000fe400000006ff */
[----:B------:R-:W-:Y:S02]  /*1660*/  SHF.L.U32 R140, R71, 0x10, RZ ;  /* 0x00000010478c7819 */ /* 0x000fe400000006ff */
        /* <DEDUP_REMOVED lines=10> */
[----:B------:R-:W-:Y:S02]  /*1710*/  SHF.L.U32 R164, R164, 0x10, RZ ;  /* 0x00000010a4a47819 */ /* 0x000fe400000006ff */
[----:B------:R-:W-:-:S02]  /*1720*/  SHF.L.U32 R136, R69, 0x10, RZ ;  /* 0x0000001045887819 */ /* 0x000fc400000006ff */
[----:B------:R-:W-:Y:S02]  /*1730*/  SHF.L.U32 R194, R145, 0x10, RZ ;  /* 0x0000001091c27819 */ /* 0x000fe400000006ff */
[----:B------:R-:W-:Y:S02]  /*1740*/  SHF.L.U32 R142, R10, 0x10, RZ ;  /* 0x000000100a8e7819 */ /* 0x000fe400000006ff */
[----:B------:R-:W-:Y:S01]  /*1750*/  SHF.L.U32 R197, R138, 0x10, RZ ;  /* 0x000000108ac57819 */ /* 0x000fe200000006ff */
[----:B------:R-:W-:Y:S01]  /*1760*/  FADD.FTZ R194, R194, -UR5 ;  /* 0x80000005c2c27e21 */ /* 0x000fe20008010000 */
        /* <DEDUP_REMOVED lines=14> */
[----:B------:R-:W-:Y:S01]  /*1850*/  FMUL.FTZ R142, R203, R66 ;  /* 0x00000042cb8e7220 */ /* 0x000fe20000410000 */
        /* <DEDUP_REMOVED lines=8> */
[----:B------:R-:W-:Y:S01]  /*18e0*/  SHF.L.U32 R179, R180, 0x10, RZ ;  /* 0x00000010b4b37819 */ /* 0x000fe200000006ff */
[----:B------:R-:W-:Y:S01]  /*18f0*/  FADD.FTZ R180, R164, -UR5 ;  /* 0x80000005a4b47e21 */ /* 0x000fe20008010000 */
[----:B------:R-:W-:Y:S01]  /*1900*/  SHF.L.U32 R152, R12, 0x10, RZ ;  /* 0x000000100c987819 */ /* 0x000fe200000006ff */
[----:B------:R-:W-:Y:S01]  /*1910*/  FADD.FTZ R164, R145, -UR5 ;  /* 0x8000000591a47e21 */ /* 0x000fe20008010000 */
[----:B------:R-:W-:Y:S01]  /*1920*/  SHF.L.U32 R130, R184, 0x10, RZ ;  /* 0x00000010b8827819 */ /* 0x000fe200000006ff */
[----:B------:R-:W-:Y:S01]  /*1930*/  FMUL.FTZ R145, R204, R197 ;  /* 0x000000c5cc917220 */ /* 0x000fe20000410000 */
        /* <DEDUP_REMOVED lines=21> */
[----:B------:R-:W-:Y:S01]  /*1a90*/  FMUL.FTZ R138, R195, R64 ;  /* 0x00000040c38a7220 */ /* 0x000fe20000410000 */
[----:B------:R-:W-:Y:S01]  /*1aa0*/  SHF.L.U32 R206, R5, 0x10, RZ ;  /* 0x0000001005ce7819 */ /* 0x000fe200000006ff */
[----:B------:R-:W-:Y:S01]  /*1ab0*/  FMUL.FTZ R183, R183, UR16 ;  /* 0x00000010b7b77c20 */ /* 0x000fe20008410000 */
[----:B------:R-:W-:Y:S01]  /*1ac0*/  SHF.L.U32 R62, R62, 0x10, RZ ;  /* 0x000000103e3e7819 */ /* 0x000fe200000006ff */
[----:B------:R-:W-:Y:S01]  /*1ad0*/  FMUL.FTZ R195, R202, R61 ;  /* 0x0000003dcac37220 */ /* 0x000fe20000410000 */
[----:B------:R-:W-:Y:S01]  /*1ae0*/  SHF.L.U32 R73, R154, 0x10, RZ ;  /* 0x000000109a497819 */ /* 0x000fe200000006ff */
[----:B------:R-:W-:Y:S01]  /*1af0*/  FADD.FTZ R202, R209, R130 ;  /* 0x00000082d1ca7221 */ /* 0x000fe20000010000 */
[----:B------:R-:W-:Y:S01]  /*1b00*/  SHF.L.U32 R207, R44, 0x10, RZ ;  /* 0x000000102ccf7819 */ /* 0x000fe200000006ff */
[----:B------:R-:W-:Y:S01]  /*1b10*/  FFMA.FTZ R209, R185, R130, R200 ;  /* 0x00000082b9d17223 */ /* 0x000fe200000100c8 */
        /* <DEDUP_REMOVED lines=30> */
[----:B------:R-:W-:Y:S01]  /*1d00*/  FMUL.FTZ R209, R156, R75 ;  /* 0x0000004b9cd17220 */ /* 0x000fe20000410000 */
[----:B------:R-:W-:Y:S01]  /*1d10*/  SHF.L.U32 R214, R149, 0x10, RZ ;  /* 0x0000001095d67819 */ /* 0x000fe200000006ff */
[----:B------:R-:W-:Y:S01]  /*1d20*/  FADD.FTZ R149, R211, -UR5 ;  /* 0x80000005d3957e21 */ /* 0x000fe20008010000 */
[----:B------:R-:W-:Y:S01]  /*1d30*/  SHF.L.U32 R193, R45, 0x10, RZ ;  /* 0x000000102dc17819 */ /* 0x000fe200000006ff */
[----:B------:R-:W-:Y:S01]  /*1d40*/  FFMA.FTZ R211, R183, R132, R200 ;  /* 0x00000084b7d37223 */ /* 0x000fe200000100c8 */
        /* <DEDUP_REMOVED lines=10> */
[----:B------:R-:W-:Y:S01]  /*1df0*/  FFMA.FTZ R198, R182, R189, R211 ;  /* 0x000000bdb6c67223 */ /* 0x000fe200000100d3 */
[----:B------:R-:W-:Y:S01]  /*1e00*/  FMUL.FTZ R211, R160, R251 ;  /* 0x000000fba0d37220 */ /* 0x000fe20000410000 */
[----:B------:R-:W-:Y:S01]  /*1e10*/  SHF.L.U32 R148, R148, 0x10, RZ ;  /* 0x0000001094947819 */ /* 0x000fe200000006ff */
[----:B------:R-:W-:Y:S01]  /*1e20*/  FMUL.FTZ R191, R210, R63 ;  /* 0x0000003fd2bf7220 */ /* 0x000fe20000410000 */
[----:B------:R-:W-:Y:S01]  /*1e30*/  PRMT R158, R15, 0x7632, R158 ;  /* 0x000076320f9e7816 */ /* 0x000fe2000000009e */
[----:B------:R-:W-:Y:S01]  /*1e40*/  FADD.FTZ R160, R177, R134 ;  /* 0x00000086b1a07221 */ /* 0x000fe20000010000 */
[----:B------:R-:W-:Y:S01]  /*1e50*/  FADD.FTZ R179, R179, -UR5 ;  /* 0x80000005b3b37e21 */ /* 0x000fe20008010000 */
[----:B------:R-:W-:Y:S01]  /*1e60*/  FMUL.FTZ R180, R180, UR16 ;  /* 0x00000010b4b47c20 */ /* 0x000fe20008410000 */
[----:B------:R-:W-:Y:S01]  /*1e70*/  FFMA.FTZ R177, R181, R134, R198 ;  /* 0x00000086b5b17223 */ /* 0x000fe200000100c6 */
[----:B------:R-:W-:Y:S01]  /*1e80*/  SHF.L.U32 R212, R8, 0x10, RZ ;  /* 0x0000001008d47819 */ /* 0x000fe200000006ff */
[----:B------:R-:W-:Y:S01]  /*1e90*/  FADD.FTZ R223, R160, R191 ;  /* 0x000000bfa0df7221 */ /* 0x000fe20000010000 */
[----:B------:R-:W-:Y:S01]  /*1ea0*/  SHF.L.U32 R196, R170, 0x10, RZ ;  /* 0x00000010aac47819 */ /* 0x000fe200000006ff */
[----:B------:R-:W-:Y:S01]  /*1eb0*/  FADD.FTZ R178, R148, -UR5 ;  /* 0x8000000594b27e21 */ /* 0x000fe20008010000 */
[----:B------:R-:W-:Y:S01]  /*1ec0*/  SHF.L.U32 R221, R158, 0x10, RZ ;  /* 0x000000109edd7819 */ /* 0x000fe200000006ff */
[----:B------:R-:W-:Y:S01]  /*1ed0*/  FMUL.FTZ R179, R179, UR16 ;  /* 0x00000010b3b37c20 */ /* 0x000fe20008410000 */
[----:B------:R-:W-:Y:S01]  /*1ee0*/  FFMA.FTZ R158, R180, R191, R177 ;  /* 0x000000bfb49e7223 */ /* 0x000fe200000100b1 */
[----:B------:R-:W-:Y:S01]  /*1ef0*/  SHF.L.U32 R226, R226, 0x10, RZ ;  /* 0x00000010e2e27819 */ /* 0x000fe200000006ff */
[----:B------:R-:W-:Y:S01]  /*1f00*/  FMUL.FTZ R193, R212, R65 ;  /* 0x00000041d4c17220 */ /* 0x000fe20000410000 */
[----:B------:R-:W-:Y:S01]  /*1f10*/  SHF.L.U32 R165, R36, 0x10, RZ ;  /* 0x0000001024a57819 */ /* 0x000fe200000006ff */
[----:B------:R-:W-:Y:S01]  /*1f20*/  FADD.FTZ R160, R223, R136 ;  /* 0x00000088dfa07221 */ /* 0x000fe20000010000 */
[----:B------:R-:W-:Y:S01]  /*1f30*/  FADD.FTZ R196, R196, -UR5 ;  /* 0x80000005c4c47e21 */ /* 0x000fe20008010000 */
[----:B------:R-:W-:Y:S01]  /*1f40*/  FMUL.FTZ R178, R178, UR16 ;  /* 0x00000010b2b27c20 */ /* 0x000fe20008410000 */
[----:B------:R-:W-:Y:S01]  /*1f50*/  FFMA.FTZ R223, R179, R136, R158 ;  /* 0x00000088b3df7223 */ /* 0x000fe2000001009e */
[----:B------:R-:W-:Y:S01]  /*1f60*/  FMUL.FTZ R158, R165, R226 ;  /* 0x000000e2a59e7220 */ /* 0x000fe20000410000 */
[----:B------:R-:W-:Y:S01]  /*1f70*/  FADD.FTZ R165, R160, R193 ;  /* 0x000000c1a0a57221 */ /* 0x000fe20000010000 */
[----:B------:R-:W-:Y:S01]  /*1f80*/  FMUL.FTZ R177, R196, UR16 ;  /* 0x00000010c4b17c20 */ /* 0x000fe20008410000 */
[----:B------:R-:W-:Y:S01]  /*1f90*/  FFMA.FTZ R160, R178, R193, R223 ;  /* 0x000000c1b2a07223 */ /* 0x000fe200000100df */
[----:B------:R-:W-:Y:S01]  /*1fa0*/  SHF.L.U32 R230, R230, 0x10, RZ ;  /* 0x00000010e6e67819 */ /* 0x000fe200000006ff */
[----:B------:R-:W-:Y:S01]  /*1fb0*/  FADD.FTZ R196, R165, R138 ;  /* 0x0000008aa5c47221 */ /* 0x000fe20000010000 */
[----:B------:R-:W-:Y:S01]  /*1fc0*/  SHF.L.U32 R163, R35, 0x10, RZ ;  /* 0x0000001023a37819 */ /* 0x000fe200000006ff */
[----:B------:R-:W-:Y:S01]  /*1fd0*/  FFMA.FTZ R165, R177, R138, R160 ;  /* 0x0000008ab1a57223 */ /* 0x000fe200000100a0 */
[----:B------:R-:W-:Y:S01]  /*1fe0*/  FMUL.FTZ R174, R174, UR16 ;  /* 0x00000010aeae7c20 */ /* 0x000fe20008410000 */
[----:B------:R-:W-:Y:S01]  /*1ff0*/  FMUL.FTZ R173, R173, UR16 ;  /* 0x00000010adad7c20 */ /* 0x000fe20008410000 */
[----:B------:R-:W-:Y:S01]  /*2000*/  SHF.L.U32 R170, R167, 0x10, RZ ;  /* 0x00000010a7aa7819 */ /* 0x000fe200000006ff */
[----:B------:R-:W-:Y:S01]  /*2010*/  FMUL.FTZ R160, R163, R230 ;  /* 0x000000e6a3a07220 */ /* 0x000fe20000410000 */
[----:B------:R-:W-:Y:S01]  /*2020*/  FADD.FTZ R163, R196, R195 ;  /* 0x000000c3c4a37221 */ /* 0x000fe20000010000 */
[----:B------:R-:W-:Y:S01]  /*2030*/  FFMA.FTZ R196, R176, R195, R165 ;  /* 0x000000c3b0c47223 */ /* 0x000fe200000100a5 */
[----:B------:R-:W-:Y:S01]  /*2040*/  FMUL.FTZ R172, R172, UR16 ;  /* 0x00000010acac7c20 */ /* 0x000fe20008410000 */
[----:B------:R-:W-:Y:S01]  /*2050*/  SHF.L.U32 R147, R147, 0x10, RZ ;  /* 0x0000001093937819 */ /* 0x000fe200000006ff */
[----:B------:R-:W-:Y:S01]  /*2060*/  FADD.FTZ R198, R163, R140 ;  /* 0x0000008ca3c67221 */ /* 0x000fe20000010000 */
[----:B------:R-:W-:Y:S01]  /*2070*/  FFMA.FTZ R163, R175, R140, R196 ;  /* 0x0000008cafa37223 */ /* 0x000fe200000100c4 */
[----:B------:R-:W-:Y:S01]  /*2080*/  FADD.FTZ R170, R170, -UR5 ;  /* 0x80000005aaaa7e21 */ /* 0x000fe20008010000 */
[----:B------:R-:W-:Y:S01]  /*2090*/  SHF.L.U32 R144, R144, 0x10, RZ ;  /* 0x0000001090907819 */ /* 0x000fe200000006ff */
[----:B------:R-:W-:Y:S01]  /*20a0*/  FADD.FTZ R165, R198, R161 ;  /* 0x000000a1c6a57221 */ /* 0x000fe20000010000 */
[----:B------:R-:W-:Y:S01]  /*20b0*/  FFMA.FTZ R196, R174, R161, R163 ;  /* 0x000000a1aec47223 */ /* 0x000fe200000100a3 */
[----:B------:R-:W-:Y:S01]  /*20c0*/  SHF.L.U32 R167, R169, 0x10, RZ ;  /* 0x00000010a9a77819 */ /* 0x000fe200000006ff */
[----:B------:R-:W-:Y:S01]  /*20d0*/  FADD.FTZ R169, R147, -UR5 ;  /* 0x8000000593a97e21 */ /* 0x000fe20008010000 */
        /* <DEDUP_REMOVED lines=11> */
[----:B------:R-:W-:Y:S01]  /*2190*/  FMUL.FTZ R165, R194, UR16 ;  /* 0x00000010c2a57c20 */ /* 0x000fe20008410000 */
[----:B------:R-:W-:Y:S01]  /*21a0*/  FADD.FTZ R223, R198, R205 ;  /* 0x000000cdc6df7221 */ /* 0x000fe20000010000 */
[----:B------:R-:W-:Y:S01]  /*21b0*/  FADD.FTZ R168, R167, -UR5 ;  /* 0x80000005a7a87e21 */ /* 0x000fe20008010000 */
[----:B------:R-:W-:Y:S01]  /*21c0*/  FMUL.FTZ R169, R169, UR16 ;  /* 0x00000010a9a97c20 */ /* 0x000fe20008410000 */
[----:B------:R-:W-:Y:S01]  /*21d0*/  FFMA.FTZ R194, R170, R205, R163 ;  /* 0x000000cdaac27223 */ /* 0x000fe200000100a3 */
[----:B------:R-:W-:Y:S01]  /*21e0*/  FMUL.FTZ R163, R190, UR16 ;  /* 0x00000010bea37c20 */ /* 0x000fe20008410000 */
[----:B------:R-:W-:Y:S01]  /*21f0*/  FADD.FTZ R190, R223, R152 ;  /* 0x00000098dfbe7221 */ /* 0x000fe20000010000 */
[----:B------:R-:W-:Y:S01]  /*2200*/  FADD.FTZ R167, R146, -UR5 ;  /* 0x8000000592a77e21 */ /* 0x000fe20008010000 */
[----:B------:R-:W-:Y:S01]  /*2210*/  FMUL.FTZ R168, R168, UR16 ;  /* 0x00000010a8a87c20 */ /* 0x000fe20008410000 */
[----:B------:R-:W-:Y:S01]  /*2220*/  FFMA.FTZ R223, R169, R152, R194 ;  /* 0x00000098a9df7223 */ /* 0x000fe200000100c2 */
[----:B------:R-:W-:Y:S01]  /*2230*/  FADD.FTZ R225, R190, R207 ;  /* 0x000000cfbee17221 */ /* 0x000fe20000010000 */
[----:B------:R-:W-:Y:S01]  /*2240*/  FMUL.FTZ R167, R167, UR16 ;  /* 0x00000010a7a77c20 */ /* 0x000fe20008410000 */
[----:B------:R-:W-:Y:S01]  /*2250*/  FMUL.FTZ R166, R166, UR16 ;  /* 0x00000010a6a67c20 */ /* 0x000fe20008410000 */
[----:B------:R-:W-:Y:S01]  /*2260*/  FFMA.FTZ R190, R168, R207, R223 ;  /* 0x000000cfa8be7223 */ /* 0x000fe200000100df */
[----:B------:R-:W-:Y:S01]  /*2270*/  FADD.FTZ R194, R225, R154 ;  /* 0x0000009ae1c27221 */ /* 0x000fe20000010000 */
[----:B------:R-:W-:Y:S01]  /*2280*/  SHF.L.U32 R224, R224, 0x10, RZ ;  /* 0x00000010e0e07819 */ /* 0x000fe200000006ff */
[----:B------:R-:W-:Y:S01]  /*2290*/  FMUL.FTZ R164, R164, UR16 ;  /* 0x00000010a4a47c20 */ /* 0x000fe20008410000 */
[----:B------:R-:W-:Y:S01]  /*22a0*/  FFMA.FTZ R223, R167, R154, R190 ;  /* 0x0000009aa7df7223 */ /* 0x000fe200000100be */
[----:B------:R-:W-:Y:S01]  /*22b0*/  FADD.FTZ R225, R194, R209 ;  /* 0x000000d1c2e17221 */ /* 0x000fe20000010000 */
[----:B------:R-:W-:Y:S01]  /*22c0*/  SHF.L.U32 R213, R16, 0x10, RZ ;  /* 0x0000001010d57819 */ /* 0x000fe200000006ff */
[----:B------:R-:W-:Y:S01]  /*22d0*/  FMUL.FTZ R190, R221, R224 ;  /* 0x000000e0ddbe7220 */ /* 0x000fe20000410000 */
[----:B------:R-:W-:Y:S01]  /*22e0*/  FFMA.FTZ R194, R166, R209, R223 ;  /* 0x000000d1a6c27223 */ /* 0x000fe200000100df */
[----:B------:R-:W-:Y:S01]  /*22f0*/  FADD.FTZ R196, R225, R156 ;  /* 0x0000009ce1c47221 */ /* 0x000fe20000010000 */
[----:B------:R-:W-:Y:S01]  /*2300*/  FMUL.FTZ R162, R162, UR16 ;  /* 0x00000010a2a27c20 */ /* 0x000fe20008410000 */
[----:B------:R-:W-:Y:S01]  /*2310*/  FMUL.FTZ R213, R213, R228 ;  /* 0x000000e4d5d57220 */ /* 0x000fe20000410000 */
[----:B------:R-:W-:Y:S01]  /*2320*/  FFMA.FTZ R225, R165, R156, R194 ;  /* 0x0000009ca5e17223 */ /* 0x000fe200000100c2 */
[----:B------:R-:W-:Y:S01]  /*2330*/  FADD.FTZ R227, R196, R211 ;  /* 0x000000d3c4e37221 */ /* 0x000fe20000010000 */
[----:B------:R-:W-:Y:S01]  /*2340*/  SHF.L.U32 R215, R17, 0x10, RZ ;  /* 0x0000001011d77819 */ /* 0x000fe200000006ff */
[----:B------:R-:W-:Y:S01]  /*2350*/  FADD.FTZ R148, R214, -UR5 ;  /* 0x80000005d6947e21 */ /* 0x000fe20008010000 */
[----:B------:R-:W-:Y:S01]  /*2360*/  FFMA.FTZ R198, R164, R211, R225 ;  /* 0x000000d3a4c67223 */ /* 0x000fe200000100e1 */
[----:B------:R-:W-:Y:S01]  /*2370*/  FADD.FTZ R200, R227, R190 ;  /* 0x000000bee3c87221 */ /* 0x000fe20000010000 */
[----:B------:R-:W-:Y:S01]  /*2380*/  FMUL.FTZ R149, R149, UR16 ;  /* 0x0000001095957c20 */ /* 0x000fe20008410000 */
[----:B------:R-:W-:Y:S01]  /*2390*/  FADD.FTZ R147, R216, -UR5 ;  /* 0x80000005d8937e21 */ /* 0x000fe20008010000 */
[----:B------:R-:W-:Y:S01]  /*23a0*/  FFMA.FTZ R229, R163, R190, R198 ;  /* 0x000000bea3e57223 */ /* 0x000fe200000100c6 */
[----:B------:R-:W-:Y:S01]  /*23b0*/  FADD.FTZ R231, R200, R213 ;  /* 0x000000d5c8e77221 */ /* 0x000fe20000010000 */
[----:B------:R-:W-:Y:S01]  /*23c0*/  FMUL.FTZ R215, R215, R232 ;  /* 0x000000e8d7d77220 */ /* 0x000fe20000410000 */
[----:B------:R-:W-:Y:S01]  /*23d0*/  FMUL.FTZ R148, R148, UR16 ;  /* 0x0000001094947c20 */ /* 0x000fe20008410000 */
[----:B------:R-:W-:Y:S01]  /*23e0*/  FFMA.FTZ R202, R162, R213, R229 ;  /* 0x000000d5a2ca7223 */ /* 0x000fe200000100e5 */
[----:B------:R-:W-:Y:S01]  /*23f0*/  FADD.FTZ R204, R231, R158 ;  /* 0x0000009ee7cc7221 */ /* 0x000fe20000010000 */
[----:B------:R-:W-:Y:S01]  /*2400*/  SHF.L.U32 R217, R18, 0x10, RZ ;  /* 0x0000001012d97819 */ /* 0x000fe200000006ff */
[----:B------:R-:W-:Y:S01]  /*2410*/  FADD.FTZ R146, R218, -UR5 ;  /* 0x80000005da927e21 */ /* 0x000fe20008010000 */
[----:B------:R-:W-:Y:S01]  /*2420*/  FFMA.FTZ R233, R149, R158, R202 ;  /* 0x0000009e95e97223 */ /* 0x000fe200000100ca */
[----:B------:R-:W-:Y:S01]  /*2430*/  FMUL.FTZ R147, R147, UR16 ;  /* 0x0000001093937c20 */ /* 0x000fe20008410000 */
[----:B------:R-:W-:Y:S01]  /*2440*/  FADD.FTZ R235, R204, R215 ;  /* 0x000000d7cceb7221 */ /* 0x000fe20000010000 */
[----:B------:R-:W-:Y:S01]  /*2450*/  SHF.L.U32 R234, R234, 0x10, RZ ;  /* 0x00000010eaea7819 */ /* 0x000fe200000006ff */
[----:B------:R-:W-:Y:S01]  /*2460*/  FFMA.FTZ R206, R148, R215, R233 ;  /* 0x000000d794ce7223 */ /* 0x000fe200000100e9 */
[----:B------:R-:W-:Y:S01]  /*2470*/  SHF.L.U32 R219, R34, 0x10, RZ ;  /* 0x0000001022db7819 */ /* 0x000fe200000006ff */
[----:B------:R-:W-:Y:S01]  /*2480*/  FADD.FTZ R144, R220, -UR5 ;  /* 0x80000005dc907e21 */ /* 0x000fe20008010000 */
[----:B------:R-:W-:Y:S01]  /*2490*/  FMUL.FTZ R217, R217, R236 ;  /* 0x000000ecd9d97220 */ /* 0x000fe20000410000 */
[----:B------:R-:W-:Y:S01]  /*24a0*/  FMUL.FTZ R146, R146, UR16 ;  /* 0x0000001092927c20 */ /* 0x000fe20008410000 */
[----:B------:R-:W-:Y:S01]  /*24b0*/  FADD.FTZ R208, R235, R160 ;  /* 0x000000a0ebd07221 */ /* 0x000fe20000010000 */
[----:B------:R-:W-:Y:S01]  /*24c0*/  FFMA.FTZ R237, R147, R160, R206 ;  /* 0x000000a093ed7223 */ /* 0x000fe200000100ce */
[----:B------:R-:W-:Y:S01]  /*24d0*/  FMUL.FTZ R219, R219, R234 ;  /* 0x000000eadbdb7220 */ /* 0x000fe20000410000 */
        /* <DEDUP_REMOVED lines=36> */
.L_x_498:
[----:B------:R-:W-:Y:S02]  /*2720*/  SHF.L.U32 R63, R128, 0x10, RZ ;  /* 0x00000010803f7819 */ /* 0x000fe400000006ff */
[----:B------:R-:W-:Y:S02]  /*2730*/  SHF.L.U32 R128, R19, 0x10, RZ ;  /* 0x0000001013807819 */ /* 0x000fe400000006ff */
[----:B------:R-:W-:Y:S02]  /*2740*/  SHF.L.U32 R220, R22, 0x10, RZ ;  /* 0x0000001016dc7819 */ /* 0x000fe400000006ff */
[----:B------:R-:W-:Y:S01]  /*2750*/  SHF.L.U32 R214, R5, 0x10, RZ ;  /* 0x0000001005d67819 */ /* 0x000fe200000006ff */
[----:B------:R-:W-:Y:S01]  /*2760*/  FADD.FTZ R128, R63, -R128 ;  /* 0x800000803f807221 */ /* 0x000fe20000010000 */
        /* <DEDUP_REMOVED lines=10> */
[----:B------:R-:W-:Y:S02]  /*2810*/  SHF.L.U32 R236, R26, 0x10, RZ ;  /* 0x000000101aec7819 */ /* 0x000fe400000006ff */
[----:B------:R-:W-:Y:S02]  /*2820*/  SHF.L.U32 R65, R176, 0x10, RZ ;  /* 0x00000010b0417819 */ /* 0x000fe400000006ff */
[----:B------:R-:W-:Y:S01]  /*2830*/  SHF.L.U32 R164, R30, 0x10, RZ ;  /* 0x000000101ea47819 */ /* 0x000fe200000006ff */
[----:B------:R-:W-:Y:S01]  /*2840*/  FADD.FTZ R236, R63, -R236 ;  /* 0x800000ec3fec7221 */ /* 0x000fe20000010000 */
[----:B------:R-:W-:Y:S01]  /*2850*/  SHF.L.U32 R212, R6, 0x10, RZ ;  /* 0x0000001006d47819 */ /* 0x000fe200000006ff */
[----:B------:R-:W1:Y:S01]  /*2860*/  MUFU.RCP R215, R210 ;  /* 0x000000d200d77308 */ /* 0x000e620000001000 */
[----:B------:R-:W-:Y:S01]  /*2870*/  SHF.L.U32 R63, R171, 0x10, RZ ;  /* 0x00000010ab3f7819 */ /* 0x000fe200000006ff */
[----:B------:R-:W-:Y:S01]  /*2880*/  FADD.FTZ R164, R65, -R164 ;  /* 0x800000a441a47221 */ /* 0x000fe20000010000 */
[----:B------:R-:W-:-:S02]  /*2890*/  SHF.L.U32 R166, R29, 0x10, RZ ;  /* 0x000000101da67819 */ /* 0x000fc400000006ff */
[----:B------:R-:W-:Y:S02]  /*28a0*/  SHF.L.U32 R162, R162, 0x10, RZ ;  /* 0x00000010a2a27819 */ /* 0x000fe400000006ff */
[----:B------:R-:W-:Y:S01]  /*28b0*/  SHF.L.U32 R219, R20, 0x10, RZ ;  /* 0x0000001014db7819 */ /* 0x000fe200000006ff */
[----:B------:R-:W2:Y:S01]  /*28c0*/  MUFU.RCP R213, R212 ;  /* 0x000000d400d57308 */ /* 0x000ea20000001000 */
[----:B------:R-:W-:Y:S01]  /*28d0*/  SHF.L.U32 R61, R61, 0x10, RZ ;  /* 0x000000103d3d7819 */ /* 0x000fe200000006ff */
[----:B------:R-:W-:Y:S01]  /*28e0*/  FADD.FTZ R166, R63, -R166 ;  /* 0x800000a63fa67221 */ /* 0x000fe20000010000 */
[----:B------:R-:W-:Y:S01]  /*28f0*/  SHF.L.U32 R240, R24, 0x10, RZ ;  /* 0x0000001018f07819 */ /* 0x000fe200000006ff */
[----:B------:R-:W-:Y:S01]  /*2900*/  FADD.FTZ R219, R162, -R219 ;  /* 0x800000dba2db7221 */ /* 0x000fe20000010000 */
[----:B------:R-:W-:Y:S01]  /*2910*/  SHF.L.U32 R172, R172, 0x10, RZ ;  /* 0x00000010acac7819 */ /* 0x000fe200000006ff */
[----:B0-----:R-:W-:Y:S01]  /*2920*/  FMUL.FTZ R128, R128, R217 ;  /* 0x000000d980807220 */ /* 0x001fe20000410000 */
        /* <DEDUP_REMOVED lines=8> */
[----:B------:R-:W-:Y:S01]  /*29b0*/  SHF.L.U32 R61, R165, 0x10, RZ ;  /* 0x00000010a53d7819 */ /* 0x000fe200000006ff */
[----:B------:R-:W-:Y:S01]  /*29c0*/  FADD.FTZ R63, R168, -R63 ;  /* 0x8000003fa83f7221 */ /* 0x000fe20000010000 */
[----:B------:R-:W-:Y:S02]  /*29d0*/  SHF.L.U32 R242, R25, 0x10, RZ ;  /* 0x0000001019f27819 */ /* 0x000fe400000006ff */
[----:B------:R-:W-:Y:S01]  /*29e0*/  PRMT R172, R22, 0x7632, R172 ;  /* 0x0000763216ac7816 */ /* 0x000fe200000000ac */
[----:B------:R-:W-:Y:S01]  /*29f0*/  MUFU.RCP R199, R208 ;  /* 0x000000d000c77308 */ /* 0x000fe20000001000 */
[----:B------:R-:W-:Y:S01]  /*2a00*/  SHF.L.U32 R223, R184, 0x10, RZ ;  /* 0x00000010b8df7819 */ /* 0x000fe200000006ff */
[----:B------:R-:W-:Y:S01]  /*2a10*/  FMUL.FTZ R184, R219, R194 ;  /* 0x000000c2dbb87220 */ /* 0x000fe20000410000 */
[----:B------:R-:W-:Y:S01]  /*2a20*/  SHF.L.U32 R163, R163, 0x10, RZ ;  /* 0x00000010a3a37819 */ /* 0x000fe200000006ff */
[----:B------:R-:W-:Y:S01]  /*2a30*/  FADD.FTZ R242, R61, -R242 ;  /* 0x800000f23df27221 */ /* 0x000fe20000010000 */
[----:B------:R-:W-:-:S02]  /*2a40*/  SHF.L.U32 R222, R21, 0x10, RZ ;  /* 0x0000001015de7819 */ /* 0x000fc400000006ff */
[----:B------:R-:W-:Y:S02]  /*2a50*/  PRMT R168, R21, 0x7632, R168 ;  /* 0x0000763215a87816 */ /* 0x000fe400000000a8 */
[----:B------:R-:W-:Y:S01]  /*2a60*/  SHF.L.U32 R219, R180, 0x10, RZ ;  /* 0x00000010b4db7819 */ /* 0x000fe200000006ff */
[----:B------:R-:W-:Y:S01]  /*2a70*/  FADD.FTZ R222, R163, -R222 ;  /* 0x800000dea3de7221 */ /* 0x000fe20000010000 */
[----:B------:R-:W-:Y:S01]  /*2a80*/  SHF.L.U32 R172, R172, 0x10, RZ ;  /* 0x00000010acac7819 */ /* 0x000fe200000006ff */
[----:B-1----:R-:W-:Y:S01]  /*2a90*/  FMUL.FTZ R180, R220, R215 ;  /* 0x000000d7dcb47220 */ /* 0x002fe20000410000 */
[----:B------:R-:W-:Y:S02]  /*2aa0*/  SHF.L.U32 R202, R11, 0x10, RZ ;  /* 0x000000100bca7819 */ /* 0x000fe400000006ff */
[----:B------:R-:W-:Y:S01]  /*2ab0*/  SHF.L.U32 R182, R182, 0x10, RZ ;  /* 0x00000010b6b67819 */ /* 0x000fe200000006ff */
[----:B------:R-:W-:Y:S01]  /*2ac0*/  FADD.FTZ R220, R219, -R172 ;  /* 0x800000acdbdc7221 */ /* 0x000fe20000010000 */
[----:B------:R-:W-:Y:S01]  /*2ad0*/  SHF.L.U32 R61, R126, 0x10, RZ ;  /* 0x000000107e3d7819 */ /* 0x000fe200000006ff */
[----:B------:R-:W1:Y:S01]  /*2ae0*/  MUFU.RCP R211, R202 ;  /* 0x000000ca00d37308 */ /* 0x000e620000001000 */
[----:B------:R-:W-:-:S02]  /*2af0*/  SHF.L.U32 R198, R13, 0x10, RZ ;  /* 0x000000100dc67819 */ /* 0x000fc400000006ff */
[----:B------:R-:W-:Y:S01]  /*2b00*/  SHF.L.U32 R217, R189, 0x10, RZ ;  /* 0x00000010bdd97819 */ /* 0x000fe200000006ff */
[----:B------:R-:W-:Y:S01]  /*2b10*/  FADD.FTZ R61, R182, -R61 ;  /* 0x8000003db63d7221 */ /* 0x000fe20000010000 */
[----:B------:R-:W-:Y:S01]  /*2b20*/  SHF.L.U32 R168, R168, 0x10, RZ ;  /* 0x00000010a8a87819 */ /* 0x000fe200000006ff */
[----:B--2---:R-:W-:Y:S01]  /*2b30*/  FMUL.FTZ R182, R222, R213 ;  /* 0x000000d5deb67220 */ /* 0x004fe20000410000 */
[----:B------:R-:W-:Y:S01]  /*2b40*/  PRMT R172, R24, 0x7632, R172 ;  /* 0x0000763218ac7816 */ /* 0x000fe200000000ac */
[----:B------:R-:W2:Y:S01]  /*2b50*/  MUFU.RCP R221, R198 ;  /* 0x000000c600dd7308 */ /* 0x000ea20000001000 */
[----:B------:R-:W-:Y:S01]  /*2b60*/  SHF.L.U32 R176, R149, 0x10, RZ ;  /* 0x0000001095b07819 */ /* 0x000fe200000006ff */
[----:B------:R-:W-:Y:S01]  /*2b70*/  FADD.FTZ R222, R217, -R168 ;  /* 0x800000a8d9de7221 */ /* 0x000fe20000010000 */
[----:B------:R-:W-:Y:S02]  /*2b80*/  SHF.L.U32 R187, R32, 0x10, RZ ;  /* 0x0000001020bb7819 */ /* 0x000fe400000006ff */
[----:B------:R-:W-:-:S02]  /*2b90*/  SHF.L.U32 R215, R170, 0x10, RZ ;  /* 0x00000010aad77819 */ /* 0x000fc400000006ff */
[----:B------:R-:W-:Y:S01]  /*2ba0*/  SHF.L.U32 R204, R10, 0x10, RZ ;  /* 0x000000100acc7819 */ /* 0x000fe200000006ff */
[----:B------:R-:W-:Y:S01]  /*2bb0*/  FADD.FTZ R187, R176, -R187 ;  /* 0x800000bbb0bb7221 */ /* 0x000fe20000010000 */
[----:B------:R-:W-:Y:S01]  /*2bc0*/  SHF.L.U32 R170, R67, 0x10, RZ ;  /* 0x0000001043aa7819 */ /* 0x000fe200000006ff */
[----:B0-----:R-:W-:Y:S01]  /*2bd0*/  FMUL.FTZ R176, R240, R197 ;  /* 0x000000c5f0b07220 */ /* 0x001fe20000410000 */
[----:B------:R-:W-:Y:S01]  /*2be0*/  PRMT R168, R23, 0x7632, R168 ;  /* 0x0000763217a87816 */ /* 0x000fe200000000a8 */
[----:B------:R-:W-:Y:S01]  /*2bf0*/  MUFU.RCP R201, R204 ;  /* 0x000000cc00c97308 */ /* 0x000fe20000001000 */
[----:B------:R-:W-:Y:S01]  /*2c00*/  SHF.L.U32 R67, R172, 0x10, RZ ;  /* 0x00000010ac437819 */ /* 0x000fe200000006ff */
[----:B-1----:R-:W-:Y:S01]  /*2c10*/  FMUL.FTZ R172, R236, R211 ;  /* 0x000000d3ecac7220 */ /* 0x002fe20000410000 */
[----:B------:R-:W-:Y:S02]  /*2c20*/  SHF.L.U32 R162, R167, 0x10, RZ ;  /* 0x00000010a7a27819 */ /* 0x000fe400000006ff */
[----:B------:R-:W-:Y:S01]  /*2c30*/  SHF.L.U32 R165, R27, 0x10, RZ ;  /* 0x000000101ba57819 */ /* 0x000fe200000006ff */
[----:B------:R-:W-:Y:S01]  /*2c40*/  FADD.FTZ R240, R170, -R67 ;  /* 0x80000043aaf07221 */ /* 0x000fe20000010000 */
[----:B------:R-:W-:-:S02]  /*2c50*/  SHF.L.U32 R168, R168, 0x10, RZ ;  /* 0x00000010a8a87819 */ /* 0x000fc400000006ff */
[----:B------:R-:W-:Y:S01]  /*2c60*/  SHF.L.U32 R200, R12, 0x10, RZ ;  /* 0x000000100cc87819 */ /* 0x000fe200000006ff */
[----:B------:R-:W-:Y:S01]  /*2c70*/  FADD.FTZ R165, R162, -R165 ;  /* 0x800000a5a2a57221 */ /* 0x000fe20000010000 */
[----:B------:R-:W-:Y:S02]  /*2c80*/  PRMT R67, R27, 0x7632, R67 ;  /* 0x000076321b437816 */ /* 0x000fe40000000043 */
[----:B------:R-:W-:Y:S01]  /*2c90*/  SHF.L.U32 R169, R169, 0x10, RZ ;  /* 0x00000010a9a97819 */ /* 0x000fe200000006ff */
[----:B------:R-:W0:Y:S01]  /*2ca0*/  MUFU.RCP R238, R200 ;  /* 0x000000c800ee7308 */ /* 0x000e220000001000 */
[----:B------:R-:W-:Y:S02]  /*2cb0*/  SHF.L.U32 R148, R28, 0x10, RZ ;  /* 0x000000101c947819 */ /* 0x000fe400000006ff */
[----:B------:R-:W-:Y:S01]  /*2cc0*/  SHF.L.U32 R163, R178, 0x10, RZ ;  /* 0x00000010b2a37819 */ /* 0x000fe200000006ff */
[----:B------:R-:W-:Y:S01]  /*2cd0*/  FMUL.FTZ R178, R232, R199 ;  /* 0x000000c7e8b27220 */ /* 0x000fe20000410000 */
[----:B------:R-:W-:Y:S01]  /*2ce0*/  SHF.L.U32 R162, R31, 0x10, RZ ;  /* 0x000000101fa27819 */ /* 0x000fe200000006ff */
[----:B------:R-:W-:Y:S01]  /*2cf0*/  FADD.FTZ R232, R215, -R168 ;  /* 0x800000a8d7e87221 */ /* 0x000fe20000010000 */
[----:B------:R-:W-:Y:S01]  /*2d00*/  PRMT R218, R20, 0x7632, R218 ;  /* 0x0000763214da7816 */ /* 0x000fe200000000da */
[----:B------:R-:W-:Y:S01]  /*2d10*/  FADD.FTZ R148, R169, -R148 ;  /* 0x80000094a9947221 */ /* 0x000fe20000010000 */
[----:B------:R-:W-:Y:S01]  /*2d20*/  PRMT R244, R26, 0x7632, R244 ;  /* 0x000076321af47816 */ /* 0x000fe200000000f4 */
[----:B------:R-:W-:Y:S01]  /*2d30*/  FADD.FTZ R162, R163, -R162 ;  /* 0x800000a2a3a27221 */ /* 0x000fe20000010000 */
[----:B------:R-:W-:-:S02]  /*2d40*/  SHF.L.U32 R168, R147, 0x10, RZ ;  /* 0x0000001093a87819 */ /* 0x000fc400000006ff */
[----:B------:R-:W-:Y:S02]  /*2d50*/  SHF.L.U32 R67, R67, 0x10, RZ ;  /* 0x0000001043437819 */ /* 0x000fe400000006ff */
[----:B------:R-:W-:Y:S02]  /*2d60*/  SHF.L.U32 R218, R218, 0x10, RZ ;  /* 0x00000010dada7819 */ /* 0x000fe400000006ff */
[----:B------:R-:W-:Y:S01]  /*2d70*/  SHF.L.U32 R71, R71, 0x10, RZ ;  /* 0x0000001047477819 */ /* 0x000fe200000006ff */
[----:B------:R-:W-:Y:S01]  /*2d80*/  FADD.FTZ R236, R168, -R67 ;  /* 0x80000043a8ec7221 */ /* 0x000fe20000010000 */
[----:B------:R-:W-:Y:S01]  /*2d90*/  SHF.L.U32 R244, R244, 0x10, RZ ;  /* 0x00000010f4f47819 */ /* 0x000fe200000006ff */
[----:B--2---:R-:W-:Y:S01]  /*2da0*/  FMUL.FTZ R168, R148, R221 ;  /* 0x000000dd94a87220 */ /* 0x004fe20000410000 */
[----:B------:R-:W-:Y:S01]  /*2db0*/  SHF.L.U32 R174, R174, 0x10, RZ ;  /* 0x00000010aeae7819 */ /* 0x000fe200000006ff */
[----:B------:R-:W-:Y:S01]  /*2dc0*/  FADD.FTZ R218, R223, -R218 ;  /* 0x800000dadfda7221 */ /* 0x000fe20000010000 */
[----:B------:R-:W-:Y:S01]  /*2dd0*/  SHF.L.U32 R163, R125, 0x10, RZ ;  /* 0x000000107da37819 */ /* 0x000fe200000006ff */
[----:B------:R-:W-:Y:S01]  /*2de0*/  FADD.FTZ R244, R71, -R244 ;  /* 0x800000f447f47221 */ /* 0x000fe20000010000 */
[----:B------:R-:W-:Y:S01]  /*2df0*/  PRMT R221, R15, 0x7632, R221 ;  /* 0x000076320fdd7816 */ /* 0x000fe200000000dd */
[----:B0-----:R-:W-:Y:S01]  /*2e00*/  FMUL.FTZ R170, R165, R238 ;  /* 0x000000eea5aa7220 */ /* 0x001fe20000410000 */
[----:B------:R-:W-:Y:S01]  /*2e10*/  SHF.L.U32 R223, R35, 0x10, RZ ;  /* 0x0000001023df7819 */ /* 0x000fe200000006ff */
[----:B------:R-:W-:Y:S01]  /*2e20*/  FADD.FTZ R163, R174, -R163 ;  /* 0x800000a3aea37221 */ /* 0x000fe20000010000 */
[----:B------:R-:W-:Y:S01]  /*2e30*/  PRMT R71, R29, 0x7632, R71 ;  /* 0x000076321d477816 */ /* 0x000fe20000000047 */
[----:B------:R-:W-:Y:S01]  /*2e40*/  FMUL.FTZ R174, R242, R201 ;  /* 0x000000c9f2ae7220 */ /* 0x000fe20000410000 */
[----:B------:R-:W-:Y:S01]  /*2e50*/  SHF.L.U32 R221, R221, 0x10, RZ ;  /* 0x00000010dddd7819 */ /* 0x000fe200000006ff */
[----:B------:R-:W-:Y:S01]  /*2e60*/  MUFU.RCP R250, R223 ;  /* 0x000000df00fa7308 */ /* 0x000fe20000001000 */
[----:B------:R-:W-:-:S02]  /*2e70*/  PRMT R242, R25, 0x7632, R242 ;  /* 0x0000763219f27816 */ /* 0x000fc400000000f2 */
[----:B------:R-:W-:Y:S02]  /*2e80*/  SHF.L.U32 R147, R146, 0x10, RZ ;  /* 0x0000001092937819 */ /* 0x000fe400000006ff */
[----:B------:R-:W-:Y:S02]  /*2e90*/  SHF.L.U32 R146, R145, 0x10, RZ ;  /* 0x0000001091927819 */ /* 0x000fe400000006ff */
[----:B------:R-:W-:Y:S01]  /*2ea0*/  SHF.L.U32 R71, R71, 0x10, RZ ;  /* 0x0000001047477819 */ /* 0x000fe200000006ff */
[----:B------:R-:W-:Y:S01]  /*2eb0*/  MUFU.RCP R145, R221 ;  /* 0x000000dd00917308 */ /* 0x000fe20000001000 */
[----:B------:R-:W-:Y:S02]  /*2ec0*/  SHF.L.U32 R194, R15, 0x10, RZ ;  /* 0x000000100fc27819 */ /* 0x000fe400000006ff */
[----:B------:R-:W-:Y:S01]  /*2ed0*/  SHF.L.U32 R73, R47, 0x10, RZ ;  /* 0x000000102f497819 */ /* 0x000fe200000006ff */
[----:B------:R-:W-:Y:S01]  /*2ee0*/  FADD.FTZ R238, R146, -R71 ;  /* 0x8000004792ee7221 */ /* 0x000fe20000010000 */
[----:B------:R-:W-:-:S02]  /*2ef0*/  SHF.L.U32 R69, R69, 0x10, RZ ;  /* 0x0000001045457819 */ /* 0x000fc400000006ff */
[----:B------:R-:W-:Y:S01]  /*2f00*/  SHF.L.U32 R242, R242, 0x10, RZ ;  /* 0x00000010f2f27819 */ /* 0x000fe200000006ff */
[----:B------:R-:W0:Y:S01]  /*2f10*/  MUFU.RCP R189, R194 ;  /* 0x000000c200bd7308 */ /* 0x000e220000001000 */
[----:B------:R-:W-:Y:S02]  /*2f20*/  SHF.L.U32 R217, R18, 0x10, RZ ;  /* 0x0000001012d97819 */ /* 0x000fe400000006ff */
[----:B------:R-:W-:Y:S01]  /*2f30*/  SHF.L.U32 R219, R34, 0x10, RZ ;  /* 0x0000001022db7819 */ /* 0x000fe200000006ff */
[----:B------:R-:W-:Y:S01]  /*2f40*/  FADD.FTZ R242, R69, -R242 ;  /* 0x800000f245f27221 */ /* 0x000fe20000010000 */
[----:B------:R-:W-:Y:S02]  /*2f50*/  SHF.L.U32 R215, R17, 0x10, RZ ;  /* 0x0000001011d77819 */ /* 0x000fe400000006ff */
[----:B------:R-:W-:Y:S01]  /*2f60*/  PRMT R71, R30, 0x7632, R71 ;  /* 0x000076321e477816 */ /* 0x000fe20000000047 */
[----:B------:R-:W1:Y:S01]  /*2f70*/  MUFU.RCP R185, R73 ;  /* 0x0000004900b97308 */ /* 0x000e620000001000 */
[----:B------:R-:W-:-:S02]  /*2f80*/  PRMT R252, R28, 0x7632, R252 ;  /* 0x000076321cfc7816 */ /* 0x000fc400000000fc */
[----:B------:R-:W-:Y:S02]  /*2f90*/  SHF.L.U32 R213, R16, 0x10, RZ ;  /* 0x0000001010d57819 */ /* 0x000fe400000006ff */
[----:B------:R-:W-:Y:S02]  /*2fa0*/  SHF.L.U32 R75, R46, 0x10, RZ ;  /* 0x000000102e4b7819 */ /* 0x000fe400000006ff */
[----:B------:R-:W-:Y:S01]  /*2fb0*/  SHF.L.U32 R144, R144, 0x10, RZ ;  /* 0x0000001090907819 */ /* 0x000fe200000006ff */
[----:B------:R-:W2:Y:S01]  /*2fc0*/  MUFU.RCP R67, R217 ;  /* 0x000000d900437308 */ /* 0x000ea20000001000 */
[----:B------:R-:W-:Y:S01]  /*2fd0*/  SHF.L.U32 R71, R71, 0x10, RZ ;  /* 0x0000001047477819 */ /* 0x000fe200000006ff */
[----:B0-----:R-:W-:Y:S01]  /*2fe0*/  FMUL.FTZ R164, R164, R189 ;  /* 0x000000bda4a47220 */ /* 0x001fe20000410000 */
[----:B------:R-:W-:Y:S02]  /*2ff0*/  PRMT R228, R19, 0x7632, R228 ;  /* 0x0000763213e47816 */ /* 0x000fe400000000e4 */
[----:B------:R-:W-:Y:S01]  /*3000*/  SHF.L.U32 R252, R252, 0x10, RZ ;  /* 0x00000010fcfc7819 */ /* 0x000fe200000006ff */
[----:B------:R-:W-:Y:S01]  /*3010*/  FADD.FTZ R71, R144, -R71 ;  /* 0x8000004790477221 */ /* 0x000fe20000010000 */
[----:B------:R-:W-:Y:S01]  /*3020*/  SHF.L.U32 R149, R196, 0x10, RZ ;  /* 0x00000010c4957819 */ /* 0x000fe200000006ff */
[----:B------:R-:W0:Y:S01]  /*3030*/  MUFU.RCP R69, R219 ;  /* 0x000000db00457308 */ /* 0x000e220000001000 */
[----:B------:R-:W-:Y:S01]  /*3040*/  SHF.L.U32 R228, R228, 0x10, RZ ;  /* 0x00000010e4e47819 */ /* 0x000fe200000006ff */
[----:B------:R-:W-:Y:S01]  /*3050*/  FADD.FTZ R252, R147, -R252 ;  /* 0x800000fc93fc7221 */ /* 0x000fe20000010000 */
[----:B------:R-:W-:Y:S01]  /*3060*/  SHF.L.U32 R197, R138, 0x10, RZ ;  /* 0x000000108ac57819 */ /* 0x000fe200000006ff */
[----:B------:R-:W-:Y:S01]  /*3070*/  FMUL.FTZ R147, R163, R250 ;  /* 0x000000faa3937220 */ /* 0x000fe20000410000 */
[----:B------:R-:W-:Y:S01]  /*3080*/  SHF.L.U32 R191, R45, 0x10, RZ ;  /* 0x000000102dbf7819 */ /* 0x000fe200000006ff */
[----:B------:R-:W-:Y:S01]  /*3090*/  FMUL.FTZ R163, R71, R145 ;  /* 0x0000009147a37220 */ /* 0x000fe20000410000 */
[----:B------:R-:W-:Y:S01]  /*30a0*/  SHF.L.U32 R186, R186, 0x10, RZ ;  /* 0x00000010baba7819 */ /* 0x000fe200000006ff */
[----:B------:R-:W3:Y:S01]  /*30b0*/  MUFU.RCP R248, R215 ;  /* 0x000000d700f87308 */ /* 0x000ee20000001000 */
[----:B------:R-:W-:Y:S01]  /*30c0*/  SHF.L.U32 R196, R14, 0x10, RZ ;  /* 0x000000100ec47819 */ /* 0x000fe200000006ff */
[----:B------:R-:W-:Y:S01]  /*30d0*/  FADD.FTZ R228, R149, -R228 ;  /* 0x800000e495e47221 */ /* 0x000fe20000010000 */
[----:B------:R-:W-:Y:S01]  /*30e0*/  SHF.L.U32 R225, R36, 0x10, RZ ;  /* 0x0000001024e17819 */ /* 0x000fe200000006ff */
[----:B------:R-:W-:Y:S01]  /*30f0*/  FMUL.FTZ R145, R216, R197 ;  /* 0x000000c5d8917220 */ /* 0x000fe20000410000 */
[----:B------:R-:W-:Y:S01]  /*3100*/  SHF.L.U32 R199, R130, 0x10, RZ ;  /* 0x0000001082c77819 */ /* 0x000fe200000006ff */
[----:B------:R-:W-:Y:S01]  /*3110*/  FMUL.FTZ R130, R73, R186 ;  /* 0x000000ba49827220 */ /* 0x000fe20000410000 */
[----:B-1----:R-:W-:Y:S01]  /*3120*/  FMUL.FTZ R185, R228, R185 ;  /* 0x000000b9e4b97220 */ /* 0x002fe20000410000 */
[----:B------:R-:W1:Y:S01]  /*3130*/  MUFU.RCP R229, R213 ;  /* 0x000000d500e57308 */ /* 0x000e620000001000 */
[----:B------:R-:W-:Y:S01]  /*3140*/  FADD.FTZ R189, RZ, R145 ;  /* 0x00000091ffbd7221 */ /* 0x000fe20000010000 */
[----:B------:R-:W-:Y:S01]  /*3150*/  FFMA.FTZ R73, R145, R128, RZ ;  /* 0x0000008091497223 */ /* 0x000fe200000100ff */
[----:B------:R-:W-:Y:S01]  /*3160*/  SHF.L.U32 R193, R44, 0x10, RZ ;  /* 0x000000102cc17819 */ /* 0x000fe200000006ff */
[----:B--2---:R-:W-:Y:S01]  /*3170*/  FMUL.FTZ R146, R65, R67 ;  /* 0x0000004341927220 */ /* 0x004fe20000410000 */
[----:B0-----:R-:W-:Y:S01]  /*3180*/  FMUL.FTZ R144, R63, R69 ;  /* 0x000000453f907220 */ /* 0x001fe20000410000 */
[----:B------:R-:W-:-:S02]  /*3190*/  SHF.L.U32 R188, R188, 0x10, RZ ;  /* 0x00000010bcbc7819 */ /* 0x000fc400000006ff */
[----:B------:R0:W2:Y:S01]  /*31a0*/  MUFU.RCP R183, R75 ;  /* 0x0000004b00b77308 */ /* 0x0000a20000001000 */
[----:B------:R-:W-:Y:S01]  /*31b0*/  SHF.L.U32 R63, R134, 0x10, RZ ;  /* 0x00000010863f7819 */ /* 0x000fe200000006ff */
[----:B---3--:R-:W-:Y:S01]  /*31c0*/  FMUL.FTZ R148, R187, R248 ;  /* 0x000000f8bb947220 */ /* 0x008fe20000410000 */
[----:B------:R-:W-:Y:S01]  /*31d0*/  SHF.L.U32 R65, R136, 0x10, RZ ;  /* 0x0000001088417819 */ /* 0x000fe200000006ff */
[----:B------:R-:W-:Y:S01]  /*31e0*/  FMUL.FTZ R187, R214, R199 ;  /* 0x000000c7d6bb7220 */ /* 0x000fe20000410000 */
[----:B------:R-:W-:Y:S01]  /*31f0*/  FADD.FTZ R136, R189, R130 ;  /* 0x00000082bd887221 */ /* 0x000fe20000010000 */
[----:B------:R-:W-:Y:S01]  /*3200*/  FFMA.FTZ R134, R130, R185, R73 ;  /* 0x000000b982867223 */ /* 0x000fe20000010049 */
[----:B------:R-:W-:Y:S01]  /*3210*/  SHF.L.U32 R201, R132, 0x10, RZ ;  /* 0x0000001084c97819 */ /* 0x000fe200000006ff */
[----:B------:R3:W4:Y:S01]  /*3220*/  MUFU.RCP R181, R191 ;  /* 0x000000bf00b57308 */ /* 0x0007220000001000 */
[----:B------:R-:W-:Y:S01]  /*3230*/  FMUL.FTZ R132, R75, R188 ;  /* 0x000000bc4b847220 */ /* 0x000fe20000410000 */
[----:B-1----:R-:W-:Y:S01]  /*3240*/  FMUL.FTZ R162, R162, R229 ;  /* 0x000000e5a2a27220 */ /* 0x002fe20000410000 */
[----:B------:R-:W-:Y:S01]  /*3250*/  FADD.FTZ R229, R136, R187 ;  /* 0x000000bb88e57221 */ /* 0x000fe20000010000 */
[----:B0-----:R-:W-:Y:S01]  /*3260*/  FFMA.FTZ R75, R187, R184, R134 ;  /* 0x000000b8bb4b7223 */ /* 0x001fe20000010086 */
[----:B------:R-:W-:Y:S01]  /*3270*/  SHF.L.U32 R195, R43, 0x10, RZ ;  /* 0x000000102bc37819 */ /* 0x000fe200000006ff */
[----:B------:R-:W-:Y:S01]  /*3280*/  FMUL.FTZ R189, R212, R201 ;  /* 0x000000c9d4bd7220 */ /* 0x000fe20000410000 */
[----:B------:R-:W-:Y:S01]  /*3290*/  SHF.L.U32 R192, R192, 0x10, RZ ;  /* 0x00000010c0c07819 */ /* 0x000fe200000006ff */
[----:B------:R-:W0:Y:S01]  /*32a0*/  MUFU.RCP R149, R196 ;  /* 0x000000c400957308 */ /* 0x000e220000001000 */
[----:B------:R-:W-:Y:S01]  /*32b0*/  FADD.FTZ R138, R229, R132 ;  /* 0x00000084e58a7221 */ /* 0x000fe20000010000 */
[----:B--2---:R-:W-:Y:S01]  /*32c0*/  FMUL.FTZ R183, R218, R183 ;  /* 0x000000b7dab77220 */ /* 0x004fe20000410000 */
[----:B------:R-:W-:Y:S01]  /*32d0*/  SHF.L.U32 R227, R42, 0x10, RZ ;  /* 0x000000102ae37819 */ /* 0x000fe200000006ff */
[----:B------:R-:W-:Y:S01]  /*32e0*/  FMUL.FTZ R134, R191, R192 ;  /* 0x000000c0bf867220 */ /* 0x000fe20000410000 */
[----:B------:R-:W-:Y:S01]  /*32f0*/  FADD.FTZ R231, R138, R189 ;  /* 0x000000bd8ae77221 */ /* 0x000fe20000010000 */
[----:B------:R-:W-:Y:S01]  /*3300*/  FFMA.FTZ R136, R132, R183, R75 ;  /* 0x000000b784887223 */ /* 0x000fe2000001004b */
[----:B------:R-:W-:Y:S01]  /*3310*/  SHF.L.U32 R62, R62, 0x10, RZ ;  /* 0x000000103e3e7819 */ /* 0x000fe200000006ff */
[----:B------:R-:W1:Y:S01]  /*3320*/  MUFU.RCP R246, R225 ;  /* 0x000000e100f67308 */ /* 0x000e620000001000 */
[----:B---3--:R-:W-:Y:S01]  /*3330*/  FMUL.FTZ R191, R210, R63 ;  /* 0x0000003fd2bf7220 */ /* 0x008fe20000410000 */
[----:B----4-:R-:W-:Y:S01]  /*3340*/  FMUL.FTZ R181, R222, R181 ;  /* 0x000000b5deb57220 */ /* 0x010fe20000410000 */
[----:B------:R-:W-:Y:S01]  /*3350*/  FFMA.FTZ R229, R189, R182, R136 ;  /* 0x000000b6bde57223 */ /* 0x000fe20000010088 */
[----:B------:R-:W-:Y:S01]  /*3360*/  FMUL.FTZ R136, R193, R62 ;  /* 0x0000003ec1887220 */ /* 0x000fe20000410000 */
[----:B------:R-:W-:-:S02]  /*3370*/  SHF.L.U32 R203, R41, 0x10, RZ ;  /* 0x0000001029cb7819 */ /* 0x000fc400000006ff */
[----:B------:R-:W-:Y:S01]  /*3380*/  FFMA.FTZ R138, R134, R181, R229 ;  /* 0x000000b5868a7223 */ /* 0x000fe200000100e5 */
[----:B------:R2:W3:Y:S01]  /*3390*/  MUFU.RCP R179, R193 ;  /* 0x000000c100b37308 */ /* 0x0004e20000001000 */
[----:B------:R-:W-:Y:S01]  /*33a0*/  SHF.L.U32 R64, R64, 0x10, RZ ;  /* 0x0000001040407819 */ /* 0x000fe200000006ff */
[----:B0-----:R-:W-:Y:S01]  /*33b0*/  FMUL.FTZ R166, R166, R149 ;  /* 0x00000095a6a67220 */ /* 0x001fe20000410000 */
[----:B------:R-:W-:Y:S01]  /*33c0*/  FFMA.FTZ R229, R191, R180, R138 ;  /* 0x000000b4bfe57223 */ /* 0x000fe2000001008a */
[----:B------:R-:W-:Y:S02]  /*33d0*/  SHF.L.U32 R67, R142, 0x10, RZ ;  /* 0x000000108e437819 */ /* 0x000fe400000006ff */
[----:B------:R-:W-:Y:S01]  /*33e0*/  FMUL.FTZ R138, R195, R64 ;  /* 0x00000040c38a7220 */ /* 0x000fe20000410000 */
[----:B------:R-:W-:Y:S01]  /*33f0*/  SHF.L.U32 R205, R40, 0x10, RZ ;  /* 0x0000001028cd7819 */ /* 0x000fe200000006ff */
[----:B------:R0:W4:Y:S01]  /*3400*/  MUFU.RCP R177, R195 ;  /* 0x000000c300b17308 */ /* 0x0001220000001000 */
[----:B--2---:R-:W-:Y:S01]  /*3410*/  FMUL.FTZ R193, R208, R65 ;  /* 0x00000041d0c17220 */ /* 0x004fe20000410000 */
[----:B-1----:R-:W-:Y:S01]  /*3420*/  FMUL.FTZ R149, R61, R246 ;  /* 0x000000f63d957220 */ /* 0x002fe20000410000 */
[----:B------:R-:W-:Y:S01]  /*3430*/  SHF.L.U32 R61, R140, 0x10, RZ ;  /* 0x000000108c3d7819 */ /* 0x000fe200000006ff */
[----:B------:R-:W-:Y:S01]  /*3440*/  FADD.FTZ R140, R231, R134 ;  /* 0x00000086e78c7221 */ /* 0x000fe20000010000 */
[----:B------:R-:W-:-:S02]  /*3450*/  SHF.L.U32 R60, R60, 0x10, RZ ;  /* 0x000000103c3c7819 */ /* 0x000fc400000006ff */
[----:B------:R-:W-:Y:S01]  /*3460*/  SHF.L.U32 R69, R150, 0x10, RZ ;  /* 0x0000001096457819 */ /* 0x000fe200000006ff */
[----:B------:R-:W1:Y:S01]  /*3470*/  MUFU.RCP R175, R227 ;  /* 0x000000e300af7308 */ /* 0x000e620000001000 */
[----:B------:R-:W-:Y:S01]  /*3480*/  FADD.FTZ R231, R140, R191 ;  /* 0x000000bf8ce77221 */ /* 0x000fe20000010000 */
[----:B---3--:R-:W-:Y:S01]  /*3490*/  FMUL.FTZ R179, R220, R179 ;  /* 0x000000b3dcb37220 */ /* 0x008fe20000410000 */
[----:B0-----:R-:W-:Y:S01]  /*34a0*/  FMUL.FTZ R195, R206, R61 ;  /* 0x0000003dcec37220 */ /* 0x001fe20000410000 */
[----:B------:R-:W-:Y:S01]  /*34b0*/  SHF.L.U32 R207, R39, 0x10, RZ ;  /* 0x0000001027cf7819 */ /* 0x000fe200000006ff */
[----:B------:R-:W-:Y:S01]  /*34c0*/  FADD.FTZ R142, R231, R136 ;  /* 0x00000088e78e7221 */ /* 0x000fe20000010000 */
[----:B------:R-:W-:Y:S01]  /*34d0*/  FFMA.FTZ R140, R136, R179, R229 ;  /* 0x000000b3888c7223 */ /* 0x000fe200000100e5 */
[----:B------:R-:W-:Y:S01]  /*34e0*/  SHF.L.U32 R66, R66, 0x10, RZ ;  /* 0x0000001042427819 */ /* 0x000fe200000006ff */
[----:B------:R-:W0:Y:S01]  /*34f0*/  MUFU.RCP R173, R203 ;  /* 0x000000cb00ad7308 */ /* 0x000e220000001000 */
[----:B------:R-:W-:Y:S01]  /*3500*/  FADD.FTZ R231, R142, R193 ;  /* 0x000000c18ee77221 */ /* 0x000fe20000010000 */
[----:B----4-:R-:W-:Y:S01]  /*3510*/  FMUL.FTZ R177, R232, R177 ;  /* 0x000000b1e8b17220 */ /* 0x010fe20000410000 */
[----:B------:R-:W-:Y:S01]  /*3520*/  FFMA.FTZ R229, R193, R178, R140 ;  /* 0x000000b2c1e57223 */ /* 0x000fe2000001008c */
[----:B------:R-:W-:Y:S01]  /*3530*/  FMUL.FTZ R140, R227, R60 ;  /* 0x0000003ce38c7220 */ /* 0x000fe20000410000 */
[----:B------:R-:W-:Y:S01]  /*3540*/  FADD.FTZ R150, R231, R138 ;  /* 0x0000008ae7967221 */ /* 0x000fe20000010000 */
[----:B------:R-:W-:Y:S01]  /*3550*/  SHF.L.U32 R71, R152, 0x10, RZ ;  /* 0x0000001098477819 */ /* 0x000fe200000006ff */
[----:B------:R-:W-:Y:S01]  /*3560*/  FFMA.FTZ R142, R138, R177, R229 ;  /* 0x000000b18a8e7223 */ /* 0x000fe200000100e5 */
[----:B------:R-:W2:Y:S01]  /*3570*/  MUFU.RCP R171, R205 ;  /* 0x000000cd00ab7308 */ /* 0x000ea20000001000 */
[----:B------:R-:W-:Y:S01]  /*3580*/  FADD.FTZ R229, R150, R195 ;  /* 0x000000c396e57221 */ /* 0x000fe20000010000 */
[----:B-1----:R-:W-:Y:S01]  /*3590*/  FMUL.FTZ R175, R240, R175 ;  /* 0x000000aff0af7220 */ /* 0x002fe20000410000 */
[----:B------:R-:W-:Y:S01]  /*35a0*/  FFMA.FTZ R227, R195, R176, R142 ;  /* 0x000000b0c3e37223 */ /* 0x000fe2000001008e */
[----:B------:R-:W-:Y:S01]  /*35b0*/  SHF.L.U32 R232, R161, 0x10, RZ ;  /* 0x00000010a1e87819 */ /* 0x000fe200000006ff */
[----:B------:R-:W-:Y:S01]  /*35c0*/  FMUL.FTZ R161, R204, R67 ;  /* 0x00000043cca17220 */ /* 0x000fe20000410000 */
[----:B------:R-:W-:Y:S01]  /*35d0*/  FADD.FTZ R152, R229, R140 ;  /* 0x0000008ce5987221 */ /* 0x000fe20000010000 */
[----:B------:R-:W-:Y:S01]  /*35e0*/  FFMA.FTZ R150, R140, R175, R227 ;  /* 0x000000af8c967223 */ /* 0x000fe200000100e3 */
[----:B------:R-:W1:Y:S01]  /*35f0*/  MUFU.RCP R169, R207 ;  /* 0x000000cf00a97308 */ /* 0x000e620000001000 */
[----:B------:R-:W-:Y:S01]  /*3600*/  FMUL.FTZ R142, R203, R66 ;  /* 0x00000042cb8e7220 */ /* 0x000fe20000410000 */
[----:B0-----:R-:W-:Y:S01]  /*3610*/  FMUL.FTZ R173, R242, R173 ;  /* 0x000000adf2ad7220 */ /* 0x001fe20000410000 */
[----:B------:R-:W-:Y:S01]  /*3620*/  FADD.FTZ R229, R152, R161 ;  /* 0x000000a198e57221 */ /* 0x000fe20000010000 */
[----:B------:R-:W-:Y:S01]  /*3630*/  FFMA.FTZ R227, R161, R174, R150 ;  /* 0x000000aea1e37223 */ /* 0x000fe20000010096 */
[----:B------:R-:W-:Y:S01]  /*3640*/  SHF.L.U32 R209, R38, 0x10, RZ ;  /* 0x0000001026d17819 */ /* 0x000fe200000006ff */
[----:B------:R-:W-:Y:S01]  /*3650*/  FMUL.FTZ R203, R202, R69 ;  /* 0x00000045cacb7220 */ /* 0x000fe20000410000 */
[----:B------:R-:W-:Y:S01]  /*3660*/  SHF.L.U32 R68, R68, 0x10, RZ ;  /* 0x0000001044447819 */ /* 0x000fe200000006ff */
[----:B------:R-:W-:Y:S01]  /*3670*/  FFMA.FTZ R152, R142, R173, R227 ;  /* 0x000000ad8e987223 */ /* 0x000fe200000100e3 */
[----:B------:R-:W-:Y:S01]  /*3680*/  SHF.L.U32 R73, R154, 0x10, RZ ;  /* 0x000000109a497819 */ /* 0x000fe200000006ff */
[----:B------:R-:W-:Y:S01]  /*3690*/  FADD.FTZ R154, R229, R142 ;  /* 0x0000008ee59a7221 */ /* 0x000fe20000010000 */
[----:B------:R-:W0:Y:S01]  /*36a0*/  MUFU.RCP R167, R209 ;  /* 0x000000d100a77308 */ /* 0x000e220000001000 */
[----:B--2---:R-:W-:Y:S01]  /*36b0*/  FMUL.FTZ R171, R244, R171 ;  /* 0x000000abf4ab7220 */ /* 0x004fe20000410000 */
[----:B------:R-:W-:Y:S01]  /*36c0*/  FMUL.FTZ R150, R205, R68 ;  /* 0x00000044cd967220 */ /* 0x000fe20000410000 */
[----:B------:R-:W-:Y:S01]  /*36d0*/  FADD.FTZ R229, R154, R203 ;  /* 0x000000cb9ae57221 */ /* 0x000fe20000010000 */
[----:B------:R-:W-:Y:S01]  /*36e0*/  FFMA.FTZ R227, R203, R172, R152 ;  /* 0x000000accbe37223 */ /* 0x000fe20000010098 */
[----:B------:R-:W-:Y:S01]  /*36f0*/  SHF.L.U32 R211, R37, 0x10, RZ ;  /* 0x0000001025d37819 */ /* 0x000fe200000006ff */
[----:B------:R-:W-:Y:S01]  /*3700*/  FMUL.FTZ R205, R200, R71 ;  /* 0x00000047c8cd7220 */ /* 0x000fe20000410000 */
[----:B------:R-:W-:Y:S01]  /*3710*/  SHF.L.U32 R70, R70, 0x10, RZ ;  /* 0x0000001046467819 */ /* 0x000fe200000006ff */
[----:B-1----:R-:W-:Y:S01]  /*3720*/  FMUL.FTZ R169, R236, R169 ;  /* 0x000000a9eca97220 */ /* 0x002fe20000410000 */
[----:B------:R-:W-:Y:S01]  /*3730*/  SHF.L.U32 R75, R156, 0x10, RZ ;  /* 0x000000109c4b7819 */ /* 0x000fe200000006ff */
[----:B------:R-:W-:Y:S01]  /*3740*/  FFMA.FTZ R156, R150, R171, R227 ;  /* 0x000000ab969c7223 */ /* 0x000fe200000100e3 */
[----:B------:R-:W-:Y:S01]  /*3750*/  SHF.L.U32 R251, R158, 0x10, RZ ;  /* 0x000000109efb7819 */ /* 0x000fe200000006ff */
[----:B------:R-:W-:Y:S01]  /*3760*/  FADD.FTZ R158, R229, R150 ;  /* 0x00000096e59e7221 */ /* 0x000fe20000010000 */
[----:B------:R1:W2:Y:S01]  /*3770*/  MUFU.RCP R165, R211 ;  /* 0x000000d300a57308 */ /* 0x0002a20000001000 */
[----:B------:R-:W-:Y:S01]  /*3780*/  FMUL.FTZ R152, R207, R70 ;  /* 0x00000046cf987220 */ /* 0x000fe20000410000 */
[----:B------:R-:W-:Y:S01]  /*3790*/  FFMA.FTZ R227, R205, R170, R156 ;  /* 0x000000aacde37223 */ /* 0x000fe2000001009c */
[----:B------:R-:W-:Y:S01]  /*37a0*/  FADD.FTZ R229, R158, R205 ;  /* 0x000000cd9ee57221 */ /* 0x000fe20000010000 */
[----:B------:R-:W-:Y:S01]  /*37b0*/  SHF.L.U32 R226, R226, 0x10, RZ ;  /* 0x00000010e2e27819 */ /* 0x000fe200000006ff */
[----:B------:R-:W-:Y:S01]  /*37c0*/  FMUL.FTZ R207, R198, R73 ;  /* 0x00000049c6cf7220 */ /* 0x000fe20000410000 */
[----:B------:R-:W-:Y:S01]  /*37d0*/  SHF.L.U32 R72, R72, 0x10, RZ ;  /* 0x0000001048487819 */ /* 0x000fe200000006ff */
[----:B0-----:R-:W-:Y:S01]  /*37e0*/  FMUL.FTZ R167, R252, R167 ;  /* 0x000000a7fca77220 */ /* 0x001fe20000410000 */
[----:B------:R-:W-:Y:S01]  /*37f0*/  SHF.L.U32 R228, R160, 0x10, RZ ;  /* 0x00000010a0e47819 */ /* 0x000fe200000006ff */
[----:B------:R-:W-:Y:S01]  /*3800*/  FFMA.FTZ R160, R152, R169, R227 ;  /* 0x000000a998a07223 */ /* 0x000fe200000100e3 */
[----:B------:R-:W-:Y:S01]  /*3810*/  SHF.L.U32 R236, R190, 0x10, RZ ;  /* 0x00000010beec7819 */ /* 0x000fe200000006ff */
[----:B------:R-:W-:Y:S01]  /*3820*/  FADD.FTZ R190, R229, R152 ;  /* 0x00000098e5be7221 */ /* 0x000fe20000010000 */
[----:B------:R-:W-:Y:S01]  /*3830*/  SHF.L.U32 R74, R74, 0x10, RZ ;  /* 0x000000104a4a7819 */ /* 0x000fe200000006ff */
[----:B------:R-:W-:Y:S01]  /*3840*/  FMUL.FTZ R158, R225, R226 ;  /* 0x000000e2e19e7220 */ /* 0x000fe20000410000 */
[----:B------:R-:W-:Y:S01]  /*3850*/  FMUL.FTZ R154, R209, R72 ;  /* 0x00000048d19a7220 */ /* 0x000fe20000410000 */
[----:B------:R-:W-:Y:S01]  /*3860*/  FADD.FTZ R227, R190, R207 ;  /* 0x000000cfbee37221 */ /* 0x000fe20000010000 */
[----:B------:R-:W-:Y:S01]  /*3870*/  FFMA.FTZ R225, R207, R168, R160 ;  /* 0x000000a8cfe17223 */ /* 0x000fe200000100a0 */
[----:B------:R-:W-:Y:S01]  /*3880*/  SHF.L.U32 R230, R230, 0x10, RZ ;  /* 0x00000010e6e67819 */ /* 0x000fe200000006ff */
[----:B------:R-:W-:Y:S01]  /*3890*/  FMUL.FTZ R156, R211, R74 ;  /* 0x0000004ad39c7220 */ /* 0x000fe20000410000 */
[----:B-1----:R-:W-:Y:S01]  /*38a0*/  FMUL.FTZ R211, R194, R251 ;  /* 0x000000fbc2d37220 */ /* 0x002fe20000410000 */
[----:B------:R-:W-:Y:S01]  /*38b0*/  FMUL.FTZ R209, R196, R75 ;  /* 0x0000004bc4d17220 */ /* 0x000fe20000410000 */
[----:B------:R-:W-:Y:S01]  /*38c0*/  FADD.FTZ R194, R227, R154 ;  /* 0x0000009ae3c27221 */ /* 0x000fe20000010000 */
[----:B------:R-:W-:Y:S01]  /*38d0*/  FFMA.FTZ R190, R154, R167, R225 ;  /* 0x000000a79abe7223 */ /* 0x000fe200000100e1 */
[----:B------:R-:W-:Y:S01]  /*38e0*/  FMUL.FTZ R160, R223, R230 ;  /* 0x000000e6dfa07220 */ /* 0x000fe20000410000 */
[----:B--2---:R-:W-:Y:S01]  /*38f0*/  FMUL.FTZ R165, R238, R165 ;  /* 0x000000a5eea57220 */ /* 0x004fe20000410000 */
        /* <DEDUP_REMOVED lines=57> */
.L_x_499:
[----:B------:R-:W0:Y:S01]  /*3c90*/  SHFL.DOWN PT, R242, R238, 0x10, 0x1f ;  /* 0x0a001f00eef27f89 */ /* 0x000e2200000e0000 */
[----:B------:R-:W-:Y:S01]  /*3ca0*/  FADD.FTZ R121, R230, R121 ;  /* 0x00000079e6797221 */ /* 0x000fe20000010000 */
[----:B------:R-:W-:Y:S01]  /*3cb0*/  FADD.FTZ R114, R75, R114 ;  /* 0x000000724b727221 */ /* 0x000fe20000010000 */
[----:B------:R-:W-:Y:S01]  /*3cc0*/  FADD.FTZ R112, R73, R112 ;  /* 0x0000007049707221 */ /* 0x000fe20000010000 */
[----:B------:R-:W1:Y:S01]  /*3cd0*/  SHFL.DOWN PT, R244, R240, 0x10, 0x1f ;  /* 0x0a001f00f0f47f89 */ /* 0x000e6200000e0000 */
[----:B------:R-:W-:Y:S01]  /*3ce0*/  ISETP.NE.AND P2, PT, R3, RZ, PT ;  /* 0x000000ff0300720c */ /* 0x000fe20003f45270 */
[----:B------:R-:W-:Y:S01]  /*3cf0*/  FADD.FTZ R113, R72, R113 ;  /* 0x0000007148717221 */ /* 0x000fe20000010000 */
[----:B------:R-:W-:Y:S01]  /*3d00*/  MOV R72, 0x400 ;  /* 0x0000040000487802 */ /* 0x000fe20000000f00 */
[----:B------:R-:W2:Y:S01]  /*3d10*/  S2R R230, SR_CgaCtaId ;  /* 0x0000000000e67919 */ /* 0x000ea20000008800 */
[----:B------:R-:W-:Y:S01]  /*3d20*/  FADD.FTZ R107, R66, R107 ;  /* 0x0000006b426b7221 */ /* 0x000fe20000010000 */
[----:B------:R-:W-:Y:S01]  /*3d30*/  FADD.FTZ R106, R67, R106 ;  /* 0x0000006a436a7221 */ /* 0x000fe20000010000 */
[----:B------:R-:W-:Y:S01]  /*3d40*/  ISETP.NE.AND P0, PT, R0, RZ, PT ;  /* 0x000000ff0000720c */ /* 0x000fe20003f05270 */
[----:B------:R-:W-:Y:S01]  /*3d50*/  FADD.FTZ R117, R224, R117 ;  /* 0x00000075e0757221 */ /* 0x000fe20000010000 */
[----:B------:R-:W-:Y:S01]  /*3d60*/  FADD.FTZ R105, R60, R105 ;  /* 0x000000693c697221 */ /* 0x000fe20000010000 */
[----:B------:R-:W-:Y:S01]  /*3d70*/  FADD.FTZ R104, R61, R104 ;  /* 0x000000683d687221 */ /* 0x000fe20000010000 */
[----:B------:R-:W-:Y:S01]  /*3d80*/  BSSY.RECONVERGENT B0, `(.L_x_500) ;  /* 0x0000046000007945 */ /* 0x000fe20003800200 */
[----:B------:R-:W-:Y:S01]  /*3d90*/  FADD.FTZ R115, R74, R115 ;  /* 0x000000734a737221 */ /* 0x000fe20000010000 */
[----:B------:R-:W-:Y:S01]  /*3da0*/  FADD.FTZ R123, R234, R123 ;  /* 0x0000007bea7b7221 */ /* 0x000fe20000010000 */
[----:B------:R-:W-:Y:S01]  /*3db0*/  @!P2 SHF.R.U32.HI R66, RZ, 0x2, R0 ;  /* 0x00000002ff42a819 */ /* 0x000fe20000011600 */
[----:B------:R-:W-:Y:S01]  /*3dc0*/  FADD.FTZ R122, R236, R122 ;  /* 0x0000007aec7a7221 */ /* 0x000fe20000010000 */
[----:B------:R-:W-:Y:S01]  /*3dd0*/  FADD.FTZ R120, R232, R120 ;  /* 0x00000078e8787221 */ /* 0x000fe20000010000 */
[----:B------:R-:W-:Y:S01]  /*3de0*/  FADD.FTZ R119, R226, R119 ;  /* 0x00000077e2777221 */ /* 0x000fe20000010000 */
[----:B------:R-:W-:Y:S01]  /*3df0*/  @!P2 LOP3.LUT R66, R66, 0xf8, RZ, 0xc0, !PT ;  /* 0x000000f84242a812 */ /* 0x000fe200078ec0ff */
        /* <DEDUP_REMOVED lines=14> */
[----:B--2---:R-:W-:-:S04]  /*3ee0*/  LEA R72, R230, R72, 0x18 ;  /* 0x00000048e6487211 */ /* 0x004fc800078ec0ff */
[----:B------:R-:W-:-:S04]  /*3ef0*/  IADD3 R67, PT, PT, R72, 0x40, RZ ;  /* 0x0000004048437810 */ /* 0x000fc80007ffe0ff */
[----:B------:R-:W-:-:S04]  /*3f00*/  SEL R224, R67, R72, P1 ;  /* 0x0000004843e07207 */ /* 0x000fc80000800000 */
[----:B------:R-:W-:Y:S01]  /*3f10*/  @!P2 IADD3 R66, PT, PT, R224, R66, RZ ;  /* 0x00000042e042a210 */ /* 0x000fe20007ffe0ff */
        /* <DEDUP_REMOVED lines=14> */
[----:B------:R-:W-:-:S04]  /*4000*/  CS2R R74, SRZ ;  /* 0x00000000004a7805 */ /* 0x000fc8000001ff00 */
        /* <DEDUP_REMOVED lines=29> */
.L_x_501:
[----:B------:R-:W-:Y:S05]  /*41e0*/  BSYNC.RECONVERGENT B0 ;  /* 0x0000000000007941 */ /* 0x000fea0003800200 */
.L_x_500:
[----:B------:R-:W1:Y:S01]  /*41f0*/  S2UR UR5, SR_CTAID.X ;  /* 0x00000000000579c3 */ /* 0x000e620000002500 */
[----:B------:R-:W2:Y:S01]  /*4200*/  LDCU UR13, c[0x0][0x380] ;  /* 0x00007000ff0d77ac */ /* 0x000ea20008000800 */
[----:B------:R-:W-:Y:S01]  /*4210*/  MOV R65, UR10 ;  /* 0x0000000a00417c02 */ /* 0x000fe20008000f00 */
[----:B------:R-:W-:Y:S01]  /*4220*/  FADD.FTZ R99, R192, R99 ;  /* 0x00000063c0637221 */ /* 0x000fe20000010000 */
[----:B------:R-:W-:Y:S01]  /*4230*/  FADD.FTZ R98, R201, R98 ;  /* 0x00000062c9627221 */ /* 0x000fe20000010000 */
[----:B------:R-:W-:Y:S01]  /*4240*/  ULOP3.LUT UR8, UR4, 0x1, URZ, 0xc0, !UPT ;  /* 0x0000000104087892 */ /* 0x000fe2000f8ec0ff */
[----:B------:R-:W-:Y:S01]  /*4250*/  FADD.FTZ R97, R188, R97 ;  /* 0x00000061bc617221 */ /* 0x000fe20000010000 */
[----:B------:R-:W-:Y:S01]  /*4260*/  FADD.FTZ R96, R199, R96 ;  /* 0x00000060c7607221 */ /* 0x000fe20000010000 */
[----:B0-----:R-:W0:Y:S01]  /*4270*/  LDC.64 R60, c[0x0][0x3c0] ;  /* 0x0000f000ff3c7b82 */ /* 0x001e220000000a00 */
[----:B------:R-:W-:Y:S01]  /*4280*/  UISETP.NE.AND UP0, UPT, UR8, URZ, UPT ;  /* 0x000000ff0800728c */ /* 0x000fe2000bf05270 */
        /* <DEDUP_REMOVED lines=9> */
[----:B--2---:R-:W-:Y:S01]  /*4320*/  USHF.L.U32 UR6, UR13, 0x2, URZ ;  /* 0x000000020d067899 */ /* 0x004fe200080006ff */
[----:B------:R-:W-:Y:S01]  /*4330*/  FADD.FTZ R87, R216, R87 ;  /* 0x00000057d8577221 */ /* 0x000fe20000010000 */
[----:B------:R-:W-:Y:S01]  /*4340*/  FADD.FTZ R86, R243, R86 ;  /* 0x00000056f3567221 */ /* 0x000fe20000010000 */
[----:B------:R-:W-:Y:S01]  /*4350*/  FADD.FTZ R85, R214, R85 ;  /* 0x00000055d6557221 */ /* 0x000fe20000010000 */
[----:B------:R-:W-:Y:S01]  /*4360*/  FADD.FTZ R84, R241, R84 ;  /* 0x00000054f1547221 */ /* 0x000fe20000010000 */
[----:B-1----:R-:W-:Y:S01]  /*4370*/  ULOP3.LUT UR7, UR5, 0x7ffffffc, URZ, 0xc0, !UPT ;  /* 0x7ffffffc05077892 */ /* 0x002fe2000f8ec0ff */
[----:B------:R-:W-:Y:S01]  /*4380*/  LOP3.LUT R62, R62, UR6, RZ, 0xc0, !PT ;  /* 0x000000063e3e7c12 */ /* 0x000fe2000f8ec0ff */
[----:B------:R-:W-:Y:S01]  /*4390*/  USHF.R.U32.HI UR5, URZ, 0x2, UR5 ;  /* 0x00000002ff057899 */ /* 0x000fe20008011605 */
[----:B------:R-:W-:Y:S01]  /*43a0*/  FADD.FTZ R83, R212, R83 ;  /* 0x00000053d4537221 */ /* 0x000fe20000010000 */
[----:B------:R-:W-:Y:S01]  /*43b0*/  USEL UR6, UR13, URZ, UP0 ;  /* 0x000000ff0d067287 */ /* 0x000fe20008000000 */
[----:B------:R-:W-:Y:S01]  /*43c0*/  FADD.FTZ R82, R239, R82 ;  /* 0x00000052ef527221 */ /* 0x000fe20000010000 */
[----:B------:R-:W-:Y:S01]  /*43d0*/  IADD3 R62, P2, PT, R62, UR7, RZ ;  /* 0x000000073e3e7c10 */ /* 0x000fe2000ff5e0ff */
[----:B------:R-:W-:Y:S01]  /*43e0*/  FADD.FTZ R81, R210, R81 ;  /* 0x00000051d2517221 */ /* 0x000fe20000010000 */
[----:B------:R-:W-:Y:S01]  /*43f0*/  UIADD3 UR17, UP0, UPT, UR5, UR6, URZ ;  /* 0x0000000605117290 */ /* 0x000fe2000ff1e0ff */
[----:B------:R-:W-:Y:S01]  /*4400*/  FADD.FTZ R80, R237, R80 ;  /* 0x00000050ed507221 */ /* 0x000fe20000010000 */
[----:B------:R-:W-:Y:S01]  /*4410*/  IADD3.X R63, PT, PT, RZ, RZ, RZ, P2, !PT ;  /* 0x000000ffff3f7210 */ /* 0x000fe200017fe4ff */
[----:B------:R-:W-:Y:S01]  /*4420*/  FADD.FTZ R79, R208, R79 ;  /* 0x0000004fd04f7221 */ /* 0x000fe20000010000 */
[----:B0-----:R-:W-:Y:S01]  /*4430*/  LEA R60, P2, R62, R60, 0x3 ;  /* 0x0000003c3e3c7211 */ /* 0x001fe200078418ff */
[----:B------:R-:W-:Y:S01]  /*4440*/  ULEA.HI.X.SX32 UR11, UR6, URZ, 0x1, UP0 ;  /* 0x000000ff060b7291 */ /* 0x000fe200080f0eff */
        /* <DEDUP_REMOVED lines=11> */
[----:B------:R-:W-:Y:S01]  /*4500*/  FADD.FTZ R54, R227, R54 ;  /* 0x00000036e3367221 */ /* 0x000fe20000010000 */
[----:B------:R-:W-:Y:S01]  /*4510*/  FADD.FTZ R53, R198, R53 ;  /* 0x00000035c6357221 */ /* 0x000fe20000010000 */
[----:B------:R-:W-:Y:S01]  /*4520*/  FADD.FTZ R52, R225, R52 ;  /* 0x00000034e1347221 */ /* 0x000fe20000010000 */
[----:B------:R0:W-:Y:S01]  /*4530*/  @!P0 STG.E.64 desc[UR14][R62.64], R74 ;  /* 0x0000004a3e008986 */ /* 0x0001e2000c101b0e */
[----:B------:R-:W-:Y:S01]  /*4540*/  FADD.FTZ R51, R196, R51 ;  /* 0x00000033c4337221 */ /* 0x000fe20000010000 */
[----:B------:R-:W-:Y:S01]  /*4550*/  ISETP.GT.U32.AND P2, PT, R3, 0x3, PT ;  /* 0x000000030300780c */ /* 0x000fe20003f44070 */
[----:B------:R-:W-:Y:S01]  /*4560*/  FADD.FTZ R50, R223, R50 ;  /* 0x00000032df327221 */ /* 0x000fe20000010000 */
[----:B------:R-:W-:Y:S01]  /*4570*/  FADD.FTZ R49, R194, R49 ;  /* 0x00000031c2317221 */ /* 0x000fe20000010000 */
[----:B------:R-:W-:Y:S01]  /*4580*/  FADD.FTZ R48, R221, R48 ;  /* 0x00000030dd307221 */ /* 0x000fe20000010000 */
[----:B------:R-:W-:Y:S01]  /*4590*/  IMAD R65, R65, 0x3c00, R2 ;  /* 0x00003c0041417824 */ /* 0x000fe200078e0202 */
[----:B------:R-:W-:Y:S08]  /*45a0*/  @P0 BRA `(.L_x_502) ;  /* 0x0000000000540947 */ /* 0x000ff00003800000 */
[----:B------:R-:W1:Y:S01]  /*45b0*/  LDCU.64 UR8, c[0x0][0x3c8] ;  /* 0x00007900ff0877ac */ /* 0x000e620008000a00 */
[----:B------:R-:W-:Y:S01]  /*45c0*/  UISETP.GT.U32.AND UP0, UPT, UR4, 0x1, UPT ;  /* 0x000000010400788c */ /* 0x000fe2000bf04070 */
[----:B------:R-:W-:-:S03]  /*45d0*/  UMOV UR6, 0xffffffff ;  /* 0xffffffff00067882 */ /* 0x000fc60000000000 */
[----:B------:R-:W-:-:S06]  /*45e0*/  USEL UR6, UR6, 0x1, UP0 ;  /* 0x0000000106067887 */ /* 0x000fcc0008000000 */
[----:B------:R-:W-:Y:S01]  /*45f0*/  MOV R69, UR6 ;  /* 0x0000000600457c02 */ /* 0x000fe20008000f00 */
[----:B-1----:R-:W-:-:S04]  /*4600*/  ULEA UR7, UP1, UR17, UR8, 0x2 ;  /* 0x0000000811077291 */ /* 0x002fc8000f8210ff */
[----:B------:R-:W-:Y:S02]  /*4610*/  ULEA.HI.X UR8, UR17, UR9, UR11, 0x2, UP1 ;  /* 0x0000000911087291 */ /* 0x000fe400088f140b */
[----:B0-----:R-:W-:-:S04]  /*4620*/  MOV R62, UR7 ;  /* 0x00000007003e7c02 */ /* 0x001fc80008000f00 */
        /* <DEDUP_REMOVED lines=8> */
.L_x_503:
[----:B------:R-:W2:Y:S04]  /*46b0*/  LDG.E.STRONG.GPU R64, desc[UR14][R62.64] ;  /* 0x0000000e3e407981 */ /* 0x000ea8000c1ef900 */
[----:B--2---:R-:W-:Y:S01]  /*46c0*/  CCTL.IVALL ;  /* 0x00000000ff00798f */ /* 0x004fe20002000000 */
[----:B------:R-:W-:Y:S05]  /*46d0*/  YIELD ;  /* 0x0000000000007946 */ /* 0x000fea0003800000 */
[----:B------:R-:W-:-:S13]  /*46e0*/  ISETP.NE.AND P0, PT, R64, R67, PT ;  /* 0x000000434000720c */ /* 0x000fda0003f05270 */
[----:B------:R-:W-:Y:S05]  /*46f0*/  @P0 BRA `(.L_x_503) ;  /* 0xfffffffc00ec0947 */ /* 0x000fea000383ffff */
.L_x_502:
[----:B------:R-:W-:Y:S05]  /*4700*/  WARPSYNC.ALL ;  /* 0x0000000000007948 */ /* 0x000fea0003800000 */
[----:B------:R-:W-:Y:S01]  /*4710*/  BAR.SYNC.DEFER_BLOCKING 0x0 ;  /* 0x0000000000007b1d */ /* 0x000fe20000010000 */
[----:B0-----:R-:W-:Y:S01]  /*4720*/  @!P2 IMAD.WIDE.U32 R62, R3, 0x8, R60 ;  /* 0x00000008033ea825 */ /* 0x001fe200078e003c */
[----:B------:R-:W-:-:S04]  /*4730*/  CS2R R60, SRZ ;  /* 0x00000000003c7805 */ /* 0x000fc8000001ff00 */
[----:B------:R-:W0:Y:S02]  /*4740*/  LDCU UR6, c[0x0][0x384] ;  /* 0x00007080ff0677ac */ /* 0x000e240008000800 */
[----:B------:R-:W2:Y:S01]  /*4750*/  @!P2 LDG.E.64 R60, desc[UR14][R62.64] ;  /* 0x0000000e3e3ca981 */ /* 0x000ea2000c1e1b00 */
[----:B------:R-:W-:Y:S01]  /*4760*/  UIADD3 UR10, UPT, UPT, UR10, UR13, URZ ;  /* 0x0000000d0a0a7290 */ /* 0x000fe2000fffe0ff */
[----:B------:R-:W-:Y:S01]  /*4770*/  PLOP3.LUT P1, PT, P1, PT, PT, 0x8, 0x80 ;  /* 0x000000000080781c */ /* 0x000fe20000f2e170 */
[----:B------:R-:W-:Y:S02]  /*4780*/  UIADD3 UR4, UPT, UPT, UR4, 0x1, URZ ;  /* 0x0000000104047890 */ /* 0x000fe4000fffe0ff */
[----:B0-----:R-:W-:Y:S02]  /*4790*/  UISETP.GE.AND UP0, UPT, UR10, UR6, UPT ;  /* 0x000000060a00728c */ /* 0x001fe4000bf06270 */
        /* <DEDUP_REMOVED lines=65> */
[----:B------:R-:W-:Y:S01]  /*4bb0*/  FMUL.FTZ R63, R62, UR16 ;  /* 0x000000103e3f7c20 */ /* 0x000fe20008410000 */
        /* <DEDUP_REMOVED lines=20> */
[----:B------:R-:W-:Y:S01]  /*4d00*/  F2FP.BF16.F32.PACK_AB R145, R63, R146 ;  /* 0x000000923f91723e */ /* 0x000fe200000010ff */
[----:B------:R-:W-:Y:S01]  /*4d10*/  FADD.FTZ R168, -R168, R207 ;  /* 0x000000cfa8a87221 */ /* 0x000fe20000010100 */
[----:B------:R-:W-:Y:S01]  /*4d20*/  FADD.FTZ R167, -R167, R154 ;  /* 0x0000009aa7a77221 */ /* 0x000fe20000010100 */
[----:B------:R-:W-:Y:S01]  /*4d30*/  F2FP.BF16.F32.PACK_AB R185, R185, R128 ;  /* 0x00000080b9b9723e */ /* 0x000fe200000010ff */
[----:B------:R-:W-:Y:S01]  /*4d40*/  FMUL.FTZ R176, R176, UR16 ;  /* 0x00000010b0b07c20 */ /* 0x000fe20008410000 */
[----:B------:R-:W-:Y:S01]  /*4d50*/  FMUL.FTZ R175, R175, UR16 ;  /* 0x00000010afaf7c20 */ /* 0x000fe20008410000 */
[----:B0-----:R-:W-:-:S04]  /*4d60*/  IMAD.WIDE.U32 R62, R65, 0x4, R60 ;  /* 0x00000004413e7825 */ /* 0x001fc800078e003c */
[----:B------:R-:W-:Y:S01]  /*4d70*/  FADD.FTZ R166, -R166, R209 ;  /* 0x000000d1a6a67221 */ /* 0x000fe20000010100 */
[----:B------:R-:W-:Y:S01]  /*4d80*/  FADD.FTZ R165, -R165, R156 ;  /* 0x0000009ca5a57221 */ /* 0x000fe20000010100 */
[----:B------:R-:W-:Y:S01]  /*4d90*/  F2FP.BF16.F32.PACK_AB R183, R183, R184 ;  /* 0x000000b8b7b7723e */ /* 0x000fe200000010ff */
[----:B------:R-:W-:Y:S01]  /*4da0*/  FMUL.FTZ R174, R174, UR16 ;  /* 0x00000010aeae7c20 */ /* 0x000fe20008410000 */
[----:B------:R-:W-:Y:S01]  /*4db0*/  FMUL.FTZ R173, R173, UR16 ;  /* 0x00000010adad7c20 */ /* 0x000fe20008410000 */
[----:B------:R-:W-:-:S04]  /*4dc0*/  IMAD.WIDE.U32 R64, R159, 0x4, R60 ;  /* 0x000000049f407825 */ /* 0x000fc800078e003c */
        /* <DEDUP_REMOVED lines=17> */
[----:B------:R-:W-:Y:S01]  /*4ee0*/  IMAD.WIDE.U32 R70, R153, 0x4, R60 ;  /* 0x0000000499467825 */ /* 0x000fe200078e003c */
[----:B------:R-:W-:-:S03]  /*4ef0*/  F2FP.BF16.F32.PACK_AB R175, R175, R176 ;  /* 0x000000b0afaf723e */ /* 0x000fc600000010ff */
[----:B------:R-:W-:Y:S01]  /*4f00*/  FMUL.FTZ R166, R166, UR16 ;  /* 0x00000010a6a67c20 */ /* 0x000fe20008410000 */
[----:B------:R-:W-:Y:S01]  /*4f10*/  FMUL.FTZ R165, R165, UR16 ;  /* 0x00000010a5a57c20 */ /* 0x000fe20008410000 */
[--C-:B------:R-:W-:Y:S01]  /*4f20*/  IMAD.WIDE.U32 R72, R151, 0x4, R60.reuse ;  /* 0x0000000497487825 */ /* 0x100fe200078e003c */
[----:B------:R1:W-:Y:S01]  /*4f30*/  STG.E desc[UR14][R62.64], R185 ;  /* 0x000000b93e007986 */ /* 0x0003e2000c10190e */
[----:B------:R-:W-:Y:S02]  /*4f40*/  F2FP.BF16.F32.PACK_AB R173, R173, R174 ;  /* 0x000000aeadad723e */ /* 0x000fe400000010ff */
[----:B------:R-:W-:Y:S01]  /*4f50*/  FMUL.FTZ R164, R164, UR16 ;  /* 0x00000010a4a47c20 */ /* 0x000fe20008410000 */
[----:B------:R-:W-:Y:S01]  /*4f60*/  FMUL.FTZ R163, R163, UR16 ;  /* 0x00000010a3a37c20 */ /* 0x000fe20008410000 */
[----:B------:R-:W-:Y:S01]  /*4f70*/  IMAD.WIDE.U32 R74, R143, 0x4, R60 ;  /* 0x000000048f4a7825 */ /* 0x000fe200078e003c */
[----:B------:R1:W-:Y:S01]  /*4f80*/  STG.E desc[UR14][R64.64], R183 ;  /* 0x000000b740007986 */ /* 0x0003e2000c10190e */
[----:B------:R-:W-:-:S02]  /*4f90*/  F2FP.BF16.F32.PACK_AB R171, R171, R172 ;  /* 0x000000acabab723e */ /* 0x000fc400000010ff */
        /* <DEDUP_REMOVED lines=10> */
[--C-:B------:R-:W-:Y:S01]  /*5040*/  IMAD.WIDE.U32 R132, R133, 0x4, R60.reuse ;  /* 0x0000000485847825 */ /* 0x100fe200078e003c */
[----:B------:R1:W-:Y:S01]  /*5050*/  STG.E desc[UR14][R70.64], R177 ;  /* 0x000000b146007986 */ /* 0x0003e2000c10190e */
[----:B------:R-:W-:Y:S02]  /*5060*/  F2FP.BF16.F32.PACK_AB R165, R165, R166 ;  /* 0x000000a6a5a5723e */ /* 0x000fe400000010ff */
[--C-:B------:R-:W-:Y:S01]  /*5070*/  IMAD.WIDE.U32 R134, R135, 0x4, R60.reuse ;  /* 0x0000000487867825 */ /* 0x100fe200078e003c */
[----:B------:R1:W-:Y:S01]  /*5080*/  STG.E desc[UR14][R72.64], R175 ;  /* 0x000000af48007986 */ /* 0x0003e2000c10190e */
[----:B------:R-:W-:Y:S02]  /*5090*/  F2FP.BF16.F32.PACK_AB R163, R163, R164 ;  /* 0x000000a4a3a3723e */ /* 0x000fe400000010ff */
[----:B------:R-:W-:Y:S01]  /*50a0*/  IMAD.WIDE.U32 R136, R137, 0x4, R60 ;  /* 0x0000000489887825 */ /* 0x000fe200078e003c */
[----:B------:R1:W-:Y:S01]  /*50b0*/  STG.E desc[UR14][R74.64], R173 ;  /* 0x000000ad4a007986 */ /* 0x0003e2000c10190e */
[----:B------:R-:W-:-:S02]  /*50c0*/  F2FP.BF16.F32.PACK_AB R149, R149, R162 ;  /* 0x000000a29595723e */ /* 0x000fc400000010ff */
[--C-:B------:R-:W-:Y:S01]  /*50d0*/  IMAD.WIDE.U32 R138, R139, 0x4, R60.reuse ;  /* 0x000000048b8a7825 */ /* 0x100fe200078e003c */
[----:B------:R1:W-:Y:S01]  /*50e0*/  STG.E desc[UR14][R128.64], R171 ;  /* 0x000000ab80007986 */ /* 0x0003e2000c10190e */
[----:B------:R-:W-:Y:S02]  /*50f0*/  F2FP.BF16.F32.PACK_AB R147, R147, R148 ;  /* 0x000000949393723e */ /* 0x000fe400000010ff */
[--C-:B------:R-:W-:Y:S01]  /*5100*/  IMAD.WIDE.U32 R140, R141, 0x4, R60.reuse ;  /* 0x000000048d8c7825 */ /* 0x100fe200078e003c */
[----:B------:R1:W-:Y:S03]  /*5110*/  STG.E desc[UR14][R130.64], R169 ;  /* 0x000000a982007986 */ /* 0x0003e6000c10190e */
[----:B------:R-:W-:Y:S01]  /*5120*/  IMAD.WIDE.U32 R60, R127, 0x4, R60 ;  /* 0x000000047f3c7825 */ /* 0x000fe200078e003c */
[----:B------:R1:W-:Y:S04]  /*5130*/  STG.E desc[UR14][R132.64], R167 ;  /* 0x000000a784007986 */ /* 0x0003e8000c10190e */
[----:B------:R1:W-:Y:S04]  /*5140*/  STG.E desc[UR14][R134.64], R165 ;  /* 0x000000a586007986 */ /* 0x0003e8000c10190e */
[----:B------:R1:W-:Y:S04]  /*5150*/  STG.E desc[UR14][R136.64], R163 ;  /* 0x000000a388007986 */ /* 0x0003e8000c10190e */
[----:B------:R1:W-:Y:S04]  /*5160*/  STG.E desc[UR14][R138.64], R149 ;  /* 0x000000958a007986 */ /* 0x0003e8000c10190e */
[----:B------:R1:W-:Y:S04]  /*5170*/  STG.E desc[UR14][R140.64], R147 ;  /* 0x000000938c007986 */ /* 0x0003e8000c10190e */
[----:B------:R1:W-:Y:S01]  /*5180*/  STG.E desc[UR14][R60.64], R145 ;  /* 0x000000913c007986 */ /* 0x0003e2000c10190e */
[----:B------:R-:W-:Y:S05]  /*5190*/  BRA.U !UP0, `(.L_x_504) ;  /* 0xffffffb508f07547 */ /* 0x000fea000b83ffff */
.L_x_495:
[----:B-1----:R-:W1:Y:S01]  /*51a0*/  LDC.64 R68, c[0x0][0x3e0] ;  /* 0x0000f800ff447b82 */ /* 0x002e620000000a00 */
[----:B-----5:R-:W-:-:S05]  /*51b0*/  MOV R5, UR5 ;  /* 0x0000000500057c02 */ /* 0x020fca0008000f00 */
[----:B------:R-:W-:Y:S02]  /*51c0*/  IMAD R5, R5, 0x3c00, R2 ;  /* 0x00003c0005057824 */ /* 0x000fe400078e0202 */
[----:B------:R-:W3:Y:S03]  /*51d0*/  LDC.64 R70, c[0x0][0x3e8] ;  /* 0x0000fa00ff467b82 */ /* 0x000ee60000000a00 */
[C---:B------:R-:W-:Y:S02]  /*51e0*/  IADD3 R7, PT, PT, R5.reuse, 0x400, RZ ;  /* 0x0000040005077810 */ /* 0x040fe40007ffe0ff */
[C---:B------:R-:W-:Y:S02]  /*51f0*/  IADD3 R11, PT, PT, R5.reuse, 0x800, RZ ;  /* 0x00000800050b7810 */ /* 0x040fe40007ffe0ff */
[C---:B------:R-:W-:Y:S02]  /*5200*/  IADD3 R15, PT, PT, R5.reuse, 0xc00, RZ ;  /* 0x00000c00050f7810 */ /* 0x040fe40007ffe0ff */
[----:B------:R-:W-:-:S02]  /*5210*/  IADD3 R19, PT, PT, R5, 0x1000, RZ ;  /* 0x0000100005137810 */ /* 0x000fc40007ffe0ff */
[C---:B------:R-:W-:Y:S02]  /*5220*/  IADD3 R23, PT, PT, R5.reuse, 0x1400, RZ ;  /* 0x0000140005177810 */ /* 0x040fe40007ffe0ff */
[C---:B------:R-:W-:Y:S02]  /*5230*/  IADD3 R27, PT, PT, R5.reuse, 0x1800, RZ ;  /* 0x00001800051b7810 */ /* 0x040fe40007ffe0ff */
[C---:B--2---:R-:W-:Y:S01]  /*5240*/  IADD3 R31, PT, PT, R5.reuse, 0x1c00, RZ ;  /* 0x00001c00051f7810 */ /* 0x044fe20007ffe0ff */
[C-C-:B-1----:R-:W-:Y:S01]  /*5250*/  IMAD.WIDE.U32 R2, R5.reuse, 0x8, R68.reuse ;  /* 0x0000000805027825 */ /* 0x142fe200078e0044 */
[C---:B------:R-:W-:Y:S02]  /*5260*/  IADD3 R35, PT, PT, R5.reuse, 0x2000, RZ ;  /* 0x0000200005237810 */ /* 0x040fe40007ffe0ff */
[----:B------:R-:W-:Y:S01]  /*5270*/  IADD3 R39, PT, PT, R5, 0x2400, RZ ;  /* 0x0000240005277810 */ /* 0x000fe20007ffe0ff */
[----:B------:R-:W-:Y:S01]  /*5280*/  IMAD.WIDE.U32 R8, R11, 0x8, R68 ;  /* 0x000000080b087825 */ /* 0x000fe200078e0044 */
[----:B------:R1:W-:Y:S01]  /*5290*/  STG.E.64 desc[UR14][R2.64], R94 ;  /* 0x0000005e02007986 */ /* 0x0003e2000c101b0e */
[----:B------:R-:W-:-:S02]  /*52a0*/  IADD3 R43, PT, PT, R5, 0x2800, RZ ;  /* 0x00002800052b7810 */ /* 0x000fc40007ffe0ff */
[----:B------:R-:W-:Y:S01]  /*52b0*/  IADD3 R47, PT, PT, R5, 0x2c00, RZ ;  /* 0x00002c00052f7810 */ /* 0x000fe20007ffe0ff */
[----:B---3--:R-:W-:Y:S01]  /*52c0*/  IMAD.WIDE.U32 R10, R11, 0x8, R70 ;  /* 0x000000080b0a7825 */ /* 0x008fe200078e0046 */
[C---:B------:R-:W-:Y:S02]  /*52d0*/  IADD3 R63, PT, PT, R5.reuse, 0x3000, RZ ;  /* 0x00003000053f7810 */ /* 0x040fe40007ffe0ff */
[----:B------:R-:W-:Y:S01]  /*52e0*/  IADD3 R67, PT, PT, R5, 0x3400, RZ ;  /* 0x0000340005437810 */ /* 0x000fe20007ffe0ff */
[----:B------:R-:W-:Y:S01]  /*52f0*/  IMAD.WIDE.U32 R12, R15, 0x8, R68 ;  /* 0x000000080f0c7825 */ /* 0x000fe200078e0044 */
[----:B------:R-:W-:-:S03]  /*5300*/  IADD3 R73, PT, PT, R5, 0x3800, RZ ;  /* 0x0000380005497810 */ /* 0x000fc60007ffe0ff */
[----:B------:R-:W-:-:S04]  /*5310*/  IMAD.WIDE.U32 R14, R15, 0x8, R70 ;  /* 0x000000080f0e7825 */ /* 0x000fc800078e0046 */
[----:B-1----:R-:W-:-:S04]  /*5320*/  IMAD.WIDE.U32 R2, R5, 0x8, R70 ;  /* 0x0000000805027825 */ /* 0x002fc800078e0046 */
        /* <DEDUP_REMOVED lines=8> */
[C---:B0-----:R-:W-:Y:S01]  /*53b0*/  IMAD.WIDE.U32 R20, R23.reuse, 0x8, R68 ;  /* 0x0000000817147825 */ /* 0x041fe200078e0044 */
        /* <DEDUP_REMOVED lines=45> */
.L_x_505:
        /* <DEDUP_REMOVED lines=15> */
.L_x_3020:


//--------------------- .text._ZN10layer_norm22ln_bwd_finalize_kernelINS_22Kernel_traits_finalizeILj30720E6__halffS2_fjLj1024ELj4ENS_18Kernel_traits_baseILj30720ES2_fS2_fjLj1024EEEEEEEvNS_9BwdParamsE --------------------------
	.section	.text._ZN10layer_norm22ln_bwd_finalize_kernelINS_22Kernel_traits_finalizeILj30720E6__halffS2_fjLj1024ELj4ENS_18Kernel_traits_baseILj30720ES2_fS2_fjLj1024EEEEEEEvNS_9BwdParamsE,"ax",@progbits
	.align	128
        .global         _ZN10layer_norm22ln_bwd_finalize_kernelINS_22Kernel_traits_finalizeILj30720E6__halffS2_fjLj1024ELj4ENS_18Kernel_traits_baseILj30720ES2_fS2_fjLj1024EEEEEEEvNS_9BwdParamsE
        .type           _ZN10layer_norm22ln_bwd_finalize_kernelINS_22Kernel_traits_finalizeILj30720E6__halffS2_fjLj1024ELj4ENS_18Kernel_traits_baseILj30720ES2_fS2_fjLj1024EEEEEEEvNS_9BwdParamsE,@function
        .size           _ZN10layer_norm22ln_bwd_finalize_kernelINS_22Kernel_traits_finalizeILj30720E6__halffS2_fjLj1024ELj4ENS_18Kernel_traits_baseILj30720ES2_fS2_fjLj1024EEEEEEEvNS_9BwdParamsE,(.L_x_3021 - _ZN10layer_norm22ln_bwd_finalize_kernelINS_22Kernel_traits_finalizeILj30720E6__halffS2_fjLj1024ELj4ENS_18Kernel_traits_baseILj30720ES2_fS2_fjLj1024EEEEEEEvNS_9BwdParamsE)
        .other          _ZN10layer_norm22ln_bwd_finalize_kernelINS_22Kernel_traits_finalizeILj30720E6__halffS2_fjLj1024ELj4ENS_18Kernel_traits_baseILj30720ES2_fS2_fjLj1024EEEEEEEvNS_9BwdParamsE,@"STO_CUDA_ENTRY STV_DEFAULT"
_ZN10layer_norm22ln_bwd_finalize_kernelINS_22Kernel_traits_finalizeILj30720E6__halffS2_fjLj1024ELj4ENS_18Kernel_traits_baseILj30720ES2_fS2_fjLj1024EEEEEEEvNS_9BwdParamsE:
.text._ZN10layer_norm22ln_bwd_finalize_kernelINS_22Kernel_traits_finalizeILj30720E6__halffS2_fjLj1024ELj4ENS_18Kernel_traits_baseILj30720ES2_fS2_fjLj1024EEEEEEEvNS_9BwdParamsE:
        /* <DEDUP_REMOVED lines=37> */
.L_x_510:
        /* <DEDUP_REMOVED lines=118> */
.L_x_509:
[----:B------:R-:W-:Y:S05]  /*09b0*/  BSYNC.RECONVERGENT B1 ;  /* 0x0000000000017941 */ /* 0x000fea0003800200 */
.L_x_508:
        /* <DEDUP_REMOVED lines=65> */
.L_x_512:
[----:B------:R-:W-:Y:S05]  /*0dd0*/  BSYNC.RECONVERGENT B1 ;  /* 0x0000000000017941 */ /* 0x000fea0003800200 */
.L_x_511:
        /* <DEDUP_REMOVED lines=37> */
.L_x_514:
[----:B------:R-:W-:Y:S05]  /*1030*/  BSYNC.RECONVERGENT B1 ;  /* 0x0000000000017941 */ /* 0x000fea0003800200 */
.L_x_513:
[----:B------:R-:W-:Y:S05]  /*1040*/  @!P1 BRA `(.L_x_507) ;  /* 0x00000000003c9947 */ /* 0x000fea0003800000 */
[----:B------:R-:W0:Y:S01]  /*1050*/  LDC.64 R6, c[0x0][0x3e0] ;  /* 0x0000f800ff067b82 */ /* 0x000e220000000a00 */
[----:B------:R-:W-:Y:S01]  /*1060*/  IMAD R2, R15, 0x7800, R11 ;  /* 0x000078000f027824 */ /* 0x000fe200078e020b */
[----:B------:R-:W-:-:S04]  /*1070*/  IADD3 R24, PT, PT, -R24, RZ, RZ ;  /* 0x000000ff18187210 */ /* 0x000fc80007ffe1ff */
[----:B------:R-:W-:Y:S02]  /*1080*/  IADD3 R11, PT, PT, R13, R2, RZ ;  /* 0x000000020d0b7210 */ /* 0x000fe40007ffe0ff */
[----:B------:R-:W1:Y:S05]  /*1090*/  LDC.64 R8, c[0x0][0x3e8] ;  /* 0x0000fa00ff087b82 */ /* 0x000e6a0000000a00 */
.L_x_515:
        /* <DEDUP_REMOVED lines=10> */
.L_x_507:
[----:B------:R-:W-:Y:S05]  /*1140*/  BSYNC.RECONVERGENT B0 ;  /* 0x0000000000007941 */ /* 0x000fea0003800200 */
.L_x_506:
        /* <DEDUP_REMOVED lines=55> */
.L_x_516:
        /* <DEDUP_REMOVED lines=12> */
.L_x_3021:


//--------------------- .text._ZN10layer_norm13ln_bwd_kernelINS_13Kernel_traitsI6__halffS2_fjLj30720ELj4ELj1ELj8ELj8ENS_18Kernel_traits_baseILj30720ES2_fS2_fjLj256EEEEEEEvNS_9BwdParamsE --------------------------
	.section	.text._ZN10layer_norm13ln_bwd_kernelINS_13Kernel_traitsI6__halffS2_fjLj30720ELj4ELj1ELj8ELj8ENS_18Kernel_traits_baseILj30720ES2_fS2_fjLj256EEEEEEEvNS_9BwdParamsE,"ax",@progbits
	.align	128
        .global         _ZN10layer_norm13ln_bwd_kernelINS_13Kernel_traitsI6__halffS2_fjLj30720ELj4ELj1ELj8ELj8ENS_18Kernel_traits_baseILj30720ES2_fS2_fjLj256EEEEEEEvNS_9BwdParamsE
        .type           _ZN10layer_norm13ln_bwd_kernelINS_13Kernel_traitsI6__halffS2_fjLj30720ELj4ELj1ELj8ELj8ENS_18Kernel_traits_baseILj30720ES2_fS2_fjLj256EEEEEEEvNS_9BwdParamsE,@function
        .size           _ZN10layer_norm13ln_bwd_kernelINS_13Kernel_traitsI6__halffS2_fjLj30720ELj4ELj1ELj8ELj8ENS_18Kernel_traits_baseILj30720ES2_fS2_fjLj256EEEEEEEvNS_9BwdParamsE,(.L_x_3022 - _ZN10layer_norm13ln_bwd_kernelINS_13Kernel_traitsI6__halffS2_fjLj30720ELj4ELj1ELj8ELj8ENS_18Kernel_traits_baseILj30720ES2_fS2_fjLj256EEEEEEEvNS_9BwdParamsE)
        .other          _ZN10layer_norm13ln_bwd_kernelINS_13Kernel_traitsI6__halffS2_fjLj30720ELj4ELj1ELj8ELj8ENS_18Kernel_traits_baseILj30720ES2_fS2_fjLj256EEEEEEEvNS_9BwdParamsE,@"STO_CUDA_ENTRY STV_DEFAULT"
_ZN10layer_norm13ln_bwd_kernelINS_13Kernel_traitsI6__halffS2_fjLj30720ELj4ELj1ELj8ELj8ENS_18Kernel_traits_baseILj30720ES2_fS2_fjLj256EEEEEEEvNS_9BwdParamsE:
.text._ZN10layer_norm13ln_bwd_kernelINS_13Kernel_traitsI6__halffS2_fjLj30720ELj4ELj1ELj8ELj8ENS_18Kernel_traits_baseILj30720ES2_fS2_fjLj256EEEEEEEvNS_9BwdParamsE:
[----:B------:R-:W-:Y:S01]  /*0000*/  LDC R1, c[0x0][0x37c] ;  /* 0x0000df00ff017b82 */ /* 0x000fe20000000800 */
[----:B------:R-:W0:Y:S01]  /*0010*/  S2R R135, SR_CTAID.X ;  /* 0x0000000000877919 */ /* 0x000e220000002500 */
[----:B------:R-:W1:Y:S01]  /*0020*/  LDCU.64 UR6, c[0x0][0x398] ;  /* 0x00007300ff0677ac */ /* 0x000e620008000a00 */
[----:B------:R-:W2:Y:S01]  /*0030*/  S2R R140, SR_TID.X ;  /* 0x00000000008c7919 */ /* 0x000ea20000002100 */
[----:B------:R-:W3:Y:S01]  /*0040*/  LDCU.64 UR4, c[0x0][0x358] ;  /* 0x00006b00ff0477ac */ /* 0x000ee20008000a00 */
[----:B-1----:R-:W-:-:S04]  /*0050*/  UISETP.NE.U32.AND UP0, UPT, UR6, URZ, UPT ;  /* 0x000000ff0600728c */ /* 0x002fc8000bf05070 */
[----:B------:R-:W-:Y:S01]  /*0060*/  UISETP.NE.AND.EX UP0, UPT, UR7, URZ, UPT, UP0 ;  /* 0x000000ff0700728c */ /* 0x000fe2000bf05300 */
[C---:B0-----:R-:W-:Y:S02]  /*0070*/  SHF.L.U32 R136, R135.reuse, 0x8, RZ ;  /* 0x0000000887887819 */ /* 0x041fe400000006ff */
[----:B------:R-:W-:Y:S02]  /*0080*/  SHF.R.U32.HI R11, RZ, 0x2, R135 ;  /* 0x00000002ff0b7819 */ /* 0x000fe40000011687 */
[C---:B--2---:R-:W-:Y:S02]  /*0090*/  LOP3.LUT R3, R140.reuse, 0xff, RZ, 0xc0, !PT ;  /* 0x000000ff8c037812 */ /* 0x044fe400078ec0ff */
[----:B------:R-:W-:Y:S02]  /*00a0*/  LOP3.LUT R135, R135, 0x3, RZ, 0xc0, !PT ;  /* 0x0000000387877812 */ /* 0x000fe400078ec0ff */
[----:B------:R-:W-:Y:S02]  /*00b0*/  LOP3.LUT R136, R3, 0x300, R136, 0xf8, !PT ;  /* 0x0000030003887812 */ /* 0x000fe400078ef888 */
[----:B------:R-:W-:-:S02]  /*00c0*/  LOP3.LUT R134, R140, 0x1f, RZ, 0xc0, !PT ;  /* 0x0000001f8c867812 */ /* 0x000fc400078ec0ff */
[----:B------:R-:W-:Y:S01]  /*00d0*/  MOV R133, R11 ;  /* 0x0000000b00857202 */ /* 0x000fe20000000f00 */
        /* <DEDUP_REMOVED lines=36> */
.L_x_517:
        /* <DEDUP_REMOVED lines=17> */
.L_x_518:
        /* <DEDUP_REMOVED lines=16> */
[----:B0-2---:R-:W-:Y:S02]  /*0530*/  CS2R R2, SRZ ;  /* 0x0000000000027805 */ /* 0x005fe4000001ff00 */
        /* <DEDUP_REMOVED lines=17> */
[----:B------:R-:W-:Y:S01]  /*0650*/  PLOP3.LUT P1, PT, PT, PT, PT, 0x8, 0x80 ;  /* 0x000000000080781c */ /* 0x000fe20003f2e170 */
[----:B------:R-:W-:Y:S01]  /*0660*/  HFMA2 R46, -RZ, RZ, 0, 0 ;  /* 0x00000000ff2e7431 */ /* 0x000fe200000001ff */
[----:B------:R-:W-:Y:S01]  /*0670*/  CS2R R102, SRZ ;  /* 0x0000000000667805 */ /* 0x000fe2000001ff00 */
[----:B------:R-:W-:Y:S01]  /*0680*/  HFMA2 R42, -RZ, RZ, 0, 0 ;  /* 0x00000000ff2a7431 */ /* 0x000fe200000001ff */
[----:B------:R-:W-:Y:S01]  /*0690*/  CS2R R100, SRZ ;  /* 0x0000000000647805 */ /* 0x000fe2000001ff00 */
[----:B------:R-:W-:Y:S01]  /*06a0*/  HFMA2 R38, -RZ, RZ, 0, 0 ;  /* 0x00000000ff267431 */ /* 0x000fe200000001ff */
[----:B------:R-:W-:Y:S01]  /*06b0*/  CS2R R98, SRZ ;  /* 0x0000000000627805 */ /* 0x000fe2000001ff00 */
[----:B------:R-:W-:Y:S01]  /*06c0*/  HFMA2 R34, -RZ, RZ, 0, 0 ;  /* 0x00000000ff227431 */ /* 0x000fe200000001ff */
        /* <DEDUP_REMOVED lines=24> */
[----:B------:R-:W-:Y:S02]  /*0850*/  MOV R44, RZ ;  /* 0x000000ff002c7202 */ /* 0x000fe40000000f00 */
[----:B------:R-:W-:-:S02]  /*0860*/  MOV R40, RZ ;  /* 0x000000ff00287202 */ /* 0x000fc40000000f00 */
[----:B------:R-:W-:-:S07]  /*0870*/  MOV R36, RZ ;  /* 0x000000ff00247202 */ /* 0x000fce0000000f00 */
.L_x_528:
[----:B-1----:R-:W0:Y:S01]  /*0880*/  LDC.64 R2, c[0x0][0x398] ;  /* 0x0000e600ff027b82 */ /* 0x002e220000000a00 */
[----:B------:R-:W-:-:S07]  /*0890*/  MOV R0, RZ ;  /* 0x000000ff00007202 */ /* 0x000fce0000000f00 */
[----:B------:R-:W1:Y:S01]  /*08a0*/  LDC.64 R32, c[0x0][0x3a8] ;  /* 0x0000ea00ff207b82 */ /* 0x000e620000000a00 */
[----:B0-----:R-:W-:-:S04]  /*08b0*/  ISETP.NE.U32.AND P0, PT, R2, RZ, PT ;  /* 0x000000ff0200720c */ /* 0x001fc80003f05070 */
[----:B------:R-:W-:Y:S01]  /*08c0*/  ISETP.NE.AND.EX P0, PT, R3, RZ, PT, P0 ;  /* 0x000000ff0300720c */ /* 0x000fe20003f05300 */
[----:B-1----:R-:W-:-:S06]  /*08d0*/  IMAD.WIDE R32, R133, 0x4, R32 ;  /* 0x0000000485207825 */ /* 0x002fcc00078e0220 */
[----:B-----5:R0:W5:Y:S06]  /*08e0*/  LDG.E R32, desc[UR4][R32.64] ;  /* 0x0000000420207981 */ /* 0x02016c000c1e1900 */
[----:B------:R-:W1:Y:S02]  /*08f0*/  @!P0 LDC.64 R2, c[0x0][0x3a0] ;  /* 0x0000e800ff028b82 */ /* 0x000e640000000a00 */
[----:B-1----:R-:W-:-:S05]  /*0900*/  @!P0 IMAD.WIDE R2, R133, 0x4, R2 ;  /* 0x0000000485028825 */ /* 0x002fca00078e0202 */
[----:B------:R0:W5:Y:S01]  /*0910*/  @!P0 LDG.E R0, desc[UR4][R2.64] ;  /* 0x0000000402008981 */ /* 0x000162000c1e1900 */
[----:B------:R-:W-:Y:S01]  /*0920*/  IMAD R51, R133, 0x3c00, R136 ;  /* 0x00003c0085337824 */ /* 0x000fe200078e0288 */
[----:B------:R-:W-:Y:S06]  /*0930*/  @P0 BRA `(.L_x_520) ;  /* 0x0000000400340947 */ /* 0x000fec0003800000 */
[----:B0-----:R-:W0:Y:S01]  /*0940*/  LDC.64 R2, c[0x0][0x3d8] ;  /* 0x0000f600ff027b82 */ /* 0x001e220000000a00 */
[C---:B------:R-:W-:Y:S02]  /*0950*/  IADD3 R49, PT, PT, R51.reuse, 0x400, RZ ;  /* 0x0000040033317810 */ /* 0x040fe40007ffe0ff */
        /* <DEDUP_REMOVED lines=8> */
[C---:B------:R-:W-:Y:S02]  /*09e0*/  IADD3 R33, PT, PT, R51.reuse, 0x2400, RZ ;  /* 0x0000240033217810 */ /* 0x040fe40007ffe0ff */
[C---:B------:R-:W-:Y:S02]  /*09f0*/  IADD3 R137, PT, PT, R51.reuse, 0x2800, RZ ;  /* 0x0000280033897810 */ /* 0x040fe40007ffe0ff */
[C---:B------:R-:W-:Y:S02]  /*0a00*/  IADD3 R139, PT, PT, R51.reuse, 0x2c00, RZ ;  /* 0x00002c00338b7810 */ /* 0x040fe40007ffe0ff */
[C---:B------:R-:W-:Y:S01]  /*0a10*/  IADD3 R141, PT, PT, R51.reuse, 0x3000, RZ ;  /* 0x00003000338d7810 */ /* 0x040fe20007ffe0ff */
[C---:B0-----:R-:W-:Y:S01]  /*0a20*/  IMAD.WIDE.U32 R4, R51.reuse, 0x4, R2 ;  /* 0x0000000433047825 */ /* 0x041fe200078e0002 */
[----:B------:R-:W-:-:S02]  /*0a30*/  IADD3 R143, PT, PT, R51, 0x3400, RZ ;  /* 0x00003400338f7810 */ /* 0x000fc40007ffe0ff */
[----:B------:R-:W-:Y:S01]  /*0a40*/  IADD3 R145, PT, PT, R51, 0x3800, RZ ;  /* 0x0000380033917810 */ /* 0x000fe20007ffe0ff */
[--C-:B------:R-:W-:Y:S01]  /*0a50*/  IMAD.WIDE.U32 R6, R49, 0x4, R2.reuse ;  /* 0x0000000431067825 */ /* 0x100fe200078e0002 */
[----:B------:R0:W5:Y:S03]  /*0a60*/  LDG.E R153, desc[UR4][R4.64] ;  /* 0x0000000404997981 */ /* 0x000166000c1e1900 */
[--C-:B------:R-:W-:Y:S01]  /*0a70*/  IMAD.WIDE.U32 R8, R47, 0x4, R2.reuse ;  /* 0x000000042f087825 */ /* 0x100fe200078e0002 */
[----:B------:R2:W5:Y:S03]  /*0a80*/  LDG.E R152, desc[UR4][R6.64] ;  /* 0x0000000406987981 */ /* 0x000566000c1e1900 */
[--C-:B------:R-:W-:Y:S01]  /*0a90*/  IMAD.WIDE.U32 R10, R45, 0x4, R2.reuse ;  /* 0x000000042d0a7825 */ /* 0x100fe200078e0002 */
[----:B------:R3:W5:Y:S03]  /*0aa0*/  LDG.E R151, desc[UR4][R8.64] ;  /* 0x0000000408977981 */ /* 0x000766000c1e1900 */
[--C-:B------:R-:W-:Y:S01]  /*0ab0*/  IMAD.WIDE.U32 R12, R43, 0x4, R2.reuse ;  /* 0x000000042b0c7825 */ /* 0x100fe200078e0002 */
[----:B------:R4:W5:Y:S03]  /*0ac0*/  LDG.E R150, desc[UR4][R10.64] ;  /* 0x000000040a967981 */ /* 0x000966000c1e1900 */
[--C-:B0-----:R-:W-:Y:S01]  /*0ad0*/  IMAD.WIDE.U32 R4, R41, 0x4, R2.reuse ;  /* 0x0000000429047825 */ /* 0x101fe200078e0002 */
[----:B------:R0:W5:Y:S03]  /*0ae0*/  LDG.E R149, desc[UR4][R12.64] ;  /* 0x000000040c957981 */ /* 0x000166000c1e1900 */
[--C-:B--2---:R-:W-:Y:S01]  /*0af0*/  IMAD.WIDE.U32 R6, R39, 0x4, R2.reuse ;  /* 0x0000000427067825 */ /* 0x104fe200078e0002 */
[----:B------:R2:W5:Y:S03]  /*0b00*/  LDG.E R148, desc[UR4][R4.64] ;  /* 0x0000000404947981 */ /* 0x000566000c1e1900 */
[--C-:B---3--:R-:W-:Y:S01]  /*0b10*/  IMAD.WIDE.U32 R8, R37, 0x4, R2.reuse ;  /* 0x0000000425087825 */ /* 0x108fe200078e0002 */
[----:B------:R3:W5:Y:S03]  /*0b20*/  LDG.E R147, desc[UR4][R6.64] ;  /* 0x0000000406937981 */ /* 0x000766000c1e1900 */
[--C-:B----4-:R-:W-:Y:S01]  /*0b30*/  IMAD.WIDE.U32 R10, R35, 0x4, R2.reuse ;  /* 0x00000004230a7825 */ /* 0x110fe200078e0002 */
[----:B------:R4:W5:Y:S03]  /*0b40*/  LDG.E R146, desc[UR4][R8.64] ;  /* 0x0000000408927981 */ /* 0x000966000c1e1900 */
[--C-:B0-----:R-:W-:Y:S01]  /*0b50*/  IMAD.WIDE.U32 R12, R33, 0x4, R2.reuse ;  /* 0x00000004210c7825 */ /* 0x101fe200078e0002 */
[----:B------:R0:W5:Y:S03]  /*0b60*/  LDG.E R144, desc[UR4][R10.64] ;  /* 0x000000040a907981 */ /* 0x000166000c1e1900 */
[--C-:B------:R-:W-:Y:S01]  /*0b70*/  IMAD.WIDE.U32 R14, R137, 0x4, R2.reuse ;  /* 0x00000004890e7825 */ /* 0x100fe200078e0002 */
[----:B------:R0:W5:Y:S03]  /*0b80*/  LDG.E R142, desc[UR4][R12.64] ;  /* 0x000000040c8e7981 */ /* 0x000166000c1e1900 */
[--C-:B------:R-:W-:Y:S01]  /*0b90*/  IMAD.WIDE.U32 R16, R139, 0x4, R2.reuse ;  /* 0x000000048b107825 */ /* 0x100fe200078e0002 */
[----:B------:R0:W5:Y:S03]  /*0ba0*/  LDG.E R154, desc[UR4][R14.64] ;  /* 0x000000040e9a7981 */ /* 0x000166000c1e1900 */
[--C-:B------:R-:W-:Y:S01]  /*0bb0*/  IMAD.WIDE.U32 R18, R141, 0x4, R2.reuse ;  /* 0x000000048d127825 */ /* 0x100fe200078e0002 */
[----:B------:R0:W5:Y:S03]  /*0bc0*/  LDG.E R155, desc[UR4][R16.64] ;  /* 0x00000004109b7981 */ /* 0x000166000c1e1900 */
[--C-:B------:R-:W-:Y:S01]  /*0bd0*/  IMAD.WIDE.U32 R22, R143, 0x4, R2.reuse ;  /* 0x000000048f167825 */ /* 0x100fe200078e0002 */
[----:B------:R-:W5:Y:S03]  /*0be0*/  LDG.E R156, desc[UR4][R18.64] ;  /* 0x00000004129c7981 */ /* 0x000f66000c1e1900 */
[----:B------:R-:W-:Y:S01]  /*0bf0*/  IMAD.WIDE.U32 R26, R145, 0x4, R2 ;  /* 0x00000004911a7825 */ /* 0x000fe200078e0002 */
[----:B------:R-:W5:Y:S03]  /*0c00*/  LDG.E R157, desc[UR4][R22.64] ;  /* 0x00000004169d7981 */ /* 0x000f66000c1e1900 */
[--C-:B-1----:R-:W-:Y:S01]  /*0c10*/  IMAD.WIDE.U32 R2, R51, 0x8, R20.reuse ;  /* 0x0000000833027825 */ /* 0x102fe200078e0014 */
[----:B------:R1:W5:Y:S03]  /*0c20*/  LDG.E R158, desc[UR4][R26.64] ;  /* 0x000000041a9e7981 */ /* 0x000366000c1e1900 */
[----:B--2---:R-:W-:-:S02]  /*0c30*/  IMAD.WIDE.U32 R4, R49, 0x8, R20 ;  /* 0x0000000831047825 */ /* 0x004fc400078e0014 */
[----:B------:R-:W5:Y:S02]  /*0c40*/  LDG.E.64 R2, desc[UR4][R2.64] ;  /* 0x0000000402027981 */ /* 0x000f64000c1e1b00 */
[--C-:B---3--:R-:W-:Y:S02]  /*0c50*/  IMAD.WIDE.U32 R6, R47, 0x8, R20.reuse ;  /* 0x000000082f067825 */ /* 0x108fe400078e0014 */
[----:B------:R-:W5:Y:S02]  /*0c60*/  LDG.E.64 R4, desc[UR4][R4.64] ;  /* 0x0000000404047981 */ /* 0x000f64000c1e1b00 */
[--C-:B----4-:R-:W-:Y:S02]  /*0c70*/  IMAD.WIDE.U32 R8, R45, 0x8, R20.reuse ;  /* 0x000000082d087825 */ /* 0x110fe400078e0014 */
[----:B------:R-:W5:Y:S02]  /*0c80*/  LDG.E.64 R6, desc[UR4][R6.64] ;  /* 0x0000000406067981 */ /* 0x000f64000c1e1b00 */
[----:B0-----:R-:W-:-:S02]  /*0c90*/  IMAD.WIDE.U32 R10, R43, 0x8, R20 ;  /* 0x000000082b0a7825 */ /* 0x001fc400078e0014 */
        /* <DEDUP_REMOVED lines=23> */
.L_x_520:
        /* <DEDUP_REMOVED lines=76> */
.L_x_521:
[----:B------:R-:W-:Y:S05]  /*12d0*/  @P0 BRA `(.L_x_522) ;  /* 0x0000000c00c40947 */ /* 0x000fea0003800000 */
[--C-:B-----5:R-:W-:Y:S01]  /*12e0*/  FADD.FTZ R241, R22, -R0.reuse ;  /* 0x8000000016f17221 */ /* 0x120fe20000010000 */
        /* <DEDUP_REMOVED lines=8> */
[--C-:B------:R-:W-:Y:S02]  /*1370*/  HADD2.F32 R21, -RZ, R144.reuse.H0_H0 ;  /* 0x20000090ff157230 */ /* 0x100fe40000004100 */
[----:B------:R-:W-:Y:S01]  /*1380*/  FMUL.FTZ R2, R32, R3 ;  /* 0x0000000320027220 */ /* 0x000fe20000410000 */
[----:B------:R-:W-:Y:S02]  /*1390*/  HADD2.F32 R23, -RZ, R144.H1_H1 ;  /* 0x30000090ff177230 */ /* 0x000fe40000004100 */
[--C-:B------:R-:W-:Y:S01]  /*13a0*/  FADD.FTZ R161, R4, -R0.reuse ;  /* 0x8000000004a17221 */ /* 0x100fe20000010000 */
[----:B------:R-:W-:Y:S02]  /*13b0*/  HADD2.F32 R181, -RZ, R153.H1_H1 ;  /* 0x30000099ffb57230 */ /* 0x000fe40000004100 */
[----:B------:R-:W-:Y:S01]  /*13c0*/  FADD.FTZ R163, R5, -R0 ;  /* 0x8000000005a37221 */ /* 0x000fe20000010000 */
[----:B------:R-:W-:-:S02]  /*13d0*/  HADD2.F32 R144, -RZ, R138.H1_H1 ;  /* 0x3000008aff907230 */ /* 0x000fc40000004100 */
        /* <DEDUP_REMOVED lines=25> */
[----:B------:R-:W-:-:S02]  /*1570*/  HADD2.F32 R19, -RZ, R146.H0_H0 ;  /* 0x20000092ff137230 */ /* 0x000fc40000004100 */
[C---:B------:R-:W-:Y:S01]  /*1580*/  FMUL.FTZ R24, R32.reuse, R161 ;  /* 0x000000a120187220 */ /* 0x040fe20000410000 */
[----:B------:R-:W-:Y:S02]  /*1590*/  HADD2.F32 R20, -RZ, R146.H1_H1 ;  /* 0x30000092ff147230 */ /* 0x000fe40000004100 */
[----:B------:R-:W-:Y:S01]  /*15a0*/  FADD.FTZ R142, RZ, R3 ;  /* 0x00000003ff8e7221 */ /* 0x000fe20000010000 */
[----:B------:R-:W-:Y:S02]  /*15b0*/  HADD2.F32 R153, -RZ, R152.H0_H0 ;  /* 0x20000098ff997230 */ /* 0x000fe40000004100 */
[C---:B------:R-:W-:Y:S01]  /*15c0*/  FMUL.FTZ R160, R32.reuse, R191 ;  /* 0x000000bf20a07220 */ /* 0x040fe20000410000 */
[--C-:B------:R-:W-:Y:S02]  /*15d0*/  HADD2.F32 R17, -RZ, R147.reuse.H0_H0 ;  /* 0x20000093ff117230 */ /* 0x100fe40000004100 */
[----:B------:R-:W-:Y:S01]  /*15e0*/  FMUL.FTZ R25, R32, R163 ;  /* 0x000000a320197220 */ /* 0x000fe20000410000 */
[----:B------:R-:W-:-:S02]  /*15f0*/  HADD2.F32 R18, -RZ, R147.H1_H1 ;  /* 0x30000093ff127230 */ /* 0x000fc40000004100 */
[----:B------:R-:W-:Y:S01]  /*1600*/  FMUL.FTZ R147, R144, R181 ;  /* 0x000000b590937220 */ /* 0x000fe20000410000 */
[----:B------:R-:W-:Y:S02]  /*1610*/  HADD2.F32 R146, -RZ, R132.H0_H0 ;  /* 0x20000084ff927230 */ /* 0x000fe40000004100 */
[----:B------:R-:W-:Y:S01]  /*1620*/  FMUL.FTZ R26, R32, R165 ;  /* 0x000000a5201a7220 */ /* 0x000fe20000410000 */
[--C-:B------:R-:W-:Y:S02]  /*1630*/  HADD2.F32 R13, -RZ, R149.reuse.H0_H0 ;  /* 0x20000095ff0d7230 */ /* 0x100fe40000004100 */
[----:B------:R-:W-:Y:S01]  /*1640*/  FADD.FTZ R144, R142, R147 ;  /* 0x000000938e907221 */ /* 0x000fe20000010000 */
[----:B------:R-:W-:Y:S02]  /*1650*/  HADD2.F32 R14, -RZ, R149.H1_H1 ;  /* 0x30000095ff0e7230 */ /* 0x000fe40000004100 */
[----:B------:R-:W-:Y:S01]  /*1660*/  FFMA.FTZ R149, R0, R3, RZ ;  /* 0x0000000300957223 */ /* 0x000fe200000100ff */
        /* <DEDUP_REMOVED lines=8> */
[----:B------:R-:W-:-:S02]  /*16f0*/  HADD2.F32 R152, -RZ, R152.H1_H1 ;  /* 0x30000098ff987230 */ /* 0x000fc40000004100 */
[C---:B------:R-:W-:Y:S01]  /*1700*/  FMUL.FTZ R31, R32.reuse, R175 ;  /* 0x000000af201f7220 */ /* 0x040fe20000410000 */
[--C-:B------:R-:W-:Y:S02]  /*1710*/  HADD2.F32 R183, -RZ, R151.reuse.H0_H0 ;  /* 0x20000097ffb77230 */ /* 0x100fe40000004100 */
[----:B------:R-:W-:Y:S01]  /*1720*/  FMUL.FTZ R159, R32, R177 ;  /* 0x000000b1209f7220 */ /* 0x000fe20000410000 */
[----:B------:R-:W-:Y:S02]  /*1730*/  HADD2.F32 R10, -RZ, R151.H1_H1 ;  /* 0x30000097ff0a7230 */ /* 0x000fe40000004100 */
[----:B------:R-:W-:Y:S01]  /*1740*/  FMUL.FTZ R151, R146, R153 ;  /* 0x0000009992977220 */ /* 0x000fe20000410000 */
[----:B------:R-:W-:Y:S02]  /*1750*/  HADD2.F32 R157, -RZ, R132.H1_H1 ;  /* 0x30000084ff9d7230 */ /* 0x000fe40000004100 */
[----:B------:R-:W-:Y:S01]  /*1760*/  FMUL.FTZ R161, R32, R217 ;  /* 0x000000d920a17220 */ /* 0x000fe20000410000 */
[----:B------:R-:W-:-:S02]  /*1770*/  HADD2.F32 R198, -RZ, R155.H0_H0 ;  /* 0x2000009bffc67230 */ /* 0x000fc40000004100 */
[----:B------:R-:W-:Y:S01]  /*1780*/  FADD.FTZ R191, R144, R151 ;  /* 0x0000009790bf7221 */ /* 0x000fe20000010000 */
[----:B------:R-:W-:Y:S02]  /*1790*/  HADD2.F32 R201, -RZ, R155.H1_H1 ;  /* 0x3000009bffc97230 */ /* 0x000fe40000004100 */
[----:B------:R-:W-:Y:S01]  /*17a0*/  FFMA.FTZ R155, R2, R147, R149 ;  /* 0x00000093029b7223 */ /* 0x000fe20000010095 */
[--C-:B------:R-:W-:Y:S02]  /*17b0*/  HADD2.F32 R15, -RZ, R148.reuse.H0_H0 ;  /* 0x20000094ff0f7230 */ /* 0x100fe40000004100 */
[----:B------:R-:W-:Y:S01]  /*17c0*/  FMUL.FTZ R142, R157, R152 ;  /* 0x000000989d8e7220 */ /* 0x000fe20000410000 */
[----:B------:R-:W-:Y:S02]  /*17d0*/  HADD2.F32 R16, -RZ, R148.H1_H1 ;  /* 0x30000094ff107230 */ /* 0x000fe40000004100 */
[----:B------:R-:W-:Y:S01]  /*17e0*/  FFMA.FTZ R144, R24, R151, R155 ;  /* 0x0000009718907223 */ /* 0x000fe2000001009b */
[----:B------:R-:W-:-:S02]  /*17f0*/  HADD2.F32 R148, -RZ, R131.H0_H0 ;  /* 0x20000083ff947230 */ /* 0x000fc40000004100 */
[C---:B------:R-:W-:Y:S01]  /*1800*/  FMUL.FTZ R162, R32.reuse, R219 ;  /* 0x000000db20a27220 */ /* 0x040fe20000410000 */
[----:B------:R-:W-:Y:S02]  /*1810*/  HADD2.F32 R211, -RZ, R131.H1_H1 ;  /* 0x30000083ffd37230 */ /* 0x000fe40000004100 */
[----:B------:R-:W-:Y:S01]  /*1820*/  FMUL.FTZ R163, R32, R221 ;  /* 0x000000dd20a37220 */ /* 0x000fe20000410000 */
[----:B------:R-:W-:Y:S02]  /*1830*/  HADD2.F32 R190, -RZ, R129.H0_H0 ;  /* 0x20000081ffbe7230 */ /* 0x000fe40000004100 */
[----:B------:R-:W-:Y:S01]  /*1840*/  FMUL.FTZ R149, R148, R183 ;  /* 0x000000b794957220 */ /* 0x000fe20000410000 */
[--C-:B------:R-:W-:Y:S02]  /*1850*/  HADD2.F32 R11, -RZ, R150.reuse.H0_H0 ;  /* 0x20000096ff0b7230 */ /* 0x100fe40000004100 */
[----:B------:R-:W-:Y:S01]  /*1860*/  FADD.FTZ R148, R191, R142 ;  /* 0x0000008ebf947221 */ /* 0x000fe20000010000 */
[----:B------:R-:W-:-:S02]  /*1870*/  HADD2.F32 R12, -RZ, R150.H1_H1 ;  /* 0x30000096ff0c7230 */ /* 0x000fc40000004100 */
[----:B------:R-:W-:Y:S01]  /*1880*/  FFMA.FTZ R191, R25, R142, R144 ;  /* 0x0000008e19bf7223 */ /* 0x000fe20000010090 */
[----:B------:R-:W-:Y:S02]  /*1890*/  HADD2.F32 R150, -RZ, R130.H0_H0 ;  /* 0x20000082ff967230 */ /* 0x000fe40000004100 */
[----:B------:R-:W-:Y:S01]  /*18a0*/  FMUL.FTZ R146, R211, R10 ;  /* 0x0000000ad3927220 */ /* 0x000fe20000410000 */
[----:B------:R-:W-:Y:S02]  /*18b0*/  HADD2.F32 R192, -RZ, R128.H0_H0 ;  /* 0x20000080ffc07230 */ /* 0x000fe40000004100 */
[----:B------:R-:W-:Y:S01]  /*18c0*/  FMUL.FTZ R155, R190, R13 ;  /* 0x0000000dbe9b7220 */ /* 0x000fe20000410000 */
[----:B------:R-:W-:Y:S01]  /*18d0*/  FADD.FTZ R211, R148, R149 ;  /* 0x0000009594d37221 */ /* 0x000fe20000010000 */
[----:B------:R-:W-:Y:S01]  /*18e0*/  FFMA.FTZ R190, R26, R149, R191 ;  /* 0x000000951abe7223 */ /* 0x000fe200000100bf */
[----:B------:R-:W-:Y:S01]  /*18f0*/  FMUL.FTZ R157, R150, R11 ;  /* 0x0000000b969d7220 */ /* 0x000fe20000410000 */
[----:B------:R-:W-:-:S02]  /*1900*/  HADD2.F32 R213, -RZ, R130.H1_H1 ;  /* 0x30000082ffd57230 */ /* 0x000fc40000004100 */
        /* <DEDUP_REMOVED lines=18> */
[----:B------:R-:W-:Y:S02]  /*1a30*/  HADD2.F32 R205, -RZ, R156.H1_H1 ;  /* 0x3000009cffcd7230 */ /* 0x000fe40000004100 */
[----:B------:R-:W-:Y:S01]  /*1a40*/  FFMA.FTZ R190, R31, R148, R190 ;  /* 0x000000941fbe7223 */ /* 0x000fe200000100be */
[----:B------:R-:W-:-:S02]  /*1a50*/  HADD2.F32 R193, -RZ, R124.H0_H0 ;  /* 0x2000007cffc17230 */ /* 0x000fc40000004100 */
[----:B------:R-:W-:Y:S01]  /*1a60*/  FADD.FTZ R192, R211, R150 ;  /* 0x00000096d3c07221 */ /* 0x000fe20000010000 */
[----:B------:R-:W-:Y:S02]  /*1a70*/  HADD2.F32 R156, -RZ, R124.H1_H1 ;  /* 0x3000007cff9c7230 */ /* 0x000fe40000004100 */
[----:B------:R-:W-:Y:S01]  /*1a80*/  FFMA.FTZ R211, R159, R150, R190 ;  /* 0x000000969fd37223 */ /* 0x000fe200000100be */
[--C-:B------:R-:W-:Y:S02]  /*1a90*/  HADD2.F32 R202, -RZ, R158.reuse.H0_H0 ;  /* 0x2000009effca7230 */ /* 0x100fe40000004100 */
[----:B------:R-:W-:Y:S01]  /*1aa0*/  FMUL.FTZ R182, R193, R22 ;  /* 0x00000016c1b67220 */ /* 0x000fe20000410000 */
[----:B------:R-:W-:Y:S02]  /*1ab0*/  HADD2.F32 R209, -RZ, R158.H1_H1 ;  /* 0x3000009effd17230 */ /* 0x000fe40000004100 */
[----:B------:R-:W-:Y:S01]  /*1ac0*/  FMUL.FTZ R193, R156, R197 ;  /* 0x000000c59cc17220 */ /* 0x000fe20000410000 */
[----:B------:R-:W-:-:S02]  /*1ad0*/  HADD2.F32 R188, -RZ, R127.H0_H0 ;  /* 0x2000007fffbc7230 */ /* 0x000fc40000004100 */
[----:B------:R-:W-:Y:S01]  /*1ae0*/  FADD.FTZ R213, R192, R189 ;  /* 0x000000bdc0d57221 */ /* 0x000fe20000010000 */
[--C-:B------:R-:W-:Y:S02]  /*1af0*/  HADD2.F32 R195, -RZ, R123.reuse.H0_H0 ;  /* 0x2000007bffc37230 */ /* 0x100fe40000004100 */
[----:B------:R-:W-:Y:S01]  /*1b00*/  FFMA.FTZ R190, R160, R189, R211 ;  /* 0x000000bda0be7223 */ /* 0x000fe200000100d3 */
[----:B------:R-:W-:Y:S02]  /*1b10*/  HADD2.F32 R158, -RZ, R123.H1_H1 ;  /* 0x3000007bff9e7230 */ /* 0x000fe40000004100 */
[----:B------:R-:W-:Y:S01]  /*1b20*/  FMUL.FTZ R188, R188, R17 ;  /* 0x00000011bcbc7220 */ /* 0x000fe20000410000 */
[--C-:B------:R-:W-:Y:S02]  /*1b30*/  HADD2.F32 R203, -RZ, R122.reuse.H0_H0 ;  /* 0x2000007affcb7230 */ /* 0x100fe40000004100 */
[----:B------:R-:W-:Y:S01]  /*1b40*/  FMUL.FTZ R156, R195, R196 ;  /* 0x000000c4c39c7220 */ /* 0x000fe20000410000 */
[----:B------:R-:W-:-:S02]  /*1b50*/  HADD2.F32 R180, -RZ, R122.H1_H1 ;  /* 0x3000007affb47230 */ /* 0x000fc40000004100 */
[----:B------:R-:W-:Y:S01]  /*1b60*/  FMUL.FTZ R195, R158, R199 ;  /* 0x000000c79ec37220 */ /* 0x000fe20000410000 */
[----:B------:R-:W-:Y:S02]  /*1b70*/  HADD2.F32 R187, -RZ, R127.H1_H1 ;  /* 0x3000007fffbb7230 */ /* 0x000fe40000004100 */
[----:B------:R-:W-:Y:S01]  /*1b80*/  FMUL.FTZ R158, R203, R198 ;  /* 0x000000c6cb9e7220 */ /* 0x000fe20000410000 */
[----:B------:R-:W-:Y:S02]  /*1b90*/  HADD2.F32 R9, -RZ, R121.H0_H0 ;  /* 0x20000079ff097230 */ /* 0x000fe40000004100 */
[----:B------:R-:W-:Y:S01]  /*1ba0*/  FMUL.FTZ R203, R180, R201 ;  /* 0x000000c9b4cb7220 */ /* 0x000fe20000410000 */
[----:B------:R-:W-:Y:S02]  /*1bb0*/  HADD2.F32 R7, -RZ, R120.H0_H0 ;  /* 0x20000078ff077230 */ /* 0x000fe40000004100 */
[----:B------:R-:W-:Y:S01]  /*1bc0*/  FMUL.FTZ R187, R187, R18 ;  /* 0x00000012bbbb7220 */ /* 0x000fe20000410000 */
[----:B------:R-:W-:-:S02]  /*1bd0*/  HADD2.F32 R186, -RZ, R126.H0_H0 ;  /* 0x2000007effba7230 */ /* 0x000fc40000004100 */
[----:B------:R-:W-:Y:S01]  /*1be0*/  FMUL.FTZ R180, R9, R200 ;  /* 0x000000c809b47220 */ /* 0x000fe20000410000 */
[----:B------:R-:W-:Y:S02]  /*1bf0*/  HADD2.F32 R8, -RZ, R121.H1_H1 ;  /* 0x30000079ff087230 */ /* 0x000fe40000004100 */
[----:B------:R-:W-:Y:S01]  /*1c00*/  FADD.FTZ R192, R213, R188 ;  /* 0x000000bcd5c07221 */ /* 0x000fe20000010000 */
[----:B------:R-:W-:Y:S01]  /*1c10*/  FFMA.FTZ R9, R161, R188, R190 ;  /* 0x000000bca1097223 */ /* 0x000fe200000100be */
[----:B------:R-:W-:Y:S02]  /*1c20*/  HADD2.F32 R6, -RZ, R120.H1_H1 ;  /* 0x30000078ff067230 */ /* 0x000fe40000004100 */
[----:B------:R-:W-:Y:S01]  /*1c30*/  FMUL.FTZ R190, R7, R154 ;  /* 0x0000009a07be7220 */ /* 0x000fe20000410000 */
[----:B------:R-:W-:Y:S02]  /*1c40*/  HADD2.F32 R185, -RZ, R126.H1_H1 ;  /* 0x3000007effb97230 */ /* 0x000fe40000004100 */
[----:B------:R-:W-:Y:S01]  /*1c50*/  FMUL.FTZ R186, R186, R19 ;  /* 0x00000013baba7220 */ /* 0x000fe20000410000 */
[----:B------:R-:W-:Y:S01]  /*1c60*/  FMUL.FTZ R211, R8, R205 ;  /* 0x000000cd08d37220 */ /* 0x000fe20000410000 */
[----:B------:R-:W-:Y:S01]  /*1c70*/  FADD.FTZ R7, R192, R187 ;  /* 0x000000bbc0077221 */ /* 0x000fe20000010000 */
[----:B------:R-:W-:Y:S01]  /*1c80*/  FFMA.FTZ R8, R162, R187, R9 ;  /* 0x000000bba2087223 */ /* 0x000fe20000010009 */
[----:B------:R-:W-:-:S02]  /*1c90*/  HADD2.F32 R184, -RZ, R125.H0_H0 ;  /* 0x2000007dffb87230 */ /* 0x000fc40000004100 */
[----:B------:R-:W-:Y:S01]  /*1ca0*/  FMUL.FTZ R213, R6, R207 ;  /* 0x000000cf06d57220 */ /* 0x000fe20000410000 */
[--C-:B------:R-:W-:Y:S02]  /*1cb0*/  HADD2.F32 R4, -RZ, R119.reuse.H1_H1 ;  /* 0x30000077ff047230 */ /* 0x100fe40000004100 */
[----:B------:R-:W-:Y:S01]  /*1cc0*/  FMUL.FTZ R185, R185, R20 ;  /* 0x00000014b9b97220 */ /* 0x000fe20000410000 */
        /* <DEDUP_REMOVED lines=26> */
[----:B------:R-:W-:Y:S01]  /*1e70*/  FMUL.FTZ R175, R32, R245 ;  /* 0x000000f520af7220 */ /* 0x000fe20000410000 */
[----:B------:R-:W-:Y:S01]  /*1e80*/  FFMA.FTZ R233, R169, R156, R6 ;  /* 0x0000009ca9e97223 */ /* 0x000fe20000010006 */
[----:B------:R-:W-:-:S02]  /*1e90*/  HADD2.F32 R5, -RZ, R119.H0_H0 ;  /* 0x20000077ff057230 */ /* 0x000fc40000004100 */
[----:B------:R-:W-:Y:S01]  /*1ea0*/  FADD.FTZ R235, R8, R195 ;  /* 0x000000c308eb7221 */ /* 0x000fe20000010000 */
[----:B------:R-:W-:Y:S01]  /*1eb0*/  FMUL.FTZ R176, R32, R247 ;  /* 0x000000f720b07220 */ /* 0x000fe20000410000 */
[----:B------:R-:W-:Y:S01]  /*1ec0*/  FFMA.FTZ R194, R170, R195, R233 ;  /* 0x000000c3aac27223 */ /* 0x000fe200000100e9 */
[C---:B------:R-:W-:Y:S01]  /*1ed0*/  FMUL.FTZ R177, R32.reuse, R249 ;  /* 0x000000f920b17220 */ /* 0x040fe20000410000 */
        /* <DEDUP_REMOVED lines=46> */
[C---:B------:R-:W-:Y:S01]  /*21c0*/  FFMA.FTZ R247, R178.reuse, R215, R247 ;  /* 0x000000d7b2f77223 */ /* 0x040fe200000100f7 */
[----:B------:R-:W-:Y:S01]  /*21d0*/  FMUL.FTZ R251, R178, R209 ;  /* 0x000000d1b2fb7220 */ /* 0x000fe20000410000 */
[----:B------:R-:W-:Y:S06]  /*21e0*/  BRA `(.L_x_523) ;  /* 0x0000001000b07947 */ /* 0x000fec0003800000 */
.L_x_522:
[----:B------:R-:W-:Y:S02]  /*21f0*/  HADD2.F32 R196, -RZ, R116.H1_H1 ;  /* 0x30000074ffc47230 */ /* 0x000fe40000004100 */
[----:B------:R-:W-:Y:S02]  /*2200*/  HADD2.F32 R212, -RZ, R110.H1_H1 ;  /* 0x3000006effd47230 */ /* 0x000fe40000004100 */
[----:B------:R-:W-:Y:S02]  /*2210*/  HADD2.F32 R203, -RZ, R132.H1_H1 ;  /* 0x30000084ffcb7230 */ /* 0x000fe40000004100 */
[----:B-----5:R-:W-:Y:S01]  /*2220*/  FADD.FTZ R197, -R196, R7 ;  /* 0x00000007c4c57221 */ /* 0x020fe20000010100 */
[----:B------:R-:W-:Y:S02]  /*2230*/  HADD2.F32 R7, -RZ, R115.H0_H0 ;  /* 0x20000073ff077230 */ /* 0x000fe40000004100 */
[----:B------:R-:W-:Y:S01]  /*2240*/  FADD.FTZ R209, -R212, R25 ;  /* 0x00000019d4d17221 */ /* 0x000fe20000010100 */
[----:B------:R-:W-:Y:S01]  /*2250*/  HADD2.F32 R210, -RZ, R138.H1_H1 ;  /* 0x3000008affd27230 */ /* 0x000fe20000004100 */
[----:B------:R-:W-:Y:S01]  /*2260*/  MUFU.RCP R175, R203 ;  /* 0x000000cb00af7308 */ /* 0x000fe20000001000 */
[----:B------:R-:W-:-:S02]  /*2270*/  HADD2.F32 R25, -RZ, R109.H0_H0 ;  /* 0x2000006dff197230 */ /* 0x000fc40000004100 */
[----:B------:R-:W-:Y:S01]  /*2280*/  FADD.FTZ R196, -R7, R8 ;  /* 0x0000000807c47221 */ /* 0x000fe20000010100 */
[----:B------:R-:W-:Y:S02]  /*2290*/  HADD2.F32 R8, -RZ, R113.H1_H1 ;  /* 0x30000071ff087230 */ /* 0x000fe40000004100 */
[----:B------:R-:W-:Y:S02]  /*22a0*/  HADD2.F32 R179, -RZ, R118.H0_H0 ;  /* 0x20000076ffb37230 */ /* 0x000fe40000004100 */
[----:B------:R-:W-:Y:S01]  /*22b0*/  FADD.FTZ R218, -R25, R30 ;  /* 0x0000001e19da7221 */ /* 0x000fe20000010100 */
[----:B------:R-:W-:Y:S02]  /*22c0*/  HADD2.F32 R207, -RZ, R108.H0_H0 ;  /* 0x2000006cffcf7230 */ /* 0x000fe40000004100 */
[----:B------:R-:W-:Y:S01]  /*22d0*/  FADD.FTZ R205, -R8, R13 ;  /* 0x0000000d08cd7221 */ /* 0x000fe20000010100 */
[----:B------:R-:W-:Y:S01]  /*22e0*/  HADD2.F32 R13, -RZ, R110.H0_H0 ;  /* 0x2000006eff0d7230 */ /* 0x000fe20000004100 */
[----:B------:R-:W0:Y:S01]  /*22f0*/  MUFU.RCP R177, R210 ;  /* 0x000000d200b17308 */ /* 0x000e220000001000 */
[----:B------:R-:W-:-:S02]  /*2300*/  HADD2.F32 R178, -RZ, R118.H1_H1 ;  /* 0x30000076ffb27230 */ /* 0x000fc40000004100 */
[----:B------:R-:W-:Y:S01]  /*2310*/  FADD.FTZ R179, -R179, R2 ;  /* 0x00000002b3b37221 */ /* 0x000fe20000010100 */
[----:B------:R-:W-:Y:S02]  /*2320*/  HADD2.F32 R183, -RZ, R116.H0_H0 ;  /* 0x20000074ffb77230 */ /* 0x000fe40000004100 */
[----:B------:R-:W-:Y:S01]  /*2330*/  FADD.FTZ R216, -R13, R24 ;  /* 0x000000180dd87221 */ /* 0x000fe20000010100 */
[----:B------:R-:W-:Y:S02]  /*2340*/  HADD2.F32 R24, -RZ, R108.H1_H1 ;  /* 0x3000006cff187230 */ /* 0x000fe40000004100 */
[----:B------:R-:W-:Y:S01]  /*2350*/  FADD.FTZ R222, -R207, R28 ;  /* 0x0000001ccfde7221 */ /* 0x000fe20000010100 */
[----:B------:R-:W-:Y:S02]  /*2360*/  HADD2.F32 R181, -RZ, R117.H0_H0 ;  /* 0x20000075ffb57230 */ /* 0x000fe40000004100 */
[----:B------:R-:W-:Y:S01]  /*2370*/  FADD.FTZ R2, -R178, R3 ;  /* 0x00000003b2027221 */ /* 0x000fe20000010100 */
[----:B------:R-:W-:-:S02]  /*2380*/  HADD2.F32 R25, -RZ, R107.H0_H0 ;  /* 0x2000006bff197230 */ /* 0x000fc40000004100 */
[----:B------:R-:W-:Y:S01]  /*2390*/  FADD.FTZ R211, -R24, R29 ;  /* 0x0000001d18d37221 */ /* 0x000fe20000010100 */
[----:B------:R-:W-:Y:S02]  /*23a0*/  HADD2.F32 R29, -RZ, R106.H0_H0 ;  /* 0x2000006aff1d7230 */ /* 0x000fe40000004100 */
[----:B------:R-:W-:Y:S01]  /*23b0*/  FADD.FTZ R183, -R183, R6 ;  /* 0x00000006b7b77221 */ /* 0x000fe20000010100 */
[----:B------:R-:W-:Y:S02]  /*23c0*/  HADD2.F32 R202, -RZ, R138.H0_H0 ;  /* 0x2000008affca7230 */ /* 0x000fe40000004100 */
[----:B------:R-:W-:Y:S01]  /*23d0*/  FADD.FTZ R181, -R181, R4 ;  /* 0x00000004b5b57221 */ /* 0x000fe20000010100 */
[----:B------:R-:W-:Y:S02]  /*23e0*/  HADD2.F32 R28, -RZ, R106.H1_H1 ;  /* 0x3000006aff1c7230 */ /* 0x000fe40000004100 */
[----:B------:R-:W-:Y:S01]  /*23f0*/  FADD.FTZ R224, -R25, R26 ;  /* 0x0000001a19e07221 */ /* 0x000fe20000010100 */
[----:B------:R-:W-:Y:S01]  /*2400*/  HADD2.F32 R178, -RZ, R117.H1_H1 ;  /* 0x30000075ffb27230 */ /* 0x000fe20000004100 */
[----:B------:R-:W1:Y:S01]  /*2410*/  MUFU.RCP R0, R202 ;  /* 0x000000ca00007308 */ /* 0x000e620000001000 */
[----:B------:R-:W-:-:S02]  /*2420*/  HADD2.F32 R6, -RZ, R115.H1_H1 ;  /* 0x30000073ff067230 */ /* 0x000fc40000004100 */
[----:B------:R-:W-:Y:S01]  /*2430*/  FADD.FTZ R217, -R29, R22 ;  /* 0x000000161dd97221 */ /* 0x000fe20000010100 */
[----:B------:R-:W-:Y:S02]  /*2440*/  HADD2.F32 R206, -RZ, R111.H1_H1 ;  /* 0x3000006fffce7230 */ /* 0x000fe40000004100 */
[----:B------:R-:W-:Y:S01]  /*2450*/  FADD.FTZ R22, -R28, R23 ;  /* 0x000000171c167221 */ /* 0x000fe20000010100 */
[----:B------:R-:W-:Y:S02]  /*2460*/  HADD2.F32 R208, -RZ, R132.H0_H0 ;  /* 0x20000084ffd07230 */ /* 0x000fe40000004100 */
[----:B------:R-:W-:Y:S01]  /*2470*/  FADD.FTZ R178, -R178, R5 ;  /* 0x00000005b2b27221 */ /* 0x000fe20000010100 */
[----:B------:R-:W-:Y:S02]  /*2480*/  HADD2.F32 R191, -RZ, R129.H1_H1 ;  /* 0x30000081ffbf7230 */ /* 0x000fe40000004100 */
[----:B------:R-:W-:Y:S01]  /*2490*/  FADD.FTZ R199, -R6, R9 ;  /* 0x0000000906c77221 */ /* 0x000fe20000010100 */
[----:B------:R-:W-:Y:S01]  /*24a0*/  HADD2.F32 R4, -RZ, R124.H1_H1 ;  /* 0x3000007cff047230 */ /* 0x000fe20000004100 */
[----:B------:R-:W-:Y:S01]  /*24b0*/  MUFU.RCP R176, R208 ;  /* 0x000000d000b07308 */ /* 0x000fe20000001000 */
[----:B------:R-:W-:-:S02]  /*24c0*/  HADD2.F32 R25, -RZ, R104.H0_H0 ;  /* 0x20000068ff197230 */ /* 0x000fc40000004100 */
[----:B------:R-:W-:Y:S01]  /*24d0*/  FADD.FTZ R17, -R206, R17 ;  /* 0x00000011ce117221 */ /* 0x000fe20000010100 */
[----:B------:R-:W-:Y:S02]  /*24e0*/  HADD2.F32 R23, -RZ, R105.H0_H0 ;  /* 0x20000069ff177230 */ /* 0x000fe40000004100 */
[----:B0-----:R-:W-:Y:S01]  /*24f0*/  FMUL.FTZ R2, R2, R177 ;  /* 0x000000b102027220 */ /* 0x001fe20000410000 */
[----:B------:R-:W-:Y:S02]  /*2500*/  HADD2.F32 R201, -RZ, R114.H0_H0 ;  /* 0x20000072ffc97230 */ /* 0x000fe40000004100 */
[----:B------:R-:W-:Y:S01]  /*2510*/  FADD.FTZ R20, -R25, R20 ;  /* 0x0000001419147221 */ /* 0x000fe20000010100 */
[----:B------:R-:W-:Y:S01]  /*2520*/  HADD2.F32 R204, -RZ, R131.H0_H0 ;  /* 0x20000083ffcc7230 */ /* 0x000fe20000004100 */
[----:B------:R-:W0:Y:S01]  /*2530*/  MUFU.RCP R168, R191 ;  /* 0x000000bf00a87308 */ /* 0x000e220000001000 */
[----:B------:R-:W-:Y:S02]  /*2540*/  HADD2.F32 R185, -RZ, R126.H1_H1 ;  /* 0x3000007effb97230 */ /* 0x000fe40000004100 */
[----:B------:R-:W-:Y:S01]  /*2550*/  FADD.FTZ R23, -R23, R18 ;  /* 0x0000001217177221 */ /* 0x000fe20000010100 */
[----:B------:R-:W-:-:S02]  /*2560*/  HADD2.F32 R200, -RZ, R114.H1_H1 ;  /* 0x30000072ffc87230 */ /* 0x000fc40000004100 */
[----:B------:R-:W-:Y:S01]  /*2570*/  FMUL.FTZ R25, R178, R175 ;  /* 0x000000afb2197220 */ /* 0x000fe20000410000 */
[--C-:B------:R-:W-:Y:S02]  /*2580*/  HADD2.F32 R213, -RZ, R120.reuse.H0_H0 ;  /* 0x20000078ffd57230 */ /* 0x100fe40000004100 */
[----:B------:R-:W-:Y:S01]  /*2590*/  FADD.FTZ R198, -R201, R10 ;  /* 0x0000000ac9c67221 */ /* 0x000fe20000010100 */
[----:B------:R-:W-:Y:S01]  /*25a0*/  HADD2.F32 R212, -RZ, R120.H1_H1 ;  /* 0x30000078ffd47230 */ /* 0x000fe20000004100 */
[----:B------:R-:W2:Y:S01]  /*25b0*/  MUFU.RCP R3, R4 ;  /* 0x0000000400037308 */ /* 0x000ea20000001000 */
[----:B------:R-:W-:Y:S02]  /*25c0*/  HADD2.F32 R214, -RZ, R119.H1_H1 ;  /* 0x30000077ffd67230 */ /* 0x000fe40000004100 */
[----:B------:R-:W-:Y:S01]  /*25d0*/  FADD.FTZ R201, -R200, R11 ;  /* 0x0000000bc8c97221 */ /* 0x000fe20000010100 */
[----:B------:R-:W-:Y:S02]  /*25e0*/  HADD2.F32 R195, -RZ, R131.H1_H1 ;  /* 0x30000083ffc37230 */ /* 0x000fe40000004100 */
[----:B-1----:R-:W-:Y:S01]  /*25f0*/  FMUL.FTZ R0, R179, R0 ;  /* 0x00000000b3007220 */ /* 0x002fe20000410000 */
[----:B------:R-:W-:-:S02]  /*2600*/  HADD2.F32 R9, -RZ, R112.H0_H0 ;  /* 0x20000070ff097230 */ /* 0x000fc40000004100 */
[----:B------:R-:W-:Y:S01]  /*2610*/  HADD2.F32 R206, -RZ, R121.H1_H1 ;  /* 0x30000079ffce7230 */ /* 0x000fe20000004100 */
[----:B------:R-:W-:Y:S01]  /*2620*/  MUFU.RCP R174, R204 ;  /* 0x000000cc00ae7308 */ /* 0x000fe20000001000 */
[----:B------:R-:W-:Y:S02]  /*2630*/  HADD2.F32 R193, -RZ, R130.H1_H1 ;  /* 0x30000082ffc17230 */ /* 0x000fe40000004100 */
[----:B------:R-:W-:Y:S01]  /*2640*/  FADD.FTZ R14, -R9, R14 ;  /* 0x0000000e090e7221 */ /* 0x000fe20000010100 */
[----:B------:R-:W-:Y:S02]  /*2650*/  HADD2.F32 R6, -RZ, R123.H1_H1 ;  /* 0x3000007bff067230 */ /* 0x000fe40000004100 */
[----:B------:R-:W-:Y:S02]  /*2660*/  HADD2.F32 R215, -RZ, R119.H0_H0 ;  /* 0x20000077ffd77230 */ /* 0x000fe40000004100 */
[----:B------:R-:W-:Y:S01]  /*2670*/  HADD2.F32 R7, -RZ, R113.H0_H0 ;  /* 0x20000071ff077230 */ /* 0x000fe20000004100 */
[----:B------:R-:W1:Y:S01]  /*2680*/  MUFU.RCP R164, R185 ;  /* 0x000000b900a47308 */ /* 0x000e620000001000 */
[----:B------:R-:W-:-:S02]  /*2690*/  HADD2.F32 R200, -RZ, R112.H1_H1 ;  /* 0x30000070ffc87230 */ /* 0x000fc40000004100 */
[----:B------:R-:W-:Y:S02]  /*26a0*/  HADD2.F32 R24, -RZ, R107.H1_H1 ;  /* 0x3000006bff187230 */ /* 0x000fe40000004100 */
[----:B------:R-:W-:Y:S01]  /*26b0*/  FADD.FTZ R12, -R7, R12 ;  /* 0x0000000c070c7221 */ /* 0x000fe20000010100 */
[----:B------:R-:W-:Y:S02]  /*26c0*/  HADD2.F32 R9, -RZ, R111.H0_H0 ;  /* 0x2000006fff097230 */ /* 0x000fe40000004100 */
[----:B------:R-:W-:Y:S01]  /*26d0*/  FADD.FTZ R15, -R200, R15 ;  /* 0x0000000fc80f7221 */ /* 0x000fe20000010100 */
[----:B------:R-:W-:Y:S01]  /*26e0*/  HADD2.F32 R192, -RZ, R129.H0_H0 ;  /* 0x20000081ffc07230 */ /* 0x000fe20000004100 */
[----:B------:R-:W3:Y:S01]  /*26f0*/  MUFU.RCP R228, R213 ;  /* 0x000000d500e47308 */ /* 0x000ee20000001000 */
[----:B------:R-:W-:Y:S02]  /*2700*/  HADD2.F32 R220, -RZ, R109.H1_H1 ;  /* 0x3000006dffdc7230 */ /* 0x000fe40000004100 */
[----:B------:R-:W-:Y:S01]  /*2710*/  FADD.FTZ R226, -R24, R27 ;  /* 0x0000001b18e27221 */ /* 0x000fe20000010100 */
[----:B------:R-:W-:-:S02]  /*2720*/  HADD2.F32 R194, -RZ, R130.H0_H0 ;  /* 0x20000082ffc27230 */ /* 0x000fc40000004100 */
[----:B------:R-:W-:Y:S01]  /*2730*/  FADD.FTZ R200, -R9, R16 ;  /* 0x0000001009c87221 */ /* 0x000fe20000010100 */
[----:B------:R-:W-:Y:S02]  /*2740*/  HADD2.F32 R190, -RZ, R128.H0_H0 ;  /* 0x20000080ffbe7230 */ /* 0x000fe40000004100 */
[----:B------:R-:W-:Y:S01]  /*2750*/  FADD.FTZ R220, -R220, R31 ;  /* 0x0000001fdcdc7221 */ /* 0x000fe20000010100 */
[----:B------:R-:W-:Y:S01]  /*2760*/  HADD2.F32 R188, -RZ, R127.H0_H0 ;  /* 0x2000007fffbc7230 */ /* 0x000fe20000004100 */
[----:B------:R-:W4:Y:S01]  /*2770*/  MUFU.RCP R18, R212 ;  /* 0x000000d400127308 */ /* 0x000f220000001000 */
[----:B------:R-:W-:Y:S02]  /*2780*/  HADD2.F32 R5, -RZ, R123.H0_H0 ;  /* 0x2000007bff057230 */ /* 0x000fe40000004100 */
[----:B0-----:R-:W-:Y:S01]  /*2790*/  FMUL.FTZ R31, R201, R168 ;  /* 0x000000a8c91f7220 */ /* 0x001fe20000410000 */
[--C-:B------:R-:W-:Y:S02]  /*27a0*/  HADD2.F32 R7, -RZ, R122.reuse.H0_H0 ;  /* 0x2000007aff077230 */ /* 0x100fe40000004100 */
[----:B--2---:R-:W-:Y:S01]  /*27b0*/  FMUL.FTZ R168, R220, R3 ;  /* 0x00000003dca87220 */ /* 0x004fe20000410000 */
[----:B------:R-:W-:-:S02]  /*27c0*/  HADD2.F32 R8, -RZ, R122.H1_H1 ;  /* 0x3000007aff087230 */ /* 0x000fc40000004100 */
[----:B-1----:R-:W-:Y:S01]  /*27d0*/  FMUL.FTZ R164, R17, R164 ;  /* 0x000000a411a47220 */ /* 0x002fe20000410000 */
[----:B------:R-:W-:Y:S01]  /*27e0*/  HADD2.F32 R24, -RZ, R105.H1_H1 ;  /* 0x30000069ff187230 */ /* 0x000fe20000004100 */
[----:B------:R-:W0:Y:S01]  /*27f0*/  MUFU.RCP R178, R214 ;  /* 0x000000d600b27308 */ /* 0x000e220000001000 */
[----:B------:R-:W-:Y:S02]  /*2800*/  HADD2.F32 R187, -RZ, R127.H1_H1 ;  /* 0x3000007fffbb7230 */ /* 0x000fe40000004100 */
[----:B---3--:R-:W-:Y:S01]  /*2810*/  FMUL.FTZ R175, R23, R228 ;  /* 0x000000e417af7220 */ /* 0x008fe20000410000 */
[----:B------:R-:W-:Y:S02]  /*2820*/  HADD2.F32 R9, -RZ, R121.H0_H0 ;  /* 0x20000079ff097230 */ /* 0x000fe40000004100 */
[----:B------:R-:W-:Y:S01]  /*2830*/  FADD.FTZ R19, -R24, R19 ;  /* 0x0000001318137221 */ /* 0x000fe20000010100 */
[----:B------:R-:W-:Y:S02]  /*2840*/  HADD2.F32 R26, -RZ, R104.H1_H1 ;  /* 0x30000068ff1a7230 */ /* 0x000fe40000004100 */
[----:B------:R-:W-:Y:S01]  /*2850*/  FMUL.FTZ R24, R181, R176 ;  /* 0x000000b0b5187220 */ /* 0x000fe20000410000 */
[--C-:B------:R-:W-:Y:S01]  /*2860*/  HADD2.F32 R179, -RZ, R153.reuse.H0_H0 ;  /* 0x20000099ffb37230 */ /* 0x100fe20000004100 */
[----:B------:R-:W1:Y:S01]  /*2870*/  MUFU.RCP R172, R195 ;  /* 0x000000c300ac7308 */ /* 0x000e620000001000 */
[----:B------:R-:W-:-:S02]  /*2880*/  HADD2.F32 R181, -RZ, R153.H1_H1 ;  /* 0x30000099ffb57230 */ /* 0x000fc40000004100 */
[----:B------:R-:W-:Y:S01]  /*2890*/  FADD.FTZ R21, -R26, R21 ;  /* 0x000000151a157221 */ /* 0x000fe20000010100 */
[----:B------:R-:W-:Y:S02]  /*28a0*/  HADD2.F32 R180, -RZ, R125.H1_H1 ;  /* 0x3000007dffb47230 */ /* 0x000fe40000004100 */
[----:B------:R-:W-:Y:S01]  /*28b0*/  FMUL.FTZ R3, R202, R179 ;  /* 0x000000b3ca037220 */ /* 0x000fe20000410000 */
[----:B------:R-:W-:Y:S02]  /*28c0*/  HADD2.F32 R189, -RZ, R128.H1_H1 ;  /* 0x30000080ffbd7230 */ /* 0x000fe40000004100 */
[----:B------:R-:W-:Y:S01]  /*28d0*/  FMUL.FTZ R26, R183, R174 ;  /* 0x000000aeb71a7220 */ /* 0x000fe20000410000 */
[----:B------:R-:W-:Y:S01]  /*28e0*/  HADD2.F32 R186, -RZ, R126.H0_H0 ;  /* 0x2000007effba7230 */ /* 0x000fe20000004100 */
[----:B------:R-:W2:Y:S01]  /*28f0*/  MUFU.RCP R207, R206 ;  /* 0x000000ce00cf7308 */ /* 0x000ea20000001000 */
[----:B----4-:R-:W-:Y:S01]  /*2900*/  FMUL.FTZ R176, R19, R18 ;  /* 0x0000001213b07220 */ /* 0x010fe20000410000 */
[----:B0-----:R-:W-:Y:S01]  /*2910*/  FMUL.FTZ R178, R21, R178 ;  /* 0x000000b215b27220 */ /* 0x001fe20000410000 */
[----:B------:R-:W-:-:S02]  /*2920*/  HADD2.F32 R153, -RZ, R152.H0_H0 ;  /* 0x20000098ff997230 */ /* 0x000fc40000004100 */
[--C-:B------:R-:W-:Y:S02]  /*2930*/  HADD2.F32 R17, -RZ, R147.reuse.H0_H0 ;  /* 0x20000093ff117230 */ /* 0x100fe40000004100 */
[----:B------:R-:W-:Y:S01]  /*2940*/  HADD2.F32 R18, -RZ, R147.H1_H1 ;  /* 0x30000093ff127230 */ /* 0x000fe20000004100 */
[----:B------:R-:W0:Y:S01]  /*2950*/  MUFU.RCP R170, R193 ;  /* 0x000000c100aa7308 */ /* 0x000e220000001000 */
[--C-:B------:R-:W-:Y:S02]  /*2960*/  HADD2.F32 R21, -RZ, R144.reuse.H0_H0 ;  /* 0x20000090ff157230 */ /* 0x100fe40000004100 */
[----:B-1----:R-:W-:Y:S01]  /*2970*/  FMUL.FTZ R27, R197, R172 ;  /* 0x000000acc51b7220 */ /* 0x002fe20000410000 */
[----:B------:R-:W-:Y:S02]  /*2980*/  HADD2.F32 R23, -RZ, R144.H1_H1 ;  /* 0x30000090ff177230 */ /* 0x000fe40000004100 */
[----:B------:R-:W-:Y:S01]  /*2990*/  FMUL.FTZ R147, R210, R181 ;  /* 0x000000b5d2937220 */ /* 0x000fe20000410000 */
[----:B------:R-:W-:-:S02]  /*29a0*/  HADD2.F32 R197, -RZ, R142.H1_H1 ;  /* 0x3000008effc57230 */ /* 0x000fc40000004100 */
[----:B------:R-:W-:Y:S01]  /*29b0*/  FADD.FTZ R144, RZ, R3 ;  /* 0x00000003ff907221 */ /* 0x000fe20000010000 */
[----:B------:R-:W-:Y:S01]  /*29c0*/  HADD2.F32 R152, -RZ, R152.H1_H1 ;  /* 0x30000098ff987230 */ /* 0x000fe20000004100 */
[----:B------:R-:W1:Y:S01]  /*29d0*/  MUFU.RCP R10, R6 ;  /* 0x00000006000a7308 */ /* 0x000e620000001000 */
[----:B------:R-:W-:Y:S02]  /*29e0*/  HADD2.F32 R183, -RZ, R151.H0_H0 ;  /* 0x20000097ffb77230 */ /* 0x000fe40000004100 */
[----:B--2---:R-:W-:Y:S01]  /*29f0*/  FMUL.FTZ R174, R22, R207 ;  /* 0x000000cf16ae7220 */ /* 0x004fe20000410000 */
[----:B------:R-:W-:Y:S02]  /*2a00*/  HADD2.F32 R22, -RZ, R142.H0_H0 ;  /* 0x2000008eff167230 */ /* 0x000fe40000004100 */
[----:B------:R-:W-:Y:S01]  /*2a10*/  FFMA.FTZ R142, R3, R0, RZ ;  /* 0x00000000038e7223 */ /* 0x000fe200000100ff */
[----:B------:R-:W-:Y:S02]  /*2a20*/  HADD2.F32 R19, -RZ, R146.H0_H0 ;  /* 0x20000092ff137230 */ /* 0x000fe40000004100 */
[----:B------:R-:W-:Y:S01]  /*2a30*/  HADD2.F32 R201, -RZ, R155.H1_H1 ;  /* 0x3000009bffc97230 */ /* 0x000fe20000004100 */
[----:B------:R-:W2:Y:S01]  /*2a40*/  MUFU.RCP R177, R215 ;  /* 0x000000d700b17308 */ /* 0x000ea20000001000 */
[----:B------:R-:W-:-:S02]  /*2a50*/  HADD2.F32 R207, -RZ, R157.H1_H1 ;  /* 0x3000009dffcf7230 */ /* 0x000fc40000004100 */
[----:B0-----:R-:W-:Y:S01]  /*2a60*/  FMUL.FTZ R29, R199, R170 ;  /* 0x000000aac71d7220 */ /* 0x001fe20000410000 */
[----:B------:R-:W-:Y:S02]  /*2a70*/  HADD2.F32 R199, -RZ, R154.H1_H1 ;  /* 0x3000009affc77230 */ /* 0x000fe40000004100 */
[----:B------:R-:W-:Y:S02]  /*2a80*/  HADD2.F32 R202, -RZ, R158.H0_H0 ;  /* 0x2000009effca7230 */ /* 0x000fe40000004100 */
[----:B------:R-:W-:Y:S01]  /*2a90*/  HADD2.F32 R184, -RZ, R125.H0_H0 ;  /* 0x2000007dffb87230 */ /* 0x000fe20000004100 */
[----:B------:R-:W0:Y:S01]  /*2aa0*/  MUFU.RCP R169, R192 ;  /* 0x000000c000a97308 */ /* 0x000e220000001000 */
[----:B------:R-:W-:Y:S02]  /*2ab0*/  HADD2.F32 R182, -RZ, R124.H0_H0 ;  /* 0x2000007cffb67230 */ /* 0x000fe40000004100 */
[----:B-1----:R-:W-:Y:S01]  /*2ac0*/  FMUL.FTZ R170, R211, R10 ;  /* 0x0000000ad3aa7220 */ /* 0x002fe20000410000 */
[----:B------:R-:W-:-:S02]  /*2ad0*/  HADD2.F32 R10, -RZ, R151.H1_H1 ;  /* 0x30000097ff0a7230 */ /* 0x000fc40000004100 */
[----:B------:R-:W-:Y:S02]  /*2ae0*/  FMUL.FTZ R151, R208, R153 ;  /* 0x00000099d0977220 */ /* 0x000fe40000410000 */
[----:B------:R-:W1:Y:S01]  /*2af0*/  MUFU.RCP R171, R194 ;  /* 0x000000c200ab7308 */ /* 0x000e620000001000 */
[----:B------:R-:W-:Y:S01]  /*2b00*/  FMUL.FTZ R221, R10, R27 ;  /* 0x0000001b0add7220 */ /* 0x000fe20000410000 */
[----:B--2---:R-:W-:Y:S01]  /*2b10*/  FMUL.FTZ R177, R20, R177 ;  /* 0x000000b114b17220 */ /* 0x004fe20000410000 */
[----:B------:R-:W-:Y:S02]  /*2b20*/  HADD2.F32 R20, -RZ, R146.H1_H1 ;  /* 0x30000092ff147230 */ /* 0x000fe40000004100 */
[----:B------:R-:W-:Y:S01]  /*2b30*/  FADD.FTZ R146, R144, R147 ;  /* 0x0000009390927221 */ /* 0x000fe20000010000 */
[----:B------:R-:W-:Y:S01]  /*2b40*/  FFMA.FTZ R144, R147, R2, R142 ;  /* 0x0000000293907223 */ /* 0x000fe2000001008e */
[----:B------:R-:W-:Y:S01]  /*2b50*/  FMUL.FTZ R142, R203, R152 ;  /* 0x00000098cb8e7220 */ /* 0x000fe20000410000 */
[----:B------:R-:W2:Y:S01]  /*2b60*/  MUFU.RCP R159, R190 ;  /* 0x000000be009f7308 */ /* 0x000ea20000001000 */
[----:B------:R-:W-:Y:S01]  /*2b70*/  FADD.FTZ R203, R146, R151 ;  /* 0x0000009792cb7221 */ /* 0x000fe20000010000 */
[----:B0-----:R-:W-:Y:S01]  /*2b80*/  FMUL.FTZ R30, R198, R169 ;  /* 0x000000a9c61e7220 */ /* 0x001fe20000410000 */
[----:B------:R-:W-:-:S02]  /*2b90*/  HADD2.F32 R198, -RZ, R155.H0_H0 ;  /* 0x2000009bffc67230 */ /* 0x000fc40000004100 */
[----:B------:R-:W-:Y:S01]  /*2ba0*/  FFMA.FTZ R155, R151, R24, R144 ;  /* 0x00000018979b7223 */ /* 0x000fe20000010090 */
[----:B------:R-:W-:Y:S01]  /*2bb0*/  FMUL.FTZ R146, R195, R10 ;  /* 0x0000000ac3927220 */ /* 0x000fe20000410000 */
[----:B------:R-:W-:Y:S01]  /*2bc0*/  FMUL.FTZ R185, R185, R20 ;  /* 0x00000014b9b97220 */ /* 0x000fe20000410000 */
[----:B------:R0:W3:Y:S01]  /*2bd0*/  MUFU.RCP R161, R188 ;  /* 0x000000bc00a17308 */ /* 0x0000e20000001000 */
[----:B-1----:R-:W-:Y:S01]  /*2be0*/  FMUL.FTZ R28, R196, R171 ;  /* 0x000000abc41c7220 */ /* 0x002fe20000410000 */
[----:B------:R-:W-:Y:S02]  /*2bf0*/  HADD2.F32 R196, -RZ, R154.H0_H0 ;  /* 0x2000009affc47230 */ /* 0x000fe40000004100 */
[----:B------:R-:W-:-:S04]  /*2c00*/  HADD2.F32 R154, -RZ, R157.H0_H0 ;  /* 0x2000009dff9a7230 */ /* 0x000fc80000004100 */
[----:B------:R-:W1:Y:S01]  /*2c10*/  MUFU.RCP R173, R5 ;  /* 0x0000000500ad7308 */ /* 0x000e620000001000 */
[----:B0-----:R-:W-:Y:S01]  /*2c20*/  FMUL.FTZ R188, R188, R17 ;  /* 0x00000011bcbc7220 */ /* 0x001fe20000410000 */
[----:B--2---:R-:W-:Y:S01]  /*2c30*/  FMUL.FTZ R159, R12, R159 ;  /* 0x0000009f0c9f7220 */ /* 0x004fe20000410000 */
[----:B------:R-:W-:-:S05]  /*2c40*/  HADD2.F32 R12, -RZ, R150.H1_H1 ;  /* 0x30000096ff0c7230 */ /* 0x000fca0000004100 */
[----:B------:R-:W0:Y:S01]  /*2c50*/  MUFU.RCP R11, R7 ;  /* 0x00000007000b7308 */ /* 0x000e220000001000 */
[----:B------:R-:W-:Y:S01]  /*2c60*/  FMUL.FTZ R144, R193, R12 ;  /* 0x0000000cc1907220 */ /* 0x000fe20000410000 */
[----:B---3--:R-:W-:Y:S01]  /*2c70*/  FMUL.FTZ R161, R14, R161 ;  /* 0x000000a10ea17220 */ /* 0x008fe20000410000 */
[----:B------:R-:W-:-:S05]  /*2c80*/  HADD2.F32 R14, -RZ, R149.H1_H1 ;  /* 0x30000095ff0e7230 */ /* 0x000fca0000004100 */
[----:B------:R-:W2:Y:S01]  /*2c90*/  MUFU.RCP R13, R8 ;  /* 0x00000008000d7308 */ /* 0x000ea20000001000 */
[----:B------:R-:W-:Y:S01]  /*2ca0*/  FMUL.FTZ R229, R14, R31 ;  /* 0x0000001f0ee57220 */ /* 0x000fe20000410000 */
[----:B-1----:R-:W-:-:S06]  /*2cb0*/  FMUL.FTZ R169, R222, R173 ;  /* 0x000000addea97220 */ /* 0x002fcc0000410000 */
[----:B------:R1:W3:Y:S01]  /*2cc0*/  MUFU.RCP R162, R187 ;  /* 0x000000bb00a27308 */ /* 0x0002e20000001000 */
[----:B0-----:R-:W-:Y:S01]  /*2cd0*/  FMUL.FTZ R171, R224, R11 ;  /* 0x0000000be0ab7220 */ /* 0x001fe20000410000 */
[----:B------:R-:W-:Y:S02]  /*2ce0*/  HADD2.F32 R11, -RZ, R150.H0_H0 ;  /* 0x20000096ff0b7230 */ /* 0x000fe40000004100 */
[----:B------:R-:W-:-:S04]  /*2cf0*/  FADD.FTZ R150, R203, R142 ;  /* 0x0000008ecb967221 */ /* 0x000fc80000010000 */
[----:B------:R-:W0:Y:S01]  /*2d00*/  MUFU.RCP R16, R9 ;  /* 0x0000000900107308 */ /* 0x000e220000001000 */
[----:B------:R-:W-:Y:S01]  /*2d10*/  FMUL.FTZ R157, R194, R11 ;  /* 0x0000000bc29d7220 */ /* 0x000fe20000410000 */
[----:B--2---:R-:W-:Y:S01]  /*2d20*/  FMUL.FTZ R172, R226, R13 ;  /* 0x0000000de2ac7220 */ /* 0x004fe20000410000 */
[----:B------:R-:W-:Y:S02]  /*2d30*/  HADD2.F32 R13, -RZ, R149.H0_H0 ;  /* 0x20000095ff0d7230 */ /* 0x000fe40000004100 */
[----:B------:R-:W-:Y:S01]  /*2d40*/  FMUL.FTZ R149, R204, R183 ;  /* 0x000000b7cc957220 */ /* 0x000fe20000410000 */
[----:B-1----:R-:W-:Y:S01]  /*2d50*/  FMUL.FTZ R187, R187, R18 ;  /* 0x00000012bbbb7220 */ /* 0x002fe20000410000 */
[----:B------:R-:W-:Y:S01]  /*2d60*/  FMUL.FTZ R223, R11, R28 ;  /* 0x0000001c0bdf7220 */ /* 0x000fe20000410000 */
[----:B------:R-:W1:Y:S01]  /*2d70*/  MUFU.RCP R166, R180 ;  /* 0x000000b400a67308 */ /* 0x000e620000001000 */
[----:B------:R-:W-:Y:S01]  /*2d80*/  FADD.FTZ R195, R150, R149 ;  /* 0x0000009596c37221 */ /* 0x000fe20000010000 */
[----:B---3--:R-:W-:Y:S01]  /*2d90*/  FMUL.FTZ R162, R15, R162 ;  /* 0x000000a20fa27220 */ /* 0x008fe20000410000 */
[----:B------:R-:W-:-:S05]  /*2da0*/  HADD2.F32 R15, -RZ, R148.H0_H0 ;  /* 0x20000094ff0f7230 */ /* 0x000fca0000004100 */
[----:B------:R2:W3:Y:S01]  /*2db0*/  MUFU.RCP R160, R189 ;  /* 0x000000bd00a07308 */ /* 0x0004e20000001000 */
[----:B------:R-:W-:Y:S01]  /*2dc0*/  FMUL.FTZ R150, R190, R15 ;  /* 0x0000000fbe967220 */ /* 0x000fe20000410000 */
[----:B0-----:R-:W-:Y:S01]  /*2dd0*/  FMUL.FTZ R173, R217, R16 ;  /* 0x00000010d9ad7220 */ /* 0x001fe20000410000 */
[----:B------:R-:W-:Y:S02]  /*2de0*/  HADD2.F32 R16, -RZ, R148.H1_H1 ;  /* 0x30000094ff107230 */ /* 0x000fe40000004100 */
[----:B------:R-:W-:Y:S01]  /*2df0*/  FFMA.FTZ R148, R142, R25, R155 ;  /* 0x000000198e947223 */ /* 0x000fe2000001009b */
[----:B------:R-:W-:Y:S01]  /*2e00*/  FMUL.FTZ R155, R192, R13 ;  /* 0x0000000dc09b7220 */ /* 0x000fe20000410000 */
[----:B------:R-:W-:Y:S01]  /*2e10*/  FMUL.FTZ R190, R213, R154 ;  /* 0x0000009ad5be7220 */ /* 0x000fe20000410000 */
[----:B------:R-:W-:Y:S01]  /*2e20*/  FMUL.FTZ R192, R215, R202 ;  /* 0x000000cad7c07220 */ /* 0x000fe20000410000 */
[----:B------:R0:W4:Y:S01]  /*2e30*/  MUFU.RCP R163, R186 ;  /* 0x000000ba00a37308 */ /* 0x0001220000001000 */
[----:B------:R-:W-:Y:S01]  /*2e40*/  FFMA.FTZ R193, R149, R26, R148 ;  /* 0x0000001a95c17223 */ /* 0x000fe20000010094 */
[----:B-1----:R-:W-:Y:S01]  /*2e50*/  FMUL.FTZ R166, R209, R166 ;  /* 0x000000a6d1a67220 */ /* 0x002fe20000410000 */
[----:B------:R-:W-:-:S02]  /*2e60*/  HADD2.F32 R209, -RZ, R158.H1_H1 ;  /* 0x3000009effd17230 */ /* 0x000fc40000004100 */
[----:B------:R-:W-:Y:S01]  /*2e70*/  FADD.FTZ R158, R195, R146 ;  /* 0x00000092c39e7221 */ /* 0x000fe20000010000 */
[----:B------:R-:W-:Y:S01]  /*2e80*/  FMUL.FTZ R148, R191, R14 ;  /* 0x0000000ebf947220 */ /* 0x000fe20000410000 */
[----:B--2---:R-:W-:Y:S01]  /*2e90*/  FMUL.FTZ R189, R189, R16 ;  /* 0x00000010bdbd7220 */ /* 0x004fe20000410000 */
[----:B------:R-:W-:Y:S01]  /*2ea0*/  FMUL.FTZ R213, R212, R207 ;  /* 0x000000cfd4d57220 */ /* 0x000fe20000410000 */
[----:B------:R1:W2:Y:S01]  /*2eb0*/  MUFU.RCP R165, R184 ;  /* 0x000000b800a57308 */ /* 0x0002a20000001000 */
[----:B0-----:R-:W-:Y:S01]  /*2ec0*/  FMUL.FTZ R186, R186, R19 ;  /* 0x00000013baba7220 */ /* 0x001fe20000410000 */
[----:B---3--:R-:W-:Y:S01]  /*2ed0*/  FMUL.FTZ R160, R205, R160 ;  /* 0x000000a0cda07220 */ /* 0x008fe20000410000 */
[----:B------:R-:W-:Y:S02]  /*2ee0*/  HADD2.F32 R205, -RZ, R156.H1_H1 ;  /* 0x3000009cffcd7230 */ /* 0x000fe40000004100 */
[----:B------:R-:W-:Y:S01]  /*2ef0*/  FMUL.FTZ R215, R214, R209 ;  /* 0x000000d1d6d77220 */ /* 0x000fe20000410000 */
[----:B------:R-:W-:-:S02]  /*2f00*/  FMUL.FTZ R251, R209, R178 ;  /* 0x000000b2d1fb7220 */ /* 0x000fc40000410000 */
[----:B------:R0:W3:Y:S01]  /*2f10*/  MUFU.RCP R167, R182 ;  /* 0x000000b600a77308 */ /* 0x0000e20000001000 */
[----:B-1----:R-:W-:Y:S01]  /*2f20*/  FMUL.FTZ R184, R184, R21 ;  /* 0x00000015b8b87220 */ /* 0x002fe20000410000 */
[----:B----4-:R-:W-:Y:S01]  /*2f30*/  FMUL.FTZ R163, R200, R163 ;  /* 0x000000a3c8a37220 */ /* 0x010fe20000410000 */
[----:B------:R-:W-:Y:S02]  /*2f40*/  HADD2.F32 R200, -RZ, R156.H0_H0 ;  /* 0x2000009cffc87230 */ /* 0x000fe40000004100 */
[----:B------:R-:W-:Y:S01]  /*2f50*/  FFMA.FTZ R156, R146, R27, R193 ;  /* 0x0000001b929c7223 */ /* 0x000fe200000100c1 */
[----:B------:R-:W-:Y:S01]  /*2f60*/  FADD.FTZ R193, R158, R157 ;  /* 0x0000009d9ec17221 */ /* 0x000fe20000010000 */
[----:B------:R-:W-:Y:S02]  /*2f70*/  FMUL.FTZ R211, R206, R205 ;  /* 0x000000cdced37220 */ /* 0x000fe40000410000 */
[----:B------:R-:W-:Y:S01]  /*2f80*/  FFMA.FTZ R191, R157, R28, R156 ;  /* 0x0000001c9dbf7223 */ /* 0x000fe2000001009c */
[----:B------:R-:W-:Y:S01]  /*2f90*/  FADD.FTZ R158, R193, R144 ;  /* 0x00000090c19e7221 */ /* 0x000fe20000010000 */
[----:B--2---:R-:W-:Y:S01]  /*2fa0*/  FMUL.FTZ R165, R216, R165 ;  /* 0x000000a5d8a57220 */ /* 0x004fe20000410000 */
[----:B0-----:R-:W-:Y:S01]  /*2fb0*/  FMUL.FTZ R182, R182, R22 ;  /* 0x00000016b6b67220 */ /* 0x001fe20000410000 */
[----:B------:R-:W-:Y:S01]  /*2fc0*/  FFMA.FTZ R156, R144, R29, R191 ;  /* 0x0000001d909c7223 */ /* 0x000fe200000100bf */
[----:B------:R-:W-:Y:S01]  /*2fd0*/  FADD.FTZ R195, R158, R155 ;  /* 0x0000009b9ec37221 */ /* 0x000fe20000010000 */
[----:B------:R-:W-:Y:S01]  /*2fe0*/  FMUL.FTZ R191, R180, R23 ;  /* 0x00000017b4bf7220 */ /* 0x000fe20000410000 */
[----:B------:R-:W-:Y:S01]  /*2ff0*/  FMUL.FTZ R158, R7, R198 ;  /* 0x000000c6079e7220 */ /* 0x000fe20000410000 */
[----:B------:R-:W-:Y:S01]  /*3000*/  FFMA.FTZ R193, R155, R30, R156 ;  /* 0x0000001e9bc17223 */ /* 0x000fe2000001009c */
[----:B------:R-:W-:Y:S01]  /*3010*/  FADD.FTZ R203, R195, R148 ;  /* 0x00000094c3cb7221 */ /* 0x000fe20000010000 */
[----:B------:R-:W-:Y:S01]  /*3020*/  FMUL.FTZ R156, R5, R196 ;  /* 0x000000c4059c7220 */ /* 0x000fe20000410000 */
[----:B---3--:R-:W-:Y:S01]  /*3030*/  FMUL.FTZ R167, R218, R167 ;  /* 0x000000a7daa77220 */ /* 0x008fe20000410000 */
        /* <DEDUP_REMOVED lines=14> */
[----:B------:R-:W-:Y:S01]  /*3120*/  FADD.FTZ R6, R7, R186 ;  /* 0x000000ba07067221 */ /* 0x000fe20000010000 */
[----:B------:R-:W-:Y:S01]  /*3130*/  FMUL.FTZ R7, R181, R2 ;  /* 0x00000002b5077220 */ /* 0x000fe20000410000 */
[----:B------:R-:W-:Y:S01]  /*3140*/  FFMA.FTZ R4, R186, R163, R5 ;  /* 0x000000a3ba047223 */ /* 0x000fe20000010005 */
[----:B------:R-:W-:Y:S01]  /*3150*/  FMUL.FTZ R5, R179, R0 ;  /* 0x00000000b3057220 */ /* 0x000fe20000410000 */
[----:B------:R-:W-:-:S02]  /*3160*/  FADD.FTZ R219, R6, R185 ;  /* 0x000000b906db7221 */ /* 0x000fc40000010000 */
[----:B------:R-:W-:Y:S02]  /*3170*/  FFMA.FTZ R217, R185, R164, R4 ;  /* 0x000000a4b9d97223 */ /* 0x000fe40000010004 */
[----:B------:R-:W-:Y:S01]  /*3180*/  FADD.FTZ R6, R219, R184 ;  /* 0x000000b8db067221 */ /* 0x000fe20000010000 */
[----:B------:R-:W-:Y:S01]  /*3190*/  FMUL.FTZ R219, R183, R26 ;  /* 0x0000001ab7db7220 */ /* 0x000fe20000410000 */
[----:B------:R-:W-:Y:S01]  /*31a0*/  FFMA.FTZ R4, R184, R165, R217 ;  /* 0x000000a5b8047223 */ /* 0x000fe200000100d9 */
[----:B------:R-:W-:Y:S01]  /*31b0*/  FMUL.FTZ R217, R152, R25 ;  /* 0x0000001998d97220 */ /* 0x000fe20000410000 */
[----:B------:R-:W-:Y:S02]  /*31c0*/  FADD.FTZ R227, R6, R191 ;  /* 0x000000bf06e37221 */ /* 0x000fe40000010000 */
[----:B------:R-:W-:Y:S02]  /*31d0*/  FFMA.FTZ R225, R191, R166, R4 ;  /* 0x000000a6bfe17223 */ /* 0x000fe40000010004 */
        /* <DEDUP_REMOVED lines=42> */
[----:B------:R-:W-:-:S02]  /*3480*/  FFMA.FTZ R218, R192, R177, R247 ;  /* 0x000000b1c0da7223 */ /* 0x000fc400000100f7 */
[----:B------:R-:W-:Y:S02]  /*3490*/  FADD.FTZ R216, R216, R215 ;  /* 0x000000d7d8d87221 */ /* 0x000fe40000010000 */
[----:B------:R-:W-:-:S07]  /*34a0*/  FFMA.FTZ R247, R215, R178, R218 ;  /* 0x000000b2d7f77223 */ /* 0x000fce00000100da */
.L_x_523:
        /* <DEDUP_REMOVED lines=8> */
[----:B------:R-:W2:Y:S01]  /*3530*/  S2R R194, SR_CTAID.X ;  /* 0x0000000000c27919 */ /* 0x000ea20000002500 */
[----:B------:R-:W-:Y:S01]  /*3540*/  FADD.FTZ R76, R154, R76 ;  /* 0x0000004c9a4c7221 */ /* 0x000fe20000010000 */
[----:B------:R-:W-:Y:S01]  /*3550*/  FADD.FTZ R57, R8, R57 ;  /* 0x0000003908397221 */ /* 0x000fe20000010000 */
[----:B------:R-:W3:Y:S01]  /*3560*/  LDC R154, c[0x0][0x380] ;  /* 0x0000e000ff9a7b82 */ /* 0x000ee20000000800 */
[----:B------:R-:W4:Y:S01]  /*3570*/  S2R R207, SR_CgaCtaId ;  /* 0x0000000000cf7919 */ /* 0x000f220000008800 */
[----:B------:R-:W-:Y:S01]  /*3580*/  FADD.FTZ R38, R9, R38 ;  /* 0x0000002609267221 */ /* 0x000fe20000010000 */
[----:B------:R-:W-:Y:S01]  /*3590*/  FADD.FTZ R86, R21, R86 ;  /* 0x0000005615567221 */ /* 0x000fe20000010000 */
[----:B------:R-:W-:Y:S01]  /*35a0*/  FADD.FTZ R87, R20, R87 ;  /* 0x0000005714577221 */ /* 0x000fe20000010000 */
[----:B------:R-:W-:Y:S01]  /*35b0*/  FADD.FTZ R89, R18, R89 ;  /* 0x0000005912597221 */ /* 0x000fe20000010000 */
[----:B------:R-:W-:Y:S01]  /*35c0*/  LOP3.LUT R18, R103, 0x1, RZ, 0xc0, !PT ;  /* 0x0000000167127812 */ /* 0x000fe200078ec0ff */
[----:B------:R-:W-:Y:S01]  /*35d0*/  FADD.FTZ R91, R16, R91 ;  /* 0x0000005b105b7221 */ /* 0x000fe20000010000 */
[----:B------:R-:W5:Y:S01]  /*35e0*/  LDC.64 R20, c[0x0][0x3c0] ;  /* 0x0000f000ff147b82 */ /* 0x000f620000000a00 */
[----:B------:R-:W-:Y:S01]  /*35f0*/  ISETP.NE.AND P0, PT, R134, RZ, PT ;  /* 0x000000ff8600720c */ /* 0x000fe20003f05270 */
[----:B------:R-:W-:Y:S01]  /*3600*/  FADD.FTZ R93, R14, R93 ;  /* 0x0000005d0e5d7221 */ /* 0x000fe20000010000 */
[----:B------:R-:W-:Y:S01]  /*3610*/  IADD3 R16, PT, PT, -R18, RZ, RZ ;  /* 0x000000ff12107210 */ /* 0x000fe20007ffe1ff */
[----:B------:R-:W-:Y:S01]  /*3620*/  FADD.FTZ R95, R12, R95 ;  /* 0x0000005f0c5f7221 */ /* 0x000fe20000010000 */
[----:B0-----:R-:W-:Y:S01]  /*3630*/  FADD.FTZ R218, R218, R216 ;  /* 0x000000d8dada7221 */ /* 0x001fe20000010000 */
[----:B------:R-:W-:Y:S01]  /*3640*/  ISETP.NE.AND P2, PT, R140, RZ, PT ;  /* 0x000000ff8c00720c */ /* 0x000fe20003f45270 */
[----:B------:R-:W-:Y:S01]  /*3650*/  BSSY.RECONVERGENT B0, `(.L_x_524) ;  /* 0x0000068000007945 */ /* 0x000fe20003800200 */
[----:B------:R-:W-:Y:S01]  /*3660*/  FADD.FTZ R84, R22, R84 ;  /* 0x0000005416547221 */ /* 0x000fe20000010000 */
[----:B-1----:R-:W-:Y:S01]  /*3670*/  FADD.FTZ R220, R220, R247 ;  /* 0x000000f7dcdc7221 */ /* 0x002fe20000010000 */
[----:B------:R-:W0:Y:S01]  /*3680*/  SHFL.DOWN PT, R222, R218, 0x8, 0x1f ;  /* 0x09001f00dade7f89 */ /* 0x000e2200000e0000 */
[----:B------:R-:W-:Y:S01]  /*3690*/  FADD.FTZ R85, R23, R85 ;  /* 0x0000005517557221 */ /* 0x000fe20000010000 */
[----:B------:R-:W-:Y:S01]  /*36a0*/  FADD.FTZ R88, R19, R88 ;  /* 0x0000005813587221 */ /* 0x000fe20000010000 */
[----:B------:R-:W-:Y:S01]  /*36b0*/  FADD.FTZ R40, R217, R40 ;  /* 0x00000028d9287221 */ /* 0x000fe20000010000 */
[----:B------:R-:W1:Y:S01]  /*36c0*/  SHFL.DOWN PT, R224, R220, 0x8, 0x1f ;  /* 0x09001f00dce07f89 */ /* 0x000e6200000e0000 */
[----:B------:R-:W-:Y:S01]  /*36d0*/  @!P0 SHF.R.U32.HI R12, RZ, 0x2, R140 ;  /* 0x00000002ff0c8819 */ /* 0x000fe2000001168c */
[----:B------:R-:W-:Y:S01]  /*36e0*/  FADD.FTZ R42, R219, R42 ;  /* 0x0000002adb2a7221 */ /* 0x000fe20000010000 */
[----:B------:R-:W-:Y:S01]  /*36f0*/  FADD.FTZ R44, R221, R44 ;  /* 0x0000002cdd2c7221 */ /* 0x000fe20000010000 */
[----:B------:R-:W-:Y:S01]  /*3700*/  FADD.FTZ R46, R223, R46 ;  /* 0x0000002edf2e7221 */ /* 0x000fe20000010000 */
[----:B------:R-:W-:Y:S01]  /*3710*/  @!P0 LOP3.LUT R12, R12, 0xf8, RZ, 0xc0, !PT ;  /* 0x000000f80c0c8812 */ /* 0x000fe200078ec0ff */
[----:B------:R-:W-:Y:S01]  /*3720*/  FADD.FTZ R48, R227, R48 ;  /* 0x00000030e3307221 */ /* 0x000fe20000010000 */
[----:B--2---:R-:W-:Y:S01]  /*3730*/  LOP3.LUT R14, R194, 0x7ffffffc, RZ, 0xc0, !PT ;  /* 0x7ffffffcc20e7812 */ /* 0x004fe200078ec0ff */
        /* <DEDUP_REMOVED lines=41> */
[----:B---3--:R-:W-:Y:S02]  /*39d0*/  SHF.L.U32 R5, R154, 0x2, RZ ;  /* 0x000000029a057819 */ /* 0x008fe400000006ff */
[----:B------:R-:W-:Y:S01]  /*39e0*/  MOV R4, 0x400 ;  /* 0x0000040000047802 */ /* 0x000fe20000000f00 */
[----:B-1----:R-:W-:Y:S01]  /*39f0*/  FADD.FTZ R6, R7, R6 ;  /* 0x0000000607067221 */ /* 0x002fe20000010000 */
[----:B------:R-:W-:Y:S01]  /*3a00*/  LOP3.LUT R5, R16, R5, RZ, 0xc0, !PT ;  /* 0x0000000510057212 */ /* 0x000fe200078ec0ff */
[----:B------:R-:W0:Y:S01]  /*3a10*/  SHFL.DOWN PT, R7, R8, 0x1, 0x1f ;  /* 0x08201f0008077f89 */ /* 0x000e2200000e0000 */
[----:B----4-:R-:W-:-:S02]  /*3a20*/  LEA R16, R207, R4, 0x18 ;  /* 0x00000004cf107211 */ /* 0x010fc400078ec0ff */
[----:B------:R-:W-:Y:S01]  /*3a30*/  IADD3 R14, P3, PT, R5, R14, RZ ;  /* 0x0000000e050e7210 */ /* 0x000fe20007f7e0ff */
[----:B------:R-:W1:Y:S01]  /*3a40*/  SHFL.DOWN PT, R9, R6, 0x1, 0x1f ;  /* 0x08201f0006097f89 */ /* 0x000e6200000e0000 */
[----:B------:R-:W-:Y:S02]  /*3a50*/  IADD3 R5, PT, PT, R16, 0x40, RZ ;  /* 0x0000004010057810 */ /* 0x000fe40007ffe0ff */
[----:B-----5:R-:W-:Y:S01]  /*3a60*/  LEA R20, P4, R14, R20, 0x3 ;  /* 0x000000140e147211 */ /* 0x020fe200078818ff */
[----:B0-----:R-:W-:Y:S01]  /*3a70*/  FADD.FTZ R4, R8, R7 ;  /* 0x0000000708047221 */ /* 0x001fe20000010000 */
[----:B------:R-:W-:Y:S01]  /*3a80*/  SEL R7, R5, R16, P1 ;  /* 0x0000001005077207 */ /* 0x000fe20000800000 */
[----:B-1----:R-:W-:Y:S01]  /*3a90*/  FADD.FTZ R5, R6, R9 ;  /* 0x0000000906057221 */ /* 0x002fe20000010000 */
[----:B------:R-:W-:Y:S02]  /*3aa0*/  IADD3.X R6, PT, PT, RZ, RZ, RZ, P3, !PT ;  /* 0x000000ffff067210 */ /* 0x000fe40001ffe4ff */
[----:B------:R-:W-:-:S02]  /*3ab0*/  @!P0 IADD3 R12, PT, PT, R7, R12, RZ ;  /* 0x0000000c070c8210 */ /* 0x000fc40007ffe0ff */
[----:B------:R-:W-:Y:S02]  /*3ac0*/  LEA.HI.X R21, R14, R21, R6, 0x3, P4 ;  /* 0x000000150e157211 */ /* 0x000fe400020f1c06 */
[----:B------:R-:W-:Y:S01]  /*3ad0*/  ISETP.NE.AND P3, PT, R18, RZ, PT ;  /* 0x000000ff1200720c */ /* 0x000fe20003f65270 */
[----:B------:R0:W-:Y:S01]  /*3ae0*/  @!P0 STS.64 [R12], R4 ;  /* 0x000000040c008388 */ /* 0x0001e20000000a00 */
[----:B------:R-:W-:Y:S01]  /*3af0*/  CS2R R18, SRZ ;  /* 0x0000000000127805 */ /* 0x000fe2000001ff00 */
        /* <DEDUP_REMOVED lines=29> */
.L_x_525:
[----:B------:R-:W-:Y:S05]  /*3cd0*/  BSYNC.RECONVERGENT B0 ;  /* 0x0000000000007941 */ /* 0x000fea0003800200 */
.L_x_524:
[----:B------:R1:W-:Y:S01]  /*3ce0*/  @!P2 STG.E.64 desc[UR4][R22.64], R18 ;  /* 0x000000121600a986 */ /* 0x0003e2000c101b04 */
[----:B------:R-:W-:Y:S01]  /*3cf0*/  SHF.R.U32.HI R11, RZ, 0x2, R194 ;  /* 0x00000002ff0b7819 */ /* 0x000fe200000116c2 */
[----:B------:R-:W-:Y:S01]  /*3d00*/  FADD.FTZ R98, R183, R98 ;  /* 0x00000062b7627221 */ /* 0x000fe20000010000 */
[----:B0-----:R-:W-:Y:S01]  /*3d10*/  SEL R4, R154, RZ, P3 ;  /* 0x000000ff9a047207 */ /* 0x001fe20001800000 */
[----:B------:R-:W-:Y:S01]  /*3d20*/  FADD.FTZ R99, R152, R99 ;  /* 0x0000006398637221 */ /* 0x000fe20000010000 */
[----:B------:R-:W-:Y:S01]  /*3d30*/  ISETP.GT.U32.AND P0, PT, R134, 0x3, PT ;  /* 0x000000038600780c */ /* 0x000fe20003f04070 */
[----:B------:R-:W-:Y:S01]  /*3d40*/  FADD.FTZ R100, R153, R100 ;  /* 0x0000006499647221 */ /* 0x000fe20000010000 */
[----:B------:R-:W-:Y:S01]  /*3d50*/  IADD3 R6, P3, PT, R11, R4, RZ ;  /* 0x000000040b067210 */ /* 0x000fe20007f7e0ff */
[----:B------:R-:W-:Y:S01]  /*3d60*/  FADD.FTZ R101, R181, R101 ;  /* 0x00000065b5657221 */ /* 0x000fe20000010000 */
[----:B------:R-:W-:Y:S02]  /*3d70*/  FADD.FTZ R102, R179, R102 ;  /* 0x00000066b3667221 */ /* 0x000fe40000010000 */
        /* <DEDUP_REMOVED lines=14> */
.L_x_527:
[----:B------:R-:W2:Y:S04]  /*3e60*/  LDG.E.STRONG.GPU R6, desc[UR4][R4.64] ;  /* 0x0000000404067981 */ /* 0x000ea8000c1ef900 */
[----:B--2---:R-:W-:Y:S01]  /*3e70*/  CCTL.IVALL ;  /* 0x00000000ff00798f */ /* 0x004fe20002000000 */
[----:B------:R-:W-:Y:S05]  /*3e80*/  YIELD ;  /* 0x0000000000007946 */ /* 0x000fea0003800000 */
[----:B------:R-:W-:-:S13]  /*3e90*/  ISETP.NE.AND P2, PT, R6, R9, PT ;  /* 0x000000090600720c */ /* 0x000fda0003f45270 */
[----:B------:R-:W-:Y:S05]  /*3ea0*/  @P2 BRA `(.L_x_527) ;  /* 0xfffffffc00ec2947 */ /* 0x000fea000383ffff */
.L_x_526:
        /* <DEDUP_REMOVED lines=32> */
[----:B------:R-:W-:-:S04]  /*40b0*/  FMUL.FTZ R6, R6, 3.2552085031056776643e-05 ;  /* 0x3808888906067820 */ /* 0x000fc80000410000 */
        /* <DEDUP_REMOVED lines=23> */
[C-C-:B-1----:R-:W-:Y:S01]  /*4230*/  FFMA.FTZ R19, R6.reuse, R169, R7.reuse ;  /* 0x000000a906137223 */ /* 0x142fe20000010007 */
        /* <DEDUP_REMOVED lines=27> */
[----:B------:R-:W-:Y:S01]  /*43f0*/  FMUL.FTZ R144, R32, R153 ;  /* 0x0000009920907220 */ /* 0x000fe20000410000 */
[----:B------:R-:W-:Y:S01]  /*4400*/  FADD.FTZ R189, -R160, R189 ;  /* 0x000000bda0bd7221 */ /* 0x000fe20000010100 */
[----:B------:R-:W-:Y:S01]  /*4410*/  FMUL.FTZ R146, R32, R151 ;  /* 0x0000009720927220 */ /* 0x000fe20000410000 */
[----:B------:R-:W-:-:S04]  /*4420*/  IMAD.WIDE.U32 R6, R49, 0x8, R2 ;  /* 0x0000000831067825 */ /* 0x000fc800078e0002 */
[----:B------:R-:W-:Y:S01]  /*4430*/  FMUL.FTZ R148, R32, R149 ;  /* 0x0000009520947220 */ /* 0x000fe20000410000 */
[----:B------:R-:W-:Y:S01]  /*4440*/  FADD.FTZ R187, -R162, R187 ;  /* 0x000000bba2bb7221 */ /* 0x000fe20000010100 */
[----:B------:R-:W-:Y:S01]  /*4450*/  FMUL.FTZ R149, R32, R161 ;  /* 0x000000a120957220 */ /* 0x000fe20000410000 */
[----:B------:R-:W-:-:S04]  /*4460*/  IMAD.WIDE.U32 R8, R47, 0x8, R2 ;  /* 0x000000082f087825 */ /* 0x000fc800078e0002 */
[----:B------:R-:W-:Y:S01]  /*4470*/  FADD.FTZ R185, -R164, R185 ;  /* 0x000000b9a4b97221 */ /* 0x000fe20000010100 */
[C---:B------:R-:W-:Y:S01]  /*4480*/  FMUL.FTZ R150, R32.reuse, R157 ;  /* 0x0000009d20967220 */ /* 0x040fe20000410000 */
        /* <DEDUP_REMOVED lines=11> */
[----:B------:R-:W-:Y:S01]  /*4540*/  FMUL.FTZ R158, R32, R169 ;  /* 0x000000a9209e7220 */ /* 0x000fe20000410000 */
[----:B------:R-:W-:Y:S01]  /*4550*/  FADD.FTZ R203, -R172, R203 ;  /* 0x000000cbaccb7221 */ /* 0x000fe20000010100 */
[----:B------:R-:W-:-:S04]  /*4560*/  IMAD.WIDE.U32 R18, R39, 0x8, R2 ;  /* 0x0000000827127825 */ /* 0x000fc800078e0002 */
[C---:B------:R-:W-:Y:S01]  /*4570*/  FMUL.FTZ R160, R32.reuse, R171 ;  /* 0x000000ab20a07220 */ /* 0x040fe20000410000 */
[----:B------:R-:W-:Y:S01]  /*4580*/  FMUL.FTZ R161, R32, R185 ;  /* 0x000000b920a17220 */ /* 0x000fe20000410000 */
[----:B------:R-:W-:Y:S01]  /*4590*/  FADD.FTZ R211, -R174, R211 ;  /* 0x000000d3aed37221 */ /* 0x000fe20000010100 */
[----:B------:R-:W-:-:S04]  /*45a0*/  IMAD.WIDE.U32 R20, R37, 0x8, R2 ;  /* 0x0000000825147825 */ /* 0x000fc800078e0002 */
[----:B------:R-:W-:Y:S01]  /*45b0*/  FADD.FTZ R183, -R183, R190 ;  /* 0x000000beb7b77221 */ /* 0x000fe20000010100 */
[----:B------:R-:W-:Y:S01]  /*45c0*/  FADD.FTZ R213, -R176, R213 ;  /* 0x000000d5b0d57221 */ /* 0x000fe20000010100 */
[----:B------:R-:W-:Y:S01]  /*45d0*/  FADD.FTZ R197, -R197, R192 ;  /* 0x000000c0c5c57221 */ /* 0x000fe20000010100 */
[----:B------:R-:W-:-:S04]  /*45e0*/  IMAD.WIDE.U32 R22, R35, 0x8, R2 ;  /* 0x0000000823167825 */ /* 0x000fc800078e0002 */
[----:B------:R-:W-:-:S04]  /*45f0*/  IMAD.WIDE.U32 R24, R33, 0x8, R2 ;  /* 0x0000000821187825 */ /* 0x000fc800078e0002 */
[----:B------:R-:W-:-:S04]  /*4600*/  IMAD.WIDE.U32 R26, R137, 0x8, R2 ;  /* 0x00000008891a7825 */ /* 0x000fc800078e0002 */
[----:B------:R-:W-:-:S04]  /*4610*/  IMAD.WIDE.U32 R28, R139, 0x8, R2 ;  /* 0x000000088b1c7825 */ /* 0x000fc800078e0002 */
[----:B------:R-:W-:-:S04]  /*4620*/  IMAD.WIDE.U32 R30, R141, 0x8, R2 ;  /* 0x000000088d1e7825 */ /* 0x000fc800078e0002 */
[----:B------:R-:W-:-:S04]  /*4630*/  IMAD.WIDE.U32 R142, R143, 0x8, R2 ;  /* 0x000000088f8e7825 */ /* 0x000fc800078e0002 */
[----:B------:R-:W-:-:S04]  /*4640*/  IMAD.WIDE.U32 R2, R145, 0x8, R2 ;  /* 0x0000000891027825 */ /* 0x000fc800078e0002 */
[C---:B------:R-:W-:Y:S01]  /*4650*/  FMUL.FTZ R145, R32.reuse, R147 ;  /* 0x0000009320917220 */ /* 0x040fe20000410000 */
[C---:B------:R-:W-:Y:S01]  /*4660*/  FMUL.FTZ R147, R32.reuse, R159 ;  /* 0x0000009f20937220 */ /* 0x040fe20000410000 */
[----:B------:R-:W-:-:S03]  /*4670*/  FMUL.FTZ R159, R32, R187 ;  /* 0x000000bb209f7220 */ /* 0x000fc60000410000 */
[----:B------:R0:W-:Y:S04]  /*4680*/  STG.E.64 desc[UR4][R4.64], R144 ;  /* 0x0000009004007986 */ /* 0x0001e8000c101b04 */
[----:B------:R1:W-:Y:S04]  /*4690*/  STG.E.64 desc[UR4][R6.64], R146 ;  /* 0x0000009206007986 */ /* 0x0003e8000c101b04 */
[----:B------:R2:W-:Y:S04]  /*46a0*/  STG.E.64 desc[UR4][R8.64], R148 ;  /* 0x0000009408007986 */ /* 0x0005e8000c101b04 */
[----:B------:R3:W-:Y:S01]  /*46b0*/  STG.E.64 desc[UR4][R12.64], R150 ;  /* 0x000000960c007986 */ /* 0x0007e2000c101b04 */
[C---:B0-----:R-:W-:Y:S01]  /*46c0*/  FMUL.FTZ R4, R32.reuse, R173 ;  /* 0x000000ad20047220 */ /* 0x041fe20000410000 */
[----:B------:R-:W-:-:S02]  /*46d0*/  FMUL.FTZ R5, R32, R191 ;  /* 0x000000bf20057220 */ /* 0x000fc40000410000 */
[----:B------:R0:W-:Y:S01]  /*46e0*/  STG.E.64 desc[UR4][R14.64], R152 ;  /* 0x000000980e007986 */ /* 0x0001e2000c101b04 */
[C---:B-1----:R-:W-:Y:S01]  /*46f0*/  FMUL.FTZ R6, R32.reuse, R175 ;  /* 0x000000af20067220 */ /* 0x042fe20000410000 */
[C---:B------:R-:W-:Y:S02]  /*4700*/  FMUL.FTZ R7, R32.reuse, R193 ;  /* 0x000000c120077220 */ /* 0x040fe40000410000 */
[----:B------:R1:W-:Y:S01]  /*4710*/  STG.E.64 desc[UR4][R16.64], R156 ;  /* 0x0000009c10007986 */ /* 0x0003e2000c101b04 */
[C---:B--2---:R-:W-:Y:S01]  /*4720*/  FMUL.FTZ R8, R32.reuse, R177 ;  /* 0x000000b120087220 */ /* 0x044fe20000410000 */
[C---:B------:R-:W-:Y:S02]  /*4730*/  FMUL.FTZ R9, R32.reuse, R195 ;  /* 0x000000c320097220 */ /* 0x040fe40000410000 */
[----:B------:R-:W-:Y:S01]  /*4740*/  STG.E.64 desc[UR4][R18.64], R158 ;  /* 0x0000009e12007986 */ /* 0x000fe2000c101b04 */
[C---:B---3--:R-:W-:Y:S01]  /*4750*/  FMUL.FTZ R12, R32.reuse, R179 ;  /* 0x000000b3200c7220 */ /* 0x048fe20000410000 */
[----:B------:R-:W-:-:S02]  /*4760*/  FMUL.FTZ R13, R32, R203 ;  /* 0x000000cb200d7220 */ /* 0x000fc40000410000 */
[----:B------:R-:W-:Y:S01]  /*4770*/  STG.E.64 desc[UR4][R20.64], R160 ;  /* 0x000000a014007986 */ /* 0x000fe2000c101b04 */
[C---:B0-----:R-:W-:Y:S01]  /*4780*/  FMUL.FTZ R14, R32.reuse, R181 ;  /* 0x000000b5200e7220 */ /* 0x041fe20000410000 */
[C---:B------:R-:W-:Y:S02]  /*4790*/  FMUL.FTZ R15, R32.reuse, R211 ;  /* 0x000000d3200f7220 */ /* 0x040fe40000410000 */
[----:B------:R0:W-:Y:S01]  /*47a0*/  STG.E.64 desc[UR4][R22.64], R4 ;  /* 0x0000000416007986 */ /* 0x0001e2000c101b04 */
[C---:B-1----:R-:W-:Y:S01]  /*47b0*/  FMUL.FTZ R16, R32.reuse, R183 ;  /* 0x000000b720107220 */ /* 0x042fe20000410000 */
[C---:B------:R-:W-:Y:S02]  /*47c0*/  FMUL.FTZ R17, R32.reuse, R213 ;  /* 0x000000d520117220 */ /* 0x040fe40000410000 */
        /* <DEDUP_REMOVED lines=24> */
[----:B-1----:R-:W-:Y:S02]  /*4950*/  MOV R3, R72 ;  /* 0x0000004800037202 */ /* 0x002fe40000000f00 */
        /* <DEDUP_REMOVED lines=29> */
.L_x_519:
[----:B------:R-:W0:Y:S01]  /*4b30*/  LDC.64 R24, c[0x0][0x3e0] ;  /* 0x0000f800ff187b82 */ /* 0x000e220000000a00 */
[----:B------:R-:W-:-:S05]  /*4b40*/  IMAD R23, R11, 0x3c00, R136 ;  /* 0x00003c000b177824 */ /* 0x000fca00078e0288 */
[C---:B------:R-:W-:Y:S02]  /*4b50*/  IADD3 R29, PT, PT, R23.reuse, 0x400, RZ ;  /* 0x00000400171d7810 */ /* 0x040fe40007ffe0ff */
[----:B-----5:R-:W1:Y:S01]  /*4b60*/  LDC.64 R104, c[0x0][0x3e8] ;  /* 0x0000fa00ff687b82 */ /* 0x020e620000000a00 */
[C---:B------:R-:W-:Y:S02]  /*4b70*/  IADD3 R33, PT, PT, R23.reuse, 0x800, RZ ;  /* 0x0000080017217810 */ /* 0x040fe40007ffe0ff */
[C---:B------:R-:W-:Y:S02]  /*4b80*/  IADD3 R37, PT, PT, R23.reuse, 0xc00, RZ ;  /* 0x00000c0017257810 */ /* 0x040fe40007ffe0ff */
[C---:B------:R-:W-:Y:S02]  /*4b90*/  IADD3 R41, PT, PT, R23.reuse, 0x1000, RZ ;  /* 0x0000100017297810 */ /* 0x040fe40007ffe0ff */
[C---:B------:R-:W-:Y:S02]  /*4ba0*/  IADD3 R45, PT, PT, R23.reuse, 0x1400, RZ ;  /* 0x00001400172d7810 */ /* 0x040fe40007ffe0ff */
[----:B------:R-:W-:-:S02]  /*4bb0*/  IADD3 R49, PT, PT, R23, 0x1800, RZ ;  /* 0x0000180017317810 */ /* 0x000fc40007ffe0ff */
[C---:B------:R-:W-:Y:S02]  /*4bc0*/  IADD3 R53, PT, PT, R23.reuse, 0x1c00, RZ ;  /* 0x00001c0017357810 */ /* 0x040fe40007ffe0ff */
[C---:B------:R-:W-:Y:S02]  /*4bd0*/  IADD3 R57, PT, PT, R23.reuse, 0x2000, RZ ;  /* 0x0000200017397810 */ /* 0x040fe40007ffe0ff */
[C---:B------:R-:W-:Y:S01]  /*4be0*/  IADD3 R61, PT, PT, R23.reuse, 0x2400, RZ ;  /* 0x00002400173d7810 */ /* 0x040fe20007ffe0ff */
[C-C-:B0-----:R-:W-:Y:S01]  /*4bf0*/  IMAD.WIDE.U32 R10, R23.reuse, 0x8, R24.reuse ;  /* 0x00000008170a7825 */ /* 0x141fe200078e0018 */
[C---:B------:R-:W-:Y:S02]  /*4c00*/  IADD3 R65, PT, PT, R23.reuse, 0x2800, RZ ;  /* 0x0000280017417810 */ /* 0x040fe40007ffe0ff */
[----:B------:R-:W-:Y:S01]  /*4c10*/  IADD3 R69, PT, PT, R23, 0x2c00, RZ ;  /* 0x00002c0017457810 */ /* 0x000fe20007ffe0ff */
[--C-:B------:R-:W-:Y:S01]  /*4c20*/  IMAD.WIDE.U32 R26, R33, 0x8, R24.reuse ;  /* 0x00000008211a7825 */ /* 0x100fe200078e0018 */
[C---:B------:R-:W-:Y:S01]  /*4c30*/  IADD3 R73, PT, PT, R23.reuse, 0x3000, RZ ;  /* 0x0000300017497810 */ /* 0x040fe20007ffe0ff */
[----:B------:R1:W-:Y:S01]  /*4c40*/  STG.E.64 desc[UR4][R10.64], R102 ;  /* 0x000000660a007986 */ /* 0x0003e2000c101b04 */
[----:B------:R-:W-:Y:S01]  /*4c50*/  IADD3 R107, PT, PT, R23, 0x3400, RZ ;  /* 0x00003400176b7810 */ /* 0x000fe20007ffe0ff */
[----:B------:R-:W-:Y:S01]  /*4c60*/  IMAD.WIDE.U32 R30, R37, 0x8, R24 ;  /* 0x00000008251e7825 */ /* 0x000fe200078e0018 */
[----:B------:R-:W-:-:S03]  /*4c70*/  IADD3 R109, PT, PT, R23, 0x3800, RZ ;  /* 0x00003800176d7810 */ /* 0x000fc60007ffe0ff */
[----:B------:R-:W-:-:S04]  /*4c80*/  IMAD.WIDE.U32 R34, R41, 0x8, R24 ;  /* 0x0000000829227825 */ /* 0x000fc800078e0018 */
[----:B------:R-:W-:-:S04]  /*4c90*/  IMAD.WIDE.U32 R38, R45, 0x8, R24 ;  /* 0x000000082d267825 */ /* 0x000fc800078e0018 */
[----:B-1----:R-:W-:-:S04]  /*4ca0*/  IMAD.WIDE.U32 R10, R23, 0x8, R104 ;  /* 0x00000008170a7825 */ /* 0x002fc800078e0068 */
[--C-:B------:R-:W-:Y:S01]  /*4cb0*/  IMAD.WIDE.U32 R22, R29, 0x8, R24.reuse ;  /* 0x000000081d167825 */ /* 0x100fe200078e0018 */
[----:B------:R-:W-:Y:S03]  /*4cc0*/  STG.E.64 desc[UR4][R10.64], R152 ;  /* 0x000000980a007986 */ /* 0x000fe6000c101b04 */
[--C-:B------:R-:W-:Y:S01]  /*4cd0*/  IMAD.WIDE.U32 R42, R49, 0x8, R24.reuse ;  /* 0x00000008312a7825 */ /* 0x100fe200078e0018 */
[----:B------:R-:W-:Y:S03]  /*4ce0*/  STG.E.64 desc[UR4][R22.64], R100 ;  /* 0x0000006416007986 */ /* 0x000fe6000c101b04 */
[----:B------:R-:W-:-:S04]  /*4cf0*/  IMAD.WIDE.U32 R46, R53, 0x8, R24 ;  /* 0x00000008352e7825 */ /* 0x000fc800078e0018 */
        /* <DEDUP_REMOVED lines=8> */
[--C-:B------:R-:W-:Y:S01]  /*4d80*/  IMAD.WIDE.U32 R28, R33, 0x8, R104.reuse ;  /* 0x00000008211c7825 */ /* 0x100fe200078e0068 */
[----:B------:R-:W-:Y:S03]  /*4d90*/  STG.E.64 desc[UR4][R24.64], R150 ;  /* 0x0000009618007986 */ /* 0x000fe6000c101b04 */
        /* <DEDUP_REMOVED lines=22> */
[----:B------:R-:W-:Y:S01]  /*4f00*/  IMAD.WIDE.U32 R104, R109, 0x8, R104 ;  /* 0x000000086d687825 */ /* 0x000fe200078e0068 */
[----:B------:R-:W-:Y:S04]  /*4f10*/  STG.E.64 desc[UR4][R48.64], R18 ;  /* 0x0000001230007986 */ /* 0x000fe8000c101b04 */
        /* <DEDUP_REMOVED lines=13> */
[----:B------:R-:W-:Y:S01]  /*4ff0*/  STG.E.64 desc[UR4][R104.64], R2 ;  /* 0x0000000268007986 */ /* 0x000fe2000c101b04 */
[----:B------:R-:W-:Y:S05]  /*5000*/  EXIT ;  /* 0x000000000000794d */ /* 0x000fea0003800000 */
.L_x_529:
        /* <DEDUP_REMOVED lines=15> */
.L_x_3022:


//--------------------- .text._ZN10layer_norm22ln_bwd_finalize_kernelINS_22Kernel_traits_finalizeILj30720E6__halfS2_S2_fjLj1024ELj4ENS_18Kernel_traits_baseILj30720ES2_S2_S2_fjLj1024EEEEEEEvNS_9BwdParamsE --------------------------
	.section	.text._ZN10layer_norm22ln_bwd_finalize_kernelINS_22Kernel_traits_finalizeILj30720E6__halfS2_S2_fjLj1024ELj4ENS_18Kernel_traits_baseILj30720ES2_S2_S2_fjLj1024EEEEEEEvNS_9BwdParamsE,"ax",@progbits
	.align	128
        .global         _ZN10layer_norm22ln_bwd_finalize_kernelINS_22Kernel_traits_finalizeILj30720E6__halfS2_S2_fjLj1024ELj4ENS_18Kernel_traits_baseILj30720ES2_S2_S2_fjLj1024EEEEEEEvNS_9BwdParamsE
        .type           _ZN10layer_norm22ln_bwd_finalize_kernelINS_22Kernel_traits_finalizeILj30720E6__halfS2_S2_fjLj1024ELj4ENS_18Kernel_traits_baseILj30720ES2_S2_S2_fjLj1024EEEEEEEvNS_9BwdParamsE,@function
        .size           _ZN10layer_norm22ln_bwd_finalize_kernelINS_22Kernel_traits_finalizeILj30720E6__halfS2_S2_fjLj1024ELj4ENS_18Kernel_traits_baseILj30720ES2_S2_S2_fjLj1024EEEEEEEvNS_9BwdParamsE,(.L_x_3023 - _ZN10layer_norm22ln_bwd_finalize_kernelINS_22Kernel_traits_finalizeILj30720E6__halfS2_S2_fjLj1024ELj4ENS_18Kernel_traits_baseILj30720ES2_S2_S2_fjLj1024EEEEEEEvNS_9BwdParamsE)
        .other          _ZN10layer_norm22ln_bwd_finalize_kernelINS_22Kernel_traits_finalizeILj30720E6__halfS2_S2_fjLj1024ELj4ENS_18Kernel_traits_baseILj30720ES2_S2_S2_fjLj1024EEEEEEEvNS_9BwdParamsE,@"STO_CUDA_ENTRY STV_DEFAULT"
_ZN10layer_norm22ln_bwd_finalize_kernelINS_22Kernel_traits_finalizeILj30720E6__halfS2_S2_fjLj1024ELj4ENS_18Kernel_traits_baseILj30720ES2_S2_S2_fjLj1024EEEEEEEvNS_9BwdParamsE:
.text._ZN10layer_norm22ln_bwd_finalize_kernelINS_22Kernel_traits_finalizeILj30720E6__halfS2_S2_fjLj1024ELj4ENS_18Kernel_traits_baseILj30720ES2_S2_S2_fjLj1024EEEEEEEvNS_9BwdParamsE:
        /* <DEDUP_REMOVED lines=37> */
.L_x_534:
        /* <DEDUP_REMOVED lines=118> */
.L_x_533:
[----:B------:R-:W-:Y:S05]  /*09b0*/  BSYNC.RECONVERGENT B1 ;  /* 0x0000000000017941 */ /* 0x000fea0003800200 */
.L_x_532:
        /* <DEDUP_REMOVED lines=65> */
.L_x_536:
[----:B------:R-:W-:Y:S05]  /*0dd0*/  BSYNC.RECONVERGENT B1 ;  /* 0x0000000000017941 */ /* 0x000fea0003800200 */
.L_x_535:
        /* <DEDUP_REMOVED lines=37> */
.L_x_538:
[----:B------:R-:W-:Y:S05]  /*1030*/  BSYNC.RECONVERGENT B1 ;  /* 0x0000000000017941 */ /* 0x000fea0003800200 */
.L_x_537:
[----:B------:R-:W-:Y:S05]  /*1040*/  @!P1 BRA `(.L_x_531) ;  /* 0x00000000003c9947 */ /* 0x000fea0003800000 */
[----:B------:R-:W0:Y:S01]  /*1050*/  LDC.64 R6, c[0x0][0x3e0] ;  /* 0x0000f800ff067b82 */ /* 0x000e220000000a00 */
[----:B------:R-:W-:Y:S01]  /*1060*/  IMAD R2, R15, 0x7800, R11 ;  /* 0x000078000f027824 */ /* 0x000fe200078e020b */
[----:B------:R-:W-:-:S04]  /*1070*/  IADD3 R24, PT, PT, -R24, RZ, RZ ;  /* 0x000000ff18187210 */ /* 0x000fc80007ffe1ff */
[----:B------:R-:W-:Y:S02]  /*1080*/  IADD3 R11, PT, PT, R13, R2, RZ ;  /* 0x000000020d0b7210 */ /* 0x000fe40007ffe0ff */
[----:B------:R-:W1:Y:S05]  /*1090*/  LDC.64 R8, c[0x0][0x3e8] ;  /* 0x0000fa00ff087b82 */ /* 0x000e6a0000000a00 */
.L_x_539:
        /* <DEDUP_REMOVED lines=10> */
.L_x_531:
[----:B------:R-:W-:Y:S05]  /*1140*/  BSYNC.RECONVERGENT B0 ;  /* 0x0000000000007941 */ /* 0x000fea0003800200 */
.L_x_530:
        /* <DEDUP_REMOVED lines=55> */
.L_x_540:
        /* <DEDUP_REMOVED lines=12> */
.L_x_3023:


//--------------------- .text._ZN10layer_norm13ln_bwd_kernelINS_13Kernel_traitsI6__halfS2_S2_fjLj30720ELj4ELj1ELj8ELj4ENS_18Kernel_traits_baseILj30720ES2_S2_S2_fjLj256EEEEEEEvNS_9BwdParamsE --------------------------
	.section	.text._ZN10layer_norm13ln_bwd_kernelINS_13Kernel_traitsI6__halfS2_S2_fjLj30720ELj4ELj1ELj8ELj4ENS_18Kernel_traits_baseILj30720ES2_S2_S2_fjLj256EEEEEEEvNS_9BwdParamsE,"ax",@progbits
	.align	128
        .global         _ZN10layer_norm13ln_bwd_kernelINS_13Kernel_traitsI6__halfS2_S2_fjLj30720ELj4ELj1ELj8ELj4ENS_18Kernel_traits_baseILj30720ES2_S2_S2_fjLj256EEEEEEEvNS_9BwdParamsE
        .type           _ZN10layer_norm13ln_bwd_kernelINS_13Kernel_traitsI6__halfS2_S2_fjLj30720ELj4ELj1ELj8ELj4ENS_18Kernel_traits_baseILj30720ES2_S2_S2_fjLj256EEEEEEEvNS_9BwdParamsE,@function
        .size           _ZN10layer_norm13ln_bwd_kernelINS_13Kernel_traitsI6__halfS2_S2_fjLj30720ELj4ELj1ELj8ELj4ENS_18Kernel_traits_baseILj30720ES2_S2_S2_fjLj256EEEEEEEvNS_9BwdParamsE,(.L_x_3024 - _ZN10layer_norm13ln_bwd_kernelINS_13Kernel_traitsI6__halfS2_S2_fjLj30720ELj4ELj1ELj8ELj4ENS_18Kernel_traits_baseILj30720ES2_S2_S2_fjLj256EEEEEEEvNS_9BwdParamsE)
        .other          _ZN10layer_norm13ln_bwd_kernelINS_13Kernel_traitsI6__halfS2_S2_fjLj30720ELj4ELj1ELj8ELj4ENS_18Kernel_traits_baseILj30720ES2_S2_S2_fjLj256EEEEEEEvNS_9BwdParamsE,@"STO_CUDA_ENTRY STV_DEFAULT"
_ZN10layer_norm13ln_bwd_kernelINS_13Kernel_traitsI6__halfS2_S2_fjLj30720ELj4ELj1ELj8ELj4ENS_18Kernel_traits_baseILj30720ES2_S2_S2_fjLj256EEEEEEEvNS_9BwdParamsE:
.text._ZN10layer_norm13ln_bwd_kernelINS_13Kernel_traitsI6__halfS2_S2_fjLj30720ELj4ELj1ELj8ELj4ENS_18Kernel_traits_baseILj30720ES2_S2_S2_fjLj256EEEEEEEvNS_9BwdParamsE:
        /* <DEDUP_REMOVED lines=9> */
[----:B--2---:R-:W-:Y:S02]  /*0090*/  LOP3.LUT R0, R150, 0xff, RZ, 0xc0, !PT ;  /* 0x000000ff96007812 */ /* 0x004fe400078ec0ff */
        /* <DEDUP_REMOVED lines=40> */
.L_x_541:
        /* <DEDUP_REMOVED lines=17> */
.L_x_542:
[----:B------:R-:W1:Y:S01]  /*0430*/  LDCU UR6, c[0x0][0x384] ;  /* 0x00007080ff0677ac */ /* 0x000e620008000800 */
[----:B0-2---:R-:W-:Y:S02]  /*0440*/  CS2R R2, SRZ ;  /* 0x0000000000027805 */ /* 0x005fe4000001ff00 */
        /* <DEDUP_REMOVED lines=63> */
[----:B------:R-:W-:Y:S02]  /*0840*/  MOV R52, RZ ;  /* 0x000000ff00347202 */ /* 0x000fe40000000f00 */
[----:B------:R-:W-:-:S02]  /*0850*/  MOV R48, RZ ;  /* 0x000000ff00307202 */ /* 0x000fc40000000f00 */
[----:B------:R-:W-:Y:S02]  /*0860*/  MOV R44, RZ ;  /* 0x000000ff002c7202 */ /* 0x000fe40000000f00 */
[----:B------:R-:W-:Y:S02]  /*0870*/  MOV R40, RZ ;  /* 0x000000ff00287202 */ /* 0x000fe40000000f00 */
[----:B------:R-:W-:Y:S02]  /*0880*/  MOV R36, RZ ;  /* 0x000000ff00247202 */ /* 0x000fe40000000f00 */
[----:B------:R-:W-:Y:S02]  /*0890*/  MOV R32, RZ ;  /* 0x000000ff00207202 */ /* 0x000fe40000000f00 */
[----:B------:R-:W-:-:S07]  /*08a0*/  MOV R28, RZ ;  /* 0x000000ff001c7202 */ /* 0x000fce0000000f00 */
.L_x_552:
[----:B0-----:R-:W0:Y:S01]  /*08b0*/  LDC.64 R2, c[0x0][0x398] ;  /* 0x0000e600ff027b82 */ /* 0x001e220000000a00 */
        /* <DEDUP_REMOVED lines=11> */
[----:B------:R-:W1:Y:S01]  /*0970*/  LDC.64 R6, c[0x0][0x3d8] ;  /* 0x0000f600ff067b82 */ /* 0x000e620000000a00 */
[C---:B------:R-:W-:Y:S02]  /*0980*/  IADD3 R51, PT, PT, R53.reuse, 0x400, RZ ;  /* 0x0000040035337810 */ /* 0x040fe40007ffe0ff */
[C---:B------:R-:W-:Y:S02]  /*0990*/  IADD3 R45, PT, PT, R53.reuse, 0x1000, RZ ;  /* 0x00001000352d7810 */ /* 0x040fe40007ffe0ff */
[C---:B------:R-:W-:Y:S02]  /*09a0*/  IADD3 R47, PT, PT, R53.reuse, 0xc00, RZ ;  /* 0x00000c00352f7810 */ /* 0x040fe40007ffe0ff */
[C---:B------:R-:W-:Y:S01]  /*09b0*/  IADD3 R49, PT, PT, R53.reuse, 0x800, RZ ;  /* 0x0000080035317810 */ /* 0x040fe20007ffe0ff */
[----:B0-----:R-:W0:Y:S01]  /*09c0*/  LDC.64 R2, c[0x0][0x390] ;  /* 0x0000e400ff027b82 */ /* 0x001e220000000a00 */
[C---:B------:R-:W-:Y:S02]  /*09d0*/  IADD3 R41, PT, PT, R53.reuse, 0x1800, RZ ;  /* 0x0000180035297810 */ /* 0x040fe40007ffe0ff */
[----:B------:R-:W-:-:S02]  /*09e0*/  IADD3 R43, PT, PT, R53, 0x1400, RZ ;  /* 0x00001400352b7810 */ /* 0x000fc40007ffe0ff */
[C---:B------:R-:W-:Y:S02]  /*09f0*/  IADD3 R39, PT, PT, R53.reuse, 0x1c00, RZ ;  /* 0x00001c0035277810 */ /* 0x040fe40007ffe0ff */
[C---:B------:R-:W-:Y:S02]  /*0a00*/  IADD3 R37, PT, PT, R53.reuse, 0x2000, RZ ;  /* 0x0000200035257810 */ /* 0x040fe40007ffe0ff */
[----:B------:R-:W-:Y:S01]  /*0a10*/  IADD3 R35, PT, PT, R53, 0x2400, RZ ;  /* 0x0000240035237810 */ /* 0x000fe20007ffe0ff */
[----:B-1----:R-:W-:-:S04]  /*0a20*/  IMAD.WIDE.U32 R4, R51, 0x4, R6 ;  /* 0x0000000433047825 */ /* 0x002fc800078e0006 */
[--C-:B------:R-:W-:Y:S01]  /*0a30*/  IMAD.WIDE.U32 R8, R45, 0x4, R6.reuse ;  /* 0x000000042d087825 */ /* 0x100fe200078e0006 */
[----:B------:R1:W5:Y:S01]  /*0a40*/  LDG.E R177, desc[UR4][R4.64] ;  /* 0x0000000404b17981 */ /* 0x000362000c1e1900 */
[----:B------:R-:W-:Y:S02]  /*0a50*/  IADD3 R33, PT, PT, R53, 0x2800, RZ ;  /* 0x0000280035217810 */ /* 0x000fe40007ffe0ff */
[--C-:B------:R-:W-:Y:S01]  /*0a60*/  IMAD.WIDE.U32 R10, R43, 0x4, R6.reuse ;  /* 0x000000042b0a7825 */ /* 0x100fe200078e0006 */
[----:B------:R2:W5:Y:S01]  /*0a70*/  LDG.E R132, desc[UR4][R8.64] ;  /* 0x0000000408847981 */ /* 0x000562000c1e1900 */
[----:B------:R-:W-:Y:S02]  /*0a80*/  IADD3 R31, PT, PT, R53, 0x2c00, RZ ;  /* 0x00002c00351f7810 */ /* 0x000fe40007ffe0ff */
[--C-:B------:R-:W-:Y:S01]  /*0a90*/  IMAD.WIDE.U32 R12, R39, 0x4, R6.reuse ;  /* 0x00000004270c7825 */ /* 0x100fe200078e0006 */
[C---:B------:R-:W-:Y:S01]  /*0aa0*/  IADD3 R29, PT, PT, R53.reuse, 0x3000, RZ ;  /* 0x00003000351d7810 */ /* 0x040fe20007ffe0ff */
[----:B------:R-:W5:Y:S01]  /*0ab0*/  LDG.E R139, desc[UR4][R10.64] ;  /* 0x000000040a8b7981 */ /* 0x000f62000c1e1900 */
[----:B------:R-:W-:Y:S01]  /*0ac0*/  IADD3 R27, PT, PT, R53, 0x3400, RZ ;  /* 0x00003400351b7810 */ /* 0x000fe20007ffe0ff */
[--C-:B-1----:R-:W-:Y:S01]  /*0ad0*/  IMAD.WIDE.U32 R4, R41, 0x4, R6.reuse ;  /* 0x0000000429047825 */ /* 0x102fe200078e0006 */
[----:B------:R-:W-:Y:S01]  /*0ae0*/  IADD3 R25, PT, PT, R53, 0x3800, RZ ;  /* 0x0000380035197810 */ /* 0x000fe20007ffe0ff */
[----:B------:R-:W5:Y:S02]  /*0af0*/  LDG.E R137, desc[UR4][R12.64] ;  /* 0x000000040c897981 */ /* 0x000f64000c1e1900 */
[----:B------:R-:W-:-:S02]  /*0b00*/  IMAD.WIDE.U32 R14, R37, 0x4, R6 ;  /* 0x00000004250e7825 */ /* 0x000fc400078e0006 */
[----:B------:R1:W5:Y:S02]  /*0b10*/  LDG.E R138, desc[UR4][R4.64] ;  /* 0x00000004048a7981 */ /* 0x000364000c1e1900 */
[--C-:B--2---:R-:W-:Y:S02]  /*0b20*/  IMAD.WIDE.U32 R8, R35, 0x4, R6.reuse ;  /* 0x0000000423087825 */ /* 0x104fe400078e0006 */
[----:B------:R-:W5:Y:S02]  /*0b30*/  LDG.E R136, desc[UR4][R14.64] ;  /* 0x000000040e887981 */ /* 0x000f64000c1e1900 */
[--C-:B------:R-:W-:Y:S02]  /*0b40*/  IMAD.WIDE.U32 R144, R47, 0x4, R6.reuse ;  /* 0x000000042f907825 */ /* 0x100fe400078e0006 */
[----:B------:R0:W5:Y:S02]  /*0b50*/  LDG.E R134, desc[UR4][R8.64] ;  /* 0x0000000408867981 */ /* 0x000164000c1e1900 */
[----:B------:R-:W-:-:S02]  /*0b60*/  IMAD.WIDE.U32 R178, R53, 0x4, R6 ;  /* 0x0000000435b27825 */ /* 0x000fc400078e0006 */
[----:B------:R-:W5:Y:S02]  /*0b70*/  LDG.E R144, desc[UR4][R144.64] ;  /* 0x0000000490907981 */ /* 0x000f64000c1e1900 */
[--C-:B------:R-:W-:Y:S02]  /*0b80*/  IMAD.WIDE.U32 R168, R49, 0x4, R6.reuse ;  /* 0x0000000431a87825 */ /* 0x100fe400078e0006 */
[----:B------:R-:W5:Y:S02]  /*0b90*/  LDG.E R178, desc[UR4][R178.64] ;  /* 0x00000004b2b27981 */ /* 0x000f64000c1e1900 */
[--C-:B------:R-:W-:Y:S02]  /*0ba0*/  IMAD.WIDE.U32 R22, R33, 0x4, R6.reuse ;  /* 0x0000000421167825 */ /* 0x100fe400078e0006 */
[----:B------:R-:W5:Y:S02]  /*0bb0*/  LDG.E R168, desc[UR4][R168.64] ;  /* 0x00000004a8a87981 */ /* 0x000f64000c1e1900 */
[----:B------:R-:W-:-:S02]  /*0bc0*/  IMAD.WIDE.U32 R20, R31, 0x4, R6 ;  /* 0x000000041f147825 */ /* 0x000fc400078e0006 */
[----:B------:R-:W5:Y:S02]  /*0bd0*/  LDG.E R140, desc[UR4][R22.64] ;  /* 0x00000004168c7981 */ /* 0x000f64000c1e1900 */
[--C-:B------:R-:W-:Y:S02]  /*0be0*/  IMAD.WIDE.U32 R18, R29, 0x4, R6.reuse ;  /* 0x000000041d127825 */ /* 0x100fe400078e0006 */
[----:B------:R-:W5:Y:S02]  /*0bf0*/  LDG.E R141, desc[UR4][R20.64] ;  /* 0x00000004148d7981 */ /* 0x000f64000c1e1900 */
[--C-:B-1----:R-:W-:Y:S02]  /*0c00*/  IMAD.WIDE.U32 R4, R27, 0x4, R6.reuse ;  /* 0x000000041b047825 */ /* 0x102fe400078e0006 */
[----:B------:R-:W5:Y:S02]  /*0c10*/  LDG.E R142, desc[UR4][R18.64] ;  /* 0x00000004128e7981 */ /* 0x000f64000c1e1900 */
[----:B------:R-:W-:-:S02]  /*0c20*/  IMAD.WIDE.U32 R6, R25, 0x4, R6 ;  /* 0x0000000419067825 */ /* 0x000fc400078e0006 */
[----:B------:R1:W5:Y:S02]  /*0c30*/  LDG.E R143, desc[UR4][R4.64] ;  /* 0x00000004048f7981 */ /* 0x000364000c1e1900 */
[--C-:B0-----:R-:W-:Y:S02]  /*0c40*/  IMAD.WIDE.U32 R8, R53, 0x4, R2.reuse ;  /* 0x0000000435087825 */ /* 0x101fe400078e0002 */
[----:B------:R0:W5:Y:S02]  /*0c50*/  LDG.E R145, desc[UR4][R6.64] ;  /* 0x0000000406917981 */ /* 0x000164000c1e1900 */
[--C-:B------:R-:W-:Y:S02]  /*0c60*/  IMAD.WIDE.U32 R10, R51, 0x4, R2.reuse ;  /* 0x00000004330a7825 */ /* 0x100fe400078e0002 */
[----:B------:R2:W5:Y:S02]  /*0c70*/  LDG.E R146, desc[UR4][R8.64] ;  /* 0x0000000408927981 */ /* 0x000564000c1e1900 */
[----:B------:R-:W-:-:S02]  /*0c80*/  IMAD.WIDE.U32 R12, R49, 0x4, R2 ;  /* 0x00000004310c7825 */ /* 0x000fc400078e0002 */
[----:B------:R3:W5:Y:S02]  /*0c90*/  LDG.E R148, desc[UR4][R10.64] ;  /* 0x000000040a947981 */ /* 0x000764000c1e1900 */
[--C-:B------:R-:W-:Y:S02]  /*0ca0*/  IMAD.WIDE.U32 R14, R47, 0x4, R2.reuse ;  /* 0x000000042f0e7825 */ /* 0x100fe400078e0002 */
[----:B------:R4:W5:Y:S02]  /*0cb0*/  LDG.E R152, desc[UR4][R12.64] ;  /* 0x000000040c987981 */ /* 0x000964000c1e1900 */
[--C-:B------:R-:W-:Y:S02]  /*0cc0*/  IMAD.WIDE.U32 R16, R45, 0x4, R2.reuse ;  /* 0x000000042d107825 */ /* 0x100fe400078e0002 */
[----:B------:R4:W5:Y:S02]  /*0cd0*/  LDG.E R153, desc[UR4][R14.64] ;  /* 0x000000040e997981 */ /* 0x000964000c1e1900 */
[----:B-1----:R-:W-:-:S02]  /*0ce0*/  IMAD.WIDE.U32 R4, R43, 0x4, R2 ;  /* 0x000000042b047825 */ /* 0x002fc400078e0002 */
        /* <DEDUP_REMOVED lines=9> */
[--C-:B--2---:R-:W-:Y:S02]  /*0d80*/  IMAD.WIDE.U32 R8, R33, 0x4, R2.reuse ;  /* 0x0000000421087825 */ /* 0x104fe400078e0002 */
        /* <DEDUP_REMOVED lines=8> */
[----:B------:R1:W5:Y:S04]  /*0e10*/  LDG.E R14, desc[UR4][R14.64] ;  /* 0x000000040e0e7981 */ /* 0x000368000c1e1900 */
[----:B------:R1:W5:Y:S01]  /*0e20*/  LDG.E R2, desc[UR4][R2.64] ;  /* 0x0000000402027981 */ /* 0x000362000c1e1900 */
[----:B------:R-:W-:Y:S05]  /*0e30*/  BRA `(.L_x_545) ;  /* 0x0000000400307947 */ /* 0x000fea0003800000 */
.L_x_544:
        /* <DEDUP_REMOVED lines=75> */
[----:B------:R1:W5:Y:S02]  /*12f0*/  LDG.E R2, desc[UR4][R2.64] ;  /* 0x0000000402027981 */ /* 0x000364000c1e1900 */
.L_x_545:
        /* <DEDUP_REMOVED lines=59> */
[----:B-1----:R-:W-:Y:S02]  /*16b0*/  HADD2.F32 R5, -RZ, R178.H0_H0 ;  /* 0x200000b2ff057230 */ /* 0x002fe40000004100 */
[--C-:B------:R-:W-:Y:S01]  /*16c0*/  FADD.FTZ R209, R209, -R0.reuse ;  /* 0x80000000d1d17221 */ /* 0x100fe20000010000 */
[----:B------:R-:W-:Y:S02]  /*16d0*/  HADD2.F32 R19, -RZ, R137.H0_H0 ;  /* 0x20000089ff137230 */ /* 0x000fe40000004100 */
[----:B------:R-:W-:Y:S01]  /*16e0*/  FADD.FTZ R211, R211, -R0 ;  /* 0x80000000d3d37221 */ /* 0x000fe20000010000 */
[----:B------:R-:W-:-:S02]  /*16f0*/  HADD2.F32 R0, -RZ, R149.H0_H0 ;  /* 0x20000095ff007230 */ /* 0x000fc40000004100 */
[C---:B------:R-:W-:Y:S01]  /*1700*/  FMUL.FTZ R169, R24.reuse, R169 ;  /* 0x000000a918a97220 */ /* 0x040fe20000410000 */
[----:B------:R-:W-:Y:S02]  /*1710*/  HADD2.F32 R18, -RZ, R137.H1_H1 ;  /* 0x30000089ff127230 */ /* 0x000fe40000004100 */
[----:B------:R-:W-:Y:S01]  /*1720*/  FMUL.FTZ R172, R24, R235 ;  /* 0x000000eb18ac7220 */ /* 0x000fe20000410000 */
[----:B------:R-:W-:Y:S02]  /*1730*/  HADD2.F32 R192, -RZ, R141.H1_H1 ;  /* 0x3000008dffc07230 */ /* 0x000fe40000004100 */
[----:B------:R-:W-:Y:S01]  /*1740*/  FMUL.FTZ R3, R0, R5 ;  /* 0x0000000500037220 */ /* 0x000fe20000410000 */
[----:B------:R-:W-:Y:S02]  /*1750*/  HADD2.F32 R239, -RZ, R119.H1_H1 ;  /* 0x30000077ffef7230 */ /* 0x000fe40000004100 */
[----:B------:R-:W-:Y:S01]  /*1760*/  FMUL.FTZ R0, R24, R193 ;  /* 0x000000c118007220 */ /* 0x000fe20000410000 */
[----:B------:R-:W-:-:S02]  /*1770*/  HADD2.F32 R4, -RZ, R178.H1_H1 ;  /* 0x300000b2ff047230 */ /* 0x000fc40000004100 */
[C---:B------:R-:W-:Y:S01]  /*1780*/  FMUL.FTZ R171, R24.reuse, R171 ;  /* 0x000000ab18ab7220 */ /* 0x040fe20000410000 */
[----:B------:R-:W-:Y:S02]  /*1790*/  HADD2.F32 R7, -RZ, R177.H0_H0 ;  /* 0x200000b1ff077230 */ /* 0x000fe40000004100 */
[----:B------:R-:W-:Y:S01]  /*17a0*/  FMUL.FTZ R184, R239, R192 ;  /* 0x000000c0efb87220 */ /* 0x000fe20000410000 */
[----:B------:R-:W-:Y:S02]  /*17b0*/  HADD2.F32 R137, -RZ, R149.H1_H1 ;  /* 0x30000095ff897230 */ /* 0x000fe40000004100 */
[----:B------:R-:W-:Y:S01]  /*17c0*/  FADD.FTZ R239, RZ, R3 ;  /* 0x00000003ffef7221 */ /* 0x000fe20000010000 */
[----:B------:R-:W-:Y:S02]  /*17d0*/  HADD2.F32 R2, -RZ, R129.H0_H0 ;  /* 0x20000081ff027230 */ /* 0x000fe40000004100 */
[----:B------:R-:W-:Y:S01]  /*17e0*/  FMUL.FTZ R174, R24, R233 ;  /* 0x000000e918ae7220 */ /* 0x000fe20000410000 */
[----:B------:R-:W-:-:S02]  /*17f0*/  HADD2.F32 R15, -RZ, R139.H0_H0 ;  /* 0x2000008bff0f7230 */ /* 0x000fc40000004100 */
[C---:B------:R-:W-:Y:S01]  /*1800*/  FMUL.FTZ R176, R24.reuse, R231 ;  /* 0x000000e718b07220 */ /* 0x040fe20000410000 */
[----:B------:R-:W-:Y:S02]  /*1810*/  HADD2.F32 R14, -RZ, R139.H1_H1 ;  /* 0x3000008bff0e7230 */ /* 0x000fe40000004100 */
[----:B------:R-:W-:Y:S01]  /*1820*/  FMUL.FTZ R173, R24, R173 ;  /* 0x000000ad18ad7220 */ /* 0x000fe20000410000 */
[----:B------:R-:W-:Y:S02]  /*1830*/  HADD2.F32 R6, -RZ, R177.H1_H1 ;  /* 0x300000b1ff067230 */ /* 0x000fe40000004100 */
[----:B------:R-:W-:Y:S01]  /*1840*/  FMUL.FTZ R177, R2, R7 ;  /* 0x0000000702b17220 */ /* 0x000fe20000410000 */
[----:B------:R-:W-:Y:S02]  /*1850*/  HADD2.F32 R190, -RZ, R140.H1_H1 ;  /* 0x3000008cffbe7230 */ /* 0x000fe40000004100 */
[----:B------:R-:W-:Y:S01]  /*1860*/  FFMA.FTZ R2, R0, R3, RZ ;  /* 0x0000000300027223 */ /* 0x000fe200000100ff */
[----:B------:R-:W-:-:S02]  /*1870*/  HADD2.F32 R139, -RZ, R129.H1_H1 ;  /* 0x30000081ff8b7230 */ /* 0x000fc40000004100 */
[C---:B------:R-:W-:Y:S01]  /*1880*/  FMUL.FTZ R175, R24.reuse, R175 ;  /* 0x000000af18af7220 */ /* 0x040fe20000410000 */
[----:B------:R-:W-:Y:S02]  /*1890*/  HADD2.F32 R195, -RZ, R120.H1_H1 ;  /* 0x30000078ffc37230 */ /* 0x000fe40000004100 */
[C---:B------:R-:W-:Y:S01]  /*18a0*/  FMUL.FTZ R167, R24.reuse, R167 ;  /* 0x000000a718a77220 */ /* 0x040fe20000410000 */
[----:B------:R-:W-:Y:S02]  /*18b0*/  HADD2.F32 R207, -RZ, R145.H1_H1 ;  /* 0x30000091ffcf7230 */ /* 0x000fe40000004100 */
[----:B------:R-:W-:Y:S01]  /*18c0*/  FMUL.FTZ R165, R24, R165 ;  /* 0x000000a518a57220 */ /* 0x000fe20000410000 */
[----:B------:R-:W-:Y:S02]  /*18d0*/  HADD2.F32 R146, -RZ, R125.H0_H0 ;  /* 0x2000007dff927230 */ /* 0x000fe40000004100 */
[----:B------:R-:W-:Y:S01]  /*18e0*/  FMUL.FTZ R182, R195, R190 ;  /* 0x000000bec3b67220 */ /* 0x000fe20000410000 */
[----:B------:R-:W-:-:S02]  /*18f0*/  HADD2.F32 R170, -RZ, R116.H1_H1 ;  /* 0x30000074ffaa7230 */ /* 0x000fc40000004100 */
[C---:B------:R-:W-:Y:S01]  /*1900*/  FMUL.FTZ R163, R24.reuse, R163 ;  /* 0x000000a318a37220 */ /* 0x040fe20000410000 */
[--C-:B------:R-:W-:Y:S02]  /*1910*/  HADD2.F32 R13, -RZ, R132.reuse.H0_H0 ;  /* 0x20000084ff0d7230 */ /* 0x100fe40000004100 */
[----:B------:R-:W-:Y:S01]  /*1920*/  FMUL.FTZ R161, R24, R161 ;  /* 0x000000a118a17220 */ /* 0x000fe20000410000 */
[----:B------:R-:W-:Y:S02]  /*1930*/  HADD2.F32 R12, -RZ, R132.H1_H1 ;  /* 0x30000084ff0c7230 */ /* 0x000fe40000004100 */
[----:B------:R-:W-:Y:S01]  /*1940*/  FMUL.FTZ R132, R137, R4 ;  /* 0x0000000489847220 */ /* 0x000fe20000410000 */
[--C-:B------:R-:W-:Y:S02]  /*1950*/  HADD2.F32 R201, -RZ, R142.reuse.H0_H0 ;  /* 0x2000008effc97230 */ /* 0x100fe40000004100 */
[----:B------:R-:W-:Y:S01]  /*1960*/  FMUL.FTZ R195, R170, R207 ;  /* 0x000000cfaac37220 */ /* 0x000fe20000410000 */
[----:B------:R-:W-:-:S02]  /*1970*/  HADD2.F32 R194, -RZ, R142.H1_H1 ;  /* 0x3000008effc27230 */ /* 0x000fc40000004100 */
[----:B------:R-:W-:Y:S01]  /*1980*/  FMUL.FTZ R142, R139, R6 ;  /* 0x000000068b8e7220 */ /* 0x000fe20000410000 */
[----:B------:R-:W-:Y:S01]  /*1990*/  FMUL.FTZ R139, R146, R15 ;  /* 0x0000000f928b7220 */ /* 0x000fe20000410000 */
[C---:B------:R-:W-:Y:S01]  /*19a0*/  FMUL.FTZ R170, R24.reuse, R237 ;  /* 0x000000ed18aa7220 */ /* 0x040fe20000410000 */
[----:B------:R-:W-:Y:S01]  /*19b0*/  FADD.FTZ R146, R239, R132 ;  /* 0x00000084ef927221 */ /* 0x000fe20000010000 */
[----:B------:R-:W-:Y:S01]  /*19c0*/  FFMA.FTZ R237, R169, R132, R2 ;  /* 0x00000084a9ed7223 */ /* 0x000fe20000010002 */
[--C-:B------:R-:W-:Y:S02]  /*19d0*/  HADD2.F32 R23, -RZ, R134.reuse.H0_H0 ;  /* 0x20000086ff177230 */ /* 0x100fe40000004100 */
[----:B------:R-:W-:Y:S01]  /*19e0*/  FMUL.FTZ R159, R24, R159 ;  /* 0x0000009f189f7220 */ /* 0x000fe20000410000 */
[----:B------:R-:W-:Y:S02]  /*19f0*/  HADD2.F32 R22, -RZ, R134.H1_H1 ;  /* 0x30000086ff167230 */ /* 0x000fe40000004100 */
[----:B------:R-:W-:Y:S01]  /*1a00*/  FADD.FTZ R235, R146, R177 ;  /* 0x000000b192eb7221 */ /* 0x000fe20000010000 */
[----:B------:R-:W-:-:S02]  /*1a10*/  HADD2.F32 R9, -RZ, R168.H0_H0 ;  /* 0x200000a8ff097230 */ /* 0x000fc40000004100 */
[----:B------:R-:W-:Y:S01]  /*1a20*/  FFMA.FTZ R2, R170, R177, R237 ;  /* 0x000000b1aa027223 */ /* 0x000fe200000100ed */
[----:B------:R-:W-:Y:S02]  /*1a30*/  HADD2.F32 R134, -RZ, R128.H0_H0 ;  /* 0x20000080ff867230 */ /* 0x000fe40000004100 */
[----:B------:R-:W-:Y:S01]  /*1a40*/  FADD.FTZ R146, R235, R142 ;  /* 0x0000008eeb927221 */ /* 0x000fe20000010000 */
[----:B------:R-:W-:Y:S02]  /*1a50*/  HADD2.F32 R199, -RZ, R141.H0_H0 ;  /* 0x2000008dffc77230 */ /* 0x000fe40000004100 */
[----:B------:R-:W-:Y:S01]  /*1a60*/  FFMA.FTZ R233, R171, R142, R2 ;  /* 0x0000008eabe97223 */ /* 0x000fe20000010002 */
[----:B------:R-:W-:Y:S02]  /*1a70*/  HADD2.F32 R8, -RZ, R168.H1_H1 ;  /* 0x300000a8ff087230 */ /* 0x000fe40000004100 */
[----:B------:R-:W-:Y:S01]  /*1a80*/  FMUL.FTZ R157, R24, R157 ;  /* 0x0000009d189d7220 */ /* 0x000fe20000410000 */
[----:B------:R-:W-:-:S02]  /*1a90*/  HADD2.F32 R205, -RZ, R145.H0_H0 ;  /* 0x20000091ffcd7230 */ /* 0x000fc40000004100 */
[----:B------:R-:W-:Y:S01]  /*1aa0*/  FMUL.FTZ R145, R134, R9 ;  /* 0x0000000986917220 */ /* 0x000fe20000410000 */
[----:B------:R-:W-:Y:S02]  /*1ab0*/  HADD2.F32 R141, -RZ, R128.H1_H1 ;  /* 0x30000080ff8d7230 */ /* 0x000fe40000004100 */
[----:B------:R-:W-:Y:S01]  /*1ac0*/  FMUL.FTZ R155, R24, R155 ;  /* 0x0000009b189b7220 */ /* 0x000fe20000410000 */
[--C-:B------:R-:W-:Y:S02]  /*1ad0*/  HADD2.F32 R21, -RZ, R136.reuse.H0_H0 ;  /* 0x20000088ff157230 */ /* 0x100fe40000004100 */
[----:B------:R-:W-:Y:S01]  /*1ae0*/  FADD.FTZ R231, R146, R145 ;  /* 0x0000009192e77221 */ /* 0x000fe20000010000 */
[----:B------:R-:W-:Y:S02]  /*1af0*/  HADD2.F32 R20, -RZ, R136.H1_H1 ;  /* 0x30000088ff147230 */ /* 0x000fe40000004100 */
[----:B------:R-:W-:Y:S01]  /*1b00*/  FFMA.FTZ R2, R172, R145, R233 ;  /* 0x00000091ac027223 */ /* 0x000fe200000100e9 */
[----:B------:R-:W-:-:S02]  /*1b10*/  HADD2.F32 R166, -RZ, R116.H0_H0 ;  /* 0x20000074ffa67230 */ /* 0x000fc40000004100 */
[C---:B------:R-:W-:Y:S01]  /*1b20*/  FMUL.FTZ R153, R24.reuse, R153 ;  /* 0x0000009918997220 */ /* 0x040fe20000410000 */
[----:B------:R-:W-:Y:S02]  /*1b30*/  HADD2.F32 R11, -RZ, R144.H0_H0 ;  /* 0x20000090ff0b7230 */ /* 0x000fe40000004100 */
[----:B------:R-:W-:Y:S01]  /*1b40*/  FMUL.FTZ R151, R24, R151 ;  /* 0x0000009718977220 */ /* 0x000fe20000410000 */
[----:B------:R-:W-:Y:S02]  /*1b50*/  HADD2.F32 R197, -RZ, R140.H0_H0 ;  /* 0x2000008cffc57230 */ /* 0x000fe40000004100 */
[----:B------:R-:W-:Y:S01]  /*1b60*/  FMUL.FTZ R140, R141, R8 ;  /* 0x000000088d8c7220 */ /* 0x000fe20000410000 */
[----:B------:R-:W-:Y:S02]  /*1b70*/  HADD2.F32 R136, -RZ, R127.H0_H0 ;  /* 0x2000007fff887230 */ /* 0x000fe40000004100 */
[----:B------:R-:W-:Y:S01]  /*1b80*/  FMUL.FTZ R193, R166, R205 ;  /* 0x000000cda6c17220 */ /* 0x000fe20000410000 */
[----:B------:R-:W-:-:S02]  /*1b90*/  HADD2.F32 R191, -RZ, R121.H1_H1 ;  /* 0x30000079ffbf7230 */ /* 0x000fc40000004100 */
[----:B------:R-:W-:Y:S01]  /*1ba0*/  FMUL.FTZ R166, R24, R229 ;  /* 0x000000e518a67220 */ /* 0x000fe20000410000 */
[----:B------:R-:W-:Y:S02]  /*1bb0*/  HADD2.F32 R203, -RZ, R143.H0_H0 ;  /* 0x2000008fffcb7230 */ /* 0x000fe40000004100 */
[----:B------:R-:W-:Y:S01]  /*1bc0*/  FADD.FTZ R146, R231, R140 ;  /* 0x0000008ce7927221 */ /* 0x000fe20000010000 */
[----:B------:R-:W-:Y:S02]  /*1bd0*/  HADD2.F32 R164, -RZ, R117.H0_H0 ;  /* 0x20000075ffa47230 */ /* 0x000fe40000004100 */
[----:B------:R-:W-:Y:S01]  /*1be0*/  FMUL.FTZ R180, R191, R22 ;  /* 0x00000016bfb47220 */ /* 0x000fe20000410000 */
[----:B------:R-:W-:Y:S02]  /*1bf0*/  HADD2.F32 R10, -RZ, R144.H1_H1 ;  /* 0x30000090ff0a7230 */ /* 0x000fe40000004100 */
[----:B------:R-:W-:Y:S01]  /*1c00*/  FFMA.FTZ R229, R173, R140, R2 ;  /* 0x0000008cade57223 */ /* 0x000fe20000010002 */
[----:B------:R-:W-:-:S02]  /*1c10*/  HADD2.F32 R196, -RZ, R143.H1_H1 ;  /* 0x3000008fffc47230 */ /* 0x000fc40000004100 */
[----:B------:R-:W-:Y:S01]  /*1c20*/  FMUL.FTZ R143, R136, R11 ;  /* 0x0000000b888f7220 */ /* 0x000fe20000410000 */
[----:B------:R-:W-:Y:S02]  /*1c30*/  HADD2.F32 R179, -RZ, R127.H1_H1 ;  /* 0x3000007fffb37230 */ /* 0x000fe40000004100 */
[----:B------:R-:W-:Y:S01]  /*1c40*/  FMUL.FTZ R191, R164, R203 ;  /* 0x000000cba4bf7220 */ /* 0x000fe20000410000 */
[----:B------:R-:W-:Y:S02]  /*1c50*/  HADD2.F32 R189, -RZ, R122.H1_H1 ;  /* 0x3000007affbd7230 */ /* 0x000fe40000004100 */
[----:B------:R-:W-:Y:S01]  /*1c60*/  FMUL.FTZ R164, R24, R227 ;  /* 0x000000e318a47220 */ /* 0x000fe20000410000 */
[----:B------:R-:W-:Y:S02]  /*1c70*/  HADD2.F32 R162, -RZ, R118.H0_H0 ;  /* 0x20000076ffa27230 */ /* 0x000fe40000004100 */
[----:B------:R-:W-:Y:S01]  /*1c80*/  FADD.FTZ R227, R146, R143 ;  /* 0x0000008f92e37221 */ /* 0x000fe20000010000 */
[----:B------:R-:W-:-:S02]  /*1c90*/  HADD2.F32 R17, -RZ, R138.H0_H0 ;  /* 0x2000008aff117230 */ /* 0x000fc40000004100 */
[----:B------:R-:W-:Y:S01]  /*1ca0*/  FFMA.FTZ R2, R174, R143, R229 ;  /* 0x0000008fae027223 */ /* 0x000fe200000100e5 */
[----:B------:R-:W-:Y:S02]  /*1cb0*/  HADD2.F32 R16, -RZ, R138.H1_H1 ;  /* 0x3000008aff107230 */ /* 0x000fe40000004100 */
[----:B------:R-:W-:Y:S01]  /*1cc0*/  FMUL.FTZ R138, R179, R10 ;  /* 0x0000000ab38a7220 */ /* 0x000fe20000410000 */
[----:B------:R-:W-:Y:S02]  /*1cd0*/  HADD2.F32 R144, -RZ, R126.H0_H0 ;  /* 0x2000007eff907230 */ /* 0x000fe40000004100 */
[----:B------:R-:W-:Y:S01]  /*1ce0*/  FMUL.FTZ R178, R189, R20 ;  /* 0x00000014bdb27220 */ /* 0x000fe20000410000 */
[----:B------:R-:W-:Y:S02]  /*1cf0*/  HADD2.F32 R187, -RZ, R123.H1_H1 ;  /* 0x3000007bffbb7230 */ /* 0x000fe40000004100 */
[----:B------:R-:W-:Y:S01]  /*1d00*/  FMUL.FTZ R189, R162, R201 ;  /* 0x000000c9a2bd7220 */ /* 0x000fe20000410000 */
[----:B------:R-:W-:-:S02]  /*1d10*/  HADD2.F32 R160, -RZ, R119.H0_H0 ;  /* 0x20000077ffa07230 */ /* 0x000fc40000004100 */
[----:B------:R-:W-:Y:S01]  /*1d20*/  FMUL.FTZ R141, R144, R13 ;  /* 0x0000000d908d7220 */ /* 0x000fe20000410000 */
[----:B------:R-:W-:Y:S02]  /*1d30*/  HADD2.F32 R181, -RZ, R126.H1_H1 ;  /* 0x3000007effb57230 */ /* 0x000fe40000004100 */
[----:B------:R-:W-:Y:S01]  /*1d40*/  FMUL.FTZ R162, R24, R225 ;  /* 0x000000e118a27220 */ /* 0x000fe20000410000 */
[----:B------:R-:W-:Y:S01]  /*1d50*/  FADD.FTZ R146, R227, R138 ;  /* 0x0000008ae3927221 */ /* 0x000fe20000010000 */
[----:B------:R-:W-:Y:S02]  /*1d60*/  HADD2.F32 R185, -RZ, R124.H1_H1 ;  /* 0x3000007cffb97230 */ /* 0x000fe40000004100 */
[----:B------:R-:W-:Y:S01]  /*1d70*/  FMUL.FTZ R168, R187, R18 ;  /* 0x00000012bba87220 */ /* 0x000fe20000410000 */
[----:B------:R-:W-:Y:S01]  /*1d80*/  FFMA.FTZ R225, R175, R138, R2 ;  /* 0x0000008aafe17223 */ /* 0x000fe20000010002 */
[----:B------:R-:W-:Y:S02]  /*1d90*/  HADD2.F32 R158, -RZ, R120.H0_H0 ;  /* 0x20000078ff9e7230 */ /* 0x000fe40000004100 */
[----:B------:R-:W-:Y:S01]  /*1da0*/  FMUL.FTZ R187, R160, R199 ;  /* 0x000000c7a0bb7220 */ /* 0x000fe20000410000 */
[----:B------:R-:W-:Y:S01]  /*1db0*/  FMUL.FTZ R160, R24, R223 ;  /* 0x000000df18a07220 */ /* 0x000fe20000410000 */
[----:B------:R-:W-:-:S02]  /*1dc0*/  HADD2.F32 R183, -RZ, R125.H1_H1 ;  /* 0x3000007dffb77230 */ /* 0x000fc40000004100 */
[----:B------:R-:W-:Y:S01]  /*1dd0*/  FMUL.FTZ R136, R181, R12 ;  /* 0x0000000cb5887220 */ /* 0x000fe20000410000 */
[----:B------:R-:W-:Y:S01]  /*1de0*/  FADD.FTZ R223, R146, R141 ;  /* 0x0000008d92df7221 */ /* 0x000fe20000010000 */
[----:B------:R-:W-:Y:S02]  /*1df0*/  HADD2.F32 R156, -RZ, R121.H0_H0 ;  /* 0x20000079ff9c7230 */ /* 0x000fe40000004100 */
[----:B------:R-:W-:Y:S01]  /*1e00*/  FFMA.FTZ R2, R176, R141, R225 ;  /* 0x0000008db0027223 */ /* 0x000fe200000100e1 */
[----:B------:R-:W-:Y:S01]  /*1e10*/  FMUL.FTZ R144, R185, R16 ;  /* 0x00000010b9907220 */ /* 0x000fe20000410000 */
[----:B------:R-:W-:Y:S01]  /*1e20*/  FMUL.FTZ R185, R158, R197 ;  /* 0x000000c59eb97220 */ /* 0x000fe20000410000 */
[----:B------:R-:W-:Y:S01]  /*1e30*/  FMUL.FTZ R158, R24, R221 ;  /* 0x000000dd189e7220 */ /* 0x000fe20000410000 */
[----:B------:R-:W-:Y:S01]  /*1e40*/  FADD.FTZ R146, R223, R136 ;  /* 0x00000088df927221 */ /* 0x000fe20000010000 */
[----:B------:R-:W-:Y:S01]  /*1e50*/  FMUL.FTZ R134, R183, R14 ;  /* 0x0000000eb7867220 */ /* 0x000fe20000410000 */
[----:B------:R-:W-:Y:S01]  /*1e60*/  FFMA.FTZ R221, R167, R136, R2 ;  /* 0x00000088a7dd7223 */ /* 0x000fe20000010002 */
[----:B------:R-:W-:-:S02]  /*1e70*/  HADD2.F32 R154, -RZ, R122.H0_H0 ;  /* 0x2000007aff9a7230 */ /* 0x000fc40000004100 */
[----:B------:R-:W-:Y:S01]  /*1e80*/  FMUL.FTZ R183, R156, R23 ;  /* 0x000000179cb77220 */ /* 0x000fe20000410000 */
[----:B------:R-:W-:Y:S02]  /*1e90*/  HADD2.F32 R148, -RZ, R124.H0_H0 ;  /* 0x2000007cff947230 */ /* 0x000fe40000004100 */
        /* <DEDUP_REMOVED lines=86> */
.L_x_546:
[----:B-1---5:R-:W-:Y:S02]  /*2400*/  HADD2.F32 R6, -RZ, R146.H0_H0 ;  /* 0x20000092ff067230 */ /* 0x022fe40000004100 */
[----:B------:R-:W-:Y:S02]  /*2410*/  HADD2.F32 R3, -RZ, R115.H0_H0 ;  /* 0x20000073ff037230 */ /* 0x000fe40000004100 */
[----:B------:R-:W-:Y:S02]  /*2420*/  HADD2.F32 R9, -RZ, R148.H1_H1 ;  /* 0x30000094ff097230 */ /* 0x000fe40000004100 */
[----:B------:R-:W-:Y:S02]  /*2430*/  HADD2.F32 R11, -RZ, R152.H1_H1 ;  /* 0x30000098ff0b7230 */ /* 0x000fe40000004100 */
[----:B------:R-:W-:Y:S01]  /*2440*/  FADD.FTZ R3, R6, -R3 ;  /* 0x8000000306037221 */ /* 0x000fe20000010000 */
[----:B------:R-:W-:Y:S02]  /*2450*/  HADD2.F32 R6, -RZ, R114.H1_H1 ;  /* 0x30000072ff067230 */ /* 0x000fe40000004100 */
[----:B------:R-:W-:-:S02]  /*2460*/  HADD2.F32 R16, -RZ, R113.H1_H1 ;  /* 0x30000071ff107230 */ /* 0x000fc40000004100 */
[----:B------:R-:W-:Y:S02]  /*2470*/  HADD2.F32 R5, -RZ, R146.H1_H1 ;  /* 0x30000092ff057230 */ /* 0x000fe40000004100 */
[----:B------:R-:W-:Y:S01]  /*2480*/  FADD.FTZ R6, R9, -R6 ;  /* 0x8000000609067221 */ /* 0x000fe20000010000 */
[----:B------:R-:W-:Y:S02]  /*2490*/  HADD2.F32 R146, -RZ, R148.H0_H0 ;  /* 0x20000094ff927230 */ /* 0x000fe40000004100 */
[----:B------:R-:W-:Y:S01]  /*24a0*/  FADD.FTZ R16, R11, -R16 ;  /* 0x800000100b107221 */ /* 0x000fe20000010000 */
[----:B------:R-:W-:Y:S02]  /*24b0*/  HADD2.F32 R148, -RZ, R152.H0_H0 ;  /* 0x20000098ff947230 */ /* 0x000fe40000004100 */
[----:B------:R-:W-:Y:S02]  /*24c0*/  HADD2.F32 R152, -RZ, R153.H0_H0 ;  /* 0x20000099ff987230 */ /* 0x000fe40000004100 */
[----:B------:R-:W-:-:S02]  /*24d0*/  HADD2.F32 R154, -RZ, R17.H0_H0 ;  /* 0x20000011ff9a7230 */ /* 0x000fc40000004100 */
[----:B------:R-:W-:Y:S02]  /*24e0*/  HADD2.F32 R9, -RZ, R112.H0_H0 ;  /* 0x20000070ff097230 */ /* 0x000fe40000004100 */
[----:B------:R-:W-:Y:S02]  /*24f0*/  HADD2.F32 R11, -RZ, R111.H0_H0 ;  /* 0x2000006fff0b7230 */ /* 0x000fe40000004100 */
[--C-:B------:R-:W-:Y:S02]  /*2500*/  HADD2.F32 R156, -RZ, R151.reuse.H0_H0 ;  /* 0x20000097ff9c7230 */ /* 0x100fe40000004100 */
[----:B------:R-:W-:Y:S01]  /*2510*/  FADD.FTZ R9, R152, -R9 ;  /* 0x8000000998097221 */ /* 0x000fe20000010000 */
[----:B------:R-:W-:Y:S02]  /*2520*/  HADD2.F32 R151, -RZ, R151.H1_H1 ;  /* 0x30000097ff977230 */ /* 0x000fe40000004100 */
[----:B------:R-:W-:Y:S01]  /*2530*/  FADD.FTZ R11, R154, -R11 ;  /* 0x8000000b9a0b7221 */ /* 0x000fe20000010000 */
[----:B------:R-:W-:-:S02]  /*2540*/  HADD2.F32 R154, -RZ, R147.H0_H0 ;  /* 0x20000093ff9a7230 */ /* 0x000fc40000004100 */
[----:B------:R-:W-:Y:S02]  /*2550*/  HADD2.F32 R152, -RZ, R109.H1_H1 ;  /* 0x3000006dff987230 */ /* 0x000fe40000004100 */
[----:B------:R-:W-:Y:S02]  /*2560*/  HADD2.F32 R147, -RZ, R147.H1_H1 ;  /* 0x30000093ff937230 */ /* 0x000fe40000004100 */
[----:B------:R-:W-:Y:S02]  /*2570*/  HADD2.F32 R190, -RZ, R110.H1_H1 ;  /* 0x3000006effbe7230 */ /* 0x000fe40000004100 */
[----:B------:R-:W-:Y:S01]  /*2580*/  FADD.FTZ R152, R151, -R152 ;  /* 0x8000009897987221 */ /* 0x000fe20000010000 */
[--C-:B------:R-:W-:Y:S02]  /*2590*/  HADD2.F32 R184, -RZ, R20.reuse.H0_H0 ;  /* 0x20000014ffb87230 */ /* 0x100fe40000004100 */
[----:B------:R-:W-:Y:S02]  /*25a0*/  HADD2.F32 R23, -RZ, R20.H1_H1 ;  /* 0x30000014ff177230 */ /* 0x000fe40000004100 */
[----:B------:R-:W-:Y:S01]  /*25b0*/  FADD.FTZ R190, R147, -R190 ;  /* 0x800000be93be7221 */ /* 0x000fe20000010000 */
[----:B------:R-:W-:-:S02]  /*25c0*/  HADD2.F32 R20, -RZ, R107.H1_H1 ;  /* 0x3000006bff147230 */ /* 0x000fc40000004100 */
[--C-:B------:R-:W-:Y:S02]  /*25d0*/  HADD2.F32 R207, -RZ, R149.reuse.H1_H1 ;  /* 0x30000095ffcf7230 */ /* 0x100fe40000004100 */
[--C-:B------:R-:W-:Y:S02]  /*25e0*/  HADD2.F32 R188, -RZ, R8.reuse.H0_H0 ;  /* 0x20000008ffbc7230 */ /* 0x100fe40000004100 */
[----:B------:R-:W-:Y:S01]  /*25f0*/  FADD.FTZ R20, R23, -R20 ;  /* 0x8000001417147221 */ /* 0x000fe20000010000 */
[----:B------:R-:W-:Y:S01]  /*2600*/  HADD2.F32 R151, -RZ, R8.H1_H1 ;  /* 0x30000008ff977230 */ /* 0x000fe20000004100 */
[----:B------:R-:W-:Y:S01]  /*2610*/  MUFU.RCP R169, R207 ;  /* 0x000000cf00a97308 */ /* 0x000fe20000001000 */
[----:B------:R-:W-:Y:S02]  /*2620*/  HADD2.F32 R196, -RZ, R149.H0_H0 ;  /* 0x20000095ffc47230 */ /* 0x000fe40000004100 */
[----:B------:R-:W-:Y:S02]  /*2630*/  HADD2.F32 R147, -RZ, R22.H1_H1 ;  /* 0x30000016ff937230 */ /* 0x000fe40000004100 */
[----:B------:R-:W-:-:S02]  /*2640*/  HADD2.F32 R8, -RZ, R106.H1_H1 ;  /* 0x3000006aff087230 */ /* 0x000fc40000004100 */
[----:B------:R-:W-:Y:S01]  /*2650*/  HADD2.F32 R23, -RZ, R105.H0_H0 ;  /* 0x20000069ff177230 */ /* 0x000fe20000004100 */
[----:B------:R-:W0:Y:S01]  /*2660*/  MUFU.RCP R0, R196 ;  /* 0x000000c400007308 */ /* 0x000e220000001000 */
[----:B------:R-:W-:Y:S02]  /*2670*/  HADD2.F32 R192, -RZ, R10.H0_H0 ;  /* 0x2000000affc07230 */ /* 0x000fe40000004100 */
[----:B------:R-:W-:Y:S01]  /*2680*/  FADD.FTZ R8, R147, -R8 ;  /* 0x8000000893087221 */ /* 0x000fe20000010000 */
[----:B------:R-:W-:Y:S02]  /*2690*/  HADD2.F32 R147, -RZ, R104.H0_H0 ;  /* 0x20000068ff937230 */ /* 0x000fe40000004100 */
[----:B------:R-:W-:Y:S01]  /*26a0*/  FADD.FTZ R23, R188, -R23 ;  /* 0x80000017bc177221 */ /* 0x000fe20000010000 */
[----:B------:R-:W-:Y:S02]  /*26b0*/  HADD2.F32 R7, -RZ, R114.H0_H0 ;  /* 0x20000072ff077230 */ /* 0x000fe40000004100 */
[----:B------:R-:W-:-:S02]  /*26c0*/  HADD2.F32 R197, -RZ, R12.H1_H1 ;  /* 0x3000000cffc57230 */ /* 0x000fc40000004100 */
[----:B------:R-:W-:Y:S01]  /*26d0*/  FADD.FTZ R147, R192, -R147 ;  /* 0x80000093c0937221 */ /* 0x000fe20000010000 */
[----:B------:R-:W-:Y:S02]  /*26e0*/  HADD2.F32 R188, -RZ, R103.H1_H1 ;  /* 0x30000067ffbc7230 */ /* 0x000fe40000004100 */
[----:B------:R-:W-:Y:S01]  /*26f0*/  FADD.FTZ R7, R146, -R7 ;  /* 0x8000000792077221 */ /* 0x000fe20000010000 */
[----:B------:R-:W-:Y:S02]  /*2700*/  HADD2.F32 R4, -RZ, R115.H1_H1 ;  /* 0x30000073ff047230 */ /* 0x000fe40000004100 */
[----:B------:R-:W-:Y:S02]  /*2710*/  HADD2.F32 R194, -RZ, R12.H0_H0 ;  /* 0x2000000cffc27230 */ /* 0x000fe40000004100 */
[----:B------:R-:W-:Y:S01]  /*2720*/  FADD.FTZ R192, R197, -R188 ;  /* 0x800000bcc5c07221 */ /* 0x000fe20000010000 */
[----:B------:R-:W-:Y:S02]  /*2730*/  HADD2.F32 R193, -RZ, R10.H1_H1 ;  /* 0x3000000affc17230 */ /* 0x000fe40000004100 */
[----:B------:R-:W-:Y:S01]  /*2740*/  FADD.FTZ R4, R5, -R4 ;  /* 0x8000000405047221 */ /* 0x000fe20000010000 */
[----:B------:R-:W-:-:S02]  /*2750*/  HADD2.F32 R12, -RZ, R104.H1_H1 ;  /* 0x30000068ff0c7230 */ /* 0x000fc40000004100 */
[----:B0-----:R-:W-:Y:S01]  /*2760*/  FMUL.FTZ R0, R3, R0 ;  /* 0x0000000003007220 */ /* 0x001fe20000410000 */
[----:B------:R-:W-:Y:S02]  /*2770*/  HADD2.F32 R17, -RZ, R17.H1_H1 ;  /* 0x30000011ff117230 */ /* 0x000fe40000004100 */
[----:B------:R-:W-:Y:S01]  /*2780*/  FMUL.FTZ R169, R4, R169 ;  /* 0x000000a904a97220 */ /* 0x000fe20000410000 */
[----:B------:R-:W-:Y:S02]  /*2790*/  HADD2.F32 R146, -RZ, R111.H1_H1 ;  /* 0x3000006fff927230 */ /* 0x000fe40000004100 */
[----:B------:R-:W-:Y:S01]  /*27a0*/  FADD.FTZ R12, R193, -R12 ;  /* 0x8000000cc10c7221 */ /* 0x000fe20000010000 */
[----:B------:R-:W-:Y:S02]  /*27b0*/  HADD2.F32 R15, -RZ, R110.H0_H0 ;  /* 0x2000006eff0f7230 */ /* 0x000fe40000004100 */
[----:B------:R-:W-:Y:S02]  /*27c0*/  HADD2.F32 R198, -RZ, R2.H1_H1 ;  /* 0x30000002ffc67230 */ /* 0x000fe40000004100 */
[----:B------:R-:W-:Y:S01]  /*27d0*/  FADD.FTZ R146, R17, -R146 ;  /* 0x8000009211927221 */ /* 0x000fe20000010000 */
[----:B------:R-:W-:-:S02]  /*27e0*/  HADD2.F32 R197, -RZ, R101.H1_H1 ;  /* 0x30000065ffc57230 */ /* 0x000fc40000004100 */
[----:B------:R-:W-:Y:S01]  /*27f0*/  FADD.FTZ R15, R154, -R15 ;  /* 0x8000000f9a0f7221 */ /* 0x000fe20000010000 */
[----:B------:R-:W-:Y:S02]  /*2800*/  HADD2.F32 R214, -RZ, R128.H0_H0 ;  /* 0x20000080ffd67230 */ /* 0x000fe40000004100 */
[----:B------:R-:W-:Y:S02]  /*2810*/  HADD2.F32 R5, -RZ, R113.H0_H0 ;  /* 0x20000071ff057230 */ /* 0x000fe40000004100 */
[----:B------:R-:W-:Y:S01]  /*2820*/  FADD.FTZ R197, R198, -R197 ;  /* 0x800000c5c6c57221 */ /* 0x000fe20000010000 */
[----:B------:R-:W-:Y:S01]  /*2830*/  HADD2.F32 R19, -RZ, R107.H0_H0 ;  /* 0x2000006bff137230 */ /* 0x000fe20000004100 */
[----:B------:R-:W0:Y:S01]  /*2840*/  MUFU.RCP R172, R214 ;  /* 0x000000d600ac7308 */ /* 0x000e220000001000 */
[----:B------:R-:W-:Y:S02]  /*2850*/  HADD2.F32 R205, -RZ, R2.H0_H0 ;  /* 0x20000002ffcd7230 */ /* 0x000fe40000004100 */
[----:B------:R-:W-:Y:S01]  /*2860*/  FADD.FTZ R5, R148, -R5 ;  /* 0x8000000594057221 */ /* 0x000fe20000010000 */
[----:B------:R-:W-:-:S02]  /*2870*/  HADD2.F32 R211, -RZ, R127.H1_H1 ;  /* 0x3000007fffd37230 */ /* 0x000fc40000004100 */
[----:B------:R-:W-:Y:S01]  /*2880*/  FADD.FTZ R19, R184, -R19 ;  /* 0x80000013b8137221 */ /* 0x000fe20000010000 */
[----:B------:R-:W-:Y:S02]  /*2890*/  HADD2.F32 R193, -RZ, R14.H0_H0 ;  /* 0x2000000effc17230 */ /* 0x000fe40000004100 */
[----:B------:R-:W-:Y:S01]  /*28a0*/  HADD2.F32 R2, -RZ, R102.H0_H0 ;  /* 0x20000066ff027230 */ /* 0x000fe20000004100 */
[----:B------:R-:W1:Y:S01]  /*28b0*/  MUFU.RCP R175, R211 ;  /* 0x000000d300af7308 */ /* 0x000e620000001000 */
[----:B------:R-:W-:Y:S02]  /*28c0*/  HADD2.F32 R188, -RZ, R117.H0_H0 ;  /* 0x20000075ffbc7230 */ /* 0x000fe40000004100 */
[----:B------:R-:W-:Y:S02]  /*28d0*/  HADD2.F32 R209, -RZ, R126.H1_H1 ;  /* 0x3000007effd17230 */ /* 0x000fe40000004100 */
[----:B------:R-:W-:Y:S01]  /*28e0*/  FADD.FTZ R2, R193, -R2 ;  /* 0x80000002c1027221 */ /* 0x000fe20000010000 */
[----:B------:R-:W-:-:S02]  /*28f0*/  HADD2.F32 R200, -RZ, R116.H1_H1 ;  /* 0x30000074ffc87230 */ /* 0x000fc40000004100 */
[----:B------:R-:W-:Y:S01]  /*2900*/  HADD2.F32 R154, -RZ, R18.H0_H0 ;  /* 0x20000012ff9a7230 */ /* 0x000fe20000004100 */
[----:B------:R-:W2:Y:S01]  /*2910*/  MUFU.RCP R201, R188 ;  /* 0x000000bc00c97308 */ /* 0x000ea20000001000 */
[----:B------:R-:W-:Y:S02]  /*2920*/  HADD2.F32 R17, -RZ, R108.H0_H0 ;  /* 0x2000006cff117230 */ /* 0x000fe40000004100 */
[----:B0-----:R-:W-:Y:S01]  /*2930*/  FMUL.FTZ R172, R5, R172 ;  /* 0x000000ac05ac7220 */ /* 0x001fe20000410000 */
[----:B------:R-:W-:Y:S02]  /*2940*/  HADD2.F32 R186, -RZ, R22.H0_H0 ;  /* 0x20000016ffba7230 */ /* 0x000fe40000004100 */
[----:B------:R-:W-:Y:S02]  /*2950*/  HADD2.F32 R203, -RZ, R14.H1_H1 ;  /* 0x3000000effcb7230 */ /* 0x000fe40000004100 */
[----:B------:R-:W-:Y:S01]  /*2960*/  FADD.FTZ R17, R154, -R17 ;  /* 0x800000119a117221 */ /* 0x000fe20000010000 */
[----:B------:R-:W-:Y:S01]  /*2970*/  HADD2.F32 R198, -RZ, R116.H0_H0 ;  /* 0x20000074ffc67230 */ /* 0x000fe20000004100 */
[----:B------:R-:W0:Y:S01]  /*2980*/  MUFU.RCP R167, R209 ;  /* 0x000000d100a77308 */ /* 0x000e220000001000 */
[----:B------:R-:W-:-:S02]  /*2990*/  HADD2.F32 R153, -RZ, R153.H1_H1 ;  /* 0x30000099ff997230 */ /* 0x000fc40000004100 */
[----:B------:R-:W-:Y:S02]  /*29a0*/  HADD2.F32 R148, -RZ, R112.H1_H1 ;  /* 0x30000070ff947230 */ /* 0x000fe40000004100 */
[----:B------:R-:W-:Y:S02]  /*29b0*/  HADD2.F32 R21, -RZ, R18.H1_H1 ;  /* 0x30000012ff157230 */ /* 0x000fe40000004100 */
[----:B------:R-:W-:Y:S01]  /*29c0*/  HADD2.F32 R22, -RZ, R105.H1_H1 ;  /* 0x30000069ff167230 */ /* 0x000fe20000004100 */
[----:B------:R-:W3:Y:S01]  /*29d0*/  MUFU.RCP R4, R200 ;  /* 0x000000c800047308 */ /* 0x000ee20000001000 */
[----:B------:R-:W-:Y:S02]  /*29e0*/  HADD2.F32 R14, -RZ, R102.H1_H1 ;  /* 0x30000066ff0e7230 */ /* 0x000fe40000004100 */
[----:B------:R-:W-:Y:S01]  /*29f0*/  FADD.FTZ R148, R153, -R148 ;  /* 0x8000009499947221 */ /* 0x000fe20000010000 */
[----:B------:R-:W-:Y:S02]  /*2a00*/  HADD2.F32 R18, -RZ, R108.H1_H1 ;  /* 0x3000006cff127230 */ /* 0x000fe40000004100 */
[----:B------:R-:W-:Y:S01]  /*2a10*/  FADD.FTZ R22, R151, -R22 ;  /* 0x8000001697167221 */ /* 0x000fe20000010000 */
[----:B------:R-:W-:-:S02]  /*2a20*/  HADD2.F32 R184, -RZ, R119.H0_H0 ;  /* 0x20000077ffb87230 */ /* 0x000fc40000004100 */
[----:B------:R-:W-:Y:S01]  /*2a30*/  FADD.FTZ R14, R203, -R14 ;  /* 0x8000000ecb0e7221 */ /* 0x000fe20000010000 */
[----:B------:R-:W-:Y:S01]  /*2a40*/  HADD2.F32 R216, -RZ, R129.H0_H0 ;  /* 0x20000081ffd87230 */ /* 0x000fe20000004100 */
[----:B------:R-:W-:Y:S01]  /*2a50*/  MUFU.RCP R3, R198 ;  /* 0x000000c600037308 */ /* 0x000fe20000001000 */
[----:B------:R-:W-:Y:S02]  /*2a60*/  HADD2.F32 R208, -RZ, R125.H0_H0 ;  /* 0x2000007dffd07230 */ /* 0x000fe40000004100 */
[----:B------:R-:W-:Y:S01]  /*2a70*/  FADD.FTZ R18, R21, -R18 ;  /* 0x8000001215127221 */ /* 0x000fe20000010000 */
[----:B------:R-:W-:Y:S02]  /*2a80*/  HADD2.F32 R206, -RZ, R124.H0_H0 ;  /* 0x2000007cffce7230 */ /* 0x000fe40000004100 */
[----:B-1----:R-:W-:Y:S01]  /*2a90*/  FMUL.FTZ R175, R148, R175 ;  /* 0x000000af94af7220 */ /* 0x002fe20000410000 */
[----:B------:R-:W-:Y:S02]  /*2aa0*/  HADD2.F32 R181, -RZ, R123.H1_H1 ;  /* 0x3000007bffb57230 */ /* 0x000fe40000004100 */
[----:B--2---:R-:W-:Y:S01]  /*2ab0*/  FMUL.FTZ R148, R2, R201 ;  /* 0x000000c902947220 */ /* 0x004fe20000410000 */
[----:B------:R-:W-:Y:S01]  /*2ac0*/  HADD2.F32 R202, -RZ, R122.H0_H0 ;  /* 0x2000007affca7230 */ /* 0x000fe20000004100 */
[----:B------:R-:W1:Y:S01]  /*2ad0*/  MUFU.RCP R154, R184 ;  /* 0x000000b8009a7308 */ /* 0x000e620000001000 */
[----:B------:R-:W-:-:S02]  /*2ae0*/  HADD2.F32 R189, -RZ, R119.H1_H1 ;  /* 0x30000077ffbd7230 */ /* 0x000fc40000004100 */
[----:B0-----:R-:W-:Y:S01]  /*2af0*/  FMUL.FTZ R167, R146, R167 ;  /* 0x000000a792a77220 */ /* 0x001fe20000410000 */
[----:B------:R-:W-:Y:S02]  /*2b00*/  HADD2.F32 R193, -RZ, R117.H1_H1 ;  /* 0x30000075ffc17230 */ /* 0x000fe40000004100 */
[----:B---3--:R-:W-:Y:S01]  /*2b10*/  FMUL.FTZ R2, R197, R4 ;  /* 0x00000004c5027220 */ /* 0x008fe20000410000 */
[----:B------:R-:W-:Y:S02]  /*2b20*/  HADD2.F32 R13, -RZ, R109.H0_H0 ;  /* 0x2000006dff0d7230 */ /* 0x000fe40000004100 */
[----:B------:R-:W-:Y:S01]  /*2b30*/  HADD2.F32 R215, -RZ, R129.H1_H1 ;  /* 0x30000081ffd77230 */ /* 0x000fe20000004100 */
[----:B------:R-:W0:Y:S01]  /*2b40*/  MUFU.RCP R170, R216 ;  /* 0x000000d800aa7308 */ /* 0x000e220000001000 */
[----:B------:R-:W-:Y:S02]  /*2b50*/  HADD2.F32 R183, -RZ, R122.H1_H1 ;  /* 0x3000007affb77230 */ /* 0x000fe40000004100 */
[----:B------:R-:W-:Y:S01]  /*2b60*/  FADD.FTZ R13, R156, -R13 ;  /* 0x8000000d9c0d7221 */ /* 0x000fe20000010000 */
[----:B------:R-:W-:-:S02]  /*2b70*/  HADD2.F32 R180, -RZ, R121.H0_H0 ;  /* 0x20000079ffb47230 */ /* 0x000fc40000004100 */
[--C-:B------:R-:W-:Y:S02]  /*2b80*/  HADD2.F32 R182, -RZ, R120.reuse.H0_H0 ;  /* 0x20000078ffb67230 */ /* 0x100fe40000004100 */
[----:B------:R-:W-:Y:S01]  /*2b90*/  HADD2.F32 R187, -RZ, R120.H1_H1 ;  /* 0x30000078ffbb7230 */ /* 0x000fe20000004100 */
[----:B------:R-:W2:Y:S01]  /*2ba0*/  MUFU.RCP R166, R208 ;  /* 0x000000d000a67308 */ /* 0x000ea20000001000 */
[----:B------:R-:W-:Y:S02]  /*2bb0*/  HADD2.F32 R151, -RZ, R103.H0_H0 ;  /* 0x20000067ff977230 */ /* 0x000fe40000004100 */
[----:B-1----:R-:W-:Y:S01]  /*2bc0*/  FMUL.FTZ R154, R147, R154 ;  /* 0x0000009a939a7220 */ /* 0x002fe20000410000 */
[----:B------:R-:W-:Y:S02]  /*2bd0*/  HADD2.F32 R21, -RZ, R106.H0_H0 ;  /* 0x2000006aff157230 */ /* 0x000fe40000004100 */
[----:B------:R-:W-:Y:S02]  /*2be0*/  HADD2.F32 R212, -RZ, R127.H0_H0 ;  /* 0x2000007fffd47230 */ /* 0x000fe40000004100 */
[----:B------:R-:W-:Y:S01]  /*2bf0*/  FADD.FTZ R151, R194, -R151 ;  /* 0x80000097c2977221 */ /* 0x000fe20000010000 */
[----:B------:R-:W-:Y:S01]  /*2c00*/  HADD2.F32 R179, -RZ, R124.H1_H1 ;  /* 0x3000007cffb37230 */ /* 0x000fe20000004100 */
[----:B------:R-:W1:Y:S01]  /*2c10*/  MUFU.RCP R164, R206 ;  /* 0x000000ce00a47308 */ /* 0x000e620000001000 */
[----:B------:R-:W-:Y:S01]  /*2c20*/  FADD.FTZ R21, R186, -R21 ;  /* 0x80000015ba157221 */ /* 0x000fe20000010000 */
[----:B------:R-:W-:-:S02]  /*2c30*/  HADD2.F32 R194, -RZ, R101.H0_H0 ;  /* 0x20000065ffc27230 */ /* 0x000fc40000004100 */
[----:B0-----:R-:W-:Y:S01]  /*2c40*/  FMUL.FTZ R170, R7, R170 ;  /* 0x000000aa07aa7220 */ /* 0x001fe20000410000 */
[----:B------:R-:W-:Y:S02]  /*2c50*/  HADD2.F32 R186, -RZ, R118.H0_H0 ;  /* 0x20000076ffba7230 */ /* 0x000fe40000004100 */
[----:B------:R-:W-:Y:S02]  /*2c60*/  HADD2.F32 R185, -RZ, R121.H1_H1 ;  /* 0x30000079ffb97230 */ /* 0x000fe40000004100 */
[----:B------:R-:W-:Y:S01]  /*2c70*/  FADD.FTZ R194, R205, -R194 ;  /* 0x800000c2cdc27221 */ /* 0x000fe20000010000 */
[----:B------:R-:W0:Y:S01]  /*2c80*/  MUFU.RCP R161, R181 ;  /* 0x000000b500a17308 */ /* 0x000e220000001000 */
[----:B------:R-:W-:Y:S02]  /*2c90*/  HADD2.F32 R213, -RZ, R128.H1_H1 ;  /* 0x30000080ffd57230 */ /* 0x000fe40000004100 */
[----:B--2---:R-:W-:Y:S01]  /*2ca0*/  FMUL.FTZ R166, R15, R166 ;  /* 0x000000a60fa67220 */ /* 0x004fe20000410000 */
[----:B------:R-:W-:-:S02]  /*2cb0*/  HADD2.F32 R204, -RZ, R123.H0_H0 ;  /* 0x2000007bffcc7230 */ /* 0x000fc40000004100 */
[----:B------:R-:W-:Y:S01]  /*2cc0*/  FMUL.FTZ R146, R194, R3 ;  /* 0x00000003c2927220 */ /* 0x000fe20000410000 */
[----:B------:R-:W-:Y:S02]  /*2cd0*/  HADD2.F32 R5, -RZ, R178.H0_H0 ;  /* 0x200000b2ff057230 */ /* 0x000fe40000004100 */
[----:B------:R-:W-:Y:S01]  /*2ce0*/  HADD2.F32 R210, -RZ, R126.H0_H0 ;  /* 0x2000007effd27230 */ /* 0x000fe20000004100 */
[----:B------:R-:W2:Y:S01]  /*2cf0*/  MUFU.RCP R160, R202 ;  /* 0x000000ca00a07308 */ /* 0x000ea20000001000 */
[----:B------:R-:W-:Y:S02]  /*2d00*/  HADD2.F32 R195, -RZ, R125.H1_H1 ;  /* 0x3000007dffc37230 */ /* 0x000fe40000004100 */
[----:B------:R-:W-:Y:S01]  /*2d10*/  FMUL.FTZ R3, R196, R5 ;  /* 0x00000005c4037220 */ /* 0x000fe20000410000 */
[----:B------:R-:W-:Y:S02]  /*2d20*/  HADD2.F32 R4, -RZ, R178.H1_H1 ;  /* 0x300000b2ff047230 */ /* 0x000fe40000004100 */
[----:B-1----:R-:W-:Y:S01]  /*2d30*/  FMUL.FTZ R164, R13, R164 ;  /* 0x000000a40da47220 */ /* 0x002fe20000410000 */
[----:B------:R-:W-:-:S02]  /*2d40*/  HADD2.F32 R7, -RZ, R177.H0_H0 ;  /* 0x200000b1ff077230 */ /* 0x000fc40000004100 */
[----:B------:R-:W-:Y:S01]  /*2d50*/  HADD2.F32 R13, -RZ, R132.H0_H0 ;  /* 0x20000084ff0d7230 */ /* 0x000fe20000004100 */
[----:B------:R-:W1:Y:S01]  /*2d60*/  MUFU.RCP R153, R189 ;  /* 0x000000bd00997308 */ /* 0x000e620000001000 */
[----:B------:R-:W-:Y:S02]  /*2d70*/  HADD2.F32 R15, -RZ, R139.H0_H0 ;  /* 0x2000008bff0f7230 */ /* 0x000fe40000004100 */
[----:B0-----:R-:W-:Y:S01]  /*2d80*/  FMUL.FTZ R161, R18, R161 ;  /* 0x000000a112a17220 */ /* 0x001fe20000410000 */
[----:B------:R-:W-:Y:S02]  /*2d90*/  HADD2.F32 R18, -RZ, R137.H1_H1 ;  /* 0x30000089ff127230 */ /* 0x000fe40000004100 */
[----:B------:R-:W-:Y:S02]  /*2da0*/  HADD2.F32 R191, -RZ, R118.H1_H1 ;  /* 0x30000076ffbf7230 */ /* 0x000fe40000004100 */
[--C-:B------:R-:W-:Y:S01]  /*2db0*/  HADD2.F32 R201, -RZ, R142.reuse.H0_H0 ;  /* 0x2000008effc97230 */ /* 0x100fe20000004100 */
[----:B------:R-:W0:Y:S01]  /*2dc0*/  MUFU.RCP R203, R193 ;  /* 0x000000c100cb7308 */ /* 0x000e220000001000 */
[----:B------:R-:W-:-:S02]  /*2dd0*/  HADD2.F32 R194, -RZ, R142.H1_H1 ;  /* 0x3000008effc27230 */ /* 0x000fc40000004100 */
[----:B--2---:R-:W-:Y:S01]  /*2de0*/  FMUL.FTZ R160, R19, R160 ;  /* 0x000000a013a07220 */ /* 0x004fe20000410000 */
[----:B------:R-:W-:Y:S02]  /*2df0*/  HADD2.F32 R19, -RZ, R137.H0_H0 ;  /* 0x20000089ff137230 */ /* 0x000fe40000004100 */
[----:B------:R-:W-:Y:S01]  /*2e00*/  FFMA.FTZ R137, R3, R0, RZ ;  /* 0x0000000003897223 */ /* 0x000fe200000100ff */
[----:B------:R-:W-:Y:S02]  /*2e10*/  HADD2.F32 R205, -RZ, R145.H0_H0 ;  /* 0x20000091ffcd7230 */ /* 0x000fe40000004100 */
[----:B------:R-:W-:Y:S01]  /*2e20*/  HADD2.F32 R197, -RZ, R140.H0_H0 ;  /* 0x2000008cffc57230 */ /* 0x000fe20000004100 */
[----:B------:R-:W2:Y:S01]  /*2e30*/  MUFU.RCP R171, R215 ;  /* 0x000000d700ab7308 */ /* 0x000ea20000001000 */
[----:B------:R-:W-:Y:S02]  /*2e40*/  HADD2.F32 R196, -RZ, R143.H1_H1 ;  /* 0x3000008fffc47230 */ /* 0x000fe40000004100 */
[----:B-1----:R-:W-:Y:S01]  /*2e50*/  FMUL.FTZ R153, R12, R153 ;  /* 0x000000990c997220 */ /* 0x002fe20000410000 */
[----:B------:R-:W-:-:S02]  /*2e60*/  HADD2.F32 R12, -RZ, R132.H1_H1 ;  /* 0x30000084ff0c7230 */ /* 0x000fc40000004100 */
[----:B------:R-:W-:Y:S01]  /*2e70*/  FMUL.FTZ R132, R207, R4 ;  /* 0x00000004cf847220 */ /* 0x000fe20000410000 */
[----:B------:R-:W-:Y:S01]  /*2e80*/  HADD2.F32 R207, -RZ, R145.H1_H1 ;  /* 0x30000091ffcf7230 */ /* 0x000fe20000004100 */
[----:B------:R-:W1:Y:S01]  /*2e90*/  MUFU.RCP R159, R183 ;  /* 0x000000b7009f7308 */ /* 0x000e620000001000 */
[----:B0-----:R-:W-:Y:S01]  /*2ea0*/  FMUL.FTZ R147, R14, R203 ;  /* 0x000000cb0e937220 */ /* 0x001fe20000410000 */
[----:B------:R-:W-:Y:S02]  /*2eb0*/  HADD2.F32 R14, -RZ, R139.H1_H1 ;  /* 0x3000008bff0e7230 */ /* 0x000fe40000004100 */
[----:B------:R-:W-:Y:S01]  /*2ec0*/  FADD.FTZ R139, RZ, R3 ;  /* 0x00000003ff8b7221 */ /* 0x000fe20000010000 */
[----:B------:R-:W-:Y:S02]  /*2ed0*/  HADD2.F32 R203, -RZ, R143.H0_H0 ;  /* 0x2000008fffcb7230 */ /* 0x000fe40000004100 */
[----:B------:R-:W-:Y:S01]  /*2ee0*/  FMUL.FTZ R237, R196, R147 ;  /* 0x00000093c4ed7220 */ /* 0x000fe20000410000 */
[----:B------:R-:W-:Y:S01]  /*2ef0*/  FMUL.FTZ R239, R207, R2 ;  /* 0x00000002cfef7220 */ /* 0x000fe20000410000 */
[----:B------:R-:W0:Y:S01]  /*2f00*/  MUFU.RCP R158, R180 ;  /* 0x000000b4009e7308 */ /* 0x000e220000001000 */
[----:B--2---:R-:W-:Y:S01]  /*2f10*/  FMUL.FTZ R171, R6, R171 ;  /* 0x000000ab06ab7220 */ /* 0x004fe20000410000 */
[----:B------:R-:W-:-:S02]  /*2f20*/  HADD2.F32 R6, -RZ, R177.H1_H1 ;  /* 0x300000b1ff067230 */ /* 0x000fc40000004100 */
[----:B------:R-:W-:-:S04]  /*2f30*/  FMUL.FTZ R177, R216, R7 ;  /* 0x00000007d8b17220 */ /* 0x000fc80000410000 */
[----:B------:R-:W2:Y:S01]  /*2f40*/  MUFU.RCP R156, R182 ;  /* 0x000000b6009c7308 */ /* 0x000ea20000001000 */
[----:B------:R-:W-:Y:S01]  /*2f50*/  FMUL.FTZ R142, R215, R6 ;  /* 0x00000006d78e7220 */ /* 0x000fe20000410000 */
[----:B-1----:R-:W-:Y:S01]  /*2f60*/  FMUL.FTZ R159, R20, R159 ;  /* 0x0000009f149f7220 */ /* 0x002fe20000410000 */
[----:B------:R-:W-:-:S05]  /*2f70*/  HADD2.F32 R20, -RZ, R136.H1_H1 ;  /* 0x30000088ff147230 */ /* 0x000fca0000004100 */
[----:B------:R-:W1:Y:S01]  /*2f80*/  MUFU.RCP R155, R187 ;  /* 0x000000bb009b7308 */ /* 0x000e620000001000 */
[----:B0-----:R-:W-:Y:S01]  /*2f90*/  FMUL.FTZ R158, R21, R158 ;  /* 0x0000009e159e7220 */ /* 0x001fe20000410000 */
[----:B------:R-:W-:Y:S02]  /*2fa0*/  HADD2.F32 R21, -RZ, R136.H0_H0 ;  /* 0x20000088ff157230 */ /* 0x000fe40000004100 */
[----:B------:R-:W-:-:S04]  /*2fb0*/  FADD.FTZ R136, R139, R132 ;  /* 0x000000848b887221 */ /* 0x000fc80000010000 */
[----:B------:R-:W0:Y:S01]  /*2fc0*/  MUFU.RCP R174, R212 ;  /* 0x000000d400ae7308 */ /* 0x000e220000001000 */
[----:B------:R-:W-:Y:S01]  /*2fd0*/  FADD.FTZ R139, R136, R177 ;  /* 0x000000b1888b7221 */ /* 0x000fe20000010000 */
[----:B--2---:R-:W-:Y:S01]  /*2fe0*/  FMUL.FTZ R156, R23, R156 ;  /* 0x0000009c179c7220 */ /* 0x004fe20000410000 */
[--C-:B------:R-:W-:Y:S02]  /*2ff0*/  HADD2.F32 R23, -RZ, R134.reuse.H0_H0 ;  /* 0x20000086ff177230 */ /* 0x100fe40000004100 */
[----:B------:R-:W-:Y:S01]  /*3000*/  FADD.FTZ R136, R139, R142 ;  /* 0x0000008e8b887221 */ /* 0x000fe20000010000 */
[----:B------:R-:W-:Y:S02]  /*3010*/  FMUL.FTZ R139, R208, R15 ;  /* 0x0000000fd08b7220 */ /* 0x000fe40000410000 */
[----:B------:R-:W2:Y:S01]  /*3020*/  MUFU.RCP R163, R179 ;  /* 0x000000b300a37308 */ /* 0x000ea20000001000 */
[----:B-1----:R-:W-:Y:S01]  /*3030*/  FMUL.FTZ R155, R22, R155 ;  /* 0x0000009b169b7220 */ /* 0x002fe20000410000 */
[----:B------:R-:W-:-:S02]  /*3040*/  HADD2.F32 R22, -RZ, R134.H1_H1 ;  /* 0x30000086ff167230 */ /* 0x000fc40000004100 */
[----:B------:R-:W-:-:S04]  /*3050*/  FFMA.FTZ R134, R132, R169, R137 ;  /* 0x000000a984867223 */ /* 0x000fc80000010089 */
[----:B------:R-:W1:Y:S01]  /*3060*/  MUFU.RCP R10, R186 ;  /* 0x000000ba000a7308 */ /* 0x000e620000001000 */
[----:B------:R-:W-:Y:S01]  /*3070*/  FFMA.FTZ R137, R177, R170, R134 ;  /* 0x000000aab1897223 */ /* 0x000fe20000010086 */
[----:B0-----:R-:W-:Y:S01]  /*3080*/  FMUL.FTZ R174, R9, R174 ;  /* 0x000000ae09ae7220 */ /* 0x001fe20000410000 */
[----:B------:R-:W-:Y:S02]  /*3090*/  HADD2.F32 R9, -RZ, R168.H0_H0 ;  /* 0x200000a8ff097230 */ /* 0x000fe40000004100 */
[----:B------:R-:W-:-:S03]  /*30a0*/  FFMA.FTZ R134, R142, R171, R137 ;  /* 0x000000ab8e867223 */ /* 0x000fc60000010089 */
[----:B------:R-:W0:Y:S01]  /*30b0*/  MUFU.RCP R157, R185 ;  /* 0x000000b9009d7308 */ /* 0x000e220000001000 */
[----:B------:R-:W-:Y:S01]  /*30c0*/  FMUL.FTZ R145, R214, R9 ;  /* 0x00000009d6917220 */ /* 0x000fe20000410000 */
[----:B--2---:R-:W-:-:S03]  /*30d0*/  FMUL.FTZ R163, R152, R163 ;  /* 0x000000a398a37220 */ /* 0x004fc60000410000 */
[----:B------:R-:W-:Y:S01]  /*30e0*/  FFMA.FTZ R137, R145, R172, R134 ;  /* 0x000000ac91897223 */ /* 0x000fe20000010086 */
[----:B------:R-:W-:Y:S02]  /*30f0*/  FMUL.FTZ R134, R195, R14 ;  /* 0x0000000ec3867220 */ /* 0x000fe40000410000 */
[----:B------:R-:W2:Y:S01]  /*3100*/  MUFU.RCP R173, R213 ;  /* 0x000000d500ad7308 */ /* 0x000ea20000001000 */
[----:B-1----:R-:W-:Y:S01]  /*3110*/  FMUL.FTZ R152, R151, R10 ;  /* 0x0000000a97987220 */ /* 0x002fe20000410000 */
[----:B------:R-:W-:-:S06]  /*3120*/  HADD2.F32 R10, -RZ, R144.H1_H1 ;  /* 0x30000090ff0a7230 */ /* 0x000fcc0000004100 */
[----:B------:R-:W1:Y:S01]  /*3130*/  MUFU.RCP R162, R204 ;  /* 0x000000cc00a27308 */ /* 0x000e620000001000 */
[----:B0-----:R-:W-:Y:S01]  /*3140*/  FMUL.FTZ R157, R8, R157 ;  /* 0x0000009d089d7220 */ /* 0x001fe20000410000 */
[----:B------:R-:W-:-:S06]  /*3150*/  HADD2.F32 R8, -RZ, R168.H1_H1 ;  /* 0x300000a8ff087230 */ /* 0x000fcc0000004100 */
[----:B------:R-:W0:Y:S01]  /*3160*/  MUFU.RCP R176, R210 ;  /* 0x000000d200b07308 */ /* 0x000e220000001000 */
[----:B--2---:R-:W-:Y:S01]  /*3170*/  FMUL.FTZ R173, R16, R173 ;  /* 0x000000ad10ad7220 */ /* 0x004fe20000410000 */
[----:B------:R-:W-:-:S06]  /*3180*/  HADD2.F32 R16, -RZ, R138.H1_H1 ;  /* 0x3000008aff107230 */ /* 0x000fcc0000004100 */
[----:B------:R-:W2:Y:S01]  /*3190*/  MUFU.RCP R165, R195 ;  /* 0x000000c300a57308 */ /* 0x000ea20000001000 */
[----:B-1----:R-:W-:Y:S01]  /*31a0*/  FMUL.FTZ R162, R17, R162 ;  /* 0x000000a211a27220 */ /* 0x002fe20000410000 */
[----:B------:R-:W-:Y:S02]  /*31b0*/  HADD2.F32 R17, -RZ, R138.H0_H0 ;  /* 0x2000008aff117230 */ /* 0x000fe40000004100 */
[----:B------:R-:W-:Y:S01]  /*31c0*/  FMUL.FTZ R138, R211, R10 ;  /* 0x0000000ad38a7220 */ /* 0x000fe20000410000 */
[----:B------:R-:W-:Y:S01]  /*31d0*/  FADD.FTZ R211, R136, R145 ;  /* 0x0000009188d37221 */ /* 0x000fe20000010000 */
[----:B------:R-:W-:Y:S02]  /*31e0*/  FMUL.FTZ R136, R209, R12 ;  /* 0x0000000cd1887220 */ /* 0x000fe40000410000 */
[----:B------:R-:W1:Y:S01]  /*31f0*/  MUFU.RCP R199, R191 ;  /* 0x000000bf00c77308 */ /* 0x000e620000001000 */
[----:B0-----:R-:W-:Y:S01]  /*3200*/  FMUL.FTZ R176, R11, R176 ;  /* 0x000000b00bb07220 */ /* 0x001fe20000410000 */
[----:B------:R-:W-:-:S05]  /*3210*/  HADD2.F32 R11, -RZ, R144.H0_H0 ;  /* 0x20000090ff0b7230 */ /* 0x000fca0000004100 */
[----:B------:R-:W-:Y:S01]  /*3220*/  FMUL.FTZ R143, R212, R11 ;  /* 0x0000000bd48f7220 */ /* 0x000fe20000410000 */
[----:B--2---:R-:W-:Y:S01]  /*3230*/  FMUL.FTZ R165, R190, R165 ;  /* 0x000000a5bea57220 */ /* 0x004fe20000410000 */
[----:B------:R-:W-:Y:S02]  /*3240*/  HADD2.F32 R190, -RZ, R140.H1_H1 ;  /* 0x3000008cffbe7230 */ /* 0x000fe40000004100 */
[----:B------:R-:W-:-:S04]  /*3250*/  FMUL.FTZ R140, R213, R8 ;  /* 0x00000008d58c7220 */ /* 0x000fc80000410000 */
[----:B------:R-:W-:Y:S01]  /*3260*/  FADD.FTZ R168, R211, R140 ;  /* 0x0000008cd3a87221 */ /* 0x000fe20000010000 */
[----:B------:R-:W-:Y:S01]  /*3270*/  FFMA.FTZ R144, R140, R173, R137 ;  /* 0x000000ad8c907223 */ /* 0x000fe20000010089 */
[----:B-1----:R-:W-:Y:S01]  /*3280*/  FMUL.FTZ R151, R192, R199 ;  /* 0x000000c7c0977220 */ /* 0x002fe20000410000 */
[--C-:B------:R-:W-:Y:S02]  /*3290*/  HADD2.F32 R199, -RZ, R141.reuse.H0_H0 ;  /* 0x2000008dffc77230 */ /* 0x100fe40000004100 */
[----:B------:R-:W-:Y:S01]  /*32a0*/  FADD.FTZ R209, R168, R143 ;  /* 0x0000008fa8d17221 */ /* 0x000fe20000010000 */
[----:B------:R-:W-:Y:S01]  /*32b0*/  FFMA.FTZ R195, R143, R174, R144 ;  /* 0x000000ae8fc37223 */ /* 0x000fe20000010090 */
[----:B------:R-:W-:Y:S01]  /*32c0*/  FMUL.FTZ R144, R179, R16 ;  /* 0x00000010b3907220 */ /* 0x000fe20000410000 */
[----:B------:R-:W-:Y:S02]  /*32d0*/  HADD2.F32 R192, -RZ, R141.H1_H1 ;  /* 0x3000008dffc07230 */ /* 0x000fe40000004100 */
        /* <DEDUP_REMOVED lines=91> */
[----:B------:R-:W-:-:S07]  /*3890*/  FFMA.FTZ R235, R195, R2, R230 ;  /* 0x00000002c3eb7223 */ /* 0x000fce00000100e6 */
.L_x_547:
        /* <DEDUP_REMOVED lines=9> */
[----:B------:R-:W3:Y:S01]  /*3930*/  LDC R197, c[0x0][0x380] ;  /* 0x0000e000ffc57b82 */ /* 0x000ee20000000800 */
[----:B------:R-:W-:Y:S01]  /*3940*/  FADD.FTZ R67, R7, R67 ;  /* 0x0000004307437221 */ /* 0x000fe20000010000 */
[----:B------:R-:W-:Y:S01]  /*3950*/  FADD.FTZ R66, R6, R66 ;  /* 0x0000004206427221 */ /* 0x000fe20000010000 */
[----:B------:R-:W4:Y:S01]  /*3960*/  S2R R9, SR_CgaCtaId ;  /* 0x0000000000097919 */ /* 0x000f220000008800 */
[----:B------:R-:W-:Y:S01]  /*3970*/  FADD.FTZ R50, R20, R50 ;  /* 0x0000003214327221 */ /* 0x000fe20000010000 */
[----:B------:R-:W-:Y:S01]  /*3980*/  FADD.FTZ R52, R21, R52 ;  /* 0x0000003415347221 */ /* 0x000fe20000010000 */
[----:B------:R-:W-:Y:S01]  /*3990*/  FADD.FTZ R62, R10, R62 ;  /* 0x0000003e0a3e7221 */ /* 0x000fe20000010000 */
[----:B------:R-:W-:Y:S01]  /*39a0*/  LOP3.LUT R10, R100, 0x1, RZ, 0xc0, !PT ;  /* 0x00000001640a7812 */ /* 0x000fe200078ec0ff */
[----:B------:R-:W5:Y:S01]  /*39b0*/  LDC.64 R20, c[0x0][0x3c0] ;  /* 0x0000f000ff147b82 */ /* 0x000f620000000a00 */
[----:B------:R-:W-:Y:S01]  /*39c0*/  ISETP.NE.AND P0, PT, R131, RZ, PT ;  /* 0x000000ff8300720c */ /* 0x000fe20003f05270 */
[----:B------:R-:W-:Y:S01]  /*39d0*/  FADD.FTZ R64, R8, R64 ;  /* 0x0000004008407221 */ /* 0x000fe20000010000 */
[----:B------:R-:W-:Y:S01]  /*39e0*/  FADD.FTZ R69, R5, R69 ;  /* 0x0000004505457221 */ /* 0x000fe20000010000 */
[----:B------:R-:W-:Y:S01]  /*39f0*/  IADD3 R8, PT, PT, -R10, RZ, RZ ;  /* 0x000000ff0a087210 */ /* 0x000fe20007ffe1ff */
[----:B------:R-:W-:Y:S01]  /*3a00*/  FADD.FTZ R68, R4, R68 ;  /* 0x0000004404447221 */ /* 0x000fe20000010000 */
[----:B------:R-:W-:Y:S01]  /*3a10*/  MOV R4, 0x400 ;  /* 0x0000040000047802 */ /* 0x000fe20000000f00 */
[----:B0-----:R-:W-:Y:S01]  /*3a20*/  FADD.FTZ R241, R241, R226 ;  /* 0x000000e2f1f17221 */ /* 0x001fe20000010000 */
[----:B------:R-:W-:Y:S01]  /*3a30*/  FADD.FTZ R56, R16, R56 ;  /* 0x0000003810387221 */ /* 0x000fe20000010000 */
[----:B------:R-:W-:Y:S01]  /*3a40*/  ISETP.NE.AND P2, PT, R150, RZ, PT ;  /* 0x000000ff9600720c */ /* 0x000fe20003f45270 */
[----:B------:R-:W-:Y:S01]  /*3a50*/  BSSY.RECONVERGENT B0, `(.L_x_548) ;  /* 0x0000067000007945 */ /* 0x000fe20003800200 */
[----:B-1----:R-:W-:Y:S01]  /*3a60*/  FADD.FTZ R230, R230, R235 ;  /* 0x000000ebe6e67221 */ /* 0x002fe20000010000 */
[----:B------:R-:W0:Y:S01]  /*3a70*/  SHFL.DOWN PT, R232, R241, 0x8, 0x1f ;  /* 0x09001f00f1e87f89 */ /* 0x000e2200000e0000 */
[----:B------:R-:W-:Y:S01]  /*3a80*/  FADD.FTZ R46, R22, R46 ;  /* 0x0000002e162e7221 */ /* 0x000fe20000010000 */
        /* <DEDUP_REMOVED lines=9> */
[----:B--2---:R-:W-:Y:S01]  /*3b20*/  LOP3.LUT R8, R190, 0x7ffffffc, RZ, 0xc0, !PT ;  /* 0x7ffffffcbe087812 */ /* 0x004fe200078ec0ff */
[----:B------:R-:W-:Y:S01]  /*3b30*/  FADD.FTZ R34, R194, R34 ;  /* 0x00000022c2227221 */ /* 0x000fe20000010000 */
[----:B------:R-:W-:Y:S01]  /*3b40*/  FADD.FTZ R36, R201, R36 ;  /* 0x00000024c9247221 */ /* 0x000fe20000010000 */
[----:B------:R-:W-:Y:S01]  /*3b50*/  FADD.FTZ R38, R192, R38 ;  /* 0x00000026c0267221 */ /* 0x000fe20000010000 */
[----:B----4-:R-:W-:Y:S01]  /*3b60*/  LEA R16, R9, R4, 0x18 ;  /* 0x0000000409107211 */ /* 0x010fe200078ec0ff */
[----:B------:R-:W-:Y:S01]  /*3b70*/  FADD.FTZ R40, R199, R40 ;  /* 0x00000028c7287221 */ /* 0x000fe20000010000 */
[----:B------:R-:W-:Y:S01]  /*3b80*/  IADD3 R9, P3, PT, R5, R8, RZ ;  /* 0x0000000805097210 */ /* 0x000fe20007f7e0ff */
[----:B------:R-:W-:Y:S01]  /*3b90*/  FADD.FTZ R57, R17, R57 ;  /* 0x0000003911397221 */ /* 0x000fe20000010000 */
[----:B------:R-:W-:Y:S01]  /*3ba0*/  @!P0 SHF.R.U32.HI R8, RZ, 0x2, R150 ;  /* 0x00000002ff088819 */ /* 0x000fe20000011696 */
[----:B------:R-:W-:Y:S01]  /*3bb0*/  FADD.FTZ R58, R14, R58 ;  /* 0x0000003a0e3a7221 */ /* 0x000fe20000010000 */
[----:B------:R-:W-:Y:S01]  /*3bc0*/  IADD3 R5, PT, PT, R16, 0x40, RZ ;  /* 0x0000004010057810 */ /* 0x000fe20007ffe0ff */
[----:B------:R-:W-:Y:S01]  /*3bd0*/  FADD.FTZ R59, R15, R59 ;  /* 0x0000003b0f3b7221 */ /* 0x000fe20000010000 */
[----:B------:R-:W-:Y:S01]  /*3be0*/  @!P0 LOP3.LUT R8, R8, 0xf8, RZ, 0xc0, !PT ;  /* 0x000000f808088812 */ /* 0x000fe200078ec0ff */
[----:B0-----:R-:W-:Y:S01]  /*3bf0*/  FADD.FTZ R232, R241, R232 ;  /* 0x000000e8f1e87221 */ /* 0x001fe20000010000 */
[----:B-----5:R-:W-:Y:S01]  /*3c00*/  LEA R20, P4, R9, R20, 0x3 ;  /* 0x0000001409147211 */ /* 0x020fe200078818ff */
        /* <DEDUP_REMOVED lines=30> */
[----:B------:R-:W-:Y:S01]  /*3df0*/  CS2R R18, SRZ ;  /* 0x0000000000127805 */ /* 0x000fe2000001ff00 */
[----:B-1----:R-:W-:Y:S01]  /*3e00*/  FADD.FTZ R226, R243, R226 ;  /* 0x000000e2f3e27221 */ /* 0x002fe20000010000 */
[----:B------:R-:W0:Y:S04]  /*3e10*/  SHFL.DOWN PT, R12, R207, 0x2, 0x1f ;  /* 0x08401f00cf0c7f89 */ /* 0x000e2800000e0000 */
        /* <DEDUP_REMOVED lines=42> */
.L_x_549:
[----:B------:R-:W-:Y:S05]  /*40c0*/  BSYNC.RECONVERGENT B0 ;  /* 0x0000000000007941 */ /* 0x000fea0003800200 */
.L_x_548:
        /* <DEDUP_REMOVED lines=24> */
.L_x_551:
[----:B------:R-:W2:Y:S04]  /*4250*/  LDG.E.STRONG.GPU R6, desc[UR4][R4.64] ;  /* 0x0000000404067981 */ /* 0x000ea8000c1ef900 */
[----:B--2---:R-:W-:Y:S01]  /*4260*/  CCTL.IVALL ;  /* 0x00000000ff00798f */ /* 0x004fe20002000000 */
[----:B------:R-:W-:Y:S05]  /*4270*/  YIELD ;  /* 0x0000000000007946 */ /* 0x000fea0003800000 */
[----:B------:R-:W-:-:S13]  /*4280*/  ISETP.NE.AND P2, PT, R6, R9, PT ;  /* 0x000000090600720c */ /* 0x000fda0003f45270 */
[----:B------:R-:W-:Y:S05]  /*4290*/  @P2 BRA `(.L_x_551) ;  /* 0xfffffffc00ec2947 */ /* 0x000fea000383ffff */
.L_x_550:
        /* <DEDUP_REMOVED lines=52> */
[C-C-:B------:R-:W-:Y:S01]  /*45e0*/  FFMA.FTZ R164, R6.reuse, R164, R7.reuse ;  /* 0x000000a406a47223 */ /* 0x140fe20000010007 */
[C-C-:B------:R-:W-:Y:S01]  /*45f0*/  FFMA.FTZ R163, R6.reuse, R163, R7.reuse ;  /* 0x000000a306a37223 */ /* 0x140fe20000010007 */
[----:B------:R-:W-:Y:S01]  /*4600*/  FFMA.FTZ R147, R6, R147, R7 ;  /* 0x0000009306937223 */ /* 0x000fe20000010007 */
        /* <DEDUP_REMOVED lines=47> */
[C---:B------:R-:W-:Y:S01]  /*4900*/  FMUL.FTZ R137, R24.reuse, R137 ;  /* 0x0000008918897220 */ /* 0x040fe20000410000 */
[C---:B------:R-:W-:Y:S01]  /*4910*/  FMUL.FTZ R16, R24.reuse, R163 ;  /* 0x000000a318107220 */ /* 0x040fe20000410000 */
[----:B------:R-:W-:Y:S01]  /*4920*/  FMUL.FTZ R138, R24, R147 ;  /* 0x00000093188a7220 */ /* 0x000fe20000410000 */
[----:B------:R-:W-:Y:S01]  /*4930*/  F2FP.F16.F32.PACK_AB R11, R0, R5 ;  /* 0x00000005000b723e */ /* 0x000fe200000000ff */
[----:B------:R-:W-:Y:S01]  /*4940*/  FADD.FTZ R191, -R148, R191 ;  /* 0x000000bf94bf7221 */ /* 0x000fe20000010100 */
[----:B------:R-:W-:Y:S01]  /*4950*/  F2FP.F16.F32.PACK_AB R177, R4, R177 ;  /* 0x000000b104b1723e */ /* 0x000fe200000000ff */
[C---:B------:R-:W-:Y:S01]  /*4960*/  FMUL.FTZ R179, R24.reuse, R179 ;  /* 0x000000b318b37220 */ /* 0x040fe20000410000 */
[C---:B-1----:R-:W-:Y:S01]  /*4970*/  FMUL.FTZ R18, R24.reuse, R161 ;  /* 0x000000a118127220 */ /* 0x042fe20000410000 */
[----:B------:R-:W-:Y:S01]  /*4980*/  FMUL.FTZ R136, R24, R151 ;  /* 0x0000009718887220 */ /* 0x000fe20000410000 */
[----:B------:R-:W-:Y:S01]  /*4990*/  F2FP.F16.F32.PACK_AB R147, R6, R145 ;  /* 0x000000910693723e */ /* 0x000fe200000000ff */
[----:B0-----:R-:W-:-:S04]  /*49a0*/  IMAD.WIDE.U32 R4, R53, 0x4, R2 ;  /* 0x0000000435047825 */ /* 0x001fc800078e0002 */
[----:B------:R-:W-:Y:S01]  /*49b0*/  FADD.FTZ R185, -R156, R185 ;  /* 0x000000b99cb97221 */ /* 0x000fe20000010100 */
[C---:B------:R-:W-:Y:S01]  /*49c0*/  FMUL.FTZ R181, R24.reuse, R181 ;  /* 0x000000b518b57220 */ /* 0x040fe20000410000 */
[C---:B------:R-:W-:Y:S01]  /*49d0*/  FMUL.FTZ R20, R24.reuse, R159 ;  /* 0x0000009f18147220 */ /* 0x040fe20000410000 */
[----:B------:R-:W-:Y:S01]  /*49e0*/  FMUL.FTZ R134, R24, R153 ;  /* 0x0000009918867220 */ /* 0x000fe20000410000 */
[----:B------:R-:W-:Y:S01]  /*49f0*/  F2FP.F16.F32.PACK_AB R151, R8, R143 ;  /* 0x0000008f0897723e */ /* 0x000fe200000000ff */
[----:B------:R-:W-:-:S04]  /*4a00*/  IMAD.WIDE.U32 R6, R51, 0x4, R2 ;  /* 0x0000000433067825 */ /* 0x000fc800078e0002 */
[----:B------:R-:W-:Y:S01]  /*4a10*/  FADD.FTZ R187, -R154, R187 ;  /* 0x000000bb9abb7221 */ /* 0x000fe20000010100 */
[C---:B------:R-:W-:Y:S01]  /*4a20*/  FMUL.FTZ R183, R24.reuse, R183 ;  /* 0x000000b718b77220 */ /* 0x040fe20000410000 */
[C---:B------:R-:W-:Y:S01]  /*4a30*/  FMUL.FTZ R22, R24.reuse, R157 ;  /* 0x0000009d18167220 */ /* 0x040fe20000410000 */
[----:B------:R-:W-:Y:S01]  /*4a40*/  FMUL.FTZ R132, R24, R155 ;  /* 0x0000009b18847220 */ /* 0x000fe20000410000 */
[----:B------:R-:W-:Y:S01]  /*4a50*/  F2FP.F16.F32.PACK_AB R153, R12, R141 ;  /* 0x0000008d0c99723e */ /* 0x000fe200000000ff */
[----:B------:R-:W-:-:S04]  /*4a60*/  IMAD.WIDE.U32 R8, R49, 0x4, R2 ;  /* 0x0000000431087825 */ /* 0x000fc800078e0002 */
[----:B------:R-:W-:Y:S01]  /*4a70*/  FMUL.FTZ R189, R24, R189 ;  /* 0x000000bd18bd7220 */ /* 0x000fe20000410000 */
[----:B------:R-:W-:Y:S01]  /*4a80*/  F2FP.F16.F32.PACK_AB R155, R14, R139 ;  /* 0x0000008b0e9b723e */ /* 0x000fe200000000ff */
[----:B------:R-:W-:Y:S01]  /*4a90*/  FADD.FTZ R193, -R146, R193 ;  /* 0x000000c192c17221 */ /* 0x000fe20000010100 */
[----:B------:R-:W-:-:S04]  /*4aa0*/  IMAD.WIDE.U32 R12, R47, 0x4, R2 ;  /* 0x000000042f0c7825 */ /* 0x000fc800078e0002 */
[----:B------:R-:W-:Y:S01]  /*4ab0*/  FMUL.FTZ R191, R24, R191 ;  /* 0x000000bf18bf7220 */ /* 0x000fe20000410000 */
[----:B------:R-:W-:Y:S01]  /*4ac0*/  F2FP.F16.F32.PACK_AB R157, R16, R137 ;  /* 0x00000089109d723e */ /* 0x000fe200000000ff */
[----:B------:R-:W-:Y:S01]  /*4ad0*/  FMUL.FTZ R185, R24, R185 ;  /* 0x000000b918b97220 */ /* 0x000fe20000410000 */
[--C-:B------:R-:W-:Y:S01]  /*4ae0*/  IMAD.WIDE.U32 R14, R45, 0x4, R2.reuse ;  /* 0x000000042d0e7825 */ /* 0x100fe200078e0002 */
[----:B------:R-:W-:Y:S01]  /*4af0*/  F2FP.F16.F32.PACK_AB R179, R18, R179 ;  /* 0x000000b312b3723e */ /* 0x000fe200000000ff */
[----:B------:R0:W-:Y:S02]  /*4b00*/  STG.E desc[UR4][R4.64], R11 ;  /* 0x0000000b04007986 */ /* 0x0001e4000c101904 */
[----:B------:R-:W-:Y:S01]  /*4b10*/  FMUL.FTZ R187, R24, R187 ;  /* 0x000000bb18bb7220 */ /* 0x000fe20000410000 */
[--C-:B------:R-:W-:Y:S01]  /*4b20*/  IMAD.WIDE.U32 R16, R43, 0x4, R2.reuse ;  /* 0x000000042b107825 */ /* 0x100fe200078e0002 */
[----:B------:R-:W-:Y:S01]  /*4b30*/  F2FP.F16.F32.PACK_AB R181, R20, R181 ;  /* 0x000000b514b5723e */ /* 0x000fe200000000ff */
[----:B------:R0:W-:Y:S01]  /*4b40*/  STG.E desc[UR4][R6.64], R177 ;  /* 0x000000b106007986 */ /* 0x0001e2000c101904 */
[----:B------:R-:W-:Y:S01]  /*4b50*/  F2FP.F16.F32.PACK_AB R183, R22, R183 ;  /* 0x000000b716b7723e */ /* 0x000fe200000000ff */
[----:B------:R-:W-:-:S04]  /*4b60*/  IMAD.WIDE.U32 R18, R41, 0x4, R2 ;  /* 0x0000000429127825 */ /* 0x000fc800078e0002 */
[----:B------:R-:W-:Y:S01]  /*4b70*/  FMUL.FTZ R193, R24, R193 ;  /* 0x000000c118c17220 */ /* 0x000fe20000410000 */
[----:B------:R0:W-:Y:S01]  /*4b80*/  STG.E desc[UR4][R8.64], R147 ;  /* 0x0000009308007986 */ /* 0x0001e2000c101904 */
[----:B------:R-:W-:Y:S01]  /*4b90*/  F2FP.F16.F32.PACK_AB R189, R136, R189 ;  /* 0x000000bd88bd723e */ /* 0x000fe200000000ff */
[----:B------:R-:W-:-:S04]  /*4ba0*/  IMAD.WIDE.U32 R20, R39, 0x4, R2 ;  /* 0x0000000427147825 */ /* 0x000fc800078e0002 */
[----:B------:R-:W-:Y:S01]  /*4bb0*/  FMUL.FTZ R24, R24, R195 ;  /* 0x000000c318187220 */ /* 0x000fe20000410000 */
[----:B------:R0:W-:Y:S01]  /*4bc0*/  STG.E desc[UR4][R12.64], R151 ;  /* 0x000000970c007986 */ /* 0x0001e2000c101904 */
[----:B------:R-:W-:Y:S01]  /*4bd0*/  F2FP.F16.F32.PACK_AB R191, R138, R191 ;  /* 0x000000bf8abf723e */ /* 0x000fe200000000ff */
[--C-:B------:R-:W-:Y:S01]  /*4be0*/  IMAD.WIDE.U32 R22, R37, 0x4, R2.reuse ;  /* 0x0000000425167825 */ /* 0x100fe200078e0002 */
[----:B------:R-:W-:Y:S01]  /*4bf0*/  F2FP.F16.F32.PACK_AB R185, R132, R185 ;  /* 0x000000b984b9723e */ /* 0x000fe200000000ff */
[----:B------:R0:W-:Y:S01]  /*4c00*/  STG.E desc[UR4][R14.64], R153 ;  /* 0x000000990e007986 */ /* 0x0001e2000c101904 */
[----:B------:R-:W-:Y:S01]  /*4c10*/  F2FP.F16.F32.PACK_AB R187, R134, R187 ;  /* 0x000000bb86bb723e */ /* 0x000fe200000000ff */
[--C-:B------:R-:W-:Y:S01]  /*4c20*/  IMAD.WIDE.U32 R136, R35, 0x4, R2.reuse ;  /* 0x0000000423887825 */ /* 0x100fe200078e0002 */
[----:B------:R-:W-:Y:S01]  /*4c30*/  F2FP.F16.F32.PACK_AB R193, R24, R193 ;  /* 0x000000c118c1723e */ /* 0x000fe200000000ff */
[----:B------:R0:W-:Y:S02]  /*4c40*/  STG.E desc[UR4][R16.64], R155 ;  /* 0x0000009b10007986 */ /* 0x0001e4000c101904 */
[----:B------:R-:W-:-:S02]  /*4c50*/  IMAD.WIDE.U32 R138, R33, 0x4, R2 ;  /* 0x00000004218a7825 */ /* 0x000fc400078e0002 */
[----:B------:R0:W-:Y:S02]  /*4c60*/  STG.E desc[UR4][R18.64], R157 ;  /* 0x0000009d12007986 */ /* 0x0001e4000c101904 */
[--C-:B------:R-:W-:Y:S02]  /*4c70*/  IMAD.WIDE.U32 R140, R31, 0x4, R2.reuse ;  /* 0x000000041f8c7825 */ /* 0x100fe400078e0002 */
[----:B------:R0:W-:Y:S02]  /*4c80*/  STG.E desc[UR4][R20.64], R179 ;  /* 0x000000b314007986 */ /* 0x0001e4000c101904 */
[--C-:B------:R-:W-:Y:S02]  /*4c90*/  IMAD.WIDE.U32 R142, R29, 0x4, R2.reuse ;  /* 0x000000041d8e7825 */ /* 0x100fe400078e0002 */
[----:B------:R0:W-:Y:S02]  /*4ca0*/  STG.E desc[UR4][R22.64], R181 ;  /* 0x000000b516007986 */ /* 0x0001e4000c101904 */
[----:B------:R-:W-:-:S02]  /*4cb0*/  IMAD.WIDE.U32 R144, R27, 0x4, R2 ;  /* 0x000000041b907825 */ /* 0x000fc400078e0002 */
[----:B------:R0:W-:Y:S02]  /*4cc0*/  STG.E desc[UR4][R136.64], R183 ;  /* 0x000000b788007986 */ /* 0x0001e4000c101904 */
[----:B------:R-:W-:Y:S02]  /*4cd0*/  IMAD.WIDE.U32 R2, R25, 0x4, R2 ;  /* 0x0000000419027825 */ /* 0x000fe400078e0002 */
[----:B------:R0:W-:Y:S04]  /*4ce0*/  STG.E desc[UR4][R138.64], R185 ;  /* 0x000000b98a007986 */ /* 0x0001e8000c101904 */
[----:B------:R0:W-:Y:S04]  /*4cf0*/  STG.E desc[UR4][R140.64], R187 ;  /* 0x000000bb8c007986 */ /* 0x0001e8000c101904 */
[----:B------:R0:W-:Y:S04]  /*4d00*/  STG.E desc[UR4][R142.64], R189 ;  /* 0x000000bd8e007986 */ /* 0x0001e8000c101904 */
[----:B------:R0:W-:Y:S04]  /*4d10*/  STG.E desc[UR4][R144.64], R191 ;  /* 0x000000bf90007986 */ /* 0x0001e8000c101904 */
[----:B------:R0:W-:Y:S01]  /*4d20*/  STG.E desc[UR4][R2.64], R193 ;  /* 0x000000c102007986 */ /* 0x0001e2000c101904 */
        /* <DEDUP_REMOVED lines=60> */
.L_x_543:
[----:B-----5:R-:W0:Y:S01]  /*50f0*/  LDC.64 R102, c[0x0][0x3e0] ;  /* 0x0000f800ff667b82 */ /* 0x020e220000000a00 */
[----:B------:R-:W-:-:S05]  /*5100*/  IMAD R135, R10, 0x3c00, R135 ;  /* 0x00003c000a877824 */ /* 0x000fca00078e0287 */
[C---:B------:R-:W-:Y:S02]  /*5110*/  IADD3 R29, PT, PT, R135.reuse, 0x400, RZ ;  /* 0x00000400871d7810 */ /* 0x040fe40007ffe0ff */
[----:B------:R-:W1:Y:S01]  /*5120*/  LDC.64 R104, c[0x0][0x3e8] ;  /* 0x0000fa00ff687b82 */ /* 0x000e620000000a00 */
        /* <DEDUP_REMOVED lines=11> */
[----:B------:R-:W-:Y:S01]  /*51e0*/  IMAD.WIDE.U32 R26, R29, 0x8, R102 ;  /* 0x000000081d1a7825 */ /* 0x000fe200078e0066 */
[----:B------:R0:W-:Y:S01]  /*51f0*/  STG.E.64 desc[UR4][R10.64], R70 ;  /* 0x000000460a007986 */ /* 0x0001e2000c101b04 */
[----:B------:R-:W-:-:S02]  /*5200*/  IADD3 R97, PT, PT, R135, 0x3000, RZ ;  /* 0x0000300087617810 */ /* 0x000fc40007ffe0ff */
[----:B-1----:R-:W-:Y:S01]  /*5210*/  IMAD.WIDE.U32 R28, R29, 0x8, R104 ;  /* 0x000000081d1c7825 */ /* 0x002fe200078e0068 */
        /* <DEDUP_REMOVED lines=59> */
.L_x_553:
        /* <DEDUP_REMOVED lines=11> */
.L_x_3024:


//--------------------- .text._ZN10layer_norm22ln_bwd_finalize_kernelINS_22Kernel_traits_finalizeILj30720EffffjLj1024ELj4ENS_18Kernel_traits_baseILj30720EffffjLj1024EEEEEEEvNS_9BwdParamsE --------------------------
	.section	.text._ZN10layer_norm22ln_bwd_finalize_kernelINS_22Kernel_traits_finalizeILj30720EffffjLj1024ELj4ENS_18Kernel_traits_baseILj30720EffffjLj1024EEEEEEEvNS_9BwdParamsE,"ax",@progbits
	.align	128
        .global         _ZN10layer_norm22ln_bwd_finalize_kernelINS_22Kernel_traits_finalizeILj30720EffffjLj1024ELj4ENS_18Kernel_traits_baseILj30720EffffjLj1024EEEEEEEvNS_9BwdParamsE
        .type           _ZN10layer_norm22ln_bwd_finalize_kernelINS_22Kernel_traits_finalizeILj30720EffffjLj1024ELj4ENS_18Kernel_traits_baseILj30720EffffjLj1024EEEEEEEvNS_9BwdParamsE,@function
        .size           _ZN10layer_norm22ln_bwd_finalize_kernelINS_22Kernel_traits_finalizeILj30720EffffjLj1024ELj4ENS_18Kernel_traits_baseILj30720EffffjLj1024EEEEEEEvNS_9BwdParamsE,(.L_x_3025 - _ZN10layer_norm22ln_bwd_finalize_kernelINS_22Kernel_traits_finalizeILj30720EffffjLj1024ELj4ENS_18Kernel_traits_baseILj30720EffffjLj1024EEEEEEEvNS_9BwdParamsE)
        .other          _ZN10layer_norm22ln_bwd_finalize_kernelINS_22Kernel_traits_finalizeILj30720EffffjLj1024ELj4ENS_18Kernel_traits_baseILj30720EffffjLj1024EEEEEEEvNS_9BwdParamsE,@"STO_CUDA_ENTRY STV_DEFAULT"
_ZN10layer_norm22ln_bwd_finalize_kernelINS_22Kernel_traits_finalizeILj30720EffffjLj1024ELj4ENS_18Kernel_traits_baseILj30720EffffjLj1024EEEEEEEvNS_9BwdParamsE:
.text._ZN10layer_norm22ln_bwd_finalize_kernelINS_22Kernel_traits_finalizeILj30720EffffjLj1024ELj4ENS_18Kernel_traits_baseILj30720EffffjLj1024EEEEEEEvNS_9BwdParamsE:
        /* <DEDUP_REMOVED lines=37> */
.L_x_558:
        /* <DEDUP_REMOVED lines=118> */
.L_x_557:
[----:B------:R-:W-:Y:S05]  /*09b0*/  BSYNC.RECONVERGENT B1 ;  /* 0x0000000000017941 */ /* 0x000fea0003800200 */
.L_x_556:
        /* <DEDUP_REMOVED lines=65> */
.L_x_560:
[----:B------:R-:W-:Y:S05]  /*0dd0*/  BSYNC.RECONVERGENT B1 ;  /* 0x0000000000017941 */ /* 0x000fea0003800200 */
.L_x_559:
        /* <DEDUP_REMOVED lines=37> */
.L_x_562:
[----:B------:R-:W-:Y:S05]  /*1030*/  BSYNC.RECONVERGENT B1 ;  /* 0x0000000000017941 */ /* 0x000fea0003800200 */
.L_x_561:
[----:B------:R-:W-:Y:S05]  /*1040*/  @!P1 BRA `(.L_x_555) ;  /* 0x00000000003c9947 */ /* 0x000fea0003800000 */
[----:B------:R-:W0:Y:S01]  /*1050*/  LDC.64 R6, c[0x0][0x3e0] ;  /* 0x0000f800ff067b82 */ /* 0x000e220000000a00 */
[----:B------:R-:W-:Y:S01]  /*1060*/  IMAD R2, R15, 0x7800, R11 ;  /* 0x000078000f027824 */ /* 0x000fe200078e020b */
[----:B------:R-:W-:-:S04]  /*1070*/  IADD3 R24, PT, PT, -R24, RZ, RZ ;  /* 0x000000ff18187210 */ /* 0x000fc80007ffe1ff */
[----:B------:R-:W-:Y:S02]  /*1080*/  IADD3 R11, PT, PT, R13, R2, RZ ;  /* 0x000000020d0b7210 */ /* 0x000fe40007ffe0ff */
[----:B------:R-:W1:Y:S05]  /*1090*/  LDC.64 R8, c[0x0][0x3e8] ;  /* 0x0000fa00ff087b82 */ /* 0x000e6a0000000a00 */
.L_x_563:
        /* <DEDUP_REMOVED lines=10> */
.L_x_555:
[----:B------:R-:W-:Y:S05]  /*1140*/  BSYNC.RECONVERGENT B0 ;  /* 0x0000000000007941 */ /* 0x000fea0003800200 */
.L_x_554:
        /* <DEDUP_REMOVED lines=53> */
.L_x_564:
        /* <DEDUP_REMOVED lines=14> */
.L_x_3025:


//--------------------- .text._ZN10layer_norm13ln_bwd_kernelINS_13Kernel_traitsIffffjLj30720ELj4ELj1ELj8ELj8ENS_18Kernel_traits_baseILj30720EffffjLj256EEEEEEEvNS_9BwdParamsE --------------------------
	.section	.text._ZN10layer_norm13ln_bwd_kernelINS_13Kernel_traitsIffffjLj30720ELj4ELj1ELj8ELj8ENS_18Kernel_traits_baseILj30720EffffjLj256EEEEEEEvNS_9BwdParamsE,"ax",@progbits
	.align	128
        .global         _ZN10layer_norm13ln_bwd_kernelINS_13Kernel_traitsIffffjLj30720ELj4ELj1ELj8ELj8ENS_18Kernel_traits_baseILj30720EffffjLj256EEEEEEEvNS_9BwdParamsE
        .type           _ZN10layer_norm13ln_bwd_kernelINS_13Kernel_traitsIffffjLj30720ELj4ELj1ELj8ELj8ENS_18Kernel_traits_baseILj30720EffffjLj256EEEEEEEvNS_9BwdParamsE,@function
        .size           _ZN10layer_norm13ln_bwd_kernelINS_13Kernel_traitsIffffjLj30720ELj4ELj1ELj8ELj8ENS_18Kernel_traits_baseILj30720EffffjLj256EEEEEEEvNS_9BwdParamsE,(.L_x_3026 - _ZN10layer_norm13ln_bwd_kernelINS_13Kernel_traitsIffffjLj30720ELj4ELj1ELj8ELj8ENS_18Kernel_traits_baseILj30720EffffjLj256EEEEEEEvNS_9BwdParamsE)
        .other          _ZN10layer_norm13ln_bwd_kernelINS_13Kernel_traitsIffffjLj30720ELj4ELj1ELj8ELj8ENS_18Kernel_traits_baseILj30720EffffjLj256EEEEEEEvNS_9BwdParamsE,@"STO_CUDA_ENTRY STV_DEFAULT"
_ZN10layer_norm13ln_bwd_kernelINS_13Kernel_traitsIffffjLj30720ELj4ELj1ELj8ELj8ENS_18Kernel_traits_baseILj30720EffffjLj256EEEEEEEvNS_9BwdParamsE:
.text._ZN10layer_norm13ln_bwd_kernelINS_13Kernel_traitsIffffjLj30720ELj4ELj1ELj8ELj8ENS_18Kernel_traits_baseILj30720EffffjLj256EEEEEEEvNS_9BwdParamsE:
[----:B------:R-:W-:Y:S01]  /*0000*/  LDC R1, c[0x0][0x37c] ;  /* 0x0000df00ff017b82 */ /* 0x000fe20000000800 */
[----:B------:R-:W0:Y:S01]  /*0010*/  S2R R230, SR_TID.X ;  /* 0x0000000000e67919 */ /* 0x000e220000002100 */
[----:B------:R-:W1:Y:S06]  /*0020*/  LDCU.64 UR6, c[0x0][0x398] ;  /* 0x00007300ff0677ac */ /* 0x000e6c0008000a00 */
[----:B------:R-:W2:Y:S01]  /*0030*/  S2UR UR8, SR_CTAID.X ;  /* 0x00000000000879c3 */ /* 0x000ea20000002500 */
[----:B------:R-:W3:Y:S01]  /*0040*/  LDCU.64 UR4, c[0x0][0x358] ;  /* 0x00006b00ff0477ac */ /* 0x000ee20008000a00 */
[----:B-1----:R-:W-:-:S04]  /*0050*/  UISETP.NE.U32.AND UP0, UPT, UR6, URZ, UPT ;  /* 0x000000ff0600728c */ /* 0x002fc8000bf05070 */
[----:B------:R-:W-:Y:S01]  /*0060*/  UISETP.NE.AND.EX UP0, UPT, UR7, URZ, UPT, UP0 ;  /* 0x000000ff0700728c */ /* 0x000fe2000bf05300 */
[----:B--2---:R-:W-:-:S04]  /*0070*/  MOV R201, UR8 ;  /* 0x0000000800c97c02 */ /* 0x004fc80008000f00 */
[----:B------:R-:W-:Y:S02]  /*0080*/  SHF.L.U32 R199, R201, 0x8, RZ ;  /* 0x00000008c9c77819 */ /* 0x000fe400000006ff */
[----:B0-----:R-:W-:Y:S02]  /*0090*/  LOP3.LUT R230, R230, 0xff, RZ, 0xc0, !PT ;  /* 0x000000ffe6e67812 */ /* 0x001fe400078ec0ff */
[----:B------:R-:W-:Y:S02]  /*00a0*/  SHF.R.U32.HI R202, RZ, 0x2, R201 ;  /* 0x00000002ffca7819 */ /* 0x000fe400000116c9 */
[----:B------:R-:W-:Y:S01]  /*00b0*/  LOP3.LUT R199, R230, 0x300, R199, 0xf8, !PT ;  /* 0x00000300e6c77812 */ /* 0x000fe200078ef8c7 */
[----:B---3--:R-:W-:Y:S06]  /*00c0*/  BRA.U !UP0, `(.L_x_565) ;  /* 0x00000001088c7547 */ /* 0x008fec000b800000 */
        /* <DEDUP_REMOVED lines=35> */
.L_x_565:
[----:B------:R-:W0:Y:S02]  /*0300*/  LDC.64 R2, c[0x0][0x3b0] ;  /* 0x0000ec00ff027b82 */ /* 0x000e240000000a00 */
[----:B0-----:R-:W-:-:S05]  /*0310*/  IMAD.WIDE.U32 R2, R199, 0x8, R2 ;  /* 0x00000008c7027825 */ /* 0x001fca00078e0002 */
        /* <DEDUP_REMOVED lines=15> */
.L_x_566:
        /* <DEDUP_REMOVED lines=14> */
[----:B--2---:R-:W-:Y:S02]  /*04f0*/  CS2R R4, SRZ ;  /* 0x0000000000047805 */ /* 0x004fe4000001ff00 */
[----:B0-----:R-:W-:Y:S02]  /*0500*/  CS2R R2, SRZ ;  /* 0x0000000000027805 */ /* 0x001fe4000001ff00 */
        /* <DEDUP_REMOVED lines=20> */
[----:B------:R-:W-:Y:S02]  /*0650*/  CS2R R196, SRZ ;  /* 0x0000000000c47805 */ /* 0x000fe4000001ff00 */
[----:B------:R-:W-:Y:S02]  /*0660*/  CS2R R194, SRZ ;  /* 0x0000000000c27805 */ /* 0x000fe4000001ff00 */
        /* <DEDUP_REMOVED lines=28> */
.L_x_578:
[----:B--2---:R-:W0:Y:S01]  /*0830*/  LDC.64 R2, c[0x0][0x398] ;  /* 0x0000e600ff027b82 */ /* 0x004e220000000a00 */
        /* <DEDUP_REMOVED lines=21> */
[----:B------:R-:W5:Y:S01]  /*0990*/  LDG.E.64 R160, desc[UR4][R160.64] ;  /* 0x00000004a0a07981 */ /* 0x000f62000c1e1b00 */
[C---:B------:R-:W-:Y:S01]  /*09a0*/  IADD3 R13, PT, PT, R17.reuse, 0x1000, RZ ;  /* 0x00001000110d7810 */ /* 0x040fe20007ffe0ff */
[--C-:B------:R-:W-:Y:S01]  /*09b0*/  IMAD.WIDE.U32 R158, R16, 0x8, R64.reuse ;  /* 0x00000008109e7825 */ /* 0x100fe200078e0040 */
[C---:B------:R-:W-:Y:S01]  /*09c0*/  IADD3 R12, PT, PT, R17.reuse, 0x1400, RZ ;  /* 0x00001400110c7810 */ /* 0x040fe20007ffe0ff */
[----:B------:R-:W5:Y:S01]  /*09d0*/  LDG.E.64 R190, desc[UR4][R190.64] ;  /* 0x00000004bebe7981 */ /* 0x000f62000c1e1b00 */
[----:B------:R-:W-:Y:S01]  /*09e0*/  IADD3 R11, PT, PT, R17, 0x1800, RZ ;  /* 0x00001800110b7810 */ /* 0x000fe20007ffe0ff */
[--C-:B------:R-:W-:Y:S01]  /*09f0*/  IMAD.WIDE.U32 R156, R15, 0x8, R64.reuse ;  /* 0x000000080f9c7825 */ /* 0x100fe200078e0040 */
        /* <DEDUP_REMOVED lines=10> */
[C---:B0-----:R-:W-:Y:S01]  /*0aa0*/  IADD3 R5, PT, PT, R17.reuse, 0x3000, RZ ;  /* 0x0000300011057810 */ /* 0x041fe20007ffe0ff */
[--C-:B------:R-:W-:Y:S01]  /*0ab0*/  IMAD.WIDE.U32 R150, R12, 0x8, R64.reuse ;  /* 0x000000080c967825 */ /* 0x100fe200078e0040 */
[C---:B------:R-:W-:Y:S01]  /*0ac0*/  IADD3 R4, PT, PT, R17.reuse, 0x3400, RZ ;  /* 0x0000340011047810 */ /* 0x040fe20007ffe0ff */
[----:B------:R-:W5:Y:S01]  /*0ad0*/  LDG.E.64 R152, desc[UR4][R152.64] ;  /* 0x0000000498987981 */ /* 0x000f62000c1e1b00 */
[----:B------:R-:W-:Y:S01]  /*0ae0*/  IADD3 R2, PT, PT, R17, 0x3800, RZ ;  /* 0x0000380011027810 */ /* 0x000fe20007ffe0ff */
        /* <DEDUP_REMOVED lines=40> */
[----:B------:R-:W-:Y:S02]  /*0d70*/  IMAD.WIDE.U32 R168, R4, 0x8, R170 ;  /* 0x0000000804a87825 */ /* 0x000fe400078e00aa */
[----:B------:R-:W5:Y:S02]  /*0d80*/  LDG.E.64 R166, desc[UR4][R166.64] ;  /* 0x00000004a6a67981 */ /* 0x000f64000c1e1b00 */
[----:B------:R-:W-:-:S02]  /*0d90*/  IMAD.WIDE.U32 R64, R2, 0x8, R64 ;  /* 0x0000000802407825 */ /* 0x000fc400078e0040 */
[----:B------:R-:W5:Y:S02]  /*0da0*/  LDG.E.64 R168, desc[UR4][R168.64] ;  /* 0x00000004a8a87981 */ /* 0x000f64000c1e1b00 */
[----:B------:R-:W-:Y:S02]  /*0db0*/  IMAD.WIDE.U32 R170, R2, 0x8, R170 ;  /* 0x0000000802aa7825 */ /* 0x000fe400078e00aa */
[----:B------:R-:W5:Y:S04]  /*0dc0*/  LDG.E.64 R64, desc[UR4][R64.64] ;  /* 0x0000000440407981 */ /* 0x000f68000c1e1b00 */
[----:B------:R-:W5:Y:S01]  /*0dd0*/  LDG.E.64 R170, desc[UR4][R170.64] ;  /* 0x00000004aaaa7981 */ /* 0x000f62000c1e1b00 */
[----:B------:R-:W-:Y:S05]  /*0de0*/  BRA `(.L_x_569) ;  /* 0x0000000400487947 */ /* 0x000fea0003800000 */
.L_x_568:
        /* <DEDUP_REMOVED lines=81> */
[----:B------:R-:W5:Y:S02]  /*1300*/  LDG.E.64 R170, desc[UR4][R170.64] ;  /* 0x00000004aaaa7981 */ /* 0x000f64000c1e1b00 */
.L_x_569:
        /* <DEDUP_REMOVED lines=33> */
[----:B------:R-:W-:Y:S01]  /*1520*/  FMUL.FTZ R190, R161, R147 ;  /* 0x00000093a1be7220 */ /* 0x000fe20000410000 */
[----:B------:R-:W-:Y:S01]  /*1530*/  FMUL.FTZ R191, R18, R191 ;  /* 0x000000bf12bf7220 */ /* 0x000fe20000410000 */
[----:B------:R-:W-:Y:S01]  /*1540*/  FADD.FTZ R163, RZ, R0 ;  /* 0x00000000ffa37221 */ /* 0x000fe20000010000 */
[----:B------:R-:W-:Y:S01]  /*1550*/  FFMA.FTZ R162, R3, R0, RZ ;  /* 0x0000000003a27223 */ /* 0x000fe200000100ff */
        /* <DEDUP_REMOVED lines=115> */
.L_x_570:
        /* <DEDUP_REMOVED lines=29> */
[----:B------:R-:W-:-:S03]  /*1e60*/  FADD.FTZ R171, -R89, R171 ;  /* 0x000000ab59ab7221 */ /* 0x000fc60000010100 */
[----:B------:R-:W1:Y:S01]  /*1e70*/  MUFU.RCP R209, R143 ;  /* 0x0000008f00d17308 */ /* 0x000e620000001000 */
[----:B--2---:R-:W-:-:S07]  /*1e80*/  FMUL.FTZ R175, R173, R208 ;  /* 0x000000d0adaf7220 */ /* 0x004fce0000410000 */
[----:B------:R-:W2:Y:S01]  /*1e90*/  MUFU.RCP R211, R140 ;  /* 0x0000008c00d37308 */ /* 0x000ea20000001000 */
[----:B0-----:R-:W-:-:S07]  /*1ea0*/  FMUL.FTZ R176, R174, R207 ;  /* 0x000000cfaeb07220 */ /* 0x001fce0000410000 */
[----:B------:R-:W0:Y:S01]  /*1eb0*/  MUFU.RCP R210, R141 ;  /* 0x0000008d00d27308 */ /* 0x000e220000001000 */
[----:B-1----:R-:W-:Y:S01]  /*1ec0*/  FMUL.FTZ R173, R190, R209 ;  /* 0x000000d1bead7220 */ /* 0x002fe20000410000 */
[----:B------:R-:W-:-:S06]  /*1ed0*/  FADD.FTZ R190, -R109, R179 ;  /* 0x000000b36dbe7221 */ /* 0x000fcc0000010100 */
[----:B------:R-:W1:Y:S01]  /*1ee0*/  MUFU.RCP R215, R139 ;  /* 0x0000008b00d77308 */ /* 0x000e620000001000 */
[----:B--2---:R-:W-:Y:S01]  /*1ef0*/  FMUL.FTZ R174, R204, R211 ;  /* 0x000000d3ccae7220 */ /* 0x004fe20000410000 */
[----:B------:R-:W-:-:S06]  /*1f00*/  FADD.FTZ R204, -R106, R180 ;  /* 0x000000b46acc7221 */ /* 0x000fcc0000010100 */
        /* <DEDUP_REMOVED lines=9> */
[----:B0-----:R-:W-:Y:S01]  /*1fa0*/  FMUL.FTZ R185, R190, R203 ;  /* 0x000000cbbeb97220 */ /* 0x001fe20000410000 */
[----:B------:R-:W-:-:S06]  /*1fb0*/  FADD.FTZ R190, -R99, R189 ;  /* 0x000000bd63be7221 */ /* 0x000fcc0000010100 */
[----:B------:R-:W0:Y:S01]  /*1fc0*/  MUFU.RCP R207, R128 ;  /* 0x0000008000cf7308 */ /* 0x000e220000001000 */
[----:B-1----:R-:W-:Y:S01]  /*1fd0*/  FMUL.FTZ R186, R205, R0 ;  /* 0x00000000cdba7220 */ /* 0x002fe20000410000 */
[----:B------:R-:W-:Y:S01]  /*1fe0*/  FMUL.FTZ R0, R160, R146 ;  /* 0x00000092a0007220 */ /* 0x000fe20000410000 */
[----:B------:R-:W-:-:S03]  /*1ff0*/  FMUL.FTZ R205, R158, R144 ;  /* 0x000000909ecd7220 */ /* 0x000fc60000410000 */
[----:B------:R-:W-:Y:S02]  /*2000*/  FFMA.FTZ R203, R0, R3, RZ ;  /* 0x0000000300cb7223 */ /* 0x000fe400000100ff */
[----:B------:R-:W1:Y:S01]  /*2010*/  MUFU.RCP R209, R129 ;  /* 0x0000008100d17308 */ /* 0x000e620000001000 */
[----:B--2---:R-:W-:-:S07]  /*2020*/  FMUL.FTZ R189, R187, R206 ;  /* 0x000000cebbbd7220 */ /* 0x004fce0000410000 */
[----:B------:R-:W2:Y:S01]  /*2030*/  MUFU.RCP R213, R138 ;  /* 0x0000008a00d57308 */ /* 0x000ea20000001000 */
[----:B0-----:R-:W-:Y:S01]  /*2040*/  FMUL.FTZ R188, R188, R207 ;  /* 0x000000cfbcbc7220 */ /* 0x001fe20000410000 */
[----:B------:R-:W-:-:S06]  /*2050*/  FADD.FTZ R207, RZ, R0 ;  /* 0x00000000ffcf7221 */ /* 0x000fcc0000010000 */
[----:B------:R-:W0:Y:S01]  /*2060*/  MUFU.RCP R217, R136 ;  /* 0x0000008800d97308 */ /* 0x000e220000001000 */
[----:B-1----:R-:W-:Y:S01]  /*2070*/  FMUL.FTZ R187, R190, R209 ;  /* 0x000000d1bebb7220 */ /* 0x002fe20000410000 */
[----:B------:R-:W-:-:S04]  /*2080*/  FMUL.FTZ R190, R161, R147 ;  /* 0x00000093a1be7220 */ /* 0x000fc80000410000 */
[----:B------:R-:W-:Y:S02]  /*2090*/  FADD.FTZ R208, R207, R190 ;  /* 0x000000becfd07221 */ /* 0x000fe40000010000 */
[----:B------:R-:W1:Y:S01]  /*20a0*/  MUFU.RCP R211, R126 ;  /* 0x0000007e00d37308 */ /* 0x000e620000001000 */
[----:B------:R-:W-:Y:S01]  /*20b0*/  FFMA.FTZ R206, R190, R191, R203 ;  /* 0x000000bfbece7223 */ /* 0x000fe200000100cb */
[----:B--2---:R-:W-:Y:S01]  /*20c0*/  FMUL.FTZ R180, R178, R213 ;  /* 0x000000d5b2b47220 */ /* 0x004fe20000410000 */
[----:B------:R-:W-:Y:S01]  /*20d0*/  FADD.FTZ R209, R208, R205 ;  /* 0x000000cdd0d17221 */ /* 0x000fe20000010000 */
[----:B------:R-:W-:Y:S01]  /*20e0*/  FMUL.FTZ R203, R156, R142 ;  /* 0x0000008e9ccb7220 */ /* 0x000fe20000410000 */
[----:B------:R-:W-:Y:S01]  /*20f0*/  FFMA.FTZ R207, R205, R172, R206 ;  /* 0x000000accdcf7223 */ /* 0x000fe200000100ce */
[----:B------:R-:W-:Y:S02]  /*2100*/  FMUL.FTZ R208, R157, R143 ;  /* 0x0000008f9dd07220 */ /* 0x000fe40000410000 */
[----:B------:R-:W2:Y:S01]  /*2110*/  MUFU.RCP R212, R137 ;  /* 0x0000008900d47308 */ /* 0x000ea20000001000 */
[----:B0-----:R-:W-:-:S07]  /*2120*/  FMUL.FTZ R178, R204, R217 ;  /* 0x000000d9ccb27220 */ /* 0x001fce0000410000 */
[----:B------:R-:W0:Y:S01]  /*2130*/  MUFU.RCP R210, R127 ;  /* 0x0000007f00d27308 */ /* 0x000e220000001000 */
[----:B-1----:R-:W-:Y:S01]  /*2140*/  FMUL.FTZ R204, R162, R211 ;  /* 0x000000d3a2cc7220 */ /* 0x002fe20000410000 */
[----:B------:R-:W-:-:S04]  /*2150*/  FMUL.FTZ R162, R159, R145 ;  /* 0x000000919fa27220 */ /* 0x000fc80000410000 */
[----:B------:R-:W-:Y:S02]  /*2160*/  FFMA.FTZ R206, R162, R175, R207 ;  /* 0x000000afa2ce7223 */ /* 0x000fe400000100cf */
[----:B------:R-:W1:Y:S01]  /*2170*/  MUFU.RCP R214, R135 ;  /* 0x0000008700d67308 */ /* 0x000e620000001000 */
[----:B--2---:R-:W-:Y:S01]  /*2180*/  FMUL.FTZ R181, R181, R212 ;  /* 0x000000d4b5b57220 */ /* 0x004fe20000410000 */
[----:B------:R-:W-:Y:S01]  /*2190*/  FADD.FTZ R212, R209, R162 ;  /* 0x000000a2d1d47221 */ /* 0x000fe20000010000 */
[----:B------:R-:W-:Y:S01]  /*21a0*/  FFMA.FTZ R209, R203, R176, R206 ;  /* 0x000000b0cbd17223 */ /* 0x000fe200000100ce */
[----:B------:R-:W-:Y:S02]  /*21b0*/  FMUL.FTZ R206, R155, R141 ;  /* 0x0000008d9bce7220 */ /* 0x000fe40000410000 */
[----:B------:R-:W-:Y:S02]  /*21c0*/  FADD.FTZ R211, R212, R203 ;  /* 0x000000cbd4d37221 */ /* 0x000fe40000010000 */
[----:B------:R-:W2:Y:S01]  /*21d0*/  MUFU.RCP R213, R124 ;  /* 0x0000007c00d57308 */ /* 0x000ea20000001000 */
[----:B0-----:R-:W-:Y:S01]  /*21e0*/  FMUL.FTZ R207, R163, R210 ;  /* 0x000000d2a3cf7220 */ /* 0x001fe20000410000 */
[----:B------:R-:W-:Y:S01]  /*21f0*/  FMUL.FTZ R163, R154, R140 ;  /* 0x0000008c9aa37220 */ /* 0x000fe20000410000 */
[----:B------:R-:W-:Y:S01]  /*2200*/  FADD.FTZ R212, R211, R208 ;  /* 0x000000d0d3d47221 */ /* 0x000fe20000010000 */
[----:B------:R-:W-:Y:S01]  /*2210*/  FFMA.FTZ R210, R208, R173, R209 ;  /* 0x000000add0d27223 */ /* 0x000fe200000100d1 */
[----:B------:R-:W-:-:S03]  /*2220*/  FMUL.FTZ R211, R152, R138 ;  /* 0x0000008a98d37220 */ /* 0x000fc60000410000 */
[----:B------:R-:W0:Y:S01]  /*2230*/  MUFU.RCP R219, R134 ;  /* 0x0000008600db7308 */ /* 0x000e220000001000 */
[----:B------:R-:W-:Y:S01]  /*2240*/  FADD.FTZ R215, R212, R163 ;  /* 0x000000a3d4d77221 */ /* 0x000fe20000010000 */
[----:B------:R-:W-:Y:S01]  /*2250*/  FFMA.FTZ R209, R163, R174, R210 ;  /* 0x000000aea3d17223 */ /* 0x000fe200000100d2 */
[----:B-1----:R-:W-:Y:S01]  /*2260*/  FMUL.FTZ R183, R183, R214 ;  /* 0x000000d6b7b77220 */ /* 0x002fe20000410000 */
[----:B------:R-:W-:Y:S01]  /*2270*/  FMUL.FTZ R210, R153, R139 ;  /* 0x0000008b99d27220 */ /* 0x000fe20000410000 */
[----:B------:R-:W-:Y:S01]  /*2280*/  FADD.FTZ R214, R215, R206 ;  /* 0x000000ced7d67221 */ /* 0x000fe20000010000 */
[----:B------:R-:W-:Y:S01]  /*2290*/  FFMA.FTZ R212, R206, R179, R209 ;  /* 0x000000b3ced47223 */ /* 0x000fe200000100d1 */
[----:B------:R-:W-:Y:S01]  /*22a0*/  FMUL.FTZ R209, R150, R136 ;  /* 0x0000008896d17220 */ /* 0x000fe20000410000 */
[----:B------:R-:W1:Y:S01]  /*22b0*/  MUFU.RCP R216, R125 ;  /* 0x0000007d00d87308 */ /* 0x000e620000001000 */
[----:B------:R-:W-:Y:S01]  /*22c0*/  FADD.FTZ R215, R214, R211 ;  /* 0x000000d3d6d77221 */ /* 0x000fe20000010000 */
[----:B--2---:R-:W-:Y:S01]  /*22d0*/  FMUL.FTZ R164, R164, R213 ;  /* 0x000000d5a4a47220 */ /* 0x004fe20000410000 */
[----:B------:R-:W-:Y:S01]  /*22e0*/  FFMA.FTZ R213, R211, R180, R212 ;  /* 0x000000b4d3d57223 */ /* 0x000fe200000100d4 */
[----:B------:R-:W-:Y:S01]  /*22f0*/  FMUL.FTZ R214, R151, R137 ;  /* 0x0000008997d67220 */ /* 0x000fe20000410000 */
[----:B------:R-:W-:-:S02]  /*2300*/  FADD.FTZ R218, R215, R210 ;  /* 0x000000d2d7da7221 */ /* 0x000fc40000010000 */
[----:B------:R-:W-:Y:S01]  /*2310*/  FFMA.FTZ R212, R210, R177, R213 ;  /* 0x000000b1d2d47223 */ /* 0x000fe200000100d5 */
[----:B------:R-:W2:Y:S01]  /*2320*/  MUFU.RCP R221, R132 ;  /* 0x0000008400dd7308 */ /* 0x000ea20000001000 */
[----:B------:R-:W-:Y:S01]  /*2330*/  FADD.FTZ R217, R218, R209 ;  /* 0x000000d1dad97221 */ /* 0x000fe20000010000 */
[----:B0-----:R-:W-:Y:S01]  /*2340*/  FMUL.FTZ R182, R182, R219 ;  /* 0x000000dbb6b67220 */ /* 0x001fe20000410000 */
[----:B------:R-:W-:Y:S01]  /*2350*/  FFMA.FTZ R215, R209, R178, R212 ;  /* 0x000000b2d1d77223 */ /* 0x000fe200000100d4 */
[----:B------:R-:W-:Y:S01]  /*2360*/  FMUL.FTZ R213, R148, R134 ;  /* 0x0000008694d57220 */ /* 0x000fe20000410000 */
[----:B------:R-:W-:Y:S01]  /*2370*/  FADD.FTZ R218, R217, R214 ;  /* 0x000000d6d9da7221 */ /* 0x000fe20000010000 */
[----:B------:R-:W-:Y:S01]  /*2380*/  FMUL.FTZ R212, R149, R135 ;  /* 0x0000008795d47220 */ /* 0x000fe20000410000 */
[----:B------:R-:W-:Y:S01]  /*2390*/  FMUL.FTZ R217, R78, R132 ;  /* 0x000000844ed97220 */ /* 0x000fe20000410000 */
[----:B------:R-:W0:Y:S01]  /*23a0*/  MUFU.RCP R219, R122 ;  /* 0x0000007a00db7308 */ /* 0x000e220000001000 */
[----:B-1----:R-:W-:Y:S01]  /*23b0*/  FMUL.FTZ R165, R165, R216 ;  /* 0x000000d8a5a57220 */ /* 0x002fe20000410000 */
[----:B------:R-:W-:-:S04]  /*23c0*/  FFMA.FTZ R216, R214, R181, R215 ;  /* 0x000000b5d6d87223 */ /* 0x000fc800000100d7 */
[----:B------:R-:W-:Y:S02]  /*23d0*/  FFMA.FTZ R215, R213, R182, R216 ;  /* 0x000000b6d5d77223 */ /* 0x000fe400000100d8 */
        /* <DEDUP_REMOVED lines=9> */
[----:B------:R-:W-:Y:S01]  /*2470*/  FADD.FTZ R221, R220, R217 ;  /* 0x000000d9dcdd7221 */ /* 0x000fe20000010000 */
[----:B------:R-:W-:Y:S01]  /*2480*/  FFMA.FTZ R219, R217, R184, R218 ;  /* 0x000000b8d9db7223 */ /* 0x000fe200000100da */
[----:B------:R-:W-:Y:S02]  /*2490*/  FMUL.FTZ R218, R77, R131 ;  /* 0x000000834dda7220 */ /* 0x000fe40000410000 */
[----:B------:R-:W-:Y:S01]  /*24a0*/  FADD.FTZ R224, R221, R216 ;  /* 0x000000d8dde07221 */ /* 0x000fe20000010000 */
[----:B------:R-:W-:Y:S01]  /*24b0*/  FFMA.FTZ R220, R216, R185, R219 ;  /* 0x000000b9d8dc7223 */ /* 0x000fe200000100db */
[----:B------:R-:W-:Y:S01]  /*24c0*/  MUFU.RCP R230, R121 ;  /* 0x0000007900e67308 */ /* 0x000fe20000001000 */
[----:B-1----:R-:W-:Y:S01]  /*24d0*/  FMUL.FTZ R219, R167, R222 ;  /* 0x000000dea7db7220 */ /* 0x002fe20000410000 */
[----:B------:R-:W-:Y:S01]  /*24e0*/  FADD.FTZ R223, R224, R215 ;  /* 0x000000d7e0df7221 */ /* 0x000fe20000010000 */
[----:B------:R-:W-:Y:S01]  /*24f0*/  FFMA.FTZ R221, R215, R186, R220 ;  /* 0x000000bad7dd7223 */ /* 0x000fe200000100dc */
[----:B------:R-:W-:Y:S01]  /*2500*/  FMUL.FTZ R167, R74, R128 ;  /* 0x000000804aa77220 */ /* 0x000fe20000410000 */
[----:B------:R-:W-:Y:S01]  /*2510*/  FMUL.FTZ R220, R75, R129 ;  /* 0x000000814bdc7220 */ /* 0x000fe20000410000 */
[----:B------:R-:W-:Y:S01]  /*2520*/  FADD.FTZ R224, R223, R218 ;  /* 0x000000dadfe07221 */ /* 0x000fe20000010000 */
        /* <DEDUP_REMOVED lines=9> */
[----:B------:R-:W-:Y:S01]  /*25c0*/  FMUL.FTZ R221, R70, R124 ;  /* 0x0000007c46dd7220 */ /* 0x000fe20000410000 */
[----:B------:R-:W1:Y:S01]  /*25d0*/  MUFU.RCP R232, R119 ;  /* 0x0000007700e87308 */ /* 0x000e620000001000 */
[----:B------:R-:W-:Y:S01]  /*25e0*/  FADD.FTZ R227, R226, R223 ;  /* 0x000000dfe2e37221 */ /* 0x000fe20000010000 */
[----:B------:R-:W-:Y:S01]  /*25f0*/  FFMA.FTZ R225, R223, R204, R224 ;  /* 0x000000ccdfe17223 */ /* 0x000fe200000100e0 */
[----:B------:R-:W-:-:S02]  /*2600*/  FMUL.FTZ R226, R71, R125 ;  /* 0x0000007d47e27220 */ /* 0x000fc40000410000 */
[----:B------:R-:W-:Y:S01]  /*2610*/  FADD.FTZ R228, R227, R168 ;  /* 0x000000a8e3e47221 */ /* 0x000fe20000010000 */
[----:B------:R-:W-:Y:S01]  /*2620*/  FFMA.FTZ R224, R168, R207, R225 ;  /* 0x000000cfa8e07223 */ /* 0x000fe200000100e1 */
[----:B------:R-:W-:Y:S01]  /*2630*/  FADD.FTZ R227, -R91, R169 ;  /* 0x000000a95be37221 */ /* 0x000fe20000010100 */
[----:B------:R-:W-:Y:S01]  /*2640*/  FMUL.FTZ R225, R68, R122 ;  /* 0x0000007a44e17220 */ /* 0x000fe20000410000 */
[----:B------:R-:W-:Y:S01]  /*2650*/  FADD.FTZ R229, R228, R221 ;  /* 0x000000dde4e57221 */ /* 0x000fe20000010000 */
[----:B------:R-:W-:Y:S01]  /*2660*/  FFMA.FTZ R169, R221, R164, R224 ;  /* 0x000000a4dda97223 */ /* 0x000fe200000100e0 */
[----:B------:R-:W-:Y:S01]  /*2670*/  FMUL.FTZ R224, R69, R123 ;  /* 0x0000007b45e07220 */ /* 0x000fe20000410000 */
[----:B0-----:R-:W-:Y:S01]  /*2680*/  FMUL.FTZ R170, R170, R231 ;  /* 0x000000e7aaaa7220 */ /* 0x001fe20000410000 */
        /* <DEDUP_REMOVED lines=11> */
[----:B------:R-:W-:-:S03]  /*2740*/  FFMA.FTZ R229, R227, R222, R230 ;  /* 0x000000dee3e57223 */ /* 0x000fc600000100e6 */
[----:B------:R-:W-:Y:S01]  /*2750*/  FADD.FTZ R234, R233, R228 ;  /* 0x000000e4e9ea7221 */ /* 0x000fe20000010000 */
[----:B------:R-:W-:Y:S01]  /*2760*/  FFMA.FTZ R230, R228, R169, R229 ;  /* 0x000000a9e4e67223 */ /* 0x000fe200000100e5 */
[----:B-1----:R-:W-:Y:S01]  /*2770*/  FMUL.FTZ R229, R171, R232 ;  /* 0x000000e8abe57220 */ /* 0x002fe20000410000 */
[----:B------:R-:W-:Y:S01]  /*2780*/  FMUL.FTZ R171, R65, R119 ;  /* 0x0000007741ab7220 */ /* 0x000fe20000410000 */
[----:B------:R-:W-:Y:S01]  /*2790*/  FADD.FTZ R234, R234, R231 ;  /* 0x000000e7eaea7221 */ /* 0x000fe20000010000 */
[----:B------:R-:W-:-:S03]  /*27a0*/  FFMA.FTZ R230, R231, R170, R230 ;  /* 0x000000aae7e67223 */ /* 0x000fc600000100e6 */
[----:B------:R-:W-:Y:S01]  /*27b0*/  FADD.FTZ R232, R234, R171 ;  /* 0x000000abeae87221 */ /* 0x000fe20000010000 */
[----:B------:R-:W-:-:S07]  /*27c0*/  FFMA.FTZ R230, R171, R229, R230 ;  /* 0x000000e5abe67223 */ /* 0x000fce00000100e6 */
.L_x_571:
        /* <DEDUP_REMOVED lines=13> */
[----:B------:R-:W2:Y:S01]  /*28a0*/  LDC R149, c[0x0][0x380] ;  /* 0x0000e000ff957b82 */ /* 0x000ea20000000800 */
        /* <DEDUP_REMOVED lines=23> */
[----:B------:R-:W3:Y:S01]  /*2a20*/  S2R R230, SR_TID.X ;  /* 0x0000000000e67919 */ /* 0x000ee20000002100 */
        /* <DEDUP_REMOVED lines=31> */
[C---:B---3--:R-:W-:Y:S01]  /*2c20*/  LOP3.LUT P2, RZ, R230.reuse, 0x1f, RZ, 0xc0, !PT ;  /* 0x0000001fe6ff7812 */ /* 0x048fe2000784c0ff */
[----:B------:R-:W-:Y:S01]  /*2c30*/  FFMA.FTZ R22, R191, R161, R22 ;  /* 0x000000a1bf167223 */ /* 0x000fe20000010016 */
[C---:B------:R-:W-:Y:S01]  /*2c40*/  LOP3.LUT R68, R230.reuse, 0x1f, RZ, 0xc0, !PT ;  /* 0x0000001fe6447812 */ /* 0x040fe200078ec0ff */
[----:B------:R-:W-:Y:S01]  /*2c50*/  FADD.FTZ R200, R161, R200 ;  /* 0x000000c8a1c87221 */ /* 0x000fe20000010000 */
[----:B------:R-:W-:Y:S01]  /*2c60*/  ISETP.NE.AND P3, PT, R230, RZ, PT ;  /* 0x000000ffe600720c */ /* 0x000fe20003f65270 */
[----:B------:R-:W-:Y:S01]  /*2c70*/  FFMA.FTZ R20, R3, R160, R20 ;  /* 0x000000a003147223 */ /* 0x000fe20000010014 */
[----:B------:R-:W-:Y:S01]  /*2c80*/  ISETP.GT.U32.AND P0, PT, R68, 0x3, PT ;  /* 0x000000034400780c */ /* 0x000fe20003f04070 */
        /* <DEDUP_REMOVED lines=11> */
[----:B--2---:R-:W-:Y:S06]  /*2d40*/  @P2 BRA `(.L_x_573) ;  /* 0x0000000000202947 */ /* 0x004fec0003800000 */
        /* <DEDUP_REMOVED lines=8> */
.L_x_573:
[----:B------:R-:W-:Y:S05]  /*2dd0*/  BSYNC.RECONVERGENT B0 ;  /* 0x0000000000007941 */ /* 0x000fea0003800200 */
.L_x_572:
        /* <DEDUP_REMOVED lines=36> */
.L_x_575:
[----:B------:R-:W-:Y:S05]  /*3020*/  BSYNC.RECONVERGENT B0 ;  /* 0x0000000000007941 */ /* 0x000fea0003800200 */
.L_x_574:
        /* <DEDUP_REMOVED lines=32> */
.L_x_577:
[----:B0-----:R-:W2:Y:S04]  /*3230*/  LDG.E.STRONG.GPU R66, desc[UR4][R64.64] ;  /* 0x0000000440427981 */ /* 0x001ea8000c1ef900 */
[----:B--2---:R-:W-:Y:S01]  /*3240*/  CCTL.IVALL ;  /* 0x00000000ff00798f */ /* 0x004fe20002000000 */
[----:B------:R-:W-:Y:S05]  /*3250*/  YIELD ;  /* 0x0000000000007946 */ /* 0x000fea0003800000 */
[----:B------:R-:W-:-:S13]  /*3260*/  ISETP.NE.AND P2, PT, R66, R71, PT ;  /* 0x000000474200720c */ /* 0x000fda0003f45270 */
[----:B------:R-:W-:Y:S05]  /*3270*/  @P2 BRA `(.L_x_577) ;  /* 0xfffffffc00ec2947 */ /* 0x000fea000383ffff */
.L_x_576:
        /* <DEDUP_REMOVED lines=14> */
[----:B------:R-:W-:-:S04]  /*3360*/  @!P0 IADD3 R66, P2, PT, R66, R69, RZ ;  /* 0x0000004542428210 */ /* 0x000fc80007f5e0ff */
[----:B------:R-:W-:Y:S02]  /*3370*/  @!P0 IADD3.X R67, PT, PT, RZ, R65, RZ, P2, !PT ;  /* 0x00000041ff438210 */ /* 0x000fe400017fe4ff */
[----:B------:R-:W-:-:S06]  /*3380*/  CS2R R64, SRZ ;  /* 0x0000000000407805 */ /* 0x000fcc000001ff00 */
        /* <DEDUP_REMOVED lines=108> */
[----:B------:R-:W-:Y:S01]  /*3a50*/  FADD.FTZ R231, -R170, R231 ;  /* 0x000000e7aae77221 */ /* 0x000fe20000010100 */
[----:B------:R-:W-:-:S04]  /*3a60*/  IMAD.WIDE.U32 R8, R8, 0x8, R64 ;  /* 0x0000000808087825 */ /* 0x000fc800078e0040 */
[----:B------:R-:W-:-:S04]  /*3a70*/  IMAD.WIDE.U32 R6, R6, 0x8, R64 ;  /* 0x0000000806067825 */ /* 0x000fc800078e0040 */
[----:B------:R-:W-:-:S04]  /*3a80*/  IMAD.WIDE.U32 R4, R4, 0x8, R64 ;  /* 0x0000000804047825 */ /* 0x000fc800078e0040 */
[----:B------:R-:W-:-:S04]  /*3a90*/  IMAD.WIDE.U32 R2, R2, 0x8, R64 ;  /* 0x0000000802027825 */ /* 0x000fc800078e0040 */
[C---:B------:R-:W-:Y:S01]  /*3aa0*/  FMUL.FTZ R64, R18.reuse, R151 ;  /* 0x0000009712407220 */ /* 0x040fe20000410000 */
[C---:B------:R-:W-:Y:S01]  /*3ab0*/  FMUL.FTZ R65, R18.reuse, R153 ;  /* 0x0000009912417220 */ /* 0x040fe20000410000 */
[C---:B------:R-:W-:Y:S01]  /*3ac0*/  FMUL.FTZ R151, R18.reuse, R155 ;  /* 0x0000009b12977220 */ /* 0x040fe20000410000 */
[C---:B------:R-:W-:Y:S01]  /*3ad0*/  FMUL.FTZ R153, R18.reuse, R157 ;  /* 0x0000009d12997220 */ /* 0x040fe20000410000 */
[C---:B------:R-:W-:Y:S01]  /*3ae0*/  FMUL.FTZ R155, R18.reuse, R159 ;  /* 0x0000009f129b7220 */ /* 0x040fe20000410000 */
[C---:B------:R-:W-:Y:S01]  /*3af0*/  FMUL.FTZ R157, R18.reuse, R161 ;  /* 0x000000a1129d7220 */ /* 0x040fe20000410000 */
[----:B------:R0:W-:Y:S01]  /*3b00*/  STG.E.64 desc[UR4][R66.64], R64 ;  /* 0x0000004042007986 */ /* 0x0001e2000c101b04 */
[C---:B------:R-:W-:Y:S01]  /*3b10*/  FMUL.FTZ R159, R18.reuse, R181 ;  /* 0x000000b5129f7220 */ /* 0x040fe20000410000 */
[C---:B------:R-:W-:Y:S02]  /*3b20*/  FMUL.FTZ R161, R18.reuse, R183 ;  /* 0x000000b712a17220 */ /* 0x040fe40000410000 */
[----:B------:R1:W-:Y:S04]  /*3b30*/  STG.E.64 desc[UR4][R16.64], R150 ;  /* 0x0000009610007986 */ /* 0x0003e8000c101b04 */
[----:B------:R2:W-:Y:S04]  /*3b40*/  STG.E.64 desc[UR4][R68.64], R152 ;  /* 0x0000009844007986 */ /* 0x0005e8000c101b04 */
[----:B------:R3:W-:Y:S01]  /*3b50*/  STG.E.64 desc[UR4][R14.64], R154 ;  /* 0x0000009a0e007986 */ /* 0x0007e2000c101b04 */
[C---:B0-----:R-:W-:Y:S01]  /*3b60*/  FMUL.FTZ R64, R18.reuse, R215 ;  /* 0x000000d712407220 */ /* 0x041fe20000410000 */
[----:B------:R-:W-:-:S02]  /*3b70*/  FMUL.FTZ R65, R18, R189 ;  /* 0x000000bd12417220 */ /* 0x000fc40000410000 */
[----:B------:R-:W-:Y:S01]  /*3b80*/  STG.E.64 desc[UR4][R70.64], R156 ;  /* 0x0000009c46007986 */ /* 0x000fe2000c101b04 */
[C---:B------:R-:W-:Y:S01]  /*3b90*/  FMUL.FTZ R66, R18.reuse, R221 ;  /* 0x000000dd12427220 */ /* 0x040fe20000410000 */
[C---:B-1----:R-:W-:Y:S01]  /*3ba0*/  FMUL.FTZ R16, R18.reuse, R167 ;  /* 0x000000a712107220 */ /* 0x042fe20000410000 */
[C---:B------:R-:W-:Y:S01]  /*3bb0*/  FMUL.FTZ R17, R18.reuse, R187 ;  /* 0x000000bb12117220 */ /* 0x040fe20000410000 */
[----:B------:R0:W-:Y:S01]  /*3bc0*/  STG.E.64 desc[UR4][R12.64], R158 ;  /* 0x0000009e0c007986 */ /* 0x0001e2000c101b04 */
[C---:B------:R-:W-:Y:S01]  /*3bd0*/  FMUL.FTZ R67, R18.reuse, R165 ;  /* 0x000000a512437220 */ /* 0x040fe20000410000 */
[C---:B--2---:R-:W-:Y:S01]  /*3be0*/  FMUL.FTZ R68, R18.reuse, R225 ;  /* 0x000000e112447220 */ /* 0x044fe20000410000 */
[C---:B------:R-:W-:Y:S01]  /*3bf0*/  FMUL.FTZ R69, R18.reuse, R219 ;  /* 0x000000db12457220 */ /* 0x040fe20000410000 */
[----:B------:R-:W-:Y:S01]  /*3c00*/  STG.E.64 desc[UR4][R72.64], R160 ;  /* 0x000000a048007986 */ /* 0x000fe2000c101b04 */
[C---:B---3--:R-:W-:Y:S01]  /*3c10*/  FMUL.FTZ R14, R18.reuse, R223 ;  /* 0x000000df120e7220 */ /* 0x048fe20000410000 */
[----:B------:R-:W-:-:S02]  /*3c20*/  FMUL.FTZ R15, R18, R207 ;  /* 0x000000cf120f7220 */ /* 0x000fc40000410000 */
[----:B------:R1:W-:Y:S04]  /*3c30*/  STG.E.64 desc[UR4][R10.64], R162 ;  /* 0x000000a20a007986 */ /* 0x0003e8000c101b04 */
[----:B------:R2:W-:Y:S01]  /*3c40*/  STG.E.64 desc[UR4][R74.64], R64 ;  /* 0x000000404a007986 */ /* 0x0005e2000c101b04 */
[C---:B0-----:R-:W-:Y:S01]  /*3c50*/  FMUL.FTZ R12, R18.reuse, R227 ;  /* 0x000000e3120c7220 */ /* 0x041fe20000410000 */
[C---:B------:R-:W-:Y:S02]  /*3c60*/  FMUL.FTZ R13, R18.reuse, R169 ;  /* 0x000000a9120d7220 */ /* 0x040fe40000410000 */
[----:B------:R2:W-:Y:S04]  /*3c70*/  STG.E.64 desc[UR4][R8.64], R16 ;  /* 0x0000001008007986 */ /* 0x0005e8000c101b04 */
[----:B------:R2:W-:Y:S01]  /*3c80*/  STG.E.64 desc[UR4][R76.64], R14 ;  /* 0x0000000e4c007986 */ /* 0x0005e2000c101b04 */
[C---:B-1----:R-:W-:Y:S01]  /*3c90*/  FMUL.FTZ R10, R18.reuse, R231 ;  /* 0x000000e7120a7220 */ /* 0x042fe20000410000 */
[----:B------:R-:W-:-:S02]  /*3ca0*/  FMUL.FTZ R11, R18, R171 ;  /* 0x000000ab120b7220 */ /* 0x000fc40000410000 */
[----:B------:R2:W-:Y:S04]  /*3cb0*/  STG.E.64 desc[UR4][R6.64], R66 ;  /* 0x0000004206007986 */ /* 0x0005e8000c101b04 */
[----:B------:R2:W-:Y:S04]  /*3cc0*/  STG.E.64 desc[UR4][R78.64], R68 ;  /* 0x000000444e007986 */ /* 0x0005e8000c101b04 */
[----:B------:R2:W-:Y:S04]  /*3cd0*/  STG.E.64 desc[UR4][R4.64], R12 ;  /* 0x0000000c04007986 */ /* 0x0005e8000c101b04 */
[----:B------:R2:W-:Y:S01]  /*3ce0*/  STG.E.64 desc[UR4][R2.64], R10 ;  /* 0x0000000a02007986 */ /* 0x0005e2000c101b04 */
[----:B------:R-:W-:Y:S05]  /*3cf0*/  @!P0 BRA `(.L_x_578) ;  /* 0xffffffc800cc8947 */ /* 0x000fea000383ffff */
[----:B--2---:R-:W-:Y:S02]  /*3d00*/  MOV R4, R49 ;  /* 0x0000003100047202 */ /* 0x004fe40000000f00 */
        /* <DEDUP_REMOVED lines=59> */
.L_x_567:
        /* <DEDUP_REMOVED lines=20> */
[----:B------:R-:W-:Y:S01]  /*4200*/  IMAD.WIDE.U32 R24, R27, 0x8, R100 ;  /* 0x000000081b187825 */ /* 0x000fe200078e0064 */
[C---:B------:R-:W-:Y:S02]  /*4210*/  IADD3 R99, PT, PT, R199.reuse, 0x3400, RZ ;  /* 0x00003400c7637810 */ /* 0x040fe40007ffe0ff */
[----:B------:R-:W-:Y:S01]  /*4220*/  IADD3 R105, PT, PT, R199, 0x3800, RZ ;  /* 0x00003800c7697810 */ /* 0x000fe20007ffe0ff */
        /* <DEDUP_REMOVED lines=56> */
.L_x_579:
        /* <DEDUP_REMOVED lines=13> */
.L_x_3026:


//--------------------- .text._ZN10layer_norm22ln_bwd_finalize_kernelINS_22Kernel_traits_finalizeILj25600E13__nv_bfloat16fS2_fjLj1024ELj4ENS_18Kernel_traits_baseILj25600ES2_fS2_fjLj1024EEEEEEEvNS_9BwdParamsE --------------------------
	.section	.text._ZN10layer_norm22ln_bwd_finalize_kernelINS_22Kernel_traits_finalizeILj25600E13__nv_bfloat16fS2_fjLj1024ELj4ENS_18Kernel_traits_baseILj25600ES2_fS2_fjLj1024EEEEEEEvNS_9BwdParamsE,"ax",@progbits
	.align	128
        .global         _ZN10layer_norm22ln_bwd_finalize_kernelINS_22Kernel_traits_finalizeILj25600E13__nv_bfloat16fS2_fjLj1024ELj4ENS_18Kernel_traits_baseILj25600ES2_fS2_fjLj1024EEEEEEEvNS_9BwdParamsE
        .type           _ZN10layer_norm22ln_bwd_finalize_kernelINS_22Kernel_traits_finalizeILj25600E13__nv_bfloat16fS2_fjLj1024ELj4ENS_18Kernel_traits_baseILj25600ES2_fS2_fjLj1024EEEEEEEvNS_9BwdParamsE,@function
        .size           _ZN10layer_norm22ln_bwd_finalize_kernelINS_22Kernel_traits_finalizeILj25600E13__nv_bfloat16fS2_fjLj1024ELj4ENS_18Kernel_traits_baseILj25600ES2_fS2_fjLj1024EEEEEEEvNS_9BwdParamsE,(.L_x_3027 - _ZN10layer_norm22ln_bwd_finalize_kernelINS_22Kernel_traits_finalizeILj25600E13__nv_bfloat16fS2_fjLj1024ELj4ENS_18Kernel_traits_baseILj25600ES2_fS2_fjLj1024EEEEEEEvNS_9BwdParamsE)
        .other          _ZN10layer_norm22ln_bwd_finalize_kernelINS_22Kernel_traits_finalizeILj25600E13__nv_bfloat16fS2_fjLj1024ELj4ENS_18Kernel_traits_baseILj25600ES2_fS2_fjLj1024EEEEEEEvNS_9BwdParamsE,@"STO_CUDA_ENTRY STV_DEFAULT"
_ZN10layer_norm22ln_bwd_finalize_kernelINS_22Kernel_traits_finalizeILj25600E13__nv_bfloat16fS2_fjLj1024ELj4ENS_18Kernel_traits_baseILj25600ES2_fS2_fjLj1024EEEEEEEvNS_9BwdParamsE:
.text._ZN10layer_norm22ln_bwd_finalize_kernelINS_22Kernel_traits_finalizeILj25600E13__nv_bfloat16fS2_fjLj1024ELj4ENS_18Kernel_traits_baseILj25600ES2_fS2_fjLj1024EEEEEEEvNS_9BwdParamsE:
        /* <DEDUP_REMOVED lines=37> */
.L_x_584:
        /* <DEDUP_REMOVED lines=118> */
.L_x_583:
[----:B------:R-:W-:Y:S05]  /*09b0*/  BSYNC.RECONVERGENT B1 ;  /* 0x0000000000017941 */ /* 0x000fea0003800200 */
.L_x_582:
        /* <DEDUP_REMOVED lines=65> */
.L_x_586:
[----:B------:R-:W-:Y:S05]  /*0dd0*/  BSYNC.RECONVERGENT B1 ;  /* 0x0000000000017941 */ /* 0x000fea0003800200 */
.L_x_585:
        /* <DEDUP_REMOVED lines=37> */
.L_x_588:
[----:B------:R-:W-:Y:S05]  /*1030*/  BSYNC.RECONVERGENT B1 ;  /* 0x0000000000017941 */ /* 0x000fea0003800200 */
.L_x_587:
[----:B------:R-:W-:Y:S05]  /*1040*/  @!P1 BRA `(.L_x_581) ;  /* 0x00000000003c9947 */ /* 0x000fea0003800000 */
[----:B------:R-:W0:Y:S01]  /*1050*/  LDC.64 R6, c[0x0][0x3e0] ;  /* 0x0000f800ff067b82 */ /* 0x000e220000000a00 */
[----:B------:R-:W-:Y:S01]  /*1060*/  IMAD R2, R15, 0x6400, R11 ;  /* 0x000064000f027824 */ /* 0x000fe200078e020b */
[----:B------:R-:W-:-:S04]  /*1070*/  IADD3 R24, PT, PT, -R24, RZ, RZ ;  /* 0x000000ff18187210 */ /* 0x000fc80007ffe1ff */
[----:B------:R-:W-:Y:S02]  /*1080*/  IADD3 R11, PT, PT, R13, R2, RZ ;  /* 0x000000020d0b7210 */ /* 0x000fe40007ffe0ff */
[----:B------:R-:W1:Y:S05]  /*1090*/  LDC.64 R8, c[0x0][0x3e8] ;  /* 0x0000fa00ff087b82 */ /* 0x000e6a0000000a00 */
.L_x_589:
        /* <DEDUP_REMOVED lines=10> */
.L_x_581:
[----:B------:R-:W-:Y:S05]  /*1140*/  BSYNC.RECONVERGENT B0 ;  /* 0x0000000000007941 */ /* 0x000fea0003800200 */
.L_x_580:
        /* <DEDUP_REMOVED lines=55> */
.L_x_590:
        /* <DEDUP_REMOVED lines=12> */
.L_x_3027:


//--------------------- .text._ZN10layer_norm13ln_bwd_kernelINS_13Kernel_traitsI13__nv_bfloat16fS2_fjLj25600ELj5ELj1ELj4ELj16ENS_18Kernel_traits_baseILj25600ES2_fS2_fjLj128EEEEEEEvNS_9BwdParamsE --------------------------
	.section	.text._ZN10layer_norm13ln_bwd_kernelINS_13Kernel_traitsI13__nv_bfloat16fS2_fjLj25600ELj5ELj1ELj4ELj16ENS_18Kernel_traits_baseILj25600ES2_fS2_fjLj128EEEEEEEvNS_9BwdParamsE,"ax",@progbits
	.align	128
        .global         _ZN10layer_norm13ln_bwd_kernelINS_13Kernel_traitsI13__nv_bfloat16fS2_fjLj25600ELj5ELj1ELj4ELj16ENS_18Kernel_traits_baseILj25600ES2_fS2_fjLj128EEEEEEEvNS_9BwdParamsE
        .type           _ZN10layer_norm13ln_bwd_kernelINS_13Kernel_traitsI13__nv_bfloat16fS2_fjLj25600ELj5ELj1ELj4ELj16ENS_18Kernel_traits_baseILj25600ES2_fS2_fjLj128EEEEEEEvNS_9BwdParamsE,@function
        .size           _ZN10layer_norm13ln_bwd_kernelINS_13Kernel_traitsI13__nv_bfloat16fS2_fjLj25600ELj5ELj1ELj4ELj16ENS_18Kernel_traits_baseILj25600ES2_fS2_fjLj128EEEEEEEvNS_9BwdParamsE,(.L_x_3028 - _ZN10layer_norm13ln_bwd_kernelINS_13Kernel_traitsI13__nv_bfloat16fS2_fjLj25600ELj5ELj1ELj4ELj16ENS_18Kernel_traits_baseILj25600ES2_fS2_fjLj128EEEEEEEvNS_9BwdParamsE)
        .other          _ZN10layer_norm13ln_bwd_kernelINS_13Kernel_traitsI13__nv_bfloat16fS2_fjLj25600ELj5ELj1ELj4ELj16ENS_18Kernel_traits_baseILj25600ES2_fS2_fjLj128EEEEEEEvNS_9BwdParamsE,@"STO_CUDA_ENTRY STV_DEFAULT"
_ZN10layer_norm13ln_bwd_kernelINS_13Kernel_traitsI13__nv_bfloat16fS2_fjLj25600ELj5ELj1ELj4ELj16ENS_18Kernel_traits_baseILj25600ES2_fS2_fjLj128EEEEEEEvNS_9BwdParamsE:
.text._ZN10layer_norm13ln_bwd_kernelINS_13Kernel_traitsI13__nv_bfloat16fS2_fjLj25600ELj5ELj1ELj4ELj16ENS_18Kernel_traits_baseILj25600ES2_fS2_fjLj128EEEEEEEvNS_9BwdParamsE:
[----:B------:R-:W0:Y:S08]  /*0000*/  LDC R1, c[0x0][0x37c] ;  /* 0x0000df00ff017b82 */ /* 0x000e300000000800 */
[----:B------:R-:W1:Y:S01]  /*0010*/  S2UR UR11, SR_CTAID.X ;  /* 0x00000000000b79c3 */ /* 0x000e620000002500 */
[----:B------:R-:W2:Y:S01]  /*0020*/  S2R R3, SR_TID.X ;  /* 0x0000000000037919 */ /* 0x000ea20000002100 */
[----:B------:R-:W3:Y:S01]  /*0030*/  LDCU.64 UR6, c[0x0][0x398] ;  /* 0x00007300ff0677ac */ /* 0x000ee20008000a00 */
[----:B0-----:R-:W-:Y:S01]  /*0040*/  IADD3 R1, PT, PT, R1, -0xf8, RZ ;  /* 0xffffff0801017810 */ /* 0x001fe20007ffe0ff */
[----:B------:R-:W0:Y:S01]  /*0050*/  LDCU.64 UR14, c[0x0][0x358] ;  /* 0x00006b00ff0e77ac */ /* 0x000e220008000a00 */
[----:B---3--:R-:W-:-:S02]  /*0060*/  UISETP.NE.U32.AND UP0, UPT, UR6, URZ, UPT ;  /* 0x000000ff0600728c */ /* 0x008fc4000bf05070 */
[----:B-1----:R-:W-:Y:S02]  /*0070*/  UIMAD.WIDE.U32 UR4, UR11, 0x66666667, URZ ;  /* 0x666666670b0478a5 */ /* 0x002fe4000f8e00ff */
[----:B------:R-:W-:Y:S02]  /*0080*/  UISETP.NE.AND.EX UP0, UPT, UR7, URZ, UPT, UP0 ;  /* 0x000000ff0700728c */ /* 0x000fe4000bf05300 */
[----:B------:R-:W-:-:S04]  /*0090*/  USHF.R.U32.HI UR10, URZ, 0x1, UR5 ;  /* 0x00000001ff0a7899 */ /* 0x000fc80008011605 */
[----:B------:R-:W-:Y:S01]  /*00a0*/  UIMAD UR11, UR10, -0x5, UR11 ;  /* 0xfffffffb0a0b78a4 */ /* 0x000fe2000f8e020b */
[----:B--2---:R-:W-:-:S05]  /*00b0*/  LOP3.LUT R3, R3, 0x7f, RZ, 0xc0, !PT ;  /* 0x0000007f03037812 */ /* 0x004fca00078ec0ff */
[----:B------:R-:W-:-:S04]  /*00c0*/  MOV R0, UR11 ;  /* 0x0000000b00007c02 */ /* 0x000fc80008000f00 */
[----:B------:R-:W-:Y:S01]  /*00d0*/  LEA R3, R0, R3, 0x7 ;  /* 0x0000000300037211 */ /* 0x000fe200078e38ff */
[----:B0-----:R-:W-:Y:S06]  /*00e0*/  BRA.U !UP0, `(.L_x_591) ;  /* 0x0000000108647547 */ /* 0x001fec000b800000 */
        /* <DEDUP_REMOVED lines=25> */
.L_x_591:
        /* <DEDUP_REMOVED lines=12> */
.L_x_592:
        /* <DEDUP_REMOVED lines=38> */
[----:B--2---:R-:W-:Y:S02]  /*05a0*/  CS2R R6, SRZ ;  /* 0x0000000000067805 */ /* 0x004fe4000001ff00 */
[----:B0-----:R-:W-:Y:S02]  /*05b0*/  CS2R R4, SRZ ;  /* 0x0000000000047805 */ /* 0x001fe4000001ff00 */
[----:B------:R-:W-:Y:S02]  /*05c0*/  CS2R R10, SRZ ;  /* 0x00000000000a7805 */ /* 0x000fe4000001ff00 */
[----:B------:R-:W-:Y:S01]  /*05d0*/  CS2R R8, SRZ ;  /* 0x0000000000087805 */ /* 0x000fe2000001ff00 */
[----:B------:R-:W-:Y:S06]  /*05e0*/  BRA.U UP0, `(.L_x_593) ;  /* 0x0000006500d47547 */ /* 0x000fec000b800000 */
[----:B------:R0:W-:Y:S01]  /*05f0*/  STL [R1+0x78], RZ ;  /* 0x000078ff01007387 */ /* 0x0001e20000100800 */
[----:B-----5:R-:W-:Y:S01]  /*0600*/  MOV R20, R12 ;  /* 0x0000000c00147202 */ /* 0x020fe20000000f00 */
[----:B------:R-:W-:Y:S01]  /*0610*/  HFMA2 R229, -RZ, RZ, 0, 0 ;  /* 0x00000000ffe57431 */ /* 0x000fe200000001ff */
[----:B------:R-:W-:Y:S01]  /*0620*/  MOV R21, R13 ;  /* 0x0000000d00157202 */ /* 0x000fe20000000f00 */
        /* <DEDUP_REMOVED lines=21> */
[----:B------:R-:W-:-:S02]  /*0780*/  PRMT R18, R20, 0x7610, R18 ;  /* 0x0000761014127816 */ /* 0x000fc40000000012 */
[----:B------:R-:W-:Y:S02]  /*0790*/  CS2R R10, SRZ ;  /* 0x00000000000a7805 */ /* 0x000fe4000001ff00 */
[----:B------:R-:W-:Y:S01]  /*07a0*/  PRMT R19, R21, 0x7610, R19 ;  /* 0x0000761015137816 */ /* 0x000fe20000000013 */
[----:B------:R0:W-:Y:S01]  /*07b0*/  STL [R1+0x68], RZ ;  /* 0x000068ff01007387 */ /* 0x0001e20000100800 */
[--C-:B------:R-:W-:Y:S02]  /*07c0*/  SHF.R.U64 R40, R92, 0x10, R93.reuse ;  /* 0x000000105c287819 */ /* 0x100fe4000000125d */
[----:B------:R-:W-:Y:S02]  /*07d0*/  CS2R R12, SRZ ;  /* 0x00000000000c7805 */ /* 0x000fe4000001ff00 */
[----:B------:R-:W-:Y:S01]  /*07e0*/  SHF.R.U32.HI R41, RZ, 0x10, R93 ;  /* 0x00000010ff297819 */ /* 0x000fe2000001165d */
[----:B------:R0:W-:Y:S01]  /*07f0*/  STL [R1+0x90], RZ ;  /* 0x000090ff01007387 */ /* 0x0001e20000100800 */
[----:B------:R-:W-:Y:S01]  /*0800*/  PRMT R20, R24, 0x7610, R20 ;  /* 0x0000761018147816 */ /* 0x000fe20000000014 */
[----:B------:R-:W-:Y:S01]  /*0810*/  UMOV UR4, URZ ;  /* 0x000000ff00047c82 */ /* 0x000fe20008000000 */
[----:B------:R-:W-:Y:S01]  /*0820*/  PRMT R21, R25, 0x7610, R21 ;  /* 0x0000761019157816 */ /* 0x000fe20000000015 */
[----:B------:R0:W-:Y:S01]  /*0830*/  STL [R1+0x8c], RZ ;  /* 0x00008cff01007387 */ /* 0x0001e20000100800 */
[--C-:B------:R-:W-:Y:S01]  /*0840*/  SHF.R.U64 R44, R94, 0x10, R95.reuse ;  /* 0x000000105e2c7819 */ /* 0x100fe2000000125f */
[----:B------:R-:W-:Y:S01]  /*0850*/  UMOV UR12, UR10 ;  /* 0x0000000a000c7c82 */ /* 0x000fe20008000000 */
[----:B------:R-:W-:Y:S01]  /*0860*/  SHF.R.U32.HI R45, RZ, 0x10, R95 ;  /* 0x00000010ff2d7819 */ /* 0x000fe2000001165f */
[----:B------:R0:W-:Y:S01]  /*0870*/  STL [R1+0x88], RZ ;  /* 0x000088ff01007387 */ /* 0x0001e20000100800 */
[----:B------:R-:W-:-:S02]  /*0880*/  PRMT R24, R28, 0x7610, R24 ;  /* 0x000076101c187816 */ /* 0x000fc40000000018 */
[----:B------:R-:W-:Y:S01]  /*0890*/  PRMT R25, R29, 0x7610, R25 ;  /* 0x000076101d197816 */ /* 0x000fe20000000019 */
[----:B------:R0:W-:Y:S01]  /*08a0*/  STL [R1+0x64], RZ ;  /* 0x000064ff01007387 */ /* 0x0001e20000100800 */
[--C-:B------:R-:W-:Y:S02]  /*08b0*/  SHF.R.U64 R48, R96, 0x10, R97.reuse ;  /* 0x0000001060307819 */ /* 0x100fe40000001261 */
[----:B------:R-:W-:Y:S01]  /*08c0*/  SHF.R.U32.HI R49, RZ, 0x10, R97 ;  /* 0x00000010ff317819 */ /* 0x000fe20000011661 */
[----:B------:R0:W-:Y:S01]  /*08d0*/  STL [R1+0x9c], RZ ;  /* 0x00009cff01007387 */ /* 0x0001e20000100800 */
[----:B------:R-:W-:Y:S02]  /*08e0*/  PRMT R28, R32, 0x7610, R28 ;  /* 0x00007610201c7816 */ /* 0x000fe4000000001c */
[----:B------:R-:W-:Y:S01]  /*08f0*/  PRMT R29, R33, 0x7610, R29 ;  /* 0x00007610211d7816 */ /* 0x000fe2000000001d */
[----:B------:R0:W-:Y:S01]  /*0900*/  STL [R1+0x98], RZ ;  /* 0x000098ff01007387 */ /* 0x0001e20000100800 */
[----:B------:R-:W-:-:S02]  /*0910*/  SHF.R.U64 R52, R98, 0x10, R99 ;  /* 0x0000001062347819 */ /* 0x000fc40000001263 */
[----:B------:R-:W-:Y:S01]  /*0920*/  SHF.R.U32.HI R53, RZ, 0x10, R99 ;  /* 0x00000010ff357819 */ /* 0x000fe20000011663 */
[----:B------:R0:W-:Y:S01]  /*0930*/  STL [R1+0x94], RZ ;  /* 0x000094ff01007387 */ /* 0x0001e20000100800 */
[----:B------:R-:W-:Y:S02]  /*0940*/  PRMT R32, R36, 0x7610, R32 ;  /* 0x0000761024207816 */ /* 0x000fe40000000020 */
[----:B------:R-:W-:Y:S01]  /*0950*/  PRMT R33, R37, 0x7610, R33 ;  /* 0x0000761025217816 */ /* 0x000fe20000000021 */
        /* <DEDUP_REMOVED lines=19> */
[----:B------:R-:W-:Y:S02]  /*0a90*/  MOV R22, R14 ;  /* 0x0000000e00167202 */ /* 0x000fe40000000f00 */
[----:B------:R-:W-:Y:S01]  /*0aa0*/  MOV R23, R15 ;  /* 0x0000000f00177202 */ /* 0x000fe20000000f00 */
[----:B------:R0:W-:Y:S01]  /*0ab0*/  STL [R1+0xac], RZ ;  /* 0x0000acff01007387 */ /* 0x0001e20000100800 */
[----:B------:R-:W-:-:S02]  /*0ac0*/  MOV R26, R16 ;  /* 0x00000010001a7202 */ /* 0x000fc40000000f00 */
[----:B------:R-:W-:Y:S02]  /*0ad0*/  CS2R R14, SRZ ;  /* 0x00000000000e7805 */ /* 0x000fe4000001ff00 */
[----:B------:R-:W-:Y:S01]  /*0ae0*/  MOV R27, R17 ;  /* 0x00000011001b7202 */ /* 0x000fe20000000f00 */
[----:B------:R0:W-:Y:S01]  /*0af0*/  STL [R1+0x58], RZ ;  /* 0x000058ff01007387 */ /* 0x0001e20000100800 */
[----:B------:R-:W-:Y:S02]  /*0b00*/  PRMT R52, R54, 0x7610, R52 ;  /* 0x0000761036347816 */ /* 0x000fe40000000034 */
[----:B------:R-:W-:Y:S02]  /*0b10*/  CS2R R16, SRZ ;  /* 0x0000000000107805 */ /* 0x000fe4000001ff00 */
[----:B------:R-:W-:Y:S01]  /*0b20*/  PRMT R53, R55, 0x7610, R53 ;  /* 0x0000761037357816 */ /* 0x000fe20000000035 */
[----:B------:R0:W-:Y:S01]  /*0b30*/  STL [R1+0xc0], RZ ;  /* 0x0000c0ff01007387 */ /* 0x0001e20000100800 */
[----:B------:R-:W-:-:S02]  /*0b40*/  MOV R34, R92 ;  /* 0x0000005c00227202 */ /* 0x000fc40000000f00 */
[----:B------:R-:W-:Y:S01]  /*0b50*/  MOV R35, R93 ;  /* 0x0000005d00237202 */ /* 0x000fe20000000f00 */
        /* <DEDUP_REMOVED lines=10> */
[----:B------:R-:W-:Y:S02]  /*0c00*/  MOV R50, R100 ;  /* 0x0000006400327202 */ /* 0x000fe40000000f00 */
[----:B------:R-:W-:Y:S01]  /*0c10*/  MOV R51, R101 ;  /* 0x0000006500337202 */ /* 0x000fe20000000f00 */
[----:B------:R0:W-:Y:S01]  /*0c20*/  STL [R1+0xc8], RZ ;  /* 0x0000c8ff01007387 */ /* 0x0001e20000100800 */
[----:B------:R-:W-:Y:S02]  /*0c30*/  PLOP3.LUT P0, PT, PT, PT, PT, 0x8, 0x80 ;  /* 0x000000000080781c */ /* 0x000fe40003f0e170 */
        /* <DEDUP_REMOVED lines=33> */
.L_x_604:
        /* <DEDUP_REMOVED lines=15> */
[----:B--2---:R-:W-:Y:S02]  /*0f40*/  R2UR UR16, R56 ;  /* 0x00000000381072ca */ /* 0x004fe400000e0000 */
[----:B---3--:R-:W-:Y:S01]  /*0f50*/  @!P1 R2UR UR5, R58 ;  /* 0x000000003a0592ca */ /* 0x008fe200000e0000 */
[----:B------:R-:W-:-:S14]  /*0f60*/  BRA.U UP0, `(.L_x_594) ;  /* 0x0000000100d87547 */ /* 0x000fdc000b800000 */
[----:B------:R-:W1:Y:S01]  /*0f70*/  LDC.64 R148, c[0x0][0x3d8] ;  /* 0x0000f600ff947b82 */ /* 0x000e620000000a00 */
[----:B------:R-:W-:-:S05]  /*0f80*/  MOV R96, UR12 ;  /* 0x0000000c00607c02 */ /* 0x000fca0008000f00 */
[----:B------:R-:W-:Y:S02]  /*0f90*/  IMAD R96, R96, 0x1900, R3 ;  /* 0x0000190060607824 */ /* 0x000fe400078e0203 */
[----:B------:R-:W2:Y:S03]  /*0fa0*/  LDC.64 R92, c[0x0][0x390] ;  /* 0x0000e400ff5c7b82 */ /* 0x000ea60000000a00 */
[C---:B------:R-:W-:Y:S02]  /*0fb0*/  IADD3 R97, PT, PT, R96.reuse, 0x280, RZ ;  /* 0x0000028060617810 */ /* 0x040fe40007ffe0ff */
[C---:B------:R-:W-:Y:S02]  /*0fc0*/  IADD3 R98, PT, PT, R96.reuse, 0x500, RZ ;  /* 0x0000050060627810 */ /* 0x040fe40007ffe0ff */
[C---:B------:R-:W-:Y:S02]  /*0fd0*/  IADD3 R99, PT, PT, R96.reuse, 0x780, RZ ;  /* 0x0000078060637810 */ /* 0x040fe40007ffe0ff */
[----:B------:R-:W-:-:S02]  /*0fe0*/  IADD3 R100, PT, PT, R96, 0xa00, RZ ;  /* 0x00000a0060647810 */ /* 0x000fc40007ffe0ff */
[C---:B------:R-:W-:Y:S02]  /*0ff0*/  IADD3 R101, PT, PT, R96.reuse, 0xc80, RZ ;  /* 0x00000c8060657810 */ /* 0x040fe40007ffe0ff */
[C---:B------:R-:W-:Y:S02]  /*1000*/  IADD3 R102, PT, PT, R96.reuse, 0xf00, RZ ;  /* 0x00000f0060667810 */ /* 0x040fe40007ffe0ff */
[C---:B------:R-:W-:Y:S01]  /*1010*/  IADD3 R103, PT, PT, R96.reuse, 0x1180, RZ ;  /* 0x0000118060677810 */ /* 0x040fe20007ffe0ff */
[C-C-:B-1----:R-:W-:Y:S01]  /*1020*/  IMAD.WIDE.U32 R166, R96.reuse, 0x8, R148.reuse ;  /* 0x0000000860a67825 */ /* 0x142fe200078e0094 */
[C---:B------:R-:W-:Y:S02]  /*1030*/  IADD3 R104, PT, PT, R96.reuse, 0x1400, RZ ;  /* 0x0000140060687810 */ /* 0x040fe40007ffe0ff */
[C---:B------:R-:W-:Y:S01]  /*1040*/  IADD3 R105, PT, PT, R96.reuse, 0x1680, RZ ;  /* 0x0000168060697810 */ /* 0x040fe20007ffe0ff */
[----:B------:R-:W-:Y:S02]  /*1050*/  IMAD.WIDE.U32 R164, R97, 0x8, R148 ;  /* 0x0000000861a47825 */ /* 0x000fe400078e0094 */
[----:B------:R-:W5:Y:S02]  /*1060*/  LDG.E.64 R166, desc[UR14][R166.64] ;  /* 0x0000000ea6a67981 */ /* 0x000f64000c1e1b00 */
[----:B--2---:R-:W-:-:S02]  /*1070*/  IMAD.WIDE.U32 R56, R96, 0x10, R92 ;  /* 0x0000001060387825 */ /* 0x004fc400078e005c */
[----:B------:R-:W5:Y:S02]  /*1080*/  LDG.E.64 R164, desc[UR14][R164.64] ;  /* 0x0000000ea4a47981 */ /* 0x000f64000c1e1b00 */
[--C-:B------:R-:W-:Y:S02]  /*1090*/  IMAD.WIDE.U32 R162, R98, 0x8, R148.reuse ;  /* 0x0000000862a27825 */ /* 0x100fe400078e0094 */
[----:B------:R-:W5:Y:S02]  /*10a0*/  LDG.E.128 R56, desc[UR14][R56.64] ;  /* 0x0000000e38387981 */ /* 0x000f64000c1e1d00 */
        /* <DEDUP_REMOVED lines=28> */
[C---:B------:R-:W-:Y:S02]  /*1270*/  IMAD.WIDE.U32 R148, R105.reuse, 0x8, R148 ;  /* 0x0000000869947825 */ /* 0x040fe400078e0094 */
[----:B------:R-:W5:Y:S02]  /*1280*/  LDG.E.128 R88, desc[UR14][R88.64] ;  /* 0x0000000e58587981 */ /* 0x000f64000c1e1d00 */
[----:B------:R-:W-:Y:S02]  /*1290*/  IMAD.WIDE.U32 R92, R105, 0x10, R92 ;  /* 0x00000010695c7825 */ /* 0x000fe400078e005c */
[----:B------:R-:W5:Y:S04]  /*12a0*/  LDG.E.64 R148, desc[UR14][R148.64] ;  /* 0x0000000e94947981 */ /* 0x000f68000c1e1b00 */
[----:B------:R-:W5:Y:S01]  /*12b0*/  LDG.E.128 R92, desc[UR14][R92.64] ;  /* 0x0000000e5c5c7981 */ /* 0x000f62000c1e1d00 */
[----:B------:R-:W-:Y:S05]  /*12c0*/  BRA `(.L_x_595) ;  /* 0x0000000000d47947 */ /* 0x000fea0003800000 */
.L_x_594:
        /* <DEDUP_REMOVED lines=52> */
[----:B------:R-:W5:Y:S02]  /*1610*/  LDG.E.128 R92, desc[UR14][R92.64] ;  /* 0x0000000e5c5c7981 */ /* 0x000f64000c1e1d00 */
.L_x_595:
[----:B-----5:R-:W-:Y:S02]  /*1620*/  MOV R106, R164 ;  /* 0x000000a4006a7202 */ /* 0x020fe40000000f00 */
        /* <DEDUP_REMOVED lines=23> */
[----:B------:R-:W-:Y:S02]  /*17a0*/  PRMT R106, R141, 0x7610, R106 ;  /* 0x000076108d6a7816 */ /* 0x000fe4000000006a */
[----:B------:R-:W-:Y:S02]  /*17b0*/  MOV R2, R167 ;  /* 0x000000a700027202 */ /* 0x000fe40000000f00 */
        /* <DEDUP_REMOVED lines=13> */
[----:B------:R-:W-:Y:S06]  /*1890*/  BRA.U UP0, `(.L_x_596) ;  /* 0x00000015005c7547 */ /* 0x000fec000b800000 */
[----:B------:R-:W-:Y:S01]  /*18a0*/  FADD.FTZ R220, R93, -UR5 ;  /* 0x800000055ddc7e21 */ /* 0x000fe20008010000 */
[----:B------:R-:W-:Y:S01]  /*18b0*/  SHF.L.U32 R93, R2, 0x10, RZ ;  /* 0x00000010025d7819 */ /* 0x000fe200000006ff */
[----:B------:R-:W-:Y:S01]  /*18c0*/  FADD.FTZ R0, R56, -UR5 ;  /* 0x8000000538007e21 */ /* 0x000fe20008010000 */
[----:B------:R-:W-:Y:S01]  /*18d0*/  SHF.R.U64 R166, R166, 0x10, R167 ;  /* 0x00000010a6a67819 */ /* 0x000fe200000012a7 */
[----:B------:R-:W-:Y:S01]  /*18e0*/  FADD.FTZ R204, R57, -UR5 ;  /* 0x8000000539cc7e21 */ /* 0x000fe20008010000 */
[----:B------:R-:W-:Y:S01]  /*18f0*/  SHF.L.U32 R181, R181, 0x10, RZ ;  /* 0x00000010b5b57819 */ /* 0x000fe200000006ff */
[----:B------:R-:W-:Y:S01]  /*1900*/  FMUL.FTZ R0, R0, UR16 ;  /* 0x0000001000007c20 */ /* 0x000fe20008410000 */
[----:B------:R-:W-:Y:S01]  /*1910*/  SHF.R.U64 R199, R112, 0x10, R113 ;  /* 0x0000001070c77819 */ /* 0x000fe20000001271 */
        /* <DEDUP_REMOVED lines=8> */
[----:B------:R-:W-:Y:S01]  /*19a0*/  FMUL.FTZ R183, R183, UR16 ;  /* 0x00000010b7b77c20 */ /* 0x000fe20008410000 */
[----:B------:R-:W-:Y:S01]  /*19b0*/  SHF.L.U32 R174, R106, 0x10, RZ ;  /* 0x000000106aae7819 */ /* 0x000fe200000006ff */
[----:B------:R-:W-:Y:S01]  /*19c0*/  FMUL.FTZ R199, R199, R166 ;  /* 0x000000a6c7c77220 */ /* 0x000fe20000410000 */
[----:B------:R-:W-:Y:S01]  /*19d0*/  SHF.R.U32.HI R167, RZ, 0x10, R167 ;  /* 0x00000010ffa77819 */ /* 0x000fe200000116a7 */
[----:B------:R-:W-:Y:S01]  /*19e0*/  FADD.FTZ R223, RZ, R2 ;  /* 0x00000002ffdf7221 */ /* 0x000fe20000010000 */
[----:B------:R-:W-:Y:S01]  /*19f0*/  SHF.L.U32 R106, R55, 0x10, RZ ;  /* 0x00000010376a7819 */ /* 0x000fe200000006ff */
[----:B------:R-:W-:Y:S01]  /*1a00*/  FFMA.FTZ R224, R0, R2, RZ ;  /* 0x0000000200e07223 */ /* 0x000fe200000100ff */
[----:B------:R-:W-:Y:S01]  /*1a10*/  SHF.R.U32.HI R110, RZ, 0x10, R113 ;  /* 0x00000010ff6e7819 */ /* 0x000fe20000011671 */
[----:B------:R-:W-:Y:S01]  /*1a20*/  FADD.FTZ R223, R223, R199 ;  /* 0x000000c7dfdf7221 */ /* 0x000fe20000010000 */
[----:B------:R-:W-:Y:S01]  /*1a30*/  SHF.L.U32 R167, R167, 0x10, RZ ;  /* 0x00000010a7a77819 */ /* 0x000fe200000006ff */
[----:B------:R-:W-:Y:S01]  /*1a40*/  FMUL.FTZ R106, R106, R93 ;  /* 0x0000005d6a6a7220 */ /* 0x000fe20000410000 */
[----:B------:R-:W-:Y:S01]  /*1a50*/  SHF.L.U32 R110, R110, 0x10, RZ ;  /* 0x000000106e6e7819 */ /* 0x000fe200000006ff */
[----:B------:R-:W-:Y:S01]  /*1a60*/  FFMA.FTZ R224, R204, R199, R224 ;  /* 0x000000c7cce07223 */ /* 0x000fe200000100e0 */
[----:B------:R-:W-:Y:S01]  /*1a70*/  SHF.L.U32 R180, R135, 0x10, RZ ;  /* 0x0000001087b47819 */ /* 0x000fe200000006ff */
[----:B------:R-:W-:Y:S01]  /*1a80*/  FADD.FTZ R178, R60, -UR5 ;  /* 0x800000053cb27e21 */ /* 0x000fe20008010000 */
[----:B------:R-:W-:Y:S01]  /*1a90*/  SHF.R.U64 R108, R164, 0x10, R165 ;  /* 0x00000010a46c7819 */ /* 0x000fe200000012a5 */
[----:B------:R-:W-:Y:S01]  /*1aa0*/  FMUL.FTZ R196, R196, UR16 ;  /* 0x00000010c4c47c20 */ /* 0x000fe20008410000 */
        /* <DEDUP_REMOVED lines=8> */
[----:B------:R-:W-:Y:S01]  /*1b30*/  FMUL.FTZ R178, R178, UR16 ;  /* 0x00000010b2b27c20 */ /* 0x000fe20008410000 */
[----:B------:R-:W-:Y:S01]  /*1b40*/  SHF.L.U32 R110, R108, 0x10, RZ ;  /* 0x000000106c6e7819 */ /* 0x000fe200000006ff */
[----:B------:R-:W-:Y:S01]  /*1b50*/  FMUL.FTZ R135, R135, R143 ;  /* 0x0000008f87877220 */ /* 0x000fe20000410000 */
[----:B------:R-:W-:Y:S01]  /*1b60*/  FADD.FTZ R223, R223, R203 ;  /* 0x000000cbdfdf7221 */ /* 0x000fe20000010000 */
[----:B------:R-:W-:Y:S01]  /*1b70*/  FFMA.FTZ R224, R196, R203, R224 ;  /* 0x000000cbc4e07223 */ /* 0x000fe200000100e0 */
[----:B------:R-:W-:Y:S01]  /*1b80*/  SHF.R.U32.HI R164, RZ, 0x10, R165 ;  /* 0x00000010ffa47819 */ /* 0x000fe200000116a5 */
[----:B------:R-:W-:Y:S01]  /*1b90*/  FADD.FTZ R165, R89, -UR5 ;  /* 0x8000000559a57e21 */ /* 0x000fe20008010000 */
[----:B------:R-:W-:Y:S01]  /*1ba0*/  SHF.L.U32 R144, R144, 0x10, RZ ;  /* 0x0000001090907819 */ /* 0x000fe200000006ff */
[----:B------:R-:W-:Y:S01]  /*1bb0*/  FADD.FTZ R62, R62, -UR5 ;  /* 0x800000053e3e7e21 */ /* 0x000fe20008010000 */
[----:B------:R-:W-:Y:S01]  /*1bc0*/  SHF.L.U32 R195, R19, 0x10, RZ ;  /* 0x0000001013c37819 */ /* 0x000fe200000006ff */
[----:B------:R-:W-:Y:S01]  /*1bd0*/  FMUL.FTZ R61, R61, UR16 ;  /* 0x000000103d3d7c20 */ /* 0x000fe20008410000 */
[----:B------:R-:W-:Y:S01]  /*1be0*/  FMUL.FTZ R137, R137, R110 ;  /* 0x0000006e89897220 */ /* 0x000fe20000410000 */
[----:B------:R-:W-:Y:S01]  /*1bf0*/  FADD.FTZ R223, R223, R135 ;  /* 0x00000087dfdf7221 */ /* 0x000fe20000010000 */
[----:B------:R-:W-:Y:S01]  /*1c00*/  FFMA.FTZ R224, R178, R135, R224 ;  /* 0x00000087b2e07223 */ /* 0x000fe200000100e0 */
[----:B------:R-:W-:Y:S01]  /*1c10*/  FADD.FTZ R191, R90, -UR5 ;  /* 0x800000055abf7e21 */ /* 0x000fe20008010000 */
[----:B------:R-:W-:Y:S01]  /*1c20*/  FMUL.FTZ R90, R165, UR16 ;  /* 0x00000010a55a7c20 */ /* 0x000fe20008410000 */
[----:B------:R-:W-:Y:S01]  /*1c30*/  SHF.L.U32 R185, R21, 0x10, RZ ;  /* 0x0000001015b97819 */ /* 0x000fe200000006ff */
[----:B------:R-:W-:Y:S01]  /*1c40*/  FADD.FTZ R175, R63, -UR5 ;  /* 0x800000053faf7e21 */ /* 0x000fe20008010000 */
[----:B------:R-:W-:Y:S01]  /*1c50*/  SHF.L.U32 R165, R164, 0x10, RZ ;  /* 0x00000010a4a57819 */ /* 0x000fe200000006ff */
[----:B------:R-:W-:Y:S01]  /*1c60*/  FMUL.FTZ R62, R62, UR16 ;  /* 0x000000103e3e7c20 */ /* 0x000fe20008410000 */
[----:B------:R-:W-:Y:S01]  /*1c70*/  FMUL.FTZ R164, R195, R144 ;  /* 0x00000090c3a47220 */ /* 0x000fe20000410000 */
[----:B------:R-:W-:Y:S01]  /*1c80*/  FADD.FTZ R223, R223, R137 ;  /* 0x00000089dfdf7221 */ /* 0x000fe20000010000 */
[----:B------:R-:W-:Y:S01]  /*1c90*/  FFMA.FTZ R224, R61, R137, R224 ;  /* 0x000000893de07223 */ /* 0x000fe200000100e0 */
[--C-:B------:R-:W-:Y:S01]  /*1ca0*/  SHF.R.U64 R107, R162, 0x10, R163.reuse ;  /* 0x00000010a26b7819 */ /* 0x100fe200000012a3 */
[----:B------:R-:W-:Y:S01]  /*1cb0*/  FADD.FTZ R64, R64, -UR5 ;  /* 0x8000000540407e21 */ /* 0x000fe20008010000 */
        /* <DEDUP_REMOVED lines=16> */
[----:B------:R-:W-:Y:S01]  /*1dc0*/  SHF.R.U32.HI R162, RZ, 0x10, R163 ;  /* 0x00000010ffa27819 */ /* 0x000fe200000116a3 */
[----:B------:R-:W-:Y:S01]  /*1dd0*/  FMUL.FTZ R176, R176, UR16 ;  /* 0x00000010b0b07c20 */ /* 0x000fe20008410000 */
[----:B------:R-:W-:Y:S01]  /*1de0*/  SHF.L.U32 R146, R146, 0x10, RZ ;  /* 0x0000001092927819 */ /* 0x000fe200000006ff */
[----:B------:R-:W-:Y:S01]  /*1df0*/  FMUL.FTZ R139, R139, R185 ;  /* 0x000000b98b8b7220 */ /* 0x000fe20000410000 */
[----:B------:R-:W-:Y:S01]  /*1e00*/  SHF.L.U32 R141, R23, 0x10, RZ ;  /* 0x00000010178d7819 */ /* 0x000fe200000006ff */
[----:B------:R-:W-:Y:S01]  /*1e10*/  FADD.FTZ R223, R223, R107 ;  /* 0x0000006bdfdf7221 */ /* 0x000fe20000010000 */
[----:B------:R-:W-:Y:S01]  /*1e20*/  FFMA.FTZ R224, R64, R107, R224 ;  /* 0x0000006b40e07223 */ /* 0x000fe200000100e0 */
[----:B------:R-:W-:Y:S01]  /*1e30*/  FADD.FTZ R163, R87, -UR5 ;  /* 0x8000000557a37e21 */ /* 0x000fe20008010000 */
[----:B------:R-:W-:Y:S01]  /*1e40*/  SHF.R.U64 R109, R160, 0x10, R161 ;  /* 0x00000010a06d7819 */ /* 0x000fe200000012a1 */
[----:B------:R-:W-:Y:S01]  /*1e50*/  FADD.FTZ R67, R67, -UR5 ;  /* 0x8000000543437e21 */ /* 0x000fe20008010000 */
        /* <DEDUP_REMOVED lines=16> */
[--C-:B------:R-:W-:Y:S01]  /*1f60*/  SHF.R.U64 R111, R158, 0x10, R159.reuse ;  /* 0x000000109e6f7819 */ /* 0x100fe2000000129f */
[----:B------:R-:W-:Y:S01]  /*1f70*/  FADD.FTZ R69, R69, -UR5 ;  /* 0x8000000545457e21 */ /* 0x000fe20008010000 */
[----:B------:R-:W-:Y:S01]  /*1f80*/  SHF.R.U32.HI R158, RZ, 0x10, R159 ;  /* 0x00000010ff9e7819 */ /* 0x000fe2000001169f */
        /* <DEDUP_REMOVED lines=9> */
[----:B------:R-:W-:Y:S01]  /*2020*/  SHF.R.U32.HI R160, RZ, 0x10, R161 ;  /* 0x00000010ffa07819 */ /* 0x000fe200000116a1 */
[----:B------:R-:W-:Y:S01]  /*2030*/  FMUL.FTZ R159, R159, R163 ;  /* 0x000000a39f9f7220 */ /* 0x000fe20000410000 */
[----:B------:R-:W-:Y:S01]  /*2040*/  SHF.L.U32 R168, R168, 0x10, RZ ;  /* 0x00000010a8a87819 */ /* 0x000fe200000006ff */
[----:B------:R-:W-:Y:S01]  /*2050*/  FADD.FTZ R223, R223, R186 ;  /* 0x000000badfdf7221 */ /* 0x000fe20000010000 */
[----:B------:R-:W-:Y:S01]  /*2060*/  SHF.L.U32 R153, R27, 0x10, RZ ;  /* 0x000000101b997819 */ /* 0x000fe200000006ff */
[----:B------:R-:W-:Y:S01]  /*2070*/  FFMA.FTZ R224, R187, R186, R224 ;  /* 0x000000babbe07223 */ /* 0x000fe200000100e0 */
[--C-:B------:R-:W-:Y:S01]  /*2080*/  SHF.R.U64 R142, R148, 0x10, R149.reuse ;  /* 0x00000010948e7819 */ /* 0x100fe20000001295 */
        /* <DEDUP_REMOVED lines=23> */
[----:B------:R-:W-:Y:S01]  /*2200*/  SHF.L.U32 R170, R170, 0x10, RZ ;  /* 0x00000010aaaa7819 */ /* 0x000fe200000006ff */
[----:B------:R-:W-:Y:S01]  /*2210*/  FMUL.FTZ R197, R197, UR16 ;  /* 0x00000010c5c57c20 */ /* 0x000fe20008410000 */
[----:B------:R-:W-:Y:S01]  /*2220*/  SHF.L.U32 R74, R31, 0x10, RZ ;  /* 0x000000101f4a7819 */ /* 0x000fe200000006ff */
[----:B------:R-:W-:Y:S01]  /*2230*/  FMUL.FTZ R68, R68, R206 ;  /* 0x000000ce44447220 */ /* 0x000fe20000410000 */
[----:B------:R-:W-:Y:S01]  /*2240*/  FADD.FTZ R223, R223, R60 ;  /* 0x0000003cdfdf7221 */ /* 0x000fe20000010000 */
[----:B------:R-:W-:Y:S01]  /*2250*/  FFMA.FTZ R224, R72, R60, R224 ;  /* 0x0000003c48e07223 */ /* 0x000fe200000100e0 */
        /* <DEDUP_REMOVED lines=20> */
[----:B------:R-:W-:Y:S01]  /*23a0*/  FMUL.FTZ R111, R57, R171 ;  /* 0x000000ab396f7220 */ /* 0x000fe20000410000 */
[----:B------:R-:W-:Y:S01]  /*23b0*/  FADD.FTZ R223, R223, R134 ;  /* 0x00000086dfdf7221 */ /* 0x000fe20000010000 */
[----:B------:R-:W-:Y:S01]  /*23c0*/  FFMA.FTZ R224, R75, R134, R224 ;  /* 0x000000864be07223 */ /* 0x000fe200000100e0 */
[----:B------:R-:W-:Y:S01]  /*23d0*/  SHF.R.U32.HI R156, RZ, 0x10, R157 ;  /* 0x00000010ff9c7819 */ /* 0x000fe2000001169d */
[----:B------:R-:W-:Y:S01]  /*23e0*/  FADD.FTZ R200, R78, -UR5 ;  /* 0x800000054ec87e21 */ /* 0x000fe20008010000 */
[----:B------:R-:W-:Y:S01]  /*23f0*/  SHF.L.U32 R172, R172, 0x10, RZ ;  /* 0x00000010acac7819 */ /* 0x000fe200000006ff */
[----:B------:R-:W-:Y:S01]  /*2400*/  FMUL.FTZ R77, R77, UR16 ;  /* 0x000000104d4d7c20 */ /* 0x000fe20008410000 */
[----:B------:R-:W-:Y:S01]  /*2410*/  SHF.L.U32 R63, R35, 0x10, RZ ;  /* 0x00000010233f7819 */ /* 0x000fe200000006ff */
[----:B------:R-:W-:Y:S01]  /*2420*/  FADD.FTZ R223, R223, R111 ;  /* 0x0000006fdfdf7221 */ /* 0x000fe20000010000 */
[----:B------:R-:W-:Y:S01]  /*2430*/  SHF.L.U32 R209, R136, 0x10, RZ ;  /* 0x0000001088d17819 */ /* 0x000fe200000006ff */
[----:B------:R-:W-:Y:S01]  /*2440*/  FMUL.FTZ R136, R58, R208 ;  /* 0x000000d03a887220 */ /* 0x000fe20000410000 */
        /* <DEDUP_REMOVED lines=50> */
[----:B------:R-:W-:Y:S01]  /*2770*/  FADD.FTZ R95, R95, -UR5 ;  /* 0x800000055f5f7e21 */ /* 0x000fe20008010000 */
[----:B------:R-:W-:Y:S01]  /*2780*/  SHF.L.U32 R86, R43, 0x10, RZ ;  /* 0x000000102b567819 */ /* 0x000fe200000006ff */
[----:B------:R-:W-:Y:S01]  /*2790*/  FMUL.FTZ R85, R85, UR16 ;  /* 0x0000001055557c20 */ /* 0x000fe20008410000 */
[----:B------:R-:W-:Y:S01]  /*27a0*/  FMUL.FTZ R84, R84, R212 ;  /* 0x000000d454547220 */ /* 0x000fe20000410000 */
[----:B------:R-:W-:Y:S01]  /*27b0*/  FADD.FTZ R223, R223, R138 ;  /* 0x0000008adfdf7221 */ /* 0x000fe20000010000 */
[----:B------:R-:W-:Y:S01]  /*27c0*/  FFMA.FTZ R224, R201, R138, R224 ;  /* 0x0000008ac9e07223 */ /* 0x000fe200000100e0 */
[----:B------:R-:W-:Y:S01]  /*27d0*/  SHF.L.U32 R87, R45, 0x10, RZ ;  /* 0x000000102d577819 */ /* 0x000fe200000006ff */
[----:B------:R-:W-:Y:S01]  /*27e0*/  FMUL.FTZ R221, R95, UR16 ;  /* 0x000000105fdd7c20 */ /* 0x000fe20008410000 */
[----:B------:R-:W-:Y:S01]  /*27f0*/  SHF.L.U32 R152, R152, 0x10, RZ ;  /* 0x0000001098987819 */ /* 0x000fe200000006ff */
[----:B------:R-:W-:Y:S01]  /*2800*/  FMUL.FTZ R182, R182, UR16 ;  /* 0x00000010b6b67c20 */ /* 0x000fe20008410000 */
        /* <DEDUP_REMOVED lines=41> */
[----:B------:R-:W-:Y:S01]  /*2aa0*/  FMUL.FTZ R220, R220, UR16 ;  /* 0x00000010dcdc7c20 */ /* 0x000fe20008410000 */
        /* <DEDUP_REMOVED lines=54> */
.L_x_596:
[----:B------:R-:W-:Y:S02]  /*2e10*/  SHF.L.U32 R201, R121, 0x10, RZ ;  /* 0x0000001079c97819 */ /* 0x000fe400000006ff */
[----:B------:R-:W-:Y:S02]  /*2e20*/  SHF.L.U32 R134, R18, 0x10, RZ ;  /* 0x0000001012867819 */ /* 0x000fe400000006ff */
[----:B------:R-:W-:Y:S01]  /*2e30*/  SHF.L.U32 R198, R117, 0x10, RZ ;  /* 0x0000001075c67819 */ /* 0x000fe200000006ff */
[----:B------:R-:W-:Y:S01]  /*2e40*/  FADD.FTZ R70, -R201, R70 ;  /* 0x00000046c9467221 */ /* 0x000fe20000010100 */
[----:B------:R-:W-:Y:S01]  /*2e50*/  SHF.L.U32 R201, R128, 0x10, RZ ;  /* 0x0000001080c97819 */ /* 0x000fe200000006ff */
[----:B------:R-:W1:Y:S01]  /*2e60*/  MUFU.RCP R178, R134 ;  /* 0x0000008600b27308 */ /* 0x000e620000001000 */
[----:B------:R-:W-:Y:S01]  /*2e70*/  SHF.L.U32 R203, R126, 0x10, RZ ;  /* 0x000000107ecb7819 */ /* 0x000fe200000006ff */
[----:B------:R-:W-:Y:S01]  /*2e80*/  FADD.FTZ R62, -R198, R62 ;  /* 0x0000003ec63e7221 */ /* 0x000fe20000010100 */
[----:B------:R-:W-:Y:S01]  /*2e90*/  SHF.R.U32.HI R209, RZ, 0x10, R121 ;  /* 0x00000010ffd17819 */ /* 0x000fe20000011679 */
[----:B------:R-:W-:Y:S01]  /*2ea0*/  FADD.FTZ R201, -R201, R84 ;  /* 0x00000054c9c97221 */ /* 0x000fe20000010100 */
[----:B------:R-:W-:Y:S01]  /*2eb0*/  SHF.L.U32 R84, R34, 0x10, RZ ;  /* 0x0000001022547819 */ /* 0x000fe200000006ff */
[----:B------:R-:W-:Y:S01]  /*2ec0*/  FADD.FTZ R80, -R203, R80 ;  /* 0x00000050cb507221 */ /* 0x000fe20000010100 */
[----:B------:R-:W-:-:S02]  /*2ed0*/  SHF.L.U32 R198, R123, 0x10, RZ ;  /* 0x000000107bc67819 */ /* 0x000fc400000006ff */
[----:B------:R-:W2:Y:S01]  /*2ee0*/  MUFU.RCP R203, R84 ;  /* 0x0000005400cb7308 */ /* 0x000ea20000001000 */
[----:B------:R-:W-:Y:S02]  /*2ef0*/  SHF.L.U32 R186, R26, 0x10, RZ ;  /* 0x000000101aba7819 */ /* 0x000fe400000006ff */
[----:B------:R-:W-:Y:S01]  /*2f00*/  SHF.R.U32.HI R211, RZ, 0x10, R119 ;  /* 0x00000010ffd37819 */ /* 0x000fe20000011677 */
[----:B------:R-:W-:Y:S01]  /*2f10*/  FADD.FTZ R198, -R198, R74 ;  /* 0x0000004ac6c67221 */ /* 0x000fe20000010100 */
[----:B------:R-:W-:Y:S02]  /*2f20*/  SHF.L.U32 R209, R209, 0x10, RZ ;  /* 0x00000010d1d17819 */ /* 0x000fe400000006ff */
[----:B------:R-:W-:Y:S01]  /*2f30*/  SHF.L.U32 R199, R124, 0x10, RZ ;  /* 0x000000107cc77819 */ /* 0x000fe200000006ff */
[----:B------:R-:W-:Y:S01]  /*2f40*/  MUFU.RCP R187, R186 ;  /* 0x000000ba00bb7308 */ /* 0x000fe20000001000 */
[----:B------:R-:W-:Y:S01]  /*2f50*/  SHF.L.U32 R195, R114, 0x10, RZ ;  /* 0x0000001072c37819 */ /* 0x000fe200000006ff */
[----:B------:R-:W-:Y:S01]  /*2f60*/  FADD.FTZ R209, -R209, R71 ;  /* 0x00000047d1d17221 */ /* 0x000fe20000010100 */
        /* <DEDUP_REMOVED lines=8> */
[----:B------:R-:W-:Y:S01]  /*2ff0*/  SHF.R.U32.HI R219, RZ, 0x10, R127 ;  /* 0x00000010ffdb7819 */ /* 0x000fe2000001167f */
[----:B-1----:R-:W-:Y:S01]  /*3000*/  FMUL.FTZ R178, R193, R178 ;  /* 0x000000b2c1b27220 */ /* 0x002fe20000410000 */
[----:B------:R-:W-:Y:S01]  /*3010*/  SHF.L.U32 R225, R132, 0x10, RZ ;  /* 0x0000001084e17819 */ /* 0x000fe200000006ff */
[----:B------:R-:W-:Y:S01]  /*3020*/  FADD.FTZ R67, -R211, R67 ;  /* 0x00000043d3437221 */ /* 0x000fe20000010100 */
[----:B------:R-:W-:Y:S01]  /*3030*/  SHF.L.U32 R138, R22, 0x10, RZ ;  /* 0x00000010168a7819 */ /* 0x000fe200000006ff */
[----:B--2---:R-:W-:Y:S01]  /*3040*/  FMUL.FTZ R76, R76, R203 ;  /* 0x000000cb4c4c7220 */ /* 0x004fe20000410000 */
[----:B------:R-:W-:Y:S01]  /*3050*/  SHF.L.U32 R71, R38, 0x10, RZ ;  /* 0x0000001026477819 */ /* 0x000fe200000006ff */
[----:B------:R-:W-:Y:S01]  /*3060*/  FADD.FTZ R225, -R225, R92 ;  /* 0x0000005ce1e17221 */ /* 0x000fe20000010100 */
[----:B------:R-:W-:Y:S01]  /*3070*/  SHF.R.U32.HI R213, RZ, 0x10, R125 ;  /* 0x00000010ffd57819 */ /* 0x000fe2000001167d */
[----:B------:R-:W1:Y:S01]  /*3080*/  MUFU.RCP R177, R138 ;  /* 0x0000008a00b17308 */ /* 0x000e620000001000 */
[----:B------:R-:W-:-:S02]  /*3090*/  SHF.L.U32 R223, R223, 0x10, RZ ;  /* 0x00000010dfdf7819 */ /* 0x000fc400000006ff */
[--C-:B------:R-:W-:Y:S02]  /*30a0*/  SHF.R.U64 R152, R152, 0x10, R153.reuse ;  /* 0x0000001098987819 */ /* 0x100fe40000001299 */
[----:B------:R-:W-:Y:S01]  /*30b0*/  SHF.R.U32.HI R190, RZ, 0x10, R153 ;  /* 0x00000010ffbe7819 */ /* 0x000fe20000011699 */
[----:B------:R-:W-:Y:S01]  /*30c0*/  FADD.FTZ R91, -R223, R91 ;  /* 0x0000005bdf5b7221 */ /* 0x000fe20000010100 */
[----:B------:R-:W-:Y:S01]  /*30d0*/  SHF.L.U32 R195, R118, 0x10, RZ ;  /* 0x0000001076c37819 */ /* 0x000fe200000006ff */
[----:B------:R-:W2:Y:S01]  /*30e0*/  MUFU.RCP R211, R71 ;  /* 0x0000004700d37308 */ /* 0x000ea20000001000 */
[----:B------:R-:W-:Y:S01]  /*30f0*/  SHF.L.U32 R219, R219, 0x10, RZ ;  /* 0x00000010dbdb7819 */ /* 0x000fe200000006ff */
[----:B---3--:R-:W-:Y:S01]  /*3100*/  FMUL.FTZ R198, R198, R199 ;  /* 0x000000c7c6c67220 */ /* 0x008fe20000410000 */
[----:B------:R-:W-:Y:S01]  /*3110*/  SHF.L.U32 R153, R27, 0x10, RZ ;  /* 0x000000101b997819 */ /* 0x000fe200000006ff */
[----:B------:R-:W-:Y:S01]  /*3120*/  FADD.FTZ R64, -R195, R64 ;  /* 0x00000040c3407221 */ /* 0x000fe20000010100 */
[----:B------:R-:W-:Y:S01]  /*3130*/  SHF.L.U32 R60, R30, 0x10, RZ ;  /* 0x000000101e3c7819 */ /* 0x000fe200000006ff */
[----:B------:R-:W-:Y:S01]  /*3140*/  FADD.FTZ R83, -R219, R83 ;  /* 0x00000053db537221 */ /* 0x000fe20000010100 */
[----:B------:R-:W-:Y:S01]  /*3150*/  SHF.R.U32.HI R215, RZ, 0x10, R123 ;  /* 0x00000010ffd77819 */ /* 0x000fe2000001167b */
[----:B------:R-:W3:Y:S01]  /*3160*/  MUFU.RCP R191, R153 ;  /* 0x0000009900bf7308 */ /* 0x000ee20000001000 */
[----:B------:R-:W-:Y:S01]  /*3170*/  SHF.L.U32 R213, R213, 0x10, RZ ;  /* 0x00000010d5d57819 */ /* 0x000fe200000006ff */
[----:B-1----:R-:W-:Y:S01]  /*3180*/  FMUL.FTZ R64, R64, R177 ;  /* 0x000000b140407220 */ /* 0x002fe20000410000 */
[----:B------:R-:W-:-:S02]  /*3190*/  SHF.L.U32 R92, R47, 0x10, RZ ;  /* 0x000000102f5c7819 */ /* 0x000fc400000006ff */
[----:B------:R-:W-:Y:S01]  /*31a0*/  SHF.L.U32 R196, R120, 0x10, RZ ;  /* 0x0000001078c47819 */ /* 0x000fe200000006ff */
[----:B------:R-:W-:Y:S01]  /*31b0*/  FADD.FTZ R213, -R213, R79 ;  /* 0x0000004fd5d57221 */ /* 0x000fe20000010100 */
[----:B------:R-:W-:Y:S01]  /*31c0*/  SHF.L.U32 R223, R133, 0x10, RZ ;  /* 0x0000001085df7819 */ /* 0x000fe200000006ff */
[----:B------:R-:W-:Y:S01]  /*31d0*/  MUFU.RCP R195, R60 ;  /* 0x0000003c00c37308 */ /* 0x000fe20000001000 */
[----:B------:R-:W-:Y:S01]  /*31e0*/  SHF.L.U32 R215, R215, 0x10, RZ ;  /* 0x00000010d7d77819 */ /* 0x000fe200000006ff */
[----:B------:R-:W-:Y:S01]  /*31f0*/  FADD.FTZ R196, -R196, R68 ;  /* 0x00000044c4c47221 */ /* 0x000fe20000010100 */
[----:B------:R-:W-:Y:S01]  /*3200*/  SHF.R.U64 R219, R130, 0x10, R131 ;  /* 0x0000001082db7819 */ /* 0x000fe20000001283 */
[----:B------:R-:W-:Y:S01]  /*3210*/  FADD.FTZ R223, -R223, R94 ;  /* 0x0000005edfdf7221 */ /* 0x000fe20000010100 */
[----:B------:R-:W-:Y:S01]  /*3220*/  SHF.L.U32 R79, R39, 0x10, RZ ;  /* 0x00000010274f7819 */ /* 0x000fe200000006ff */
[----:B------:R-:W-:Y:S01]  /*3230*/  FADD.FTZ R75, -R215, R75 ;  /* 0x0000004bd74b7221 */ /* 0x000fe20000010100 */
[----:B------:R-:W-:Y:S01]  /*3240*/  SHF.R.U32.HI R203, RZ, 0x10, R113 ;  /* 0x00000010ffcb7819 */ /* 0x000fe20000011671 */
[----:B------:R-:W1:Y:S01]  /*3250*/  MUFU.RCP R193, R92 ;  /* 0x0000005c00c17308 */ /* 0x000e620000001000 */
[----:B------:R-:W-:Y:S01]  /*3260*/  SHF.R.U64 R220, R132, 0x10, R133 ;  /* 0x0000001084dc7819 */ /* 0x000fe20000001285 */
[----:B------:R-:W-:Y:S01]  /*3270*/  FMUL.FTZ R187, R196, R187 ;  /* 0x000000bbc4bb7220 */ /* 0x000fe20000410000 */
[----:B------:R-:W-:Y:S01]  /*3280*/  SHF.L.U32 R219, R219, 0x10, RZ ;  /* 0x00000010dbdb7819 */ /* 0x000fe200000006ff */
[----:B--2---:R-:W-:Y:S01]  /*3290*/  FMUL.FTZ R80, R80, R211 ;  /* 0x000000d350507220 */ /* 0x004fe20000410000 */
[----:B------:R-:W-:Y:S01]  /*32a0*/  SHF.L.U32 R94, R50, 0x10, RZ ;  /* 0x00000010325e7819 */ /* 0x000fe200000006ff */
[----:B---3--:R-:W-:Y:S01]  /*32b0*/  FMUL.FTZ R70, R70, R191 ;  /* 0x000000bf46467220 */ /* 0x008fe20000410000 */
[----:B------:R-:W-:Y:S01]  /*32c0*/  SHF.L.U32 R203, R203, 0x10, RZ ;  /* 0x00000010cbcb7819 */ /* 0x000fe200000006ff */
        /* <DEDUP_REMOVED lines=10> */
[----:B------:R-:W-:Y:S01]  /*3370*/  SHF.R.U64 R199, R112, 0x10, R113 ;  /* 0x0000001070c77819 */ /* 0x000fe20000001271 */
[----:B------:R-:W-:Y:S01]  /*3380*/  FADD.FTZ R72, -R200, R72 ;  /* 0x00000048c8487221 */ /* 0x000fe20000010100 */
[----:B------:R-:W-:Y:S01]  /*3390*/  SHF.R.U32.HI R207, RZ, 0x10, R115 ;  /* 0x00000010ffcf7819 */ /* 0x000fe20000011673 */
[----:B-1----:R-:W-:Y:S01]  /*33a0*/  FMUL.FTZ R191, R224, R193 ;  /* 0x000000c1e0bf7220 */ /* 0x002fe20000410000 */
[----:B------:R-:W-:Y:S01]  /*33b0*/  SHF.L.U32 R202, R127, 0x10, RZ ;  /* 0x000000107fca7819 */ /* 0x000fe200000006ff */
[----:B------:R-:W1:Y:S01]  /*33c0*/  MUFU.RCP R236, R203 ;  /* 0x000000cb00ec7308 */ /* 0x000e620000001000 */
[----:B------:R-:W-:Y:S01]  /*33d0*/  SHF.L.U32 R177, R51, 0x10, RZ ;  /* 0x0000001033b17819 */ /* 0x000fe200000006ff */
[----:B------:R-:W-:Y:S01]  /*33e0*/  FMUL.FTZ R72, R72, R195 ;  /* 0x000000c348487220 */ /* 0x000fe20000410000 */
[----:B------:R-:W-:Y:S01]  /*33f0*/  SHF.L.U32 R211, R52, 0x10, RZ ;  /* 0x0000001034d37819 */ /* 0x000fe200000006ff */
[----:B------:R-:W-:Y:S01]  /*3400*/  FADD.FTZ R82, -R202, R82 ;  /* 0x00000052ca527221 */ /* 0x000fe20000010100 */
[----:B------:R-:W-:-:S02]  /*3410*/  SHF.L.U32 R199, R199, 0x10, RZ ;  /* 0x00000010c7c77819 */ /* 0x000fc400000006ff */
[----:B------:R-:W-:Y:S01]  /*3420*/  SHF.L.U32 R207, R207, 0x10, RZ ;  /* 0x00000010cfcf7819 */ /* 0x000fe200000006ff */
[----:B------:R-:W4:Y:S01]  /*3430*/  MUFU.RCP R93, R89 ;  /* 0x00000059005d7308 */ /* 0x000f220000001000 */
[----:B------:R-:W-:Y:S01]  /*3440*/  SHF.R.U64 R218, R128, 0x10, R129 ;  /* 0x0000001080da7819 */ /* 0x000fe20000001281 */
[----:B--2---:R-:W-:Y:S01]  /*3450*/  FMUL.FTZ R82, R82, R215 ;  /* 0x000000d752527220 */ /* 0x004fe20000410000 */
[----:B------:R-:W-:Y:S01]  /*3460*/  SHF.L.U32 R111, R55, 0x10, RZ ;  /* 0x00000010376f7819 */ /* 0x000fe200000006ff */
[----:B------:R-:W-:Y:S01]  /*3470*/  FADD.FTZ R59, -R207, R59 ;  /* 0x0000003bcf3b7221 */ /* 0x000fe20000010100 */
[----:B------:R-:W-:Y:S01]  /*3480*/  SHF.L.U32 R218, R218, 0x10, RZ ;  /* 0x00000010dada7819 */ /* 0x000fe200000006ff */
[----:B---3--:R-:W-:Y:S01]  /*3490*/  FMUL.FTZ R193, R225, R196 ;  /* 0x000000c4e1c17220 */ /* 0x008fe20000410000 */
[----:B------:R-:W-:Y:S01]  /*34a0*/  SHF.R.U64 R204, R114, 0x10, R115 ;  /* 0x0000001072cc7819 */ /* 0x000fe20000001273 */
[----:B------:R-:W2:Y:S01]  /*34b0*/  MUFU.RCP R0, R174 ;  /* 0x000000ae00007308 */ /* 0x000ea20000001000 */
[----:B------:R-:W-:Y:S01]  /*34c0*/  SHF.L.U32 R215, R53, 0x10, RZ ;  /* 0x0000001035d77819 */ /* 0x000fe200000006ff */
[----:B------:R-:W-:Y:S01]  /*34d0*/  FADD.FTZ R85, -R218, R85 ;  /* 0x00000055da557221 */ /* 0x000fe20000010100 */
[----:B------:R-:W-:Y:S01]  /*34e0*/  SHF.L.U32 R107, R20, 0x10, RZ ;  /* 0x00000010146b7819 */ /* 0x000fe200000006ff */
[----:B-1----:R-:W-:Y:S01]  /*34f0*/  FMUL.FTZ R196, R59, R236 ;  /* 0x000000ec3bc47220 */ /* 0x002fe20000410000 */
[----:B------:R-:W-:-:S02]  /*3500*/  SHF.R.U64 R166, R166, 0x10, R167 ;  /* 0x00000010a6a67819 */ /* 0x000fc400000012a7 */
[--C-:B------:R-:W-:Y:S01]  /*3510*/  SHF.R.U64 R158, R158, 0x10, R159.reuse ;  /* 0x000000109e9e7819 */ /* 0x100fe2000000129f */
[----:B------:R-:W1:Y:S01]  /*3520*/  MUFU.RCP R195, R177 ;  /* 0x000000b100c37308 */ /* 0x000e620000001000 */
[----:B------:R-:W-:Y:S01]  /*3530*/  SHF.R.U32.HI R188, RZ, 0x10, R159 ;  /* 0x00000010ffbc7819 */ /* 0x000fe2000001169f */
[----:B----4-:R-:W-:Y:S01]  /*3540*/  FMUL.FTZ R85, R85, R93 ;  /* 0x0000005d55557220 */ /* 0x010fe20000410000 */
[----:B------:R-:W-:Y:S02]  /*3550*/  SHF.L.U32 R204, R204, 0x10, RZ ;  /* 0x00000010cccc7819 */ /* 0x000fe400000006ff */
[----:B------:R-:W-:Y:S02]  /*3560*/  SHF.L.U32 R181, R181, 0x10, RZ ;  /* 0x00000010b5b57819 */ /* 0x000fe400000006ff */
[----:B------:R-:W-:Y:S01]  /*3570*/  SHF.L.U32 R159, R28, 0x10, RZ ;  /* 0x000000101c9f7819 */ /* 0x000fe200000006ff */
[----:B------:R-:W3:Y:S01]  /*3580*/  MUFU.RCP R224, R211 ;  /* 0x000000d300e07308 */ /* 0x000ee20000001000 */
[----:B------:R-:W-:Y:S01]  /*3590*/  SHF.L.U32 R194, R115, 0x10, RZ ;  /* 0x0000001073c27819 */ /* 0x000fe200000006ff */
[----:B------:R-:W-:Y:S01]  /*35a0*/  FADD.FTZ R204, -R204, R57 ;  /* 0x00000039cccc7221 */ /* 0x000fe20000010100 */
[----:B------:R-:W-:Y:S01]  /*35b0*/  SHF.L.U32 R93, R2, 0x10, RZ ;  /* 0x00000010025d7819 */ /* 0x000fe200000006ff */
[----:B--2---:R-:W-:Y:S01]  /*35c0*/  FMUL.FTZ R0, R56, R0 ;  /* 0x0000000038007220 */ /* 0x004fe20000410000 */
[----:B------:R-:W-:Y:S01]  /*35d0*/  SHF.L.U32 R166, R166, 0x10, RZ ;  /* 0x00000010a6a67819 */ /* 0x000fe200000006ff */
[----:B------:R-:W-:Y:S01]  /*35e0*/  FMUL.FTZ R2, R174, R181 ;  /* 0x000000b5ae027220 */ /* 0x000fe20000410000 */
[----:B------:R-:W-:Y:S01]  /*35f0*/  SHF.R.U32.HI R221, RZ, 0x10, R133 ;  /* 0x00000010ffdd7819 */ /* 0x000fe20000011685 */
[----:B------:R2:W4:Y:S01]  /*3600*/  MUFU.RCP R235, R199 ;  /* 0x000000c700eb7308 */ /* 0x0005220000001000 */
[----:B------:R-:W-:Y:S01]  /*3610*/  SHF.R.U64 R206, R116, 0x10, R117 ;  /* 0x0000001074ce7819 */ /* 0x000fe20000001275 */
[----:B-1----:R-:W-:Y:S01]  /*3620*/  FMUL.FTZ R195, R223, R195 ;  /* 0x000000c3dfc37220 */ /* 0x002fe20000410000 */
[----:B------:R-:W-:Y:S01]  /*3630*/  SHF.L.U32 R136, R19, 0x10, RZ ;  /* 0x0000001013887819 */ /* 0x000fe200000006ff */
[----:B------:R-:W-:Y:S01]  /*3640*/  FADD.FTZ R58, -R194, R58 ;  /* 0x0000003ac23a7221 */ /* 0x000fe20000010100 */
[----:B------:R-:W-:Y:S01]  /*3650*/  SHF.R.U32.HI R167, RZ, 0x10, R167 ;  /* 0x00000010ffa77819 */ /* 0x000fe200000116a7 */
[----:B------:R-:W-:Y:S01]  /*3660*/  FADD.FTZ R223, RZ, R2 ;  /* 0x00000002ffdf7221 */ /* 0x000fe20000010000 */
[----:B------:R-:W-:Y:S01]  /*3670*/  SHF.L.U32 R221, R221, 0x10, RZ ;  /* 0x00000010dddd7819 */ /* 0x000fe200000006ff */
[----:B------:R-:W1:Y:S01]  /*3680*/  MUFU.RCP R183, R111 ;  /* 0x0000006f00b77308 */ /* 0x000e620000001000 */
[----:B--2---:R-:W-:Y:S01]  /*3690*/  FMUL.FTZ R199, R199, R166 ;  /* 0x000000a6c7c77220 */ /* 0x004fe20000410000 */
[----:B---3--:R-:W-:Y:S01]  /*36a0*/  FMUL.FTZ R220, R220, R224 ;  /* 0x000000e0dcdc7220 */ /* 0x008fe20000410000 */
[----:B------:R-:W-:Y:S01]  /*36b0*/  FFMA.FTZ R224, R2, R0, RZ ;  /* 0x0000000002e07223 */ /* 0x000fe200000100ff */
[----:B------:R-:W-:Y:S01]  /*36c0*/  SHF.L.U32 R206, R206, 0x10, RZ ;  /* 0x00000010cece7819 */ /* 0x000fe200000006ff */
[----:B------:R-:W-:Y:S01]  /*36d0*/  FADD.FTZ R223, R223, R199 ;  /* 0x000000c7dfdf7221 */ /* 0x000fe20000010000 */
[----:B------:R-:W-:Y:S01]  /*36e0*/  SHF.R.U64 R210, R120, 0x10, R121 ;  /* 0x0000001078d27819 */ /* 0x000fe20000001279 */
[----:B------:R-:W-:Y:S01]  /*36f0*/  FADD.FTZ R221, -R221, R95 ;  /* 0x0000005fdddd7221 */ /* 0x000fe20000010100 */
[----:B------:R-:W2:Y:S01]  /*3700*/  MUFU.RCP R59, R215 ;  /* 0x000000d7003b7308 */ /* 0x000ea20000001000 */
[----:B------:R-:W-:Y:S01]  /*3710*/  SHF.L.U32 R108, R21, 0x10, RZ ;  /* 0x00000010156c7819 */ /* 0x000fe200000006ff */
[----:B----4-:R-:W-:Y:S01]  /*3720*/  FMUL.FTZ R204, R204, R235 ;  /* 0x000000ebcccc7220 */ /* 0x010fe20000410000 */
[----:B------:R-:W-:Y:S01]  /*3730*/  SHF.L.U32 R200, R125, 0x10, RZ ;  /* 0x000000107dc87819 */ /* 0x000fe200000006ff */
[----:B------:R-:W-:Y:S01]  /*3740*/  FADD.FTZ R61, -R206, R61 ;  /* 0x0000003dce3d7221 */ /* 0x000fe20000010100 */
[----:B------:R-:W-:Y:S01]  /*3750*/  SHF.L.U32 R174, R106, 0x10, RZ ;  /* 0x000000106aae7819 */ /* 0x000fe200000006ff */
[----:B------:R-:W-:Y:S01]  /*3760*/  FMUL.FTZ R106, R111, R93 ;  /* 0x0000005d6f6a7220 */ /* 0x000fe20000410000 */
[----:B------:R-:W-:Y:S01]  /*3770*/  SHF.L.U32 R167, R167, 0x10, RZ ;  /* 0x00000010a7a77819 */ /* 0x000fe200000006ff */
[----:B------:R-:W3:Y:S01]  /*3780*/  MUFU.RCP R180, R107 ;  /* 0x0000006b00b47308 */ /* 0x000ee20000001000 */
[----:B------:R-:W-:Y:S01]  /*3790*/  SHF.L.U32 R142, R25, 0x10, RZ ;  /* 0x00000010198e7819 */ /* 0x000fe200000006ff */
[----:B-1----:R-:W-:Y:S01]  /*37a0*/  FMUL.FTZ R183, R58, R183 ;  /* 0x000000b73ab77220 */ /* 0x002fe20000410000 */
[----:B------:R-:W-:Y:S01]  /*37b0*/  FFMA.FTZ R224, R199, R204, R224 ;  /* 0x000000ccc7e07223 */ /* 0x000fe200000100e0 */
[----:B------:R-:W-:Y:S01]  /*37c0*/  SHF.L.U32 R210, R210, 0x10, RZ ;  /* 0x00000010d2d27819 */ /* 0x000fe200000006ff */
[----:B------:R-:W-:Y:S01]  /*37d0*/  FADD.FTZ R200, -R200, R78 ;  /* 0x0000004ec8c87221 */ /* 0x000fe20000010100 */
[----:B------:R-:W-:Y:S01]  /*37e0*/  SHF.R.U64 R164, R164, 0x10, R165 ;  /* 0x00000010a4a47819 */ /* 0x000fe200000012a5 */
[----:B------:R-:W-:Y:S01]  /*37f0*/  FMUL.FTZ R203, R203, R167 ;  /* 0x000000a7cbcb7220 */ /* 0x000fe20000410000 */
[----:B------:R-:W1:Y:S01]  /*3800*/  MUFU.RCP R189, R159 ;  /* 0x0000009f00bd7308 */ /* 0x000e620000001000 */
[----:B------:R-:W-:Y:S01]  /*3810*/  SHF.L.U32 R143, R143, 0x10, RZ ;  /* 0x000000108f8f7819 */ /* 0x000fe200000006ff */
[----:B------:R-:W-:Y:S01]  /*3820*/  FADD.FTZ R223, R223, R106 ;  /* 0x0000006adfdf7221 */ /* 0x000fe20000010000 */
[----:B------:R-:W-:Y:S01]  /*3830*/  SHF.L.U32 R78, R33, 0x10, RZ ;  /* 0x00000010214e7819 */ /* 0x000fe200000006ff */
[----:B------:R-:W-:Y:S01]  /*3840*/  FFMA.FTZ R224, R106, R183, R224 ;  /* 0x000000b76ae07223 */ /* 0x000fe200000100e0 */
[----:B--2---:R-:W-:Y:S01]  /*3850*/  FMUL.FTZ R221, R221, R59 ;  /* 0x0000003bdddd7220 */ /* 0x004fe20000410000 */
[----:B------:R-:W-:Y:S01]  /*3860*/  SHF.L.U32 R109, R24, 0x10, RZ ;  /* 0x00000010186d7819 */ /* 0x000fe200000006ff */
[----:B------:R-:W-:Y:S01]  /*3870*/  FADD.FTZ R69, -R210, R69 ;  /* 0x00000045d2457221 */ /* 0x000fe20000010100 */
[----:B------:R-:W2:Y:S01]  /*3880*/  MUFU.RCP R184, R136 ;  /* 0x0000008800b87308 */ /* 0x000ea20000001000 */
[----:B------:R-:W-:Y:S01]  /*3890*/  SHF.L.U32 R59, R110, 0x10, RZ ;  /* 0x000000106e3b7819 */ /* 0x000fe200000006ff */
[----:B---3--:R-:W-:Y:S01]  /*38a0*/  FMUL.FTZ R61, R61, R180 ;  /* 0x000000b43d3d7220 */ /* 0x008fe20000410000 */
[----:B------:R-:W-:Y:S01]  /*38b0*/  SHF.R.U32.HI R205, RZ, 0x10, R117 ;  /* 0x00000010ffcd7819 */ /* 0x000fe20000011675 */
[----:B------:R-:W-:Y:S01]  /*38c0*/  FADD.FTZ R223, R223, R203 ;  /* 0x000000cbdfdf7221 */ /* 0x000fe20000010000 */
[----:B------:R-:W-:Y:S01]  /*38d0*/  SHF.L.U32 R180, R135, 0x10, RZ ;  /* 0x0000001087b47819 */ /* 0x000fe200000006ff */
[----:B------:R-:W-:Y:S01]  /*38e0*/  FMUL.FTZ R135, R134, R143 ;  /* 0x0000008f86877220 */ /* 0x000fe20000410000 */
[----:B------:R-:W-:Y:S01]  /*38f0*/  SHF.L.U32 R110, R164, 0x10, RZ ;  /* 0x00000010a46e7819 */ /* 0x000fe200000006ff */
[----:B------:R-:W3:Y:S01]  /*3900*/  MUFU.RCP R175, R108 ;  /* 0x0000006c00af7308 */ /* 0x000ee20000001000 */
[----:B------:R-:W-:Y:S01]  /*3910*/  FFMA.FTZ R224, R203, R196, R224 ;  /* 0x000000c4cbe07223 */ /* 0x000fe200000100e0 */
[----:B------:R-:W-:Y:S01]  /*3920*/  SHF.L.U32 R140, R23, 0x10, RZ ;  /* 0x00000010178c7819 */ /* 0x000fe200000006ff */
[----:B-1----:R-:W-:Y:S01]  /*3930*/  FMUL.FTZ R69, R69, R189 ;  /* 0x000000bd45457220 */ /* 0x002fe20000410000 */
[----:B------:R-:W-:Y:S01]  /*3940*/  SHF.R.U32.HI R165, RZ, 0x10, R165 ;  /* 0x00000010ffa57819 */ /* 0x000fe200000116a5 */
[----:B------:R-:W-:Y:S01]  /*3950*/  FADD.FTZ R223, R223, R135 ;  /* 0x00000087dfdf7221 */ /* 0x000fe20000010000 */
[----:B------:R-:W-:Y:S01]  /*3960*/  SHF.L.U32 R205, R205, 0x10, RZ ;  /* 0x00000010cdcd7819 */ /* 0x000fe200000006ff */
[----:B------:R-:W-:Y:S01]  /*3970*/  FFMA.FTZ R224, R135, R178, R224 ;  /* 0x000000b287e07223 */ /* 0x000fe200000100e0 */
[----:B------:R-:W1:Y:S01]  /*3980*/  MUFU.RCP R185, R142 ;  /* 0x0000008e00b97308 */ /* 0x000e620000001000 */
[----:B------:R-:W-:Y:S01]  /*3990*/  SHF.L.U32 R144, R144, 0x10, RZ ;  /* 0x0000001090907819 */ /* 0x000fe200000006ff */
[----:B--2---:R-:W-:Y:S01]  /*39a0*/  FMUL.FTZ R62, R62, R184 ;  /* 0x000000b83e3e7220 */ /* 0x004fe20000410000 */
[----:B------:R-:W-:Y:S01]  /*39b0*/  SHF.L.U32 R189, R137, 0x10, RZ ;  /* 0x0000001089bd7819 */ /* 0x000fe200000006ff */
[----:B------:R-:W-:Y:S01]  /*39c0*/  FMUL.FTZ R137, R107, R110 ;  /* 0x0000006e6b897220 */ /* 0x000fe20000410000 */
[----:B------:R-:W-:Y:S01]  /*39d0*/  SHF.R.U64 R208, R118, 0x10, R119 ;  /* 0x0000001076d07819 */ /* 0x000fe20000001277 */
[----:B------:R-:W-:Y:S01]  /*39e0*/  FADD.FTZ R205, -R205, R63 ;  /* 0x0000003fcdcd7221 */ /* 0x000fe20000010100 */
[----:B------:R-:W-:Y:S01]  /*39f0*/  SHF.L.U32 R165, R165, 0x10, RZ ;  /* 0x00000010a5a57819 */ /* 0x000fe200000006ff */
[----:B------:R-:W2:Y:S01]  /*3a00*/  MUFU.RCP R202, R78 ;  /* 0x0000004e00ca7308 */ /* 0x000ea20000001000 */
[----:B------:R-:W-:Y:S01]  /*3a10*/  FMUL.FTZ R164, R136, R144 ;  /* 0x0000009088a47220 */ /* 0x000fe20000410000 */
[----:B------:R-:W-:Y:S01]  /*3a20*/  FADD.FTZ R223, R223, R137 ;  /* 0x00000089dfdf7221 */ /* 0x000fe20000010000 */
[----:B------:R-:W-:Y:S01]  /*3a30*/  FFMA.FTZ R224, R137, R61, R224 ;  /* 0x0000003d89e07223 */ /* 0x000fe200000100e0 */
[----:B------:R-:W-:Y:S01]  /*3a40*/  SHF.R.U64 R162, R162, 0x10, R163 ;  /* 0x00000010a2a27819 */ /* 0x000fe200000012a3 */
[----:B---3--:R-:W-:Y:S01]  /*3a50*/  FMUL.FTZ R175, R205, R175 ;  /* 0x000000afcdaf7220 */ /* 0x008fe20000410000 */
[----:B------:R-:W-:Y:S01]  /*3a60*/  SHF.L.U32 R208, R208, 0x10, RZ ;  /* 0x00000010d0d07819 */ /* 0x000fe200000006ff */
[----:B------:R-:W-:Y:S01]  /*3a70*/  FMUL.FTZ R108, R108, R165 ;  /* 0x000000a56c6c7220 */ /* 0x000fe20000410000 */
[----:B------:R-:W3:Y:S01]  /*3a80*/  MUFU.RCP R176, R109 ;  /* 0x0000006d00b07308 */ /* 0x000ee20000001000 */
[----:B------:R-:W-:Y:S01]  /*3a90*/  SHF.L.U32 R145, R145, 0x10, RZ ;  /* 0x0000001091917819 */ /* 0x000fe200000006ff */
[----:B------:R-:W-:Y:S01]  /*3aa0*/  FADD.FTZ R223, R223, R164 ;  /* 0x000000a4dfdf7221 */ /* 0x000fe20000010000 */
[----:B------:R-:W-:Y:S01]  /*3ab0*/  FFMA.FTZ R224, R164, R62, R224 ;  /* 0x0000003ea4e07223 */ /* 0x000fe200000100e0 */
[----:B-1----:R-:W-:Y:S01]  /*3ac0*/  FMUL.FTZ R67, R67, R185 ;  /* 0x000000b943437220 */ /* 0x002fe20000410000 */
[----:B------:R-:W-:Y:S01]  /*3ad0*/  SHF.L.U32 R197, R119, 0x10, RZ ;  /* 0x0000001077c57819 */ /* 0x000fe200000006ff */
[----:B------:R-:W-:Y:S01]  /*3ae0*/  FADD.FTZ R208, -R208, R65 ;  /* 0x00000041d0d07221 */ /* 0x000fe20000010100 */
[----:B------:R-:W-:Y:S01]  /*3af0*/  SHF.L.U32 R185, R162, 0x10, RZ ;  /* 0x00000010a2b97819 */ /* 0x000fe200000006ff */
[----:B------:R-:W1:Y:S01]  /*3b00*/  MUFU.RCP R182, R140 ;  /* 0x0000008c00b67308 */ /* 0x000e620000001000 */
[----:B------:R-:W-:Y:S01]  /*3b10*/  FMUL.FTZ R107, R138, R145 ;  /* 0x000000918a6b7220 */ /* 0x000fe20000410000 */
[----:B------:R-:W-:Y:S01]  /*3b20*/  FADD.FTZ R223, R223, R108 ;  /* 0x0000006cdfdf7221 */ /* 0x000fe20000010000 */
[----:B------:R-:W-:Y:S01]  /*3b30*/  FFMA.FTZ R224, R108, R175, R224 ;  /* 0x000000af6ce07223 */ /* 0x000fe200000100e0 */
[----:B--2---:R-:W-:Y:S01]  /*3b40*/  FMUL.FTZ R75, R75, R202 ;  /* 0x000000ca4b4b7220 */ /* 0x004fe20000410000 */
[----:B------:R-:W-:Y:S01]  /*3b50*/  SHF.R.U32.HI R163, RZ, 0x10, R163 ;  /* 0x00000010ffa37819 */ /* 0x000fe200000116a3 */
[----:B------:R-:W-:Y:S01]  /*3b60*/  FADD.FTZ R66, -R197, R66 ;  /* 0x00000042c5427221 */ /* 0x000fe20000010100 */
[----:B------:R-:W-:Y:S01]  /*3b70*/  SHF.L.U32 R146, R146, 0x10, RZ ;  /* 0x0000001092927819 */ /* 0x000fe200000006ff */
[----:B------:R-:W-:Y:S01]  /*3b80*/  FADD.FTZ R223, R223, R107 ;  /* 0x0000006bdfdf7221 */ /* 0x000fe20000010000 */
[----:B------:R-:W-:Y:S01]  /*3b90*/  SHF.L.U32 R202, R139, 0x10, RZ ;  /* 0x000000108bca7819 */ /* 0x000fe200000006ff */
[----:B---3--:R-:W-:Y:S01]  /*3ba0*/  FMUL.FTZ R176, R208, R176 ;  /* 0x000000b0d0b07220 */ /* 0x008fe20000410000 */
[----:B------:R-:W-:Y:S01]  /*3bb0*/  FMUL.FTZ R139, R109, R185 ;  /* 0x000000b96d8b7220 */ /* 0x000fe20000410000 */
[----:B------:R-:W-:Y:S01]  /*3bc0*/  FFMA.FTZ R224, R107, R64, R224 ;  /* 0x000000406be07223 */ /* 0x000fe200000100e0 */
[--C-:B------:R-:W-:Y:S01]  /*3bd0*/  SHF.R.U64 R148, R148, 0x10, R149.reuse ;  /* 0x0000001094947819 */ /* 0x100fe20000001295 */
[----:B------:R-:W-:Y:S01]  /*3be0*/  FMUL.FTZ R94, R94, R202 ;  /* 0x000000ca5e5e7220 */ /* 0x000fe20000410000 */
[----:B------:R-:W-:Y:S01]  /*3bf0*/  SHF.R.U32.HI R192, RZ, 0x10, R149 ;  /* 0x00000010ffc07819 */ /* 0x000fe20000011695 */
[----:B------:R-:W-:Y:S01]  /*3c00*/  FADD.FTZ R223, R223, R139 ;  /* 0x0000008bdfdf7221 */ /* 0x000fe20000010000 */
[----:B------:R-:W-:Y:S01]  /*3c10*/  SHF.L.U32 R149, R29, 0x10, RZ ;  /* 0x000000101d957819 */ /* 0x000fe200000006ff */
[----:B-1----:R-:W-:Y:S01]  /*3c20*/  FMUL.FTZ R66, R66, R182 ;  /* 0x000000b642427220 */ /* 0x002fe20000410000 */
[----:B------:R-:W-:Y:S01]  /*3c30*/  SHF.L.U32 R205, R141, 0x10, RZ ;  /* 0x000000108dcd7819 */ /* 0x000fe200000006ff */
[----:B------:R-:W-:Y:S01]  /*3c40*/  FMUL.FTZ R141, R140, R146 ;  /* 0x000000928c8d7220 */ /* 0x000fe20000410000 */
[----:B------:R-:W-:Y:S01]  /*3c50*/  SHF.L.U32 R162, R163, 0x10, RZ ;  /* 0x00000010a3a27819 */ /* 0x000fe200000006ff */
[----:B------:R-:W-:Y:S01]  /*3c60*/  FFMA.FTZ R224, R139, R176, R224 ;  /* 0x000000b08be07223 */ /* 0x000fe200000100e0 */
[----:B------:R-:W-:Y:S01]  /*3c70*/  SHF.L.U32 R57, R36, 0x10, RZ ;  /* 0x0000001024397819 */ /* 0x000fe200000006ff */
[----:B------:R-:W1:Y:S01]  /*3c80*/  MUFU.RCP R194, R149 ;  /* 0x0000009500c27308 */ /* 0x000e620000001000 */
[----:B------:R-:W-:Y:S01]  /*3c90*/  SHF.R.U64 R160, R160, 0x10, R161 ;  /* 0x00000010a0a07819 */ /* 0x000fe200000012a1 */
[----:B------:R-:W-:Y:S01]  /*3ca0*/  FMUL.FTZ R109, R142, R162 ;  /* 0x000000a28e6d7220 */ /* 0x000fe20000410000 */
[----:B------:R-:W-:Y:S01]  /*3cb0*/  SHF.L.U32 R147, R147, 0x10, RZ ;  /* 0x0000001093937819 */ /* 0x000fe200000006ff */
[----:B------:R-:W-:Y:S01]  /*3cc0*/  FADD.FTZ R223, R223, R141 ;  /* 0x0000008ddfdf7221 */ /* 0x000fe20000010000 */
[----:B------:R-:W-:Y:S01]  /*3cd0*/  FFMA.FTZ R224, R141, R66, R224 ;  /* 0x000000428de07223 */ /* 0x000fe200000100e0 */
[----:B------:R-:W-:Y:S01]  /*3ce0*/  SHF.L.U32 R68, R32, 0x10, RZ ;  /* 0x0000001020447819 */ /* 0x000fe200000006ff */
[----:B------:R-:W-:Y:S01]  /*3cf0*/  FMUL.FTZ R177, R177, R205 ;  /* 0x000000cdb1b17220 */ /* 0x000fe20000410000 */
[----:B------:R-:W2:Y:S01]  /*3d00*/  MUFU.RCP R206, R57 ;  /* 0x0000003900ce7308 */ /* 0x000ea20000001000 */
[----:B------:R-:W-:Y:S01]  /*3d10*/  SHF.L.U32 R163, R160, 0x10, RZ ;  /* 0x00000010a0a37819 */ /* 0x000fe200000006ff */
[----:B------:R-:W-:Y:S01]  /*3d20*/  FMUL.FTZ R186, R186, R147 ;  /* 0x00000093baba7220 */ /* 0x000fe20000410000 */
[----:B------:R-:W-:Y:S01]  /*3d30*/  FADD.FTZ R223, R223, R109 ;  /* 0x0000006ddfdf7221 */ /* 0x000fe20000010000 */
[----:B------:R-:W-:Y:S01]  /*3d40*/  FFMA.FTZ R224, R109, R67, R224 ;  /* 0x000000436de07223 */ /* 0x000fe200000100e0 */
[----:B------:R-:W-:Y:S01]  /*3d50*/  SHF.R.U64 R214, R124, 0x10, R125 ;  /* 0x000000107cd67819 */ /* 0x000fe2000000127d */
[----:B------:R-:W-:Y:S01]  /*3d60*/  FMUL.FTZ R159, R159, R163 ;  /* 0x000000a39f9f7220 */ /* 0x000fe20000410000 */
[----:B------:R-:W-:Y:S01]  /*3d70*/  SHF.R.U32.HI R161, RZ, 0x10, R161 ;  /* 0x00000010ffa17819 */ /* 0x000fe200000116a1 */
[----:B------:R-:W3:Y:S01]  /*3d80*/  MUFU.RCP R197, R68 ;  /* 0x0000004400c57308 */ /* 0x000ee20000001000 */
[----:B------:R-:W-:Y:S01]  /*3d90*/  SHF.L.U32 R168, R168, 0x10, RZ ;  /* 0x00000010a8a87819 */ /* 0x000fe200000006ff */
[----:B------:R-:W-:Y:S01]  /*3da0*/  FADD.FTZ R223, R223, R186 ;  /* 0x000000badfdf7221 */ /* 0x000fe20000010000 */
[----:B------:R-:W-:Y:S01]  /*3db0*/  FFMA.FTZ R224, R186, R187, R224 ;  /* 0x000000bbbae07223 */ /* 0x000fe200000100e0 */
[----:B------:R-:W-:Y:S01]  /*3dc0*/  SHF.L.U32 R214, R214, 0x10, RZ ;  /* 0x00000010d6d67819 */ /* 0x000fe200000006ff */
[----:B-1----:R-:W-:Y:S01]  /*3dd0*/  FMUL.FTZ R194, R209, R194 ;  /* 0x000000c2d1c27220 */ /* 0x002fe20000410000 */
[----:B------:R-:W-:Y:S01]  /*3de0*/  SHF.R.U64 R212, R122, 0x10, R123 ;  /* 0x000000107ad47819 */ /* 0x000fe2000000127b */
[----:B------:R-:W-:Y:S01]  /*3df0*/  FMUL.FTZ R153, R153, R168 ;  /* 0x000000a899997220 */ /* 0x000fe20000410000 */
[----:B------:R-:W-:Y:S01]  /*3e00*/  SHF.L.U32 R160, R161, 0x10, RZ ;  /* 0x00000010a1a07819 */ /* 0x000fe200000006ff */
[----:B------:R-:W-:Y:S01]  /*3e10*/  FADD.FTZ R223, R223, R159 ;  /* 0x0000009fdfdf7221 */ /* 0x000fe20000010000 */
[----:B------:R-:W-:Y:S01]  /*3e20*/  FFMA.FTZ R224, R159, R69, R224 ;  /* 0x000000459fe07223 */ /* 0x000fe200000100e0 */
[----:B------:R-:W-:Y:S01]  /*3e30*/  FADD.FTZ R77, -R214, R77 ;  /* 0x0000004dd64d7221 */ /* 0x000fe20000010100 */
[----:B------:R-:W-:Y:S01]  /*3e40*/  SHF.L.U32 R212, R212, 0x10, RZ ;  /* 0x00000010d4d47819 */ /* 0x000fe200000006ff */
[----:B------:R-:W-:Y:S01]  /*3e50*/  FMUL.FTZ R149, R149, R160 ;  /* 0x000000a095957220 */ /* 0x000fe20000410000 */
[----:B------:R-:W-:Y:S01]  /*3e60*/  SHF.L.U32 R169, R169, 0x10, RZ ;  /* 0x00000010a9a97819 */ /* 0x000fe200000006ff */
[----:B------:R-:W-:Y:S01]  /*3e70*/  FADD.FTZ R223, R223, R153 ;  /* 0x00000099dfdf7221 */ /* 0x000fe20000010000 */
[----:B------:R-:W-:Y:S01]  /*3e80*/  FFMA.FTZ R224, R153, R70, R224 ;  /* 0x0000004699e07223 */ /* 0x000fe200000100e0 */
[----:B--2---:R-:W-:Y:S01]  /*3e90*/  FMUL.FTZ R77, R77, R206 ;  /* 0x000000ce4d4d7220 */ /* 0x004fe20000410000 */
[----:B------:R-:W-:Y:S01]  /*3ea0*/  SHF.L.U32 R206, R158, 0x10, RZ ;  /* 0x000000109ece7819 */ /* 0x000fe200000006ff */
[----:B------:R-:W-:Y:S01]  /*3eb0*/  FADD.FTZ R212, -R212, R73 ;  /* 0x00000049d4d47221 */ /* 0x000fe20000010100 */
[----:B------:R-:W-:Y:S01]  /*3ec0*/  FMUL.FTZ R60, R60, R169 ;  /* 0x000000a93c3c7220 */ /* 0x000fe20000410000 */
[----:B------:R-:W-:Y:S01]  /*3ed0*/  FADD.FTZ R223, R223, R149 ;  /* 0x00000095dfdf7221 */ /* 0x000fe20000010000 */
[----:B------:R-:W-:Y:S01]  /*3ee0*/  FFMA.FTZ R224, R149, R194, R224 ;  /* 0x000000c295e07223 */ /* 0x000fe200000100e0 */
[----:B------:R-:W-:Y:S01]  /*3ef0*/  SHF.L.U32 R63, R35, 0x10, RZ ;  /* 0x00000010233f7819 */ /* 0x000fe200000006ff */
[----:B---3--:R-:W-:Y:S01]  /*3f00*/  FMUL.FTZ R197, R212, R197 ;  /* 0x000000c5d4c57220 */ /* 0x008fe20000410000 */
[----:B------:R-:W-:Y:S01]  /*3f10*/  SHF.L.U32 R170, R170, 0x10, RZ ;  /* 0x00000010aaaa7819 */ /* 0x000fe200000006ff */
[----:B------:R-:W-:Y:S01]  /*3f20*/  FMUL.FTZ R68, R68, R206 ;  /* 0x000000ce44447220 */ /* 0x000fe20000410000 */
[----:B------:R-:W-:Y:S01]  /*3f30*/  FADD.FTZ R223, R223, R60 ;  /* 0x0000003cdfdf7221 */ /* 0x000fe20000010000 */
[----:B------:R-:W-:Y:S01]  /*3f40*/  FFMA.FTZ R224, R60, R72, R224 ;  /* 0x000000483ce07223 */ /* 0x000fe200000100e0 */
[----:B------:R-:W1:Y:S01]  /*3f50*/  MUFU.RCP R207, R63 ;  /* 0x0000003f00cf7308 */ /* 0x000e620000001000 */
[----:B------:R-:W-:Y:S01]  /*3f60*/  SHF.L.U32 R65, R37, 0x10, RZ ;  /* 0x0000001025417819 */ /* 0x000fe200000006ff */
[----:B------:R-:W-:Y:S01]  /*3f70*/  FMUL.FTZ R74, R74, R170 ;  /* 0x000000aa4a4a7220 */ /* 0x000fe20000410000 */
[----:B------:R-:W-:Y:S01]  /*3f80*/  SHF.L.U32 R158, R188, 0x10, RZ ;  /* 0x00000010bc9e7819 */ /* 0x000fe200000006ff */
[----:B------:R-:W-:Y:S01]  /*3f90*/  FADD.FTZ R223, R223, R68 ;  /* 0x00000044dfdf7221 */ /* 0x000fe20000010000 */
[----:B------:R-:W-:Y:S01]  /*3fa0*/  FFMA.FTZ R224, R68, R197, R224 ;  /* 0x000000c544e07223 */ /* 0x000fe200000100e0 */
[----:B------:R-:W-:Y:S01]  /*3fb0*/  SHF.R.U64 R156, R156, 0x10, R157 ;  /* 0x000000109c9c7819 */ /* 0x000fe2000000129d */
[----:B------:R-:W-:Y:S01]  /*3fc0*/  FMUL.FTZ R247, R189, R191 ;  /* 0x000000bfbdf77220 */ /* 0x000fe20000410000 */
[----:B------:R-:W2:Y:S01]  /*3fd0*/  MUFU.RCP R210, R65 ;  /* 0x0000004100d27308 */ /* 0x000ea20000001000 */
[----:B------:R-:W-:Y:S01]  /*3fe0*/  SHF.L.U32 R171, R171, 0x10, RZ ;  /* 0x00000010abab7819 */ /* 0x000fe200000006ff */
[----:B------:R-:W-:Y:S01]  /*3ff0*/  FMUL.FTZ R134, R78, R158 ;  /* 0x0000009e4e867220 */ /* 0x000fe20000410000 */
[----:B------:R-:W-:Y:S01]  /*4000*/  SHF.R.U64 R216, R126, 0x10, R127 ;  /* 0x000000107ed87819 */ /* 0x000fe2000000127f */
[----:B------:R-:W-:Y:S01]  /*4010*/  FADD.FTZ R223, R223, R74 ;  /* 0x0000004adfdf7221 */ /* 0x000fe20000010000 */
[----:B------:R-:W-:Y:S01]  /*4020*/  FFMA.FTZ R224, R74, R198, R224 ;  /* 0x000000c64ae07223 */ /* 0x000fe200000100e0 */
[----:B------:R-:W-:Y:S01]  /*4030*/  SHF.L.U32 R73, R40, 0x10, RZ ;  /* 0x0000001028497819 */ /* 0x000fe200000006ff */
[----:B------:R-:W-:Y:S01]  /*4040*/  FMUL.FTZ R111, R84, R171 ;  /* 0x000000ab546f7220 */ /* 0x000fe20000410000 */
[----:B------:R-:W-:Y:S01]  /*4050*/  SHF.L.U32 R208, R156, 0x10, RZ ;  /* 0x000000109cd07819 */ /* 0x000fe200000006ff */
[----:B------:R-:W-:Y:S01]  /*4060*/  FADD.FTZ R223, R223, R134 ;  /* 0x00000086dfdf7221 */ /* 0x000fe20000010000 */
[----:B------:R-:W-:Y:S01]  /*4070*/  SHF.R.U32.HI R217, RZ, 0x10, R129 ;  /* 0x00000010ffd97819 */ /* 0x000fe20000011681 */
[----:B------:R-:W-:Y:S01]  /*4080*/  FFMA.FTZ R224, R134, R75, R224 ;  /* 0x0000004b86e07223 */ /* 0x000fe200000100e0 */
[----:B------:R-:W-:Y:S01]  /*4090*/  SHF.L.U32 R216, R216, 0x10, RZ ;  /* 0x00000010d8d87819 */ /* 0x000fe200000006ff */
[----:B------:R-:W3:Y:S01]  /*40a0*/  MUFU.RCP R214, R73 ;  /* 0x0000004900d67308 */ /* 0x000ee20000001000 */
[----:B------:R-:W-:Y:S01]  /*40b0*/  SHF.R.U32.HI R157, RZ, 0x10, R157 ;  /* 0x00000010ff9d7819 */ /* 0x000fe2000001169d */
[----:B------:R-:W-:Y:S01]  /*40c0*/  FMUL.FTZ R136, R57, R208 ;  /* 0x000000d039887220 */ /* 0x000fe20000410000 */
[----:B------:R-:W-:Y:S01]  /*40d0*/  SHF.L.U32 R172, R172, 0x10, RZ ;  /* 0x00000010acac7819 */ /* 0x000fe200000006ff */
[----:B------:R-:W-:Y:S01]  /*40e0*/  FADD.FTZ R223, R223, R111 ;  /* 0x0000006fdfdf7221 */ /* 0x000fe20000010000 */
[----:B------:R-:W-:Y:S01]  /*40f0*/  SHF.L.U32 R217, R217, 0x10, RZ ;  /* 0x00000010d9d97819 */ /* 0x000fe200000006ff */
[----:B------:R-:W-:Y:S01]  /*4100*/  FFMA.FTZ R224, R111, R76, R224 ;  /* 0x0000004c6fe07223 */ /* 0x000fe200000100e0 */
[----:B------:R-:W-:Y:S01]  /*4110*/  FADD.FTZ R216, -R216, R81 ;  /* 0x00000051d8d87221 */ /* 0x000fe20000010100 */
[----:B------:R-:W-:Y:S01]  /*4120*/  SHF.L.U32 R81, R41, 0x10, RZ ;  /* 0x0000001029517819 */ /* 0x000fe200000006ff */
[----:B-1----:R-:W-:Y:S01]  /*4130*/  FMUL.FTZ R200, R200, R207 ;  /* 0x000000cfc8c87220 */ /* 0x002fe20000410000 */
[----:B------:R-:W-:Y:S01]  /*4140*/  SHF.L.U32 R156, R157, 0x10, RZ ;  /* 0x000000109d9c7819 */ /* 0x000fe200000006ff */
[----:B------:R-:W-:Y:S01]  /*4150*/  FMUL.FTZ R63, R63, R172 ;  /* 0x000000ac3f3f7220 */ /* 0x000fe20000410000 */
[----:B------:R-:W-:Y:S01]  /*4160*/  FADD.FTZ R223, R223, R136 ;  /* 0x00000088dfdf7221 */ /* 0x000fe20000010000 */
[----:B------:R-:W-:Y:S01]  /*4170*/  FFMA.FTZ R224, R136, R77, R224 ;  /* 0x0000004d88e07223 */ /* 0x000fe200000100e0 */
[----:B------:R-:W-:Y:S01]  /*4180*/  FADD.FTZ R217, -R217, R87 ;  /* 0x00000057d9d97221 */ /* 0x000fe20000010100 */
[----:B------:R-:W1:Y:S01]  /*4190*/  MUFU.RCP R218, R81 ;  /* 0x0000005100da7308 */ /* 0x000e620000001000 */
[----:B------:R-:W-:Y:S01]  /*41a0*/  SHF.L.U32 R87, R42, 0x10, RZ ;  /* 0x000000102a577819 */ /* 0x000fe200000006ff */
[----:B--2---:R-:W-:Y:S01]  /*41b0*/  FMUL.FTZ R210, R213, R210 ;  /* 0x000000d2d5d27220 */ /* 0x004fe20000410000 */
[----:B------:R-:W-:Y:S01]  /*41c0*/  SHF.R.U64 R154, R154, 0x10, R155 ;  /* 0x000000109a9a7819 */ /* 0x000fe2000000129b */
[----:B------:R-:W-:Y:S01]  /*41d0*/  FMUL.FTZ R65, R65, R156 ;  /* 0x0000009c41417220 */ /* 0x000fe20000410000 */
[----:B------:R-:W-:Y:S01]  /*41e0*/  SHF.L.U32 R173, R173, 0x10, RZ ;  /* 0x00000010adad7819 */ /* 0x000fe200000006ff */
[----:B------:R-:W-:Y:S01]  /*41f0*/  FADD.FTZ R223, R223, R63 ;  /* 0x0000003fdfdf7221 */ /* 0x000fe20000010000 */
[----:B------:R-:W-:Y:S01]  /*4200*/  FFMA.FTZ R224, R63, R200, R224 ;  /* 0x000000c83fe07223 */ /* 0x000fe200000100e0 */
[----:B------:R-:W2:Y:S01]  /*4210*/  MUFU.RCP R222, R87 ;  /* 0x0000005700de7308 */ /* 0x000ea20000001000 */
[----:B------:R-:W-:Y:S01]  /*4220*/  SHF.L.U32 R209, R154, 0x10, RZ ;  /* 0x000000109ad17819 */ /* 0x000fe200000006ff */
[----:B------:R-:W-:Y:S01]  /*4230*/  FMUL.FTZ R71, R71, R173 ;  /* 0x000000ad47477220 */ /* 0x000fe20000410000 */
[----:B------:R-:W-:Y:S01]  /*4240*/  SHF.L.U32 R226, R129, 0x10, RZ ;  /* 0x0000001081e27819 */ /* 0x000fe200000006ff */
[----:B------:R-:W-:Y:S01]  /*4250*/  FADD.FTZ R223, R223, R65 ;  /* 0x00000041dfdf7221 */ /* 0x000fe20000010000 */
[----:B------:R-:W-:Y:S01]  /*4260*/  FFMA.FTZ R224, R65, R210, R224 ;  /* 0x000000d241e07223 */ /* 0x000fe200000100e0 */
[----:B------:R-:W-:Y:S01]  /*4270*/  SHF.L.U32 R95, R43, 0x10, RZ ;  /* 0x000000102b5f7819 */ /* 0x000fe200000006ff */
[----:B---3--:R-:W-:Y:S01]  /*4280*/  FMUL.FTZ R214, R216, R214 ;  /* 0x000000d6d8d67220 */ /* 0x008fe20000410000 */
[----:B------:R-:W-:Y:S01]  /*4290*/  SHF.R.U32.HI R155, RZ, 0x10, R155 ;  /* 0x00000010ff9b7819 */ /* 0x000fe2000001169b */
[----:B------:R-:W-:Y:S01]  /*42a0*/  FMUL.FTZ R73, R73, R209 ;  /* 0x000000d149497220 */ /* 0x000fe20000410000 */
[----:B------:R-:W-:Y:S01]  /*42b0*/  SHF.L.U32 R179, R179, 0x10, RZ ;  /* 0x00000010b3b37819 */ /* 0x000fe200000006ff */
[----:B------:R-:W-:Y:S01]  /*42c0*/  FADD.FTZ R223, R223, R71 ;  /* 0x00000047dfdf7221 */ /* 0x000fe20000010000 */
[----:B------:R-:W-:Y:S01]  /*42d0*/  SHF.L.U32 R227, R130, 0x10, RZ ;  /* 0x0000001082e37819 */ /* 0x000fe200000006ff */
[----:B------:R-:W-:Y:S01]  /*42e0*/  FFMA.FTZ R224, R71, R80, R224 ;  /* 0x0000005047e07223 */ /* 0x000fe200000100e0 */
[----:B------:R-:W-:Y:S01]  /*42f0*/  FADD.FTZ R226, -R226, R86 ;  /* 0x00000056e2e27221 */ /* 0x000fe20000010100 */
[----:B------:R-:W3:Y:S01]  /*4300*/  MUFU.RCP R228, R95 ;  /* 0x0000005f00e47308 */ /* 0x000ee20000001000 */
[----:B------:R-:W-:Y:S01]  /*4310*/  SHF.L.U32 R86, R45, 0x10, RZ ;  /* 0x000000102d567819 */ /* 0x000fe200000006ff */
[----:B------:R-:W-:Y:S01]  /*4320*/  FMUL.FTZ R78, R79, R179 ;  /* 0x000000b34f4e7220 */ /* 0x000fe20000410000 */
[----:B------:R-:W-:Y:S01]  /*4330*/  SHF.L.U32 R154, R155, 0x10, RZ ;  /* 0x000000109b9a7819 */ /* 0x000fe200000006ff */
[----:B------:R-:W-:Y:S01]  /*4340*/  FADD.FTZ R223, R223, R73 ;  /* 0x00000049dfdf7221 */ /* 0x000fe20000010000 */
[----:B------:R-:W-:Y:S01]  /*4350*/  FFMA.FTZ R224, R73, R214, R224 ;  /* 0x000000d649e07223 */ /* 0x000fe200000100e0 */
[----:B------:R-:W-:Y:S01]  /*4360*/  FADD.FTZ R227, -R227, R88 ;  /* 0x00000058e3e37221 */ /* 0x000fe20000010100 */
[----:B------:R-:W-:Y:S01]  /*4370*/  SHF.L.U32 R56, R46, 0x10, RZ ;  /* 0x000000102e387819 */ /* 0x000fe200000006ff */
[----:B------:R-:W4:Y:S01]  /*4380*/  MUFU.RCP R88, R86 ;  /* 0x0000005600587308 */ /* 0x000f220000001000 */
[----:B-1----:R-:W-:Y:S01]  /*4390*/  FMUL.FTZ R83, R83, R218 ;  /* 0x000000da53537220 */ /* 0x002fe20000410000 */
[----:B------:R-:W-:Y:S01]  /*43a0*/  FMUL.FTZ R79, R81, R154 ;  /* 0x0000009a514f7220 */ /* 0x000fe20000410000 */
[----:B------:R-:W-:Y:S01]  /*43b0*/  FADD.FTZ R223, R223, R78 ;  /* 0x0000004edfdf7221 */ /* 0x000fe20000010000 */
[----:B------:R-:W-:Y:S01]  /*43c0*/  FFMA.FTZ R224, R78, R82, R224 ;  /* 0x000000524ee07223 */ /* 0x000fe200000100e0 */
[----:B------:R-:W-:Y:S01]  /*43d0*/  SHF.L.U32 R58, R48, 0x10, RZ ;  /* 0x00000010303a7819 */ /* 0x000fe200000006ff */
[----:B--2---:R-:W-:Y:S01]  /*43e0*/  FMUL.FTZ R201, R201, R222 ;  /* 0x000000dec9c97220 */ /* 0x004fe20000410000 */
[----:B------:R-:W-:Y:S01]  /*43f0*/  SHF.L.U32 R212, R152, 0x10, RZ ;  /* 0x0000001098d47819 */ /* 0x000fe200000006ff */
[----:B------:R1:W2:Y:S01]  /*4400*/  MUFU.RCP R234, R56 ;  /* 0x0000003800ea7308 */ /* 0x0002a20000001000 */
[----:B------:R-:W-:Y:S01]  /*4410*/  FMUL.FTZ R138, R87, R59 ;  /* 0x0000003b578a7220 */ /* 0x000fe20000410000 */
[----:B------:R-:W-:Y:S01]  /*4420*/  FADD.FTZ R223, R223, R79 ;  /* 0x0000004fdfdf7221 */ /* 0x000fe20000010000 */
[----:B------:R-:W-:Y:S01]  /*4430*/  FFMA.FTZ R224, R79, R83, R224 ;  /* 0x000000534fe07223 */ /* 0x000fe200000100e0 */
[----:B------:R-:W-:Y:S01]  /*4440*/  FMUL.FTZ R84, R89, R212 ;  /* 0x000000d459547220 */ /* 0x000fe20000410000 */
[----:B------:R-:W-:Y:S01]  /*4450*/  SHF.L.U32 R207, R49, 0x10, RZ ;  /* 0x0000001031cf7819 */ /* 0x000fe200000006ff */
[----:B------:R-:W-:Y:S01]  /*4460*/  FADD.FTZ R223, R223, R138 ;  /* 0x0000008adfdf7221 */ /* 0x000fe20000010000 */
[----:B------:R-:W-:Y:S01]  /*4470*/  FFMA.FTZ R224, R138, R201, R224 ;  /* 0x000000c98ae07223 */ /* 0x000fe200000100e0 */
[----:B------:R-:W5:Y:S01]  /*4480*/  MUFU.RCP R90, R58 ;  /* 0x0000003a005a7308 */ /* 0x000f620000001000 */
[----:B------:R-:W-:Y:S01]  /*4490*/  SHF.L.U32 R152, R190, 0x10, RZ ;  /* 0x00000010be987819 */ /* 0x000fe200000006ff */
[----:B---3--:R-:W-:Y:S01]  /*44a0*/  FMUL.FTZ R182, R226, R228 ;  /* 0x000000e4e2b67220 */ /* 0x008fe20000410000 */
[----:B------:R-:W-:Y:S01]  /*44b0*/  FMUL.FTZ R95, R95, R174 ;  /* 0x000000ae5f5f7220 */ /* 0x000fe20000410000 */
[----:B------:R-:W-:Y:S01]  /*44c0*/  FADD.FTZ R223, R223, R84 ;  /* 0x00000054dfdf7221 */ /* 0x000fe20000010000 */
[----:B------:R-:W-:Y:S01]  /*44d0*/  FFMA.FTZ R224, R84, R85, R224 ;  /* 0x0000005554e07223 */ /* 0x000fe200000100e0 */
[----:B------:R-:W-:Y:S01]  /*44e0*/  SHF.R.U64 R150, R150, 0x10, R151 ;  /* 0x0000001096967819 */ /* 0x000fe20000001297 */
[----:B----4-:R-:W-:Y:S01]  /*44f0*/  FMUL.FTZ R88, R217, R88 ;  /* 0x00000058d9587220 */ /* 0x010fe20000410000 */
[----:B------:R-:W3:Y:S01]  /*4500*/  MUFU.RCP R222, R207 ;  /* 0x000000cf00de7308 */ /* 0x000ee20000001000 */
[----:B------:R-:W-:Y:S01]  /*4510*/  FMUL.FTZ R86, R86, R152 ;  /* 0x0000009856567220 */ /* 0x000fe20000410000 */
[----:B------:R-:W-:Y:S01]  /*4520*/  FADD.FTZ R223, R223, R95 ;  /* 0x0000005fdfdf7221 */ /* 0x000fe20000010000 */
[----:B------:R-:W-:Y:S01]  /*4530*/  FFMA.FTZ R224, R95, R182, R224 ;  /* 0x000000b65fe07223 */ /* 0x000fe200000100e0 */
[----:B------:R-:W-:Y:S01]  /*4540*/  SHF.R.U32.HI R151, RZ, 0x10, R151 ;  /* 0x00000010ff977819 */ /* 0x000fe20000011697 */
[----:B------:R-:W-:Y:S01]  /*4550*/  FMUL.FTZ R140, R56, R180 ;  /* 0x000000b4388c7220 */ /* 0x000fe20000410000 */
[----:B-1----:R-:W-:Y:S01]  /*4560*/  SHF.L.U32 R56, R150, 0x10, RZ ;  /* 0x0000001096387819 */ /* 0x002fe200000006ff */
[----:B--2---:R-:W-:Y:S01]  /*4570*/  FMUL.FTZ R184, R227, R234 ;  /* 0x000000eae3b87220 */ /* 0x004fe20000410000 */
[----:B------:R-:W-:Y:S01]  /*4580*/  FADD.FTZ R223, R223, R86 ;  /* 0x00000056dfdf7221 */ /* 0x000fe20000010000 */
[----:B------:R-:W-:Y:S01]  /*4590*/  FFMA.FTZ R224, R86, R88, R224 ;  /* 0x0000005856e07223 */ /* 0x000fe200000100e0 */
[----:B------:R-:W-:Y:S01]  /*45a0*/  SHF.L.U32 R150, R151, 0x10, RZ ;  /* 0x0000001097967819 */ /* 0x000fe200000006ff */
[----:B------:R-:W-:Y:S01]  /*45b0*/  FMUL.FTZ R151, R92, R189 ;  /* 0x000000bd5c977220 */ /* 0x000fe20000410000 */
[----:B-----5:R-:W-:Y:S01]  /*45c0*/  FMUL.FTZ R90, R219, R90 ;  /* 0x0000005adb5a7220 */ /* 0x020fe20000410000 */
[----:B------:R-:W-:Y:S01]  /*45d0*/  FMUL.FTZ R92, R58, R56 ;  /* 0x000000383a5c7220 */ /* 0x000fe20000410000 */
[----:B------:R-:W-:Y:S01]  /*45e0*/  FADD.FTZ R223, R223, R140 ;  /* 0x0000008cdfdf7221 */ /* 0x000fe20000010000 */
[----:B------:R-:W-:Y:S01]  /*45f0*/  FFMA.FTZ R224, R140, R184, R224 ;  /* 0x000000b88ce07223 */ /* 0x000fe200000100e0 */
[----:B------:R-:W-:Y:S01]  /*4600*/  FMUL.FTZ R155, R207, R150 ;  /* 0x00000096cf9b7220 */ /* 0x000fe20000410000 */
[----:B------:R-:W-:Y:S01]  /*4610*/  SHF.L.U32 R142, R148, 0x10, RZ ;  /* 0x00000010948e7819 */ /* 0x000fe200000006ff */
[----:B------:R-:W-:Y:S01]  /*4620*/  FADD.FTZ R223, R223, R92 ;  /* 0x0000005cdfdf7221 */ /* 0x000fe20000010000 */
[----:B------:R-:W-:Y:S01]  /*4630*/  FFMA.FTZ R224, R92, R90, R224 ;  /* 0x0000005a5ce07223 */ /* 0x000fe200000100e0 */
[----:B---3--:R-:W-:Y:S01]  /*4640*/  FMUL.FTZ R91, R91, R222 ;  /* 0x000000de5b5b7220 */ /* 0x008fe20000410000 */
        /* <DEDUP_REMOVED lines=54> */
.L_x_597:
[----:B------:R-:W-:Y:S01]  /*49b0*/  FADD.FTZ R13, R89, R13 ;  /* 0x0000000d590d7221 */ /* 0x000fe20000010000 */
[----:B------:R-:W-:Y:S01]  /*49c0*/  FADD.FTZ R16, R58, R16 ;  /* 0x000000103a107221 */ /* 0x000fe20000010000 */
[----:B------:R-:W2:Y:S01]  /*49d0*/  LDL.LU R89, [R1] ;  /* 0x0000000001597983 */ /* 0x000ea20000300800 */
[----:B------:R-:W-:Y:S01]  /*49e0*/  FADD.FTZ R17, R57, R17 ;  /* 0x0000001139117221 */ /* 0x000fe20000010000 */
[----:B------:R-:W-:Y:S01]  /*49f0*/  FADD.FTZ R15, R81, R15 ;  /* 0x0000000f510f7221 */ /* 0x000fe20000010000 */
[----:B------:R-:W-:Y:S01]  /*4a00*/  FADD.FTZ R14, R87, R14 ;  /* 0x0000000e570e7221 */ /* 0x000fe20000010000 */
[----:B------:R-:W1:Y:S04]  /*4a10*/  SHFL.DOWN PT, R58, R224, 0x10, 0x1f ;  /* 0x0a001f00e03a7f89 */ /* 0x000e6800000e0000 */
[----:B------:R-:W3:Y:S01]  /*4a20*/  SHFL.DOWN PT, R57, R223, 0x10, 0x1f ;  /* 0x0a001f00df397f89 */ /* 0x000ee200000e0000 */
[----:B------:R-:W-:-:S03]  /*4a30*/  FADD.FTZ R12, R157, R12 ;  /* 0x0000000c9d0c7221 */ /* 0x000fc60000010000 */
[----:B------:R-:W4:Y:S01]  /*4a40*/  LDL.LU R157, [R1+0x4] ;  /* 0x00000400019d7983 */ /* 0x000f220000300800 */
[----:B------:R-:W-:-:S03]  /*4a50*/  FADD.FTZ R10, R192, R10 ;  /* 0x0000000ac00a7221 */ /* 0x000fc60000010000 */
[----:B------:R-:W5:Y:S01]  /*4a60*/  LDL.LU R192, [R1+0x8] ;  /* 0x0000080001c07983 */ /* 0x000f620000300800 */
[----:B------:R-:W-:-:S03]  /*4a70*/  FADD.FTZ R232, R225, R232 ;  /* 0x000000e8e1e87221 */ /* 0x000fc60000010000 */
[----:B------:R-:W5:Y:S01]  /*4a80*/  LDL.LU R225, [R1+0xc] ;  /* 0x00000c0001e17983 */ /* 0x000f620000300800 */
[----:B------:R-:W-:Y:S01]  /*4a90*/  FADD.FTZ R231, R222, R231 ;  /* 0x000000e7dee77221 */ /* 0x000fe20000010000 */
[----:B------:R-:W-:Y:S01]  /*4aa0*/  FADD.FTZ R230, R219, R230 ;  /* 0x000000e6dbe67221 */ /* 0x000fe20000010000 */
[----:B------:R-:W-:Y:S01]  /*4ab0*/  FADD.FTZ R229, R218, R229 ;  /* 0x000000e5dae57221 */ /* 0x000fe20000010000 */
[----:B-1----:R-:W-:Y:S02]  /*4ac0*/  FADD.FTZ R58, R58, R224 ;  /* 0x000000e03a3a7221 */ /* 0x002fe40000010000 */
[----:B------:R-:W5:Y:S01]  /*4ad0*/  LDL.LU R224, [R1+0x10] ;  /* 0x0000100001e07983 */ /* 0x000f620000300800 */
[----:B---3--:R-:W-:-:S03]  /*4ae0*/  FADD.FTZ R57, R57, R223 ;  /* 0x000000df39397221 */ /* 0x008fc60000010000 */
[----:B------:R-:W3:Y:S01]  /*4af0*/  LDL.LU R223, [R1+0x14] ;  /* 0x0000140001df7983 */ /* 0x000ee20000300800 */
[----:B------:R-:W-:Y:S01]  /*4b00*/  FADD.FTZ R4, R217, R4 ;  /* 0x00000004d9047221 */ /* 0x000fe20000010000 */
[----:B------:R-:W-:Y:S01]  /*4b10*/  FADD.FTZ R5, R216, R5 ;  /* 0x00000005d8057221 */ /* 0x000fe20000010000 */
[----:B------:R-:W-:Y:S01]  /*4b20*/  FADD.FTZ R11, R190, R11 ;  /* 0x0000000bbe0b7221 */ /* 0x000fe20000010000 */
[----:B--2---:R-:W-:-:S05]  /*4b30*/  FADD.FTZ R89, R227, R89 ;  /* 0x00000059e3597221 */ /* 0x004fca0000010000 */
[----:B------:R1:W-:Y:S04]  /*4b40*/  STL [R1], R89 ;  /* 0x0000005901007387 */ /* 0x0003e80000100800 */
[----:B------:R-:W2:Y:S04]  /*4b50*/  LDL.LU R222, [R1+0x18] ;  /* 0x0000180001de7983 */ /* 0x000ea80000300800 */
[----:B------:R-:W2:Y:S04]  /*4b60*/  LDL.LU R219, [R1+0x1c] ;  /* 0x00001c0001db7983 */ /* 0x000ea80000300800 */
[----:B------:R-:W2:Y:S04]  /*4b70*/  LDL.LU R218, [R1+0x20] ;  /* 0x0000200001da7983 */ /* 0x000ea80000300800 */
[----:B------:R-:W2:Y:S04]  /*4b80*/  LDL.LU R217, [R1+0x24] ;  /* 0x0000240001d97983 */ /* 0x000ea80000300800 */
[----:B------:R-:W2:Y:S04]  /*4b90*/  LDL.LU R216, [R1+0x28] ;  /* 0x0000280001d87983 */ /* 0x000ea80000300800 */
[----:B------:R-:W2:Y:S04]  /*4ba0*/  LDL.LU R190, [R1+0x2c] ;  /* 0x00002c0001be7983 */ /* 0x000ea80000300800 */
[----:B-1----:R-:W2:Y:S01]  /*4bb0*/  LDL.LU R89, [R1+0x30] ;  /* 0x0000300001597983 */ /* 0x002ea20000300800 */
[----:B----4-:R-:W-:Y:S01]  /*4bc0*/  FADD.FTZ R157, R228, R157 ;  /* 0x0000009de49d7221 */ /* 0x010fe20000010000 */
[----:B------:R-:W-:-:S04]  /*4bd0*/  FADD.FTZ R6, R215, R6 ;  /* 0x00000006d7067221 */ /* 0x000fc80000010000 */
[----:B------:R1:W-:Y:S01]  /*4be0*/  STL [R1+0x4], R157 ;  /* 0x0000049d01007387 */ /* 0x0003e20000100800 */
[----:B------:R-:W-:Y:S01]  /*4bf0*/  FADD.FTZ R7, R213, R7 ;  /* 0x00000007d5077221 */ /* 0x000fe20000010000 */
[----:B-----5:R-:W-:Y:S01]  /*4c00*/  FADD.FTZ R192, R234, R192 ;  /* 0x000000c0eac07221 */ /* 0x020fe20000010000 */
[----:B------:R-:W-:Y:S01]  /*4c10*/  FADD.FTZ R8, R211, R8 ;  /* 0x00000008d3087221 */ /* 0x000fe20000010000 */
[----:B-1----:R-:W4:Y:S04]  /*4c20*/  LDL.LU R157, [R1+0x34] ;  /* 0x00003400019d7983 */ /* 0x002f280000300800 */
[----:B------:R-:W5:Y:S04]  /*4c30*/  LDL.LU R215, [R1+0x38] ;  /* 0x0000380001d77983 */ /* 0x000f680000300800 */
[----:B------:R-:W5:Y:S01]  /*4c40*/  LDL.LU R213, [R1+0x3c] ;  /* 0x00003c0001d57983 */ /* 0x000f620000300800 */
[----:B------:R-:W-:-:S03]  /*4c50*/  FADD.FTZ R9, R207, R9 ;  /* 0x00000009cf097221 */ /* 0x000fc60000010000 */
[----:B------:R-:W5:Y:S04]  /*4c60*/  LDL.LU R211, [R1+0x40] ;  /* 0x0000400001d37983 */ /* 0x000f680000300800 */
[----:B------:R1:W-:Y:S01]  /*4c70*/  STL [R1+0x8], R192 ;  /* 0x000008c001007387 */ /* 0x0003e20000100800 */
[----:B------:R-:W-:-:S03]  /*4c80*/  FADD.FTZ R225, R235, R225 ;  /* 0x000000e1ebe17221 */ /* 0x000fc60000010000 */
[----:B------:R-:W5:Y:S01]  /*4c90*/  LDL.LU R207, [R1+0x44] ;  /* 0x0000440001cf7983 */ /* 0x000f620000300800 */
[----:B------:R-:W-:Y:S01]  /*4ca0*/  FADD.FTZ R224, R236, R224 ;  /* 0x000000e0ece07221 */ /* 0x000fe20000010000 */
[----:B---3--:R-:W-:Y:S02]  /*4cb0*/  FADD.FTZ R223, R237, R223 ;  /* 0x000000dfeddf7221 */ /* 0x008fe40000010000 */
[----:B-1----:R-:W3:Y:S04]  /*4cc0*/  LDL.LU R192, [R1+0xe8] ;  /* 0x0000e80001c07983 */ /* 0x002ee80000300800 */
[----:B------:R-:W-:Y:S04]  /*4cd0*/  STL [R1+0xc], R225 ;  /* 0x00000ce101007387 */ /* 0x000fe80000100800 */
[----:B------:R-:W-:Y:S04]  /*4ce0*/  STL [R1+0x10], R224 ;  /* 0x000010e001007387 */ /* 0x000fe80000100800 */
[----:B------:R-:W-:Y:S01]  /*4cf0*/  STL [R1+0x14], R223 ;  /* 0x000014df01007387 */ /* 0x000fe20000100800 */
[----:B--2---:R-:W-:Y:S01]  /*4d00*/  FADD.FTZ R222, R238, R222 ;  /* 0x000000deeede7221 */ /* 0x004fe20000010000 */
[----:B------:R-:W-:-:S04]  /*4d10*/  FADD.FTZ R219, R239, R219 ;  /* 0x000000dbefdb7221 */ /* 0x000fc80000010000 */
[----:B------:R-:W-:Y:S01]  /*4d20*/  STL [R1+0x18], R222 ;  /* 0x000018de01007387 */ /* 0x000fe20000100800 */
[----:B------:R-:W-:-:S03]  /*4d30*/  FADD.FTZ R218, R240, R218 ;  /* 0x000000daf0da7221 */ /* 0x000fc60000010000 */
[----:B------:R-:W-:Y:S01]  /*4d40*/  STL [R1+0x1c], R219 ;  /* 0x00001cdb01007387 */ /* 0x000fe20000100800 */
[----:B------:R-:W-:-:S03]  /*4d50*/  FADD.FTZ R217, R241, R217 ;  /* 0x000000d9f1d97221 */ /* 0x000fc60000010000 */
[----:B------:R-:W-:Y:S01]  /*4d60*/  STL [R1+0x20], R218 ;  /* 0x000020da01007387 */ /* 0x000fe20000100800 */
[----:B------:R-:W-:Y:S01]  /*4d70*/  FADD.FTZ R216, R242, R216 ;  /* 0x000000d8f2d87221 */ /* 0x000fe20000010000 */
[----:B------:R-:W-:Y:S02]  /*4d80*/  FADD.FTZ R190, R243, R190 ;  /* 0x000000bef3be7221 */ /* 0x000fe40000010000 */
[----:B------:R-:W-:Y:S01]  /*4d90*/  STL [R1+0x24], R217 ;  /* 0x000024d901007387 */ /* 0x000fe20000100800 */
[----:B------:R-:W-:-:S03]  /*4da0*/  FADD.FTZ R89, R244, R89 ;  /* 0x00000059f4597221 */ /* 0x000fc60000010000 */
[----:B------:R1:W-:Y:S04]  /*4db0*/  STL [R1+0x2c], R190 ;  /* 0x00002cbe01007387 */ /* 0x0003e80000100800 */
[----:B------:R-:W-:Y:S04]  /*4dc0*/  STL [R1+0x28], R216 ;  /* 0x000028d801007387 */ /* 0x000fe80000100800 */
[----:B-1----:R-:W2:Y:S04]  /*4dd0*/  LDL.LU R190, [R1+0xec] ;  /* 0x0000ec0001be7983 */ /* 0x002ea80000300800 */
[----:B------:R1:W-:Y:S04]  /*4de0*/  STL [R1+0x30], R89 ;  /* 0x0000305901007387 */ /* 0x0003e80000100800 */
[----:B-1----:R-:W2:Y:S01]  /*4df0*/  LDL.LU R89, [R1+0xf0] ;  /* 0x0000f00001597983 */ /* 0x002ea20000300800 */
[----:B----4-:R-:W-:Y:S01]  /*4e00*/  FADD.FTZ R157, R245, R157 ;  /* 0x0000009df59d7221 */ /* 0x010fe20000010000 */
[----:B-----5:R-:W-:Y:S01]  /*4e10*/  FADD.FTZ R215, R246, R215 ;  /* 0x000000d7f6d77221 */ /* 0x020fe20000010000 */
[----:B------:R-:W-:-:S03]  /*4e20*/  FADD.FTZ R213, R247, R213 ;  /* 0x000000d5f7d57221 */ /* 0x000fc60000010000 */
[----:B------:R-:W-:Y:S01]  /*4e30*/  STL [R1+0x34], R157 ;  /* 0x0000349d01007387 */ /* 0x000fe20000100800 */
[----:B------:R-:W-:-:S03]  /*4e40*/  FADD.FTZ R211, R248, R211 ;  /* 0x000000d3f8d37221 */ /* 0x000fc60000010000 */
[----:B------:R-:W4:Y:S04]  /*4e50*/  LDL.LU R240, [R1+0x48] ;  /* 0x0000480001f07983 */ /* 0x000f280000300800 */
[----:B------:R-:W5:Y:S01]  /*4e60*/  LDL.LU R239, [R1+0xdc] ;  /* 0x0000dc0001ef7983 */ /* 0x000f620000300800 */
[----:B------:R-:W-:-:S03]  /*4e70*/  FADD.FTZ R207, R249, R207 ;  /* 0x000000cff9cf7221 */ /* 0x000fc60000010000 */
[----:B------:R1:W-:Y:S04]  /*4e80*/  STL [R1+0x38], R215 ;  /* 0x000038d701007387 */ /* 0x0003e80000100800 */
[----:B------:R-:W5:Y:S01]  /*4e90*/  LDL.LU R238, [R1+0xe0] ;  /* 0x0000e00001ee7983 */ /* 0x000f620000300800 */
[----:B---3--:R-:W-:-:S03]  /*4ea0*/  FADD.FTZ R192, R250, R192 ;  /* 0x000000c0fac07221 */ /* 0x008fc60000010000 */
[----:B------:R-:W3:Y:S04]  /*4eb0*/  LDL.LU R237, [R1+0xe4] ;  /* 0x0000e40001ed7983 */ /* 0x000ee80000300800 */
[----:B------:R0:W-:Y:S04]  /*4ec0*/  STL [R1+0x3c], R213 ;  /* 0x00003cd501007387 */ /* 0x0001e80000100800 */
[----:B------:R-:W3:Y:S04]  /*4ed0*/  LDL.LU R236, [R1+0x4c] ;  /* 0x00004c0001ec7983 */ /* 0x000ee80000300800 */
[----:B------:R0:W-:Y:S04]  /*4ee0*/  STL [R1+0x40], R211 ;  /* 0x000040d301007387 */ /* 0x0001e80000100800 */
[----:B------:R-:W3:Y:S04]  /*4ef0*/  LDL.LU R235, [R1+0xd0] ;  /* 0x0000d00001eb7983 */ /* 0x000ee80000300800 */
[----:B------:R-:W3:Y:S01]  /*4f00*/  LDL.LU R234, [R1+0xd4] ;  /* 0x0000d40001ea7983 */ /* 0x000ee20000300800 */
[----:B------:R-:W-:-:S03]  /*4f10*/  FADD.FTZ R233, R226, R233 ;  /* 0x000000e9e2e97221 */ /* 0x000fc60000010000 */
[----:B------:R0:W-:Y:S04]  /*4f20*/  STL [R1+0x44], R207 ;  /* 0x000044cf01007387 */ /* 0x0001e80000100800 */
[----:B------:R-:W3:Y:S04]  /*4f30*/  LDL.LU R228, [R1+0xd8] ;  /* 0x0000d80001e47983 */ /* 0x000ee80000300800 */
[----:B------:R2:W-:Y:S04]  /*4f40*/  STL [R1+0xe8], R192 ;  /* 0x0000e8c001007387 */ /* 0x0005e80000100800 */
[----:B------:R-:W3:Y:S04]  /*4f50*/  LDL.LU R227, [R1+0x50] ;  /* 0x0000500001e37983 */ /* 0x000ee80000300800 */
        /* <DEDUP_REMOVED lines=9> */
[----:B-1----:R-:W3:Y:S04]  /*4ff0*/  LDL.LU R215, [R1+0xb0] ;  /* 0x0000b00001d77983 */ /* 0x002ee80000300800 */
[----:B0-----:R-:W3:Y:S04]  /*5000*/  LDL.LU R213, [R1+0xb4] ;  /* 0x0000b40001d57983 */ /* 0x001ee80000300800 */
[----:B------:R-:W3:Y:S04]  /*5010*/  LDL.LU R211, [R1+0x5c] ;  /* 0x00005c0001d37983 */ /* 0x000ee80000300800 */
[----:B------:R-:W3:Y:S01]  /*5020*/  LDL.LU R207, [R1+0xa0] ;  /* 0x0000a00001cf7983 */ /* 0x000ee20000300800 */
[----:B--2---:R-:W-:-:S05]  /*5030*/  FADD.FTZ R190, R251, R190 ;  /* 0x000000befbbe7221 */ /* 0x004fca0000010000 */
[----:B------:R0:W-:Y:S04]  /*5040*/  STL [R1+0xec], R190 ;  /* 0x0000ecbe01007387 */ /* 0x0001e80000100800 */
[----:B------:R-:W2:Y:S01]  /*5050*/  LDL.LU R192, [R1+0xa4] ;  /* 0x0000a40001c07983 */ /* 0x000ea20000300800 */
[----:B------:R-:W-:-:S05]  /*5060*/  FADD.FTZ R89, R252, R89 ;  /* 0x00000059fc597221 */ /* 0x000fca0000010000 */
[----:B------:R1:W-:Y:S04]  /*5070*/  STL [R1+0xf0], R89 ;  /* 0x0000f05901007387 */ /* 0x0003e80000100800 */
[----:B0-----:R-:W2:Y:S04]  /*5080*/  LDL.LU R190, [R1+0xa8] ;  /* 0x0000a80001be7983 */ /* 0x001ea80000300800 */
[----:B-1----:R-:W2:Y:S04]  /*5090*/  LDL.LU R89, [R1+0x60] ;  /* 0x0000600001597983 */ /* 0x002ea80000300800 */
[----:B------:R-:W0:Y:S02]  /*50a0*/  SHFL.DOWN PT, R81, R57, 0x8, 0x1f ;  /* 0x09001f0039517f89 */ /* 0x000e2400000e0000 */
[----:B0-----:R-:W-:-:S02]  /*50b0*/  FADD.FTZ R81, R57, R81 ;  /* 0x0000005139517221 */ /* 0x001fc40000010000 */
[----:B------:R-:W0:Y:S02]  /*50c0*/  SHFL.DOWN PT, R57, R58, 0x8, 0x1f ;  /* 0x09001f003a397f89 */ /* 0x000e2400000e0000 */
[----:B0-----:R-:W-:Y:S02]  /*50d0*/  FADD.FTZ R57, R58, R57 ;  /* 0x000000393a397221 */ /* 0x001fe40000010000 */
[----:B------:R-:W0:Y:S04]  /*50e0*/  SHFL.DOWN PT, R58, R81, 0x4, 0x1f ;  /* 0x08801f00513a7f89 */ /* 0x000e2800000e0000 */
[----:B------:R-:W1:Y:S01]  /*50f0*/  SHFL.DOWN PT, R87, R57, 0x4, 0x1f ;  /* 0x08801f0039577f89 */ /* 0x000e6200000e0000 */
[----:B----4-:R-:W-:Y:S01]  /*5100*/  FADD.FTZ R240, R148, R240 ;  /* 0x000000f094f07221 */ /* 0x010fe20000010000 */
[----:B-----5:R-:W-:Y:S01]  /*5110*/  FADD.FTZ R239, R205, R239 ;  /* 0x000000efcdef7221 */ /* 0x020fe20000010000 */
[----:B------:R-:W-:Y:S01]  /*5120*/  FADD.FTZ R238, R142, R238 ;  /* 0x000000ee8eee7221 */ /* 0x000fe20000010000 */
[----:B------:R-:W4:Y:S01]  /*5130*/  S2R R157, SR_TID.X ;  /* 0x00000000009d7919 */ /* 0x000f220000002100 */
[----:B---3--:R-:W-:Y:S01]  /*5140*/  FADD.FTZ R237, R202, R237 ;  /* 0x000000edcaed7221 */ /* 0x008fe20000010000 */
[----:B------:R-:W-:Y:S01]  /*5150*/  FADD.FTZ R236, R150, R236 ;  /* 0x000000ec96ec7221 */ /* 0x000fe20000010000 */
[----:B0-----:R-:W-:Y:S01]  /*5160*/  FADD.FTZ R58, R81, R58 ;  /* 0x0000003a513a7221 */ /* 0x001fe20000010000 */
[----:B-1----:R-:W-:-:S04]  /*5170*/  FADD.FTZ R87, R57, R87 ;  /* 0x0000005739577221 */ /* 0x002fc80000010000 */
[----:B------:R-:W0:Y:S04]  /*5180*/  SHFL.DOWN PT, R57, R58, 0x2, 0x1f ;  /* 0x08401f003a397f89 */ /* 0x000e2800000e0000 */
[----:B------:R-:W1:Y:S01]  /*5190*/  SHFL.DOWN PT, R81, R87, 0x2, 0x1f ;  /* 0x08401f0057517f89 */ /* 0x000e6200000e0000 */
[----:B------:R-:W-:Y:S01]  /*51a0*/  FADD.FTZ R235, R189, R235 ;  /* 0x000000ebbdeb7221 */ /* 0x000fe20000010000 */
[----:B------:R-:W-:Y:S02]  /*51b0*/  FADD.FTZ R234, R56, R234 ;  /* 0x000000ea38ea7221 */ /* 0x000fe40000010000 */
[----:B------:R-:W-:Y:S01]  /*51c0*/  STL [R1+0x48], R240 ;  /* 0x000048f001007387 */ /* 0x000fe20000100800 */
[----:B------:R-:W-:Y:S01]  /*51d0*/  FADD.FTZ R228, R180, R228 ;  /* 0x000000e4b4e47221 */ /* 0x000fe20000010000 */
[----:B------:R-:W-:-:S02]  /*51e0*/  FADD.FTZ R227, R152, R227 ;  /* 0x000000e398e37221 */ /* 0x000fc40000010000 */
        /* <DEDUP_REMOVED lines=21> */
[----:B0-----:R-:W-:Y:S01]  /*5340*/  FADD.FTZ R57, R58, R57 ;  /* 0x000000393a397221 */ /* 0x001fe20000010000 */
[----:B------:R-:W-:Y:S02]  /*5350*/  FADD.FTZ R213, R171, R213 ;  /* 0x000000d5abd57221 */ /* 0x000fe40000010000 */
[----:B------:R-:W-:Y:S01]  /*5360*/  STL [R1+0x54], R223 ;  /* 0x000054df01007387 */ /* 0x000fe20000100800 */
[----:B-1----:R-:W-:Y:S01]  /*5370*/  FADD.FTZ R81, R87, R81 ;  /* 0x0000005157517221 */ /* 0x002fe20000010000 */
[----:B------:R-:W-:Y:S02]  /*5380*/  FADD.FTZ R211, R158, R211 ;  /* 0x000000d39ed37221 */ /* 0x000fe40000010000 */
[----:B------:R-:W-:Y:S01]  /*5390*/  STL [R1+0xb8], R222 ;  /* 0x0000b8de01007387 */ /* 0x000fe20000100800 */
[----:B------:R-:W-:-:S03]  /*53a0*/  FADD.FTZ R207, R170, R207 ;  /* 0x000000cfaacf7221 */ /* 0x000fc60000010000 */
[----:B------:R-:W-:Y:S04]  /*53b0*/  STL [R1+0xbc], R219 ;  /* 0x0000bcdb01007387 */ /* 0x000fe80000100800 */
[----:B------:R-:W-:Y:S04]  /*53c0*/  STL [R1+0xc0], R218 ;  /* 0x0000c0da01007387 */ /* 0x000fe80000100800 */
[----:B------:R-:W-:Y:S04]  /*53d0*/  STL [R1+0x58], R217 ;  /* 0x000058d901007387 */ /* 0x000fe80000100800 */
[----:B------:R-:W-:Y:S04]  /*53e0*/  STL [R1+0xac], R216 ;  /* 0x0000acd801007387 */ /* 0x000fe80000100800 */
[----:B------:R-:W-:Y:S04]  /*53f0*/  STL [R1+0xb0], R215 ;  /* 0x0000b0d701007387 */ /* 0x000fe80000100800 */
[----:B------:R-:W0:Y:S04]  /*5400*/  SHFL.DOWN PT, R87, R57, 0x1, 0x1f ;  /* 0x08201f0039577f89 */ /* 0x000e2800000e0000 */
[----:B------:R-:W-:Y:S04]  /*5410*/  STL [R1+0xb4], R213 ;  /* 0x0000b4d501007387 */ /* 0x000fe80000100800 */
[----:B------:R-:W1:Y:S04]  /*5420*/  SHFL.DOWN PT, R58, R81, 0x1, 0x1f ;  /* 0x08201f00513a7f89 */ /* 0x000e6800000e0000 */
[----:B------:R3:W-:Y:S04]  /*5430*/  STL [R1+0x5c], R211 ;  /* 0x00005cd301007387 */ /* 0x0007e80000100800 */
[----:B------:R3:W-:Y:S01]  /*5440*/  STL [R1+0xa0], R207 ;  /* 0x0000a0cf01007387 */ /* 0x0007e20000100800 */
[C---:B----4-:R-:W-:Y:S01]  /*5450*/  LOP3.LUT P1, RZ, R157.reuse, 0x1f, RZ, 0xc0, !PT ;  /* 0x0000001f9dff7812 */ /* 0x050fe2000782c0ff */
[----:B------:R-:W-:Y:S01]  /*5460*/  BSSY.RECONVERGENT B0, `(.L_x_598) ;  /* 0x0000013000007945 */ /* 0x000fe20003800200 */
[----:B------:R-:W-:Y:S01]  /*5470*/  ISETP.NE.AND P2, PT, R157, RZ, PT ;  /* 0x000000ff9d00720c */ /* 0x000fe20003f45270 */
[----:B0-----:R-:W-:Y:S01]  /*5480*/  FADD.FTZ R56, R57, R87 ;  /* 0x0000005739387221 */ /* 0x001fe20000010000 */
[----:B-1----:R-:W-:Y:S01]  /*5490*/  FADD.FTZ R57, R81, R58 ;  /* 0x0000003a51397221 */ /* 0x002fe20000010000 */
[----:B--2---:R-:W-:-:S05]  /*54a0*/  FADD.FTZ R192, R206, R192 ;  /* 0x000000c0cec07221 */ /* 0x004fca0000010000 */
[----:B------:R3:W-:Y:S01]  /*54b0*/  STL [R1+0xa4], R192 ;  /* 0x0000a4c001007387 */ /* 0x0007e20000100800 */
[----:B------:R-:W-:Y:S01]  /*54c0*/  FADD.FTZ R190, R169, R190 ;  /* 0x000000bea9be7221 */ /* 0x000fe20000010000 */
[----:B------:R-:W-:-:S04]  /*54d0*/  FADD.FTZ R89, R160, R89 ;  /* 0x00000059a0597221 */ /* 0x000fc80000010000 */
[----:B------:R3:W-:Y:S04]  /*54e0*/  STL [R1+0xa8], R190 ;  /* 0x0000a8be01007387 */ /* 0x0007e80000100800 */
[----:B------:R3:W-:Y:S01]  /*54f0*/  STL [R1+0x60], R89 ;  /* 0x0000605901007387 */ /* 0x0007e20000100800 */
[----:B------:R-:W-:Y:S05]  /*5500*/  @P1 BRA `(.L_x_599) ;  /* 0x0000000000201947 */ /* 0x000fea0003800000 */
        /* <DEDUP_REMOVED lines=8> */
.L_x_599:
[----:B------:R-:W-:Y:S05]  /*5590*/  BSYNC.RECONVERGENT B0 ;  /* 0x0000000000007941 */ /* 0x000fea0003800200 */
.L_x_598:
        /* <DEDUP_REMOVED lines=8> */
[----:B------:R-:W-:-:S05]  /*5620*/  SEL R148, R56, R87, P0 ;  /* 0x0000005738947207 */ /* 0x000fca0000000000 */
[----:B------:R-:W0:Y:S02]  /*5630*/  LDS.128 R56, [R148] ;  /* 0x0000000094387984 */ /* 0x000e240000000c00 */
[----:B0-----:R-:W-:Y:S01]  /*5640*/  FADD.FTZ R81, RZ, R56 ;  /* 0x00000038ff517221 */ /* 0x001fe20000010000 */
[----:B------:R-:W-:-:S03]  /*5650*/  FADD.FTZ R56, RZ, R57 ;  /* 0x00000039ff387221 */ /* 0x000fc60000010000 */
[----:B------:R-:W-:Y:S01]  /*5660*/  FADD.FTZ R81, R58, R81 ;  /* 0x000000513a517221 */ /* 0x000fe20000010000 */
[----:B---3--:R-:W-:Y:S01]  /*5670*/  FADD.FTZ R89, R59, R56 ;  /* 0x000000383b597221 */ /* 0x008fe20000010000 */
[C---:B------:R-:W-:Y:S02]  /*5680*/  IADD3 R56, PT, PT, R87.reuse, 0x30, RZ ;  /* 0x0000003057387810 */ /* 0x040fe40007ffe0ff */
[----:B------:R-:W-:-:S06]  /*5690*/  @!P0 IADD3 R56, PT, PT, R87, 0x10, RZ ;  /* 0x0000001057388810 */ /* 0x000fcc0007ffe0ff */
[----:B------:R-:W0:Y:S02]  /*56a0*/  LDS.128 R56, [R56] ;  /* 0x0000000038387984 */ /* 0x000e240000000c00 */
[----:B0-----:R-:W-:Y:S01]  /*56b0*/  FADD.FTZ R81, R81, R56 ;  /* 0x0000003851517221 */ /* 0x001fe20000010000 */
[----:B------:R-:W-:-:S03]  /*56c0*/  FADD.FTZ R142, R89, R57 ;  /* 0x00000039598e7221 */ /* 0x000fc60000010000 */
[----:B------:R-:W-:Y:S01]  /*56d0*/  FADD.FTZ R58, R58, R81 ;  /* 0x000000513a3a7221 */ /* 0x000fe20000010000 */
[----:B------:R-:W-:-:S07]  /*56e0*/  FADD.FTZ R59, R59, R142 ;  /* 0x0000008e3b3b7221 */ /* 0x000fce0000010000 */
.L_x_601:
[----:B------:R-:W-:Y:S05]  /*56f0*/  BSYNC.RECONVERGENT B0 ;  /* 0x0000000000007941 */ /* 0x000fea0003800200 */
.L_x_600:
[----:B------:R-:W2:Y:S01]  /*5700*/  LDL.LU R170, [R1+0x94] ;  /* 0x0000940001aa7983 */ /* 0x000ea20000300800 */
[----:B------:R-:W0:Y:S03]  /*5710*/  LDCU UR13, c[0x0][0x380] ;  /* 0x00007000ff0d77ac */ /* 0x000e260008000800 */
[----:B------:R-:W4:Y:S04]  /*5720*/  LDL.LU R169, [R1+0x98] ;  /* 0x0000980001a97983 */ /* 0x000f280000300800 */
[----:B------:R-:W5:Y:S04]  /*5730*/  LDL.LU R160, [R1+0x9c] ;  /* 0x00009c0001a07983 */ /* 0x000f680000300800 */
        /* <DEDUP_REMOVED lines=8> */
[----:B---3--:R-:W3:Y:S04]  /*57c0*/  LDL.LU R89, [R1+0x6c] ;  /* 0x00006c0001597983 */ /* 0x008ee80000300800 */
[----:B------:R-:W3:Y:S04]  /*57d0*/  LDL.LU R87, [R1+0x70] ;  /* 0x0000700001577983 */ /* 0x000ee80000300800 */
[----:B------:R-:W3:Y:S04]  /*57e0*/  LDL.LU R81, [R1+0x74] ;  /* 0x0000740001517983 */ /* 0x000ee80000300800 */
[----:B------:R-:W3:Y:S01]  /*57f0*/  LDL.LU R57, [R1+0x78] ;  /* 0x0000780001397983 */ /* 0x000ee20000300800 */
[----:B0-----:R-:W-:Y:S01]  /*5800*/  UIMAD UR9, UR13, 0x5, URZ ;  /* 0x000000050d0978a4 */ /* 0x001fe2000f8e02ff */
[----:B--2---:R-:W-:Y:S01]  /*5810*/  FADD.FTZ R170, R168, R170 ;  /* 0x000000aaa8aa7221 */ /* 0x004fe20000010000 */
[----:B----4-:R-:W-:-:S04]  /*5820*/  FADD.FTZ R169, R163, R169 ;  /* 0x000000a9a3a97221 */ /* 0x010fc80000010000 */
[----:B------:R-:W-:Y:S01]  /*5830*/  STL [R1+0x94], R170 ;  /* 0x000094aa01007387 */ /* 0x000fe20000100800 */
[----:B-----5:R-:W-:-:S03]  /*5840*/  FADD.FTZ R160, R147, R160 ;  /* 0x000000a093a07221 */ /* 0x020fc60000010000 */
[----:B------:R-:W-:Y:S01]  /*5850*/  STL [R1+0x98], R169 ;  /* 0x000098a901007387 */ /* 0x000fe20000100800 */
[----:B------:R-:W-:-:S03]  /*5860*/  FADD.FTZ R158, R162, R158 ;  /* 0x0000009ea29e7221 */ /* 0x000fc60000010000 */
        /* <DEDUP_REMOVED lines=15> */
[----:B---3--:R-:W-:-:S03]  /*5960*/  FADD.FTZ R89, R167, R89 ;  /* 0x00000059a7597221 */ /* 0x008fc60000010000 */
        /* <DEDUP_REMOVED lines=11> */
[----:B------:R-:W0:Y:S01]  /*5a20*/  LDCU.64 UR6, c[0x0][0x3c0] ;  /* 0x00007800ff0677ac */ /* 0x000e220008000a00 */
[----:B------:R-:W-:Y:S02]  /*5a30*/  ULOP3.LUT UR5, UR4, 0x1, URZ, 0xc0, !UPT ;  /* 0x0000000104057892 */ /* 0x000fe4000f8ec0ff */
[----:B------:R-:W-:Y:S02]  /*5a40*/  UIMAD UR8, UR10, 0x5, URZ ;  /* 0x000000050a0878a4 */ /* 0x000fe4000f8e02ff */
[----:B------:R-:W-:-:S04]  /*5a50*/  UIADD3 UR5, UPT, UPT, -UR5, URZ, URZ ;  /* 0x000000ff05057290 */ /* 0x000fc8000fffe1ff */
[----:B------:R-:W-:-:S04]  /*5a60*/  ULOP3.LUT UR5, UR5, UR9, URZ, 0xc0, !UPT ;  /* 0x0000000905057292 */ /* 0x000fc8000f8ec0ff */
[----:B------:R-:W-:-:S04]  /*5a70*/  UIADD3 UR5, UP0, UPT, UR8, UR5, URZ ;  /* 0x0000000508057290 */ /* 0x000fc8000ff1e0ff */
[----:B------:R-:W-:Y:S02]  /*5a80*/  UIADD3.X UR8, UPT, UPT, URZ, URZ, URZ, UP0, !UPT ;  /* 0x000000ffff087290 */ /* 0x000fe400087fe4ff */
[----:B0-----:R-:W-:-:S04]  /*5a90*/  ULEA UR6, UP0, UR5, UR6, 0x3 ;  /* 0x0000000605067291 */ /* 0x001fc8000f8018ff */
[----:B------:R-:W-:Y:S02]  /*5aa0*/  ULEA.HI.X UR7, UR5, UR7, UR8, 0x3, UP0 ;  /* 0x0000000705077291 */ /* 0x000fe400080f1c08 */
[----:B------:R-:W-:Y:S02]  /*5ab0*/  ULOP3.LUT UR5, UR4, 0x1, URZ, 0xc0, !UPT ;  /* 0x0000000104057892 */ /* 0x000fe4000f8ec0ff */
[----:B------:R-:W-:Y:S02]  /*5ac0*/  UIMAD.WIDE.U32 UR6, UR11, 0x8, UR6 ;  /* 0x000000080b0678a5 */ /* 0x000fe4000f8e0006 */
[----:B------:R-:W-:Y:S02]  /*5ad0*/  UISETP.GT.U32.AND UP0, UPT, UR4, 0x1, UPT ;  /* 0x000000010400788c */ /* 0x000fe4000bf04070 */
[----:B-1----:R-:W-:Y:S01]  /*5ae0*/  IADD3 R81, PT, PT, RZ, -UR5, RZ ;  /* 0x80000005ff517c10 */ /* 0x002fe2000fffe0ff */
[----:B------:R-:W-:Y:S01]  /*5af0*/  UMOV UR5, 0x1 ;  /* 0x0000000100057882 */ /* 0x000fe20000000000 */
[----:B------:R-:W-:Y:S01]  /*5b00*/  MOV R56, UR6 ;  /* 0x0000000600387c02 */ /* 0x000fe20008000f00 */
[----:B------:R-:W-:Y:S01]  /*5b10*/  USEL UR5, UR5, 0xffffffff, !UP0 ;  /* 0xffffffff05057887 */ /* 0x000fe2000c000000 */
[----:B------:R-:W-:-:S02]  /*5b20*/  MOV R57, UR7 ;  /* 0x0000000700397c02 */ /* 0x000fc40008000f00 */
[----:B------:R-:W-:Y:S01]  /*5b30*/  LOP3.LUT R81, R81, UR13, RZ, 0xc0, !PT ;  /* 0x0000000d51517c12 */ /* 0x000fe2000f8ec0ff */
[----:B------:R-:W0:Y:S02]  /*5b40*/  LDCU.64 UR6, c[0x0][0x3c8] ;  /* 0x00007900ff0677ac */ /* 0x000e240008000a00 */
[----:B------:R0:W-:Y:S01]  /*5b50*/  STG.E.64 desc[UR14][R56.64], R58 ;  /* 0x0000003a38007986 */ /* 0x0001e2000c101b0e */
[----:B------:R-:W-:-:S04]  /*5b60*/  IADD3 R87, P2, PT, R81, UR10, RZ ;  /* 0x0000000a51577c10 */ /* 0x000fc8000ff5e0ff */
[----:B------:R-:W-:Y:S02]  /*5b70*/  LEA.HI.X.SX32 R110, R81, RZ, 0x1, P2 ;  /* 0x000000ff516e7211 */ /* 0x000fe400010f0eff */
[----:B------:R-:W-:Y:S02]  /*5b80*/  MOV R81, UR5 ;  /* 0x0000000500517c02 */ /* 0x000fe40008000f00 */
[----:B0-----:R-:W-:-:S04]  /*5b90*/  LEA R56, P2, R87, UR6, 0x2 ;  /* 0x0000000657387c11 */ /* 0x001fc8000f8410ff */
        /* <DEDUP_REMOVED lines=8> */
.L_x_603:
[----:B------:R-:W2:Y:S04]  /*5c20*/  LDG.E.STRONG.GPU R58, desc[UR14][R56.64] ;  /* 0x0000000e383a7981 */ /* 0x000ea8000c1ef900 */
[----:B--2---:R-:W-:Y:S01]  /*5c30*/  CCTL.IVALL ;  /* 0x00000000ff00798f */ /* 0x004fe20002000000 */
[----:B------:R-:W-:Y:S05]  /*5c40*/  YIELD ;  /* 0x0000000000007946 */ /* 0x000fea0003800000 */
[----:B------:R-:W-:-:S13]  /*5c50*/  ISETP.NE.AND P2, PT, R58, R59, PT ;  /* 0x0000003b3a00720c */ /* 0x000fda0003f45270 */
[----:B------:R-:W-:Y:S05]  /*5c60*/  @P2 BRA `(.L_x_603) ;  /* 0xfffffffc00ec2947 */ /* 0x000fea000383ffff */
.L_x_602:
[----:B------:R-:W-:Y:S05]  /*5c70*/  WARPSYNC.ALL ;  /* 0x0000000000007948 */ /* 0x000fea0003800000 */
[----:B01----:R-:W0:Y:S01]  /*5c80*/  @!P1 LDC.64 R56, c[0x0][0x3c0] ;  /* 0x0000f000ff389b82 */ /* 0x003e220000000a00 */
[----:B------:R-:W-:Y:S01]  /*5c90*/  MOV R58, UR4 ;  /* 0x00000004003a7c02 */ /* 0x000fe20008000f00 */
[----:B------:R-:W1:Y:S01]  /*5ca0*/  LDCU UR5, c[0x0][0x384] ;  /* 0x00007080ff0577ac */ /* 0x000e620008000800 */
[----:B------:R-:W-:Y:S02]  /*5cb0*/  MOV R59, UR10 ;  /* 0x0000000a003b7c02 */ /* 0x000fe40008000f00 */
[----:B------:R-:W-:-:S02]  /*5cc0*/  @!P1 LOP3.LUT R58, R58, 0x1, RZ, 0xc0, !PT ;  /* 0x000000013a3a9812 */ /* 0x000fc400078ec0ff */
[----:B------:R-:W-:Y:S02]  /*5cd0*/  @!P1 LEA R59, R59, R59, 0x2 ;  /* 0x0000003b3b3b9211 */ /* 0x000fe400078e10ff */
[----:B------:R-:W-:Y:S02]  /*5ce0*/  @!P1 IADD3 R58, PT, PT, -R58, RZ, RZ ;  /* 0x000000ff3a3a9210 */ /* 0x000fe40007ffe1ff */
[----:B------:R-:W-:Y:S02]  /*5cf0*/  @!P1 SHF.L.U32 R157, R157, 0x3, RZ ;  /* 0x000000039d9d9819 */ /* 0x000fe400000006ff */
[----:B------:R-:W-:Y:S02]  /*5d00*/  @!P1 LOP3.LUT R58, R58, UR9, RZ, 0xc0, !PT ;  /* 0x000000093a3a9c12 */ /* 0x000fe4000f8ec0ff */
[----:B------:R-:W-:Y:S01]  /*5d10*/  @!P1 LOP3.LUT R157, R157, 0xf8, RZ, 0xc0, !PT ;  /* 0x000000f89d9d9812 */ /* 0x000fe200078ec0ff */
[----:B------:R-:W-:Y:S01]  /*5d20*/  BAR.SYNC.DEFER_BLOCKING 0x0 ;  /* 0x0000000000007b1d */ /* 0x000fe20000010000 */
[----:B------:R-:W-:-:S04]  /*5d30*/  @!P1 IADD3 R58, P2, PT, R59, R58, RZ ;  /* 0x0000003a3b3a9210 */ /* 0x000fc80007f5e0ff */
[----:B0-----:R-:W-:Y:S02]  /*5d40*/  @!P1 LEA R110, P3, R58, R56, 0x3 ;  /* 0x000000383a6e9211 */ /* 0x001fe400078618ff */
[----:B------:R-:W-:-:S04]  /*5d50*/  @!P1 IADD3.X R56, PT, PT, RZ, RZ, RZ, P2, !PT ;  /* 0x000000ffff389210 */ /* 0x000fc800017fe4ff */
[----:B------:R-:W-:Y:S02]  /*5d60*/  @!P1 LEA.HI.X R57, R58, R57, R56, 0x3, P3 ;  /* 0x000000393a399211 */ /* 0x000fe400018f1c38 */
[----:B------:R-:W-:Y:S02]  /*5d70*/  CS2R R58, SRZ ;  /* 0x00000000003a7805 */ /* 0x000fe4000001ff00 */
[----:B------:R-:W-:-:S04]  /*5d80*/  @!P1 IADD3 R56, P2, PT, R157, R110, RZ ;  /* 0x0000006e9d389210 */ /* 0x000fc80007f5e0ff */
[----:B------:R-:W-:-:S05]  /*5d90*/  @!P1 IADD3.X R57, PT, PT, RZ, R57, RZ, P2, !PT ;  /* 0x00000039ff399210 */ /* 0x000fca00017fe4ff */
[----:B------:R-:W2:Y:S01]  /*5da0*/  @!P1 LDG.E.64 R58, desc[UR14][R56.64] ;  /* 0x0000000e383a9981 */ /* 0x000ea2000c1e1b00 */
[----:B------:R-:W-:Y:S01]  /*5db0*/  UIADD3 UR12, UPT, UPT, UR12, UR13, URZ ;  /* 0x0000000d0c0c7290 */ /* 0x000fe2000fffe0ff */
[----:B------:R-:W-:Y:S01]  /*5dc0*/  PLOP3.LUT P0, PT, P0, PT, PT, 0x8, 0x80 ;  /* 0x000000000080781c */ /* 0x000fe2000070e170 */
[----:B------:R-:W-:Y:S02]  /*5dd0*/  UIADD3 UR4, UPT, UPT, UR4, 0x1, URZ ;  /* 0x0000000104047890 */ /* 0x000fe4000fffe0ff */
        /* <DEDUP_REMOVED lines=22> */
[----:B------:R-:W-:Y:S01]  /*5f40*/  FMUL.FTZ R57, R57, 3.9062499126885086298e-05 ;  /* 0x3823d70a39397820 */ /* 0x000fe20000410000 */
[----:B------:R-:W-:-:S04]  /*5f50*/  FMUL.FTZ R56, R56, 3.9062499126885086298e-05 ;  /* 0x3823d70a38387820 */ /* 0x000fc80000410000 */
        /* <DEDUP_REMOVED lines=78> */
[----:B------:R-:W-:Y:S01]  /*6440*/  FADD.FTZ R200, -R200, R63 ;  /* 0x0000003fc8c87221 */ /* 0x000fe20000010100 */
[----:B------:R-:W-:Y:S01]  /*6450*/  FMUL.FTZ R58, R183, UR16 ;  /* 0x00000010b73a7c20 */ /* 0x000fe20008410000 */
[----:B------:R-:W-:-:S04]  /*6460*/  IMAD.WIDE.U32 R92, R99, 0x10, R56 ;  /* 0x00000010635c7825 */ /* 0x000fc800078e0038 */
[----:B------:R-:W-:Y:S01]  /*6470*/  FADD.FTZ R210, -R210, R65 ;  /* 0x00000041d2d27221 */ /* 0x000fe20000010100 */
[----:B------:R-:W-:Y:S01]  /*6480*/  FMUL.FTZ R60, R178, UR16 ;  /* 0x00000010b23c7c20 */ /* 0x000fe20008410000 */
[----:B------:R-:W-:Y:S01]  /*6490*/  FMUL.FTZ R61, R0, UR16 ;  /* 0x00000010003d7c20 */ /* 0x000fe20008410000 */
[----:B------:R-:W-:-:S04]  /*64a0*/  IMAD.WIDE.U32 R94, R100, 0x10, R56 ;  /* 0x00000010645e7825 */ /* 0x000fc800078e0038 */
[----:B------:R-:W-:Y:S01]  /*64b0*/  FMUL.FTZ R62, R164, UR16 ;  /* 0x00000010a43e7c20 */ /* 0x000fe20008410000 */
[----:B------:R-:W-:Y:S01]  /*64c0*/  FMUL.FTZ R63, R175, UR16 ;  /* 0x00000010af3f7c20 */ /* 0x000fe20008410000 */
[----:B------:R-:W-:Y:S01]  /*64d0*/  FMUL.FTZ R64, R64, UR16 ;  /* 0x0000001040407c20 */ /* 0x000fe20008410000 */
[----:B------:R-:W-:-:S04]  /*64e0*/  IMAD.WIDE.U32 R76, R101, 0x10, R56 ;  /* 0x00000010654c7825 */ /* 0x000fc800078e0038 */
[----:B------:R-:W-:Y:S01]  /*64f0*/  FMUL.FTZ R65, R176, UR16 ;  /* 0x00000010b0417c20 */ /* 0x000fe20008410000 */
        /* <DEDUP_REMOVED lines=9> */
[----:B------:R-:W-:Y:S01]  /*6590*/  FADD.FTZ R201, -R201, R138 ;  /* 0x0000008ac9c97221 */ /* 0x000fe20000010100 */
        /* <DEDUP_REMOVED lines=8> */
[----:B------:R-:W-:Y:S01]  /*6620*/  FMUL.FTZ R75, R75, UR16 ;  /* 0x000000104b4b7c20 */ /* 0x000fe20008410000 */
[----:B------:R-:W-:Y:S01]  /*6630*/  FADD.FTZ R220, -R220, R161 ;  /* 0x000000a1dcdc7221 */ /* 0x000fe20000010100 */
[----:B------:R-:W-:Y:S02]  /*6640*/  FADD.FTZ R221, -R221, R188 ;  /* 0x000000bcdddd7221 */ /* 0x000fe40000010100 */
[----:B------:R0:W-:Y:S04]  /*6650*/  STG.E.128 desc[UR14][R86.64], R56 ;  /* 0x0000003856007986 */ /* 0x0001e8000c101d0e */
[----:B------:R1:W-:Y:S04]  /*6660*/  STG.E.128 desc[UR14][R88.64], R60 ;  /* 0x0000003c58007986 */ /* 0x0003e8000c101d0e */
        /* <DEDUP_REMOVED lines=108> */
[----:B0-----:R-:W-:-:S07]  /*6d30*/  MOV R8, R17 ;  /* 0x0000001100087202 */ /* 0x001fce0000000f00 */
.L_x_593:
[----:B-----5:R-:W0:Y:S01]  /*6d40*/  LDC.64 R112, c[0x0][0x3e0] ;  /* 0x0000f800ff707b82 */ /* 0x020e220000000a00 */
[----:B------:R-:W-:-:S05]  /*6d50*/  MOV R0, UR10 ;  /* 0x0000000a00007c02 */ /* 0x000fca0008000f00 */
        /* <DEDUP_REMOVED lines=13> */
[----:B------:R0:W-:Y:S03]  /*6e30*/  STG.E.128 desc[UR14][R2.64], R20 ;  /* 0x0000001402007986 */ /* 0x0001e6000c101d0e */
[----:B-1----:R-:W-:-:S04]  /*6e40*/  IMAD.WIDE.U32 R12, R13, 0x10, R114 ;  /* 0x000000100d0c7825 */ /* 0x002fc800078e0072 */
[--C-:B------:R-:W-:Y:S01]  /*6e50*/  IMAD.WIDE.U32 R16, R95, 0x10, R112.reuse ;  /* 0x000000105f107825 */ /* 0x100fe200078e0070 */
[----:B------:R-:W-:Y:S03]  /*6e60*/  STG.E.128 desc[UR14][R12.64], R8 ;  /* 0x000000080c007986 */ /* 0x000fe6000c101d0e */
[--C-:B------:R-:W-:Y:S01]  /*6e70*/  IMAD.WIDE.U32 R92, R103, 0x10, R112.reuse ;  /* 0x00000010675c7825 */ /* 0x100fe200078e0070 */
[----:B------:R-:W-:Y:S03]  /*6e80*/  STG.E.128 desc[UR14][R14.64], R24 ;  /* 0x000000180e007986 */ /* 0x000fe6000c101d0e */
[----:B------:R-:W-:-:S04]  /*6e90*/  IMAD.WIDE.U32 R96, R107, 0x10, R112 ;  /* 0x000000106b607825 */ /* 0x000fc800078e0070 */
[----:B0-----:R-:W-:-:S04]  /*6ea0*/  IMAD.WIDE.U32 R2, R19, 0x10, R114 ;  /* 0x0000001013027825 */ /* 0x001fc800078e0072 */
[----:B------:R-:W-:Y:S01]  /*6eb0*/  IMAD.WIDE.U32 R18, R95, 0x10, R114 ;  /* 0x000000105f127825 */ /* 0x000fe200078e0072 */
[----:B------:R-:W-:Y:S03]  /*6ec0*/  STG.E.128 desc[UR14][R2.64], R4 ;  /* 0x0000000402007986 */ /* 0x000fe6000c101d0e */
[C---:B------:R-:W-:Y:S01]  /*6ed0*/  IMAD.WIDE.U32 R20, R99.reuse, 0x10, R112 ;  /* 0x0000001063147825 */ /* 0x040fe200078e0070 */
[----:B------:R-:W-:Y:S03]  /*6ee0*/  STG.E.128 desc[UR14][R16.64], R28 ;  /* 0x0000001c10007986 */ /* 0x000fe6000c101d0e */
[--C-:B------:R-:W-:Y:S01]  /*6ef0*/  IMAD.WIDE.U32 R22, R99, 0x10, R114.reuse ;  /* 0x0000001063167825 */ /* 0x100fe200078e0072 */
        /* <DEDUP_REMOVED lines=26> */
.L_x_605:
        /* <DEDUP_REMOVED lines=14> */
.L_x_3028:


//--------------------- .text._ZN10layer_norm22ln_bwd_finalize_kernelINS_22Kernel_traits_finalizeILj25600E13__nv_bfloat16S2_S2_fjLj1024ELj4ENS_18Kernel_traits_baseILj25600ES2_S2_S2_fjLj1024EEEEEEEvNS_9BwdParamsE --------------------------
	.section	.text._ZN10layer_norm22ln_bwd_finalize_kernelINS_22Kernel_traits_finalizeILj25600E13__nv_bfloat16S2_S2_fjLj1024ELj4ENS_18Kernel_traits_baseILj25600ES2_S2_S2_fjLj1024EEEEEEEvNS_9BwdParamsE,"ax",@progbits
	.align	128
        .global         _ZN10layer_norm22ln_bwd_finalize_kernelINS_22Kernel_traits_finalizeILj25600E13__nv_bfloat16S2_S2_fjLj1024ELj4ENS_18Kernel_traits_baseILj25600ES2_S2_S2_fjLj1024EEEEEEEvNS_9BwdParamsE
        .type           _ZN10layer_norm22ln_bwd_finalize_kernelINS_22Kernel_traits_finalizeILj25600E13__nv_bfloat16S2_S2_fjLj1024ELj4ENS_18Kernel_traits_baseILj25600ES2_S2_S2_fjLj1024EEEEEEEvNS_9BwdParamsE,@function
        .size           _ZN10layer_norm22ln_bwd_finalize_kernelINS_22Kernel_traits_finalizeILj25600E13__nv_bfloat16S2_S2_fjLj1024ELj4ENS_18Kernel_traits_baseILj25600ES2_S2_S2_fjLj1024EEEEEEEvNS_9BwdParamsE,(.L_x_3029 - _ZN10layer_norm22ln_bwd_finalize_kernelINS_22Kernel_traits_finalizeILj25600E13__nv_bfloat16S2_S2_fjLj1024ELj4ENS_18Kernel_traits_baseILj25600ES2_S2_S2_fjLj1024EEEEEEEvNS_9BwdParamsE)
        .other          _ZN10layer_norm22ln_bwd_finalize_kernelINS_22Kernel_traits_finalizeILj25600E13__nv_bfloat16S2_S2_fjLj1024ELj4ENS_18Kernel_traits_baseILj25600ES2_S2_S2_fjLj1024EEEEEEEvNS_9BwdParamsE,@"STO_CUDA_ENTRY STV_DEFAULT"
_ZN10layer_norm22ln_bwd_finalize_kernelINS_22Kernel_traits_finalizeILj25600E13__nv_bfloat16S2_S2_fjLj1024ELj4ENS_18Kernel_traits_baseILj25600ES2_S2_S2_fjLj1024EEEEEEEvNS_9BwdParamsE:
.text._ZN10layer_norm22ln_bwd_finalize_kernelINS_22Kernel_traits_finalizeILj25600E13__nv_bfloat16S2_S2_fjLj1024ELj4ENS_18Kernel_traits_baseILj25600ES2_S2_S2_fjLj1024EEEEEEEvNS_9BwdParamsE:
        /* <DEDUP_REMOVED lines=37> */
.L_x_610:
        /* <DEDUP_REMOVED lines=118> */
.L_x_609:
[----:B------:R-:W-:Y:S05]  /*09b0*/  BSYNC.RECONVERGENT B1 ;  /* 0x0000000000017941 */ /* 0x000fea0003800200 */
.L_x_608:
        /* <DEDUP_REMOVED lines=65> */
.L_x_612:
[----:B------:R-:W-:Y:S05]  /*0dd0*/  BSYNC.RECONVERGENT B1 ;  /* 0x0000000000017941 */ /* 0x000fea0003800200 */
.L_x_611:
        /* <DEDUP_REMOVED lines=37> */
.L_x_614:
[----:B------:R-:W-:Y:S05]  /*1030*/  BSYNC.RECONVERGENT B1 ;  /* 0x0000000000017941 */ /* 0x000fea0003800200 */
.L_x_613:
[----:B------:R-:W-:Y:S05]  /*1040*/  @!P1 BRA `(.L_x_607) ;  /* 0x00000000003c9947 */ /* 0x000fea0003800000 */
[----:B------:R-:W0:Y:S01]  /*1050*/  LDC.64 R6, c[0x0][0x3e0] ;  /* 0x0000f800ff067b82 */ /* 0x000e220000000a00 */
[----:B------:R-:W-:Y:S01]  /*1060*/  IMAD R2, R15, 0x6400, R11 ;  /* 0x000064000f027824 */ /* 0x000fe200078e020b */
[----:B------:R-:W-:-:S04]  /*1070*/  IADD3 R24, PT, PT, -R24, RZ, RZ ;  /* 0x000000ff18187210 */ /* 0x000fc80007ffe1ff */
[----:B------:R-:W-:Y:S02]  /*1080*/  IADD3 R11, PT, PT, R13, R2, RZ ;  /* 0x000000020d0b7210 */ /* 0x000fe40007ffe0ff */
[----:B------:R-:W1:Y:S05]  /*1090*/  LDC.64 R8, c[0x0][0x3e8] ;  /* 0x0000fa00ff087b82 */ /* 0x000e6a0000000a00 */
.L_x_615:
        /* <DEDUP_REMOVED lines=10> */
.L_x_607:
[----:B------:R-:W-:Y:S05]  /*1140*/  BSYNC.RECONVERGENT B0 ;  /* 0x0000000000007941 */ /* 0x000fea0003800200 */
.L_x_606:
        /* <DEDUP_REMOVED lines=55> */
.L_x_616:
        /* <DEDUP_REMOVED lines=12> */
.L_x_3029:


//--------------------- .text._ZN10layer_norm13ln_bwd_kernelINS_13Kernel_traitsI13__nv_bfloat16S2_S2_fjLj25600ELj5ELj1ELj4ELj16ENS_18Kernel_traits_baseILj25600ES2_S2_S2_fjLj128EEEEEEEvNS_9BwdParamsE --------------------------
	.section	.text._ZN10layer_norm13ln_bwd_kernelINS_13Kernel_traitsI13__nv_bfloat16S2_S2_fjLj25600ELj5ELj1ELj4ELj16ENS_18Kernel_traits_baseILj25600ES2_S2_S2_fjLj128EEEEEEEvNS_9BwdParamsE,"ax",@progbits
	.align	128
        .global         _ZN10layer_norm13ln_bwd_kernelINS_13Kernel_traitsI13__nv_bfloat16S2_S2_fjLj25600ELj5ELj1ELj4ELj16ENS_18Kernel_traits_baseILj25600ES2_S2_S2_fjLj128EEEEEEEvNS_9BwdParamsE
        .type           _ZN10layer_norm13ln_bwd_kernelINS_13Kernel_traitsI13__nv_bfloat16S2_S2_fjLj25600ELj5ELj1ELj4ELj16ENS_18Kernel_traits_baseILj25600ES2_S2_S2_fjLj128EEEEEEEvNS_9BwdParamsE,@function
        .size           _ZN10layer_norm13ln_bwd_kernelINS_13Kernel_traitsI13__nv_bfloat16S2_S2_fjLj25600ELj5ELj1ELj4ELj16ENS_18Kernel_traits_baseILj25600ES2_S2_S2_fjLj128EEEEEEEvNS_9BwdParamsE,(.L_x_3030 - _ZN10layer_norm13ln_bwd_kernelINS_13Kernel_traitsI13__nv_bfloat16S2_S2_fjLj25600ELj5ELj1ELj4ELj16ENS_18Kernel_traits_baseILj25600ES2_S2_S2_fjLj128EEEEEEEvNS_9BwdParamsE)
        .other          _ZN10layer_norm13ln_bwd_kernelINS_13Kernel_traitsI13__nv_bfloat16S2_S2_fjLj25600ELj5ELj1ELj4ELj16ENS_18Kernel_traits_baseILj25600ES2_S2_S2_fjLj128EEEEEEEvNS_9BwdParamsE,@"STO_CUDA_ENTRY STV_DEFAULT"
_ZN10layer_norm13ln_bwd_kernelINS_13Kernel_traitsI13__nv_bfloat16S2_S2_fjLj25600ELj5ELj1ELj4ELj16ENS_18Kernel_traits_baseILj25600ES2_S2_S2_fjLj128EEEEEEEvNS_9BwdParamsE:
.text._ZN10layer_norm13ln_bwd_kernelINS_13Kernel_traitsI13__nv_bfloat16S2_S2_fjLj25600ELj5ELj1ELj4ELj16ENS_18Kernel_traits_baseILj25600ES2_S2_S2_fjLj128EEEEEEEvNS_9BwdParamsE:
[----:B------:R-:W0:Y:S08]  /*0000*/  LDC R1, c[0x0][0x37c] ;  /* 0x0000df00ff017b82 */ /* 0x000e300000000800 */
[----:B------:R-:W1:Y:S01]  /*0010*/  S2UR UR11, SR_CTAID.X ;  /* 0x00000000000b79c3 */ /* 0x000e620000002500 */
[----:B------:R-:W2:Y:S01]  /*0020*/  S2R R132, SR_TID.X ;  /* 0x0000000000847919 */ /* 0x000ea20000002100 */
[----:B------:R-:W3:Y:S01]  /*0030*/  LDCU.64 UR6, c[0x0][0x398] ;  /* 0x00007300ff0677ac */ /* 0x000ee20008000a00 */
[----:B0-----:R-:W-:Y:S01]  /*0040*/  IADD3 R1, PT, PT, R1, -0xe0, RZ ;  /* 0xffffff2001017810 */ /* 0x001fe20007ffe0ff */
[----:B------:R-:W0:Y:S04]  /*0050*/  LDCU.64 UR14, c[0x0][0x358] ;  /* 0x00006b00ff0e77ac */ /* 0x000e280008000a00 */
[----:B------:R-:W4:Y:S01]  /*0060*/  LDC.64 R2, c[0x0][0x3b0] ;  /* 0x0000ec00ff027b82 */ /* 0x000f220000000a00 */
[----:B---3--:R-:W-:Y:S01]  /*0070*/  ISETP.NE.U32.AND P0, PT, RZ, UR6, PT ;  /* 0x00000006ff007c0c */ /* 0x008fe2000bf05070 */
[----:B-1----:R-:W-:-:S03]  /*0080*/  UIMAD.WIDE.U32 UR4, UR11, 0x66666667, URZ ;  /* 0x666666670b0478a5 */ /* 0x002fc6000f8e00ff */
[----:B------:R-:W-:Y:S01]  /*0090*/  ISETP.NE.AND.EX P0, PT, RZ, UR7, PT, P0 ;  /* 0x00000007ff007c0c */ /* 0x000fe2000bf05300 */
[----:B------:R-:W-:-:S04]  /*00a0*/  USHF.R.U32.HI UR10, URZ, 0x1, UR5 ;  /* 0x00000001ff0a7899 */ /* 0x000fc80008011605 */
[----:B------:R-:W-:Y:S01]  /*00b0*/  UIMAD UR11, UR10, -0x5, UR11 ;  /* 0xfffffffb0a0b78a4 */ /* 0x000fe2000f8e020b */
[----:B--2---:R-:W-:Y:S02]  /*00c0*/  LOP3.LUT R132, R132, 0x7f, RZ, 0xc0, !PT ;  /* 0x0000007f84847812 */ /* 0x004fe400078ec0ff */
[----:B------:R-:W1:Y:S03]  /*00d0*/  LDCU UR4, c[0x0][0x384] ;  /* 0x00007080ff0477ac */ /* 0x000e660008000800 */
[----:B------:R-:W-:Y:S02]  /*00e0*/  MOV R5, UR11 ;  /* 0x0000000b00057c02 */ /* 0x000fe40008000f00 */
[----:B------:R-:W2:Y:S02]  /*00f0*/  @!P0 LDC.64 R6, c[0x0][0x3b0] ;  /* 0x0000ec00ff068b82 */ /* 0x000ea40000000a00 */
[----:B------:R-:W-:-:S05]  /*0100*/  LEA R132, R5, R132, 0x7 ;  /* 0x0000008405847211 */ /* 0x000fca00078e38ff */
[C---:B----4-:R-:W-:Y:S01]  /*0110*/  @P0 IMAD.WIDE.U32 R2, R132.reuse, 0x10, R2 ;  /* 0x0000001084020825 */ /* 0x050fe200078e0002 */
[----:B------:R-:W3:Y:S04]  /*0120*/  LDC.64 R4, c[0x0][0x3b8] ;  /* 0x0000ee00ff047b82 */ /* 0x000ee80000000a00 */
[----:B0-----:R0:W5:Y:S04]  /*0130*/  @P0 LDG.E.128 R84, desc[UR14][R2.64] ;  /* 0x0000000e02540981 */ /* 0x001168000c1e1d00 */
[----:B------:R0:W5:Y:S04]  /*0140*/  @P0 LDG.E.128 R80, desc[UR14][R2.64+0x2800] ;  /* 0x0028000e02500981 */ /* 0x000168000c1e1d00 */
[----:B------:R0:W5:Y:S04]  /*0150*/  @P0 LDG.E.128 R76, desc[UR14][R2.64+0x5000] ;  /* 0x0050000e024c0981 */ /* 0x000168000c1e1d00 */
[----:B------:R0:W5:Y:S04]  /*0160*/  @P0 LDG.E.128 R72, desc[UR14][R2.64+0x7800] ;  /* 0x0078000e02480981 */ /* 0x000168000c1e1d00 */
[----:B------:R0:W5:Y:S01]  /*0170*/  @P0 LDG.E.128 R68, desc[UR14][R2.64+0xa000] ;  /* 0x00a0000e02440981 */ /* 0x000162000c1e1d00 */
[----:B--2---:R-:W-:-:S04]  /*0180*/  @!P0 IMAD.WIDE.U32 R6, R132, 0x10, R6 ;  /* 0x0000001084068825 */ /* 0x004fc800078e0006 */
[----:B---3--:R-:W-:-:S05]  /*0190*/  @P0 IMAD.WIDE.U32 R4, R132, 0x10, R4 ;  /* 0x0000001084040825 */ /* 0x008fca00078e0004 */
        /* <DEDUP_REMOVED lines=53> */
[----:B------:R-:W-:Y:S01]  /*04f0*/  HFMA2 R7, -RZ, RZ, 0, 0 ;  /* 0x00000000ff077431 */ /* 0x000fe200000001ff */
[----:B------:R-:W-:Y:S02]  /*0500*/  PLOP3.LUT P0, PT, PT, PT, PT, 0x8, 0x80 ;  /* 0x000000000080781c */ /* 0x000fe40003f0e170 */
[----:B------:R-:W-:Y:S01]  /*0510*/  CS2R R30, SRZ ;  /* 0x00000000001e7805 */ /* 0x000fe2000001ff00 */
[----:B------:R0:W-:Y:S01]  /*0520*/  STL [R1+0x60], RZ ;  /* 0x000060ff01007387 */ /* 0x0001e20000100800 */
[----:B-----5:R-:W-:Y:S02]  /*0530*/  PRMT R131, R71, 0x7632, R131 ;  /* 0x0000763247837816 */ /* 0x020fe40000000083 */
        /* <DEDUP_REMOVED lines=39> */
[----:B------:R-:W-:Y:S02]  /*07b0*/  CS2R R8, SRZ ;  /* 0x0000000000087805 */ /* 0x000fe4000001ff00 */
[----:B------:R-:W-:Y:S01]  /*07c0*/  PRMT R101, R51, 0x7632, R101 ;  /* 0x0000763233657816 */ /* 0x000fe20000000065 */
[----:B------:R-:W-:Y:S01]  /*07d0*/  UMOV UR4, URZ ;  /* 0x000000ff00047c82 */ /* 0x000fe20008000000 */
[----:B------:R0:W-:Y:S01]  /*07e0*/  STL [R1+0x88], RZ ;  /* 0x000088ff01007387 */ /* 0x0001e20000100800 */
[----:B------:R-:W-:Y:S01]  /*07f0*/  PRMT R100, R50, 0x7632, R100 ;  /* 0x0000763232647816 */ /* 0x000fe20000000064 */
[----:B------:R-:W-:Y:S01]  /*0800*/  UMOV UR12, UR10 ;  /* 0x0000000a000c7c82 */ /* 0x000fe20008000000 */
        /* <DEDUP_REMOVED lines=60> */
.L_x_628:
        /* <DEDUP_REMOVED lines=31> */
[----:B------:R-:W-:Y:S02]  /*0dc0*/  IMAD.WIDE.U32 R92, R4, 0x10, R88 ;  /* 0x00000010045c7825 */ /* 0x000fe400078e0058 */
[----:B------:R-:W5:Y:S02]  /*0dd0*/  LDG.E.128 R96, desc[UR14][R96.64] ;  /* 0x0000000e60607981 */ /* 0x000f64000c1e1d00 */
[----:B--2---:R-:W-:-:S02]  /*0de0*/  IMAD.WIDE.U32 R108, R109, 0x10, R124 ;  /* 0x000000106d6c7825 */ /* 0x004fc400078e007c */
        /* <DEDUP_REMOVED lines=13> */
.L_x_618:
        /* <DEDUP_REMOVED lines=25> */
[----:B------:R-:W5:Y:S02]  /*1050*/  LDG.E.128 R124, desc[UR14][R124.64] ;  /* 0x0000000e7c7c7981 */ /* 0x000f64000c1e1d00 */
.L_x_619:
        /* <DEDUP_REMOVED lines=49> */
[----:B------:R-:W-:Y:S01]  /*1370*/  FADD.FTZ R0, R108, -UR5 ;  /* 0x800000056c007e21 */ /* 0x000fe20008010000 */
[----:B------:R-:W-:Y:S01]  /*1380*/  SHF.L.U32 R197, R84, 0x10, RZ ;  /* 0x0000001054c57819 */ /* 0x000fe200000006ff */
[----:B------:R-:W-:Y:S01]  /*1390*/  FADD.FTZ R108, R103, -UR5 ;  /* 0x80000005676c7e21 */ /* 0x000fe20008010000 */
[----:B------:R-:W-:Y:S01]  /*13a0*/  SHF.L.U32 R194, R136, 0x10, RZ ;  /* 0x0000001088c27819 */ /* 0x000fe200000006ff */
[----:B------:R-:W-:Y:S01]  /*13b0*/  FADD.FTZ R136, R134, -UR5 ;  /* 0x8000000586887e21 */ /* 0x000fe20008010000 */
        /* <DEDUP_REMOVED lines=13> */
[----:B------:R-:W-:Y:S01]  /*1490*/  FADD.FTZ R228, RZ, R2 ;  /* 0x00000002ffe47221 */ /* 0x000fe20000010000 */
[----:B------:R-:W-:Y:S01]  /*14a0*/  FFMA.FTZ R229, R0, R2, RZ ;  /* 0x0000000200e57223 */ /* 0x000fe200000100ff */
        /* <DEDUP_REMOVED lines=333> */
.L_x_620:
[----:B------:R-:W-:Y:S02]  /*2980*/  PRMT R250, R66, 0x7632, R250 ;  /* 0x0000763242fa7816 */ /* 0x000fe400000000fa */
[----:B------:R-:W-:Y:S02]  /*2990*/  SHF.L.U32 R203, R112, 0x10, RZ ;  /* 0x0000001070cb7819 */ /* 0x000fe400000006ff */
[----:B------:R-:W-:Y:S02]  /*29a0*/  SHF.L.U32 R199, R115, 0x10, RZ ;  /* 0x0000001073c77819 */ /* 0x000fe400000006ff */
[----:B------:R-:W-:Y:S02]  /*29b0*/  SHF.L.U32 R112, R191, 0x10, RZ ;  /* 0x00000010bf707819 */ /* 0x000fe400000006ff */
[----:B------:R-:W-:Y:S02]  /*29c0*/  SHF.L.U32 R115, R250, 0x10, RZ ;  /* 0x00000010fa737819 */ /* 0x000fe400000006ff */
[----:B------:R-:W-:-:S02]  /*29d0*/  SHF.L.U32 R230, R113, 0x10, RZ ;  /* 0x0000001071e67819 */ /* 0x000fc400000006ff */
[----:B------:R-:W-:Y:S01]  /*29e0*/  SHF.L.U32 R146, R110, 0x10, RZ ;  /* 0x000000106e927819 */ /* 0x000fe200000006ff */
[----:B------:R-:W-:Y:S01]  /*29f0*/  FADD.FTZ R112, R112, -R115 ;  /* 0x8000007370707221 */ /* 0x000fe20000010000 */
[----:B------:R-:W-:Y:S02]  /*2a00*/  SHF.L.U32 R115, R61, 0x10, RZ ;  /* 0x000000103d737819 */ /* 0x000fe400000006ff */
[----:B------:R-:W-:Y:S02]  /*2a10*/  SHF.L.U32 R109, R109, 0x10, RZ ;  /* 0x000000106d6d7819 */ /* 0x000fe400000006ff */
[----:B------:R-:W-:Y:S01]  /*2a20*/  SHF.L.U32 R233, R111, 0x10, RZ ;  /* 0x000000106fe97819 */ /* 0x000fe200000006ff */
[----:B------:R-:W-:Y:S01]  /*2a30*/  FADD.FTZ R230, R230, -R115 ;  /* 0x80000073e6e67221 */ /* 0x000fe20000010000 */
[----:B------:R-:W-:Y:S02]  /*2a40*/  SHF.L.U32 R110, R65, 0x10, RZ ;  /* 0x00000010416e7819 */ /* 0x000fe400000006ff */
[----:B------:R-:W-:-:S02]  /*2a50*/  SHF.L.U32 R113, R67, 0x10, RZ ;  /* 0x0000001043717819 */ /* 0x000fc400000006ff */
[----:B------:R-:W-:Y:S01]  /*2a60*/  PRMT R249, R65, 0x7632, R249 ;  /* 0x0000763241f97816 */ /* 0x000fe200000000f9 */
[----:B------:R-:W-:Y:S01]  /*2a70*/  FADD.FTZ R109, R109, -R110 ;  /* 0x8000006e6d6d7221 */ /* 0x000fe20000010000 */
[----:B------:R-:W-:Y:S01]  /*2a80*/  PRMT R251, R67, 0x7632, R251 ;  /* 0x0000763243fb7816 */ /* 0x000fe200000000fb */
[----:B------:R-:W-:Y:S01]  /*2a90*/  FADD.FTZ R233, R233, -R113 ;  /* 0x80000071e9e97221 */ /* 0x000fe20000010000 */
[----:B------:R-:W-:Y:S02]  /*2aa0*/  SHF.L.U32 R115, R63, 0x10, RZ ;  /* 0x000000103f737819 */ /* 0x000fe400000006ff */
[----:B------:R-:W-:Y:S02]  /*2ab0*/  SHF.L.U32 R197, R116, 0x10, RZ ;  /* 0x0000001074c57819 */ /* 0x000fe400000006ff */
[----:B------:R-:W-:Y:S01]  /*2ac0*/  SHF.L.U32 R227, R122, 0x10, RZ ;  /* 0x000000107ae37819 */ /* 0x000fe200000006ff */
[----:B------:R-:W-:Y:S01]  /*2ad0*/  FADD.FTZ R199, R199, -R115 ;  /* 0x80000073c7c77221 */ /* 0x000fe20000010000 */
[----:B------:R-:W-:-:S02]  /*2ae0*/  SHF.L.U32 R110, R193, 0x10, RZ ;  /* 0x00000010c16e7819 */ /* 0x000fc400000006ff */
[----:B------:R-:W-:Y:S02]  /*2af0*/  SHF.L.U32 R116, R249, 0x10, RZ ;  /* 0x00000010f9747819 */ /* 0x000fe400000006ff */
[----:B------:R-:W-:Y:S02]  /*2b00*/  SHF.L.U32 R113, R190, 0x10, RZ ;  /* 0x00000010be717819 */ /* 0x000fe400000006ff */
[----:B------:R-:W-:Y:S01]  /*2b10*/  SHF.L.U32 R122, R251, 0x10, RZ ;  /* 0x00000010fb7a7819 */ /* 0x000fe200000006ff */
[----:B------:R-:W-:Y:S01]  /*2b20*/  FADD.FTZ R110, R110, -R116 ;  /* 0x800000746e6e7221 */ /* 0x000fe20000010000 */
[----:B------:R-:W-:Y:S02]  /*2b30*/  SHF.L.U32 R195, R117, 0x10, RZ ;  /* 0x0000001075c37819 */ /* 0x000fe400000006ff */
[----:B------:R-:W-:Y:S01]  /*2b40*/  PRMT R252, R60, 0x7632, R252 ;  /* 0x000076323cfc7816 */ /* 0x000fe200000000fc */
[----:B------:R-:W-:Y:S01]  /*2b50*/  FADD.FTZ R113, R113, -R122 ;  /* 0x8000007a71717221 */ /* 0x000fe20000010000 */
[----:B------:R-:W-:-:S02]  /*2b60*/  PRMT R160, R61, 0x7632, R160 ;  /* 0x000076323da07816 */ /* 0x000fc400000000a0 */
[----:B------:R-:W-:Y:S02]  /*2b70*/  SHF.L.U32 R115, R57, 0x10, RZ ;  /* 0x0000001039737819 */ /* 0x000fe400000006ff */
[----:B------:R-:W-:Y:S02]  /*2b80*/  SHF.L.U32 R231, R124, 0x10, RZ ;  /* 0x000000107ce77819 */ /* 0x000fe400000006ff */
[----:B------:R-:W-:Y:S01]  /*2b90*/  PRMT R124, R58, 0x7632, R124 ;  /* 0x000076323a7c7816 */ /* 0x000fe2000000007c */
[----:B------:R-:W-:Y:S01]  /*2ba0*/  FADD.FTZ R195, R195, -R115 ;  /* 0x80000073c3c37221 */ /* 0x000fe20000010000 */
[----:B------:R-:W-:Y:S02]  /*2bb0*/  SHF.L.U32 R202, R155, 0x10, RZ ;  /* 0x000000109bca7819 */ /* 0x000fe400000006ff */
[----:B------:R-:W-:Y:S02]  /*2bc0*/  SHF.L.U32 R116, R252, 0x10, RZ ;  /* 0x00000010fc747819 */ /* 0x000fe400000006ff */
[----:B------:R-:W-:-:S02]  /*2bd0*/  SHF.L.U32 R229, R144, 0x10, RZ ;  /* 0x0000001090e57819 */ /* 0x000fc400000006ff */
[----:B------:R-:W-:Y:S01]  /*2be0*/  SHF.L.U32 R122, R160, 0x10, RZ ;  /* 0x00000010a07a7819 */ /* 0x000fe200000006ff */
[----:B------:R-:W-:Y:S01]  /*2bf0*/  FADD.FTZ R202, R202, -R116 ;  /* 0x80000074caca7221 */ /* 0x000fe20000010000 */
[----:B------:R-:W-:Y:S02]  /*2c00*/  PRMT R159, R62, 0x7632, R159 ;  /* 0x000076323e9f7816 */ /* 0x000fe4000000009f */
        /* <DEDUP_REMOVED lines=8> */
[----:B------:R-:W-:Y:S01]  /*2c90*/  SHF.L.U32 R116, R159, 0x10, RZ ;  /* 0x000000109f747819 */ /* 0x000fe200000006ff */
[----:B------:R-:W-:Y:S01]  /*2ca0*/  MUFU.RCP R205, R2 ;  /* 0x0000000200cd7308 */ /* 0x000fe20000001000 */
[----:B------:R-:W-:Y:S02]  /*2cb0*/  SHF.L.U32 R122, R158, 0x10, RZ ;  /* 0x000000109e7a7819 */ /* 0x000fe400000006ff */
[----:B------:R-:W-:Y:S02]  /*2cc0*/  SHF.L.U32 R200, R142, 0x10, RZ ;  /* 0x000000108ec87819 */ /* 0x000fe400000006ff */
[----:B------:R-:W-:-:S02]  /*2cd0*/  SHF.L.U32 R159, R43, 0x10, RZ ;  /* 0x000000102b9f7819 */ /* 0x000fc400000006ff */
[----:B------:R-:W-:Y:S01]  /*2ce0*/  SHF.L.U32 R158, R72, 0x10, RZ ;  /* 0x00000010489e7819 */ /* 0x000fe200000006ff */
[----:B------:R-:W-:Y:S01]  /*2cf0*/  FADD.FTZ R200, R200, -R116 ;  /* 0x80000074c8c87221 */ /* 0x000fe20000010000 */
[----:B------:R-:W-:Y:S01]  /*2d00*/  SHF.L.U32 R181, R32, 0x10, RZ ;  /* 0x0000001020b57819 */ /* 0x000fe200000006ff */
[----:B------:R-:W-:Y:S01]  /*2d10*/  MUFU.RCP R188, R159 ;  /* 0x0000009f00bc7308 */ /* 0x000fe20000001000 */
[----:B------:R-:W-:Y:S02]  /*2d20*/  SHF.L.U32 R115, R125, 0x10, RZ ;  /* 0x000000107d737819 */ /* 0x000fe400000006ff */
[----:B------:R-:W-:Y:S02]  /*2d30*/  SHF.L.U32 R120, R120, 0x10, RZ ;  /* 0x0000001078787819 */ /* 0x000fe400000006ff */
[----:B------:R-:W-:Y:S02]  /*2d40*/  PRMT R157, R56, 0x7632, R157 ;  /* 0x00007632389d7816 */ /* 0x000fe4000000009d */
[----:B------:R-:W-:Y:S01]  /*2d50*/  SHF.L.U32 R125, R52, 0x10, RZ ;  /* 0x00000010347d7819 */ /* 0x000fe200000006ff */
[----:B------:R-:W1:Y:S01]  /*2d60*/  MUFU.RCP R187, R158 ;  /* 0x0000009e00bb7308 */ /* 0x000e620000001000 */
        /* <DEDUP_REMOVED lines=8> */
[----:B------:R-:W-:Y:S02]  /*2df0*/  PRMT R127, R57, 0x7632, R127 ;  /* 0x00007632397f7816 */ /* 0x000fe4000000007f */
[----:B------:R-:W-:-:S02]  /*2e00*/  SHF.L.U32 R120, R145, 0x10, RZ ;  /* 0x0000001091787819 */ /* 0x000fc400000006ff */
[----:B------:R-:W-:Y:S01]  /*2e10*/  SHF.L.U32 R179, R33, 0x10, RZ ;  /* 0x0000001021b37819 */ /* 0x000fe200000006ff */
[----:B------:R-:W2:Y:S01]  /*2e20*/  MUFU.RCP R192, R180 ;  /* 0x000000b400c07308 */ /* 0x000ea20000001000 */
[----:B------:R-:W-:Y:S01]  /*2e30*/  SHF.L.U32 R114, R119, 0x10, RZ ;  /* 0x0000001077727819 */ /* 0x000fe200000006ff */
[----:B-1----:R-:W-:Y:S01]  /*2e40*/  FMUL.FTZ R125, R125, R187 ;  /* 0x000000bb7d7d7220 */ /* 0x002fe20000410000 */
[----:B------:R-:W-:Y:S02]  /*2e50*/  PRMT R145, R51, 0x7632, R145 ;  /* 0x0000763233917816 */ /* 0x000fe40000000091 */
[----:B------:R-:W-:Y:S02]  /*2e60*/  SHF.L.U32 R108, R108, 0x10, RZ ;  /* 0x000000106c6c7819 */ /* 0x000fe400000006ff */
[C---:B------:R-:W-:Y:S01]  /*2e70*/  PRMT R248, R64.reuse, 0x7632, R248 ;  /* 0x0000763240f87816 */ /* 0x040fe200000000f8 */
[----:B------:R-:W1:Y:S01]  /*2e80*/  MUFU.RCP R186, R179 ;  /* 0x000000b300ba7308 */ /* 0x000e620000001000 */
[----:B------:R-:W-:-:S02]  /*2e90*/  SHF.L.U32 R119, R64, 0x10, RZ ;  /* 0x0000001040777819 */ /* 0x000fc400000006ff */
[----:B------:R-:W-:Y:S02]  /*2ea0*/  SHF.L.U32 R116, R127, 0x10, RZ ;  /* 0x000000107f747819 */ /* 0x000fe400000006ff */
[----:B------:R-:W-:Y:S01]  /*2eb0*/  SHF.L.U32 R236, R0, 0x10, RZ ;  /* 0x0000001000ec7819 */ /* 0x000fe200000006ff */
[----:B------:R-:W-:Y:S01]  /*2ec0*/  FADD.FTZ R119, R108, -R119 ;  /* 0x800000776c777221 */ /* 0x000fe20000010000 */
[----:B------:R-:W-:Y:S02]  /*2ed0*/  SHF.L.U32 R178, R86, 0x10, RZ ;  /* 0x0000001056b27819 */ /* 0x000fe400000006ff */
[----:B------:R-:W-:Y:S01]  /*2ee0*/  SHF.L.U32 R127, R151, 0x10, RZ ;  /* 0x00000010977f7819 */ /* 0x000fe200000006ff */
[----:B--2---:R-:W-:Y:S01]  /*2ef0*/  FMUL.FTZ R109, R109, R192 ;  /* 0x000000c06d6d7220 */ /* 0x004fe20000410000 */
[----:B------:R-:W-:Y:S01]  /*2f00*/  SHF.L.U32 R0, R145, 0x10, RZ ;  /* 0x0000001091007819 */ /* 0x000fe200000006ff */
[----:B------:R-:W2:Y:S01]  /*2f10*/  MUFU.RCP R185, R178 ;  /* 0x000000b200b97308 */ /* 0x000ea20000001000 */
[----:B------:R-:W-:Y:S01]  /*2f20*/  SHF.L.U32 R148, R148, 0x10, RZ ;  /* 0x0000001094947819 */ /* 0x000fe200000006ff */
[----:B------:R-:W-:Y:S01]  /*2f30*/  FADD.FTZ R127, R127, -R115 ;  /* 0x800000737f7f7221 */ /* 0x000fe20000010000 */
        /* <DEDUP_REMOVED lines=8> */
[----:B------:R-:W3:Y:S01]  /*2fc0*/  MUFU.RCP R182, R177 ;  /* 0x000000b100b67308 */ /* 0x000ee20000001000 */
[----:B------:R-:W-:Y:S01]  /*2fd0*/  SHF.L.U32 R176, R87, 0x10, RZ ;  /* 0x0000001057b07819 */ /* 0x000fe200000006ff */
[----:B------:R-:W-:Y:S01]  /*2fe0*/  FMUL.FTZ R127, R127, R188 ;  /* 0x000000bc7f7f7220 */ /* 0x000fe20000410000 */
[----:B------:R-:W-:Y:S01]  /*2ff0*/  SHF.L.U32 R105, R105, 0x10, RZ ;  /* 0x0000001069697819 */ /* 0x000fe200000006ff */
[----:B------:R-:W-:Y:S01]  /*3000*/  FMUL.FTZ R108, R108, R204 ;  /* 0x000000cc6c6c7220 */ /* 0x000fe20000410000 */
[----:B------:R-:W-:Y:S01]  /*3010*/  FMUL.FTZ R181, R181, R206 ;  /* 0x000000ceb5b57220 */ /* 0x000fe20000410000 */
[----:B------:R-:W-:Y:S01]  /*3020*/  FADD.FTZ R187, RZ, R2 ;  /* 0x00000002ffbb7221 */ /* 0x000fe20000010000 */
[----:B------:R-:W-:Y:S01]  /*3030*/  FFMA.FTZ R188, R2, R0, RZ ;  /* 0x0000000002bc7223 */ /* 0x000fe200000100ff */
[----:B------:R4:W5:Y:S01]  /*3040*/  MUFU.RCP R184, R176 ;  /* 0x000000b000b87308 */ /* 0x0009620000001000 */
[----:B------:R-:W-:Y:S01]  /*3050*/  SHF.L.U32 R175, R35, 0x10, RZ ;  /* 0x0000001023af7819 */ /* 0x000fe200000006ff */
[----:B------:R-:W-:Y:S01]  /*3060*/  FMUL.FTZ R180, R180, R105 ;  /* 0x00000069b4b47220 */ /* 0x000fe20000410000 */
[----:B------:R-:W-:Y:S01]  /*3070*/  SHF.L.U32 R111, R66, 0x10, RZ ;  /* 0x00000010426f7819 */ /* 0x000fe200000006ff */
[----:B------:R-:W-:Y:S01]  /*3080*/  FADD.FTZ R187, R187, R181 ;  /* 0x000000b5bbbb7221 */ /* 0x000fe20000010000 */
[----:B------:R-:W-:Y:S01]  /*3090*/  SHF.L.U32 R207, R207, 0x10, RZ ;  /* 0x00000010cfcf7819 */ /* 0x000fe200000006ff */
[----:B------:R-:W-:Y:S01]  /*30a0*/  FFMA.FTZ R188, R181, R108, R188 ;  /* 0x0000006cb5bc7223 */ /* 0x000fe200000100bc */
[----:B------:R-:W-:Y:S01]  /*30b0*/  SHF.L.U32 R174, R80, 0x10, RZ ;  /* 0x0000001050ae7819 */ /* 0x000fe200000006ff */
[----:B------:R-:W0:Y:S01]  /*30c0*/  MUFU.RCP R183, R175 ;  /* 0x000000af00b77308 */ /* 0x000e220000001000 */
[----:B------:R-:W-:Y:S01]  /*30d0*/  SHF.L.U32 R106, R106, 0x10, RZ ;  /* 0x000000106a6a7819 */ /* 0x000fe200000006ff */
[----:B------:R-:W-:Y:S01]  /*30e0*/  FADD.FTZ R111, R146, -R111 ;  /* 0x8000006f926f7221 */ /* 0x000fe20000010000 */
[----:B-1----:R-:W-:Y:S01]  /*30f0*/  FMUL.FTZ R110, R110, R186 ;  /* 0x000000ba6e6e7220 */ /* 0x002fe20000410000 */
[----:B------:R-:W-:Y:S01]  /*3100*/  FMUL.FTZ R179, R179, R207 ;  /* 0x000000cfb3b37220 */ /* 0x000fe20000410000 */
[----:B------:R-:W-:Y:S01]  /*3110*/  FADD.FTZ R187, R187, R180 ;  /* 0x000000b4bbbb7221 */ /* 0x000fe20000010000 */
[----:B------:R-:W-:Y:S01]  /*3120*/  FFMA.FTZ R188, R180, R109, R188 ;  /* 0x0000006db4bc7223 */ /* 0x000fe200000100bc */
[----:B------:R-:W-:Y:S01]  /*3130*/  SHF.L.U32 R173, R36, 0x10, RZ ;  /* 0x0000001024ad7819 */ /* 0x000fe200000006ff */
[----:B------:R1:W1:Y:S01]  /*3140*/  MUFU.RCP R137, R174 ;  /* 0x000000ae00897308 */ /* 0x0002620000001000 */
[----:B------:R-:W-:Y:S01]  /*3150*/  SHF.L.U32 R208, R208, 0x10, RZ ;  /* 0x00000010d0d07819 */ /* 0x000fe200000006ff */
[----:B--2---:R-:W-:Y:S01]  /*3160*/  FMUL.FTZ R111, R111, R185 ;  /* 0x000000b96f6f7220 */ /* 0x004fe20000410000 */
[----:B------:R-:W-:Y:S01]  /*3170*/  FMUL.FTZ R178, R178, R106 ;  /* 0x0000006ab2b27220 */ /* 0x000fe20000410000 */
[----:B------:R-:W-:Y:S01]  /*3180*/  FADD.FTZ R187, R187, R179 ;  /* 0x000000b3bbbb7221 */ /* 0x000fe20000010000 */
[----:B------:R-:W-:Y:S01]  /*3190*/  FFMA.FTZ R188, R179, R110, R188 ;  /* 0x0000006eb3bc7223 */ /* 0x000fe200000100bc */
[----:B------:R-:W-:Y:S01]  /*31a0*/  SHF.L.U32 R172, R81, 0x10, RZ ;  /* 0x0000001051ac7819 */ /* 0x000fe200000006ff */
[----:B---3--:R-:W-:Y:S01]  /*31b0*/  FMUL.FTZ R112, R112, R182 ;  /* 0x000000b670707220 */ /* 0x008fe20000410000 */
[----:B------:R2:W3:Y:S01]  /*31c0*/  MUFU.RCP R141, R173 ;  /* 0x000000ad008d7308 */ /* 0x0004e20000001000 */
[----:B------:R-:W-:Y:S01]  /*31d0*/  SHF.L.U32 R107, R107, 0x10, RZ ;  /* 0x000000106b6b7819 */ /* 0x000fe200000006ff */
[----:B------:R-:W-:Y:S01]  /*31e0*/  FMUL.FTZ R177, R177, R208 ;  /* 0x000000d0b1b17220 */ /* 0x000fe20000410000 */
[----:B------:R-:W-:Y:S01]  /*31f0*/  FADD.FTZ R187, R187, R178 ;  /* 0x000000b2bbbb7221 */ /* 0x000fe20000010000 */
[----:B------:R-:W-:Y:S01]  /*3200*/  FFMA.FTZ R188, R178, R111, R188 ;  /* 0x0000006fb2bc7223 */ /* 0x000fe200000100bc */
[----:B------:R-:W-:Y:S01]  /*3210*/  SHF.L.U32 R171, R37, 0x10, RZ ;  /* 0x0000001025ab7819 */ /* 0x000fe200000006ff */
[----:B----4-:R-:W-:Y:S01]  /*3220*/  FMUL.FTZ R176, R176, R107 ;  /* 0x0000006bb0b07220 */ /* 0x010fe20000410000 */
[----:B------:R-:W-:Y:S01]  /*3230*/  SHF.L.U32 R117, R60, 0x10, RZ ;  /* 0x000000103c757819 */ /* 0x000fe200000006ff */
[----:B------:R4:W4:Y:S01]  /*3240*/  MUFU.RCP R139, R172 ;  /* 0x000000ac008b7308 */ /* 0x0009220000001000 */
[----:B------:R-:W-:Y:S01]  /*3250*/  SHF.L.U32 R182, R103, 0x10, RZ ;  /* 0x0000001067b67819 */ /* 0x000fe200000006ff */
[----:B-----5:R-:W-:Y:S01]  /*3260*/  FMUL.FTZ R103, R233, R184 ;  /* 0x000000b8e9677220 */ /* 0x020fe20000410000 */
[----:B------:R-:W-:Y:S01]  /*3270*/  SHF.L.U32 R209, R209, 0x10, RZ ;  /* 0x00000010d1d17819 */ /* 0x000fe200000006ff */
[----:B------:R-:W-:Y:S01]  /*3280*/  FADD.FTZ R187, R187, R177 ;  /* 0x000000b1bbbb7221 */ /* 0x000fe20000010000 */
[----:B------:R-:W-:Y:S01]  /*3290*/  FFMA.FTZ R188, R177, R112, R188 ;  /* 0x00000070b1bc7223 */ /* 0x000fe200000100bc */
[----:B------:R-:W-:Y:S01]  /*32a0*/  SHF.L.U32 R170, R82, 0x10, RZ ;  /* 0x0000001052aa7819 */ /* 0x000fe200000006ff */
[----:B------:R-:W-:Y:S01]  /*32b0*/  FADD.FTZ R203, R203, -R117 ;  /* 0x80000075cbcb7221 */ /* 0x000fe20000010000 */
[----:B------:R5:W5:Y:S01]  /*32c0*/  MUFU.RCP R226, R171 ;  /* 0x000000ab00e27308 */ /* 0x000b620000001000 */
[----:B------:R-:W-:Y:S01]  /*32d0*/  SHF.L.U32 R100, R100, 0x10, RZ ;  /* 0x0000001064647819 */ /* 0x000fe200000006ff */
[----:B0-----:R-:W-:Y:S01]  /*32e0*/  FMUL.FTZ R113, R113, R183 ;  /* 0x000000b771717220 */ /* 0x001fe20000410000 */
[----:B------:R-:W-:Y:S01]  /*32f0*/  FMUL.FTZ R175, R175, R209 ;  /* 0x000000d1afaf7220 */ /* 0x000fe20000410000 */
[----:B------:R-:W-:Y:S01]  /*3300*/  FADD.FTZ R187, R187, R176 ;  /* 0x000000b0bbbb7221 */ /* 0x000fe20000010000 */
[----:B------:R-:W-:Y:S01]  /*3310*/  FFMA.FTZ R188, R176, R103, R188 ;  /* 0x00000067b0bc7223 */ /* 0x000fe200000100bc */
[----:B------:R-:W-:Y:S01]  /*3320*/  SHF.L.U32 R169, R38, 0x10, RZ ;  /* 0x0000001026a97819 */ /* 0x000fe200000006ff */
[----:B-1----:R-:W-:Y:S01]  /*3330*/  FMUL.FTZ R174, R174, R100 ;  /* 0x00000064aeae7220 */ /* 0x002fe20000410000 */
[----:B------:R-:W0:Y:S01]  /*3340*/  MUFU.RCP R154, R170 ;  /* 0x000000aa009a7308 */ /* 0x000e220000001000 */
[----:B------:R-:W-:Y:S01]  /*3350*/  SHF.L.U32 R183, R96, 0x10, RZ ;  /* 0x0000001060b77819 */ /* 0x000fe200000006ff */
[----:B------:R-:W-:Y:S01]  /*3360*/  FMUL.FTZ R96, R203, R137 ;  /* 0x00000089cb607220 */ /* 0x000fe20000410000 */
[----:B------:R-:W-:Y:S01]  /*3370*/  SHF.L.U32 R210, R210, 0x10, RZ ;  /* 0x00000010d2d27819 */ /* 0x000fe200000006ff */
[----:B------:R-:W-:Y:S01]  /*3380*/  FADD.FTZ R187, R187, R175 ;  /* 0x000000afbbbb7221 */ /* 0x000fe20000010000 */
[----:B------:R-:W-:Y:S01]  /*3390*/  FFMA.FTZ R188, R175, R113, R188 ;  /* 0x00000071afbc7223 */ /* 0x000fe200000100bc */
[----:B------:R-:W-:-:S02]  /*33a0*/  SHF.L.U32 R168, R83, 0x10, RZ ;  /* 0x0000001053a87819 */ /* 0x000fc400000006ff */
[----:B------:R-:W1:Y:S01]  /*33b0*/  MUFU.RCP R152, R169 ;  /* 0x000000a900987308 */ /* 0x000e620000001000 */
[----:B------:R-:W-:Y:S01]  /*33c0*/  SHF.L.U32 R101, R101, 0x10, RZ ;  /* 0x0000001065657819 */ /* 0x000fe200000006ff */
[----:B--2---:R-:W-:Y:S01]  /*33d0*/  FMUL.FTZ R173, R173, R210 ;  /* 0x000000d2adad7220 */ /* 0x004fe20000410000 */
[----:B------:R-:W-:Y:S01]  /*33e0*/  SHF.L.U32 R184, R97, 0x10, RZ ;  /* 0x0000001061b87819 */ /* 0x000fe200000006ff */
[----:B---3--:R-:W-:Y:S01]  /*33f0*/  FMUL.FTZ R97, R202, R141 ;  /* 0x0000008dca617220 */ /* 0x008fe20000410000 */
[----:B------:R-:W-:Y:S01]  /*3400*/  FADD.FTZ R187, R187, R174 ;  /* 0x000000aebbbb7221 */ /* 0x000fe20000010000 */
[----:B------:R-:W-:Y:S01]  /*3410*/  FFMA.FTZ R188, R174, R96, R188 ;  /* 0x00000060aebc7223 */ /* 0x000fe200000100bc */
[----:B------:R-:W-:Y:S01]  /*3420*/  SHF.L.U32 R167, R39, 0x10, RZ ;  /* 0x0000001027a77819 */ /* 0x000fe200000006ff */
[----:B------:R-:W2:Y:S01]  /*3430*/  MUFU.RCP R150, R168 ;  /* 0x000000a800967308 */ /* 0x000ea20000001000 */
[----:B------:R-:W-:Y:S01]  /*3440*/  SHF.L.U32 R117, R62, 0x10, RZ ;  /* 0x000000103e757819 */ /* 0x000fe200000006ff */
[----:B----4-:R-:W-:Y:S01]  /*3450*/  FMUL.FTZ R172, R172, R101 ;  /* 0x00000065acac7220 */ /* 0x010fe20000410000 */
[----:B------:R-:W-:Y:S01]  /*3460*/  SHF.L.U32 R202, R92, 0x10, RZ ;  /* 0x000000105cca7819 */ /* 0x000fe200000006ff */
[----:B------:R-:W-:Y:S01]  /*3470*/  FMUL.FTZ R92, R230, R139 ;  /* 0x0000008be65c7220 */ /* 0x000fe20000410000 */
[----:B------:R-:W-:Y:S01]  /*3480*/  SHF.L.U32 R211, R211, 0x10, RZ ;  /* 0x00000010d3d37819 */ /* 0x000fe200000006ff */
[----:B------:R-:W-:Y:S01]  /*3490*/  FADD.FTZ R187, R187, R173 ;  /* 0x000000adbbbb7221 */ /* 0x000fe20000010000 */
[----:B------:R-:W-:Y:S01]  /*34a0*/  FFMA.FTZ R188, R173, R97, R188 ;  /* 0x00000061adbc7223 */ /* 0x000fe200000100bc */
[----:B------:R-:W3:Y:S01]  /*34b0*/  MUFU.RCP R148, R167 ;  /* 0x000000a700947308 */ /* 0x000ee20000001000 */
[----:B------:R-:W-:Y:S01]  /*34c0*/  SHF.L.U32 R166, R76, 0x10, RZ ;  /* 0x000000104ca67819 */ /* 0x000fe200000006ff */
[----:B------:R-:W-:Y:S01]  /*34d0*/  FADD.FTZ R201, R201, -R117 ;  /* 0x80000075c9c97221 */ /* 0x000fe20000010000 */
[----:B------:R-:W-:Y:S01]  /*34e0*/  SHF.L.U32 R102, R102, 0x10, RZ ;  /* 0x0000001066667819 */ /* 0x000fe200000006ff */
[----:B-----5:R-:W-:Y:S01]  /*34f0*/  FMUL.FTZ R171, R171, R211 ;  /* 0x000000d3abab7220 */ /* 0x020fe20000410000 */
[----:B------:R-:W-:Y:S01]  /*3500*/  SHF.L.U32 R203, R93, 0x10, RZ ;  /* 0x000000105dcb7819 */ /* 0x000fe200000006ff */
[----:B------:R-:W-:Y:S01]  /*3510*/  FMUL.FTZ R93, R229, R226 ;  /* 0x000000e2e55d7220 */ /* 0x000fe20000410000 */
[----:B------:R-:W-:Y:S01]  /*3520*/  FADD.FTZ R187, R187, R172 ;  /* 0x000000acbbbb7221 */ /* 0x000fe20000010000 */
[----:B------:R-:W-:Y:S01]  /*3530*/  FFMA.FTZ R188, R172, R92, R188 ;  /* 0x0000005cacbc7223 */ /* 0x000fe200000100bc */
[----:B------:R-:W4:Y:S01]  /*3540*/  MUFU.RCP R146, R166 ;  /* 0x000000a600927308 */ /* 0x000f220000001000 */
[----:B------:R-:W-:Y:S01]  /*3550*/  SHF.L.U32 R165, R40, 0x10, RZ ;  /* 0x0000001028a57819 */ /* 0x000fe200000006ff */
[----:B0-----:R-:W-:Y:S01]  /*3560*/  FMUL.FTZ R154, R201, R154 ;  /* 0x0000009ac99a7220 */ /* 0x001fe20000410000 */
[----:B------:R-:W-:Y:S01]  /*3570*/  SHF.L.U32 R212, R212, 0x10, RZ ;  /* 0x00000010d4d47819 */ /* 0x000fe200000006ff */
[----:B------:R-:W-:Y:S01]  /*3580*/  FMUL.FTZ R170, R170, R102 ;  /* 0x00000066aaaa7220 */ /* 0x000fe20000410000 */
[----:B------:R-:W-:Y:S01]  /*3590*/  FADD.FTZ R187, R187, R171 ;  /* 0x000000abbbbb7221 */ /* 0x000fe20000010000 */
[----:B------:R-:W-:Y:S01]  /*35a0*/  FFMA.FTZ R188, R171, R93, R188 ;  /* 0x0000005dabbc7223 */ /* 0x000fe200000100bc */
[----:B------:R-:W-:Y:S01]  /*35b0*/  SHF.L.U32 R164, R77, 0x10, RZ ;  /* 0x000000104da47819 */ /* 0x000fe200000006ff */
[----:B------:R-:W0:Y:S01]  /*35c0*/  MUFU.RCP R144, R165 ;  /* 0x000000a500907308 */ /* 0x000e220000001000 */
[----:B------:R-:W-:Y:S01]  /*35d0*/  SHF.L.U32 R198, R153, 0x10, RZ ;  /* 0x0000001099c67819 */ /* 0x000fe200000006ff */
[----:B-1----:R-:W-:Y:S01]  /*35e0*/  FMUL.FTZ R152, R200, R152 ;  /* 0x00000098c8987220 */ /* 0x002fe20000410000 */
[----:B------:R-:W-:Y:S01]  /*35f0*/  FMUL.FTZ R169, R169, R212 ;  /* 0x000000d4a9a97220 */ /* 0x000fe20000410000 */
[----:B------:R-:W-:Y:S01]  /*3600*/  FADD.FTZ R187, R187, R170 ;  /* 0x000000aabbbb7221 */ /* 0x000fe20000010000 */
[----:B------:R-:W-:Y:S01]  /*3610*/  FFMA.FTZ R188, R170, R154, R188 ;  /* 0x0000009aaabc7223 */ /* 0x000fe200000100bc */
[----:B------:R-:W-:Y:S01]  /*3620*/  SHF.L.U32 R134, R59, 0x10, RZ ;  /* 0x000000103b867819 */ /* 0x000fe200000006ff */
[----:B------:R-:W-:Y:S01]  /*3630*/  FADD.FTZ R198, R198, -R122 ;  /* 0x8000007ac6c67221 */ /* 0x000fe20000010000 */
[----:B------:R-:W-:Y:S01]  /*3640*/  SHF.L.U32 R232, R123, 0x10, RZ ;  /* 0x000000107be87819 */ /* 0x000fe200000006ff */
[----:B------:R-:W1:Y:S01]  /*3650*/  MUFU.RCP R142, R164 ;  /* 0x000000a4008e7308 */ /* 0x000e620000001000 */
[----:B------:R-:W-:Y:S01]  /*3660*/  SHF.L.U32 R163, R41, 0x10, RZ ;  /* 0x0000001029a37819 */ /* 0x000fe200000006ff */
[----:B--2---:R-:W-:Y:S01]  /*3670*/  FMUL.FTZ R150, R199, R150 ;  /* 0x00000096c7967220 */ /* 0x004fe20000410000 */
[----:B------:R-:W-:Y:S01]  /*3680*/  SHF.L.U32 R117, R56, 0x10, RZ ;  /* 0x0000001038757819 */ /* 0x000fe200000006ff */
[----:B------:R-:W-:Y:S01]  /*3690*/  FMUL.FTZ R168, R168, R182 ;  /* 0x000000b6a8a87220 */ /* 0x000fe20000410000 */
[----:B------:R-:W-:Y:S01]  /*36a0*/  PRMT R123, R52, 0x7632, R123 ;  /* 0x00007632347b7816 */ /* 0x000fe2000000007b */
[----:B------:R-:W-:Y:S01]  /*36b0*/  FADD.FTZ R187, R187, R169 ;  /* 0x000000a9bbbb7221 */ /* 0x000fe20000010000 */
[----:B------:R-:W-:Y:S01]  /*36c0*/  SHF.L.U32 R213, R213, 0x10, RZ ;  /* 0x00000010d5d57819 */ /* 0x000fe200000006ff */
[----:B------:R-:W-:Y:S01]  /*36d0*/  FFMA.FTZ R188, R169, R152, R188 ;  /* 0x00000098a9bc7223 */ /* 0x000fe200000100bc */
[----:B------:R-:W2:Y:S01]  /*36e0*/  MUFU.RCP R140, R163 ;  /* 0x000000a3008c7308 */ /* 0x000ea20000001000 */
[----:B------:R-:W-:Y:S01]  /*36f0*/  SHF.L.U32 R162, R78, 0x10, RZ ;  /* 0x000000104ea27819 */ /* 0x000fe200000006ff */
[----:B------:R-:W-:Y:S01]  /*3700*/  FADD.FTZ R134, R114, -R134 ;  /* 0x8000008672867221 */ /* 0x000fe20000010000 */
[----:B------:R-:W-:Y:S01]  /*3710*/  SHF.L.U32 R124, R149, 0x10, RZ ;  /* 0x00000010957c7819 */ /* 0x000fe200000006ff */
[----:B------:R-:W-:Y:S01]  /*3720*/  FADD.FTZ R197, R197, -R117 ;  /* 0x80000075c5c57221 */ /* 0x000fe20000010000 */
[----:B------:R-:W-:Y:S01]  /*3730*/  SHF.L.U32 R114, R123, 0x10, RZ ;  /* 0x000000107b727819 */ /* 0x000fe200000006ff */
[----:B---3--:R-:W-:Y:S01]  /*3740*/  FMUL.FTZ R148, R198, R148 ;  /* 0x00000094c6947220 */ /* 0x008fe20000410000 */
[----:B------:R-:W-:Y:S01]  /*3750*/  FMUL.FTZ R167, R167, R213 ;  /* 0x000000d5a7a77220 */ /* 0x000fe20000410000 */
[----:B------:R-:W-:Y:S01]  /*3760*/  FADD.FTZ R187, R187, R168 ;  /* 0x000000a8bbbb7221 */ /* 0x000fe20000010000 */
[----:B------:R-:W-:Y:S01]  /*3770*/  FFMA.FTZ R188, R168, R150, R188 ;  /* 0x00000096a8bc7223 */ /* 0x000fe200000100bc */
[----:B------:R-:W-:Y:S01]  /*3780*/  SHF.L.U32 R194, R138, 0x10, RZ ;  /* 0x000000108ac27819 */ /* 0x000fe200000006ff */
[----:B------:R-:W-:Y:S01]  /*3790*/  FADD.FTZ R124, R124, -R114 ;  /* 0x800000727c7c7221 */ /* 0x000fe20000010000 */
[----:B------:R-:W3:Y:S01]  /*37a0*/  MUFU.RCP R138, R162 ;  /* 0x000000a2008a7308 */ /* 0x000ee20000001000 */
[----:B------:R-:W-:Y:S01]  /*37b0*/  SHF.L.U32 R161, R42, 0x10, RZ ;  /* 0x000000102aa17819 */ /* 0x000fe200000006ff */
[----:B----4-:R-:W-:Y:S01]  /*37c0*/  FMUL.FTZ R146, R197, R146 ;  /* 0x00000092c5927220 */ /* 0x010fe20000410000 */
[----:B------:R-:W-:Y:S01]  /*37d0*/  SHF.L.U32 R214, R214, 0x10, RZ ;  /* 0x00000010d6d67819 */ /* 0x000fe200000006ff */
[----:B------:R-:W-:Y:S01]  /*37e0*/  FMUL.FTZ R166, R166, R183 ;  /* 0x000000b7a6a67220 */ /* 0x000fe20000410000 */
[----:B------:R-:W-:Y:S01]  /*37f0*/  FADD.FTZ R187, R187, R167 ;  /* 0x000000a7bbbb7221 */ /* 0x000fe20000010000 */
[----:B------:R-:W-:Y:S01]  /*3800*/  FFMA.FTZ R188, R167, R148, R188 ;  /* 0x00000094a7bc7223 */ /* 0x000fe200000100bc */
[----:B------:R-:W-:Y:S01]  /*3810*/  SHF.L.U32 R114, R55, 0x10, RZ ;  /* 0x0000001037727819 */ /* 0x000fe200000006ff */
[----:B------:R-:W4:Y:S01]  /*3820*/  MUFU.RCP R190, R161 ;  /* 0x000000a100be7308 */ /* 0x000f220000001000 */
[----:B------:R-:W-:Y:S01]  /*3830*/  SHF.L.U32 R160, R79, 0x10, RZ ;  /* 0x000000104fa07819 */ /* 0x000fe200000006ff */
[----:B0-----:R-:W-:Y:S01]  /*3840*/  FMUL.FTZ R144, R196, R144 ;  /* 0x00000090c4907220 */ /* 0x001fe20000410000 */
[----:B------:R-:W-:Y:S01]  /*3850*/  FMUL.FTZ R165, R165, R214 ;  /* 0x000000d6a5a57220 */ /* 0x000fe20000410000 */
[----:B------:R-:W-:Y:S01]  /*3860*/  FADD.FTZ R187, R187, R166 ;  /* 0x000000a6bbbb7221 */ /* 0x000fe20000010000 */
[----:B------:R-:W-:Y:S01]  /*3870*/  FFMA.FTZ R188, R166, R146, R188 ;  /* 0x00000092a6bc7223 */ /* 0x000fe200000100bc */
[----:B------:R-:W-:Y:S01]  /*3880*/  PRMT R155, R54, 0x7632, R155 ;  /* 0x00007632369b7816 */ /* 0x000fe2000000009b */
[----:B------:R-:W-:Y:S01]  /*3890*/  FADD.FTZ R232, R232, -R114 ;  /* 0x80000072e8e87221 */ /* 0x000fe20000010000 */
[----:B------:R-:W0:Y:S01]  /*38a0*/  MUFU.RCP R189, R160 ;  /* 0x000000a000bd7308 */ /* 0x000e220000001000 */
[----:B------:R-:W-:Y:S01]  /*38b0*/  SHF.L.U32 R118, R118, 0x10, RZ ;  /* 0x0000001076767819 */ /* 0x000fe200000006ff */
[----:B------:R-:W-:Y:S01]  /*38c0*/  FADD.FTZ R194, R194, -R116 ;  /* 0x80000074c2c27221 */ /* 0x000fe20000010000 */
[----:B------:R-:W-:Y:S01]  /*38d0*/  SHF.L.U32 R193, R58, 0x10, RZ ;  /* 0x000000103ac17819 */ /* 0x000fe200000006ff */
[----:B-1----:R-:W-:Y:S01]  /*38e0*/  FMUL.FTZ R142, R195, R142 ;  /* 0x0000008ec38e7220 */ /* 0x002fe20000410000 */
[----:B------:R-:W-:Y:S01]  /*38f0*/  SHF.L.U32 R114, R49, 0x10, RZ ;  /* 0x0000001031727819 */ /* 0x000fe200000006ff */
[----:B------:R-:W-:Y:S01]  /*3900*/  FMUL.FTZ R164, R164, R184 ;  /* 0x000000b8a4a47220 */ /* 0x000fe20000410000 */
[----:B------:R-:W-:Y:S01]  /*3910*/  SHF.L.U32 R215, R215, 0x10, RZ ;  /* 0x00000010d7d77819 */ /* 0x000fe200000006ff */
[----:B------:R-:W-:Y:S01]  /*3920*/  FADD.FTZ R187, R187, R165 ;  /* 0x000000a5bbbb7221 */ /* 0x000fe20000010000 */
[----:B------:R-:W-:Y:S01]  /*3930*/  FFMA.FTZ R188, R165, R144, R188 ;  /* 0x00000090a5bc7223 */ /* 0x000fe200000100bc */
[----:B------:R-:W-:Y:S01]  /*3940*/  PRMT R156, R53, 0x7632, R156 ;  /* 0x00007632359c7816 */ /* 0x000fe2000000009c */
[----:B------:R-:W-:Y:S01]  /*3950*/  FADD.FTZ R193, R118, -R193 ;  /* 0x800000c176c17221 */ /* 0x000fe20000010000 */
[----:B------:R-:W-:Y:S01]  /*3960*/  SHF.L.U32 R116, R54, 0x10, RZ ;  /* 0x0000001036747819 */ /* 0x000fe200000006ff */
[----:B------:R-:W-:Y:S01]  /*3970*/  FADD.FTZ R234, R234, -R114 ;  /* 0x80000072eaea7221 */ /* 0x000fe20000010000 */
[----:B------:R-:W-:Y:S01]  /*3980*/  SHF.L.U32 R115, R155, 0x10, RZ ;  /* 0x000000109b737819 */ /* 0x000fe200000006ff */
[----:B--2---:R-:W-:Y:S01]  /*3990*/  FMUL.FTZ R140, R194, R140 ;  /* 0x0000008cc28c7220 */ /* 0x004fe20000410000 */
[----:B------:R-:W-:Y:S01]  /*39a0*/  PRMT R151, R49, 0x7632, R151 ;  /* 0x0000763231977816 */ /* 0x000fe20000000097 */
        /* <DEDUP_REMOVED lines=8> */
[----:B------:R-:W-:Y:S01]  /*3a30*/  FADD.FTZ R120, R120, -R115 ;  /* 0x8000007378787221 */ /* 0x000fe20000010000 */
[----:B------:R-:W-:Y:S01]  /*3a40*/  PRMT R126, R48, 0x7632, R126 ;  /* 0x00007632307e7816 */ /* 0x000fe2000000007e */
[----:B---3--:R-:W-:Y:S01]  /*3a50*/  FMUL.FTZ R138, R193, R138 ;  /* 0x0000008ac18a7220 */ /* 0x008fe20000410000 */
[----:B------:R-:W-:Y:S01]  /*3a60*/  SHF.L.U32 R114, R136, 0x10, RZ ;  /* 0x0000001088727819 */ /* 0x000fe200000006ff */
[----:B------:R-:W-:Y:S01]  /*3a70*/  FMUL.FTZ R162, R162, R185 ;  /* 0x000000b9a2a27220 */ /* 0x000fe20000410000 */
[----:B------:R-:W-:Y:S01]  /*3a80*/  SHF.L.U32 R122, R147, 0x10, RZ ;  /* 0x00000010937a7819 */ /* 0x000fe200000006ff */
[----:B------:R-:W-:Y:S01]  /*3a90*/  FADD.FTZ R187, R187, R163 ;  /* 0x000000a3bbbb7221 */ /* 0x000fe20000010000 */
[----:B------:R-:W-:Y:S01]  /*3aa0*/  SHF.L.U32 R117, R156, 0x10, RZ ;  /* 0x000000109c757819 */ /* 0x000fe200000006ff */
[----:B------:R-:W-:Y:S01]  /*3ab0*/  FFMA.FTZ R188, R163, R140, R188 ;  /* 0x0000008ca3bc7223 */ /* 0x000fe200000100bc */
[----:B------:R-:W-:Y:S01]  /*3ac0*/  SHF.L.U32 R157, R44, 0x10, RZ ;  /* 0x000000102c9d7819 */ /* 0x000fe200000006ff */
[----:B------:R-:W-:Y:S01]  /*3ad0*/  FADD.FTZ R123, R121, -R123 ;  /* 0x8000007b797b7221 */ /* 0x000fe20000010000 */
[----:B------:R-:W-:Y:S01]  /*3ae0*/  PRMT R153, R55, 0x7632, R153 ;  /* 0x0000763237997816 */ /* 0x000fe20000000099 */
[----:B------:R-:W-:Y:S01]  /*3af0*/  FADD.FTZ R122, R122, -R117 ;  /* 0x800000757a7a7221 */ /* 0x000fe20000010000 */
[----:B------:R-:W-:Y:S01]  /*3b00*/  SHF.L.U32 R136, R151, 0x10, RZ ;  /* 0x0000001097887819 */ /* 0x000fe200000006ff */
[----:B------:R-:W-:Y:S01]  /*3b10*/  FADD.FTZ R187, R187, R162 ;  /* 0x000000a2bbbb7221 */ /* 0x000fe20000010000 */
[----:B------:R-:W-:Y:S01]  /*3b20*/  SHF.L.U32 R216, R216, 0x10, RZ ;  /* 0x00000010d8d87819 */ /* 0x000fe200000006ff */
[----:B------:R-:W-:Y:S01]  /*3b30*/  FFMA.FTZ R188, R162, R138, R188 ;  /* 0x0000008aa2bc7223 */ /* 0x000fe200000100bc */
[----:B------:R-:W-:Y:S01]  /*3b40*/  SHF.L.U32 R116, R143, 0x10, RZ ;  /* 0x000000108f747819 */ /* 0x000fe200000006ff */
[----:B------:R-:W-:Y:S01]  /*3b50*/  FADD.FTZ R114, R114, -R136 ;  /* 0x8000008872727221 */ /* 0x000fe20000010000 */
[----:B------:R-:W-:Y:S01]  /*3b60*/  SHF.L.U32 R115, R126, 0x10, RZ ;  /* 0x000000107e737819 */ /* 0x000fe200000006ff */
[----:B----4-:R-:W-:Y:S01]  /*3b70*/  FMUL.FTZ R136, R191, R190 ;  /* 0x000000bebf887220 */ /* 0x010fe20000410000 */
[----:B------:R-:W-:Y:S01]  /*3b80*/  SHF.L.U32 R118, R135, 0x10, RZ ;  /* 0x0000001087767819 */ /* 0x000fe200000006ff */
[----:B------:R-:W-:Y:S01]  /*3b90*/  FMUL.FTZ R161, R161, R216 ;  /* 0x000000d8a1a17220 */ /* 0x000fe20000410000 */
[----:B------:R-:W1:Y:S01]  /*3ba0*/  MUFU.RCP R135, R157 ;  /* 0x0000009d00877308 */ /* 0x000e620000001000 */
[----:B------:R-:W-:Y:S01]  /*3bb0*/  SHF.L.U32 R121, R153, 0x10, RZ ;  /* 0x0000001099797819 */ /* 0x000fe200000006ff */
[----:B------:R-:W-:Y:S01]  /*3bc0*/  FADD.FTZ R116, R116, -R115 ;  /* 0x8000007374747221 */ /* 0x000fe20000010000 */
[----:B------:R-:W-:Y:S01]  /*3bd0*/  SHF.L.U32 R156, R73, 0x10, RZ ;  /* 0x00000010499c7819 */ /* 0x000fe200000006ff */
[----:B0-----:R-:W-:Y:S01]  /*3be0*/  FMUL.FTZ R134, R134, R189 ;  /* 0x000000bd86867220 */ /* 0x001fe20000410000 */
[----:B------:R-:W-:Y:S01]  /*3bf0*/  SHF.L.U32 R186, R99, 0x10, RZ ;  /* 0x0000001063ba7819 */ /* 0x000fe200000006ff */
[----:B------:R-:W-:Y:S01]  /*3c00*/  FADD.FTZ R118, R118, -R121 ;  /* 0x8000007976767221 */ /* 0x000fe20000010000 */
[----:B------:R-:W-:Y:S01]  /*3c10*/  SHF.L.U32 R117, R48, 0x10, RZ ;  /* 0x0000001030757819 */ /* 0x000fe200000006ff */
[----:B------:R-:W0:Y:S01]  /*3c20*/  MUFU.RCP R126, R156 ;  /* 0x0000009c007e7308 */ /* 0x000e220000001000 */
        /* <DEDUP_REMOVED lines=9> */
[----:B------:R-:W2:Y:S01]  /*3cc0*/  MUFU.RCP R117, R155 ;  /* 0x0000009b00757308 */ /* 0x000ea20000001000 */
[----:B------:R-:W-:Y:S01]  /*3cd0*/  SHF.L.U32 R228, R133, 0x10, RZ ;  /* 0x0000001085e47819 */ /* 0x000fe200000006ff */
[----:B------:R-:W-:Y:S01]  /*3ce0*/  FADD.FTZ R235, R235, -R115 ;  /* 0x80000073ebeb7221 */ /* 0x000fe20000010000 */
[----:B------:R-:W-:Y:S01]  /*3cf0*/  SHF.L.U32 R121, R149, 0x10, RZ ;  /* 0x0000001095797819 */ /* 0x000fe200000006ff */
[----:B------:R-:W-:Y:S01]  /*3d00*/  FMUL.FTZ R159, R159, R217 ;  /* 0x000000d99f9f7220 */ /* 0x000fe20000410000 */
[----:B------:R-:W-:Y:S01]  /*3d10*/  SHF.L.U32 R153, R74, 0x10, RZ ;  /* 0x000000104a997819 */ /* 0x000fe200000006ff */
[----:B------:R-:W-:Y:S01]  /*3d20*/  FADD.FTZ R187, R187, R160 ;  /* 0x000000a0bbbb7221 */ /* 0x000fe20000010000 */
[----:B------:R-:W-:Y:S01]  /*3d30*/  SHF.L.U32 R115, R51, 0x10, RZ ;  /* 0x0000001033737819 */ /* 0x000fe200000006ff */
[----:B------:R-:W3:Y:S01]  /*3d40*/  MUFU.RCP R98, R143 ;  /* 0x0000008f00627308 */ /* 0x000ee20000001000 */
[----:B------:R-:W-:Y:S01]  /*3d50*/  FFMA.FTZ R188, R160, R134, R188 ;  /* 0x00000086a0bc7223 */ /* 0x000fe200000100bc */
[----:B------:R-:W-:Y:S01]  /*3d60*/  FADD.FTZ R228, R228, -R121 ;  /* 0x80000079e4e47221 */ /* 0x000fe20000010000 */
[----:B------:R-:W-:Y:S01]  /*3d70*/  SHF.L.U32 R151, R46, 0x10, RZ ;  /* 0x000000102e977819 */ /* 0x000fe200000006ff */
[----:B------:R-:W-:Y:S01]  /*3d80*/  FMUL.FTZ R158, R158, R202 ;  /* 0x000000ca9e9e7220 */ /* 0x000fe20000410000 */
[----:B------:R-:W-:Y:S01]  /*3d90*/  SHF.L.U32 R218, R218, 0x10, RZ ;  /* 0x00000010dada7819 */ /* 0x000fe200000006ff */
[----:B------:R-:W-:Y:S01]  /*3da0*/  FADD.FTZ R187, R187, R159 ;  /* 0x0000009fbbbb7221 */ /* 0x000fe20000010000 */
[----:B------:R-:W-:Y:S01]  /*3db0*/  FFMA.FTZ R188, R159, R127, R188 ;  /* 0x0000007f9fbc7223 */ /* 0x000fe200000100bc */
[----:B------:R-:W4:Y:S01]  /*3dc0*/  MUFU.RCP R121, R153 ;  /* 0x0000009900797308 */ /* 0x000f220000001000 */
[----:B------:R-:W-:Y:S01]  /*3dd0*/  FADD.FTZ R237, R237, -R115 ;  /* 0x80000073eded7221 */ /* 0x000fe20000010000 */
[----:B------:R-:W-:Y:S01]  /*3de0*/  SHF.L.U32 R149, R75, 0x10, RZ ;  /* 0x000000104b957819 */ /* 0x000fe200000006ff */
[----:B-1----:R-:W-:Y:S01]  /*3df0*/  FMUL.FTZ R124, R124, R135 ;  /* 0x000000877c7c7220 */ /* 0x002fe20000410000 */
[----:B------:R-:W-:Y:S01]  /*3e00*/  FMUL.FTZ R157, R157, R218 ;  /* 0x000000da9d9d7220 */ /* 0x000fe20000410000 */
[----:B------:R-:W-:Y:S01]  /*3e10*/  FADD.FTZ R187, R187, R158 ;  /* 0x0000009ebbbb7221 */ /* 0x000fe20000010000 */
[----:B------:R-:W-:Y:S01]  /*3e20*/  FFMA.FTZ R188, R158, R125, R188 ;  /* 0x0000007d9ebc7223 */ /* 0x000fe200000100bc */
[----:B------:R-:W-:Y:S01]  /*3e30*/  SHF.L.U32 R147, R47, 0x10, RZ ;  /* 0x000000102f937819 */ /* 0x000fe200000006ff */
[----:B------:R-:W1:Y:S01]  /*3e40*/  MUFU.RCP R115, R151 ;  /* 0x0000009700737308 */ /* 0x000e620000001000 */
[----:B------:R-:W-:Y:S01]  /*3e50*/  SHF.L.U32 R219, R219, 0x10, RZ ;  /* 0x00000010dbdb7819 */ /* 0x000fe200000006ff */
[----:B0-----:R-:W-:Y:S01]  /*3e60*/  FMUL.FTZ R123, R123, R126 ;  /* 0x0000007e7b7b7220 */ /* 0x001fe20000410000 */
[----:B------:R-:W-:Y:S01]  /*3e70*/  FMUL.FTZ R156, R156, R203 ;  /* 0x000000cb9c9c7220 */ /* 0x000fe20000410000 */
[----:B------:R-:W-:Y:S01]  /*3e80*/  FADD.FTZ R187, R187, R157 ;  /* 0x0000009dbbbb7221 */ /* 0x000fe20000010000 */
[----:B------:R-:W-:Y:S01]  /*3e90*/  FFMA.FTZ R188, R157, R124, R188 ;  /* 0x0000007c9dbc7223 */ /* 0x000fe200000100bc */
[----:B------:R-:W-:Y:S01]  /*3ea0*/  SHF.L.U32 R135, R130, 0x10, RZ ;  /* 0x0000001082877819 */ /* 0x000fe200000006ff */
[----:B--2---:R-:W-:Y:S01]  /*3eb0*/  FMUL.FTZ R122, R122, R117 ;  /* 0x000000757a7a7220 */ /* 0x004fe20000410000 */
[----:B------:R-:W0:Y:S01]  /*3ec0*/  MUFU.RCP R119, R149 ;  /* 0x0000009500777308 */ /* 0x000e220000001000 */
[----:B------:R-:W-:Y:S01]  /*3ed0*/  SHF.L.U32 R145, R68, 0x10, RZ ;  /* 0x0000001044917819 */ /* 0x000fe200000006ff */
[----:B---3--:R-:W-:Y:S01]  /*3ee0*/  FMUL.FTZ R116, R116, R98 ;  /* 0x0000006274747220 */ /* 0x008fe20000410000 */
[----:B------:R-:W-:Y:S01]  /*3ef0*/  SHF.L.U32 R204, R94, 0x10, RZ ;  /* 0x000000105ecc7819 */ /* 0x000fe200000006ff */
[----:B------:R-:W-:Y:S01]  /*3f00*/  FMUL.FTZ R155, R155, R219 ;  /* 0x000000db9b9b7220 */ /* 0x000fe20000410000 */
[----:B------:R-:W-:Y:S01]  /*3f10*/  FADD.FTZ R187, R187, R156 ;  /* 0x0000009cbbbb7221 */ /* 0x000fe20000010000 */
[----:B------:R-:W-:Y:S01]  /*3f20*/  FFMA.FTZ R188, R156, R123, R188 ;  /* 0x0000007b9cbc7223 */ /* 0x000fe200000100bc */
[----:B------:R-:W-:Y:S01]  /*3f30*/  SHF.L.U32 R139, R129, 0x10, RZ ;  /* 0x00000010818b7819 */ /* 0x000fe200000006ff */
[----:B------:R-:W2:Y:S01]  /*3f40*/  MUFU.RCP R133, R147 ;  /* 0x0000009300857308 */ /* 0x000ea20000001000 */
[----:B------:R-:W-:Y:S01]  /*3f50*/  SHF.L.U32 R220, R220, 0x10, RZ ;  /* 0x00000010dcdc7819 */ /* 0x000fe200000006ff */
[----:B----4-:R-:W-:Y:S01]  /*3f60*/  FMUL.FTZ R121, R227, R121 ;  /* 0x00000079e3797220 */ /* 0x010fe20000410000 */
[----:B------:R-:W-:Y:S01]  /*3f70*/  FMUL.FTZ R153, R153, R204 ;  /* 0x000000cc99997220 */ /* 0x000fe20000410000 */
[----:B------:R-:W-:Y:S01]  /*3f80*/  FADD.FTZ R187, R187, R155 ;  /* 0x0000009bbbbb7221 */ /* 0x000fe20000010000 */
        /* <DEDUP_REMOVED lines=9> */
[----:B0-----:R-:W-:Y:S01]  /*4020*/  FMUL.FTZ R119, R232, R119 ;  /* 0x00000077e8777220 */ /* 0x001fe20000410000 */
[----:B------:R-:W-:Y:S01]  /*4030*/  FMUL.FTZ R149, R149, R205 ;  /* 0x000000cd95957220 */ /* 0x000fe20000410000 */
[----:B------:R0:W3:Y:S01]  /*4040*/  MUFU.RCP R192, R145 ;  /* 0x0000009100c07308 */ /* 0x0000e20000001000 */
[----:B------:R-:W-:Y:S01]  /*4050*/  FADD.FTZ R187, R187, R151 ;  /* 0x00000097bbbb7221 */ /* 0x000fe20000010000 */
[----:B------:R-:W-:Y:S01]  /*4060*/  FFMA.FTZ R188, R151, R120, R188 ;  /* 0x0000007897bc7223 */ /* 0x000fe200000100bc */
[----:B------:R-:W-:Y:S01]  /*4070*/  SHF.L.U32 R137, R70, 0x10, RZ ;  /* 0x0000001046897819 */ /* 0x000fe200000006ff */
[----:B--2---:R-:W-:Y:S01]  /*4080*/  FMUL.FTZ R118, R118, R133 ;  /* 0x0000008576767220 */ /* 0x004fe20000410000 */
[----:B------:R-:W-:Y:S01]  /*4090*/  SHF.L.U32 R88, R88, 0x10, RZ ;  /* 0x0000001058587819 */ /* 0x000fe200000006ff */
[----:B------:R-:W-:Y:S01]  /*40a0*/  FMUL.FTZ R147, R147, R221 ;  /* 0x000000dd93937220 */ /* 0x000fe20000410000 */
[----:B------:R-:W-:Y:S01]  /*40b0*/  FADD.FTZ R187, R187, R149 ;  /* 0x00000095bbbb7221 */ /* 0x000fe20000010000 */
[----:B------:R-:W2:Y:S01]  /*40c0*/  MUFU.RCP R95, R139 ;  /* 0x0000008b005f7308 */ /* 0x000ea20000001000 */
[----:B------:R-:W-:Y:S01]  /*40d0*/  FFMA.FTZ R188, R149, R119, R188 ;  /* 0x0000007795bc7223 */ /* 0x000fe200000100bc */
[----:B-1----:R-:W-:Y:S01]  /*40e0*/  FMUL.FTZ R98, R228, R98 ;  /* 0x00000062e4627220 */ /* 0x002fe20000410000 */
[----:B------:R-:W-:Y:S01]  /*40f0*/  SHF.L.U32 R222, R222, 0x10, RZ ;  /* 0x00000010dede7819 */ /* 0x000fe200000006ff */
[----:B0-----:R-:W-:Y:S01]  /*4100*/  FMUL.FTZ R145, R145, R88 ;  /* 0x0000005891917220 */ /* 0x001fe20000410000 */
[----:B------:R-:W-:Y:S01]  /*4110*/  FADD.FTZ R228, R187, R147 ;  /* 0x00000093bbe47221 */ /* 0x000fe20000010000 */
[----:B------:R-:W-:Y:S01]  /*4120*/  FFMA.FTZ R229, R147, R118, R188 ;  /* 0x0000007693e57223 */ /* 0x000fe200000100bc */
[----:B------:R-:W-:Y:S01]  /*4130*/  SHF.L.U32 R133, R71, 0x10, RZ ;  /* 0x0000001047857819 */ /* 0x000fe200000006ff */
[----:B------:R0:W1:Y:S01]  /*4140*/  MUFU.RCP R94, R141 ;  /* 0x0000008d005e7308 */ /* 0x0000620000001000 */
[----:B------:R-:W-:Y:S01]  /*4150*/  SHF.L.U32 R89, R89, 0x10, RZ ;  /* 0x0000001059597819 */ /* 0x000fe200000006ff */
[----:B---3--:R-:W-:Y:S01]  /*4160*/  FMUL.FTZ R117, R231, R192 ;  /* 0x000000c0e7757220 */ /* 0x008fe20000410000 */
[----:B------:R-:W-:Y:S01]  /*4170*/  FMUL.FTZ R143, R143, R222 ;  /* 0x000000de8f8f7220 */ /* 0x000fe20000410000 */
[----:B------:R-:W-:Y:S01]  /*4180*/  FADD.FTZ R228, R228, R145 ;  /* 0x00000091e4e47221 */ /* 0x000fe20000010000 */
[----:B------:R-:W-:Y:S01]  /*4190*/  SHF.L.U32 R126, R131, 0x10, RZ ;  /* 0x00000010837e7819 */ /* 0x000fe200000006ff */
[----:B------:R-:W-:Y:S01]  /*41a0*/  FFMA.FTZ R229, R145, R117, R229 ;  /* 0x0000007591e57223 */ /* 0x000fe200000100e5 */
[----:B------:R-:W-:Y:S01]  /*41b0*/  SHF.L.U32 R223, R223, 0x10, RZ ;  /* 0x00000010dfdf7819 */ /* 0x000fe200000006ff */
[----:B------:R3:W4:Y:S01]  /*41c0*/  MUFU.RCP R99, R137 ;  /* 0x0000008900637308 */ /* 0x0007220000001000 */
[----:B0-----:R-:W-:Y:S01]  /*41d0*/  FMUL.FTZ R141, R141, R89 ;  /* 0x000000598d8d7220 */ /* 0x001fe20000410000 */
[----:B--2---:R-:W-:Y:S01]  /*41e0*/  FMUL.FTZ R114, R114, R95 ;  /* 0x0000005f72727220 */ /* 0x004fe20000410000 */
[----:B------:R-:W-:Y:S01]  /*41f0*/  FADD.FTZ R228, R228, R143 ;  /* 0x0000008fe4e47221 */ /* 0x000fe20000010000 */
[----:B------:R-:W-:Y:S01]  /*4200*/  FFMA.FTZ R229, R143, R116, R229 ;  /* 0x000000748fe57223 */ /* 0x000fe200000100e5 */
[----:B------:R-:W-:Y:S01]  /*4210*/  SHF.L.U32 R90, R90, 0x10, RZ ;  /* 0x000000105a5a7819 */ /* 0x000fe200000006ff */
[----:B------:R-:W-:Y:S01]  /*4220*/  FMUL.FTZ R139, R139, R223 ;  /* 0x000000df8b8b7220 */ /* 0x000fe20000410000 */
[----:B------:R-:W-:Y:S01]  /*4230*/  FADD.FTZ R228, R228, R141 ;  /* 0x0000008de4e47221 */ /* 0x000fe20000010000 */
[----:B------:R0:W2:Y:S01]  /*4240*/  MUFU.RCP R95, R133 ;  /* 0x00000085005f7308 */ /* 0x0000a20000001000 */
[----:B------:R-:W-:Y:S01]  /*4250*/  SHF.L.U32 R224, R224, 0x10, RZ ;  /* 0x00000010e0e07819 */ /* 0x000fe200000006ff */
[----:B-1----:R-:W-:Y:S01]  /*4260*/  FMUL.FTZ R115, R234, R94 ;  /* 0x0000005eea737220 */ /* 0x002fe20000410000 */
[----:B---3--:R-:W-:Y:S01]  /*4270*/  FMUL.FTZ R137, R137, R90 ;  /* 0x0000005a89897220 */ /* 0x008fe20000410000 */
[----:B------:R-:W-:Y:S01]  /*4280*/  FADD.FTZ R228, R228, R139 ;  /* 0x0000008be4e47221 */ /* 0x000fe20000010000 */
[----:B------:R-:W-:Y:S01]  /*4290*/  SHF.L.U32 R91, R91, 0x10, RZ ;  /* 0x000000105b5b7819 */ /* 0x000fe200000006ff */
[----:B------:R-:W-:Y:S01]  /*42a0*/  FFMA.FTZ R229, R141, R115, R229 ;  /* 0x000000738de57223 */ /* 0x000fe200000100e5 */
[----:B------:R-:W-:Y:S01]  /*42b0*/  FMUL.FTZ R135, R135, R224 ;  /* 0x000000e087877220 */ /* 0x000fe20000410000 */
[----:B------:R1:W3:Y:S01]  /*42c0*/  MUFU.RCP R94, R126 ;  /* 0x0000007e005e7308 */ /* 0x0002e20000001000 */
[----:B------:R-:W-:Y:S01]  /*42d0*/  FADD.FTZ R228, R228, R137 ;  /* 0x00000089e4e47221 */ /* 0x000fe20000010000 */
[----:B----4-:R-:W-:Y:S01]  /*42e0*/  FMUL.FTZ R99, R235, R99 ;  /* 0x00000063eb637220 */ /* 0x010fe20000410000 */
[----:B------:R-:W-:Y:S01]  /*42f0*/  FFMA.FTZ R229, R139, R114, R229 ;  /* 0x000000728be57223 */ /* 0x000fe200000100e5 */
[----:B------:R-:W-:Y:S01]  /*4300*/  SHF.L.U32 R225, R225, 0x10, RZ ;  /* 0x00000010e1e17819 */ /* 0x000fe200000006ff */
[----:B0-----:R-:W-:Y:S01]  /*4310*/  FMUL.FTZ R133, R133, R91 ;  /* 0x0000005b85857220 */ /* 0x001fe20000410000 */
[----:B------:R-:W-:Y:S01]  /*4320*/  FADD.FTZ R228, R228, R135 ;  /* 0x00000087e4e47221 */ /* 0x000fe20000010000 */
[----:B------:R-:W-:Y:S01]  /*4330*/  FFMA.FTZ R229, R137, R99, R229 ;  /* 0x0000006389e57223 */ /* 0x000fe200000100e5 */
[----:B------:R-:W-:Y:S01]  /*4340*/  FMUL.FTZ R201, R104, R0 ;  /* 0x0000000068c97220 */ /* 0x000fe20000410000 */
[----:B-1----:R-:W-:Y:S01]  /*4350*/  FMUL.FTZ R126, R126, R225 ;  /* 0x000000e17e7e7220 */ /* 0x002fe20000410000 */
[----:B--2---:R-:W-:Y:S01]  /*4360*/  FMUL.FTZ R95, R237, R95 ;  /* 0x0000005fed5f7220 */ /* 0x004fe20000410000 */
[----:B------:R-:W-:Y:S01]  /*4370*/  FFMA.FTZ R229, R135, R98, R229 ;  /* 0x0000006287e57223 */ /* 0x000fe200000100e5 */
[----:B------:R-:W-:Y:S01]  /*4380*/  FADD.FTZ R228, R228, R133 ;  /* 0x00000085e4e47221 */ /* 0x000fe20000010000 */
[----:B------:R-:W-:Y:S01]  /*4390*/  FMUL.FTZ R200, R206, R108 ;  /* 0x0000006ccec87220 */ /* 0x000fe20000410000 */
[----:B------:R-:W-:Y:S01]  /*43a0*/  FMUL.FTZ R199, R105, R109 ;  /* 0x0000006d69c77220 */ /* 0x000fe20000410000 */
[----:B------:R-:W-:Y:S01]  /*43b0*/  FFMA.FTZ R229, R133, R95, R229 ;  /* 0x0000005f85e57223 */ /* 0x000fe200000100e5 */
[----:B------:R-:W-:Y:S01]  /*43c0*/  FMUL.FTZ R198, R207, R110 ;  /* 0x0000006ecfc67220 */ /* 0x000fe20000410000 */
[----:B------:R-:W-:Y:S01]  /*43d0*/  FMUL.FTZ R197, R106, R111 ;  /* 0x0000006f6ac57220 */ /* 0x000fe20000410000 */
[----:B---3--:R-:W-:Y:S01]  /*43e0*/  FMUL.FTZ R94, R236, R94 ;  /* 0x0000005eec5e7220 */ /* 0x008fe20000410000 */
        /* <DEDUP_REMOVED lines=37> */
.L_x_621:
        /* <DEDUP_REMOVED lines=18> */
[----:B------:R-:W2:Y:S01]  /*4760*/  LDL.LU R229, [R1+0x28] ;  /* 0x0000280001e57983 */ /* 0x000ea20000300800 */
[----:B------:R-:W-:Y:S01]  /*4770*/  FADD.FTZ R11, R223, R11 ;  /* 0x0000000bdf0b7221 */ /* 0x000fe20000010000 */
[----:B------:R-:W-:Y:S02]  /*4780*/  FADD.FTZ R12, R89, R12 ;  /* 0x0000000c590c7221 */ /* 0x000fe40000010000 */
[----:B------:R-:W5:Y:S04]  /*4790*/  LDL.LU R222, [R1+0x24] ;  /* 0x0000240001de7983 */ /* 0x000f680000300800 */
[----:B------:R-:W3:Y:S04]  /*47a0*/  LDL.LU R221, [R1+0x20] ;  /* 0x0000200001dd7983 */ /* 0x000ee80000300800 */
[----:B------:R-:W4:Y:S04]  /*47b0*/  LDL.LU R205, [R1+0x1c] ;  /* 0x00001c0001cd7983 */ /* 0x000f280000300800 */
[----:B------:R-:W2:Y:S01]  /*47c0*/  LDL.LU R220, [R1+0x18] ;  /* 0x0000180001dc7983 */ /* 0x000ea20000300800 */
[----:B------:R-:W-:-:S03]  /*47d0*/  FADD.FTZ R22, R202, R22 ;  /* 0x00000016ca167221 */ /* 0x000fc60000010000 */
[----:B------:R-:W5:Y:S01]  /*47e0*/  LDL.LU R204, [R1+0x14] ;  /* 0x0000140001cc7983 */ /* 0x000f620000300800 */
[----:B------:R-:W-:-:S03]  /*47f0*/  FADD.FTZ R23, R217, R23 ;  /* 0x00000017d9177221 */ /* 0x000fc60000010000 */
[----:B------:R-:W3:Y:S04]  /*4800*/  LDL.LU R219, [R1+0x10] ;  /* 0x0000100001db7983 */ /* 0x000ee80000300800 */
[----:B------:R-:W4:Y:S04]  /*4810*/  LDL.LU R203, [R1+0xc] ;  /* 0x00000c0001cb7983 */ /* 0x000f280000300800 */
[----:B------:R-:W2:Y:S04]  /*4820*/  LDL.LU R218, [R1+0x8] ;  /* 0x0000080001da7983 */ /* 0x000ea80000300800 */
[----:B------:R-:W5:Y:S04]  /*4830*/  LDL.LU R202, [R1+0x4] ;  /* 0x0000040001ca7983 */ /* 0x000f680000300800 */
[----:B------:R-:W3:Y:S04]  /*4840*/  LDL.LU R217, [R1] ;  /* 0x0000000001d97983 */ /* 0x000ee80000300800 */
[----:B------:R-:W1:Y:S02]  /*4850*/  SHFL.DOWN PT, R224, R90, 0x8, 0x1f ;  /* 0x09001f005ae07f89 */ /* 0x000e6400000e0000 */
[----:B-1----:R-:W-:-:S02]  /*4860*/  FADD.FTZ R224, R90, R224 ;  /* 0x000000e05ae07221 */ /* 0x002fc40000010000 */
[----:B------:R-:W1:Y:S01]  /*4870*/  SHFL.DOWN PT, R90, R91, 0x8, 0x1f ;  /* 0x09001f005b5a7f89 */ /* 0x000e6200000e0000 */
[----:B------:R-:W-:Y:S01]  /*4880*/  FADD.FTZ R25, R216, R25 ;  /* 0x00000019d8197221 */ /* 0x000fe20000010000 */
[----:B-1----:R-:W-:Y:S01]  /*4890*/  FADD.FTZ R90, R91, R90 ;  /* 0x0000005a5b5a7221 */ /* 0x002fe20000010000 */
[----:B------:R-:W-:Y:S01]  /*48a0*/  FADD.FTZ R27, R215, R27 ;  /* 0x0000001bd71b7221 */ /* 0x000fe20000010000 */
[----:B------:R-:W-:Y:S01]  /*48b0*/  FADD.FTZ R29, R214, R29 ;  /* 0x0000001dd61d7221 */ /* 0x000fe20000010000 */
[----:B------:R-:W-:Y:S01]  /*48c0*/  FADD.FTZ R31, R213, R31 ;  /* 0x0000001fd51f7221 */ /* 0x000fe20000010000 */
[----:B------:R-:W-:Y:S01]  /*48d0*/  FADD.FTZ R24, R186, R24 ;  /* 0x00000018ba187221 */ /* 0x000fe20000010000 */
[----:B------:R-:W1:Y:S01]  /*48e0*/  SHFL.DOWN PT, R223, R90, 0x4, 0x1f ;  /* 0x08801f005adf7f89 */ /* 0x000e6200000e0000 */
[----:B------:R-:W-:Y:S01]  /*48f0*/  FADD.FTZ R26, R185, R26 ;  /* 0x0000001ab91a7221 */ /* 0x000fe20000010000 */
[----:B------:R-:W-:Y:S01]  /*4900*/  FADD.FTZ R28, R184, R28 ;  /* 0x0000001cb81c7221 */ /* 0x000fe20000010000 */
[----:B------:R-:W-:Y:S01]  /*4910*/  FADD.FTZ R30, R183, R30 ;  /* 0x0000001eb71e7221 */ /* 0x000fe20000010000 */
[----:B------:R-:W0:Y:S01]  /*4920*/  SHFL.DOWN PT, R91, R224, 0x4, 0x1f ;  /* 0x08801f00e05b7f89 */ /* 0x000e2200000e0000 */
[----:B--2---:R-:W-:Y:S01]  /*4930*/  FADD.FTZ R218, R102, R218 ;  /* 0x000000da66da7221 */ /* 0x004fe20000010000 */
[----:B-----5:R-:W-:Y:S01]  /*4940*/  FADD.FTZ R202, R212, R202 ;  /* 0x000000cad4ca7221 */ /* 0x020fe20000010000 */
[----:B---3--:R-:W-:-:S05]  /*4950*/  FADD.FTZ R217, R182, R217 ;  /* 0x000000d9b6d97221 */ /* 0x008fca0000010000 */
[----:B------:R2:W-:Y:S04]  /*4960*/  STL [R1], R217 ;  /* 0x000000d901007387 */ /* 0x0005e80000100800 */
[----:B------:R-:W-:Y:S04]  /*4970*/  STL [R1+0x4], R202 ;  /* 0x000004ca01007387 */ /* 0x000fe80000100800 */
[----:B--2---:R-:W2:Y:S04]  /*4980*/  LDL.LU R217, [R1+0xd4] ;  /* 0x0000d40001d97983 */ /* 0x004ea80000300800 */
[----:B------:R-:W-:Y:S04]  /*4990*/  STL [R1+0x8], R218 ;  /* 0x000008da01007387 */ /* 0x000fe80000100800 */
[----:B------:R-:W3:Y:S01]  /*49a0*/  LDL.LU R102, [R1+0xd8] ;  /* 0x0000d80001667983 */ /* 0x000ee20000300800 */
[----:B----4-:R-:W-:Y:S01]  /*49b0*/  FADD.FTZ R203, R211, R203 ;  /* 0x000000cbd3cb7221 */ /* 0x010fe20000010000 */
[----:B------:R-:W-:Y:S01]  /*49c0*/  FADD.FTZ R219, R101, R219 ;  /* 0x000000db65db7221 */ /* 0x000fe20000010000 */
[----:B------:R-:W-:Y:S01]  /*49d0*/  FADD.FTZ R204, R210, R204 ;  /* 0x000000ccd2cc7221 */ /* 0x000fe20000010000 */
[----:B------:R-:W-:Y:S01]  /*49e0*/  FADD.FTZ R220, R100, R220 ;  /* 0x000000dc64dc7221 */ /* 0x000fe20000010000 */
[----:B------:R-:W-:Y:S01]  /*49f0*/  FADD.FTZ R205, R209, R205 ;  /* 0x000000cdd1cd7221 */ /* 0x000fe20000010000 */
[----:B------:R-:W-:Y:S01]  /*4a00*/  STL [R1+0xc], R203 ;  /* 0x00000ccb01007387 */ /* 0x000fe20000100800 */
[----:B------:R-:W-:-:S03]  /*4a10*/  FADD.FTZ R221, R107, R221 ;  /* 0x000000dd6bdd7221 */ /* 0x000fc60000010000 */
[----:B------:R-:W-:Y:S01]  /*4a20*/  STL [R1+0x10], R219 ;  /* 0x000010db01007387 */ /* 0x000fe20000100800 */
[----:B------:R-:W-:-:S03]  /*4a30*/  FADD.FTZ R222, R208, R222 ;  /* 0x000000ded0de7221 */ /* 0x000fc60000010000 */
[----:B------:R-:W-:Y:S04]  /*4a40*/  STL [R1+0x14], R204 ;  /* 0x000014cc01007387 */ /* 0x000fe80000100800 */
[----:B------:R-:W-:Y:S01]  /*4a50*/  STL [R1+0x18], R220 ;  /* 0x000018dc01007387 */ /* 0x000fe20000100800 */
[----:B------:R-:W-:-:S03]  /*4a60*/  FADD.FTZ R229, R106, R229 ;  /* 0x000000e56ae57221 */ /* 0x000fc60000010000 */
[----:B------:R-:W4:Y:S04]  /*4a70*/  LDL.LU R216, [R1+0x34] ;  /* 0x0000340001d87983 */ /* 0x000f280000300800 */
[----:B------:R5:W-:Y:S04]  /*4a80*/  STL [R1+0x1c], R205 ;  /* 0x00001ccd01007387 */ /* 0x000be80000100800 */
[----:B------:R-:W4:Y:S01]  /*4a90*/  LDL.LU R215, [R1+0xc8] ;  /* 0x0000c80001d77983 */ /* 0x000f220000300800 */
[----:B-1----:R-:W-:-:S03]  /*4aa0*/  FADD.FTZ R223, R90, R223 ;  /* 0x000000df5adf7221 */ /* 0x002fc60000010000 */
[----:B------:R-:W-:Y:S01]  /*4ab0*/  STL [R1+0x20], R221 ;  /* 0x000020dd01007387 */ /* 0x000fe20000100800 */
[----:B------:R-:W-:-:S03]  /*4ac0*/  FADD.FTZ R228, R207, R228 ;  /* 0x000000e4cfe47221 */ /* 0x000fc60000010000 */
[----:B------:R-:W4:Y:S01]  /*4ad0*/  LDL.LU R214, [R1+0xcc] ;  /* 0x0000cc0001d67983 */ /* 0x000f220000300800 */
[----:B------:R-:W-:-:S03]  /*4ae0*/  FADD.FTZ R225, R105, R225 ;  /* 0x000000e169e17221 */ /* 0x000fc60000010000 */
[----:B------:R-:W4:Y:S04]  /*4af0*/  LDL.LU R213, [R1+0xd0] ;  /* 0x0000d00001d57983 */ /* 0x000f280000300800 */
[----:B------:R-:W-:Y:S04]  /*4b00*/  STL [R1+0x24], R222 ;  /* 0x000024de01007387 */ /* 0x000fe80000100800 */
[----:B------:R-:W4:Y:S04]  /*4b10*/  LDL.LU R90, [R1+0x38] ;  /* 0x00003800015a7983 */ /* 0x000f280000300800 */
[----:B------:R-:W-:Y:S04]  /*4b20*/  STL [R1+0x28], R229 ;  /* 0x000028e501007387 */ /* 0x000fe80000100800 */
[----:B------:R-:W4:Y:S04]  /*4b30*/  LDL.LU R212, [R1+0xbc] ;  /* 0x0000bc0001d47983 */ /* 0x000f280000300800 */
[----:B------:R-:W4:Y:S04]  /*4b40*/  LDL.LU R211, [R1+0xc0] ;  /* 0x0000c00001d37983 */ /* 0x000f280000300800 */
[----:B------:R-:W-:Y:S04]  /*4b50*/  STL [R1+0x2c], R228 ;  /* 0x00002ce401007387 */ /* 0x000fe80000100800 */
[----:B------:R-:W4:Y:S04]  /*4b60*/  LDL.LU R210, [R1+0xc4] ;  /* 0x0000c40001d27983 */ /* 0x000f280000300800 */
[----:B------:R-:W-:Y:S04]  /*4b70*/  STL [R1+0x30], R225 ;  /* 0x000030e101007387 */ /* 0x000fe80000100800 */
[----:B------:R-:W4:Y:S04]  /*4b80*/  LDL.LU R209, [R1+0x3c] ;  /* 0x00003c0001d17983 */ /* 0x000f280000300800 */
[----:B------:R-:W4:Y:S04]  /*4b90*/  LDL.LU R208, [R1+0xb0] ;  /* 0x0000b00001d07983 */ /* 0x000f280000300800 */
[----:B------:R-:W4:Y:S04]  /*4ba0*/  LDL.LU R207, [R1+0xb4] ;  /* 0x0000b40001cf7983 */ /* 0x000f280000300800 */
[----:B-----5:R-:W5:Y:S04]  /*4bb0*/  LDL.LU R205, [R1+0xb8] ;  /* 0x0000b80001cd7983 */ /* 0x020f680000300800 */
        /* <DEDUP_REMOVED lines=9> */
[----:B------:R-:W5:Y:S01]  /*4c50*/  LDL.LU R106, [R1+0x8c] ;  /* 0x00008c00016a7983 */ /* 0x000f620000300800 */
[----:B--2---:R-:W-:-:S05]  /*4c60*/  FADD.FTZ R217, R206, R217 ;  /* 0x000000d9ced97221 */ /* 0x004fca0000010000 */
[----:B------:R-:W-:Y:S01]  /*4c70*/  STL [R1+0xd4], R217 ;  /* 0x0000d4d901007387 */ /* 0x000fe20000100800 */
[----:B---3--:R-:W-:-:S03]  /*4c80*/  FADD.FTZ R102, R104, R102 ;  /* 0x0000006668667221 */ /* 0x008fc60000010000 */
[----:B------:R-:W2:Y:S04]  /*4c90*/  LDL.LU R105, [R1+0x90] ;  /* 0x0000900001697983 */ /* 0x000ea80000300800 */
[----:B------:R1:W-:Y:S04]  /*4ca0*/  STL [R1+0xd8], R102 ;  /* 0x0000d86601007387 */ /* 0x0003e80000100800 */
[----:B-1----:R-:W3:Y:S04]  /*4cb0*/  LDL.LU R102, [R1+0x94] ;  /* 0x0000940001667983 */ /* 0x002ee80000300800 */
[----:B------:R-:W3:Y:S01]  /*4cc0*/  LDL.LU R101, [R1+0x4c] ;  /* 0x00004c0001657983 */ /* 0x000ee20000300800 */
[----:B0-----:R-:W-:Y:S01]  /*4cd0*/  FADD.FTZ R91, R224, R91 ;  /* 0x0000005be05b7221 */ /* 0x001fe20000010000 */
[----:B------:R-:W-:-:S02]  /*4ce0*/  FADD.FTZ R14, R88, R14 ;  /* 0x0000000e580e7221 */ /* 0x000fc40000010000 */
[----:B------:R-:W-:Y:S04]  /*4cf0*/  SHFL.DOWN PT, R89, R223, 0x2, 0x1f ;  /* 0x08401f00df597f89 */ /* 0x000fe800000e0000 */
[----:B------:R-:W0:Y:S01]  /*4d00*/  SHFL.DOWN PT, R88, R91, 0x2, 0x1f ;  /* 0x08401f005b587f89 */ /* 0x000e2200000e0000 */
[----:B----4-:R-:W-:Y:S01]  /*4d10*/  FADD.FTZ R216, R252, R216 ;  /* 0x000000d8fcd87221 */ /* 0x010fe20000010000 */
[----:B------:R-:W-:Y:S01]  /*4d20*/  FADD.FTZ R215, R251, R215 ;  /* 0x000000d7fbd77221 */ /* 0x000fe20000010000 */
[----:B------:R-:W1:Y:S03]  /*4d30*/  S2R R100, SR_TID.X ;  /* 0x0000000000647919 */ /* 0x000e660000002100 */
[----:B------:R-:W-:Y:S01]  /*4d40*/  STL [R1+0x34], R216 ;  /* 0x000034d801007387 */ /* 0x000fe20000100800 */
[----:B------:R-:W-:-:S03]  /*4d50*/  FADD.FTZ R214, R250, R214 ;  /* 0x000000d6fad67221 */ /* 0x000fc60000010000 */
[----:B------:R-:W-:Y:S01]  /*4d60*/  STL [R1+0xc8], R215 ;  /* 0x0000c8d701007387 */ /* 0x000fe20000100800 */
[----:B------:R-:W-:-:S03]  /*4d70*/  FADD.FTZ R213, R249, R213 ;  /* 0x000000d5f9d57221 */ /* 0x000fc60000010000 */
        /* <DEDUP_REMOVED lines=15> */
[----:B-----5:R-:W-:-:S03]  /*4e70*/  FADD.FTZ R205, R241, R205 ;  /* 0x000000cdf1cd7221 */ /* 0x020fc60000010000 */
        /* <DEDUP_REMOVED lines=9> */
[----:B------:R-:W-:Y:S01]  /*4f10*/  FADD.FTZ R185, R236, R185 ;  /* 0x000000b9ecb97221 */ /* 0x000fe20000010000 */
[----:B0-----:R-:W-:Y:S01]  /*4f20*/  FADD.FTZ R88, R91, R88 ;  /* 0x000000585b587221 */ /* 0x001fe20000010000 */
[----:B------:R-:W-:Y:S01]  /*4f30*/  FADD.FTZ R184, R235, R184 ;  /* 0x000000b8ebb87221 */ /* 0x000fe20000010000 */
[----:B------:R-:W-:Y:S01]  /*4f40*/  FADD.FTZ R89, R223, R89 ;  /* 0x00000059df597221 */ /* 0x000fe20000010000 */
        /* <DEDUP_REMOVED lines=9> */
[----:B------:R-:W0:Y:S04]  /*4fe0*/  SHFL.DOWN PT, R91, R88, 0x1, 0x1f ;  /* 0x08201f00585b7f89 */ /* 0x000e2800000e0000 */
[----:B------:R-:W4:Y:S04]  /*4ff0*/  SHFL.DOWN PT, R90, R89, 0x1, 0x1f ;  /* 0x08201f00595a7f89 */ /* 0x000f2800000e0000 */
[----:B------:R0:W-:Y:S04]  /*5000*/  STL [R1+0x48], R107 ;  /* 0x0000486b01007387 */ /* 0x0001e80000100800 */
[----:B------:R0:W-:Y:S01]  /*5010*/  STL [R1+0x8c], R106 ;  /* 0x00008c6a01007387 */ /* 0x0001e20000100800 */
[C---:B-1----:R-:W-:Y:S01]  /*5020*/  LOP3.LUT P1, RZ, R100.reuse, 0x1f, RZ, 0xc0, !PT ;  /* 0x0000001f64ff7812 */ /* 0x042fe2000782c0ff */
[----:B------:R-:W-:Y:S01]  /*5030*/  BSSY.RECONVERGENT B0, `(.L_x_622) ;  /* 0x0000013000007945 */ /* 0x000fe20003800200 */
[----:B------:R-:W-:Y:S01]  /*5040*/  ISETP.NE.AND P2, PT, R100, RZ, PT ;  /* 0x000000ff6400720c */ /* 0x000fe20003f45270 */
[----:B0-----:R-:W-:Y:S01]  /*5050*/  FADD.FTZ R88, R88, R91 ;  /* 0x0000005b58587221 */ /* 0x001fe20000010000 */
[----:B----4-:R-:W-:Y:S01]  /*5060*/  FADD.FTZ R89, R89, R90 ;  /* 0x0000005a59597221 */ /* 0x010fe20000010000 */
[----:B--2---:R-:W-:-:S05]  /*5070*/  FADD.FTZ R105, R230, R105 ;  /* 0x00000069e6697221 */ /* 0x004fca0000010000 */
[----:B------:R0:W-:Y:S01]  /*5080*/  STL [R1+0x90], R105 ;  /* 0x0000906901007387 */ /* 0x0001e20000100800 */
[----:B---3--:R-:W-:Y:S01]  /*5090*/  FADD.FTZ R102, R227, R102 ;  /* 0x00000066e3667221 */ /* 0x008fe20000010000 */
[----:B------:R-:W-:-:S04]  /*50a0*/  FADD.FTZ R101, R226, R101 ;  /* 0x00000065e2657221 */ /* 0x000fc80000010000 */
[----:B------:R0:W-:Y:S04]  /*50b0*/  STL [R1+0x94], R102 ;  /* 0x0000946601007387 */ /* 0x0001e80000100800 */
[----:B------:R0:W-:Y:S01]  /*50c0*/  STL [R1+0x4c], R101 ;  /* 0x00004c6501007387 */ /* 0x0001e20000100800 */
[----:B------:R-:W-:Y:S05]  /*50d0*/  @P1 BRA `(.L_x_623) ;  /* 0x0000000000201947 */ /* 0x000fea0003800000 */
[----:B------:R-:W1:Y:S01]  /*50e0*/  S2R R90, SR_CgaCtaId ;  /* 0x00000000005a7919 */ /* 0x000e620000008800 */
[----:B------:R-:W-:-:S04]  /*50f0*/  MOV R91, 0x400 ;  /* 0x00000400005b7802 */ /* 0x000fc80000000f00 */
[----:B-1----:R-:W-:Y:S02]  /*5100*/  LEA R90, R90, R91, 0x18 ;  /* 0x0000005b5a5a7211 */ /* 0x002fe400078ec0ff */
[----:B------:R-:W-:Y:S02]  /*5110*/  SHF.R.U32.HI R91, RZ, 0x2, R100 ;  /* 0x00000002ff5b7819 */ /* 0x000fe40000011664 */
[----:B------:R-:W-:Y:S02]  /*5120*/  @P0 IADD3 R90, PT, PT, R90, 0x20, RZ ;  /* 0x000000205a5a0810 */ /* 0x000fe40007ffe0ff */
[----:B------:R-:W-:-:S04]  /*5130*/  LOP3.LUT R91, R91, 0xf8, RZ, 0xc0, !PT ;  /* 0x000000f85b5b7812 */ /* 0x000fc800078ec0ff */
[----:B------:R-:W-:-:S05]  /*5140*/  IADD3 R91, PT, PT, R90, R91, RZ ;  /* 0x0000005b5a5b7210 */ /* 0x000fca0007ffe0ff */
[----:B------:R1:W-:Y:S02]  /*5150*/  STS.64 [R91], R88 ;  /* 0x000000585b007388 */ /* 0x0003e40000000a00 */
.L_x_623:
[----:B------:R-:W-:Y:S05]  /*5160*/  BSYNC.RECONVERGENT B0 ;  /* 0x0000000000007941 */ /* 0x000fea0003800200 */
.L_x_622:
[----:B------:R-:W-:Y:S01]  /*5170*/  BAR.SYNC.DEFER_BLOCKING 0x0 ;  /* 0x0000000000007b1d */ /* 0x000fe20000010000 */
[----:B-1----:R-:W-:-:S05]  /*5180*/  CS2R R90, SRZ ;  /* 0x00000000005a7805 */ /* 0x002fca000001ff00 */
[----:B------:R-:W-:Y:S04]  /*5190*/  BSSY.RECONVERGENT B0, `(.L_x_624) ;  /* 0x0000013000007945 */ /* 0x000fe80003800200 */
[----:B------:R-:W-:Y:S05]  /*51a0*/  @P2 BRA `(.L_x_625) ;  /* 0x0000000000442947 */ /* 0x000fea0003800000 */
[----:B0-----:R-:W0:Y:S01]  /*51b0*/  S2R R102, SR_CgaCtaId ;  /* 0x0000000000667919 */ /* 0x001e220000008800 */
        /* <DEDUP_REMOVED lines=13> */
[----:B------:R-:W-:-:S03]  /*5290*/  FADD.FTZ R89, R104, R89 ;  /* 0x0000005968597221 */ /* 0x000fc60000010000 */
[----:B------:R-:W-:Y:S01]  /*52a0*/  FADD.FTZ R90, R90, R88 ;  /* 0x000000585a5a7221 */ /* 0x000fe20000010000 */
[----:B------:R-:W-:-:S07]  /*52b0*/  FADD.FTZ R91, R91, R89 ;  /* 0x000000595b5b7221 */ /* 0x000fce0000010000 */
.L_x_625:
[----:B------:R-:W-:Y:S05]  /*52c0*/  BSYNC.RECONVERGENT B0 ;  /* 0x0000000000007941 */ /* 0x000fea0003800200 */
.L_x_624:
[----:B------:R-:W2:Y:S01]  /*52d0*/  LDL.LU R203, [R1+0x80] ;  /* 0x0000800001cb7983 */ /* 0x000ea20000300800 */
[----:B------:R-:W1:Y:S03]  /*52e0*/  LDCU UR13, c[0x0][0x380] ;  /* 0x00007000ff0d77ac */ /* 0x000e660008000800 */
[----:B------:R-:W3:Y:S04]  /*52f0*/  LDL.LU R202, [R1+0x84] ;  /* 0x0000840001ca7983 */ /* 0x000ee80000300800 */
        /* <DEDUP_REMOVED lines=8> */
[----:B0-----:R-:W5:Y:S04]  /*5380*/  LDL.LU R105, [R1+0x70] ;  /* 0x0000700001697983 */ /* 0x001f680000300800 */
[----:B------:R-:W5:Y:S04]  /*5390*/  LDL.LU R104, [R1+0x58] ;  /* 0x0000580001687983 */ /* 0x000f680000300800 */
[----:B------:R-:W5:Y:S04]  /*53a0*/  LDL.LU R102, [R1+0x5c] ;  /* 0x00005c0001667983 */ /* 0x000f680000300800 */
[----:B------:R-:W5:Y:S04]  /*53b0*/  LDL.LU R101, [R1+0x60] ;  /* 0x0000600001657983 */ /* 0x000f680000300800 */
[----:B------:R-:W5:Y:S01]  /*53c0*/  LDL.LU R89, [R1+0x64] ;  /* 0x0000640001597983 */ /* 0x000f620000300800 */
[----:B-1----:R-:W-:Y:S01]  /*53d0*/  UIMAD UR9, UR13, 0x5, URZ ;  /* 0x000000050d0978a4 */ /* 0x002fe2000f8e02ff */
        /* <DEDUP_REMOVED lines=55> */
[----:B0-----:R-:W-:-:S04]  /*5750*/  LEA R88, P2, R102, UR6, 0x2 ;  /* 0x0000000666587c11 */ /* 0x001fc8000f8410ff */
[----:B------:R-:W-:Y:S02]  /*5760*/  LEA.HI.X R89, R102, UR7, R101, 0x2, P2 ;  /* 0x0000000766597c11 */ /* 0x000fe400090f1465 */
        /* <DEDUP_REMOVED lines=8> */
.L_x_627:
[----:B------:R-:W2:Y:S04]  /*57f0*/  LDG.E.STRONG.GPU R90, desc[UR14][R88.64] ;  /* 0x0000000e585a7981 */ /* 0x000ea8000c1ef900 */
[----:B--2---:R-:W-:Y:S01]  /*5800*/  CCTL.IVALL ;  /* 0x00000000ff00798f */ /* 0x004fe20002000000 */
[----:B------:R-:W-:Y:S05]  /*5810*/  YIELD ;  /* 0x0000000000007946 */ /* 0x000fea0003800000 */
[----:B------:R-:W-:-:S13]  /*5820*/  ISETP.NE.AND P2, PT, R90, R91, PT ;  /* 0x0000005b5a00720c */ /* 0x000fda0003f45270 */
[----:B------:R-:W-:Y:S05]  /*5830*/  @P2 BRA `(.L_x_627) ;  /* 0xfffffffc00ec2947 */ /* 0x000fea000383ffff */
.L_x_626:
[----:B------:R-:W-:Y:S05]  /*5840*/  WARPSYNC.ALL ;  /* 0x0000000000007948 */ /* 0x000fea0003800000 */
[----:B0-----:R-:W-:Y:S01]  /*5850*/  MOV R88, UR4 ;  /* 0x0000000400587c02 */ /* 0x001fe20008000f00 */
[----:B------:R-:W-:Y:S01]  /*5860*/  BAR.SYNC.DEFER_BLOCKING 0x0 ;  /* 0x0000000000007b1d */ /* 0x000fe20000010000 */
[----:B-1----:R-:W-:Y:S02]  /*5870*/  MOV R89, UR10 ;  /* 0x0000000a00597c02 */ /* 0x002fe40008000f00 */
[----:B------:R-:W-:Y:S02]  /*5880*/  @!P1 LOP3.LUT R88, R88, 0x1, RZ, 0xc0, !PT ;  /* 0x0000000158589812 */ /* 0x000fe400078ec0ff */
[----:B------:R-:W-:Y:S01]  /*5890*/  @!P1 LEA R89, R89, R89, 0x2 ;  /* 0x0000005959599211 */ /* 0x000fe200078e10ff */
[----:B------:R-:W0:Y:S01]  /*58a0*/  LDCU UR5, c[0x0][0x384] ;  /* 0x00007080ff0577ac */ /* 0x000e220008000800 */
[----:B------:R-:W-:-:S02]  /*58b0*/  @!P1 IADD3 R88, PT, PT, -R88, RZ, RZ ;  /* 0x000000ff58589210 */ /* 0x000fc40007ffe1ff */
[----:B------:R-:W-:Y:S02]  /*58c0*/  @!P1 SHF.L.U32 R100, R100, 0x3, RZ ;  /* 0x0000000364649819 */ /* 0x000fe400000006ff */
[----:B------:R-:W-:-:S04]  /*58d0*/  @!P1 LOP3.LUT R88, R88, UR9, RZ, 0xc0, !PT ;  /* 0x0000000958589c12 */ /* 0x000fc8000f8ec0ff */
[----:B------:R-:W-:Y:S02]  /*58e0*/  @!P1 IADD3 R90, P2, PT, R89, R88, RZ ;  /* 0x00000058595a9210 */ /* 0x000fe40007f5e0ff */
[----:B------:R-:W1:Y:S02]  /*58f0*/  @!P1 LDC.64 R88, c[0x0][0x3c0] ;  /* 0x0000f000ff589b82 */ /* 0x000e640000000a00 */
[----:B------:R-:W-:Y:S02]  /*5900*/  @!P1 IADD3.X R91, PT, PT, RZ, RZ, RZ, P2, !PT ;  /* 0x000000ffff5b9210 */ /* 0x000fe400017fe4ff */
[----:B-1----:R-:W-:-:S04]  /*5910*/  @!P1 LEA R88, P3, R90, R88, 0x3 ;  /* 0x000000585a589211 */ /* 0x002fc800078618ff */
[----:B------:R-:W-:Y:S02]  /*5920*/  @!P1 LEA.HI.X R91, R90, R89, R91, 0x3, P3 ;  /* 0x000000595a5b9211 */ /* 0x000fe400018f1c5b */
[----:B------:R-:W-:-:S04]  /*5930*/  @!P1 LOP3.LUT R89, R100, 0xf8, RZ, 0xc0, !PT ;  /* 0x000000f864599812 */ /* 0x000fc800078ec0ff */
[----:B------:R-:W-:-:S04]  /*5940*/  @!P1 IADD3 R88, P2, PT, R89, R88, RZ ;  /* 0x0000005859589210 */ /* 0x000fc80007f5e0ff */
[----:B------:R-:W-:Y:S02]  /*5950*/  @!P1 IADD3.X R89, PT, PT, RZ, R91, RZ, P2, !PT ;  /* 0x0000005bff599210 */ /* 0x000fe400017fe4ff */
[----:B------:R-:W-:-:S06]  /*5960*/  CS2R R90, SRZ ;  /* 0x00000000005a7805 */ /* 0x000fcc000001ff00 */
        /* <DEDUP_REMOVED lines=23> */
[----:B--2---:R-:W-:-:S03]  /*5ae0*/  FADD.FTZ R88, R101, R88 ;  /* 0x0000005865587221 */ /* 0x004fc60000010000 */
[----:B------:R-:W-:Y:S01]  /*5af0*/  FMUL.FTZ R89, R89, 3.9062499126885086298e-05 ;  /* 0x3823d70a59597820 */ /* 0x000fe20000410000 */
[----:B------:R-:W-:-:S04]  /*5b00*/  FMUL.FTZ R88, R88, 3.9062499126885086298e-05 ;  /* 0x3823d70a58587820 */ /* 0x000fc80000410000 */
        /* <DEDUP_REMOVED lines=8> */
[C-C-:B------:R-:W-:Y:S01]  /*5b90*/  FFMA.FTZ R101, R88.reuse, R96, R89.reuse ;  /* 0x0000006058657223 */ /* 0x140fe20000010059 */
[----:B------:R-:W1:Y:S01]  /*5ba0*/  LDC.64 R112, c[0x0][0x3f0] ;  /* 0x0000fc00ff707b82 */ /* 0x000e620000000a00 */
        /* <DEDUP_REMOVED lines=33> */
[----:B------:R-:W-:Y:S01]  /*5dc0*/  MOV R95, UR12 ;  /* 0x0000000c005f7c02 */ /* 0x000fe20008000f00 */
[----:B------:R-:W-:Y:S01]  /*5dd0*/  FADD.FTZ R91, -R91, R2 ;  /* 0x000000025b5b7221 */ /* 0x000fe20000010100 */
[----:B------:R-:W-:Y:S01]  /*5de0*/  FADD.FTZ R103, -R103, R176 ;  /* 0x000000b067677221 */ /* 0x000fe20000010100 */
[----:B------:R-:W-:Y:S01]  /*5df0*/  FADD.FTZ R126, -R89, R126 ;  /* 0x0000007e597e7221 */ /* 0x000fe20000010100 */
[----:B------:R-:W-:Y:S01]  /*5e00*/  FADD.FTZ R0, -R0, R175 ;  /* 0x000000af00007221 */ /* 0x000fe20000010100 */
[----:B------:R-:W-:-:S02]  /*5e10*/  IMAD R89, R95, 0xc80, R132 ;  /* 0x00000c805f597824 */ /* 0x000fc400078e0284 */
[----:B------:R-:W-:Y:S01]  /*5e20*/  FADD.FTZ R180, -R109, R180 ;  /* 0x000000b46db47221 */ /* 0x000fe20000010100 */
[----:B------:R-:W-:Y:S01]  /*5e30*/  FADD.FTZ R179, -R110, R179 ;  /* 0x000000b36eb37221 */ /* 0x000fe20000010100 */
[----:B------:R-:W-:Y:S01]  /*5e40*/  FADD.FTZ R178, -R111, R178 ;  /* 0x000000b26fb27221 */ /* 0x000fe20000010100 */
[----:B------:R-:W-:Y:S01]  /*5e50*/  FADD.FTZ R183, -R183, R162 ;  /* 0x000000a2b7b77221 */ /* 0x000fe20000010100 */
[----:B------:R-:W-:Y:S01]  /*5e60*/  FADD.FTZ R136, -R136, R161 ;  /* 0x000000a188887221 */ /* 0x000fe20000010100 */
[----:B------:R-:W-:Y:S01]  /*5e70*/  FADD.FTZ R181, -R108, R181 ;  /* 0x000000b56cb57221 */ /* 0x000fe20000010100 */
[----:B-1----:R-:W-:-:S04]  /*5e80*/  IMAD.WIDE.U32 R110, R5, 0x10, R112 ;  /* 0x00000010056e7825 */ /* 0x002fc800078e0070 */
[----:B------:R-:W-:Y:S01]  /*5e90*/  FMUL.FTZ R88, R91, UR16 ;  /* 0x000000105b587c20 */ /* 0x000fe20008410000 */
[----:B------:R-:W-:Y:S01]  /*5ea0*/  FADD.FTZ R135, -R98, R135 ;  /* 0x0000008762877221 */ /* 0x000fe20000010100 */
[----:B------:R-:W-:Y:S01]  /*5eb0*/  FMUL.FTZ R91, R103, UR16 ;  /* 0x00000010675b7c20 */ /* 0x000fe20008410000 */
[----:B------:R-:W-:-:S04]  /*5ec0*/  IMAD.WIDE.U32 R108, R6, 0x10, R112 ;  /* 0x00000010066c7825 */ /* 0x000fc800078e0070 */
[----:B------:R-:W-:Y:S01]  /*5ed0*/  FMUL.FTZ R6, R0, UR16 ;  /* 0x0000001000067c20 */ /* 0x000fe20008410000 */
[----:B------:R-:W-:Y:S01]  /*5ee0*/  FADD.FTZ R93, -R93, R170 ;  /* 0x000000aa5d5d7221 */ /* 0x000fe20000010100 */
[----:B------:R-:W-:Y:S01]  /*5ef0*/  FADD.FTZ R152, -R152, R169 ;  /* 0x000000a998987221 */ /* 0x000fe20000010100 */
[----:B------:R-:W-:-:S04]  /*5f00*/  IMAD.WIDE.U32 R4, R4, 0x10, R112 ;  /* 0x0000001004047825 */ /* 0x000fc800078e0070 */
[----:B------:R-:W-:Y:S01]  /*5f10*/  FMUL.FTZ R0, R179, UR16 ;  /* 0x00000010b3007c20 */ /* 0x000fe20008410000 */
[----:B------:R-:W-:Y:S01]  /*5f20*/  FMUL.FTZ R98, R183, UR16 ;  /* 0x00000010b7627c20 */ /* 0x000fe20008410000 */
[----:B------:R-:W-:Y:S01]  /*5f30*/  FMUL.FTZ R103, R136, UR16 ;  /* 0x0000001088677c20 */ /* 0x000fe20008410000 */
        /* <DEDUP_REMOVED lines=69> */
[----:B------:R-:W-:Y:S01]  /*6390*/  F2FP.BF16.F32.PACK_AB R91, R6, R91 ;  /* 0x0000005b065b723e */ /* 0x000fe200000010ff */
[----:B------:R-:W-:Y:S01]  /*63a0*/  UIADD3 UR12, UPT, UPT, UR12, UR13, URZ ;  /* 0x0000000d0c0c7290 */ /* 0x000fe2000fffe0ff */
[----:B------:R-:W-:-:S02]  /*63b0*/  F2FP.BF16.F32.PACK_AB R90, R177, R90 ;  /* 0x0000005ab15a723e */ /* 0x000fc400000010ff */
[----:B------:R-:W-:Y:S01]  /*63c0*/  F2FP.BF16.F32.PACK_AB R88, R181, R88 ;  /* 0x00000058b558723e */ /* 0x000fe200000010ff */
[----:B0-----:R-:W-:Y:S01]  /*63d0*/  UISETP.GE.AND UP0, UPT, UR12, UR5, UPT ;  /* 0x000000050c00728c */ /* 0x001fe2000bf06270 */
        /* <DEDUP_REMOVED lines=10> */
[----:B------:R-:W-:Y:S01]  /*6480*/  F2FP.BF16.F32.PACK_AB R105, R117, R0 ;  /* 0x000000007569723e */ /* 0x000fe200000010ff */
[----:B------:R1:W-:Y:S01]  /*6490*/  STG.E.128 desc[UR14][R4.64], R100 ;  /* 0x0000006404007986 */ /* 0x0003e2000c101d0e */
        /* <DEDUP_REMOVED lines=83> */
.L_x_617:
[----:B------:R-:W0:Y:S01]  /*69d0*/  LDC.64 R16, c[0x0][0x3e0] ;  /* 0x0000f800ff107b82 */ /* 0x000e220000000a00 */
[----:B------:R-:W-:-:S05]  /*69e0*/  MOV R5, UR10 ;  /* 0x0000000a00057c02 */ /* 0x000fca0008000f00 */
[----:B------:R-:W-:Y:S02]  /*69f0*/  IMAD R5, R5, 0xc80, R132 ;  /* 0x00000c8005057824 */ /* 0x000fe400078e0284 */
[----:B------:R-:W1:Y:S03]  /*6a00*/  LDC.64 R18, c[0x0][0x3e8] ;  /* 0x0000fa00ff127b82 */ /* 0x000e660000000a00 */
        /* <DEDUP_REMOVED lines=35> */
.L_x_629:
        /* <DEDUP_REMOVED lines=12> */
.L_x_3030:


//--------------------- .text._ZN10layer_norm22ln_bwd_finalize_kernelINS_22Kernel_traits_finalizeILj25600E6__halffS2_fjLj1024ELj4ENS_18Kernel_traits_baseILj25600ES2_fS2_fjLj1024EEEEEEEvNS_9BwdParamsE --------------------------
	.section	.text._ZN10layer_norm22ln_bwd_finalize_kernelINS_22Kernel_traits_finalizeILj25600E6__halffS2_fjLj1024ELj4ENS_18Kernel_traits_baseILj25600ES2_fS2_fjLj1024EEEEEEEvNS_9BwdParamsE,"ax",@progbits
	.align	128
        .global         _ZN10layer_norm22ln_bwd_finalize_kernelINS_22Kernel_traits_finalizeILj25600E6__halffS2_fjLj1024ELj4ENS_18Kernel_traits_baseILj25600ES2_fS2_fjLj1024EEEEEEEvNS_9BwdParamsE
        .type           _ZN10layer_norm22ln_bwd_finalize_kernelINS_22Kernel_traits_finalizeILj25600E6__halffS2_fjLj1024ELj4ENS_18Kernel_traits_baseILj25600ES2_fS2_fjLj1024EEEEEEEvNS_9BwdParamsE,@function
        .size           _ZN10layer_norm22ln_bwd_finalize_kernelINS_22Kernel_traits_finalizeILj25600E6__halffS2_fjLj1024ELj4ENS_18Kernel_traits_baseILj25600ES2_fS2_fjLj1024EEEEEEEvNS_9BwdParamsE,(.L_x_3031 - _ZN10layer_norm22ln_bwd_finalize_kernelINS_22Kernel_traits_finalizeILj25600E6__halffS2_fjLj1024ELj4ENS_18Kernel_traits_baseILj25600ES2_fS2_fjLj1024EEEEEEEvNS_9BwdParamsE)
        .other          _ZN10layer_norm22ln_bwd_finalize_kernelINS_22Kernel_traits_finalizeILj25600E6__halffS2_fjLj1024ELj4ENS_18Kernel_traits_baseILj25600ES2_fS2_fjLj1024EEEEEEEvNS_9BwdParamsE,@"STO_CUDA_ENTRY STV_DEFAULT"
_ZN10layer_norm22ln_bwd_finalize_kernelINS_22Kernel_traits_finalizeILj25600E6__halffS2_fjLj1024ELj4ENS_18Kernel_traits_baseILj25600ES2_fS2_fjLj1024EEEEEEEvNS_9BwdParamsE:
.text._ZN10layer_norm22ln_bwd_finalize_kernelINS_22Kernel_traits_finalizeILj25600E6__halffS2_fjLj1024ELj4ENS_18Kernel_traits_baseILj25600ES2_fS2_fjLj1024EEEEEEEvNS_9BwdParamsE:
        /* <DEDUP_REMOVED lines=37> */
.L_x_634:
        /* <DEDUP_REMOVED lines=118> */
.L_x_633:
[----:B------:R-:W-:Y:S05]  /*09b0*/  BSYNC.RECONVERGENT B1 ;  /* 0x0000000000017941 */ /* 0x000fea0003800200 */
.L_x_632:
        /* <DEDUP_REMOVED lines=65> */
.L_x_636:
[----:B------:R-:W-:Y:S05]  /*0dd0*/  BSYNC.RECONVERGENT B1 ;  /* 0x0000000000017941 */ /* 0x000fea0003800200 */
.L_x_635:
        /* <DEDUP_REMOVED lines=37> */
.L_x_638:
[----:B------:R-:W-:Y:S05]  /*1030*/  BSYNC.RECONVERGENT B1 ;  /* 0x0000000000017941 */ /* 0x000fea0003800200 */
.L_x_637:
[----:B------:R-:W-:Y:S05]  /*1040*/  @!P1 BRA `(.L_x_631) ;  /* 0x00000000003c9947 */ /* 0x000fea0003800000 */
[----:B------:R-:W0:Y:S01]  /*1050*/  LDC.64 R6, c[0x0][0x3e0] ;  /* 0x0000f800ff067b82 */ /* 0x000e220000000a00 */
[----:B------:R-:W-:Y:S01]  /*1060*/  IMAD R2, R15, 0x6400, R11 ;  /* 0x000064000f027824 */ /* 0x000fe200078e020b */
[----:B------:R-:W-:-:S04]  /*1070*/  IADD3 R24, PT, PT, -R24, RZ, RZ ;  /* 0x000000ff18187210 */ /* 0x000fc80007ffe1ff */
[----:B------:R-:W-:Y:S02]  /*1080*/  IADD3 R11, PT, PT, R13, R2, RZ ;  /* 0x000000020d0b7210 */ /* 0x000fe40007ffe0ff */
[----:B------:R-:W1:Y:S05]  /*1090*/  LDC.64 R8, c[0x0][0x3e8] ;  /* 0x0000fa00ff087b82 */ /* 0x000e6a0000000a00 */
.L_x_639:
        /* <DEDUP_REMOVED lines=10> */
.L_x_631:
[----:B------:R-:W-:Y:S05]  /*1140*/  BSYNC.RECONVERGENT B0 ;  /* 0x0000000000007941 */ /* 0x000fea0003800200 */
.L_x_630:
        /* <DEDUP_REMOVED lines=55> */
.L_x_640:
        /* <DEDUP_REMOVED lines=12> */
.L_x_3031:


//--------------------- .text._ZN10layer_norm13ln_bwd_kernelINS_13Kernel_traitsI6__halffS2_fjLj25600ELj5ELj1ELj4ELj16ENS_18Kernel_traits_baseILj25600ES2_fS2_fjLj128EEEEEEEvNS_9BwdParamsE --------------------------
	.section	.text._ZN10layer_norm13ln_bwd_kernelINS_13Kernel_traitsI6__halffS2_fjLj25600ELj5ELj1ELj4ELj16ENS_18Kernel_traits_baseILj25600ES2_fS2_fjLj128EEEEEEEvNS_9BwdParamsE,"ax",@progbits
	.align	128
        .global         _ZN10layer_norm13ln_bwd_kernelINS_13Kernel_traitsI6__halffS2_fjLj25600ELj5ELj1ELj4ELj16ENS_18Kernel_traits_baseILj25600ES2_fS2_fjLj128EEEEEEEvNS_9BwdParamsE
        .type           _ZN10layer_norm13ln_bwd_kernelINS_13Kernel_traitsI6__halffS2_fjLj25600ELj5ELj1ELj4ELj16ENS_18Kernel_traits_baseILj25600ES2_fS2_fjLj128EEEEEEEvNS_9BwdParamsE,@function
        .size           _ZN10layer_norm13ln_bwd_kernelINS_13Kernel_traitsI6__halffS2_fjLj25600ELj5ELj1ELj4ELj16ENS_18Kernel_traits_baseILj25600ES2_fS2_fjLj128EEEEEEEvNS_9BwdParamsE,(.L_x_3032 - _ZN10layer_norm13ln_bwd_kernelINS_13Kernel_traitsI6__halffS2_fjLj25600ELj5ELj1ELj4ELj16ENS_18Kernel_traits_baseILj25600ES2_fS2_fjLj128EEEEEEEvNS_9BwdParamsE)
        .other          _ZN10layer_norm13ln_bwd_kernelINS_13Kernel_traitsI6__halffS2_fjLj25600ELj5ELj1ELj4ELj16ENS_18Kernel_traits_baseILj25600ES2_fS2_fjLj128EEEEEEEvNS_9BwdParamsE,@"STO_CUDA_ENTRY STV_DEFAULT"
_ZN10layer_norm13ln_bwd_kernelINS_13Kernel_traitsI6__halffS2_fjLj25600ELj5ELj1ELj4ELj16ENS_18Kernel_traits_baseILj25600ES2_fS2_fjLj128EEEEEEEvNS_9BwdParamsE:
.text._ZN10layer_norm13ln_bwd_kernelINS_13Kernel_traitsI6__halffS2_fjLj25600ELj5ELj1ELj4ELj16ENS_18Kernel_traits_baseILj25600ES2_fS2_fjLj128EEEEEEEvNS_9BwdParamsE:
        /* <DEDUP_REMOVED lines=40> */
.L_x_641:
        /* <DEDUP_REMOVED lines=12> */
.L_x_642:
        /* <DEDUP_REMOVED lines=44> */
[----:B-----5:R-:W-:Y:S01]  /*0600*/  MOV R135, R2 ;  /* 0x0000000200877202 */ /* 0x020fe20000000f00 */
[----:B------:R-:W-:Y:S01]  /*0610*/  HFMA2 R252, -RZ, RZ, 0, 0 ;  /* 0x00000000fffc7431 */ /* 0x000fe200000001ff */
[----:B------:R-:W-:Y:S01]  /*0620*/  SHF.R.U64 R6, R2, 0x10, R3 ;  /* 0x0000001002067819 */ /* 0x000fe20000001203 */
[----:B------:R0:W-:Y:S01]  /*0630*/  STL [R1+0x28], RZ ;  /* 0x000028ff01007387 */ /* 0x0001e20000100800 */
[----:B------:R-:W-:Y:S02]  /*0640*/  SHF.R.U32.HI R17, RZ, 0x10, R117 ;  /* 0x00000010ff117819 */ /* 0x000fe40000011675 */
[----:B------:R-:W-:Y:S02]  /*0650*/  CS2R R250, SRZ ;  /* 0x0000000000fa7805 */ /* 0x000fe4000001ff00 */
[----:B------:R-:W-:Y:S01]  /*0660*/  MOV R0, R118 ;  /* 0x0000007600007202 */ /* 0x000fe20000000f00 */
[----:B------:R0:W-:Y:S01]  /*0670*/  STL [R1+0x24], RZ ;  /* 0x000024ff01007387 */ /* 0x0001e20000100800 */
[----:B------:R-:W-:-:S02]  /*0680*/  MOV R2, R119 ;  /* 0x0000007700027202 */ /* 0x000fc40000000f00 */
[----:B------:R-:W-:Y:S02]  /*0690*/  CS2R R248, SRZ ;  /* 0x0000000000f87805 */ /* 0x000fe4000001ff00 */
[--C-:B------:R-:W-:Y:S01]  /*06a0*/  SHF.R.U64 R18, R118, 0x10, R119.reuse ;  /* 0x0000001076127819 */ /* 0x100fe20000001277 */
[----:B------:R0:W-:Y:S01]  /*06b0*/  STL [R1+0x20], RZ ;  /* 0x000020ff01007387 */ /* 0x0001e20000100800 */
[----:B------:R-:W-:Y:S02]  /*06c0*/  SHF.R.U32.HI R19, RZ, 0x10, R119 ;  /* 0x00000010ff137819 */ /* 0x000fe40000011677 */
[----:B------:R-:W-:Y:S02]  /*06d0*/  CS2R R246, SRZ ;  /* 0x0000000000f67805 */ /* 0x000fe4000001ff00 */
[----:B------:R-:W-:Y:S01]  /*06e0*/  MOV R134, R3 ;  /* 0x0000000300867202 */ /* 0x000fe20000000f00 */
[----:B------:R0:W-:Y:S01]  /*06f0*/  STL [R1+0x38], RZ ;  /* 0x000038ff01007387 */ /* 0x0001e20000100800 */
[----:B------:R-:W-:-:S02]  /*0700*/  SHF.R.U32.HI R7, RZ, 0x10, R3 ;  /* 0x00000010ff077819 */ /* 0x000fc40000011603 */
[----:B------:R-:W-:Y:S02]  /*0710*/  CS2R R244, SRZ ;  /* 0x0000000000f47805 */ /* 0x000fe4000001ff00 */
[----:B------:R-:W-:Y:S01]  /*0720*/  MOV R119, R122 ;  /* 0x0000007a00777202 */ /* 0x000fe20000000f00 */
[----:B------:R0:W-:Y:S01]  /*0730*/  STL [R1+0x34], RZ ;  /* 0x000034ff01007387 */ /* 0x0001e20000100800 */
[----:B------:R-:W-:Y:S02]  /*0740*/  MOV R5, R123 ;  /* 0x0000007b00057202 */ /* 0x000fe40000000f00 */
[----:B------:R-:W-:Y:S02]  /*0750*/  CS2R R242, SRZ ;  /* 0x0000000000f27805 */ /* 0x000fe4000001ff00 */
[--C-:B------:R-:W-:Y:S01]  /*0760*/  SHF.R.U64 R237, R122, 0x10, R123.reuse ;  /* 0x000000107aed7819 */ /* 0x100fe2000000127b */
[----:B------:R0:W-:Y:S01]  /*0770*/  STL [R1+0x30], RZ ;  /* 0x000030ff01007387 */ /* 0x0001e20000100800 */
[----:B------:R-:W-:-:S02]  /*0780*/  SHF.R.U32.HI R21, RZ, 0x10, R123 ;  /* 0x00000010ff157819 */ /* 0x000fc4000001167b */
        /* <DEDUP_REMOVED lines=43> */
[----:B------:R-:W-:Y:S02]  /*0a40*/  SHF.R.U64 R16, R116, 0x10, R117 ;  /* 0x0000001074107819 */ /* 0x000fe40000001275 */
[----:B------:R-:W-:Y:S02]  /*0a50*/  CS2R R86, SRZ ;  /* 0x0000000000567805 */ /* 0x000fe4000001ff00 */
[----:B------:R-:W-:Y:S01]  /*0a60*/  MOV R4, R121 ;  /* 0x0000007900047202 */ /* 0x000fe20000000f00 */
[----:B------:R0:W-:Y:S01]  /*0a70*/  STL [R1+0x54], RZ ;  /* 0x000054ff01007387 */ /* 0x0001e20000100800 */
[----:B------:R-:W-:-:S02]  /*0a80*/  SHF.R.U64 R120, R120, 0x10, R121 ;  /* 0x0000001078787819 */ /* 0x000fc40000001279 */
[----:B------:R-:W-:Y:S02]  /*0a90*/  CS2R R84, SRZ ;  /* 0x0000000000547805 */ /* 0x000fe4000001ff00 */
[----:B------:R-:W-:Y:S01]  /*0aa0*/  SHF.R.U32.HI R20, RZ, 0x10, R121 ;  /* 0x00000010ff147819 */ /* 0x000fe20000011679 */
[----:B------:R0:W-:Y:S01]  /*0ab0*/  STL [R1+0x10], RZ ;  /* 0x000010ff01007387 */ /* 0x0001e20000100800 */
[----:B------:R-:W-:Y:S01]  /*0ac0*/  MOV R0, R64 ;  /* 0x0000004000007202 */ /* 0x000fe20000000f00 */
[----:B------:R-:W-:Y:S01]  /*0ad0*/  UMOV UR4, URZ ;  /* 0x000000ff00047c82 */ /* 0x000fe20008000000 */
[----:B------:R-:W-:Y:S01]  /*0ae0*/  MOV R2, R65 ;  /* 0x0000004100027202 */ /* 0x000fe20000000f00 */
        /* <DEDUP_REMOVED lines=41> */
[----:B------:R0:W-:Y:S02]  /*0d80*/  STL [R1+0x9c], RZ ;  /* 0x00009cff01007387 */ /* 0x0001e40000100800 */
.L_x_654:
        /* <DEDUP_REMOVED lines=72> */
.L_x_644:
        /* <DEDUP_REMOVED lines=53> */
.L_x_645:
        /* <DEDUP_REMOVED lines=30> */
[----:B------:R-:W-:Y:S06]  /*1740*/  BRA.U UP0, `(.L_x_646) ;  /* 0x00000015005c7547 */ /* 0x000fec000b800000 */
[----:B------:R-:W-:Y:S01]  /*1750*/  SHF.R.U64 R154, R82, 0x10, R83 ;  /* 0x00000010529a7819 */ /* 0x000fe20000001253 */
[--C-:B------:R-:W-:Y:S01]  /*1760*/  HADD2.F32 R190, -RZ, R209.reuse.H1_H1 ;  /* 0x300000d1ffbe7230 */ /* 0x100fe20000004100 */
[--C-:B------:R-:W-:Y:S01]  /*1770*/  SHF.R.U64 R82, R80, 0x10, R81.reuse ;  /* 0x0000001050527819 */ /* 0x100fe20000001251 */
[----:B------:R-:W-:Y:S01]  /*1780*/  HADD2.F32 R192, -RZ, R209.H0_H0 ;  /* 0x200000d1ffc07230 */ /* 0x000fe20000004100 */
[----:B------:R-:W-:Y:S01]  /*1790*/  SHF.R.U32.HI R80, RZ, 0x10, R81 ;  /* 0x00000010ff507819 */ /* 0x000fe20000011651 */
[--C-:B------:R-:W-:Y:S01]  /*17a0*/  HADD2.F32 R193, -RZ, R208.reuse.H1_H1 ;  /* 0x300000d0ffc17230 */ /* 0x100fe20000004100 */
[----:B------:R-:W-:Y:S01]  /*17b0*/  SHF.R.U64 R81, R2, 0x10, R3 ;  /* 0x0000001002517819 */ /* 0x000fe20000001203 */
[----:B------:R-:W-:Y:S01]  /*17c0*/  HADD2.F32 R194, -RZ, R208.H0_H0 ;  /* 0x200000d0ffc27230 */ /* 0x000fe20000004100 */
[----:B------:R-:W-:Y:S01]  /*17d0*/  SHF.R.U64 R209, R64, 0x10, R65 ;  /* 0x0000001040d17819 */ /* 0x000fe20000001241 */
[----:B------:R-:W-:Y:S01]  /*17e0*/  FADD.FTZ R2, R6, -UR5 ;  /* 0x8000000506027e21 */ /* 0x000fe20008010000 */
[----:B------:R-:W-:-:S02]  /*17f0*/  HADD2.F32 R175, -RZ, R217.H1_H1 ;  /* 0x300000d9ffaf7230 */ /* 0x000fc40000004100 */
[----:B------:R-:W-:Y:S01]  /*1800*/  FADD.FTZ R0, R4, -UR5 ;  /* 0x8000000504007e21 */ /* 0x000fe20008010000 */
[----:B------:R-:W-:Y:S02]  /*1810*/  HADD2.F32 R208, -RZ, R238.H0_H0 ;  /* 0x200000eeffd07230 */ /* 0x000fe40000004100 */
[----:B------:R-:W-:Y:S01]  /*1820*/  FADD.FTZ R152, R12, -UR5 ;  /* 0x800000050c987e21 */ /* 0x000fe20008010000 */
[----:B------:R-:W-:Y:S01]  /*1830*/  FADD.FTZ R15, R15, -UR5 ;  /* 0x800000050f0f7e21 */ /* 0x000fe20008010000 */
[----:B------:R-:W-:Y:S01]  /*1840*/  FMUL.FTZ R12, R2, UR18 ;  /* 0x00000012020c7c20 */ /* 0x000fe20008410000 */
[----:B------:R-:W-:Y:S02]  /*1850*/  HADD2.F32 R154, -RZ, R154.H0_H0 ;  /* 0x2000009aff9a7230 */ /* 0x000fe40000004100 */
[----:B------:R-:W-:Y:S01]  /*1860*/  FADD.FTZ R164, R5, -UR5 ;  /* 0x8000000505a47e21 */ /* 0x000fe20008010000 */
[----:B------:R-:W-:Y:S02]  /*1870*/  HADD2.F32 R209, -RZ, R209.H0_H0 ;  /* 0x200000d1ffd17230 */ /* 0x000fe40000004100 */
[----:B------:R-:W-:Y:S01]  /*1880*/  FADD.FTZ R158, R16, -UR5 ;  /* 0x80000005109e7e21 */ /* 0x000fe20008010000 */
[----:B------:R-:W-:Y:S01]  /*1890*/  FMUL.FTZ R0, R0, UR18 ;  /* 0x0000001200007c20 */ /* 0x000fe20008410000 */
[----:B------:R-:W-:Y:S01]  /*18a0*/  FMUL.FTZ R2, R208, R175 ;  /* 0x000000afd0027220 */ /* 0x000fe20000410000 */
[----:B------:R-:W-:Y:S01]  /*18b0*/  FADD.FTZ R162, R9, -UR5 ;  /* 0x8000000509a27e21 */ /* 0x000fe20008010000 */
[----:B------:R-:W-:Y:S01]  /*18c0*/  FADD.FTZ R17, R17, -UR5 ;  /* 0x8000000511117e21 */ /* 0x000fe20008010000 */
[----:B------:R-:W-:Y:S01]  /*18d0*/  SHF.R.U32.HI R83, RZ, 0x10, R83 ;  /* 0x00000010ff537819 */ /* 0x000fe20000011653 */
[----:B------:R-:W-:Y:S01]  /*18e0*/  FADD.FTZ R178, R18, -UR5 ;  /* 0x8000000512b27e21 */ /* 0x000fe20008010000 */
[----:B------:R-:W-:Y:S01]  /*18f0*/  SHF.R.U32.HI R9, RZ, 0x10, R65 ;  /* 0x00000010ff097819 */ /* 0x000fe20000011641 */
[----:B------:R-:W-:-:S02]  /*1900*/  HADD2.F32 R174, -RZ, R217.H0_H0 ;  /* 0x200000d9ffae7230 */ /* 0x000fc40000004100 */
[----:B------:R-:W-:Y:S01]  /*1910*/  FMUL.FTZ R18, R152, UR18 ;  /* 0x0000001298127c20 */ /* 0x000fe20008410000 */
[--C-:B------:R-:W-:Y:S02]  /*1920*/  HADD2.F32 R169, -RZ, R214.reuse.H1_H1 ;  /* 0x300000d6ffa97230 */ /* 0x100fe40000004100 */
[----:B------:R-:W-:Y:S01]  /*1930*/  FMUL.FTZ R159, R15, UR18 ;  /* 0x000000120f9f7c20 */ /* 0x000fe20008410000 */
[----:B------:R-:W-:Y:S02]  /*1940*/  HADD2.F32 R168, -RZ, R214.H0_H0 ;  /* 0x200000d6ffa87230 */ /* 0x000fe40000004100 */
[----:B------:R-:W-:Y:S01]  /*1950*/  FMUL.FTZ R164, R164, UR18 ;  /* 0x00000012a4a47c20 */ /* 0x000fe20008410000 */
[--C-:B------:R-:W-:Y:S02]  /*1960*/  HADD2.F32 R188, -RZ, R213.reuse.H1_H1 ;  /* 0x300000d5ffbc7230 */ /* 0x100fe40000004100 */
[----:B------:R-:W-:Y:S01]  /*1970*/  FMUL.FTZ R15, R158, UR18 ;  /* 0x000000129e0f7c20 */ /* 0x000fe20008410000 */
[----:B------:R-:W-:-:S02]  /*1980*/  HADD2.F32 R187, -RZ, R213.H0_H0 ;  /* 0x200000d5ffbb7230 */ /* 0x000fc40000004100 */
[----:B------:R-:W-:Y:S01]  /*1990*/  FMUL.FTZ R152, R209, R154 ;  /* 0x0000009ad1987220 */ /* 0x000fe20000410000 */
[----:B------:R-:W-:Y:S02]  /*19a0*/  HADD2.F32 R153, -RZ, R238.H1_H1 ;  /* 0x300000eeff997230 */ /* 0x000fe40000004100 */
[----:B------:R-:W-:Y:S01]  /*19b0*/  FADD.FTZ R213, RZ, R2 ;  /* 0x00000002ffd57221 */ /* 0x000fe20000010000 */
[----:B------:R-:W-:Y:S01]  /*19c0*/  FFMA.FTZ R214, R0, R2, RZ ;  /* 0x0000000200d67223 */ /* 0x000fe200000100ff */
[----:B------:R-:W-:Y:S01]  /*19d0*/  FMUL.FTZ R158, R17, UR18 ;  /* 0x00000012119e7c20 */ /* 0x000fe20008410000 */
[----:B------:R-:W-:Y:S01]  /*19e0*/  FMUL.FTZ R17, R178, UR18 ;  /* 0x00000012b2117c20 */ /* 0x000fe20008410000 */
[----:B------:R-:W-:Y:S01]  /*19f0*/  FADD.FTZ R150, R8, -UR5 ;  /* 0x8000000508967e21 */ /* 0x000fe20008010000 */
[----:B------:R-:W-:Y:S02]  /*1a00*/  HADD2.F32 R178, -RZ, R83.H0_H0 ;  /* 0x20000053ffb27230 */ /* 0x000fe40000004100 */
[----:B------:R-:W-:Y:S01]  /*1a10*/  FADD.FTZ R163, R7, -UR5 ;  /* 0x8000000507a37e21 */ /* 0x000fe20008010000 */
[----:B------:R-:W-:-:S02]  /*1a20*/  HADD2.F32 R9, -RZ, R9.H0_H0 ;  /* 0x20000009ff097230 */ /* 0x000fc40000004100 */
[----:B------:R-:W-:Y:S01]  /*1a30*/  FMUL.FTZ R153, R153, R174 ;  /* 0x000000ae99997220 */ /* 0x000fe20000410000 */
[----:B------:R-:W-:Y:S01]  /*1a40*/  FADD.FTZ R213, R213, R152 ;  /* 0x00000098d5d57221 */ /* 0x000fe20000010000 */
[----:B------:R-:W-:Y:S01]  /*1a50*/  FFMA.FTZ R214, R164, R152, R214 ;  /* 0x00000098a4d67223 */ /* 0x000fe200000100d6 */
[----:B------:R-:W-:Y:S01]  /*1a60*/  FADD.FTZ R157, R14, -UR5 ;  /* 0x800000050e9d7e21 */ /* 0x000fe20008010000 */
[----:B------:R-:W-:Y:S02]  /*1a70*/  HADD2.F32 R173, -RZ, R216.H1_H1 ;  /* 0x300000d8ffad7230 */ /* 0x000fe40000004100 */
[----:B------:R-:W-:Y:S01]  /*1a80*/  FMUL.FTZ R14, R150, UR18 ;  /* 0x00000012960e7c20 */ /* 0x000fe20008410000 */
[----:B------:R-:W-:Y:S02]  /*1a90*/  HADD2.F32 R149, -RZ, R135.H0_H0 ;  /* 0x20000087ff957230 */ /* 0x000fe40000004100 */
[----:B------:R-:W-:Y:S01]  /*1aa0*/  FMUL.FTZ R163, R163, UR18 ;  /* 0x00000012a3a37c20 */ /* 0x000fe20008410000 */
[----:B------:R-:W-:Y:S01]  /*1ab0*/  FMUL.FTZ R150, R9, R178 ;  /* 0x000000b209967220 */ /* 0x000fe20000410000 */
[----:B------:R-:W-:Y:S01]  /*1ac0*/  FADD.FTZ R213, R213, R153 ;  /* 0x00000099d5d57221 */ /* 0x000fe20000010000 */
[----:B------:R-:W-:Y:S01]  /*1ad0*/  FFMA.FTZ R214, R12, R153, R214 ;  /* 0x000000990cd67223 */ /* 0x000fe200000100d6 */
[----:B------:R-:W-:-:S02]  /*1ae0*/  HADD2.F32 R148, -RZ, R134.H0_H0 ;  /* 0x20000086ff947230 */ /* 0x000fc40000004100 */
[----:B------:R-:W-:Y:S01]  /*1af0*/  FMUL.FTZ R149, R149, R173 ;  /* 0x000000ad95957220 */ /* 0x000fe20000410000 */
[----:B------:R-:W-:Y:S02]  /*1b00*/  HADD2.F32 R82, -RZ, R82.H0_H0 ;  /* 0x20000052ff527230 */ /* 0x000fe40000004100 */
[----:B------:R-:W-:Y:S01]  /*1b10*/  FADD.FTZ R213, R213, R150 ;  /* 0x00000096d5d57221 */ /* 0x000fe20000010000 */
[----:B------:R-:W-:Y:S01]  /*1b20*/  FFMA.FTZ R214, R163, R150, R214 ;  /* 0x00000096a3d67223 */ /* 0x000fe200000100d6 */
[----:B------:R-:W-:Y:S02]  /*1b30*/  HADD2.F32 R172, -RZ, R216.H0_H0 ;  /* 0x200000d8ffac7230 */ /* 0x000fe40000004100 */
[----:B------:R-:W-:Y:S01]  /*1b40*/  FADD.FTZ R10, R10, -UR5 ;  /* 0x800000050a0a7e21 */ /* 0x000fe20008010000 */
[----:B------:R-:W-:Y:S02]  /*1b50*/  HADD2.F32 R147, -RZ, R134.H1_H1 ;  /* 0x30000086ff937230 */ /* 0x000fe40000004100 */
[----:B------:R-:W-:Y:S01]  /*1b60*/  FMUL.FTZ R162, R162, UR18 ;  /* 0x00000012a2a27c20 */ /* 0x000fe20008410000 */
[----:B------:R-:W-:Y:S01]  /*1b70*/  FMUL.FTZ R148, R148, R82 ;  /* 0x0000005294947220 */ /* 0x000fe20000410000 */
[----:B------:R-:W-:Y:S01]  /*1b80*/  FADD.FTZ R213, R213, R149 ;  /* 0x00000095d5d57221 */ /* 0x000fe20000010000 */
[----:B------:R-:W-:Y:S01]  /*1b90*/  FFMA.FTZ R214, R14, R149, R214 ;  /* 0x000000950ed67223 */ /* 0x000fe200000100d6 */
[----:B------:R-:W-:-:S02]  /*1ba0*/  HADD2.F32 R146, -RZ, R133.H1_H1 ;  /* 0x30000085ff927230 */ /* 0x000fc40000004100 */
[----:B------:R-:W-:Y:S01]  /*1bb0*/  FADD.FTZ R11, R11, -UR5 ;  /* 0x800000050b0b7e21 */ /* 0x000fe20008010000 */
[----:B------:R-:W-:Y:S02]  /*1bc0*/  HADD2.F32 R83, -RZ, R80.H0_H0 ;  /* 0x20000050ff537230 */ /* 0x000fe40000004100 */
[----:B------:R-:W-:Y:S01]  /*1bd0*/  FMUL.FTZ R16, R10, UR18 ;  /* 0x000000120a107c20 */ /* 0x000fe20008410000 */
[----:B------:R-:W-:Y:S01]  /*1be0*/  FMUL.FTZ R147, R147, R172 ;  /* 0x000000ac93937220 */ /* 0x000fe20000410000 */
[----:B------:R-:W-:Y:S01]  /*1bf0*/  FADD.FTZ R213, R213, R148 ;  /* 0x00000094d5d57221 */ /* 0x000fe20000010000 */
[----:B------:R-:W-:Y:S01]  /*1c00*/  FFMA.FTZ R214, R162, R148, R214 ;  /* 0x00000094a2d67223 */ /* 0x000fe200000100d6 */
[----:B------:R-:W-:Y:S01]  /*1c10*/  SHF.R.U64 R78, R78, 0x10, R79 ;  /* 0x000000104e4e7819 */ /* 0x000fe2000000124f */
[----:B------:R-:W-:Y:S02]  /*1c20*/  HADD2.F32 R171, -RZ, R215.H1_H1 ;  /* 0x300000d7ffab7230 */ /* 0x000fe40000004100 */
[----:B------:R-:W-:Y:S01]  /*1c30*/  FMUL.FTZ R161, R11, UR18 ;  /* 0x000000120ba17c20 */ /* 0x000fe20008410000 */
[----:B------:R-:W-:-:S02]  /*1c40*/  HADD2.F32 R145, -RZ, R133.H0_H0 ;  /* 0x20000085ff917230 */ /* 0x000fc40000004100 */
[----:B------:R-:W-:Y:S01]  /*1c50*/  FMUL.FTZ R146, R146, R83 ;  /* 0x0000005392927220 */ /* 0x000fe20000410000 */
[----:B------:R-:W-:Y:S01]  /*1c60*/  FADD.FTZ R213, R213, R147 ;  /* 0x00000093d5d57221 */ /* 0x000fe20000010000 */
[----:B------:R-:W-:Y:S01]  /*1c70*/  FFMA.FTZ R214, R16, R147, R214 ;  /* 0x0000009310d67223 */ /* 0x000fe200000100d6 */
[----:B------:R-:W-:Y:S02]  /*1c80*/  HADD2.F32 R136, -RZ, R132.H0_H0 ;  /* 0x20000084ff887230 */ /* 0x000fe40000004100 */
[----:B------:R-:W-:Y:S01]  /*1c90*/  FADD.FTZ R13, R13, -UR5 ;  /* 0x800000050d0d7e21 */ /* 0x000fe20008010000 */
[----:B------:R-:W-:Y:S02]  /*1ca0*/  HADD2.F32 R78, -RZ, R78.H0_H0 ;  /* 0x2000004eff4e7230 */ /* 0x000fe40000004100 */
[----:B------:R-:W-:Y:S01]  /*1cb0*/  FMUL.FTZ R145, R145, R171 ;  /* 0x000000ab91917220 */ /* 0x000fe20000410000 */
[----:B------:R-:W-:Y:S01]  /*1cc0*/  FADD.FTZ R213, R213, R146 ;  /* 0x00000092d5d57221 */ /* 0x000fe20000010000 */
[----:B------:R-:W-:Y:S01]  /*1cd0*/  FFMA.FTZ R214, R161, R146, R214 ;  /* 0x00000092a1d67223 */ /* 0x000fe200000100d6 */
[----:B------:R-:W-:Y:S01]  /*1ce0*/  SHF.R.U32.HI R79, RZ, 0x10, R79 ;  /* 0x00000010ff4f7819 */ /* 0x000fe2000001164f */
[----:B------:R-:W-:-:S02]  /*1cf0*/  HADD2.F32 R170, -RZ, R215.H0_H0 ;  /* 0x200000d7ffaa7230 */ /* 0x000fc40000004100 */
[----:B------:R-:W-:Y:S01]  /*1d00*/  FMUL.FTZ R160, R13, UR18 ;  /* 0x000000120da07c20 */ /* 0x000fe20008410000 */
[----:B------:R-:W-:Y:S02]  /*1d10*/  HADD2.F32 R137, -RZ, R132.H1_H1 ;  /* 0x30000084ff897230 */ /* 0x000fe40000004100 */
[----:B------:R-:W-:Y:S01]  /*1d20*/  FMUL.FTZ R136, R136, R78 ;  /* 0x0000004e88887220 */ /* 0x000fe20000410000 */
[----:B------:R-:W-:Y:S01]  /*1d30*/  FADD.FTZ R213, R213, R145 ;  /* 0x00000091d5d57221 */ /* 0x000fe20000010000 */
[----:B------:R-:W-:Y:S01]  /*1d40*/  FFMA.FTZ R214, R18, R145, R214 ;  /* 0x0000009112d67223 */ /* 0x000fe200000100d6 */
[----:B------:R-:W-:Y:S02]  /*1d50*/  HADD2.F32 R138, -RZ, R131.H1_H1 ;  /* 0x30000083ff8a7230 */ /* 0x000fe40000004100 */
[----:B------:R-:W-:Y:S01]  /*1d60*/  FMUL.FTZ R13, R157, UR18 ;  /* 0x000000129d0d7c20 */ /* 0x000fe20008410000 */
        /* <DEDUP_REMOVED lines=8> */
[--C-:B------:R-:W-:Y:S02]  /*1df0*/  HADD2.F32 R140, -RZ, R130.reuse.H0_H0 ;  /* 0x20000082ff8c7230 */ /* 0x100fe40000004100 */
[----:B------:R-:W-:Y:S01]  /*1e00*/  FMUL.FTZ R139, R139, R169 ;  /* 0x000000a98b8b7220 */ /* 0x000fe20000410000 */
[----:B------:R-:W-:Y:S02]  /*1e10*/  HADD2.F32 R81, -RZ, R81.H0_H0 ;  /* 0x20000051ff517230 */ /* 0x000fe40000004100 */
[----:B------:R-:W-:Y:S01]  /*1e20*/  FADD.FTZ R213, R213, R138 ;  /* 0x0000008ad5d57221 */ /* 0x000fe20000010000 */
[----:B------:R-:W-:Y:S01]  /*1e30*/  FFMA.FTZ R214, R159, R138, R214 ;  /* 0x0000008a9fd67223 */ /* 0x000fe200000100d6 */
[----:B------:R-:W-:Y:S01]  /*1e40*/  SHF.R.U32.HI R3, RZ, 0x10, R3 ;  /* 0x00000010ff037819 */ /* 0x000fe20000011603 */
[----:B------:R-:W-:Y:S01]  /*1e50*/  FADD.FTZ R195, R29, -UR5 ;  /* 0x800000051dc37e21 */ /* 0x000fe20008010000 */
[----:B------:R-:W-:-:S02]  /*1e60*/  HADD2.F32 R141, -RZ, R130.H1_H1 ;  /* 0x30000082ff8d7230 */ /* 0x000fc40000004100 */
[----:B------:R-:W-:Y:S01]  /*1e70*/  FADD.FTZ R204, R34, -UR5 ;  /* 0x8000000522cc7e21 */ /* 0x000fe20008010000 */
[----:B------:R-:W-:Y:S01]  /*1e80*/  FMUL.FTZ R140, R140, R81 ;  /* 0x000000518c8c7220 */ /* 0x000fe20000410000 */
[----:B------:R-:W-:Y:S01]  /*1e90*/  FADD.FTZ R213, R213, R139 ;  /* 0x0000008bd5d57221 */ /* 0x000fe20000010000 */
[----:B------:R-:W-:Y:S01]  /*1ea0*/  FFMA.FTZ R214, R15, R139, R214 ;  /* 0x0000008b0fd67223 */ /* 0x000fe200000100d6 */
[----:B------:R-:W-:Y:S01]  /*1eb0*/  FADD.FTZ R34, R39, -UR5 ;  /* 0x8000000527227e21 */ /* 0x000fe20008010000 */
[----:B------:R-:W-:Y:S01]  /*1ec0*/  FMUL.FTZ R39, R195, UR18 ;  /* 0x00000012c3277c20 */ /* 0x000fe20008410000 */
[----:B------:R-:W-:Y:S02]  /*1ed0*/  HADD2.F32 R142, -RZ, R129.H1_H1 ;  /* 0x30000081ff8e7230 */ /* 0x000fe40000004100 */
[----:B------:R-:W-:Y:S01]  /*1ee0*/  FADD.FTZ R19, R19, -UR5 ;  /* 0x8000000513137e21 */ /* 0x000fe20008010000 */
[----:B------:R-:W-:Y:S02]  /*1ef0*/  HADD2.F32 R195, -RZ, R3.H0_H0 ;  /* 0x20000003ffc37230 */ /* 0x000fe40000004100 */
[----:B------:R-:W-:Y:S01]  /*1f00*/  FMUL.FTZ R141, R141, R168 ;  /* 0x000000a88d8d7220 */ /* 0x000fe20000410000 */
[----:B------:R-:W-:Y:S01]  /*1f10*/  FADD.FTZ R213, R213, R140 ;  /* 0x0000008cd5d57221 */ /* 0x000fe20000010000 */
[----:B------:R-:W-:Y:S01]  /*1f20*/  FFMA.FTZ R214, R158, R140, R214 ;  /* 0x0000008c9ed67223 */ /* 0x000fe200000100d6 */
[----:B------:R-:W-:Y:S01]  /*1f30*/  SHF.R.U64 R70, R70, 0x10, R71 ;  /* 0x0000001046467819 */ /* 0x000fe20000001247 */
[----:B------:R-:W-:-:S02]  /*1f40*/  HADD2.F32 R143, -RZ, R129.H0_H0 ;  /* 0x20000081ff8f7230 */ /* 0x000fc40000004100 */
[----:B------:R-:W-:Y:S01]  /*1f50*/  FADD.FTZ R20, R20, -UR5 ;  /* 0x8000000514147e21 */ /* 0x000fe20008010000 */
[----:B------:R-:W-:Y:S01]  /*1f60*/  FMUL.FTZ R157, R19, UR18 ;  /* 0x00000012139d7c20 */ /* 0x000fe20008410000 */
[----:B------:R-:W-:Y:S01]  /*1f70*/  FMUL.FTZ R142, R142, R195 ;  /* 0x000000c38e8e7220 */ /* 0x000fe20000410000 */
[----:B------:R-:W-:Y:S01]  /*1f80*/  FADD.FTZ R213, R213, R141 ;  /* 0x0000008dd5d57221 */ /* 0x000fe20000010000 */
[----:B------:R-:W-:Y:S01]  /*1f90*/  FFMA.FTZ R214, R17, R141, R214 ;  /* 0x0000008d11d67223 */ /* 0x000fe200000100d6 */
[----:B------:R-:W-:Y:S02]  /*1fa0*/  HADD2.F32 R144, -RZ, R128.H0_H0 ;  /* 0x20000080ff907230 */ /* 0x000fe40000004100 */
[----:B------:R-:W-:Y:S01]  /*1fb0*/  FADD.FTZ R21, R21, -UR5 ;  /* 0x8000000515157e21 */ /* 0x000fe20008010000 */
[----:B------:R-:W-:Y:S02]  /*1fc0*/  HADD2.F32 R70, -RZ, R70.H0_H0 ;  /* 0x20000046ff467230 */ /* 0x000fe40000004100 */
[----:B------:R-:W-:Y:S01]  /*1fd0*/  FMUL.FTZ R19, R20, UR18 ;  /* 0x0000001214137c20 */ /* 0x000fe20008410000 */
[----:B------:R-:W-:Y:S01]  /*1fe0*/  FMUL.FTZ R143, R143, R188 ;  /* 0x000000bc8f8f7220 */ /* 0x000fe20000410000 */
[----:B------:R-:W-:Y:S01]  /*1ff0*/  FADD.FTZ R213, R213, R142 ;  /* 0x0000008ed5d57221 */ /* 0x000fe20000010000 */
[----:B------:R-:W-:Y:S01]  /*2000*/  FFMA.FTZ R214, R157, R142, R214 ;  /* 0x0000008e9dd67223 */ /* 0x000fe200000100d6 */
[----:B------:R-:W-:Y:S01]  /*2010*/  SHF.R.U32.HI R71, RZ, 0x10, R71 ;  /* 0x00000010ff477819 */ /* 0x000fe20000011647 */
[----:B------:R-:W-:Y:S01]  /*2020*/  FADD.FTZ R199, R31, -UR5 ;  /* 0x800000051fc77e21 */ /* 0x000fe20008010000 */
[----:B------:R-:W-:Y:S01]  /*2030*/  FADD.FTZ R31, R43, -UR5 ;  /* 0x800000052b1f7e21 */ /* 0x000fe20008010000 */
[----:B------:R-:W-:-:S02]  /*2040*/  HADD2.F32 R8, -RZ, R128.H1_H1 ;  /* 0x30000080ff087230 */ /* 0x000fc40000004100 */
[----:B------:R-:W-:Y:S01]  /*2050*/  FADD.FTZ R22, R22, -UR5 ;  /* 0x8000000516167e21 */ /* 0x000fe20008010000 */
[----:B------:R-:W-:Y:S01]  /*2060*/  FMUL.FTZ R43, R21, UR18 ;  /* 0x00000012152b7c20 */ /* 0x000fe20008410000 */
[----:B------:R-:W-:Y:S01]  /*2070*/  FMUL.FTZ R144, R144, R70 ;  /* 0x0000004690907220 */ /* 0x000fe20000410000 */
[----:B------:R-:W-:Y:S01]  /*2080*/  FADD.FTZ R213, R213, R143 ;  /* 0x0000008fd5d57221 */ /* 0x000fe20000010000 */
[----:B------:R-:W-:Y:S01]  /*2090*/  FFMA.FTZ R214, R19, R143, R214 ;  /* 0x0000008f13d67223 */ /* 0x000fe200000100d6 */
[----:B------:R-:W-:Y:S02]  /*20a0*/  HADD2.F32 R151, -RZ, R127.H1_H1 ;  /* 0x3000007fff977230 */ /* 0x000fe40000004100 */
[----:B------:R-:W-:Y:S01]  /*20b0*/  FADD.FTZ R23, R23, -UR5 ;  /* 0x8000000517177e21 */ /* 0x000fe20008010000 */
[----:B------:R-:W-:Y:S02]  /*20c0*/  HADD2.F32 R71, -RZ, R71.H0_H0 ;  /* 0x20000047ff477230 */ /* 0x000fe40000004100 */
[----:B------:R-:W-:Y:S01]  /*20d0*/  FMUL.FTZ R20, R22, UR18 ;  /* 0x0000001216147c20 */ /* 0x000fe20008410000 */
[----:B------:R-:W-:Y:S01]  /*20e0*/  FMUL.FTZ R80, R8, R187 ;  /* 0x000000bb08507220 */ /* 0x000fe20000410000 */
[----:B------:R-:W-:Y:S01]  /*20f0*/  FADD.FTZ R213, R213, R144 ;  /* 0x00000090d5d57221 */ /* 0x000fe20000010000 */
[----:B------:R-:W-:Y:S01]  /*2100*/  FFMA.FTZ R214, R43, R144, R214 ;  /* 0x000000902bd67223 */ /* 0x000fe200000100d6 */
[----:B------:R-:W-:Y:S01]  /*2110*/  SHF.R.U64 R196, R66, 0x10, R67 ;  /* 0x0000001042c47819 */ /* 0x000fe20000001243 */
[----:B------:R-:W-:Y:S01]  /*2120*/  FADD.FTZ R197, R30, -UR5 ;  /* 0x800000051ec57e21 */ /* 0x000fe20008010000 */
[----:B------:R-:W-:Y:S01]  /*2130*/  FADD.FTZ R30, R42, -UR5 ;  /* 0x800000052a1e7e21 */ /* 0x000fe20008010000 */
[----:B------:R-:W-:-:S02]  /*2140*/  HADD2.F32 R186, -RZ, R212.H1_H1 ;  /* 0x300000d4ffba7230 */ /* 0x000fc40000004100 */
[----:B------:R-:W-:Y:S01]  /*2150*/  FADD.FTZ R24, R24, -UR5 ;  /* 0x8000000518187e21 */ /* 0x000fe20008010000 */
[----:B------:R-:W-:Y:S02]  /*2160*/  HADD2.F32 R155, -RZ, R127.H0_H0 ;  /* 0x2000007fff9b7230 */ /* 0x000fe40000004100 */
[----:B------:R-:W-:Y:S01]  /*2170*/  FMUL.FTZ R42, R23, UR18 ;  /* 0x00000012172a7c20 */ /* 0x000fe20008410000 */
[----:B------:R-:W-:Y:S01]  /*2180*/  FMUL.FTZ R151, R151, R71 ;  /* 0x0000004797977220 */ /* 0x000fe20000410000 */
[----:B------:R-:W-:Y:S01]  /*2190*/  FADD.FTZ R213, R213, R80 ;  /* 0x00000050d5d57221 */ /* 0x000fe20000010000 */
[----:B------:R-:W-:Y:S01]  /*21a0*/  FFMA.FTZ R214, R20, R80, R214 ;  /* 0x0000005014d67223 */ /* 0x000fe200000100d6 */
[----:B------:R-:W-:Y:S02]  /*21b0*/  HADD2.F32 R156, -RZ, R126.H0_H0 ;  /* 0x2000007eff9c7230 */ /* 0x000fe40000004100 */
[----:B------:R-:W-:Y:S01]  /*21c0*/  FADD.FTZ R25, R25, -UR5 ;  /* 0x8000000519197e21 */ /* 0x000fe20008010000 */
[----:B------:R-:W-:-:S02]  /*21d0*/  HADD2.F32 R196, -RZ, R196.H0_H0 ;  /* 0x200000c4ffc47230 */ /* 0x000fc40000004100 */
[----:B------:R-:W-:Y:S01]  /*21e0*/  FMUL.FTZ R21, R24, UR18 ;  /* 0x0000001218157c20 */ /* 0x000fe20008410000 */
[----:B------:R-:W-:Y:S01]  /*21f0*/  FMUL.FTZ R155, R155, R186 ;  /* 0x000000ba9b9b7220 */ /* 0x000fe20000410000 */
[----:B------:R-:W-:Y:S01]  /*2200*/  FADD.FTZ R213, R213, R151 ;  /* 0x00000097d5d57221 */ /* 0x000fe20000010000 */
[----:B------:R-:W-:Y:S01]  /*2210*/  FFMA.FTZ R214, R42, R151, R214 ;  /* 0x000000972ad67223 */ /* 0x000fe200000100d6 */
[----:B------:R-:W-:Y:S01]  /*2220*/  SHF.R.U32.HI R66, RZ, 0x10, R67 ;  /* 0x00000010ff427819 */ /* 0x000fe20000011643 */
[----:B------:R-:W-:Y:S01]  /*2230*/  FADD.FTZ R203, R33, -UR5 ;  /* 0x8000000521cb7e21 */ /* 0x000fe20008010000 */
[----:B------:R-:W-:Y:S01]  /*2240*/  FADD.FTZ R33, R41, -UR5 ;  /* 0x8000000529217e21 */ /* 0x000fe20008010000 */
[----:B------:R-:W-:Y:S02]  /*2250*/  HADD2.F32 R185, -RZ, R212.H0_H0 ;  /* 0x200000d4ffb97230 */ /* 0x000fe40000004100 */
[----:B------:R-:W-:Y:S01]  /*2260*/  FADD.FTZ R26, R26, -UR5 ;  /* 0x800000051a1a7e21 */ /* 0x000fe20008010000 */
[----:B------:R-:W-:-:S02]  /*2270*/  HADD2.F32 R7, -RZ, R126.H1_H1 ;  /* 0x3000007eff077230 */ /* 0x000fc40000004100 */
[----:B------:R-:W-:Y:S01]  /*2280*/  FMUL.FTZ R41, R25, UR18 ;  /* 0x0000001219297c20 */ /* 0x000fe20008410000 */
[----:B------:R-:W-:Y:S01]  /*2290*/  FMUL.FTZ R156, R156, R196 ;  /* 0x000000c49c9c7220 */ /* 0x000fe20000410000 */
[----:B------:R-:W-:Y:S01]  /*22a0*/  FADD.FTZ R213, R213, R155 ;  /* 0x0000009bd5d57221 */ /* 0x000fe20000010000 */
[----:B------:R-:W-:Y:S01]  /*22b0*/  FFMA.FTZ R214, R21, R155, R214 ;  /* 0x0000009b15d67223 */ /* 0x000fe200000100d6 */
[----:B------:R-:W-:Y:S01]  /*22c0*/  FMUL.FTZ R24, R197, UR18 ;  /* 0x00000012c5187c20 */ /* 0x000fe20008410000 */
        /* <DEDUP_REMOVED lines=16> */
[----:B------:R-:W-:Y:S01]  /*23d0*/  SHF.R.U32.HI R68, RZ, 0x10, R69 ;  /* 0x00000010ff447819 */ /* 0x000fe20000011645 */
[----:B------:R-:W-:Y:S02]  /*23e0*/  HADD2.F32 R5, -RZ, R124.H0_H0 ;  /* 0x2000007cff057230 */ /* 0x000fe40000004100 */
[----:B------:R-:W-:Y:S01]  /*23f0*/  FMUL.FTZ R23, R28, UR18 ;  /* 0x000000121c177c20 */ /* 0x000fe20008410000 */
[----:B------:R-:W-:-:S02]  /*2400*/  HADD2.F32 R198, -RZ, R198.H0_H0 ;  /* 0x200000c6ffc67230 */ /* 0x000fc40000004100 */
[----:B------:R-:W-:Y:S01]  /*2410*/  FMUL.FTZ R67, R67, R184 ;  /* 0x000000b843437220 */ /* 0x000fe20000410000 */
[----:B------:R-:W-:Y:S01]  /*2420*/  FADD.FTZ R213, R213, R66 ;  /* 0x00000042d5d57221 */ /* 0x000fe20000010000 */
[----:B------:R-:W-:Y:S01]  /*2430*/  FFMA.FTZ R214, R40, R66, R214 ;  /* 0x0000004228d67223 */ /* 0x000fe200000100d6 */
[----:B------:R-:W-:Y:S01]  /*2440*/  FADD.FTZ R207, R38, -UR5 ;  /* 0x8000000526cf7e21 */ /* 0x000fe20008010000 */
[----:B------:R-:W-:Y:S01]  /*2450*/  FADD.FTZ R201, R32, -UR5 ;  /* 0x8000000520c97e21 */ /* 0x000fe20008010000 */
[----:B------:R-:W-:Y:S01]  /*2460*/  FMUL.FTZ R38, R199, UR18 ;  /* 0x00000012c7267c20 */ /* 0x000fe20008410000 */
[----:B------:R-:W-:Y:S02]  /*2470*/  HADD2.F32 R183, -RZ, R211.H0_H0 ;  /* 0x200000d3ffb77230 */ /* 0x000fe40000004100 */
[----:B------:R-:W-:Y:S01]  /*2480*/  FADD.FTZ R213, R213, R67 ;  /* 0x00000043d5d57221 */ /* 0x000fe20000010000 */
[----:B------:R-:W-:Y:S02]  /*2490*/  HADD2.F32 R32, -RZ, R124.H1_H1 ;  /* 0x3000007cff207230 */ /* 0x000fe40000004100 */
[----:B------:R-:W-:Y:S01]  /*24a0*/  FFMA.FTZ R214, R23, R67, R214 ;  /* 0x0000004317d67223 */ /* 0x000fe200000100d6 */
[----:B------:R-:W-:-:S02]  /*24b0*/  HADD2.F32 R199, -RZ, R68.H0_H0 ;  /* 0x20000044ffc77230 */ /* 0x000fc40000004100 */
[----:B------:R-:W-:Y:S01]  /*24c0*/  FMUL.FTZ R68, R5, R198 ;  /* 0x000000c605447220 */ /* 0x000fe20000410000 */
[--C-:B------:R-:W-:Y:S02]  /*24d0*/  HADD2.F32 R165, -RZ, R123.reuse.H1_H1 ;  /* 0x3000007bffa57230 */ /* 0x100fe40000004100 */
[----:B------:R-:W-:Y:S01]  /*24e0*/  FMUL.FTZ R32, R32, R183 ;  /* 0x000000b720207220 */ /* 0x000fe20000410000 */
[----:B------:R-:W-:Y:S01]  /*24f0*/  SHF.R.U64 R200, R72, 0x10, R73 ;  /* 0x0000001048c87819 */ /* 0x000fe20000001249 */
[----:B------:R-:W-:Y:S01]  /*2500*/  FADD.FTZ R213, R213, R68 ;  /* 0x00000044d5d57221 */ /* 0x000fe20000010000 */
[----:B------:R-:W-:Y:S01]  /*2510*/  FFMA.FTZ R214, R39, R68, R214 ;  /* 0x0000004427d67223 */ /* 0x000fe200000100d6 */
[----:B------:R-:W-:Y:S02]  /*2520*/  HADD2.F32 R189, -RZ, R210.H1_H1 ;  /* 0x300000d2ffbd7230 */ /* 0x000fe40000004100 */
[----:B------:R-:W-:Y:S01]  /*2530*/  FMUL.FTZ R165, R165, R199 ;  /* 0x000000c7a5a57220 */ /* 0x000fe20000410000 */
[----:B------:R-:W-:-:S02]  /*2540*/  HADD2.F32 R166, -RZ, R123.H0_H0 ;  /* 0x2000007bffa67230 */ /* 0x000fc40000004100 */
[----:B------:R-:W-:Y:S01]  /*2550*/  FADD.FTZ R213, R213, R32 ;  /* 0x00000020d5d57221 */ /* 0x000fe20000010000 */
[----:B------:R-:W-:Y:S01]  /*2560*/  FFMA.FTZ R214, R24, R32, R214 ;  /* 0x0000002018d67223 */ /* 0x000fe200000100d6 */
[----:B------:R-:W-:Y:S01]  /*2570*/  SHF.R.U32.HI R72, RZ, 0x10, R73 ;  /* 0x00000010ff487819 */ /* 0x000fe20000011649 */
[----:B------:R-:W-:Y:S02]  /*2580*/  HADD2.F32 R73, -RZ, R122.H0_H0 ;  /* 0x2000007aff497230 */ /* 0x000fe40000004100 */
[----:B------:R-:W-:Y:S01]  /*2590*/  FMUL.FTZ R25, R201, UR18 ;  /* 0x00000012c9197c20 */ /* 0x000fe20008410000 */
[----:B------:R-:W-:Y:S02]  /*25a0*/  HADD2.F32 R200, -RZ, R200.H0_H0 ;  /* 0x200000c8ffc87230 */ /* 0x000fe40000004100 */
[----:B------:R-:W-:Y:S01]  /*25b0*/  FMUL.FTZ R166, R166, R189 ;  /* 0x000000bda6a67220 */ /* 0x000fe20000410000 */
[----:B------:R-:W-:Y:S01]  /*25c0*/  FADD.FTZ R213, R213, R165 ;  /* 0x000000a5d5d57221 */ /* 0x000fe20000010000 */
[----:B------:R-:W-:Y:S01]  /*25d0*/  FFMA.FTZ R214, R38, R165, R214 ;  /* 0x000000a526d67223 */ /* 0x000fe200000100d6 */
[----:B------:R-:W-:Y:S01]  /*25e0*/  FADD.FTZ R206, R37, -UR5 ;  /* 0x8000000525ce7e21 */ /* 0x000fe20008010000 */
[----:B------:R-:W-:-:S02]  /*25f0*/  HADD2.F32 R191, -RZ, R210.H0_H0 ;  /* 0x200000d2ffbf7230 */ /* 0x000fc40000004100 */
[----:B------:R-:W-:Y:S01]  /*2600*/  FMUL.FTZ R37, R203, UR18 ;  /* 0x00000012cb257c20 */ /* 0x000fe20008410000 */
[----:B------:R-:W-:Y:S02]  /*2610*/  HADD2.F32 R69, -RZ, R122.H1_H1 ;  /* 0x3000007aff457230 */ /* 0x000fe40000004100 */
[----:B------:R-:W-:Y:S01]  /*2620*/  FMUL.FTZ R73, R73, R200 ;  /* 0x000000c849497220 */ /* 0x000fe20000410000 */
[----:B------:R-:W-:Y:S01]  /*2630*/  FADD.FTZ R213, R213, R166 ;  /* 0x000000a6d5d57221 */ /* 0x000fe20000010000 */
[----:B------:R-:W-:Y:S01]  /*2640*/  FFMA.FTZ R214, R25, R166, R214 ;  /* 0x000000a619d67223 */ /* 0x000fe200000100d6 */
[----:B------:R-:W-:Y:S01]  /*2650*/  SHF.R.U64 R202, R74, 0x10, R75 ;  /* 0x000000104aca7819 */ /* 0x000fe2000000124b */
[----:B------:R-:W-:Y:S02]  /*2660*/  HADD2.F32 R74, -RZ, R121.H1_H1 ;  /* 0x30000079ff4a7230 */ /* 0x000fe40000004100 */
[----:B------:R-:W-:Y:S01]  /*2670*/  FADD.FTZ R35, R35, -UR5 ;  /* 0x8000000523237e21 */ /* 0x000fe20008010000 */
[----:B------:R-:W-:-:S02]  /*2680*/  HADD2.F32 R201, -RZ, R72.H0_H0 ;  /* 0x20000048ffc97230 */ /* 0x000fc40000004100 */
[----:B------:R-:W-:Y:S01]  /*2690*/  FMUL.FTZ R26, R204, UR18 ;  /* 0x00000012cc1a7c20 */ /* 0x000fe20008410000 */
[----:B------:R-:W-:Y:S01]  /*26a0*/  FMUL.FTZ R69, R69, R191 ;  /* 0x000000bf45457220 */ /* 0x000fe20000410000 */
[----:B------:R-:W-:Y:S01]  /*26b0*/  FADD.FTZ R213, R213, R73 ;  /* 0x00000049d5d57221 */ /* 0x000fe20000010000 */
[----:B------:R-:W-:Y:S01]  /*26c0*/  FFMA.FTZ R214, R37, R73, R214 ;  /* 0x0000004925d67223 */ /* 0x000fe200000100d6 */
[----:B------:R-:W-:Y:S01]  /*26d0*/  FADD.FTZ R205, R36, -UR5 ;  /* 0x8000000524cd7e21 */ /* 0x000fe20008010000 */
[----:B------:R-:W-:Y:S02]  /*26e0*/  HADD2.F32 R4, -RZ, R121.H0_H0 ;  /* 0x20000079ff047230 */ /* 0x000fe40000004100 */
[----:B------:R-:W-:Y:S01]  /*26f0*/  FMUL.FTZ R36, R35, UR18 ;  /* 0x0000001223247c20 */ /* 0x000fe20008410000 */
[----:B------:R-:W-:Y:S01]  /*2700*/  FMUL.FTZ R74, R74, R201 ;  /* 0x000000c94a4a7220 */ /* 0x000fe20000410000 */
[----:B------:R-:W-:Y:S01]  /*2710*/  FADD.FTZ R213, R213, R69 ;  /* 0x00000045d5d57221 */ /* 0x000fe20000010000 */
[----:B------:R-:W-:Y:S01]  /*2720*/  FFMA.FTZ R214, R26, R69, R214 ;  /* 0x000000451ad67223 */ /* 0x000fe200000100d6 */
[----:B------:R-:W-:-:S02]  /*2730*/  HADD2.F32 R167, -RZ, R120.H0_H0 ;  /* 0x20000078ffa77230 */ /* 0x000fc40000004100 */
[----:B------:R-:W-:Y:S01]  /*2740*/  FMUL.FTZ R27, R205, UR18 ;  /* 0x00000012cd1b7c20 */ /* 0x000fe20008410000 */
[----:B------:R-:W-:Y:S02]  /*2750*/  HADD2.F32 R202, -RZ, R202.H0_H0 ;  /* 0x200000caffca7230 */ /* 0x000fe40000004100 */
[----:B------:R-:W-:Y:S01]  /*2760*/  FMUL.FTZ R72, R4, R190 ;  /* 0x000000be04487220 */ /* 0x000fe20000410000 */
[----:B------:R-:W-:Y:S01]  /*2770*/  FADD.FTZ R213, R213, R74 ;  /* 0x0000004ad5d57221 */ /* 0x000fe20000010000 */
[----:B------:R-:W-:Y:S01]  /*2780*/  FFMA.FTZ R214, R36, R74, R214 ;  /* 0x0000004a24d67223 */ /* 0x000fe200000100d6 */
[----:B------:R-:W-:Y:S01]  /*2790*/  SHF.R.U32.HI R75, RZ, 0x10, R75 ;  /* 0x00000010ff4b7819 */ /* 0x000fe2000001164b */
[----:B------:R-:W-:Y:S02]  /*27a0*/  HADD2.F32 R176, -RZ, R120.H1_H1 ;  /* 0x30000078ffb07230 */ /* 0x000fe40000004100 */
[----:B------:R-:W-:Y:S01]  /*27b0*/  FMUL.FTZ R35, R206, UR18 ;  /* 0x00000012ce237c20 */ /* 0x000fe20008410000 */
[----:B------:R-:W-:Y:S01]  /*27c0*/  FMUL.FTZ R167, R167, R202 ;  /* 0x000000caa7a77220 */ /* 0x000fe20000410000 */
[----:B------:R-:W-:Y:S01]  /*27d0*/  FADD.FTZ R213, R213, R72 ;  /* 0x00000048d5d57221 */ /* 0x000fe20000010000 */
[----:B------:R-:W-:Y:S01]  /*27e0*/  FFMA.FTZ R214, R27, R72, R214 ;  /* 0x000000481bd67223 */ /* 0x000fe200000100d6 */
[----:B------:R-:W-:-:S02]  /*27f0*/  HADD2.F32 R180, -RZ, R119.H1_H1 ;  /* 0x30000077ffb47230 */ /* 0x000fc40000004100 */
[----:B------:R-:W-:Y:S01]  /*2800*/  FMUL.FTZ R28, R207, UR18 ;  /* 0x00000012cf1c7c20 */ /* 0x000fe20008410000 */
[----:B------:R-:W-:Y:S02]  /*2810*/  HADD2.F32 R75, -RZ, R75.H0_H0 ;  /* 0x2000004bff4b7230 */ /* 0x000fe40000004100 */
[----:B------:R-:W-:Y:S01]  /*2820*/  FMUL.FTZ R176, R176, R192 ;  /* 0x000000c0b0b07220 */ /* 0x000fe20000410000 */
[----:B------:R-:W-:Y:S01]  /*2830*/  FADD.FTZ R213, R213, R167 ;  /* 0x000000a7d5d57221 */ /* 0x000fe20000010000 */
[----:B------:R-:W-:Y:S01]  /*2840*/  FFMA.FTZ R214, R35, R167, R214 ;  /* 0x000000a723d67223 */ /* 0x000fe200000100d6 */
[----:B------:R-:W-:Y:S01]  /*2850*/  SHF.R.U64 R76, R76, 0x10, R77 ;  /* 0x000000104c4c7819 */ /* 0x000fe2000000124d */
        /* <DEDUP_REMOVED lines=23> */
[----:B------:R-:W-:Y:S01]  /*29d0*/  FMUL.FTZ R31, R31, UR18 ;  /* 0x000000121f1f7c20 */ /* 0x000fe20008410000 */
        /* <DEDUP_REMOVED lines=46> */
.L_x_646:
[----:B------:R-:W-:Y:S01]  /*2cc0*/  HADD2.F32 R193, -RZ, R58.H0_H0 ;  /* 0x2000003affc17230 */ /* 0x000fe20000004100 */
[----:B------:R-:W-:Y:S01]  /*2cd0*/  SHF.R.U64 R154, R82, 0x10, R83 ;  /* 0x00000010529a7819 */ /* 0x000fe20000001253 */
[----:B------:R-:W-:Y:S01]  /*2ce0*/  HADD2.F32 R150, -RZ, R238.H1_H1 ;  /* 0x300000eeff967230 */ /* 0x000fe20000004100 */
[----:B------:R-:W-:Y:S01]  /*2cf0*/  SHF.R.U64 R82, R80, 0x10, R81 ;  /* 0x0000001050527819 */ /* 0x000fe20000001251 */
[----:B------:R-:W-:Y:S02]  /*2d00*/  HADD2.F32 R149, -RZ, R135.H0_H0 ;  /* 0x20000087ff957230 */ /* 0x000fe40000004100 */
[----:B------:R-:W-:Y:S01]  /*2d10*/  FADD.FTZ R193, -R193, R12 ;  /* 0x0000000cc1c17221 */ /* 0x000fe20000010100 */
[----:B------:R-:W-:Y:S01]  /*2d20*/  HADD2.F32 R191, -RZ, R54.H0_H0 ;  /* 0x20000036ffbf7230 */ /* 0x000fe20000004100 */
[----:B------:R-:W1:Y:S01]  /*2d30*/  MUFU.RCP R177, R150 ;  /* 0x0000009600b17308 */ /* 0x000e620000001000 */
[----:B------:R-:W-:Y:S01]  /*2d40*/  HADD2.F32 R187, -RZ, R52.H0_H0 ;  /* 0x20000034ffbb7230 */ /* 0x000fe20000004100 */
[----:B------:R-:W-:Y:S01]  /*2d50*/  SHF.R.U32.HI R153, RZ, 0x10, R83 ;  /* 0x00000010ff997819 */ /* 0x000fe20000011653 */
[----:B------:R-:W-:-:S02]  /*2d60*/  HADD2.F32 R12, -RZ, R55.H0_H0 ;  /* 0x20000037ff0c7230 */ /* 0x000fc40000004100 */
[----:B------:R-:W-:Y:S01]  /*2d70*/  FADD.FTZ R191, -R191, R20 ;  /* 0x00000014bfbf7221 */ /* 0x000fe20000010100 */
[----:B------:R-:W-:Y:S02]  /*2d80*/  HADD2.F32 R145, -RZ, R133.H0_H0 ;  /* 0x20000085ff917230 */ /* 0x000fe40000004100 */
[----:B------:R-:W-:Y:S01]  /*2d90*/  FADD.FTZ R187, -R187, R24 ;  /* 0x00000018bbbb7221 */ /* 0x000fe20000010100 */
[----:B------:R-:W-:Y:S01]  /*2da0*/  HADD2.F32 R185, -RZ, R50.H0_H0 ;  /* 0x20000032ffb97230 */ /* 0x000fe20000004100 */
[----:B------:R-:W2:Y:S01]  /*2db0*/  MUFU.RCP R176, R149 ;  /* 0x0000009500b07308 */ /* 0x000ea20000001000 */
[----:B------:R-:W-:Y:S02]  /*2dc0*/  HADD2.F32 R137, -RZ, R132.H1_H1 ;  /* 0x30000084ff897230 */ /* 0x000fe40000004100 */
[----:B------:R-:W-:Y:S01]  /*2dd0*/  FADD.FTZ R20, -R12, R22 ;  /* 0x000000160c147221 */ /* 0x000fe20000010100 */
[----:B------:R-:W-:Y:S02]  /*2de0*/  HADD2.F32 R186, -RZ, R59.H0_H0 ;  /* 0x2000003bffba7230 */ /* 0x000fe40000004100 */
[----:B------:R-:W-:Y:S01]  /*2df0*/  FADD.FTZ R185, -R185, R28 ;  /* 0x0000001cb9b97221 */ /* 0x000fe20000010100 */
[----:B------:R-:W-:Y:S01]  /*2e00*/  HADD2.F32 R189, -RZ, R56.H0_H0 ;  /* 0x20000038ffbd7230 */ /* 0x000fe20000004100 */
[----:B------:R-:W-:Y:S01]  /*2e10*/  SHF.R.U32.HI R83, RZ, 0x10, R81 ;  /* 0x00000010ff537819 */ /* 0x000fe20000011651 */
[----:B------:R-:W-:Y:S01]  /*2e20*/  HADD2.F32 R24, -RZ, R51.H0_H0 ;  /* 0x20000033ff187230 */ /* 0x000fe20000004100 */
[----:B------:R-:W3:Y:S01]  /*2e30*/  MUFU.RCP R174, R145 ;  /* 0x0000009100ae7308 */ /* 0x000ee20000001000 */
[----:B------:R-:W-:-:S02]  /*2e40*/  HADD2.F32 R12, -RZ, R44.H0_H0 ;  /* 0x2000002cff0c7230 */ /* 0x000fc40000004100 */
[----:B------:R-:W-:Y:S01]  /*2e50*/  FADD.FTZ R186, -R186, R14 ;  /* 0x0000000ebaba7221 */ /* 0x000fe20000010100 */
[----:B------:R-:W-:Y:S01]  /*2e60*/  HADD2.F32 R28, -RZ, R46.H0_H0 ;  /* 0x2000002eff1c7230 */ /* 0x000fe20000004100 */
[----:B------:R-:W-:Y:S01]  /*2e70*/  SHF.R.U32.HI R14, RZ, 0x10, R63 ;  /* 0x00000010ff0e7819 */ /* 0x000fe2000001163f */
[----:B------:R-:W-:Y:S02]  /*2e80*/  HADD2.F32 R183, -RZ, R63.H0_H0 ;  /* 0x2000003fffb77230 */ /* 0x000fe40000004100 */
[----:B------:R-:W-:Y:S01]  /*2e90*/  FADD.FTZ R189, -R189, R16 ;  /* 0x00000010bdbd7221 */ /* 0x000fe20000010100 */
[----:B------:R-:W-:Y:S01]  /*2ea0*/  FADD.FTZ R24, -R24, R30 ;  /* 0x0000001e18187221 */ /* 0x000fe20000010100 */
[----:B------:R-:W4:Y:S01]  /*2eb0*/  MUFU.RCP R173, R137 ;  /* 0x0000008900ad7308 */ /* 0x000f220000001000 */
[----:B------:R-:W-:Y:S02]  /*2ec0*/  HADD2.F32 R139, -RZ, R131.H0_H0 ;  /* 0x20000083ff8b7230 */ /* 0x000fe40000004100 */
[----:B------:R-:W-:Y:S01]  /*2ed0*/  FADD.FTZ R40, -R12, R40 ;  /* 0x000000280c287221 */ /* 0x000fe20000010100 */
[----:B------:R-:W-:Y:S01]  /*2ee0*/  HADD2.F32 R184, -RZ, R60.H0_H0 ;  /* 0x2000003cffb87230 */ /* 0x000fe20000004100 */
[----:B------:R-:W-:Y:S01]  /*2ef0*/  SHF.R.U64 R16, R60, 0x10, R61 ;  /* 0x000000103c107819 */ /* 0x000fe2000000123d */
[----:B------:R-:W-:Y:S01]  /*2f00*/  HADD2.F32 R190, -RZ, R57.H0_H0 ;  /* 0x20000039ffbe7230 */ /* 0x000fe20000004100 */
[----:B------:R-:W-:Y:S01]  /*2f10*/  SHF.R.U64 R12, R62, 0x10, R63 ;  /* 0x000000103e0c7819 */ /* 0x000fe2000000123f */
[----:B------:R-:W-:-:S02]  /*2f20*/  HADD2.F32 R30, -RZ, R45.H0_H0 ;  /* 0x2000002dff1e7230 */ /* 0x000fc40000004100 */
[----:B------:R-:W-:Y:S01]  /*2f30*/  FADD.FTZ R28, -R28, R36 ;  /* 0x000000241c1c7221 */ /* 0x000fe20000010100 */
[----:B------:R-:W-:Y:S02]  /*2f40*/  HADD2.F32 R141, -RZ, R130.H1_H1 ;  /* 0x30000082ff8d7230 */ /* 0x000fe40000004100 */
[----:B------:R-:W-:Y:S01]  /*2f50*/  FADD.FTZ R183, -R183, R6 ;  /* 0x00000006b7b77221 */ /* 0x000fe20000010100 */
[----:B------:R-:W-:Y:S01]  /*2f60*/  HADD2.F32 R14, -RZ, R14.H0_H0 ;  /* 0x2000000eff0e7230 */ /* 0x000fe20000004100 */
[----:B------:R-:W-:Y:S01]  /*2f70*/  SHF.R.U64 R36, R58, 0x10, R59 ;  /* 0x000000103a247819 */ /* 0x000fe2000000123b */
[----:B------:R-:W5:Y:S01]  /*2f80*/  MUFU.RCP R167, R139 ;  /* 0x0000008b00a77308 */ /* 0x000f620000001000 */
[----:B------:R-:W-:Y:S02]  /*2f90*/  HADD2.F32 R143, -RZ, R129.H0_H0 ;  /* 0x20000081ff8f7230 */ /* 0x000fe40000004100 */
[----:B------:R-:W-:Y:S01]  /*2fa0*/  FADD.FTZ R184, -R184, R8 ;  /* 0x00000008b8b87221 */ /* 0x000fe20000010100 */
[----:B------:R-:W-:Y:S01]  /*2fb0*/  FADD.FTZ R190, -R190, R18 ;  /* 0x00000012bebe7221 */ /* 0x000fe20000010100 */
[----:B------:R-:W-:Y:S01]  /*2fc0*/  FADD.FTZ R30, -R30, R42 ;  /* 0x0000002a1e1e7221 */ /* 0x000fe20000010100 */
[----:B------:R-:W-:Y:S01]  /*2fd0*/  HADD2.F32 R16, -RZ, R16.H0_H0 ;  /* 0x20000010ff107230 */ /* 0x000fe20000004100 */
[----:B------:R-:W-:Y:S01]  /*2fe0*/  SHF.R.U32.HI R18, RZ, 0x10, R61 ;  /* 0x00000010ff127819 */ /* 0x000fe2000001163d */
[----:B------:R-:W-:Y:S01]  /*2ff0*/  HADD2.F32 R42, -RZ, R12.H0_H0 ;  /* 0x2000000cff2a7230 */ /* 0x000fe20000004100 */
[----:B------:R-:W0:Y:S01]  /*3000*/  MUFU.RCP R164, R141 ;  /* 0x0000008d00a47308 */ /* 0x000e220000001000 */
[----:B-1----:R-:W-:Y:S01]  /*3010*/  FMUL.FTZ R12, R183, R177 ;  /* 0x000000b1b70c7220 */ /* 0x002fe20000410000 */
[----:B------:R-:W-:Y:S01]  /*3020*/  FADD.FTZ R183, -R14, R7 ;  /* 0x000000070eb77221 */ /* 0x000fe20000010100 */
[----:B------:R-:W-:-:S02]  /*3030*/  HADD2.F32 R36, -RZ, R36.H0_H0 ;  /* 0x20000024ff247230 */ /* 0x000fc40000004100 */
[----:B--2---:R-:W-:Y:S01]  /*3040*/  FMUL.FTZ R14, R184, R176 ;  /* 0x000000b0b80e7220 */ /* 0x004fe20000410000 */
[----:B------:R-:W-:Y:S02]  /*3050*/  HADD2.F32 R152, -RZ, R238.H0_H0 ;  /* 0x200000eeff987230 */ /* 0x000fe40000004100 */
[----:B------:R-:W-:Y:S01]  /*3060*/  FADD.FTZ R184, -R16, R9 ;  /* 0x0000000910b87221 */ /* 0x000fe20000010100 */
[----:B------:R-:W-:Y:S01]  /*3070*/  SHF.R.U32.HI R176, RZ, 0x10, R59 ;  /* 0x00000010ffb07819 */ /* 0x000fe2000001163b */
[----:B------:R-:W1:Y:S01]  /*3080*/  MUFU.RCP R163, R143 ;  /* 0x0000008f00a37308 */ /* 0x000e620000001000 */
[----:B------:R-:W-:Y:S02]  /*3090*/  HADD2.F32 R9, -RZ, R18.H0_H0 ;  /* 0x20000012ff097230 */ /* 0x000fe40000004100 */
[----:B---3--:R-:W-:Y:S01]  /*30a0*/  FMUL.FTZ R18, R193, R174 ;  /* 0x000000aec1127220 */ /* 0x008fe20000410000 */
[----:B------:R-:W-:Y:S01]  /*30b0*/  FADD.FTZ R174, -R36, R13 ;  /* 0x0000000d24ae7221 */ /* 0x000fe20000010100 */
[----:B------:R-:W-:Y:S01]  /*30c0*/  SHF.R.U64 R177, R56, 0x10, R57 ;  /* 0x0000001038b17819 */ /* 0x000fe20000001239 */
[----:B------:R-:W-:-:S02]  /*30d0*/  HADD2.F32 R80, -RZ, R128.H1_H1 ;  /* 0x30000080ff507230 */ /* 0x000fc40000004100 */
[----:B----4-:R-:W-:Y:S01]  /*30e0*/  FMUL.FTZ R13, R186, R173 ;  /* 0x000000adba0d7220 */ /* 0x010fe20000410000 */
[----:B------:R-:W-:Y:S01]  /*30f0*/  HADD2.F32 R176, -RZ, R176.H0_H0 ;  /* 0x200000b0ffb07230 */ /* 0x000fe20000004100 */
[----:B------:R-:W2:Y:S01]  /*3100*/  MUFU.RCP R0, R152 ;  /* 0x0000009800007308 */ /* 0x000ea20000001000 */
[----:B------:R-:W-:Y:S01]  /*3110*/  SHF.R.U32.HI R173, RZ, 0x10, R57 ;  /* 0x00000010ffad7819 */ /* 0x000fe20000011639 */
[----:B------:R-:W-:Y:S01]  /*3120*/  HADD2.F32 R155, -RZ, R127.H0_H0 ;  /* 0x2000007fff9b7230 */ /* 0x000fe20000004100 */
[----:B------:R-:W-:Y:S01]  /*3130*/  SHF.R.U32.HI R193, RZ, 0x10, R53 ;  /* 0x00000010ffc17819 */ /* 0x000fe20000011635 */
[----:B------:R-:W-:Y:S02]  /*3140*/  HADD2.F32 R177, -RZ, R177.H0_H0 ;  /* 0x200000b1ffb17230 */ /* 0x000fe40000004100 */
[----:B------:R-:W-:Y:S01]  /*3150*/  FADD.FTZ R186, -R176, R15 ;  /* 0x0000000fb0ba7221 */ /* 0x000fe20000010100 */
[----:B------:R-:W-:Y:S01]  /*3160*/  HADD2.F32 R147, -RZ, R134.H1_H1 ;  /* 0x30000086ff937230 */ /* 0x000fe20000004100 */
[----:B------:R-:W-:Y:S01]  /*3170*/  SHF.R.U64 R176, R54, 0x10, R55 ;  /* 0x0000001036b07819 */ /* 0x000fe20000001237 */
[----:B------:R-:W3:Y:S01]  /*3180*/  MUFU.RCP R172, R80 ;  /* 0x0000005000ac7308 */ /* 0x000ee20000001000 */
[----:B------:R-:W-:-:S02]  /*3190*/  HADD2.F32 R173, -RZ, R173.H0_H0 ;  /* 0x200000adffad7230 */ /* 0x000fc40000004100 */
[----:B-----5:R-:W-:Y:S01]  /*31a0*/  FMUL.FTZ R15, R189, R167 ;  /* 0x000000a7bd0f7220 */ /* 0x020fe20000410000 */
[----:B------:R-:W-:Y:S02]  /*31b0*/  HADD2.F32 R192, -RZ, R62.H0_H0 ;  /* 0x2000003effc07230 */ /* 0x000fe40000004100 */
[----:B------:R-:W-:Y:S01]  /*31c0*/  FADD.FTZ R189, -R177, R17 ;  /* 0x00000011b1bd7221 */ /* 0x000fe20000010100 */
[----:B0-----:R-:W-:Y:S01]  /*31d0*/  FMUL.FTZ R17, R190, R164 ;  /* 0x000000a4be117220 */ /* 0x001fe20000410000 */
[----:B------:R-:W-:Y:S01]  /*31e0*/  FADD.FTZ R190, -R173, R19 ;  /* 0x00000013adbe7221 */ /* 0x000fe20000010100 */
[----:B------:R-:W-:Y:S01]  /*31f0*/  HADD2.F32 R8, -RZ, R125.H0_H0 ;  /* 0x2000007dff087230 */ /* 0x000fe20000004100 */
[----:B------:R-:W0:Y:S01]  /*3200*/  MUFU.RCP R178, R155 ;  /* 0x0000009b00b27308 */ /* 0x000e220000001000 */
[----:B------:R-:W-:Y:S01]  /*3210*/  FADD.FTZ R192, -R192, R4 ;  /* 0x00000004c0c07221 */ /* 0x000fe20000010100 */
[----:B------:R-:W-:Y:S02]  /*3220*/  HADD2.F32 R176, -RZ, R176.H0_H0 ;  /* 0x200000b0ffb07230 */ /* 0x000fe40000004100 */
[----:B-1----:R-:W-:Y:S01]  /*3230*/  FMUL.FTZ R19, R191, R163 ;  /* 0x000000a3bf137220 */ /* 0x002fe20000410000 */
[----:B------:R-:W-:Y:S01]  /*3240*/  HADD2.F32 R4, -RZ, R126.H1_H1 ;  /* 0x3000007eff047230 */ /* 0x000fe20000004100 */
[----:B------:R-:W-:Y:S01]  /*3250*/  SHF.R.U32.HI R163, RZ, 0x10, R55 ;  /* 0x00000010ffa37819 */ /* 0x000fe20000011637 */
[----:B------:R-:W-:Y:S01]  /*3260*/  HADD2.F32 R182, -RZ, R48.H0_H0 ;  /* 0x20000030ffb67230 */ /* 0x000fe20000004100 */
[----:B------:R-:W-:Y:S01]  /*3270*/  SHF.R.U64 R164, R52, 0x10, R53 ;  /* 0x0000001034a47819 */ /* 0x000fe20000001235 */
[----:B------:R-:W1:Y:S01]  /*3280*/  MUFU.RCP R175, R147 ;  /* 0x0000009300af7308 */ /* 0x000e620000001000 */
[----:B------:R-:W-:-:S02]  /*3290*/  HADD2.F32 R166, -RZ, R123.H0_H0 ;  /* 0x2000007bffa67230 */ /* 0x000fc40000004100 */
[----:B------:R-:W-:Y:S01]  /*32a0*/  FADD.FTZ R191, -R176, R21 ;  /* 0x00000015b0bf7221 */ /* 0x000fe20000010100 */
[----:B------:R-:W-:Y:S02]  /*32b0*/  HADD2.F32 R194, -RZ, R61.H0_H0 ;  /* 0x2000003dffc27230 */ /* 0x000fe40000004100 */
[----:B--2---:R-:W-:Y:S01]  /*32c0*/  FMUL.FTZ R0, R192, R0 ;  /* 0x00000000c0007220 */ /* 0x004fe20000410000 */
[----:B------:R-:W-:Y:S02]  /*32d0*/  HADD2.F32 R21, -RZ, R163.H0_H0 ;  /* 0x200000a3ff157230 */ /* 0x000fe40000004100 */
[----:B------:R-:W-:Y:S01]  /*32e0*/  FADD.FTZ R182, -R182, R32 ;  /* 0x00000020b6b67221 */ /* 0x000fe20000010100 */
[----:B------:R-:W-:Y:S01]  /*32f0*/  HADD2.F32 R32, -RZ, R124.H1_H1 ;  /* 0x3000007cff207230 */ /* 0x000fe20000004100 */
[----:B------:R-:W2:Y:S01]  /*3300*/  MUFU.RCP R180, R8 ;  /* 0x0000000800b47308 */ /* 0x000ea20000001000 */
[----:B------:R-:W-:Y:S02]  /*3310*/  HADD2.F32 R164, -RZ, R164.H0_H0 ;  /* 0x200000a4ffa47230 */ /* 0x000fe40000004100 */
[----:B---3--:R-:W-:Y:S01]  /*3320*/  FMUL.FTZ R20, R20, R172 ;  /* 0x000000ac14147220 */ /* 0x008fe20000410000 */
[----:B------:R-:W-:Y:S01]  /*3330*/  FADD.FTZ R194, -R194, R10 ;  /* 0x0000000ac2c27221 */ /* 0x000fe20000010100 */
[----:B------:R-:W-:Y:S01]  /*3340*/  FADD.FTZ R172, -R21, R23 ;  /* 0x0000001715ac7221 */ /* 0x000fe20000010100 */
[----:B0-----:R-:W-:Y:S01]  /*3350*/  FMUL.FTZ R21, R187, R178 ;  /* 0x000000b2bb157220 */ /* 0x001fe20000410000 */
[----:B------:R-:W-:-:S02]  /*3360*/  HADD2.F32 R193, -RZ, R193.H0_H0 ;  /* 0x200000c1ffc17230 */ /* 0x000fc40000004100 */
[----:B------:R-:W-:Y:S01]  /*3370*/  FADD.FTZ R187, -R164, R25 ;  /* 0x00000019a4bb7221 */ /* 0x000fe20000010100 */
[----:B------:R-:W0:Y:S01]  /*3380*/  MUFU.RCP R179, R4 ;  /* 0x0000000400b37308 */ /* 0x000e220000001000 */
[--C-:B------:R-:W-:Y:S01]  /*3390*/  SHF.R.U64 R23, R50, 0x10, R51.reuse ;  /* 0x0000001032177819 */ /* 0x100fe20000001233 */
[----:B------:R-:W-:Y:S01]  /*33a0*/  HADD2.F32 R10, -RZ, R53.H0_H0 ;  /* 0x20000035ff0a7230 */ /* 0x000fe20000004100 */
[----:B------:R-:W-:Y:S01]  /*33b0*/  SHF.R.U32.HI R25, RZ, 0x10, R51 ;  /* 0x00000010ff197819 */ /* 0x000fe20000011633 */
[----:B-1----:R-:W-:Y:S01]  /*33c0*/  FMUL.FTZ R16, R194, R175 ;  /* 0x000000afc2107220 */ /* 0x002fe20000410000 */
[----:B------:R-:W-:Y:S01]  /*33d0*/  FADD.FTZ R175, -R9, R11 ;  /* 0x0000000b09af7221 */ /* 0x000fe20000010100 */
[----:B------:R-:W-:Y:S02]  /*33e0*/  HADD2.F32 R11, -RZ, R121.H0_H0 ;  /* 0x20000079ff0b7230 */ /* 0x000fe40000004100 */
[----:B------:R-:W-:Y:S01]  /*33f0*/  FADD.FTZ R195, -R193, R27 ;  /* 0x0000001bc1c37221 */ /* 0x000fe20000010100 */
[----:B------:R-:W1:Y:S01]  /*3400*/  MUFU.RCP R192, R166 ;  /* 0x000000a600c07308 */ /* 0x000e620000001000 */
[----:B------:R-:W-:Y:S01]  /*3410*/  HADD2.F32 R27, -RZ, R23.H0_H0 ;  /* 0x20000017ff1b7230 */ /* 0x000fe20000004100 */
[----:B------:R-:W-:Y:S01]  /*3420*/  SHF.R.U64 R178, R64, 0x10, R65 ;  /* 0x0000001040b27819 */ /* 0x000fe20000001241 */
[----:B------:R-:W-:-:S02]  /*3430*/  HADD2.F32 R146, -RZ, R133.H1_H1 ;  /* 0x30000085ff927230 */ /* 0x000fc40000004100 */
[----:B------:R-:W-:Y:S01]  /*3440*/  FADD.FTZ R22, -R10, R26 ;  /* 0x0000001a0a167221 */ /* 0x000fe20000010100 */
[----:B------:R-:W-:Y:S02]  /*3450*/  HADD2.F32 R25, -RZ, R25.H0_H0 ;  /* 0x20000019ff197230 */ /* 0x000fe40000004100 */
[----:B--2---:R-:W-:Y:S01]  /*3460*/  FMUL.FTZ R23, R185, R180 ;  /* 0x000000b4b9177220 */ /* 0x004fe20000410000 */
[----:B------:R-:W-:Y:S01]  /*3470*/  HADD2.F32 R177, -RZ, R119.H0_H0 ;  /* 0x20000077ffb17230 */ /* 0x000fe20000004100 */
[----:B------:R-:W2:Y:S01]  /*3480*/  MUFU.RCP R188, R32 ;  /* 0x0000002000bc7308 */ /* 0x000ea20000001000 */
[----:B------:R-:W-:Y:S01]  /*3490*/  FADD.FTZ R185, -R27, R29 ;  /* 0x0000001d1bb97221 */ /* 0x000fe20000010100 */
[----:B0-----:R-:W-:Y:S01]  /*34a0*/  FMUL.FTZ R22, R22, R179 ;  /* 0x000000b316167220 */ /* 0x001fe20000410000 */
[----:B------:R-:W-:Y:S01]  /*34b0*/  HADD2.F32 R178, -RZ, R178.H0_H0 ;  /* 0x200000b2ffb27230 */ /* 0x000fe20000004100 */
[----:B------:R-:W-:Y:S01]  /*34c0*/  SHF.R.U64 R29, R48, 0x10, R49 ;  /* 0x00000010301d7819 */ /* 0x000fe20000001231 */
[----:B------:R-:W-:-:S02]  /*34d0*/  HADD2.F32 R151, -RZ, R127.H1_H1 ;  /* 0x3000007fff977230 */ /* 0x000fc40000004100 */
[----:B------:R-:W-:Y:S01]  /*34e0*/  FADD.FTZ R31, -R25, R31 ;  /* 0x0000001f191f7221 */ /* 0x000fe20000010100 */
[----:B------:R-:W-:Y:S01]  /*34f0*/  HADD2.F32 R26, -RZ, R49.H0_H0 ;  /* 0x20000031ff1a7230 */ /* 0x000fe20000004100 */
[----:B------:R-:W0:Y:S01]  /*3500*/  MUFU.RCP R196, R11 ;  /* 0x0000000b00c47308 */ /* 0x000e220000001000 */
[----:B------:R-:W-:Y:S02]  /*3510*/  HADD2.F32 R179, -RZ, R135.H1_H1 ;  /* 0x30000087ffb37230 */ /* 0x000fe40000004100 */
[----:B------:R-:W-:Y:S01]  /*3520*/  FADD.FTZ R42, -R42, R5 ;  /* 0x000000052a2a7221 */ /* 0x000fe20000010100 */
[----:B-1----:R-:W-:Y:S01]  /*3530*/  FMUL.FTZ R25, R182, R192 ;  /* 0x000000c0b6197220 */ /* 0x002fe20000410000 */
[----:B------:R-:W-:Y:S01]  /*3540*/  HADD2.F32 R5, -RZ, R122.H0_H0 ;  /* 0x2000007aff057230 */ /* 0x000fe20000004100 */
[----:B------:R-:W-:Y:S01]  /*3550*/  SHF.R.U64 R192, R46, 0x10, R47 ;  /* 0x000000102ec07819 */ /* 0x000fe2000000122f */
[----:B------:R-:W-:Y:S01]  /*3560*/  HADD2.F32 R136, -RZ, R132.H0_H0 ;  /* 0x20000084ff887230 */ /* 0x000fe20000004100 */
[----:B------:R-:W-:Y:S01]  /*3570*/  SHF.R.U64 R81, R2, 0x10, R3 ;  /* 0x0000001002517819 */ /* 0x000fe20000001203 */
[----:B------:R-:W1:Y:S01]  /*3580*/  MUFU.RCP R161, R146 ;  /* 0x0000009200a17308 */ /* 0x000e620000001000 */
[----:B------:R-:W-:Y:S01]  /*3590*/  HADD2.F32 R144, -RZ, R128.H0_H0 ;  /* 0x20000080ff907230 */ /* 0x000fe20000004100 */
[----:B------:R-:W-:Y:S01]  /*35a0*/  SHF.R.U32.HI R27, RZ, 0x10, R49 ;  /* 0x00000010ff1b7819 */ /* 0x000fe20000011631 */
[----:B------:R-:W-:-:S02]  /*35b0*/  HADD2.F32 R156, -RZ, R126.H0_H0 ;  /* 0x2000007eff9c7230 */ /* 0x000fc40000004100 */
[----:B------:R-:W-:Y:S01]  /*35c0*/  FADD.FTZ R26, -R26, R34 ;  /* 0x000000221a1a7221 */ /* 0x000fe20000010100 */
[----:B------:R-:W-:Y:S02]  /*35d0*/  HADD2.F32 R180, -RZ, R119.H1_H1 ;  /* 0x30000077ffb47230 */ /* 0x000fe40000004100 */
[----:B--2---:R-:W-:Y:S01]  /*35e0*/  FMUL.FTZ R24, R24, R188 ;  /* 0x000000bc18187220 */ /* 0x004fe20000410000 */
[----:B------:R-:W-:Y:S01]  /*35f0*/  HADD2.F32 R29, -RZ, R29.H0_H0 ;  /* 0x2000001dff1d7230 */ /* 0x000fe20000004100 */
[----:B------:R-:W2:Y:S01]  /*3600*/  MUFU.RCP R164, R177 ;  /* 0x000000b100a47308 */ /* 0x000ea20000001000 */
[----:B------:R-:W-:Y:S01]  /*3610*/  HADD2.F32 R192, -RZ, R192.H0_H0 ;  /* 0x200000c0ffc07230 */ /* 0x000fe20000004100 */
[----:B------:R-:W-:Y:S01]  /*3620*/  SHF.R.U32.HI R193, RZ, 0x10, R65 ;  /* 0x00000010ffc17819 */ /* 0x000fe20000011641 */
[----:B------:R-:W-:Y:S02]  /*3630*/  HADD2.F32 R27, -RZ, R27.H0_H0 ;  /* 0x2000001bff1b7230 */ /* 0x000fe40000004100 */
[----:B------:R-:W-:Y:S01]  /*3640*/  FADD.FTZ R33, -R29, R33 ;  /* 0x000000211d217221 */ /* 0x000fe20000010100 */
[----:B------:R-:W-:Y:S01]  /*3650*/  HADD2.F32 R9, -RZ, R121.H1_H1 ;  /* 0x30000079ff097230 */ /* 0x000fe20000004100 */
[----:B------:R-:W-:Y:S01]  /*3660*/  SHF.R.U32.HI R29, RZ, 0x10, R47 ;  /* 0x00000010ff1d7819 */ /* 0x000fe2000001162f */
[--C-:B------:R-:W-:Y:S01]  /*3670*/  HADD2.F32 R167, -RZ, R120.reuse.H0_H0 ;  /* 0x20000078ffa77230 */ /* 0x100fe20000004100 */
[----:B------:R-:W3:Y:S01]  /*3680*/  MUFU.RCP R199, R178 ;  /* 0x000000b200c77308 */ /* 0x000ee20000001000 */
[----:B------:R-:W-:-:S02]  /*3690*/  HADD2.F32 R176, -RZ, R120.H1_H1 ;  /* 0x30000078ffb07230 */ /* 0x000fc40000004100 */
[----:B------:R-:W-:Y:S01]  /*36a0*/  FADD.FTZ R192, -R192, R37 ;  /* 0x00000025c0c07221 */ /* 0x000fe20000010100 */
[----:B------:R-:W-:Y:S01]  /*36b0*/  HADD2.F32 R193, -RZ, R193.H0_H0 ;  /* 0x200000c1ffc17230 */ /* 0x000fe20000004100 */
[----:B------:R-:W-:Y:S01]  /*36c0*/  SHF.R.U32.HI R37, RZ, 0x10, R45 ;  /* 0x00000010ff257819 */ /* 0x000fe2000001162d */
[----:B------:R-:W-:Y:S01]  /*36d0*/  FADD.FTZ R35, -R27, R35 ;  /* 0x000000231b237221 */ /* 0x000fe20000010100 */
[----:B------:R-:W-:Y:S01]  /*36e0*/  SHF.R.U64 R197, R44, 0x10, R45 ;  /* 0x000000102cc57819 */ /* 0x000fe2000000122d */
[----:B0-----:R-:W-:Y:S01]  /*36f0*/  FMUL.FTZ R27, R28, R196 ;  /* 0x000000c41c1b7220 */ /* 0x001fe20000410000 */
[----:B------:R-:W0:Y:S01]  /*3700*/  MUFU.RCP R2, R151 ;  /* 0x0000009700027308 */ /* 0x000e220000001000 */
[----:B------:R-:W-:Y:S02]  /*3710*/  HADD2.F32 R196, -RZ, R29.H0_H0 ;  /* 0x2000001dffc47230 */ /* 0x000fe40000004100 */
[----:B-1----:R-:W-:Y:S01]  /*3720*/  FMUL.FTZ R161, R175, R161 ;  /* 0x000000a1afa17220 */ /* 0x002fe20000410000 */
[----:B------:R-:W-:-:S02]  /*3730*/  HADD2.F32 R37, -RZ, R37.H0_H0 ;  /* 0x20000025ff257230 */ /* 0x000fc40000004100 */
[----:B--2---:R-:W-:Y:S01]  /*3740*/  FMUL.FTZ R29, R40, R164 ;  /* 0x000000a4281d7220 */ /* 0x004fe20000410000 */
[----:B------:R-:W-:Y:S02]  /*3750*/  HADD2.F32 R175, -RZ, R217.H1_H1 ;  /* 0x300000d9ffaf7230 */ /* 0x000fe40000004100 */
[----:B------:R-:W-:Y:S01]  /*3760*/  FADD.FTZ R196, -R196, R39 ;  /* 0x00000027c4c47221 */ /* 0x000fe20000010100 */
[----:B------:R-:W-:Y:S01]  /*3770*/  HADD2.F32 R197, -RZ, R197.H0_H0 ;  /* 0x200000c5ffc57230 */ /* 0x000fe20000004100 */
[----:B------:R-:W1:Y:S01]  /*3780*/  MUFU.RCP R198, R179 ;  /* 0x000000b300c67308 */ /* 0x000e620000001000 */
[----:B------:R-:W-:Y:S02]  /*3790*/  HADD2.F32 R148, -RZ, R134.H0_H0 ;  /* 0x20000086ff947230 */ /* 0x000fe40000004100 */
[----:B---3--:R-:W-:Y:S01]  /*37a0*/  FMUL.FTZ R164, R42, R199 ;  /* 0x000000c72aa47220 */ /* 0x008fe20000410000 */
[----:B------:R-:W-:Y:S02]  /*37b0*/  HADD2.F32 R154, -RZ, R154.H0_H0 ;  /* 0x2000009aff9a7230 */ /* 0x000fe40000004100 */
[----:B------:R-:W-:Y:S01]  /*37c0*/  FADD.FTZ R197, -R197, R41 ;  /* 0x00000029c5c57221 */ /* 0x000fe20000010100 */
[----:B------:R-:W-:Y:S01]  /*37d0*/  HADD2.F32 R181, -RZ, R47.H0_H0 ;  /* 0x2000002fffb57230 */ /* 0x000fe20000004100 */
[----:B------:R-:W-:Y:S01]  /*37e0*/  SHF.R.U64 R78, R78, 0x10, R79 ;  /* 0x000000104e4e7819 */ /* 0x000fe2000000124f */
[----:B------:R-:W-:Y:S01]  /*37f0*/  HADD2.F32 R10, -RZ, R124.H0_H0 ;  /* 0x2000007cff0a7230 */ /* 0x000fe20000004100 */
[----:B------:R-:W2:Y:S01]  /*3800*/  MUFU.RCP R34, R5 ;  /* 0x0000000500227308 */ /* 0x000ea20000001000 */
[----:B------:R-:W-:-:S02]  /*3810*/  HADD2.F32 R6, -RZ, R125.H1_H1 ;  /* 0x3000007dff067230 */ /* 0x000fc40000004100 */
[----:B0-----:R-:W-:Y:S01]  /*3820*/  FMUL.FTZ R42, R172, R2 ;  /* 0x00000002ac2a7220 */ /* 0x001fe20000410000 */
[----:B------:R-:W-:Y:S01]  /*3830*/  FMUL.FTZ R2, R152, R175 ;  /* 0x000000af98027220 */ /* 0x000fe20000410000 */
[----:B------:R-:W-:Y:S01]  /*3840*/  FMUL.FTZ R152, R178, R154 ;  /* 0x0000009ab2987220 */ /* 0x000fe20000410000 */
[----:B------:R-:W-:Y:S01]  /*3850*/  FADD.FTZ R181, -R181, R38 ;  /* 0x00000026b5b57221 */ /* 0x000fe20000010100 */
[----:B------:R-:W-:Y:S01]  /*3860*/  HADD2.F32 R178, -RZ, R153.H0_H0 ;  /* 0x20000099ffb27230 */ /* 0x000fe20000004100 */
[----:B------:R-:W-:Y:S01]  /*3870*/  SHF.R.U32.HI R79, RZ, 0x10, R79 ;  /* 0x00000010ff4f7819 */ /* 0x000fe2000001164f */
[----:B------:R-:W0:Y:S01]  /*3880*/  MUFU.RCP R160, R136 ;  /* 0x0000008800a07308 */ /* 0x000e220000001000 */
[----:B------:R-:W-:Y:S02]  /*3890*/  HADD2.F32 R82, -RZ, R82.H0_H0 ;  /* 0x20000052ff527230 */ /* 0x000fe40000004100 */
[----:B-1----:R-:W-:Y:S01]  /*38a0*/  FMUL.FTZ R30, R30, R198 ;  /* 0x000000c61e1e7220 */ /* 0x002fe20000410000 */
[----:B------:R-:W-:Y:S01]  /*38b0*/  FADD.FTZ R198, -R37, R43 ;  /* 0x0000002b25c67221 */ /* 0x000fe20000010100 */
[----:B------:R-:W-:Y:S01]  /*38c0*/  HADD2.F32 R172, -RZ, R216.H0_H0 ;  /* 0x200000d8ffac7230 */ /* 0x000fe20000004100 */
[----:B------:R-:W-:Y:S01]  /*38d0*/  SHF.R.U32.HI R3, RZ, 0x10, R3 ;  /* 0x00000010ff037819 */ /* 0x000fe20000011603 */
[----:B------:R-:W-:Y:S01]  /*38e0*/  HADD2.F32 R138, -RZ, R131.H1_H1 ;  /* 0x30000083ff8a7230 */ /* 0x000fe20000004100 */
[----:B------:R-:W-:Y:S01]  /*38f0*/  SHF.R.U64 R70, R70, 0x10, R71 ;  /* 0x0000001046467819 */ /* 0x000fe20000001247 */
[----:B------:R-:W1:Y:S01]  /*3900*/  MUFU.RCP R168, R144 ;  /* 0x0000009000a87308 */ /* 0x000e620000001000 */
[----:B------:R-:W-:-:S02]  /*3910*/  HADD2.F32 R83, -RZ, R83.H0_H0 ;  /* 0x20000053ff537230 */ /* 0x000fc40000004100 */
[----:B--2---:R-:W-:Y:S01]  /*3920*/  FMUL.FTZ R37, R33, R34 ;  /* 0x0000002221257220 */ /* 0x004fe20000410000 */
[----:B------:R-:W-:Y:S01]  /*3930*/  FMUL.FTZ R147, R147, R172 ;  /* 0x000000ac93937220 */ /* 0x000fe20000410000 */
[----:B------:R-:W-:Y:S01]  /*3940*/  HADD2.F32 R140, -RZ, R130.H0_H0 ;  /* 0x20000082ff8c7230 */ /* 0x000fe20000004100 */
[----:B------:R-:W-:Y:S01]  /*3950*/  SHF.R.U32.HI R71, RZ, 0x10, R71 ;  /* 0x00000010ff477819 */ /* 0x000fe20000011647 */
[----:B------:R-:W-:Y:S01]  /*3960*/  FMUL.FTZ R146, R146, R83 ;  /* 0x0000005392927220 */ /* 0x000fe20000410000 */
[----:B------:R-:W-:Y:S01]  /*3970*/  HADD2.F32 R78, -RZ, R78.H0_H0 ;  /* 0x2000004eff4e7230 */ /* 0x000fe20000004100 */
[----:B------:R-:W2:Y:S01]  /*3980*/  MUFU.RCP R169, R156 ;  /* 0x0000009c00a97308 */ /* 0x000ea20000001000 */
[----:B------:R-:W-:Y:S02]  /*3990*/  HADD2.F32 R142, -RZ, R129.H1_H1 ;  /* 0x30000081ff8e7230 */ /* 0x000fe40000004100 */
[----:B0-----:R-:W-:Y:S01]  /*39a0*/  FMUL.FTZ R160, R174, R160 ;  /* 0x000000a0aea07220 */ /* 0x001fe20000410000 */
[----:B------:R-:W-:-:S02]  /*39b0*/  HADD2.F32 R174, -RZ, R217.H0_H0 ;  /* 0x200000d9ffae7230 */ /* 0x000fc40000004100 */
[----:B------:R-:W-:Y:S01]  /*39c0*/  FMUL.FTZ R136, R136, R78 ;  /* 0x0000004e88887220 */ /* 0x000fe20000410000 */
[----:B------:R-:W-:Y:S01]  /*39d0*/  HADD2.F32 R79, -RZ, R79.H0_H0 ;  /* 0x2000004fff4f7230 */ /* 0x000fe20000004100 */
[--C-:B------:R-:W-:Y:S01]  /*39e0*/  SHF.R.U64 R66, R66, 0x10, R67.reuse ;  /* 0x0000001042427819 */ /* 0x100fe20000001243 */
[----:B------:R-:W-:Y:S01]  /*39f0*/  HADD2.F32 R7, -RZ, R122.H1_H1 ;  /* 0x3000007aff077230 */ /* 0x000fe20000004100 */
[----:B------:R-:W0:Y:S01]  /*3a00*/  MUFU.RCP R188, R180 ;  /* 0x000000b400bc7308 */ /* 0x000e220000001000 */
[----:B------:R-:W-:Y:S01]  /*3a10*/  FMUL.FTZ R153, R150, R174 ;  /* 0x000000ae96997220 */ /* 0x000fe20000410000 */
[----:B-1----:R-:W-:Y:S01]  /*3a20*/  FMUL.FTZ R43, R191, R168 ;  /* 0x000000a8bf2b7220 */ /* 0x002fe20000410000 */
[----:B------:R-:W-:Y:S02]  /*3a30*/  HADD2.F32 R168, -RZ, R214.H0_H0 ;  /* 0x200000d6ffa87230 */ /* 0x000fe40000004100 */
[----:B------:R-:W-:Y:S01]  /*3a40*/  FMUL.FTZ R150, R193, R178 ;  /* 0x000000b2c1967220 */ /* 0x000fe20000410000 */
[----:B------:R-:W-:Y:S01]  /*3a50*/  HADD2.F32 R81, -RZ, R81.H0_H0 ;  /* 0x20000051ff517230 */ /* 0x000fe20000004100 */
[----:B------:R-:W-:Y:S01]  /*3a60*/  SHF.R.U32.HI R67, RZ, 0x10, R67 ;  /* 0x00000010ff437819 */ /* 0x000fe20000011643 */
[----:B------:R-:W-:Y:S01]  /*3a70*/  HADD2.F32 R70, -RZ, R70.H0_H0 ;  /* 0x20000046ff467230 */ /* 0x000fe20000004100 */
[----:B------:R-:W1:Y:S01]  /*3a80*/  MUFU.RCP R36, R9 ;  /* 0x0000000900247308 */ /* 0x000e620000001000 */
[----:B------:R-:W-:Y:S01]  /*3a90*/  FMUL.FTZ R141, R141, R168 ;  /* 0x000000a88d8d7220 */ /* 0x000fe20000410000 */
[----:B--2---:R-:W-:Y:S01]  /*3aa0*/  FMUL.FTZ R41, R187, R169 ;  /* 0x000000a9bb297220 */ /* 0x004fe20000410000 */
[----:B------:R-:W-:-:S02]  /*3ab0*/  HADD2.F32 R169, -RZ, R214.H1_H1 ;  /* 0x300000d6ffa97230 */ /* 0x000fc40000004100 */
[----:B------:R-:W-:Y:S01]  /*3ac0*/  FFMA.FTZ R214, R2, R0, RZ ;  /* 0x0000000002d67223 */ /* 0x000fe200000100ff */
[----:B------:R-:W-:Y:S02]  /*3ad0*/  HADD2.F32 R187, -RZ, R213.H0_H0 ;  /* 0x200000d5ffbb7230 */ /* 0x000fe40000004100 */
[----:B------:R-:W-:Y:S01]  /*3ae0*/  FMUL.FTZ R144, R144, R70 ;  /* 0x0000004690907220 */ /* 0x000fe20000410000 */
[----:B------:R-:W-:Y:S01]  /*3af0*/  HADD2.F32 R165, -RZ, R123.H1_H1 ;  /* 0x3000007bffa57230 */ /* 0x000fe20000004100 */
[----:B------:R-:W2:Y:S01]  /*3b00*/  MUFU.RCP R173, R167 ;  /* 0x000000a700ad7308 */ /* 0x000ea20000001000 */
[----:B------:R-:W-:Y:S01]  /*3b10*/  FFMA.FTZ R214, R152, R164, R214 ;  /* 0x000000a498d67223 */ /* 0x000fe200000100d6 */
[----:B0-----:R-:W-:Y:S01]  /*3b20*/  FMUL.FTZ R34, R196, R188 ;  /* 0x000000bcc4227220 */ /* 0x001fe20000410000 */
[----:B------:R-:W-:Y:S02]  /*3b30*/  HADD2.F32 R188, -RZ, R213.H1_H1 ;  /* 0x300000d5ffbc7230 */ /* 0x000fe40000004100 */
[----:B------:R-:W-:Y:S01]  /*3b40*/  FADD.FTZ R213, RZ, R2 ;  /* 0x00000002ffd57221 */ /* 0x000fe20000010000 */
[----:B------:R-:W-:Y:S01]  /*3b50*/  FFMA.FTZ R214, R153, R12, R214 ;  /* 0x0000000c99d67223 */ /* 0x000fe200000100d6 */
[----:B------:R-:W-:Y:S01]  /*3b60*/  FMUL.FTZ R139, R139, R169 ;  /* 0x000000a98b8b7220 */ /* 0x000fe20000410000 */
[----:B------:R-:W-:Y:S01]  /*3b70*/  HADD2.F32 R71, -RZ, R71.H0_H0 ;  /* 0x20000047ff477230 */ /* 0x000fe20000004100 */
[----:B------:R-:W0:Y:S01]  /*3b80*/  MUFU.RCP R163, R176 ;  /* 0x000000b000a37308 */ /* 0x000e220000001000 */
[----:B------:R-:W-:Y:S01]  /*3b90*/  FADD.FTZ R213, R213, R152 ;  /* 0x00000098d5d57221 */ /* 0x000fe20000010000 */
[----:B-1----:R-:W-:Y:S01]  /*3ba0*/  FMUL.FTZ R36, R35, R36 ;  /* 0x0000002423247220 */ /* 0x002fe20000410000 */
[----:B------:R-:W-:Y:S01]  /*3bb0*/  FMUL.FTZ R143, R143, R188 ;  /* 0x000000bc8f8f7220 */ /* 0x000fe20000410000 */
[----:B------:R-:W-:-:S02]  /*3bc0*/  HADD2.F32 R182, -RZ, R237.H1_H1 ;  /* 0x300000edffb67230 */ /* 0x000fc40000004100 */
[----:B------:R-:W-:Y:S01]  /*3bd0*/  FADD.FTZ R213, R213, R153 ;  /* 0x00000099d5d57221 */ /* 0x000fe20000010000 */
[----:B------:R-:W-:Y:S01]  /*3be0*/  FMUL.FTZ R80, R80, R187 ;  /* 0x000000bb50507220 */ /* 0x000fe20000410000 */
[----:B------:R-:W-:Y:S01]  /*3bf0*/  FMUL.FTZ R151, R151, R71 ;  /* 0x0000004797977220 */ /* 0x000fe20000410000 */
[----:B------:R-:W1:Y:S01]  /*3c00*/  MUFU.RCP R200, R193 ;  /* 0x000000c100c87308 */ /* 0x000e620000001000 */
[----:B------:R-:W-:Y:S01]  /*3c10*/  FADD.FTZ R213, R213, R150 ;  /* 0x00000096d5d57221 */ /* 0x000fe20000010000 */
[----:B--2---:R-:W-:Y:S01]  /*3c20*/  FMUL.FTZ R35, R192, R173 ;  /* 0x000000adc0237220 */ /* 0x004fe20000410000 */
[----:B------:R-:W-:Y:S01]  /*3c30*/  HADD2.F32 R173, -RZ, R216.H1_H1 ;  /* 0x300000d8ffad7230 */ /* 0x000fe20000004100 */
[--C-:B------:R-:W-:Y:S01]  /*3c40*/  SHF.R.U64 R68, R68, 0x10, R69.reuse ;  /* 0x0000001044447819 */ /* 0x100fe20000001245 */
[----:B------:R-:W-:Y:S01]  /*3c50*/  HADD2.F32 R196, -RZ, R66.H0_H0 ;  /* 0x20000042ffc47230 */ /* 0x000fe20000004100 */
[----:B------:R-:W-:Y:S01]  /*3c60*/  SHF.R.U32.HI R69, RZ, 0x10, R69 ;  /* 0x00000010ff457819 */ /* 0x000fe20000011645 */
[----:B------:R-:W-:Y:S01]  /*3c70*/  HADD2.F32 R191, -RZ, R210.H0_H0 ;  /* 0x200000d2ffbf7230 */ /* 0x000fe20000004100 */
[----:B------:R2:W3:Y:S01]  /*3c80*/  MUFU.RCP R162, R148 ;  /* 0x0000009400a27308 */ /* 0x0004e20000001000 */
[----:B------:R-:W-:Y:S01]  /*3c90*/  FMUL.FTZ R149, R149, R173 ;  /* 0x000000ad95957220 */ /* 0x000fe20000410000 */
[----:B0-----:R-:W-:Y:S01]  /*3ca0*/  FMUL.FTZ R28, R181, R163 ;  /* 0x000000a3b51c7220 */ /* 0x001fe20000410000 */
[----:B------:R-:W-:-:S02]  /*3cb0*/  HADD2.F32 R181, -RZ, R237.H0_H0 ;  /* 0x200000edffb57230 */ /* 0x000fc40000004100 */
[----:B------:R-:W-:Y:S01]  /*3cc0*/  FMUL.FTZ R156, R156, R196 ;  /* 0x000000c49c9c7220 */ /* 0x000fe20000410000 */
[----:B------:R-:W-:Y:S01]  /*3cd0*/  FADD.FTZ R213, R213, R149 ;  /* 0x00000095d5d57221 */ /* 0x000fe20000010000 */
[----:B------:R-:W-:Y:S01]  /*3ce0*/  HADD2.F32 R199, -RZ, R69.H0_H0 ;  /* 0x20000045ffc77230 */ /* 0x000fe20000004100 */
[--C-:B------:R-:W-:Y:S01]  /*3cf0*/  SHF.R.U64 R72, R72, 0x10, R73.reuse ;  /* 0x0000001048487819 */ /* 0x100fe20000001249 */
[----:B------:R-:W0:Y:S01]  /*3d00*/  MUFU.RCP R171, R10 ;  /* 0x0000000a00ab7308 */ /* 0x000e220000001000 */
[----:B--2---:R-:W-:Y:S01]  /*3d10*/  FMUL.FTZ R148, R148, R82 ;  /* 0x0000005294947220 */ /* 0x004fe20000410000 */
[----:B-1----:R-:W-:Y:S01]  /*3d20*/  FMUL.FTZ R163, R183, R200 ;  /* 0x000000c8b7a37220 */ /* 0x002fe20000410000 */
[----:B------:R-:W-:Y:S01]  /*3d30*/  SHF.R.U32.HI R73, RZ, 0x10, R73 ;  /* 0x00000010ff497819 */ /* 0x000fe20000011649 */
[----:B------:R-:W-:Y:S02]  /*3d40*/  HADD2.F32 R200, -RZ, R72.H0_H0 ;  /* 0x20000048ffc87230 */ /* 0x000fe40000004100 */
[----:B------:R-:W-:Y:S01]  /*3d50*/  FADD.FTZ R213, R213, R148 ;  /* 0x00000094d5d57221 */ /* 0x000fe20000010000 */
[----:B------:R-:W-:Y:S01]  /*3d60*/  FFMA.FTZ R214, R150, R163, R214 ;  /* 0x000000a396d67223 */ /* 0x000fe200000100d6 */
[----:B------:R-:W-:Y:S01]  /*3d70*/  SHF.R.U64 R74, R74, 0x10, R75 ;  /* 0x000000104a4a7819 */ /* 0x000fe2000000124b */
[----:B------:R-:W1:Y:S01]  /*3d80*/  MUFU.RCP R170, R6 ;  /* 0x0000000600aa7308 */ /* 0x000e620000001000 */
[----:B------:R-:W-:Y:S01]  /*3d90*/  FADD.FTZ R213, R213, R147 ;  /* 0x00000093d5d57221 */ /* 0x000fe20000010000 */
[----:B---3--:R-:W-:Y:S01]  /*3da0*/  FMUL.FTZ R162, R184, R162 ;  /* 0x000000a2b8a27220 */ /* 0x008fe20000410000 */
[----:B------:R-:W-:Y:S01]  /*3db0*/  FFMA.FTZ R214, R149, R14, R214 ;  /* 0x0000000e95d67223 */ /* 0x000fe200000100d6 */
[----:B------:R-:W-:-:S02]  /*3dc0*/  HADD2.F32 R184, -RZ, R211.H1_H1 ;  /* 0x300000d3ffb87230 */ /* 0x000fc40000004100 */
[----:B------:R-:W-:Y:S01]  /*3dd0*/  FADD.FTZ R213, R213, R146 ;  /* 0x00000092d5d57221 */ /* 0x000fe20000010000 */
[----:B------:R-:W-:Y:S02]  /*3de0*/  HADD2.F32 R201, -RZ, R73.H0_H0 ;  /* 0x20000049ffc97230 */ /* 0x000fe40000004100 */
[----:B------:R-:W-:Y:S01]  /*3df0*/  FFMA.FTZ R214, R148, R162, R214 ;  /* 0x000000a294d67223 */ /* 0x000fe200000100d6 */
[----:B------:R2:W3:Y:S01]  /*3e00*/  MUFU.RCP R159, R138 ;  /* 0x0000008a009f7308 */ /* 0x0004e20000001000 */
[----:B------:R-:W-:Y:S01]  /*3e10*/  FMUL.FTZ R73, R5, R200 ;  /* 0x000000c805497220 */ /* 0x000fe20000410000 */
[----:B0-----:R-:W-:Y:S01]  /*3e20*/  FMUL.FTZ R39, R185, R171 ;  /* 0x000000abb9277220 */ /* 0x001fe20000410000 */
[----:B------:R-:W-:Y:S02]  /*3e30*/  HADD2.F32 R171, -RZ, R215.H1_H1 ;  /* 0x300000d7ffab7230 */ /* 0x000fe40000004100 */
[----:B------:R-:W-:Y:S01]  /*3e40*/  FFMA.FTZ R214, R147, R16, R214 ;  /* 0x0000001093d67223 */ /* 0x000fe200000100d6 */
[----:B------:R-:W-:-:S02]  /*3e50*/  HADD2.F32 R185, -RZ, R212.H0_H0 ;  /* 0x200000d4ffb97230 */ /* 0x000fc40000004100 */
[----:B------:R-:W-:Y:S01]  /*3e60*/  FMUL.FTZ R69, R7, R191 ;  /* 0x000000bf07457220 */ /* 0x000fe20000410000 */
[----:B------:R-:W-:Y:S02]  /*3e70*/  HADD2.F32 R202, -RZ, R74.H0_H0 ;  /* 0x2000004affca7230 */ /* 0x000fe40000004100 */
[----:B------:R-:W-:Y:S01]  /*3e80*/  FMUL.FTZ R145, R145, R171 ;  /* 0x000000ab91917220 */ /* 0x000fe20000410000 */
[----:B------:R-:W-:Y:S01]  /*3e90*/  FFMA.FTZ R214, R146, R161, R214 ;  /* 0x000000a192d67223 */ /* 0x000fe200000100d6 */
[----:B------:R0:W4:Y:S01]  /*3ea0*/  MUFU.RCP R158, R140 ;  /* 0x0000008c009e7308 */ /* 0x0001220000001000 */
[----:B-1----:R-:W-:Y:S01]  /*3eb0*/  FMUL.FTZ R40, R195, R170 ;  /* 0x000000aac3287220 */ /* 0x002fe20000410000 */
[----:B------:R-:W-:Y:S02]  /*3ec0*/  HADD2.F32 R170, -RZ, R215.H0_H0 ;  /* 0x200000d7ffaa7230 */ /* 0x000fe40000004100 */
[----:B------:R-:W-:Y:S01]  /*3ed0*/  FADD.FTZ R213, R213, R145 ;  /* 0x00000091d5d57221 */ /* 0x000fe20000010000 */
[----:B------:R-:W-:Y:S01]  /*3ee0*/  FFMA.FTZ R214, R145, R18, R214 ;  /* 0x0000001291d67223 */ /* 0x000fe200000100d6 */
[----:B--2---:R-:W-:Y:S01]  /*3ef0*/  FMUL.FTZ R138, R138, R79 ;  /* 0x0000004f8a8a7220 */ /* 0x004fe20000410000 */
[----:B------:R-:W-:-:S02]  /*3f00*/  HADD2.F32 R195, -RZ, R3.H0_H0 ;  /* 0x20000003ffc37230 */ /* 0x000fc40000004100 */
[----:B------:R-:W-:Y:S01]  /*3f10*/  FMUL.FTZ R137, R137, R170 ;  /* 0x000000aa89897220 */ /* 0x000fe20000410000 */
[----:B------:R-:W-:Y:S01]  /*3f20*/  FADD.FTZ R213, R213, R136 ;  /* 0x00000088d5d57221 */ /* 0x000fe20000010000 */
[----:B------:R-:W-:Y:S01]  /*3f30*/  FFMA.FTZ R214, R136, R160, R214 ;  /* 0x000000a088d67223 */ /* 0x000fe200000100d6 */
[----:B------:R1:W2:Y:S01]  /*3f40*/  MUFU.RCP R157, R142 ;  /* 0x0000008e009d7308 */ /* 0x0002a20000001000 */
[----:B---3--:R-:W-:Y:S01]  /*3f50*/  FMUL.FTZ R159, R186, R159 ;  /* 0x0000009fba9f7220 */ /* 0x008fe20000410000 */
[----:B------:R-:W-:Y:S01]  /*3f60*/  FADD.FTZ R213, R213, R137 ;  /* 0x00000089d5d57221 */ /* 0x000fe20000010000 */
[----:B------:R-:W-:Y:S01]  /*3f70*/  FFMA.FTZ R214, R137, R13, R214 ;  /* 0x0000000d89d67223 */ /* 0x000fe200000100d6 */
[----:B0-----:R-:W-:Y:S01]  /*3f80*/  FMUL.FTZ R140, R140, R81 ;  /* 0x000000518c8c7220 */ /* 0x001fe20000410000 */
[----:B------:R-:W-:Y:S02]  /*3f90*/  HADD2.F32 R186, -RZ, R212.H1_H1 ;  /* 0x300000d4ffba7230 */ /* 0x000fe40000004100 */
[----:B------:R-:W-:Y:S01]  /*3fa0*/  FADD.FTZ R213, R213, R138 ;  /* 0x0000008ad5d57221 */ /* 0x000fe20000010000 */
[----:B------:R-:W-:Y:S01]  /*3fb0*/  FFMA.FTZ R214, R138, R159, R214 ;  /* 0x0000009f8ad67223 */ /* 0x000fe200000100d6 */
[----:B------:R-:W0:Y:S01]  /*3fc0*/  MUFU.RCP R194, R7 ;  /* 0x0000000700c27308 */ /* 0x000e220000001000 */
[----:B----4-:R-:W-:Y:S01]  /*3fd0*/  FMUL.FTZ R158, R189, R158 ;  /* 0x0000009ebd9e7220 */ /* 0x010fe20000410000 */
[----:B------:R-:W-:Y:S01]  /*3fe0*/  FADD.FTZ R213, R213, R139 ;  /* 0x0000008bd5d57221 */ /* 0x000fe20000010000 */
[----:B------:R-:W-:Y:S01]  /*3ff0*/  FFMA.FTZ R214, R139, R15, R214 ;  /* 0x0000000f8bd67223 */ /* 0x000fe200000100d6 */
[----:B-1----:R-:W-:Y:S01]  /*4000*/  FMUL.FTZ R142, R142, R195 ;  /* 0x000000c38e8e7220 */ /* 0x002fe20000410000 */
[----:B------:R-:W-:Y:S01]  /*4010*/  FMUL.FTZ R155, R155, R186 ;  /* 0x000000ba9b9b7220 */ /* 0x000fe20000410000 */
[----:B------:R-:W-:Y:S01]  /*4020*/  FADD.FTZ R213, R213, R140 ;  /* 0x0000008cd5d57221 */ /* 0x000fe20000010000 */
[----:B------:R-:W-:Y:S01]  /*4030*/  FFMA.FTZ R214, R140, R158, R214 ;  /* 0x0000009e8cd67223 */ /* 0x000fe200000100d6 */
[----:B------:R1:W3:Y:S01]  /*4040*/  MUFU.RCP R38, R165 ;  /* 0x000000a500267308 */ /* 0x0002e20000001000 */
[----:B------:R-:W-:Y:S01]  /*4050*/  FMUL.FTZ R3, R4, R185 ;  /* 0x000000b904037220 */ /* 0x000fe20000410000 */
[----:B--2---:R-:W-:Y:S01]  /*4060*/  FMUL.FTZ R157, R190, R157 ;  /* 0x0000009dbe9d7220 */ /* 0x004fe20000410000 */
[----:B------:R-:W-:Y:S01]  /*4070*/  FADD.FTZ R213, R213, R141 ;  /* 0x0000008dd5d57221 */ /* 0x000fe20000010000 */
[----:B------:R-:W-:Y:S01]  /*4080*/  FFMA.FTZ R214, R141, R17, R214 ;  /* 0x000000118dd67223 */ /* 0x000fe200000100d6 */
[----:B------:R-:W-:-:S02]  /*4090*/  HADD2.F32 R189, -RZ, R210.H1_H1 ;  /* 0x300000d2ffbd7230 */ /* 0x000fc40000004100 */
[----:B------:R-:W-:Y:S01]  /*40a0*/  FMUL.FTZ R74, R9, R201 ;  /* 0x000000c9094a7220 */ /* 0x000fe20000410000 */
[----:B------:R-:W-:Y:S01]  /*40b0*/  FADD.FTZ R213, R213, R142 ;  /* 0x0000008ed5d57221 */ /* 0x000fe20000010000 */
[----:B------:R-:W-:Y:S01]  /*40c0*/  FFMA.FTZ R214, R142, R157, R214 ;  /* 0x0000009d8ed67223 */ /* 0x000fe200000100d6 */
[----:B------:R-:W2:Y:S01]  /*40d0*/  MUFU.RCP R183, R182 ;  /* 0x000000b600b77308 */ /* 0x000ea20000001000 */
[----:B0-----:R-:W-:Y:S01]  /*40e0*/  FMUL.FTZ R26, R26, R194 ;  /* 0x000000c21a1a7220 */ /* 0x001fe20000410000 */
[----:B------:R-:W-:Y:S01]  /*40f0*/  FADD.FTZ R213, R213, R143 ;  /* 0x0000008fd5d57221 */ /* 0x000fe20000010000 */
[----:B------:R-:W-:Y:S01]  /*4100*/  FFMA.FTZ R214, R143, R19, R214 ;  /* 0x000000138fd67223 */ /* 0x000fe200000100d6 */
[----:B-1----:R-:W-:Y:S01]  /*4110*/  FMUL.FTZ R165, R165, R199 ;  /* 0x000000c7a5a57220 */ /* 0x002fe20000410000 */
[----:B------:R-:W-:Y:S01]  /*4120*/  FMUL.FTZ R166, R166, R189 ;  /* 0x000000bda6a67220 */ /* 0x000fe20000410000 */
[----:B------:R-:W-:Y:S01]  /*4130*/  FADD.FTZ R213, R213, R144 ;  /* 0x00000090d5d57221 */ /* 0x000fe20000010000 */
[----:B------:R-:W-:Y:S01]  /*4140*/  FFMA.FTZ R214, R144, R43, R214 ;  /* 0x0000002b90d67223 */ /* 0x000fe200000100d6 */
[----:B------:R-:W0:Y:S01]  /*4150*/  MUFU.RCP R194, R181 ;  /* 0x000000b500c27308 */ /* 0x000e220000001000 */
[----:B---3--:R-:W-:Y:S01]  /*4160*/  FMUL.FTZ R38, R31, R38 ;  /* 0x000000261f267220 */ /* 0x008fe20000410000 */
[----:B------:R-:W-:Y:S01]  /*4170*/  FADD.FTZ R213, R213, R80 ;  /* 0x00000050d5d57221 */ /* 0x000fe20000010000 */
[----:B------:R-:W-:Y:S01]  /*4180*/  FFMA.FTZ R214, R80, R20, R214 ;  /* 0x0000001450d67223 */ /* 0x000fe200000100d6 */
[--C-:B------:R-:W-:Y:S01]  /*4190*/  HADD2.F32 R190, -RZ, R209.reuse.H1_H1 ;  /* 0x300000d1ffbe7230 */ /* 0x100fe20000004100 */
[----:B------:R-:W-:Y:S01]  /*41a0*/  SHF.R.U32.HI R75, RZ, 0x10, R75 ;  /* 0x00000010ff4b7819 */ /* 0x000fe2000001164b */
[----:B------:R-:W-:Y:S01]  /*41b0*/  FADD.FTZ R213, R213, R151 ;  /* 0x00000097d5d57221 */ /* 0x000fe20000010000 */
[----:B------:R-:W-:Y:S01]  /*41c0*/  FFMA.FTZ R214, R151, R42, R214 ;  /* 0x0000002a97d67223 */ /* 0x000fe200000100d6 */
[----:B------:R-:W-:-:S02]  /*41d0*/  HADD2.F32 R192, -RZ, R209.H0_H0 ;  /* 0x200000d1ffc07230 */ /* 0x000fc40000004100 */
[----:B------:R-:W-:Y:S01]  /*41e0*/  FMUL.FTZ R72, R11, R190 ;  /* 0x000000be0b487220 */ /* 0x000fe20000410000 */
[----:B------:R-:W-:Y:S01]  /*41f0*/  FADD.FTZ R213, R213, R155 ;  /* 0x0000009bd5d57221 */ /* 0x000fe20000010000 */
[----:B------:R-:W-:Y:S01]  /*4200*/  FFMA.FTZ R214, R155, R21, R214 ;  /* 0x000000159bd67223 */ /* 0x000fe200000100d6 */
[----:B--2---:R-:W-:Y:S01]  /*4210*/  FMUL.FTZ R31, R198, R183 ;  /* 0x000000b7c61f7220 */ /* 0x004fe20000410000 */
[----:B------:R-:W-:Y:S02]  /*4220*/  HADD2.F32 R198, -RZ, R68.H0_H0 ;  /* 0x20000044ffc67230 */ /* 0x000fe40000004100 */
[----:B------:R-:W-:Y:S01]  /*4230*/  FADD.FTZ R213, R213, R156 ;  /* 0x0000009cd5d57221 */ /* 0x000fe20000010000 */
[----:B------:R-:W-:Y:S01]  /*4240*/  FFMA.FTZ R214, R156, R41, R214 ;  /* 0x000000299cd67223 */ /* 0x000fe200000100d6 */
[----:B------:R-:W-:Y:S02]  /*4250*/  HADD2.F32 R183, -RZ, R211.H0_H0 ;  /* 0x200000d3ffb77230 */ /* 0x000fe40000004100 */
[----:B------:R-:W-:Y:S01]  /*4260*/  FMUL.FTZ R167, R167, R202 ;  /* 0x000000caa7a77220 */ /* 0x000fe20000410000 */
[----:B0-----:R-:W-:Y:S01]  /*4270*/  FMUL.FTZ R33, R197, R194 ;  /* 0x000000c2c5217220 */ /* 0x001fe20000410000 */
[----:B------:R-:W-:-:S02]  /*4280*/  HADD2.F32 R197, -RZ, R67.H0_H0 ;  /* 0x20000043ffc57230 */ /* 0x000fc40000004100 */
[----:B------:R-:W-:Y:S01]  /*4290*/  FADD.FTZ R213, R213, R3 ;  /* 0x00000003d5d57221 */ /* 0x000fe20000010000 */
[----:B------:R-:W-:Y:S01]  /*42a0*/  FFMA.FTZ R214, R3, R22, R214 ;  /* 0x0000001603d67223 */ /* 0x000fe200000100d6 */
[----:B------:R-:W-:Y:S01]  /*42b0*/  FMUL.FTZ R67, R8, R184 ;  /* 0x000000b808437220 */ /* 0x000fe20000410000 */
[----:B------:R-:W-:Y:S01]  /*42c0*/  FMUL.FTZ R68, R10, R198 ;  /* 0x000000c60a447220 */ /* 0x000fe20000410000 */
[----:B------:R-:W-:Y:S01]  /*42d0*/  FMUL.FTZ R66, R6, R197 ;  /* 0x000000c506427220 */ /* 0x000fe20000410000 */
[----:B------:R-:W-:Y:S01]  /*42e0*/  FMUL.FTZ R32, R32, R183 ;  /* 0x000000b720207220 */ /* 0x000fe20000410000 */
[----:B------:R-:W-:Y:S02]  /*42f0*/  HADD2.F32 R75, -RZ, R75.H0_H0 ;  /* 0x2000004bff4b7230 */ /* 0x000fe40000004100 */
[----:B------:R-:W-:Y:S01]  /*4300*/  FMUL.FTZ R176, R176, R192 ;  /* 0x000000c0b0b07220 */ /* 0x000fe20000410000 */
[----:B------:R-:W-:Y:S01]  /*4310*/  FADD.FTZ R213, R213, R66 ;  /* 0x00000042d5d57221 */ /* 0x000fe20000010000 */
[----:B------:R-:W-:Y:S01]  /*4320*/  FFMA.FTZ R214, R66, R40, R214 ;  /* 0x0000002842d67223 */ /* 0x000fe200000100d6 */
[----:B------:R-:W-:Y:S01]  /*4330*/  SHF.R.U64 R76, R76, 0x10, R77 ;  /* 0x000000104c4c7819 */ /* 0x000fe2000000124d */
        /* <DEDUP_REMOVED lines=8> */
[----:B------:R-:W-:Y:S01]  /*43c0*/  SHF.R.U32.HI R77, RZ, 0x10, R77 ;  /* 0x00000010ff4d7819 */ /* 0x000fe2000001164d */
[----:B------:R-:W-:Y:S01]  /*43d0*/  FADD.FTZ R213, R213, R32 ;  /* 0x00000020d5d57221 */ /* 0x000fe20000010000 */
[----:B------:R-:W-:Y:S01]  /*43e0*/  FFMA.FTZ R214, R32, R24, R214 ;  /* 0x0000001820d67223 */ /* 0x000fe200000100d6 */
[----:B------:R-:W-:-:S02]  /*43f0*/  HADD2.F32 R194, -RZ, R208.H0_H0 ;  /* 0x200000d0ffc27230 */ /* 0x000fc40000004100 */
        /* <DEDUP_REMOVED lines=70> */
.L_x_647:
[----:B------:R-:W-:Y:S01]  /*4860*/  FADD.FTZ R88, R8, R88 ;  /* 0x0000005808587221 */ /* 0x000fe20000010000 */
[----:B------:R-:W-:Y:S01]  /*4870*/  FADD.FTZ R89, R9, R89 ;  /* 0x0000005909597221 */ /* 0x000fe20000010000 */
[----:B------:R-:W2:Y:S01]  /*4880*/  LDL.LU R8, [R1+0xa4] ;  /* 0x0000a40001087983 */ /* 0x000ea20000300800 */
[----:B------:R-:W-:Y:S01]  /*4890*/  FADD.FTZ R90, R10, R90 ;  /* 0x0000005a0a5a7221 */ /* 0x000fe20000010000 */
[----:B------:R-:W-:Y:S01]  /*48a0*/  FADD.FTZ R84, R4, R84 ;  /* 0x0000005404547221 */ /* 0x000fe20000010000 */
[----:B------:R-:W-:Y:S01]  /*48b0*/  FADD.FTZ R85, R5, R85 ;  /* 0x0000005505557221 */ /* 0x000fe20000010000 */
[----:B------:R-:W3:Y:S01]  /*48c0*/  LDL.LU R9, [R1+0xa0] ;  /* 0x0000a00001097983 */ /* 0x000ee20000300800 */
[----:B------:R-:W-:Y:S01]  /*48d0*/  FADD.FTZ R86, R6, R86 ;  /* 0x0000005606567221 */ /* 0x000fe20000010000 */
[----:B------:R-:W-:Y:S02]  /*48e0*/  FADD.FTZ R87, R7, R87 ;  /* 0x0000005707577221 */ /* 0x000fe40000010000 */
[----:B------:R-:W4:Y:S04]  /*48f0*/  LDL.LU R10, [R1+0x9c] ;  /* 0x00009c00010a7983 */ /* 0x000f280000300800 */
[----:B------:R-:W1:Y:S02]  /*4900*/  SHFL.DOWN PT, R4, R213, 0x10, 0x1f ;  /* 0x0a001f00d5047f89 */ /* 0x000e6400000e0000 */
[----:B-1----:R-:W-:-:S02]  /*4910*/  FADD.FTZ R213, R4, R213 ;  /* 0x000000d504d57221 */ /* 0x002fc40000010000 */
[----:B------:R-:W1:Y:S02]  /*4920*/  SHFL.DOWN PT, R4, R214, 0x10, 0x1f ;  /* 0x0a001f00d6047f89 */ /* 0x000e6400000e0000 */
[----:B-1----:R-:W-:Y:S02]  /*4930*/  FADD.FTZ R214, R4, R214 ;  /* 0x000000d604d67221 */ /* 0x002fe40000010000 */
[----:B------:R-:W1:Y:S02]  /*4940*/  SHFL.DOWN PT, R4, R213, 0x8, 0x1f ;  /* 0x09001f00d5047f89 */ /* 0x000e6400000e0000 */
[----:B-1----:R-:W-:Y:S02]  /*4950*/  FADD.FTZ R213, R213, R4 ;  /* 0x00000004d5d57221 */ /* 0x002fe40000010000 */
[----:B------:R-:W1:Y:S01]  /*4960*/  SHFL.DOWN PT, R4, R214, 0x8, 0x1f ;  /* 0x09001f00d6047f89 */ /* 0x000e6200000e0000 */
[----:B------:R-:W-:Y:S01]  /*4970*/  FADD.FTZ R107, R220, R107 ;  /* 0x0000006bdc6b7221 */ /* 0x000fe20000010000 */
[----:B------:R-:W-:Y:S01]  /*4980*/  FADD.FTZ R239, R221, R239 ;  /* 0x000000efddef7221 */ /* 0x000fe20000010000 */
[----:B------:R-:W-:Y:S01]  /*4990*/  FADD.FTZ R240, R222, R240 ;  /* 0x000000f0def07221 */ /* 0x000fe20000010000 */
[----:B------:R-:W5:Y:S01]  /*49a0*/  LDL.LU R220, [R1] ;  /* 0x0000000001dc7983 */ /* 0x000f620000300800 */
[----:B------:R-:W-:Y:S01]  /*49b0*/  FADD.FTZ R241, R223, R241 ;  /* 0x000000f1dff17221 */ /* 0x000fe20000010000 */
[----:B------:R-:W-:-:S02]  /*49c0*/  FADD.FTZ R106, R219, R106 ;  /* 0x0000006adb6a7221 */ /* 0x000fc40000010000 */
[----:B------:R-:W5:Y:S01]  /*49d0*/  LDL.LU R221, [R1+0x98] ;  /* 0x0000980001dd7983 */ /* 0x000f620000300800 */
[----:B------:R-:W-:-:S03]  /*49e0*/  FADD.FTZ R105, R218, R105 ;  /* 0x00000069da697221 */ /* 0x000fc60000010000 */
[----:B------:R-:W5:Y:S01]  /*49f0*/  LDL.LU R222, [R1+0x94] ;  /* 0x0000940001de7983 */ /* 0x000f620000300800 */
[----:B------:R-:W-:-:S03]  /*4a00*/  FADD.FTZ R104, R217, R104 ;  /* 0x00000068d9687221 */ /* 0x000fc60000010000 */
[----:B------:R-:W5:Y:S01]  /*4a10*/  LDL.LU R223, [R1+0x90] ;  /* 0x0000900001df7983 */ /* 0x000f620000300800 */
[----:B------:R-:W-:-:S03]  /*4a20*/  FADD.FTZ R103, R216, R103 ;  /* 0x00000067d8677221 */ /* 0x000fc60000010000 */
[----:B------:R-:W5:Y:S01]  /*4a30*/  LDL.LU R219, [R1+0x84] ;  /* 0x0000840001db7983 */ /* 0x000f620000300800 */
[----:B-1----:R-:W-:-:S03]  /*4a40*/  FADD.FTZ R214, R214, R4 ;  /* 0x00000004d6d67221 */ /* 0x002fc60000010000 */
[----:B------:R-:W5:Y:S04]  /*4a50*/  LDL.LU R218, [R1+0x88] ;  /* 0x0000880001da7983 */ /* 0x000f680000300800 */
[----:B------:R-:W1:Y:S04]  /*4a60*/  SHFL.DOWN PT, R5, R214, 0x4, 0x1f ;  /* 0x08801f00d6057f89 */ /* 0x000e6800000e0000 */
[----:B------:R-:W0:Y:S01]  /*4a70*/  SHFL.DOWN PT, R4, R213, 0x4, 0x1f ;  /* 0x08801f00d5047f89 */ /* 0x000e2200000e0000 */
[----:B------:R-:W-:-:S03]  /*4a80*/  FADD.FTZ R102, R215, R102 ;  /* 0x00000066d7667221 */ /* 0x000fc60000010000 */
[----:B------:R-:W5:Y:S01]  /*4a90*/  LDL.LU R217, [R1+0x8c] ;  /* 0x00008c0001d97983 */ /* 0x000f620000300800 */
[----:B------:R-:W-:Y:S01]  /*4aa0*/  FADD.FTZ R101, R212, R101 ;  /* 0x00000065d4657221 */ /* 0x000fe20000010000 */
[----:B------:R-:W-:Y:S01]  /*4ab0*/  FADD.FTZ R100, R211, R100 ;  /* 0x00000064d3647221 */ /* 0x000fe20000010000 */
[----:B------:R-:W-:Y:S01]  /*4ac0*/  FADD.FTZ R99, R210, R99 ;  /* 0x00000063d2637221 */ /* 0x000fe20000010000 */
[----:B------:R-:W-:Y:S01]  /*4ad0*/  FADD.FTZ R98, R209, R98 ;  /* 0x00000062d1627221 */ /* 0x000fe20000010000 */
[----:B------:R-:W-:Y:S01]  /*4ae0*/  FADD.FTZ R97, R208, R97 ;  /* 0x00000061d0617221 */ /* 0x000fe20000010000 */
[----:B------:R-:W-:Y:S01]  /*4af0*/  FADD.FTZ R96, R207, R96 ;  /* 0x00000060cf607221 */ /* 0x000fe20000010000 */
[----:B------:R-:W-:Y:S01]  /*4b00*/  FADD.FTZ R95, R206, R95 ;  /* 0x0000005fce5f7221 */ /* 0x000fe20000010000 */
[----:B-1----:R-:W-:Y:S01]  /*4b10*/  FADD.FTZ R5, R214, R5 ;  /* 0x00000005d6057221 */ /* 0x002fe20000010000 */
[----:B0-----:R-:W-:Y:S01]  /*4b20*/  FADD.FTZ R4, R213, R4 ;  /* 0x00000004d5047221 */ /* 0x001fe20000010000 */
[----:B------:R-:W-:Y:S01]  /*4b30*/  FADD.FTZ R94, R205, R94 ;  /* 0x0000005ecd5e7221 */ /* 0x000fe20000010000 */
[----:B------:R-:W-:Y:S01]  /*4b40*/  FADD.FTZ R93, R204, R93 ;  /* 0x0000005dcc5d7221 */ /* 0x000fe20000010000 */
[----:B------:R-:W-:Y:S01]  /*4b50*/  FADD.FTZ R91, R11, R91 ;  /* 0x0000005b0b5b7221 */ /* 0x000fe20000010000 */
[----:B----4-:R-:W-:-:S05]  /*4b60*/  FADD.FTZ R10, R234, R10 ;  /* 0x0000000aea0a7221 */ /* 0x010fca0000010000 */
[----:B------:R0:W-:Y:S04]  /*4b70*/  STL [R1+0x9c], R10 ;  /* 0x00009c0a01007387 */ /* 0x0001e80000100800 */
[----:B------:R-:W4:Y:S04]  /*4b80*/  LDL.LU R216, [R1+0x4] ;  /* 0x0000040001d87983 */ /* 0x000f280000300800 */
[----:B------:R-:W4:Y:S04]  /*4b90*/  LDL.LU R215, [R1+0x78] ;  /* 0x0000780001d77983 */ /* 0x000f280000300800 */
[----:B------:R-:W4:Y:S04]  /*4ba0*/  LDL.LU R214, [R1+0x7c] ;  /* 0x00007c0001d67983 */ /* 0x000f280000300800 */
[----:B------:R-:W4:Y:S04]  /*4bb0*/  LDL.LU R213, [R1+0x80] ;  /* 0x0000800001d57983 */ /* 0x000f280000300800 */
[----:B------:R-:W4:Y:S04]  /*4bc0*/  LDL.LU R212, [R1+0x8] ;  /* 0x0000080001d47983 */ /* 0x000f280000300800 */
[----:B------:R-:W4:Y:S01]  /*4bd0*/  LDL.LU R211, [R1+0x6c] ;  /* 0x00006c0001d37983 */ /* 0x000f220000300800 */
[----:B---3--:R-:W-:-:S03]  /*4be0*/  FADD.FTZ R9, R235, R9 ;  /* 0x00000009eb097221 */ /* 0x008fc60000010000 */
[----:B------:R-:W3:Y:S04]  /*4bf0*/  LDL.LU R210, [R1+0x70] ;  /* 0x0000700001d27983 */ /* 0x000ee80000300800 */
[----:B------:R-:W3:Y:S01]  /*4c00*/  LDL.LU R209, [R1+0x74] ;  /* 0x0000740001d17983 */ /* 0x000ee20000300800 */
[----:B--2---:R-:W-:-:S03]  /*4c10*/  FADD.FTZ R8, R236, R8 ;  /* 0x00000008ec087221 */ /* 0x004fc60000010000 */
[----:B------:R-:W2:Y:S04]  /*4c20*/  LDL.LU R208, [R1+0xc] ;  /* 0x00000c0001d07983 */ /* 0x000ea80000300800 */
[----:B------:R-:W2:Y:S04]  /*4c30*/  LDL.LU R207, [R1+0x60] ;  /* 0x0000600001cf7983 */ /* 0x000ea80000300800 */
[----:B------:R-:W2:Y:S04]  /*4c40*/  LDL.LU R206, [R1+0x64] ;  /* 0x0000640001ce7983 */ /* 0x000ea80000300800 */
[----:B------:R-:W2:Y:S04]  /*4c50*/  LDL.LU R205, [R1+0x68] ;  /* 0x0000680001cd7983 */ /* 0x000ea80000300800 */
[----:B------:R-:W2:Y:S04]  /*4c60*/  LDL.LU R204, [R1+0x10] ;  /* 0x0000100001cc7983 */ /* 0x000ea80000300800 */
[----:B------:R-:W2:Y:S04]  /*4c70*/  LDL.LU R11, [R1+0x54] ;  /* 0x00005400010b7983 */ /* 0x000ea80000300800 */
[----:B------:R1:W-:Y:S04]  /*4c80*/  STL [R1+0xa0], R9 ;  /* 0x0000a00901007387 */ /* 0x0003e80000100800 */
[----:B0-----:R-:W2:Y:S04]  /*4c90*/  LDL.LU R10, [R1+0x58] ;  /* 0x00005800010a7983 */ /* 0x001ea80000300800 */
[----:B------:R0:W-:Y:S04]  /*4ca0*/  STL [R1+0xa4], R8 ;  /* 0x0000a40801007387 */ /* 0x0001e80000100800 */
[----:B-1----:R-:W2:Y:S04]  /*4cb0*/  LDL.LU R9, [R1+0x5c] ;  /* 0x00005c0001097983 */ /* 0x002ea80000300800 */
[----:B0-----:R-:W2:Y:S04]  /*4cc0*/  LDL.LU R8, [R1+0x14] ;  /* 0x0000140001087983 */ /* 0x001ea80000300800 */
[----:B------:R-:W0:Y:S04]  /*4cd0*/  SHFL.DOWN PT, R6, R4, 0x2, 0x1f ;  /* 0x08401f0004067f89 */ /* 0x000e2800000e0000 */
[----:B------:R-:W1:Y:S01]  /*4ce0*/  SHFL.DOWN PT, R7, R5, 0x2, 0x1f ;  /* 0x08401f0005077f89 */ /* 0x000e6200000e0000 */
[----:B------:R-:W-:Y:S01]  /*4cf0*/  FADD.FTZ R92, R203, R92 ;  /* 0x0000005ccb5c7221 */ /* 0x000fe20000010000 */
[----:B-----5:R-:W-:Y:S01]  /*4d00*/  FADD.FTZ R221, R193, R221 ;  /* 0x000000ddc1dd7221 */ /* 0x020fe20000010000 */
[----:B------:R-:W-:Y:S01]  /*4d10*/  FADD.FTZ R222, R76, R222 ;  /* 0x000000de4cde7221 */ /* 0x000fe20000010000 */
[----:B------:R-:W5:Y:S01]  /*4d20*/  S2R R203, SR_TID.X ;  /* 0x0000000000cb7919 */ /* 0x000f620000002100 */
[----:B------:R-:W-:Y:S01]  /*4d30*/  FADD.FTZ R223, R194, R223 ;  /* 0x000000dfc2df7221 */ /* 0x000fe20000010000 */
[----:B------:R-:W-:Y:S01]  /*4d40*/  FADD.FTZ R220, R75, R220 ;  /* 0x000000dc4bdc7221 */ /* 0x000fe20000010000 */
[----:B------:R-:W-:-:S03]  /*4d50*/  FADD.FTZ R219, R192, R219 ;  /* 0x000000dbc0db7221 */ /* 0x000fc60000010000 */
[----:B------:R-:W-:Y:S01]  /*4d60*/  STL [R1+0x90], R223 ;  /* 0x000090df01007387 */ /* 0x000fe20000100800 */
[----:B------:R-:W-:-:S03]  /*4d70*/  FADD.FTZ R218, R202, R218 ;  /* 0x000000dacada7221 */ /* 0x000fc60000010000 */
[----:B------:R-:W-:Y:S04]  /*4d80*/  STL [R1+0x94], R222 ;  /* 0x000094de01007387 */ /* 0x000fe80000100800 */
[----:B------:R-:W-:Y:S04]  /*4d90*/  STL [R1+0x98], R221 ;  /* 0x000098dd01007387 */ /* 0x000fe80000100800 */
[----:B------:R-:W-:Y:S01]  /*4da0*/  STL [R1], R220 ;  /* 0x000000dc01007387 */ /* 0x000fe20000100800 */
[----:B------:R-:W-:-:S03]  /*4db0*/  FADD.FTZ R217, R190, R217 ;  /* 0x000000d9bed97221 */ /* 0x000fc60000010000 */
[----:B------:R-:W-:Y:S04]  /*4dc0*/  STL [R1+0x84], R219 ;  /* 0x000084db01007387 */ /* 0x000fe80000100800 */
[----:B------:R-:W-:Y:S04]  /*4dd0*/  STL [R1+0x88], R218 ;  /* 0x000088da01007387 */ /* 0x000fe80000100800 */
[----:B------:R-:W-:Y:S01]  /*4de0*/  STL [R1+0x8c], R217 ;  /* 0x00008cd901007387 */ /* 0x000fe20000100800 */
[----:B0-----:R-:W-:Y:S01]  /*4df0*/  FADD.FTZ R4, R4, R6 ;  /* 0x0000000604047221 */ /* 0x001fe20000010000 */
[----:B-1----:R-:W-:-:S04]  /*4e00*/  FADD.FTZ R5, R5, R7 ;  /* 0x0000000705057221 */ /* 0x002fc80000010000 */
[----:B------:R-:W0:Y:S04]  /*4e10*/  SHFL.DOWN PT, R7, R4, 0x1, 0x1f ;  /* 0x08201f0004077f89 */ /* 0x000e2800000e0000 */
[----:B------:R-:W1:Y:S01]  /*4e20*/  SHFL.DOWN PT, R6, R5, 0x1, 0x1f ;  /* 0x08201f0005067f89 */ /* 0x000e6200000e0000 */
[----:B-----5:R-:W-:Y:S01]  /*4e30*/  LOP3.LUT P2, RZ, R203, 0x1f, RZ, 0xc0, !PT ;  /* 0x0000001fcbff7812 */ /* 0x020fe2000784c0ff */
        /* <DEDUP_REMOVED lines=13> */
[----:B0-----:R-:W-:Y:S01]  /*4f10*/  FADD.FTZ R4, R4, R7 ;  /* 0x0000000704047221 */ /* 0x001fe20000010000 */
[----:B-1----:R-:W-:Y:S01]  /*4f20*/  FADD.FTZ R5, R5, R6 ;  /* 0x0000000605057221 */ /* 0x002fe20000010000 */
[----:B----4-:R-:W-:Y:S01]  /*4f30*/  FADD.FTZ R216, R201, R216 ;  /* 0x000000d8c9d87221 */ /* 0x010fe20000010000 */
[----:B------:R-:W-:-:S04]  /*4f40*/  FADD.FTZ R215, R191, R215 ;  /* 0x000000d7bfd77221 */ /* 0x000fc80000010000 */
        /* <DEDUP_REMOVED lines=9> */
[----:B---3--:R-:W-:-:S03]  /*4fe0*/  FADD.FTZ R210, R198, R210 ;  /* 0x000000d2c6d27221 */ /* 0x008fc60000010000 */
[----:B------:R0:W-:Y:S01]  /*4ff0*/  STL [R1+0x6c], R211 ;  /* 0x00006cd301007387 */ /* 0x0001e20000100800 */
[----:B------:R-:W-:-:S03]  /*5000*/  FADD.FTZ R209, R184, R209 ;  /* 0x000000d1b8d17221 */ /* 0x000fc60000010000 */
[----:B------:R0:W-:Y:S01]  /*5010*/  STL [R1+0x70], R210 ;  /* 0x000070d201007387 */ /* 0x0001e20000100800 */
[----:B--2---:R-:W-:-:S03]  /*5020*/  FADD.FTZ R208, R197, R208 ;  /* 0x000000d0c5d07221 */ /* 0x004fc60000010000 */
        /* <DEDUP_REMOVED lines=27> */
.L_x_649:
[----:B------:R-:W-:Y:S05]  /*51e0*/  BSYNC.RECONVERGENT B0 ;  /* 0x0000000000007941 */ /* 0x000fea0003800200 */
.L_x_648:
[----:B------:R-:W-:Y:S01]  /*51f0*/  BAR.SYNC.DEFER_BLOCKING 0x0 ;  /* 0x0000000000007b1d */ /* 0x000fe20000010000 */
[----:B0-----:R-:W-:-:S05]  /*5200*/  CS2R R10, SRZ ;  /* 0x00000000000a7805 */ /* 0x001fca000001ff00 */
        /* <DEDUP_REMOVED lines=8> */
[----:B------:R-:W-:-:S04]  /*5290*/  @!P1 IADD3 R9, PT, PT, R8, 0x10, RZ ;  /* 0x0000001008099810 */ /* 0x000fc80007ffe0ff */
[----:B------:R-:W0:Y:S04]  /*52a0*/  LDS.128 R4, [R6] ;  /* 0x0000000006047984 */ /* 0x000e280000000c00 */
[----:B------:R-:W1:Y:S01]  /*52b0*/  LDS.128 R8, [R9] ;  /* 0x0000000009087984 */ /* 0x000e620000000c00 */
[----:B0-----:R-:W-:Y:S01]  /*52c0*/  FADD.FTZ R4, RZ, R4 ;  /* 0x00000004ff047221 */ /* 0x001fe20000010000 */
[----:B------:R-:W-:-:S03]  /*52d0*/  FADD.FTZ R5, RZ, R5 ;  /* 0x00000005ff057221 */ /* 0x000fc60000010000 */
[----:B------:R-:W-:Y:S01]  /*52e0*/  FADD.FTZ R4, R6, R4 ;  /* 0x0000000406047221 */ /* 0x000fe20000010000 */
[----:B------:R-:W-:-:S03]  /*52f0*/  FADD.FTZ R5, R7, R5 ;  /* 0x0000000507057221 */ /* 0x000fc60000010000 */
[----:B-1----:R-:W-:Y:S01]  /*5300*/  FADD.FTZ R7, R4, R8 ;  /* 0x0000000804077221 */ /* 0x002fe20000010000 */
[----:B------:R-:W-:-:S03]  /*5310*/  FADD.FTZ R4, R5, R9 ;  /* 0x0000000905047221 */ /* 0x000fc60000010000 */
[----:B------:R-:W-:Y:S01]  /*5320*/  FADD.FTZ R10, R10, R7 ;  /* 0x000000070a0a7221 */ /* 0x000fe20000010000 */
[----:B------:R-:W-:-:S07]  /*5330*/  FADD.FTZ R11, R11, R4 ;  /* 0x000000040b0b7221 */ /* 0x000fce0000010000 */
.L_x_651:
[----:B------:R-:W-:Y:S05]  /*5340*/  BSYNC.RECONVERGENT B0 ;  /* 0x0000000000007941 */ /* 0x000fea0003800200 */
.L_x_650:
[----:B------:R-:W2:Y:S01]  /*5350*/  LDL.LU R186, [R1+0x48] ;  /* 0x0000480001ba7983 */ /* 0x000ea20000300800 */
[----:B------:R-:W0:Y:S03]  /*5360*/  LDCU UR13, c[0x0][0x380] ;  /* 0x00007000ff0d77ac */ /* 0x000e260008000800 */
[----:B------:R-:W3:Y:S04]  /*5370*/  LDL.LU R185, [R1+0x4c] ;  /* 0x00004c0001b97983 */ /* 0x000ee80000300800 */
[----:B------:R-:W4:Y:S04]  /*5380*/  LDL.LU R184, [R1+0x50] ;  /* 0x0000500001b87983 */ /* 0x000f280000300800 */
        /* <DEDUP_REMOVED lines=12> */
[----:B0-----:R-:W-:Y:S01]  /*5450*/  UIMAD UR9, UR13, 0x5, URZ ;  /* 0x000000050d0978a4 */ /* 0x001fe2000f8e02ff */
        /* <DEDUP_REMOVED lines=35> */
[----:B------:R-:W-:Y:S02]  /*5690*/  ULOP3.LUT UR19, UR4, 0x1, URZ, 0xc0, !UPT ;  /* 0x0000000104137892 */ /* 0x000fe4000f8ec0ff */
[----:B------:R-:W-:Y:S02]  /*56a0*/  UIADD3 UR5, UPT, UPT, -UR5, URZ, URZ ;  /* 0x000000ff05057290 */ /* 0x000fe4000fffe1ff */
[----:B------:R-:W-:Y:S02]  /*56b0*/  UIMAD UR8, UR10, 0x5, URZ ;  /* 0x000000050a0878a4 */ /* 0x000fe4000f8e02ff */
[----:B------:R-:W-:Y:S01]  /*56c0*/  ULOP3.LUT UR5, UR5, UR9, URZ, 0xc0, !UPT ;  /* 0x0000000905057292 */ /* 0x000fe2000f8ec0ff */
[----:B------:R-:W-:Y:S01]  /*56d0*/  IADD3 R4, PT, PT, RZ, -UR19, RZ ;  /* 0x80000013ff047c10 */ /* 0x000fe2000fffe0ff */
[----:B------:R-:W2:Y:S03]  /*56e0*/  LDCU.64 UR16, c[0x0][0x3c8] ;  /* 0x00007900ff1077ac */ /* 0x000ea60008000a00 */
[----:B------:R-:W-:Y:S01]  /*56f0*/  LOP3.LUT R4, R4, UR13, RZ, 0xc0, !PT ;  /* 0x0000000d04047c12 */ /* 0x000fe2000f8ec0ff */
[----:B------:R-:W-:-:S03]  /*5700*/  UIADD3 UR5, UP0, UPT, UR8, UR5, URZ ;  /* 0x0000000508057290 */ /* 0x000fc6000ff1e0ff */
[C---:B-1----:R-:W-:Y:S01]  /*5710*/  IADD3 R5, P0, PT, R4.reuse, UR10, RZ ;  /* 0x0000000a04057c10 */ /* 0x042fe2000ff1e0ff */
[----:B------:R-:W-:Y:S02]  /*5720*/  UIADD3.X UR8, UPT, UPT, URZ, URZ, URZ, UP0, !UPT ;  /* 0x000000ffff087290 */ /* 0x000fe400087fe4ff */
[----:B0-----:R-:W-:Y:S01]  /*5730*/  ULEA UR6, UP0, UR5, UR6, 0x3 ;  /* 0x0000000605067291 */ /* 0x001fe2000f8018ff */
[----:B------:R-:W-:-:S03]  /*5740*/  LEA.HI.X.SX32 R6, R4, RZ, 0x1, P0 ;  /* 0x000000ff04067211 */ /* 0x000fc600000f0eff */
[----:B------:R-:W-:Y:S02]  /*5750*/  ULEA.HI.X UR7, UR5, UR7, UR8, 0x3, UP0 ;  /* 0x0000000705077291 */ /* 0x000fe400080f1c08 */
[----:B------:R-:W-:Y:S01]  /*5760*/  UISETP.GT.U32.AND UP0, UPT, UR4, 0x1, UPT ;  /* 0x000000010400788c */ /* 0x000fe2000bf04070 */
[----:B------:R-:W-:Y:S01]  /*5770*/  UMOV UR5, 0x1 ;  /* 0x0000000100057882 */ /* 0x000fe20000000000 */
[----:B------:R-:W-:Y:S01]  /*5780*/  UIMAD.WIDE.U32 UR6, UR11, 0x8, UR6 ;  /* 0x000000080b0678a5 */ /* 0x000fe2000f8e0006 */
[----:B--2---:R-:W-:Y:S01]  /*5790*/  LEA R4, P0, R5, UR16, 0x2 ;  /* 0x0000001005047c11 */ /* 0x004fe2000f8010ff */
[----:B------:R-:W-:-:S03]  /*57a0*/  USEL UR5, UR5, 0xffffffff, !UP0 ;  /* 0xffffffff05057887 */ /* 0x000fc6000c000000 */
[----:B------:R-:W-:Y:S02]  /*57b0*/  LEA.HI.X R5, R5, UR17, R6, 0x2, P0 ;  /* 0x0000001105057c11 */ /* 0x000fe400080f1406 */
[----:B------:R-:W-:Y:S02]  /*57c0*/  MOV R6, UR6 ;  /* 0x0000000600067c02 */ /* 0x000fe40008000f00 */
[----:B------:R-:W-:Y:S02]  /*57d0*/  MOV R7, UR7 ;  /* 0x0000000700077c02 */ /* 0x000fe40008000f00 */
[----:B------:R-:W-:-:S03]  /*57e0*/  MOV R71, UR5 ;  /* 0x0000000500477c02 */ /* 0x000fc60008000f00 */
[----:B------:R0:W-:Y:S01]  /*57f0*/  STG.E.64 desc[UR14][R6.64], R10 ;  /* 0x0000000a06007986 */ /* 0x0001e2000c101b0e */
[----:B------:R-:W-:Y:S06]  /*5800*/  MEMBAR.ALL.GPU ;  /* 0x0000000000007992 */ /* 0x000fec000000a000 */
[----:B------:R-:W-:-:S00]  /*5810*/  ERRBAR ;  /* 0x00000000000079ab */ /* 0x000fc00000000000 */
[----:B------:R-:W-:Y:S06]  /*5820*/  CGAERRBAR ;  /* 0x00000000000075ab */ /* 0x000fec0000000000 */
[----:B------:R0:W-:Y:S01]  /*5830*/  REDG.E.ADD.S32.STRONG.GPU desc[UR14][R4.64], R71 ;  /* 0x000000470400798e */ /* 0x0001e2000c12e30e */
[----:B------:R-:W-:-:S06]  /*5840*/  UISETP.GE.U32.AND UP0, UPT, UR4, 0x2, UPT ;  /* 0x000000020400788c */ /* 0x000fcc000bf06070 */
[----:B------:R-:W-:-:S04]  /*5850*/  PLOP3.LUT P0, PT, PT, PT, UP0, 0x80, 0x8 ;  /* 0x000000000008781c */ /* 0x000fc80003f0f008 */
[----:B------:R-:W-:-:S09]  /*5860*/  SEL R9, RZ, 0x5, P0 ;  /* 0x00000005ff097807 */ /* 0x000fd20000000000 */
.L_x_653:
[----:B0-----:R-:W2:Y:S04]  /*5870*/  LDG.E.STRONG.GPU R6, desc[UR14][R4.64] ;  /* 0x0000000e04067981 */ /* 0x001ea8000c1ef900 */
[----:B--2---:R-:W-:Y:S01]  /*5880*/  CCTL.IVALL ;  /* 0x00000000ff00798f */ /* 0x004fe20002000000 */
[----:B------:R-:W-:Y:S05]  /*5890*/  YIELD ;  /* 0x0000000000007946 */ /* 0x000fea0003800000 */
[----:B------:R-:W-:-:S13]  /*58a0*/  ISETP.NE.AND P0, PT, R6, R9, PT ;  /* 0x000000090600720c */ /* 0x000fda0003f05270 */
[----:B------:R-:W-:Y:S05]  /*58b0*/  @P0 BRA `(.L_x_653) ;  /* 0xfffffffc00ec0947 */ /* 0x000fea000383ffff */
.L_x_652:
[----:B------:R-:W-:Y:S05]  /*58c0*/  WARPSYNC.ALL ;  /* 0x0000000000007948 */ /* 0x000fea0003800000 */
[----:B-1----:R-:W0:Y:S01]  /*58d0*/  @!P2 LDC.64 R4, c[0x0][0x3c0] ;  /* 0x0000f000ff04ab82 */ /* 0x002e220000000a00 */
        /* <DEDUP_REMOVED lines=11> */
[----:B------:R-:W-:Y:S02]  /*5990*/  @!P2 IADD3.X R7, PT, PT, RZ, RZ, RZ, P0, !PT ;  /* 0x000000ffff07a210 */ /* 0x000fe400007fe4ff */
[----:B0-----:R-:W-:-:S04]  /*59a0*/  @!P2 LEA R4, P0, R6, R4, 0x3 ;  /* 0x000000040604a211 */ /* 0x001fc800078018ff */
        /* <DEDUP_REMOVED lines=97> */
[----:B------:R-:W-:Y:S01]  /*5fc0*/  FMUL.FTZ R4, R4, UR18 ;  /* 0x0000001204047c20 */ /* 0x000fe20008410000 */
[----:B------:R-:W-:Y:S01]  /*5fd0*/  FMUL.FTZ R5, R5, UR18 ;  /* 0x0000001205057c20 */ /* 0x000fe20008410000 */
[----:B------:R-:W-:Y:S01]  /*5fe0*/  FMUL.FTZ R6, R12, UR18 ;  /* 0x000000120c067c20 */ /* 0x000fe20008410000 */
[----:B------:R-:W-:Y:S01]  /*5ff0*/  FMUL.FTZ R7, R7, UR18 ;  /* 0x0000001207077c20 */ /* 0x000fe20008410000 */
[----:B------:R-:W-:Y:S01]  /*6000*/  FADD.FTZ R40, -R40, R67 ;  /* 0x0000004328287221 */ /* 0x000fe20000010100 */
[----:B------:R-:W-:-:S04]  /*6010*/  IMAD.WIDE.U32 R30, R117, 0x10, R26 ;  /* 0x00000010751e7825 */ /* 0x000fc800078e001a */
        /* <DEDUP_REMOVED lines=34> */
[----:B------:R0:W-:Y:S01]  /*6240*/  STG.E.128 desc[UR14][R28.64], R4 ;  /* 0x000000041c007986 */ /* 0x0001e2000c101d0e */
[----:B------:R-:W-:Y:S01]  /*6250*/  FADD.FTZ R34, -R34, R181 ;  /* 0x000000b522227221 */ /* 0x000fe20000010100 */
[--C-:B------:R-:W-:Y:S02]  /*6260*/  IMAD.WIDE.U32 R2, R113, 0x10, R26.reuse ;  /* 0x0000001071027825 */ /* 0x100fe400078e001a */
[----:B------:R1:W-:Y:S02]  /*6270*/  STG.E.128 desc[UR14][R30.64], R8 ;  /* 0x000000081e007986 */ /* 0x0003e4000c101d0e */
[----:B------:R-:W-:-:S02]  /*6280*/  IMAD.WIDE.U32 R112, R112, 0x10, R26 ;  /* 0x0000001070707825 */ /* 0x000fc400078e001a */
[----:B------:R2:W-:Y:S02]  /*6290*/  STG.E.128 desc[UR14][R116.64], R12 ;  /* 0x0000000c74007986 */ /* 0x0005e4000c101d0e */
[--C-:B------:R-:W-:Y:S02]  /*62a0*/  IMAD.WIDE.U32 R24, R111, 0x10, R26.reuse ;  /* 0x000000106f187825 */ /* 0x100fe400078e001a */
[----:B------:R3:W-:Y:S02]  /*62b0*/  STG.E.128 desc[UR14][R32.64], R16 ;  /* 0x0000001020007986 */ /* 0x0007e4000c101d0e */
[--C-:B------:R-:W-:Y:S02]  /*62c0*/  IMAD.WIDE.U32 R110, R110, 0x10, R26.reuse ;  /* 0x000000106e6e7825 */ /* 0x100fe400078e001a */
[----:B------:R4:W-:Y:S02]  /*62d0*/  STG.E.128 desc[UR14][R114.64], R20 ;  /* 0x0000001472007986 */ /* 0x0009e4000c101d0e */
        /* <DEDUP_REMOVED lines=16> */
[----:B------:R-:W-:-:S04]  /*63e0*/  IMAD.WIDE.U32 R26, R109, 0x10, R26 ;  /* 0x000000106d1a7825 */ /* 0x000fc800078e001a */
        /* <DEDUP_REMOVED lines=51> */
[----:B------:R0:W5:Y:S04]  /*6720*/  LDL.LU R70, [R1+0xa0] ;  /* 0x0000a00001467983 */ /* 0x0001680000300800 */
[----:B------:R0:W5:Y:S01]  /*6730*/  LDL.LU R69, [R1+0x9c] ;  /* 0x00009c0001457983 */ /* 0x0001620000300800 */
        /* <DEDUP_REMOVED lines=12> */
[----:B0-----:R-:W-:-:S07]  /*6800*/  MOV R80, R239 ;  /* 0x000000ef00507202 */ /* 0x001fce0000000f00 */
.L_x_643:
        /* <DEDUP_REMOVED lines=23> */
[C---:B------:R-:W-:Y:S01]  /*6980*/  IMAD.WIDE.U32 R4, R55.reuse, 0x10, R112 ;  /* 0x0000001037047825 */ /* 0x040fe200078e0070 */
[----:B------:R-:W-:Y:S03]  /*6990*/  STG.E.128 desc[UR14][R2.64], R88 ;  /* 0x0000005802007986 */ /* 0x000fe6000c101d0e */
[--C-:B------:R-:W-:Y:S01]  /*69a0*/  IMAD.WIDE.U32 R6, R55, 0x10, R114.reuse ;  /* 0x0000001037067825 */ /* 0x100fe200078e0072 */
        /* <DEDUP_REMOVED lines=28> */
.L_x_655:
        /* <DEDUP_REMOVED lines=9> */
.L_x_3032:


//--------------------- .text._ZN10layer_norm22ln_bwd_finalize_kernelINS_22Kernel_traits_finalizeILj25600E6__halfS2_S2_fjLj1024ELj4ENS_18Kernel_traits_baseILj25600ES2_S2_S2_fjLj1024EEEEEEEvNS_9BwdParamsE --------------------------
	.section	.text._ZN10layer_norm22ln_bwd_finalize_kernelINS_22Kernel_traits_finalizeILj25600E6__halfS2_S2_fjLj1024ELj4ENS_18Kernel_traits_baseILj25600ES2_S2_S2_fjLj1024EEEEEEEvNS_9BwdParamsE,"ax",@progbits
	.align	128
        .global         _ZN10layer_norm22ln_bwd_finalize_kernelINS_22Kernel_traits_finalizeILj25600E6__halfS2_S2_fjLj1024ELj4ENS_18Kernel_traits_baseILj25600ES2_S2_S2_fjLj1024EEEEEEEvNS_9BwdParamsE
        .type           _ZN10layer_norm22ln_bwd_finalize_kernelINS_22Kernel_traits_finalizeILj25600E6__halfS2_S2_fjLj1024ELj4ENS_18Kernel_traits_baseILj25600ES2_S2_S2_fjLj1024EEEEEEEvNS_9BwdParamsE,@function
        .size           _ZN10layer_norm22ln_bwd_finalize_kernelINS_22Kernel_traits_finalizeILj25600E6__halfS2_S2_fjLj1024ELj4ENS_18Kernel_traits_baseILj25600ES2_S2_S2_fjLj1024EEEEEEEvNS_9BwdParamsE,(.L_x_3033 - _ZN10layer_norm22ln_bwd_finalize_kernelINS_22Kernel_traits_finalizeILj25600E6__halfS2_S2_fjLj1024ELj4ENS_18Kernel_traits_baseILj25600ES2_S2_S2_fjLj1024EEEEEEEvNS_9BwdParamsE)
        .other          _ZN10layer_norm22ln_bwd_finalize_kernelINS_22Kernel_traits_finalizeILj25600E6__halfS2_S2_fjLj1024ELj4ENS_18Kernel_traits_baseILj25600ES2_S2_S2_fjLj1024EEEEEEEvNS_9BwdParamsE,@"STO_CUDA_ENTRY STV_DEFAULT"
_ZN10layer_norm22ln_bwd_finalize_kernelINS_22Kernel_traits_finalizeILj25600E6__halfS2_S2_fjLj1024ELj4ENS_18Kernel_traits_baseILj25600ES2_S2_S2_fjLj1024EEEEEEEvNS_9BwdParamsE:
.text._ZN10layer_norm22ln_bwd_finalize_kernelINS_22Kernel_traits_finalizeILj25600E6__halfS2_S2_fjLj1024ELj4ENS_18Kernel_traits_baseILj25600ES2_S2_S2_fjLj1024EEEEEEEvNS_9BwdParamsE:
        /* <DEDUP_REMOVED lines=37> */
.L_x_660:
        /* <DEDUP_REMOVED lines=118> */
.L_x_659:
[----:B------:R-:W-:Y:S05]  /*09b0*/  BSYNC.RECONVERGENT B1 ;  /* 0x0000000000017941 */ /* 0x000fea0003800200 */
.L_x_658:
        /* <DEDUP_REMOVED lines=65> */
.L_x_662:
[----:B------:R-:W-:Y:S05]  /*0dd0*/  BSYNC.RECONVERGENT B1 ;  /* 0x0000000000017941 */ /* 0x000fea0003800200 */
.L_x_661:
        /* <DEDUP_REMOVED lines=37> */
.L_x_664:
[----:B------:R-:W-:Y:S05]  /*1030*/  BSYNC.RECONVERGENT B1 ;  /* 0x0000000000017941 */ /* 0x000fea0003800200 */
.L_x_663:
[----:B------:R-:W-:Y:S05]  /*1040*/  @!P1 BRA `(.L_x_657) ;  /* 0x00000000003c9947 */ /* 0x000fea0003800000 */
[----:B------:R-:W0:Y:S01]  /*1050*/  LDC.64 R6, c[0x0][0x3e0] ;  /* 0x0000f800ff067b82 */ /* 0x000e220000000a00 */
[----:B------:R-:W-:Y:S01]  /*1060*/  IMAD R2, R15, 0x6400, R11 ;  /* 0x000064000f027824 */ /* 0x000fe200078e020b */
[----:B------:R-:W-:-:S04]  /*1070*/  IADD3 R24, PT, PT, -R24, RZ, RZ ;  /* 0x000000ff18187210 */ /* 0x000fc80007ffe1ff */
[----:B------:R-:W-:Y:S02]  /*1080*/  IADD3 R11, PT, PT, R13, R2, RZ ;  /* 0x000000020d0b7210 */ /* 0x000fe40007ffe0ff */
[----:B------:R-:W1:Y:S05]  /*1090*/  LDC.64 R8, c[0x0][0x3e8] ;  /* 0x0000fa00ff087b82 */ /* 0x000e6a0000000a00 */
.L_x_665:
        /* <DEDUP_REMOVED lines=10> */
.L_x_657:
[----:B------:R-:W-:Y:S05]  /*1140*/  BSYNC.RECONVERGENT B0 ;  /* 0x0000000000007941 */ /* 0x000fea0003800200 */
.L_x_656:
        /* <DEDUP_REMOVED lines=55> */
.L_x_666:
        /* <DEDUP_REMOVED lines=12> */
.L_x_3033:


//--------------------- .text._ZN10layer_norm13ln_bwd_kernelINS_13Kernel_traitsI6__halfS2_S2_fjLj25600ELj5ELj1ELj4ELj16ENS_18Kernel_traits_baseILj25600ES2_S2_S2_fjLj128EEEEEEEvNS_9BwdParamsE --------------------------
	.section	.text._ZN10layer_norm13ln_bwd_kernelINS_13Kernel_traitsI6__halfS2_S2_fjLj25600ELj5ELj1ELj4ELj16ENS_18Kernel_traits_baseILj25600ES2_S2_S2_fjLj128EEEEEEEvNS_9BwdParamsE,"ax",@progbits
	.align	128
        .global         _ZN10layer_norm13ln_bwd_kernelINS_13Kernel_traitsI6__halfS2_S2_fjLj25600ELj5ELj1ELj4ELj16ENS_18Kernel_traits_baseILj25600ES2_S2_S2_fjLj128EEEEEEEvNS_9BwdParamsE
        .type           _ZN10layer_norm13ln_bwd_kernelINS_13Kernel_traitsI6__halfS2_S2_fjLj25600ELj5ELj1ELj4ELj16ENS_18Kernel_traits_baseILj25600ES2_S2_S2_fjLj128EEEEEEEvNS_9BwdParamsE,@function
        .size           _ZN10layer_norm13ln_bwd_kernelINS_13Kernel_traitsI6__halfS2_S2_fjLj25600ELj5ELj1ELj4ELj16ENS_18Kernel_traits_baseILj25600ES2_S2_S2_fjLj128EEEEEEEvNS_9BwdParamsE,(.L_x_3034 - _ZN10layer_norm13ln_bwd_kernelINS_13Kernel_traitsI6__halfS2_S2_fjLj25600ELj5ELj1ELj4ELj16ENS_18Kernel_traits_baseILj25600ES2_S2_S2_fjLj128EEEEEEEvNS_9BwdParamsE)
        .other          _ZN10layer_norm13ln_bwd_kernelINS_13Kernel_traitsI6__halfS2_S2_fjLj25600ELj5ELj1ELj4ELj16ENS_18Kernel_traits_baseILj25600ES2_S2_S2_fjLj128EEEEEEEvNS_9BwdParamsE,@"STO_CUDA_ENTRY STV_DEFAULT"
_ZN10layer_norm13ln_bwd_kernelINS_13Kernel_traitsI6__halfS2_S2_fjLj25600ELj5ELj1ELj4ELj16ENS_18Kernel_traits_baseILj25600ES2_S2_S2_fjLj128EEEEEEEvNS_9BwdParamsE:
.text._ZN10layer_norm13ln_bwd_kernelINS_13Kernel_traitsI6__halfS2_S2_fjLj25600ELj5ELj1ELj4ELj16ENS_18Kernel_traits_baseILj25600ES2_S2_S2_fjLj128EEEEEEEvNS_9BwdParamsE:
        /* <DEDUP_REMOVED lines=111> */
[----:B------:R-:W-:Y:S01]  /*06f0*/  UMOV UR4, URZ ;  /* 0x000000ff00047c82 */ /* 0x000fe20008000000 */
[----:B------:R-:W-:-:S02]  /*0700*/  UMOV UR12, UR10 ;  /* 0x0000000a000c7c82 */ /* 0x000fc40008000000 */
        /* <DEDUP_REMOVED lines=26> */
.L_x_678:
        /* <DEDUP_REMOVED lines=47> */
.L_x_668:
[----:B------:R-:W1:Y:S01]  /*0ba0*/  LDC.64 R88, c[0x0][0x3d8] ;  /* 0x0000f600ff587b82 */ /* 0x000e620000000a00 */
[C---:B------:R-:W-:Y:S02]  /*0bb0*/  IADD3 R6, PT, PT, R109.reuse, 0x280, RZ ;  /* 0x000002806d067810 */ /* 0x040fe40007ffe0ff */
[C---:B------:R-:W-:Y:S02]  /*0bc0*/  IADD3 R5, PT, PT, R109.reuse, 0x500, RZ ;  /* 0x000005006d057810 */ /* 0x040fe40007ffe0ff */
[C---:B------:R-:W-:Y:S02]  /*0bd0*/  IADD3 R4, PT, PT, R109.reuse, 0x780, RZ ;  /* 0x000007806d047810 */ /* 0x040fe40007ffe0ff */
[C---:B------:R-:W-:Y:S01]  /*0be0*/  IADD3 R3, PT, PT, R109.reuse, 0xa00, RZ ;  /* 0x00000a006d037810 */ /* 0x040fe20007ffe0ff */
[----:B------:R-:W2:Y:S01]  /*0bf0*/  LDC.64 R124, c[0x0][0x398] ;  /* 0x0000e600ff7c7b82 */ /* 0x000ea20000000a00 */
[----:B-1----:R-:W-:-:S04]  /*0c00*/  IMAD.WIDE.U32 R90, R109, 0x10, R88 ;  /* 0x000000106d5a7825 */ /* 0x002fc800078e0058 */
[----:B------:R-:W-:-:S04]  /*0c10*/  IMAD.WIDE.U32 R92, R6, 0x10, R88 ;  /* 0x00000010065c7825 */ /* 0x000fc800078e0058 */
[--C-:B--2---:R-:W-:Y:S02]  /*0c20*/  IMAD.WIDE.U32 R108, R109, 0x10, R124.reuse ;  /* 0x000000106d6c7825 */ /* 0x104fe400078e007c */
        /* <DEDUP_REMOVED lines=14> */
[----:B------:R-:W5:Y:S04]  /*0d10*/  LDG.E.128 R100, desc[UR14][R100.64] ;  /* 0x0000000e64647981 */ /* 0x000f68000c1e1d00 */
[----:B------:R-:W5:Y:S04]  /*0d20*/  LDG.E.128 R104, desc[UR14][R104.64] ;  /* 0x0000000e68687981 */ /* 0x000f68000c1e1d00 */
[----:B------:R-:W5:Y:S02]  /*0d30*/  LDG.E.128 R124, desc[UR14][R124.64] ;  /* 0x0000000e7c7c7981 */ /* 0x000f64000c1e1d00 */
.L_x_669:
[----:B------:R-:W-:Y:S05]  /*0d40*/  BRA.U UP0, `(.L_x_670) ;  /* 0x0000001500a47547 */ /* 0x000fea000b800000 */
[--C-:B-----5:R-:W-:Y:S02]  /*0d50*/  HADD2.F32 R201, -RZ, R108.reuse.H0_H0 ;  /* 0x2000006cffc97230 */ /* 0x120fe40000004100 */
[----:B------:R-:W-:Y:S02]  /*0d60*/  HADD2.F32 R199, -RZ, R108.H1_H1 ;  /* 0x3000006cffc77230 */ /* 0x000fe40000004100 */
[--C-:B------:R-:W-:Y:S02]  /*0d70*/  HADD2.F32 R2, -RZ, R109.reuse.H0_H0 ;  /* 0x2000006dff027230 */ /* 0x100fe40000004100 */
[----:B------:R-:W-:Y:S01]  /*0d80*/  FADD.FTZ R201, R201, -UR5 ;  /* 0x80000005c9c97e21 */ /* 0x000fe20008010000 */
[----:B------:R-:W-:Y:S02]  /*0d90*/  HADD2.F32 R168, -RZ, R109.H1_H1 ;  /* 0x3000006dffa87230 */ /* 0x000fe40000004100 */
[----:B------:R-:W-:Y:S01]  /*0da0*/  FADD.FTZ R199, R199, -UR5 ;  /* 0x80000005c7c77e21 */ /* 0x000fe20008010000 */
[----:B------:R-:W-:-:S02]  /*0db0*/  HADD2.F32 R136, -RZ, R116.H0_H0 ;  /* 0x20000074ff887230 */ /* 0x000fc40000004100 */
[----:B------:R-:W-:Y:S02]  /*0dc0*/  HADD2.F32 R134, -RZ, R116.H1_H1 ;  /* 0x30000074ff867230 */ /* 0x000fe40000004100 */
[--C-:B------:R-:W-:Y:S02]  /*0dd0*/  HADD2.F32 R159, -RZ, R117.reuse.H0_H0 ;  /* 0x20000075ff9f7230 */ /* 0x100fe40000004100 */
[----:B------:R-:W-:Y:S01]  /*0de0*/  FADD.FTZ R136, R136, -UR5 ;  /* 0x8000000588887e21 */ /* 0x000fe20008010000 */
[----:B------:R-:W-:Y:S02]  /*0df0*/  HADD2.F32 R160, -RZ, R117.H1_H1 ;  /* 0x30000075ffa07230 */ /* 0x000fe40000004100 */
[----:B------:R-:W-:Y:S01]  /*0e00*/  FADD.FTZ R134, R134, -UR5 ;  /* 0x8000000586867e21 */ /* 0x000fe20008010000 */
[--C-:B------:R-:W-:Y:S02]  /*0e10*/  HADD2.F32 R222, -RZ, R107.reuse.H0_H0 ;  /* 0x2000006bffde7230 */ /* 0x100fe40000004100 */
[----:B------:R-:W-:Y:S01]  /*0e20*/  FMUL.FTZ R136, R136, UR18 ;  /* 0x0000001288887c20 */ /* 0x000fe20008410000 */
[----:B------:R-:W-:-:S02]  /*0e30*/  HADD2.F32 R224, -RZ, R107.H1_H1 ;  /* 0x3000006bffe07230 */ /* 0x000fc40000004100 */
[----:B------:R-:W-:Y:S01]  /*0e40*/  FMUL.FTZ R134, R134, UR18 ;  /* 0x0000001286867c20 */ /* 0x000fe20008410000 */
[--C-:B------:R-:W-:Y:S02]  /*0e50*/  HADD2.F32 R154, -RZ, R110.reuse.H0_H0 ;  /* 0x2000006eff9a7230 */ /* 0x100fe40000004100 */
[----:B------:R-:W-:Y:S02]  /*0e60*/  HADD2.F32 R152, -RZ, R110.H1_H1 ;  /* 0x3000006eff987230 */ /* 0x000fe40000004100 */
[--C-:B------:R-:W-:Y:S02]  /*0e70*/  HADD2.F32 R108, -RZ, R88.reuse.H0_H0 ;  /* 0x20000058ff6c7230 */ /* 0x100fe40000004100 */
[----:B------:R-:W-:Y:S01]  /*0e80*/  FADD.FTZ R154, R154, -UR5 ;  /* 0x800000059a9a7e21 */ /* 0x000fe20008010000 */
[----:B------:R-:W-:Y:S02]  /*0e90*/  HADD2.F32 R109, -RZ, R88.H1_H1 ;  /* 0x30000058ff6d7230 */ /* 0x000fe40000004100 */
[----:B------:R-:W-:Y:S01]  /*0ea0*/  FADD.FTZ R152, R152, -UR5 ;  /* 0x8000000598987e21 */ /* 0x000fe20008010000 */
[----:B------:R-:W-:-:S02]  /*0eb0*/  HADD2.F32 R191, -RZ, R97.H1_H1 ;  /* 0x30000061ffbf7230 */ /* 0x000fc40000004100 */
[----:B------:R-:W-:Y:S01]  /*0ec0*/  FMUL.FTZ R154, R154, UR18 ;  /* 0x000000129a9a7c20 */ /* 0x000fe20008410000 */
[--C-:B------:R-:W-:Y:S02]  /*0ed0*/  HADD2.F32 R117, -RZ, R121.reuse.H0_H0 ;  /* 0x20000079ff757230 */ /* 0x100fe40000004100 */
[----:B------:R-:W-:Y:S01]  /*0ee0*/  FMUL.FTZ R152, R152, UR18 ;  /* 0x0000001298987c20 */ /* 0x000fe20008410000 */
[----:B------:R-:W-:Y:S02]  /*0ef0*/  HADD2.F32 R116, -RZ, R121.H1_H1 ;  /* 0x30000079ff747230 */ /* 0x000fe40000004100 */
[----:B------:R-:W-:Y:S02]  /*0f00*/  HADD2.F32 R107, -RZ, R77.H1_H1 ;  /* 0x3000004dff6b7230 */ /* 0x000fe40000004100 */
[----:B------:R-:W-:Y:S01]  /*0f10*/  FADD.FTZ R117, R117, -UR5 ;  /* 0x8000000575757e21 */ /* 0x000fe20008010000 */
[--C-:B------:R-:W-:Y:S02]  /*0f20*/  HADD2.F32 R88, -RZ, R89.reuse.H0_H0 ;  /* 0x20000059ff587230 */ /* 0x100fe40000004100 */
[----:B------:R-:W-:Y:S01]  /*0f30*/  FADD.FTZ R116, R116, -UR5 ;  /* 0x8000000574747e21 */ /* 0x000fe20008010000 */
[----:B------:R-:W-:-:S02]  /*0f40*/  HADD2.F32 R110, -RZ, R89.H1_H1 ;  /* 0x30000059ff6e7230 */ /* 0x000fc40000004100 */
[----:B------:R-:W-:Y:S01]  /*0f50*/  FMUL.FTZ R117, R117, UR18 ;  /* 0x0000001275757c20 */ /* 0x000fe20008410000 */
[--C-:B------:R-:W-:Y:S02]  /*0f60*/  HADD2.F32 R157, -RZ, R118.reuse.H0_H0 ;  /* 0x20000076ff9d7230 */ /* 0x100fe40000004100 */
[----:B------:R-:W-:Y:S01]  /*0f70*/  FMUL.FTZ R116, R116, UR18 ;  /* 0x0000001274747c20 */ /* 0x000fe20008410000 */
[----:B------:R-:W-:Y:S02]  /*0f80*/  HADD2.F32 R158, -RZ, R118.H1_H1 ;  /* 0x30000076ff9e7230 */ /* 0x000fe40000004100 */
[--C-:B------:R-:W-:Y:S02]  /*0f90*/  HADD2.F32 R155, -RZ, R120.reuse.H0_H0 ;  /* 0x20000078ff9b7230 */ /* 0x100fe40000004100 */
[----:B------:R-:W-:Y:S02]  /*0fa0*/  HADD2.F32 R156, -RZ, R120.H1_H1 ;  /* 0x30000078ff9c7230 */ /* 0x000fe40000004100 */
[----:B------:R-:W-:-:S02]  /*0fb0*/  HADD2.F32 R0, -RZ, R122.H0_H0 ;  /* 0x2000007aff007230 */ /* 0x000fc40000004100 */
[----:B------:R-:W-:Y:S02]  /*0fc0*/  HADD2.F32 R121, -RZ, R84.H0_H0 ;  /* 0x20000054ff797230 */ /* 0x000fe40000004100 */
[----:B------:R-:W-:Y:S02]  /*0fd0*/  HADD2.F32 R89, -RZ, R90.H0_H0 ;  /* 0x2000005aff597230 */ /* 0x000fe40000004100 */
[----:B------:R-:W-:Y:S02]  /*0fe0*/  HADD2.F32 R118, -RZ, R119.H0_H0 ;  /* 0x20000077ff767230 */ /* 0x000fe40000004100 */
[--C-:B------:R-:W-:Y:S02]  /*0ff0*/  HADD2.F32 R146, -RZ, R123.reuse.H0_H0 ;  /* 0x2000007bff927230 */ /* 0x100fe40000004100 */
[----:B------:R-:W-:Y:S01]  /*1000*/  FMUL.FTZ R204, R154, R89 ;  /* 0x000000599acc7220 */ /* 0x000fe20000410000 */
[----:B------:R-:W-:Y:S02]  /*1010*/  HADD2.F32 R145, -RZ, R123.H1_H1 ;  /* 0x3000007bff917230 */ /* 0x000fe40000004100 */
[----:B------:R-:W-:-:S02]  /*1020*/  HADD2.F32 R120, -RZ, R86.H0_H0 ;  /* 0x20000056ff787230 */ /* 0x000fc40000004100 */
[----:B------:R-:W-:Y:S02]  /*1030*/  HADD2.F32 R119, -RZ, R119.H1_H1 ;  /* 0x30000077ff777230 */ /* 0x000fe40000004100 */
[--C-:B------:R-:W-:Y:S02]  /*1040*/  HADD2.F32 R217, -RZ, R104.reuse.H0_H0 ;  /* 0x20000068ffd97230 */ /* 0x100fe40000004100 */
[----:B------:R-:W-:Y:S01]  /*1050*/  FMUL.FTZ R183, R120, R89 ;  /* 0x0000005978b77220 */ /* 0x000fe20000410000 */
[----:B------:R-:W-:Y:S02]  /*1060*/  HADD2.F32 R219, -RZ, R104.H1_H1 ;  /* 0x30000068ffdb7230 */ /* 0x000fe40000004100 */
[----:B------:R-:W-:Y:S01]  /*1070*/  FADD.FTZ R104, R168, -UR5 ;  /* 0x80000005a8687e21 */ /* 0x000fe20008010000 */
[----:B------:R-:W-:Y:S02]  /*1080*/  HADD2.F32 R123, -RZ, R85.H1_H1 ;  /* 0x30000055ff7b7230 */ /* 0x000fe40000004100 */
[----:B------:R-:W-:Y:S01]  /*1090*/  FMUL.FTZ R168, R107, R191 ;  /* 0x000000bf6ba87220 */ /* 0x000fe20000410000 */
[----:B------:R-:W-:-:S02]  /*10a0*/  HADD2.F32 R218, -RZ, R105.H0_H0 ;  /* 0x20000069ffda7230 */ /* 0x000fc40000004100 */
[----:B------:R-:W-:Y:S01]  /*10b0*/  FADD.FTZ R107, R0, -UR5 ;  /* 0x80000005006b7e21 */ /* 0x000fe20008010000 */
[----:B------:R-:W-:Y:S02]  /*10c0*/  HADD2.F32 R221, -RZ, R105.H1_H1 ;  /* 0x30000069ffdd7230 */ /* 0x000fe40000004100 */
[----:B------:R-:W-:Y:S01]  /*10d0*/  FADD.FTZ R105, R2, -UR5 ;  /* 0x8000000502697e21 */ /* 0x000fe20008010000 */
[----:B------:R-:W-:Y:S02]  /*10e0*/  HADD2.F32 R186, -RZ, R84.H1_H1 ;  /* 0x30000054ffba7230 */ /* 0x000fe40000004100 */
[----:B------:R-:W-:Y:S01]  /*10f0*/  FMUL.FTZ R2, R121, R108 ;  /* 0x0000006c79027220 */ /* 0x000fe20000410000 */
[--C-:B------:R-:W-:Y:S02]  /*1100*/  HADD2.F32 R220, -RZ, R106.reuse.H0_H0 ;  /* 0x2000006affdc7230 */ /* 0x100fe40000004100 */
[----:B------:R-:W-:Y:S01]  /*1110*/  FMUL.FTZ R0, R201, UR18 ;  /* 0x00000012c9007c20 */ /* 0x000fe20008410000 */
[----:B------:R-:W-:-:S02]  /*1120*/  HADD2.F32 R223, -RZ, R106.H1_H1 ;  /* 0x3000006affdf7230 */ /* 0x000fc40000004100 */
[----:B------:R-:W-:Y:S01]  /*1130*/  FMUL.FTZ R184, R123, R110 ;  /* 0x0000006e7bb87220 */ /* 0x000fe20000410000 */
[----:B------:R-:W-:Y:S02]  /*1140*/  HADD2.F32 R213, -RZ, R101.H1_H1 ;  /* 0x30000065ffd57230 */ /* 0x000fe40000004100 */
[----:B------:R-:W-:Y:S01]  /*1150*/  FADD.FTZ R120, R119, -UR5 ;  /* 0x8000000577787e21 */ /* 0x000fe20008010000 */
[----:B------:R-:W-:Y:S02]  /*1160*/  HADD2.F32 R106, -RZ, R73.H1_H1 ;  /* 0x30000049ff6a7230 */ /* 0x000fe40000004100 */
[----:B------:R-:W-:Y:S01]  /*1170*/  FADD.FTZ R123, R158, -UR5 ;  /* 0x800000059e7b7e21 */ /* 0x000fe20008010000 */
[----:B------:R-:W-:Y:S02]  /*1180*/  HADD2.F32 R150, -RZ, R122.H1_H1 ;  /* 0x3000007aff967230 */ /* 0x000fe40000004100 */
[----:B------:R-:W-:Y:S01]  /*1190*/  FADD.FTZ R119, R155, -UR5 ;  /* 0x800000059b777e21 */ /* 0x000fe20008010000 */
[----:B------:R-:W-:-:S02]  /*11a0*/  HADD2.F32 R190, -RZ, R98.H0_H0 ;  /* 0x20000062ffbe7230 */ /* 0x000fc40000004100 */
[----:B------:R-:W-:Y:S01]  /*11b0*/  FMUL.FTZ R186, R186, R109 ;  /* 0x0000006dbaba7220 */ /* 0x000fe20000410000 */
[----:B------:R-:W-:Y:S02]  /*11c0*/  HADD2.F32 R193, -RZ, R98.H1_H1 ;  /* 0x30000062ffc17230 */ /* 0x000fe40000004100 */
[----:B------:R-:W-:Y:S01]  /*11d0*/  FMUL.FTZ R158, R199, UR18 ;  /* 0x00000012c79e7c20 */ /* 0x000fe20008410000 */
[--C-:B------:R-:W-:Y:S02]  /*11e0*/  HADD2.F32 R192, -RZ, R99.reuse.H0_H0 ;  /* 0x20000063ffc07230 */ /* 0x100fe40000004100 */
[----:B------:R-:W-:Y:S01]  /*11f0*/  FADD.FTZ R155, RZ, R2 ;  /* 0x00000002ff9b7221 */ /* 0x000fe20000010000 */
[----:B------:R-:W-:Y:S02]  /*1200*/  HADD2.F32 R194, -RZ, R99.H1_H1 ;  /* 0x30000063ffc27230 */ /* 0x000fe40000004100 */
[----:B------:R-:W-:Y:S01]  /*1210*/  FFMA.FTZ R199, R0, R2, RZ ;  /* 0x0000000200c77223 */ /* 0x000fe200000100ff */
[----:B------:R-:W-:-:S02]  /*1220*/  HADD2.F32 R185, -RZ, R85.H0_H0 ;  /* 0x20000055ffb97230 */ /* 0x000fc40000004100 */
[----:B------:R-:W-:Y:S01]  /*1230*/  FADD.FTZ R121, R118, -UR5 ;  /* 0x8000000576797e21 */ /* 0x000fe20008010000 */
[--C-:B------:R-:W-:Y:S02]  /*1240*/  HADD2.F32 R99, -RZ, R126.reuse.H0_H0 ;  /* 0x2000007eff637230 */ /* 0x100fe40000004100 */
[----:B------:R-:W-:Y:S01]  /*1250*/  FADD.FTZ R118, R156, -UR5 ;  /* 0x800000059c767e21 */ /* 0x000fe20008010000 */
[----:B------:R-:W-:Y:S02]  /*1260*/  HADD2.F32 R98, -RZ, R126.H1_H1 ;  /* 0x3000007eff627230 */ /* 0x000fe40000004100 */
[----:B------:R-:W-:Y:S01]  /*1270*/  FADD.FTZ R126, R160, -UR5 ;  /* 0x80000005a07e7e21 */ /* 0x000fe20008010000 */
[----:B------:R-:W-:Y:S01]  /*1280*/  FMUL.FTZ R160, R106, R213 ;  /* 0x000000d56aa07220 */ /* 0x000fe20000410000 */
[----:B------:R-:W-:Y:S01]  /*1290*/  FADD.FTZ R106, R150, -UR5 ;  /* 0x80000005966a7e21 */ /* 0x000fe20008010000 */
[----:B------:R-:W-:Y:S01]  /*12a0*/  FMUL.FTZ R185, R185, R88 ;  /* 0x00000058b9b97220 */ /* 0x000fe20000410000 */
[----:B------:R-:W-:Y:S01]  /*12b0*/  FADD.FTZ R150, R155, R186 ;  /* 0x000000ba9b967221 */ /* 0x000fe20000010000 */
[----:B------:R-:W-:Y:S01]  /*12c0*/  FMUL.FTZ R156, R105, UR18 ;  /* 0x00000012699c7c20 */ /* 0x000fe20008410000 */
[----:B------:R-:W-:Y:S01]  /*12d0*/  FFMA.FTZ R199, R158, R186, R199 ;  /* 0x000000ba9ec77223 */ /* 0x000fe200000100c7 */
[----:B------:R-:W-:Y:S01]  /*12e0*/  FADD.FTZ R105, R146, -UR5 ;  /* 0x8000000592697e21 */ /* 0x000fe20008010000 */
[----:B------:R-:W-:Y:S01]  /*12f0*/  FADD.FTZ R201, R150, R185 ;  /* 0x000000b996c97221 */ /* 0x000fe20000010000 */
[----:B------:R-:W-:Y:S01]  /*1300*/  FMUL.FTZ R155, R104, UR18 ;  /* 0x00000012689b7c20 */ /* 0x000fe20008410000 */
[----:B------:R-:W-:Y:S01]  /*1310*/  FFMA.FTZ R146, R156, R185, R199 ;  /* 0x000000b99c927223 */ /* 0x000fe200000100c7 */
[----:B------:R-:W-:-:S02]  /*1320*/  HADD2.F32 R197, -RZ, R111.H0_H0 ;  /* 0x2000006fffc57230 */ /* 0x000fc40000004100 */
[----:B------:R-:W-:Y:S01]  /*1330*/  FADD.FTZ R104, R145, -UR5 ;  /* 0x8000000591687e21 */ /* 0x000fe20008010000 */
[----:B------:R-:W-:Y:S02]  /*1340*/  HADD2.F32 R149, -RZ, R111.H1_H1 ;  /* 0x3000006fff957230 */ /* 0x000fe40000004100 */
[----:B------:R-:W-:Y:S01]  /*1350*/  FADD.FTZ R150, R201, R184 ;  /* 0x000000b8c9967221 */ /* 0x000fe20000010000 */
[----:B------:R-:W-:Y:S02]  /*1360*/  HADD2.F32 R111, -RZ, R90.H1_H1 ;  /* 0x3000005aff6f7230 */ /* 0x000fe40000004100 */
[----:B------:R-:W-:Y:S01]  /*1370*/  FFMA.FTZ R145, R155, R184, R146 ;  /* 0x000000b89b917223 */ /* 0x000fe20000010092 */
[----:B------:R-:W-:Y:S02]  /*1380*/  HADD2.F32 R182, -RZ, R86.H1_H1 ;  /* 0x30000056ffb67230 */ /* 0x000fe40000004100 */
[----:B------:R-:W-:Y:S01]  /*1390*/  FADD.FTZ R199, R150, R183 ;  /* 0x000000b796c77221 */ /* 0x000fe20000010000 */
[----:B------:R-:W-:-:S02]  /*13a0*/  HADD2.F32 R90, -RZ, R91.H0_H0 ;  /* 0x2000005bff5a7230 */ /* 0x000fc40000004100 */
[----:B------:R-:W-:Y:S01]  /*13b0*/  FADD.FTZ R197, R197, -UR5 ;  /* 0x80000005c5c57e21 */ /* 0x000fe20008010000 */
[----:B------:R-:W-:Y:S02]  /*13c0*/  HADD2.F32 R181, -RZ, R87.H0_H0 ;  /* 0x20000057ffb57230 */ /* 0x000fe40000004100 */
[----:B------:R-:W-:Y:S01]  /*13d0*/  FMUL.FTZ R182, R182, R111 ;  /* 0x0000006fb6b67220 */ /* 0x000fe20000410000 */
[----:B------:R-:W-:Y:S01]  /*13e0*/  FFMA.FTZ R145, R154, R183, R145 ;  /* 0x000000b79a917223 */ /* 0x000fe20000010091 */
[----:B------:R-:W-:Y:S02]  /*13f0*/  HADD2.F32 R91, -RZ, R91.H1_H1 ;  /* 0x3000005bff5b7230 */ /* 0x000fe40000004100 */
[----:B------:R-:W-:Y:S01]  /*1400*/  FADD.FTZ R149, R149, -UR5 ;  /* 0x8000000595957e21 */ /* 0x000fe20008010000 */
[----:B------:R-:W-:Y:S02]  /*1410*/  HADD2.F32 R180, -RZ, R87.H1_H1 ;  /* 0x30000057ffb47230 */ /* 0x000fe40000004100 */
[----:B------:R-:W-:Y:S01]  /*1420*/  FMUL.FTZ R181, R181, R90 ;  /* 0x0000005ab5b57220 */ /* 0x000fe20000410000 */
[----:B------:R-:W-:-:S02]  /*1430*/  HADD2.F32 R148, -RZ, R112.H0_H0 ;  /* 0x20000070ff947230 */ /* 0x000fc40000004100 */
[----:B------:R-:W-:Y:S01]  /*1440*/  FADD.FTZ R146, R199, R182 ;  /* 0x000000b6c7927221 */ /* 0x000fe20000010000 */
[----:B------:R-:W-:Y:S01]  /*1450*/  FMUL.FTZ R150, R197, UR18 ;  /* 0x00000012c5967c20 */ /* 0x000fe20008410000 */
[----:B------:R-:W-:Y:S01]  /*1460*/  FFMA.FTZ R145, R152, R182, R145 ;  /* 0x000000b698917223 */ /* 0x000fe20000010091 */
[----:B------:R-:W-:Y:S02]  /*1470*/  HADD2.F32 R196, -RZ, R112.H1_H1 ;  /* 0x30000070ffc47230 */ /* 0x000fe40000004100 */
[----:B------:R-:W-:Y:S01]  /*1480*/  FMUL.FTZ R180, R180, R91 ;  /* 0x0000005bb4b47220 */ /* 0x000fe20000410000 */
[----:B------:R-:W-:Y:S02]  /*1490*/  HADD2.F32 R215, -RZ, R102.H1_H1 ;  /* 0x30000066ffd77230 */ /* 0x000fe40000004100 */
[----:B------:R-:W-:Y:S01]  /*14a0*/  FADD.FTZ R197, R146, R181 ;  /* 0x000000b592c57221 */ /* 0x000fe20000010000 */
[----:B------:R-:W-:Y:S02]  /*14b0*/  HADD2.F32 R198, -RZ, R74.H1_H1 ;  /* 0x3000004affc67230 */ /* 0x000fe40000004100 */
[----:B------:R-:W-:Y:S01]  /*14c0*/  FADD.FTZ R148, R148, -UR5 ;  /* 0x8000000594947e21 */ /* 0x000fe20008010000 */
[----:B------:R-:W-:-:S02]  /*14d0*/  HADD2.F32 R112, -RZ, R92.H0_H0 ;  /* 0x2000005cff707230 */ /* 0x000fc40000004100 */
[----:B------:R-:W-:Y:S01]  /*14e0*/  FMUL.FTZ R149, R149, UR18 ;  /* 0x0000001295957c20 */ /* 0x000fe20008410000 */
[----:B------:R-:W-:Y:S02]  /*14f0*/  HADD2.F32 R179, -RZ, R80.H0_H0 ;  /* 0x20000050ffb37230 */ /* 0x000fe40000004100 */
[----:B------:R-:W-:Y:S01]  /*1500*/  FFMA.FTZ R146, R150, R181, R145 ;  /* 0x000000b596927223 */ /* 0x000fe20000010091 */
[--C-:B------:R-:W-:Y:S02]  /*1510*/  HADD2.F32 R209, -RZ, R100.reuse.H0_H0 ;  /* 0x20000064ffd17230 */ /* 0x100fe40000004100 */
[----:B------:R-:W-:Y:S01]  /*1520*/  FADD.FTZ R196, R196, -UR5 ;  /* 0x80000005c4c47e21 */ /* 0x000fe20008010000 */
[----:B------:R-:W-:Y:S02]  /*1530*/  HADD2.F32 R211, -RZ, R100.H1_H1 ;  /* 0x30000064ffd37230 */ /* 0x000fe40000004100 */
[----:B------:R-:W-:Y:S01]  /*1540*/  FMUL.FTZ R179, R179, R112 ;  /* 0x00000070b3b37220 */ /* 0x000fe20000410000 */
[----:B------:R-:W-:-:S02]  /*1550*/  HADD2.F32 R210, -RZ, R101.H0_H0 ;  /* 0x20000065ffd27230 */ /* 0x000fc40000004100 */
[----:B------:R-:W-:Y:S01]  /*1560*/  FMUL.FTZ R148, R148, UR18 ;  /* 0x0000001294947c20 */ /* 0x000fe20008410000 */
[--C-:B------:R-:W-:Y:S02]  /*1570*/  HADD2.F32 R101, -RZ, R125.reuse.H0_H0 ;  /* 0x2000007dff657230 */ /* 0x100fe40000004100 */
[----:B------:R-:W-:Y:S01]  /*1580*/  FFMA.FTZ R145, R149, R180, R146 ;  /* 0x000000b495917223 */ /* 0x000fe20000010092 */
[----:B------:R-:W-:Y:S02]  /*1590*/  HADD2.F32 R100, -RZ, R125.H1_H1 ;  /* 0x3000007dff647230 */ /* 0x000fe40000004100 */
[----:B------:R-:W-:Y:S01]  /*15a0*/  FADD.FTZ R125, R157, -UR5 ;  /* 0x800000059d7d7e21 */ /* 0x000fe20008010000 */
[--C-:B------:R-:W-:Y:S02]  /*15b0*/  HADD2.F32 R144, -RZ, R113.reuse.H0_H0 ;  /* 0x20000071ff907230 */ /* 0x100fe40000004100 */
[----:B------:R-:W-:Y:S01]  /*15c0*/  FMUL.FTZ R157, R198, R215 ;  /* 0x000000d7c69d7220 */ /* 0x000fe20000410000 */
[----:B------:R-:W-:-:S02]  /*15d0*/  HADD2.F32 R143, -RZ, R113.H1_H1 ;  /* 0x30000071ff8f7230 */ /* 0x000fc40000004100 */
[----:B------:R-:W-:Y:S01]  /*15e0*/  FADD.FTZ R198, R197, R180 ;  /* 0x000000b4c5c67221 */ /* 0x000fe20000010000 */
[----:B------:R-:W-:Y:S02]  /*15f0*/  HADD2.F32 R113, -RZ, R92.H1_H1 ;  /* 0x3000005cff717230 */ /* 0x000fe40000004100 */
[----:B------:R-:W-:Y:S01]  /*1600*/  FADD.FTZ R144, R144, -UR5 ;  /* 0x8000000590907e21 */ /* 0x000fe20008010000 */
[----:B------:R-:W-:Y:S02]  /*1610*/  HADD2.F32 R178, -RZ, R80.H1_H1 ;  /* 0x30000050ffb27230 */ /* 0x000fe40000004100 */
[----:B------:R-:W-:Y:S01]  /*1620*/  FADD.FTZ R197, R198, R179 ;  /* 0x000000b3c6c57221 */ /* 0x000fe20000010000 */
[----:B------:R-:W-:Y:S02]  /*1630*/  HADD2.F32 R92, -RZ, R93.H0_H0 ;  /* 0x2000005dff5c7230 */ /* 0x000fe40000004100 */
[----:B------:R-:W-:Y:S01]  /*1640*/  FMUL.FTZ R146, R196, UR18 ;  /* 0x00000012c4927c20 */ /* 0x000fe20008410000 */
[----:B------:R-:W-:-:S02]  /*1650*/  HADD2.F32 R177, -RZ, R81.H0_H0 ;  /* 0x20000051ffb17230 */ /* 0x000fc40000004100 */
[----:B------:R-:W-:Y:S01]  /*1660*/  FMUL.FTZ R178, R178, R113 ;  /* 0x00000071b2b27220 */ /* 0x000fe20000410000 */
[----:B------:R-:W-:Y:S01]  /*1670*/  FFMA.FTZ R199, R148, R179, R145 ;  /* 0x000000b394c77223 */ /* 0x000fe20000010091 */
[--C-:B------:R-:W-:Y:S02]  /*1680*/  HADD2.F32 R142, -RZ, R114.reuse.H0_H0 ;  /* 0x20000072ff8e7230 */ /* 0x100fe40000004100 */
[----:B------:R-:W-:Y:S01]  /*1690*/  FADD.FTZ R143, R143, -UR5 ;  /* 0x800000058f8f7e21 */ /* 0x000fe20008010000 */
[----:B------:R-:W-:Y:S02]  /*16a0*/  HADD2.F32 R140, -RZ, R114.H1_H1 ;  /* 0x30000072ff8c7230 */ /* 0x000fe40000004100 */
[----:B------:R-:W-:Y:S01]  /*16b0*/  FMUL.FTZ R177, R177, R92 ;  /* 0x0000005cb1b17220 */ /* 0x000fe20000410000 */
[----:B------:R-:W-:Y:S02]  /*16c0*/  HADD2.F32 R195, -RZ, R68.H1_H1 ;  /* 0x30000044ffc37230 */ /* 0x000fe40000004100 */
[----:B------:R-:W-:Y:S01]  /*16d0*/  FADD.FTZ R196, R197, R178 ;  /* 0x000000b2c5c47221 */ /* 0x000fe20000010000 */
[----:B------:R-:W-:-:S02]  /*16e0*/  HADD2.F32 R114, -RZ, R93.H1_H1 ;  /* 0x3000005dff727230 */ /* 0x000fc40000004100 */
[----:B------:R-:W-:Y:S01]  /*16f0*/  FMUL.FTZ R144, R144, UR18 ;  /* 0x0000001290907c20 */ /* 0x000fe20008410000 */
[----:B------:R-:W-:Y:S02]  /*1700*/  HADD2.F32 R176, -RZ, R81.H1_H1 ;  /* 0x30000051ffb07230 */ /* 0x000fe40000004100 */
[----:B------:R-:W-:Y:S01]  /*1710*/  FFMA.FTZ R199, R146, R178, R199 ;  /* 0x000000b292c77223 */ /* 0x000fe200000100c7 */
[----:B------:R-:W-:Y:S02]  /*1720*/  HADD2.F32 R93, -RZ, R94.H0_H0 ;  /* 0x2000005eff5d7230 */ /* 0x000fe40000004100 */
[----:B------:R-:W-:Y:S01]  /*1730*/  FMUL.FTZ R145, R195, R219 ;  /* 0x000000dbc3917220 */ /* 0x000fe20000410000 */
[----:B------:R-:W-:Y:S02]  /*1740*/  HADD2.F32 R175, -RZ, R82.H0_H0 ;  /* 0x20000052ffaf7230 */ /* 0x000fe40000004100 */
[----:B------:R-:W-:Y:S01]  /*1750*/  FMUL.FTZ R176, R176, R114 ;  /* 0x00000072b0b07220 */ /* 0x000fe20000410000 */
[----:B------:R-:W-:Y:S01]  /*1760*/  FADD.FTZ R195, R196, R177 ;  /* 0x000000b1c4c37221 */ /* 0x000fe20000010000 */
[----:B------:R-:W-:Y:S01]  /*1770*/  FADD.FTZ R142, R142, -UR5 ;  /* 0x800000058e8e7e21 */ /* 0x000fe20008010000 */
[----:B------:R-:W-:Y:S01]  /*1780*/  FMUL.FTZ R143, R143, UR18 ;  /* 0x000000128f8f7c20 */ /* 0x000fe20008410000 */
[----:B------:R-:W-:Y:S01]  /*1790*/  FFMA.FTZ R196, R144, R177, R199 ;  /* 0x000000b190c47223 */ /* 0x000fe200000100c7 */
[----:B------:R-:W-:-:S02]  /*17a0*/  HADD2.F32 R138, -RZ, R115.H0_H0 ;  /* 0x20000073ff8a7230 */ /* 0x000fc40000004100 */
[----:B------:R-:W-:Y:S01]  /*17b0*/  FMUL.FTZ R175, R175, R93 ;  /* 0x0000005dafaf7220 */ /* 0x000fe20000410000 */
[----:B------:R-:W-:Y:S02]  /*17c0*/  HADD2.F32 R137, -RZ, R115.H1_H1 ;  /* 0x30000073ff897230 */ /* 0x000fe40000004100 */
[----:B------:R-:W-:Y:S01]  /*17d0*/  FADD.FTZ R198, R195, R176 ;  /* 0x000000b0c3c67221 */ /* 0x000fe20000010000 */
[----:B------:R-:W-:Y:S02]  /*17e0*/  HADD2.F32 R115, -RZ, R94.H1_H1 ;  /* 0x3000005eff737230 */ /* 0x000fe40000004100 */
[----:B------:R-:W-:Y:S01]  /*17f0*/  FADD.FTZ R140, R140, -UR5 ;  /* 0x800000058c8c7e21 */ /* 0x000fe20008010000 */
[----:B------:R-:W-:Y:S02]  /*1800*/  HADD2.F32 R174, -RZ, R82.H1_H1 ;  /* 0x30000052ffae7230 */ /* 0x000fe40000004100 */
[----:B------:R-:W-:Y:S01]  /*1810*/  FMUL.FTZ R142, R142, UR18 ;  /* 0x000000128e8e7c20 */ /* 0x000fe20008410000 */
[----:B------:R-:W-:Y:S01]  /*1820*/  FFMA.FTZ R195, R143, R176, R196 ;  /* 0x000000b08fc37223 */ /* 0x000fe200000100c4 */
[----:B------:R-:W-:-:S02]  /*1830*/  HADD2.F32 R94, -RZ, R95.H0_H0 ;  /* 0x2000005fff5e7230 */ /* 0x000fc40000004100 */
[----:B------:R-:W-:Y:S01]  /*1840*/  FADD.FTZ R197, R198, R175 ;  /* 0x000000afc6c57221 */ /* 0x000fe20000010000 */
[----:B------:R-:W-:Y:S02]  /*1850*/  HADD2.F32 R173, -RZ, R83.H0_H0 ;  /* 0x20000053ffad7230 */ /* 0x000fe40000004100 */
[----:B------:R-:W-:Y:S01]  /*1860*/  FMUL.FTZ R174, R174, R115 ;  /* 0x00000073aeae7220 */ /* 0x000fe20000410000 */
[----:B------:R-:W-:Y:S01]  /*1870*/  FADD.FTZ R138, R138, -UR5 ;  /* 0x800000058a8a7e21 */ /* 0x000fe20008010000 */
[----:B------:R-:W-:Y:S01]  /*1880*/  FMUL.FTZ R140, R140, UR18 ;  /* 0x000000128c8c7c20 */ /* 0x000fe20008410000 */
[----:B------:R-:W-:Y:S01]  /*1890*/  FFMA.FTZ R195, R142, R175, R195 ;  /* 0x000000af8ec37223 */ /* 0x000fe200000100c3 */
[----:B------:R-:W-:Y:S02]  /*18a0*/  HADD2.F32 R95, -RZ, R95.H1_H1 ;  /* 0x3000005fff5f7230 */ /* 0x000fe40000004100 */
[----:B------:R-:W-:Y:S01]  /*18b0*/  FMUL.FTZ R173, R173, R94 ;  /* 0x0000005eadad7220 */ /* 0x000fe20000410000 */
[----:B------:R-:W-:-:S02]  /*18c0*/  HADD2.F32 R172, -RZ, R83.H1_H1 ;  /* 0x30000053ffac7230 */ /* 0x000fc40000004100 */
[----:B------:R-:W-:Y:S01]  /*18d0*/  FADD.FTZ R196, R197, R174 ;  /* 0x000000aec5c47221 */ /* 0x000fe20000010000 */
[----:B------:R-:W-:Y:S01]  /*18e0*/  FADD.FTZ R137, R137, -UR5 ;  /* 0x8000000589897e21 */ /* 0x000fe20008010000 */
[----:B------:R-:W-:Y:S01]  /*18f0*/  FMUL.FTZ R138, R138, UR18 ;  /* 0x000000128a8a7c20 */ /* 0x000fe20008410000 */
[----:B------:R-:W-:Y:S01]  /*1900*/  FFMA.FTZ R195, R140, R174, R195 ;  /* 0x000000ae8cc37223 */ /* 0x000fe200000100c3 */
[----:B------:R-:W-:Y:S02]  /*1910*/  HADD2.F32 R187, -RZ, R96.H0_H0 ;  /* 0x20000060ffbb7230 */ /* 0x000fe40000004100 */
[----:B------:R-:W-:Y:S01]  /*1920*/  FMUL.FTZ R172, R172, R95 ;  /* 0x0000005facac7220 */ /* 0x000fe20000410000 */
[----:B------:R-:W-:Y:S02]  /*1930*/  HADD2.F32 R171, -RZ, R76.H0_H0 ;  /* 0x2000004cffab7230 */ /* 0x000fe40000004100 */
[----:B------:R-:W-:Y:S01]  /*1940*/  FADD.FTZ R197, R196, R173 ;  /* 0x000000adc4c57221 */ /* 0x000fe20000010000 */
[----:B------:R-:W-:Y:S01]  /*1950*/  FMUL.FTZ R137, R137, UR18 ;  /* 0x0000001289897c20 */ /* 0x000fe20008410000 */
[----:B------:R-:W-:Y:S01]  /*1960*/  FFMA.FTZ R196, R138, R173, R195 ;  /* 0x000000ad8ac47223 */ /* 0x000fe200000100c3 */
[----:B------:R-:W-:-:S02]  /*1970*/  HADD2.F32 R189, -RZ, R96.H1_H1 ;  /* 0x30000060ffbd7230 */ /* 0x000fc40000004100 */
[----:B------:R-:W-:Y:S01]  /*1980*/  FMUL.FTZ R171, R171, R187 ;  /* 0x000000bbabab7220 */ /* 0x000fe20000410000 */
[----:B------:R-:W-:Y:S02]  /*1990*/  HADD2.F32 R170, -RZ, R76.H1_H1 ;  /* 0x3000004cffaa7230 */ /* 0x000fe40000004100 */
[----:B------:R-:W-:Y:S01]  /*19a0*/  FADD.FTZ R198, R197, R172 ;  /* 0x000000acc5c67221 */ /* 0x000fe20000010000 */
[----:B------:R-:W-:Y:S01]  /*19b0*/  FFMA.FTZ R195, R137, R172, R196 ;  /* 0x000000ac89c37223 */ /* 0x000fe200000100c4 */
[----:B------:R-:W-:Y:S02]  /*19c0*/  HADD2.F32 R188, -RZ, R97.H0_H0 ;  /* 0x20000061ffbc7230 */ /* 0x000fe40000004100 */
[----:B------:R-:W-:Y:S01]  /*19d0*/  FMUL.FTZ R126, R126, UR18 ;  /* 0x000000127e7e7c20 */ /* 0x000fe20008410000 */
[----:B------:R-:W-:Y:S02]  /*19e0*/  HADD2.F32 R169, -RZ, R77.H0_H0 ;  /* 0x2000004dffa97230 */ /* 0x000fe40000004100 */
[----:B------:R-:W-:Y:S01]  /*19f0*/  FMUL.FTZ R170, R170, R189 ;  /* 0x000000bdaaaa7220 */ /* 0x000fe20000410000 */
[----:B------:R-:W-:-:S02]  /*1a00*/  HADD2.F32 R97, -RZ, R127.H0_H0 ;  /* 0x2000007fff617230 */ /* 0x000fc40000004100 */
[----:B------:R-:W-:Y:S01]  /*1a10*/  FADD.FTZ R197, R198, R171 ;  /* 0x000000abc6c57221 */ /* 0x000fe20000010000 */
[----:B------:R-:W-:Y:S02]  /*1a20*/  HADD2.F32 R96, -RZ, R127.H1_H1 ;  /* 0x3000007fff607230 */ /* 0x000fe40000004100 */
[----:B------:R-:W-:Y:S01]  /*1a30*/  FADD.FTZ R127, R159, -UR5 ;  /* 0x800000059f7f7e21 */ /* 0x000fe20008010000 */
[----:B------:R-:W-:Y:S01]  /*1a40*/  FFMA.FTZ R195, R136, R171, R195 ;  /* 0x000000ab88c37223 */ /* 0x000fe200000100c3 */
[----:B------:R-:W-:Y:S01]  /*1a50*/  FMUL.FTZ R169, R169, R188 ;  /* 0x000000bca9a97220 */ /* 0x000fe20000410000 */
[----:B------:R-:W-:Y:S01]  /*1a60*/  FADD.FTZ R196, R197, R170 ;  /* 0x000000aac5c47221 */ /* 0x000fe20000010000 */
[----:B------:R-:W-:Y:S01]  /*1a70*/  FMUL.FTZ R127, R127, UR18 ;  /* 0x000000127f7f7c20 */ /* 0x000fe20008410000 */
[----:B------:R-:W-:Y:S01]  /*1a80*/  FFMA.FTZ R198, R134, R170, R195 ;  /* 0x000000aa86c67223 */ /* 0x000fe200000100c3 */
[--C-:B------:R-:W-:Y:S02]  /*1a90*/  HADD2.F32 R167, -RZ, R78.reuse.H0_H0 ;  /* 0x2000004effa77230 */ /* 0x100fe40000004100 */
[----:B------:R-:W-:Y:S01]  /*1aa0*/  FADD.FTZ R195, R196, R169 ;  /* 0x000000a9c4c37221 */ /* 0x000fe20000010000 */
[----:B------:R-:W-:-:S02]  /*1ab0*/  HADD2.F32 R166, -RZ, R78.H1_H1 ;  /* 0x3000004effa67230 */ /* 0x000fc40000004100 */
[----:B------:R-:W-:Y:S01]  /*1ac0*/  FFMA.FTZ R197, R127, R169, R198 ;  /* 0x000000a97fc57223 */ /* 0x000fe200000100c6 */
[----:B------:R-:W-:Y:S01]  /*1ad0*/  FMUL.FTZ R125, R125, UR18 ;  /* 0x000000127d7d7c20 */ /* 0x000fe20008410000 */
[----:B------:R-:W-:Y:S01]  /*1ae0*/  FMUL.FTZ R167, R167, R190 ;  /* 0x000000bea7a77220 */ /* 0x000fe20000410000 */
[----:B------:R-:W-:Y:S01]  /*1af0*/  FADD.FTZ R196, R195, R168 ;  /* 0x000000a8c3c47221 */ /* 0x000fe20000010000 */
[----:B------:R-:W-:Y:S01]  /*1b00*/  FFMA.FTZ R198, R126, R168, R197 ;  /* 0x000000a87ec67223 */ /* 0x000fe200000100c5 */
[--C-:B------:R-:W-:Y:S02]  /*1b10*/  HADD2.F32 R165, -RZ, R79.reuse.H0_H0 ;  /* 0x2000004fffa57230 */ /* 0x100fe40000004100 */
[----:B------:R-:W-:Y:S01]  /*1b20*/  FMUL.FTZ R166, R166, R193 ;  /* 0x000000c1a6a67220 */ /* 0x000fe20000410000 */
[----:B------:R-:W-:Y:S01]  /*1b30*/  FADD.FTZ R195, R196, R167 ;  /* 0x000000a7c4c37221 */ /* 0x000fe20000010000 */
[----:B------:R-:W-:Y:S01]  /*1b40*/  FMUL.FTZ R123, R123, UR18 ;  /* 0x000000127b7b7c20 */ /* 0x000fe20008410000 */
[----:B------:R-:W-:Y:S01]  /*1b50*/  FFMA.FTZ R198, R125, R167, R198 ;  /* 0x000000a77dc67223 */ /* 0x000fe200000100c6 */
[----:B------:R-:W-:-:S02]  /*1b60*/  HADD2.F32 R164, -RZ, R79.H1_H1 ;  /* 0x3000004fffa47230 */ /* 0x000fc40000004100 */
[----:B------:R-:W-:Y:S01]  /*1b70*/  FMUL.FTZ R165, R165, R192 ;  /* 0x000000c0a5a57220 */ /* 0x000fe20000410000 */
[----:B------:R-:W-:Y:S01]  /*1b80*/  FADD.FTZ R196, R195, R166 ;  /* 0x000000a6c3c47221 */ /* 0x000fe20000010000 */
[----:B------:R-:W-:Y:S01]  /*1b90*/  FMUL.FTZ R121, R121, UR18 ;  /* 0x0000001279797c20 */ /* 0x000fe20008410000 */
        /* <DEDUP_REMOVED lines=11> */
[----:B------:R-:W-:Y:S02]  /*1c50*/  HADD2.F32 R161, -RZ, R73.H0_H0 ;  /* 0x20000049ffa17230 */ /* 0x000fe40000004100 */
[----:B------:R-:W-:Y:S01]  /*1c60*/  FMUL.FTZ R162, R162, R211 ;  /* 0x000000d3a2a27220 */ /* 0x000fe20000410000 */
[----:B------:R-:W-:Y:S01]  /*1c70*/  FADD.FTZ R195, R196, R163 ;  /* 0x000000a3c4c37221 */ /* 0x000fe20000010000 */
[----:B------:R-:W-:Y:S01]  /*1c80*/  FMUL.FTZ R118, R118, UR18 ;  /* 0x0000001276767c20 */ /* 0x000fe20008410000 */
[----:B------:R-:W-:Y:S01]  /*1c90*/  FFMA.FTZ R197, R119, R163, R198 ;  /* 0x000000a377c57223 */ /* 0x000fe200000100c6 */
[----:B------:R-:W-:Y:S01]  /*1ca0*/  FMUL.FTZ R161, R161, R210 ;  /* 0x000000d2a1a17220 */ /* 0x000fe20000410000 */
[----:B------:R-:W-:Y:S01]  /*1cb0*/  FADD.FTZ R196, R195, R162 ;  /* 0x000000a2c3c47221 */ /* 0x000fe20000010000 */
[----:B------:R-:W-:-:S02]  /*1cc0*/  HADD2.F32 R212, -RZ, R102.H0_H0 ;  /* 0x20000066ffd47230 */ /* 0x000fc40000004100 */
[----:B------:R-:W-:Y:S01]  /*1cd0*/  FFMA.FTZ R198, R118, R162, R197 ;  /* 0x000000a276c67223 */ /* 0x000fe200000100c5 */
[----:B------:R-:W-:Y:S02]  /*1ce0*/  HADD2.F32 R200, -RZ, R74.H0_H0 ;  /* 0x2000004affc87230 */ /* 0x000fe40000004100 */
[----:B------:R-:W-:Y:S01]  /*1cf0*/  FADD.FTZ R195, R196, R161 ;  /* 0x000000a1c4c37221 */ /* 0x000fe20000010000 */
[----:B------:R-:W-:Y:S01]  /*1d00*/  FMUL.FTZ R107, R107, UR18 ;  /* 0x000000126b6b7c20 */ /* 0x000fe20008410000 */
[----:B------:R-:W-:Y:S01]  /*1d10*/  FFMA.FTZ R197, R117, R161, R198 ;  /* 0x000000a175c57223 */ /* 0x000fe200000100c6 */
[----:B------:R-:W-:Y:S02]  /*1d20*/  HADD2.F32 R214, -RZ, R103.H0_H0 ;  /* 0x20000067ffd67230 */ /* 0x000fe40000004100 */
[----:B------:R-:W-:Y:S01]  /*1d30*/  FMUL.FTZ R159, R200, R212 ;  /* 0x000000d4c89f7220 */ /* 0x000fe20000410000 */
[----:B------:R-:W-:Y:S01]  /*1d40*/  FADD.FTZ R196, R195, R160 ;  /* 0x000000a0c3c47221 */ /* 0x000fe20000010000 */
[----:B------:R-:W-:Y:S01]  /*1d50*/  FFMA.FTZ R198, R116, R160, R197 ;  /* 0x000000a074c67223 */ /* 0x000fe200000100c5 */
[----:B------:R-:W-:-:S02]  /*1d60*/  HADD2.F32 R153, -RZ, R75.H0_H0 ;  /* 0x2000004bff997230 */ /* 0x000fc40000004100 */
[----:B------:R-:W-:Y:S01]  /*1d70*/  FMUL.FTZ R106, R106, UR18 ;  /* 0x000000126a6a7c20 */ /* 0x000fe20008410000 */
[----:B------:R-:W-:Y:S01]  /*1d80*/  FADD.FTZ R196, R196, R159 ;  /* 0x0000009fc4c47221 */ /* 0x000fe20000010000 */
[----:B------:R-:W-:Y:S01]  /*1d90*/  FFMA.FTZ R195, R107, R159, R198 ;  /* 0x0000009f6bc37223 */ /* 0x000fe200000100c6 */
[----:B------:R-:W-:Y:S02]  /*1da0*/  HADD2.F32 R216, -RZ, R103.H1_H1 ;  /* 0x30000067ffd87230 */ /* 0x000fe40000004100 */
[----:B------:R-:W-:Y:S01]  /*1db0*/  FMUL.FTZ R153, R153, R214 ;  /* 0x000000d699997220 */ /* 0x000fe20000410000 */
[----:B------:R-:W-:Y:S02]  /*1dc0*/  HADD2.F32 R151, -RZ, R75.H1_H1 ;  /* 0x3000004bff977230 */ /* 0x000fe40000004100 */
[----:B------:R-:W-:Y:S01]  /*1dd0*/  FADD.FTZ R196, R196, R157 ;  /* 0x0000009dc4c47221 */ /* 0x000fe20000010000 */
[--C-:B------:R-:W-:Y:S02]  /*1de0*/  HADD2.F32 R103, -RZ, R124.reuse.H0_H0 ;  /* 0x2000007cff677230 */ /* 0x100fe40000004100 */
[----:B------:R-:W-:Y:S01]  /*1df0*/  FMUL.FTZ R105, R105, UR18 ;  /* 0x0000001269697c20 */ /* 0x000fe20008410000 */
[----:B------:R-:W-:Y:S01]  /*1e00*/  FFMA.FTZ R198, R106, R157, R195 ;  /* 0x0000009d6ac67223 */ /* 0x000fe200000100c3 */
[----:B------:R-:W-:-:S02]  /*1e10*/  HADD2.F32 R102, -RZ, R124.H1_H1 ;  /* 0x3000007cff667230 */ /* 0x000fc40000004100 */
[----:B------:R-:W-:Y:S01]  /*1e20*/  FMUL.FTZ R151, R151, R216 ;  /* 0x000000d897977220 */ /* 0x000fe20000410000 */
[----:B------:R-:W-:Y:S02]  /*1e30*/  HADD2.F32 R147, -RZ, R68.H0_H0 ;  /* 0x20000044ff937230 */ /* 0x000fe40000004100 */
[----:B------:R-:W-:Y:S01]  /*1e40*/  FADD.FTZ R196, R196, R153 ;  /* 0x00000099c4c47221 */ /* 0x000fe20000010000 */
[----:B------:R-:W-:Y:S01]  /*1e50*/  FADD.FTZ R103, R103, -UR5 ;  /* 0x8000000567677e21 */ /* 0x000fe20008010000 */
[----:B------:R-:W-:Y:S01]  /*1e60*/  FMUL.FTZ R104, R104, UR18 ;  /* 0x0000001268687c20 */ /* 0x000fe20008410000 */
[----:B------:R-:W-:Y:S01]  /*1e70*/  FFMA.FTZ R195, R105, R153, R198 ;  /* 0x0000009969c37223 */ /* 0x000fe200000100c6 */
[----:B------:R-:W-:Y:S01]  /*1e80*/  FADD.FTZ R230, R196, R151 ;  /* 0x00000097c4e67221 */ /* 0x000fe20000010000 */
[----:B------:R-:W-:Y:S01]  /*1e90*/  FADD.FTZ R102, R102, -UR5 ;  /* 0x8000000566667e21 */ /* 0x000fe20008010000 */
[----:B------:R-:W-:Y:S01]  /*1ea0*/  FMUL.FTZ R147, R147, R217 ;  /* 0x000000d993937220 */ /* 0x000fe20000410000 */
[----:B------:R-:W-:Y:S01]  /*1eb0*/  FMUL.FTZ R103, R103, UR18 ;  /* 0x0000001267677c20 */ /* 0x000fe20008410000 */
[----:B------:R-:W-:Y:S01]  /*1ec0*/  FFMA.FTZ R196, R104, R151, R195 ;  /* 0x0000009768c47223 */ /* 0x000fe200000100c3 */
[----:B------:R-:W-:-:S02]  /*1ed0*/  HADD2.F32 R141, -RZ, R69.H0_H0 ;  /* 0x20000045ff8d7230 */ /* 0x000fc40000004100 */
[----:B------:R-:W-:Y:S01]  /*1ee0*/  FADD.FTZ R101, R101, -UR5 ;  /* 0x8000000565657e21 */ /* 0x000fe20008010000 */
[----:B------:R-:W-:Y:S01]  /*1ef0*/  FMUL.FTZ R102, R102, UR18 ;  /* 0x0000001266667c20 */ /* 0x000fe20008410000 */
[----:B------:R-:W-:Y:S01]  /*1f00*/  FADD.FTZ R230, R230, R147 ;  /* 0x00000093e6e67221 */ /* 0x000fe20000010000 */
[----:B------:R-:W-:Y:S01]  /*1f10*/  FFMA.FTZ R231, R103, R147, R196 ;  /* 0x0000009367e77223 */ /* 0x000fe200000100c4 */
[----:B------:R-:W-:Y:S02]  /*1f20*/  HADD2.F32 R139, -RZ, R69.H1_H1 ;  /* 0x30000045ff8b7230 */ /* 0x000fe40000004100 */
[----:B------:R-:W-:Y:S01]  /*1f30*/  FADD.FTZ R100, R100, -UR5 ;  /* 0x8000000564647e21 */ /* 0x000fe20008010000 */
[----:B------:R-:W-:Y:S01]  /*1f40*/  FMUL.FTZ R141, R141, R218 ;  /* 0x000000da8d8d7220 */ /* 0x000fe20000410000 */
[----:B------:R-:W-:Y:S01]  /*1f50*/  FMUL.FTZ R101, R101, UR18 ;  /* 0x0000001265657c20 */ /* 0x000fe20008410000 */
[----:B------:R-:W-:Y:S01]  /*1f60*/  FADD.FTZ R230, R230, R145 ;  /* 0x00000091e6e67221 */ /* 0x000fe20000010000 */
[----:B------:R-:W-:Y:S01]  /*1f70*/  FFMA.FTZ R231, R102, R145, R231 ;  /* 0x0000009166e77223 */ /* 0x000fe200000100e7 */
[----:B------:R-:W-:-:S02]  /*1f80*/  HADD2.F32 R135, -RZ, R70.H0_H0 ;  /* 0x20000046ff877230 */ /* 0x000fc40000004100 */
[----:B------:R-:W-:Y:S01]  /*1f90*/  FMUL.FTZ R139, R139, R221 ;  /* 0x000000dd8b8b7220 */ /* 0x000fe20000410000 */
        /* <DEDUP_REMOVED lines=68> */
.L_x_670:
[--C-:B-----5:R-:W-:Y:S02]  /*23e0*/  HADD2.F32 R187, -RZ, R96.reuse.H0_H0 ;  /* 0x20000060ffbb7230 */ /* 0x120fe40000004100 */
[----:B------:R-:W-:Y:S02]  /*23f0*/  HADD2.F32 R189, -RZ, R96.H1_H1 ;  /* 0x30000060ffbd7230 */ /* 0x000fe40000004100 */
[----:B------:R-:W-:Y:S02]  /*2400*/  HADD2.F32 R231, -RZ, R108.H1_H1 ;  /* 0x3000006cffe77230 */ /* 0x000fe40000004100 */
[----:B------:R-:W-:Y:S02]  /*2410*/  HADD2.F32 R96, -RZ, R64.H1_H1 ;  /* 0x30000040ff607230 */ /* 0x000fe40000004100 */
[--C-:B------:R-:W-:Y:S02]  /*2420*/  HADD2.F32 R188, -RZ, R97.reuse.H0_H0 ;  /* 0x20000061ffbc7230 */ /* 0x100fe40000004100 */
[----:B------:R-:W-:-:S02]  /*2430*/  HADD2.F32 R191, -RZ, R97.H1_H1 ;  /* 0x30000061ffbf7230 */ /* 0x000fc40000004100 */
[----:B------:R-:W-:Y:S01]  /*2440*/  FADD.FTZ R231, R231, -R96 ;  /* 0x80000060e7e77221 */ /* 0x000fe20000010000 */
[----:B------:R-:W-:Y:S02]  /*2450*/  HADD2.F32 R232, -RZ, R108.H0_H0 ;  /* 0x2000006cffe87230 */ /* 0x000fe40000004100 */
[--C-:B------:R-:W-:Y:S02]  /*2460*/  HADD2.F32 R192, -RZ, R99.reuse.H0_H0 ;  /* 0x20000063ffc07230 */ /* 0x100fe40000004100 */
[----:B------:R-:W-:Y:S02]  /*2470*/  HADD2.F32 R194, -RZ, R99.H1_H1 ;  /* 0x30000063ffc27230 */ /* 0x000fe40000004100 */
[----:B------:R-:W-:Y:S02]  /*2480*/  HADD2.F32 R97, -RZ, R64.H0_H0 ;  /* 0x20000040ff617230 */ /* 0x000fe40000004100 */
[----:B------:R-:W-:Y:S02]  /*2490*/  HADD2.F32 R230, -RZ, R109.H0_H0 ;  /* 0x2000006dffe67230 */ /* 0x000fe40000004100 */
[----:B------:R-:W-:-:S02]  /*24a0*/  HADD2.F32 R99, -RZ, R65.H0_H0 ;  /* 0x20000041ff637230 */ /* 0x000fc40000004100 */
[----:B------:R-:W-:Y:S01]  /*24b0*/  FADD.FTZ R232, R232, -R97 ;  /* 0x80000061e8e87221 */ /* 0x000fe20000010000 */
[----:B------:R-:W-:Y:S02]  /*24c0*/  HADD2.F32 R147, -RZ, R110.H0_H0 ;  /* 0x2000006eff937230 */ /* 0x000fe40000004100 */
[----:B------:R-:W-:Y:S02]  /*24d0*/  HADD2.F32 R96, -RZ, R66.H0_H0 ;  /* 0x20000042ff607230 */ /* 0x000fe40000004100 */
[----:B------:R-:W-:Y:S01]  /*24e0*/  FADD.FTZ R230, R230, -R99 ;  /* 0x80000063e6e67221 */ /* 0x000fe20000010000 */
[--C-:B------:R-:W-:Y:S02]  /*24f0*/  HADD2.F32 R190, -RZ, R98.reuse.H0_H0 ;  /* 0x20000062ffbe7230 */ /* 0x100fe40000004100 */
[----:B------:R-:W-:Y:S02]  /*2500*/  HADD2.F32 R193, -RZ, R98.H1_H1 ;  /* 0x30000062ffc17230 */ /* 0x000fe40000004100 */
[----:B------:R-:W-:Y:S01]  /*2510*/  FADD.FTZ R99, R147, -R96 ;  /* 0x8000006093637221 */ /* 0x000fe20000010000 */
[----:B------:R-:W-:-:S02]  /*2520*/  HADD2.F32 R229, -RZ, R109.H1_H1 ;  /* 0x3000006dffe57230 */ /* 0x000fc40000004100 */
[----:B------:R-:W-:Y:S02]  /*2530*/  HADD2.F32 R98, -RZ, R65.H1_H1 ;  /* 0x30000041ff627230 */ /* 0x000fe40000004100 */
[----:B------:R-:W-:Y:S02]  /*2540*/  HADD2.F32 R228, -RZ, R110.H1_H1 ;  /* 0x3000006effe47230 */ /* 0x000fe40000004100 */
[----:B------:R-:W-:Y:S02]  /*2550*/  HADD2.F32 R97, -RZ, R66.H1_H1 ;  /* 0x30000042ff617230 */ /* 0x000fe40000004100 */
[----:B------:R-:W-:Y:S01]  /*2560*/  FADD.FTZ R229, R229, -R98 ;  /* 0x80000062e5e57221 */ /* 0x000fe20000010000 */
[----:B------:R-:W-:Y:S02]  /*2570*/  HADD2.F32 R225, -RZ, R112.H0_H0 ;  /* 0x20000070ffe17230 */ /* 0x000fe40000004100 */
[--C-:B------:R-:W-:Y:S02]  /*2580*/  HADD2.F32 R210, -RZ, R101.reuse.H0_H0 ;  /* 0x20000065ffd27230 */ /* 0x100fe40000004100 */
[----:B------:R-:W-:Y:S01]  /*2590*/  FADD.FTZ R228, R228, -R97 ;  /* 0x80000061e4e47221 */ /* 0x000fe20000010000 */
[----:B------:R-:W-:-:S02]  /*25a0*/  HADD2.F32 R213, -RZ, R101.H1_H1 ;  /* 0x30000065ffd57230 */ /* 0x000fc40000004100 */
[----:B------:R-:W-:Y:S02]  /*25b0*/  HADD2.F32 R96, -RZ, R60.H0_H0 ;  /* 0x2000003cff607230 */ /* 0x000fe40000004100 */
[----:B------:R-:W-:Y:S02]  /*25c0*/  HADD2.F32 R226, -RZ, R111.H1_H1 ;  /* 0x3000006fffe27230 */ /* 0x000fe40000004100 */
[----:B------:R-:W-:Y:S02]  /*25d0*/  HADD2.F32 R101, -RZ, R67.H1_H1 ;  /* 0x30000043ff657230 */ /* 0x000fe40000004100 */
[----:B------:R-:W-:Y:S01]  /*25e0*/  FADD.FTZ R225, R225, -R96 ;  /* 0x80000060e1e17221 */ /* 0x000fe20000010000 */
[----:B------:R-:W-:Y:S02]  /*25f0*/  HADD2.F32 R227, -RZ, R111.H0_H0 ;  /* 0x2000006fffe37230 */ /* 0x000fe40000004100 */
[----:B------:R-:W-:Y:S02]  /*2600*/  HADD2.F32 R98, -RZ, R67.H0_H0 ;  /* 0x20000043ff627230 */ /* 0x000fe40000004100 */
[----:B------:R-:W-:Y:S01]  /*2610*/  FADD.FTZ R226, R226, -R101 ;  /* 0x80000065e2e27221 */ /* 0x000fe20000010000 */
[----:B------:R-:W-:-:S02]  /*2620*/  HADD2.F32 R208, -RZ, R112.H1_H1 ;  /* 0x30000070ffd07230 */ /* 0x000fc40000004100 */
[----:B------:R-:W-:Y:S02]  /*2630*/  HADD2.F32 R97, -RZ, R60.H1_H1 ;  /* 0x3000003cff617230 */ /* 0x000fe40000004100 */
[----:B------:R-:W-:Y:S01]  /*2640*/  FADD.FTZ R227, R227, -R98 ;  /* 0x80000062e3e37221 */ /* 0x000fe20000010000 */
[----:B------:R-:W-:Y:S02]  /*2650*/  HADD2.F32 R183, -RZ, R86.H0_H0 ;  /* 0x20000056ffb77230 */ /* 0x000fe40000004100 */
[----:B------:R-:W-:Y:S02]  /*2660*/  HADD2.F32 R199, -RZ, R115.H1_H1 ;  /* 0x30000073ffc77230 */ /* 0x000fe40000004100 */
[----:B------:R-:W-:Y:S01]  /*2670*/  FADD.FTZ R208, R208, -R97 ;  /* 0x80000061d0d07221 */ /* 0x000fe20000010000 */
[----:B------:R-:W-:Y:S01]  /*2680*/  HADD2.F32 R96, -RZ, R63.H1_H1 ;  /* 0x3000003fff607230 */ /* 0x000fe20000004100 */
[----:B------:R-:W1:Y:S01]  /*2690*/  MUFU.RCP R154, R183 ;  /* 0x000000b7009a7308 */ /* 0x000e620000001000 */
[----:B------:R-:W-:-:S02]  /*26a0*/  HADD2.F32 R206, -RZ, R113.H0_H0 ;  /* 0x20000071ffce7230 */ /* 0x000fc40000004100 */
[----:B------:R-:W-:Y:S02]  /*26b0*/  HADD2.F32 R101, -RZ, R61.H0_H0 ;  /* 0x2000003dff657230 */ /* 0x000fe40000004100 */
[----:B------:R-:W-:Y:S01]  /*26c0*/  FADD.FTZ R199, R199, -R96 ;  /* 0x80000060c7c77221 */ /* 0x000fe20000010000 */
[----:B------:R-:W-:Y:S02]  /*26d0*/  HADD2.F32 R201, -RZ, R114.H1_H1 ;  /* 0x30000072ffc97230 */ /* 0x000fe40000004100 */
[----:B------:R-:W-:Y:S02]  /*26e0*/  HADD2.F32 R98, -RZ, R62.H1_H1 ;  /* 0x3000003eff627230 */ /* 0x000fe40000004100 */
[----:B------:R-:W-:Y:S01]  /*26f0*/  FADD.FTZ R206, R206, -R101 ;  /* 0x80000065cece7221 */ /* 0x000fe20000010000 */
[----:B------:R-:W-:Y:S02]  /*2700*/  HADD2.F32 R202, -RZ, R114.H0_H0 ;  /* 0x20000072ffca7230 */ /* 0x000fe40000004100 */
[----:B------:R-:W-:-:S02]  /*2710*/  HADD2.F32 R97, -RZ, R62.H0_H0 ;  /* 0x2000003eff617230 */ /* 0x000fc40000004100 */
[----:B------:R-:W-:Y:S01]  /*2720*/  FADD.FTZ R201, R201, -R98 ;  /* 0x80000062c9c97221 */ /* 0x000fe20000010000 */
[----:B------:R-:W-:Y:S02]  /*2730*/  HADD2.F32 R141, -RZ, R117.H1_H1 ;  /* 0x30000075ff8d7230 */ /* 0x000fe40000004100 */
[----:B------:R-:W-:Y:S02]  /*2740*/  HADD2.F32 R96, -RZ, R57.H1_H1 ;  /* 0x30000039ff607230 */ /* 0x000fe40000004100 */
[----:B------:R-:W-:Y:S01]  /*2750*/  FADD.FTZ R202, R202, -R97 ;  /* 0x80000061caca7221 */ /* 0x000fe20000010000 */
[----:B------:R-:W-:Y:S02]  /*2760*/  HADD2.F32 R200, -RZ, R115.H0_H0 ;  /* 0x20000073ffc87230 */ /* 0x000fe40000004100 */
[----:B-1----:R-:W-:Y:S01]  /*2770*/  FMUL.FTZ R154, R99, R154 ;  /* 0x0000009a639a7220 */ /* 0x002fe20000410000 */
[--C-:B------:R-:W-:Y:S02]  /*2780*/  HADD2.F32 R214, -RZ, R103.reuse.H0_H0 ;  /* 0x20000067ffd67230 */ /* 0x100fe40000004100 */
[----:B------:R-:W-:Y:S01]  /*2790*/  FADD.FTZ R141, R141, -R96 ;  /* 0x800000608d8d7221 */ /* 0x000fe20000010000 */
[----:B------:R-:W-:-:S02]  /*27a0*/  HADD2.F32 R216, -RZ, R103.H1_H1 ;  /* 0x30000067ffd87230 */ /* 0x000fc40000004100 */
[----:B------:R-:W-:Y:S02]  /*27b0*/  HADD2.F32 R101, -RZ, R63.H0_H0 ;  /* 0x2000003fff657230 */ /* 0x000fe40000004100 */
[----:B------:R-:W-:Y:S02]  /*27c0*/  HADD2.F32 R204, -RZ, R113.H1_H1 ;  /* 0x30000071ffcc7230 */ /* 0x000fe40000004100 */
[----:B------:R-:W-:Y:S02]  /*27d0*/  HADD2.F32 R103, -RZ, R61.H1_H1 ;  /* 0x3000003dff677230 */ /* 0x000fe40000004100 */
[----:B------:R-:W-:Y:S01]  /*27e0*/  FADD.FTZ R200, R200, -R101 ;  /* 0x80000065c8c87221 */ /* 0x000fe20000010000 */
[----:B------:R-:W-:Y:S02]  /*27f0*/  HADD2.F32 R195, -RZ, R116.H1_H1 ;  /* 0x30000074ffc37230 */ /* 0x000fe40000004100 */
[----:B------:R-:W-:Y:S02]  /*2800*/  HADD2.F32 R98, -RZ, R56.H1_H1 ;  /* 0x30000038ff627230 */ /* 0x000fe40000004100 */
[----:B------:R-:W-:Y:S01]  /*2810*/  FADD.FTZ R204, R204, -R103 ;  /* 0x80000067cccc7221 */ /* 0x000fe20000010000 */
[----:B------:R-:W-:-:S02]  /*2820*/  HADD2.F32 R145, -RZ, R117.H0_H0 ;  /* 0x20000075ff917230 */ /* 0x000fc40000004100 */
[----:B------:R-:W-:Y:S02]  /*2830*/  HADD2.F32 R97, -RZ, R57.H0_H0 ;  /* 0x20000039ff617230 */ /* 0x000fe40000004100 */
[----:B------:R-:W-:Y:S01]  /*2840*/  FADD.FTZ R195, R195, -R98 ;  /* 0x80000062c3c37221 */ /* 0x000fe20000010000 */
[----:B------:R-:W-:Y:S02]  /*2850*/  HADD2.F32 R133, -RZ, R119.H0_H0 ;  /* 0x20000077ff857230 */ /* 0x000fe40000004100 */
[----:B------:R-:W-:Y:S02]  /*2860*/  HADD2.F32 R170, -RZ, R76.H1_H1 ;  /* 0x3000004cffaa7230 */ /* 0x000fe40000004100 */
[----:B------:R-:W-:Y:S01]  /*2870*/  FADD.FTZ R145, R145, -R97 ;  /* 0x8000006191917221 */ /* 0x000fe20000010000 */
[----:B------:R-:W-:Y:S02]  /*2880*/  HADD2.F32 R96, -RZ, R59.H0_H0 ;  /* 0x2000003bff607230 */ /* 0x000fe40000004100 */
[----:B------:R-:W-:Y:S01]  /*2890*/  HADD2.F32 R157, -RZ, R125.H0_H0 ;  /* 0x2000007dff9d7230 */ /* 0x000fe20000004100 */
[----:B------:R1:W-:Y:S01]  /*28a0*/  MUFU.RCP R147, R170 ;  /* 0x000000aa00937308 */ /* 0x0003e20000001000 */
[----:B------:R-:W-:-:S02]  /*28b0*/  HADD2.F32 R101, -RZ, R49.H0_H0 ;  /* 0x20000031ff657230 */ /* 0x000fc40000004100 */
[----:B------:R-:W-:Y:S01]  /*28c0*/  FADD.FTZ R133, R133, -R96 ;  /* 0x8000006085857221 */ /* 0x000fe20000010000 */
[----:B------:R-:W-:Y:S02]  /*28d0*/  HADD2.F32 R159, -RZ, R124.H0_H0 ;  /* 0x2000007cff9f7230 */ /* 0x000fe40000004100 */
[--C-:B------:R-:W-:Y:S02]  /*28e0*/  HADD2.F32 R209, -RZ, R100.reuse.H0_H0 ;  /* 0x20000064ffd17230 */ /* 0x100fe40000004100 */
[----:B------:R-:W-:Y:S01]  /*28f0*/  FADD.FTZ R101, R157, -R101 ;  /* 0x800000659d657221 */ /* 0x000fe20000010000 */
[----:B------:R-:W-:Y:S02]  /*2900*/  HADD2.F32 R211, -RZ, R100.H1_H1 ;  /* 0x30000064ffd37230 */ /* 0x000fe40000004100 */
[----:B------:R-:W-:Y:S02]  /*2910*/  HADD2.F32 R103, -RZ, R48.H0_H0 ;  /* 0x20000030ff677230 */ /* 0x000fe40000004100 */
[----:B-1----:R-:W-:Y:S01]  /*2920*/  FMUL.FTZ R170, R170, R189 ;  /* 0x000000bdaaaa7220 */ /* 0x002fe20000410000 */
[----:B------:R-:W-:-:S02]  /*2930*/  HADD2.F32 R197, -RZ, R116.H0_H0 ;  /* 0x20000074ffc57230 */ /* 0x000fc40000004100 */
[--C-:B------:R-:W-:Y:S02]  /*2940*/  HADD2.F32 R139, -RZ, R118.reuse.H0_H0 ;  /* 0x20000076ff8b7230 */ /* 0x100fe40000004100 */
[----:B------:R-:W-:Y:S01]  /*2950*/  FADD.FTZ R103, R159, -R103 ;  /* 0x800000679f677221 */ /* 0x000fe20000010000 */
[----:B------:R-:W-:Y:S02]  /*2960*/  HADD2.F32 R135, -RZ, R118.H1_H1 ;  /* 0x30000076ff877230 */ /* 0x000fe40000004100 */
[----:B------:R-:W-:Y:S02]  /*2970*/  HADD2.F32 R162, -RZ, R119.H1_H1 ;  /* 0x30000077ffa27230 */ /* 0x000fe40000004100 */
[----:B------:R-:W-:Y:S02]  /*2980*/  HADD2.F32 R100, -RZ, R56.H0_H0 ;  /* 0x20000038ff647230 */ /* 0x000fe40000004100 */
[----:B------:R-:W-:Y:S02]  /*2990*/  HADD2.F32 R98, -RZ, R58.H0_H0 ;  /* 0x2000003aff627230 */ /* 0x000fe40000004100 */
[----:B------:R-:W-:-:S02]  /*29a0*/  HADD2.F32 R2, -RZ, R84.H0_H0 ;  /* 0x20000054ff027230 */ /* 0x000fc40000004100 */
[----:B------:R-:W-:Y:S01]  /*29b0*/  FADD.FTZ R197, R197, -R100 ;  /* 0x80000064c5c57221 */ /* 0x000fe20000010000 */
[--C-:B------:R-:W-:Y:S02]  /*29c0*/  HADD2.F32 R119, -RZ, R120.reuse.H0_H0 ;  /* 0x20000078ff777230 */ /* 0x100fe40000004100 */
[----:B------:R-:W-:Y:S01]  /*29d0*/  FADD.FTZ R139, R139, -R98 ;  /* 0x800000628b8b7221 */ /* 0x000fe20000010000 */
[----:B------:R-:W-:Y:S01]  /*29e0*/  HADD2.F32 R118, -RZ, R120.H1_H1 ;  /* 0x30000078ff767230 */ /* 0x000fe20000004100 */
[----:B------:R-:W1:Y:S01]  /*29f0*/  MUFU.RCP R0, R2 ;  /* 0x0000000200007308 */ /* 0x000e620000001000 */
[--C-:B------:R-:W-:Y:S02]  /*2a00*/  HADD2.F32 R218, -RZ, R105.reuse.H0_H0 ;  /* 0x20000069ffda7230 */ /* 0x100fe40000004100 */
[----:B------:R-:W-:Y:S02]  /*2a10*/  HADD2.F32 R221, -RZ, R105.H1_H1 ;  /* 0x30000069ffdd7230 */ /* 0x000fe40000004100 */
[----:B------:R-:W-:-:S02]  /*2a20*/  HADD2.F32 R169, -RZ, R77.H0_H0 ;  /* 0x2000004dffa97230 */ /* 0x000fc40000004100 */
[----:B------:R-:W-:Y:S02]  /*2a30*/  HADD2.F32 R165, -RZ, R79.H0_H0 ;  /* 0x2000004fffa57230 */ /* 0x000fe40000004100 */
[----:B------:R-:W-:Y:S02]  /*2a40*/  HADD2.F32 R97, -RZ, R58.H1_H1 ;  /* 0x3000003aff617230 */ /* 0x000fe40000004100 */
[----:B------:R-:W-:Y:S02]  /*2a50*/  HADD2.F32 R161, -RZ, R123.H0_H0 ;  /* 0x2000007bffa17230 */ /* 0x000fe40000004100 */
[--C-:B------:R-:W-:Y:S02]  /*2a60*/  HADD2.F32 R212, -RZ, R102.reuse.H0_H0 ;  /* 0x20000066ffd47230 */ /* 0x100fe40000004100 */
[----:B------:R-:W-:Y:S01]  /*2a70*/  FADD.FTZ R135, R135, -R97 ;  /* 0x8000006187877221 */ /* 0x000fe20000010000 */
[----:B------:R-:W-:Y:S02]  /*2a80*/  HADD2.F32 R215, -RZ, R102.H1_H1 ;  /* 0x30000066ffd77230 */ /* 0x000fe40000004100 */
[----:B------:R-:W-:-:S02]  /*2a90*/  HADD2.F32 R120, -RZ, R59.H1_H1 ;  /* 0x3000003bff787230 */ /* 0x000fc40000004100 */
[----:B-1----:R-:W-:Y:S01]  /*2aa0*/  FMUL.FTZ R0, R232, R0 ;  /* 0x00000000e8007220 */ /* 0x002fe20000410000 */
[----:B------:R-:W-:Y:S02]  /*2ab0*/  HADD2.F32 R105, -RZ, R55.H0_H0 ;  /* 0x20000037ff697230 */ /* 0x000fe40000004100 */
[----:B------:R-:W-:Y:S02]  /*2ac0*/  HADD2.F32 R116, -RZ, R121.H1_H1 ;  /* 0x30000079ff747230 */ /* 0x000fe40000004100 */
[----:B------:R-:W-:Y:S01]  /*2ad0*/  FADD.FTZ R120, R162, -R120 ;  /* 0x80000078a2787221 */ /* 0x000fe20000010000 */
[----:B------:R-:W-:Y:S02]  /*2ae0*/  HADD2.F32 R160, -RZ, R124.H1_H1 ;  /* 0x3000007cffa07230 */ /* 0x000fe40000004100 */
[----:B------:R-:W-:Y:S01]  /*2af0*/  FADD.FTZ R105, R161, -R105 ;  /* 0x80000069a1697221 */ /* 0x000fe20000010000 */
[----:B------:R-:W-:Y:S02]  /*2b00*/  HADD2.F32 R96, -RZ, R53.H1_H1 ;  /* 0x30000035ff607230 */ /* 0x000fe40000004100 */
[----:B------:R-:W-:-:S02]  /*2b10*/  HADD2.F32 R102, -RZ, R48.H1_H1 ;  /* 0x30000030ff667230 */ /* 0x000fc40000004100 */
[----:B------:R-:W-:Y:S02]  /*2b20*/  HADD2.F32 R117, -RZ, R121.H0_H0 ;  /* 0x20000079ff757230 */ /* 0x000fe40000004100 */
[----:B------:R-:W-:Y:S01]  /*2b30*/  FADD.FTZ R116, R116, -R96 ;  /* 0x8000006074747221 */ /* 0x000fe20000010000 */
[--C-:B------:R-:W-:Y:S01]  /*2b40*/  HADD2.F32 R151, -RZ, R127.reuse.H0_H0 ;  /* 0x2000007fff977230 */ /* 0x100fe20000004100 */
[----:B------:R1:W2:Y:S01]  /*2b50*/  MUFU.RCP R121, R165 ;  /* 0x000000a500797308 */ /* 0x0002a20000001000 */
[----:B------:R-:W-:Y:S02]  /*2b60*/  HADD2.F32 R137, -RZ, R127.H1_H1 ;  /* 0x3000007fff897230 */ /* 0x000fe40000004100 */
[----:B------:R-:W-:Y:S01]  /*2b70*/  FADD.FTZ R102, R160, -R102 ;  /* 0x80000066a0667221 */ /* 0x000fe20000010000 */
[----:B------:R-:W-:Y:S02]  /*2b80*/  HADD2.F32 R166, -RZ, R78.H1_H1 ;  /* 0x3000004effa67230 */ /* 0x000fe40000004100 */
[----:B------:R-:W-:-:S02]  /*2b90*/  HADD2.F32 R157, -RZ, R74.H1_H1 ;  /* 0x3000004aff9d7230 */ /* 0x000fc40000004100 */
[----:B------:R-:W-:Y:S01]  /*2ba0*/  HADD2.F32 R186, -RZ, R84.H1_H1 ;  /* 0x30000054ffba7230 */ /* 0x000fe20000004100 */
[----:B------:R3:W4:Y:S01]  /*2bb0*/  MUFU.RCP R127, R169 ;  /* 0x000000a9007f7308 */ /* 0x0007220000001000 */
[----:B------:R-:W-:Y:S02]  /*2bc0*/  HADD2.F32 R168, -RZ, R77.H1_H1 ;  /* 0x3000004dffa87230 */ /* 0x000fe40000004100 */
[----:B-1----:R-:W-:Y:S01]  /*2bd0*/  FMUL.FTZ R165, R165, R192 ;  /* 0x000000c0a5a57220 */ /* 0x002fe20000410000 */
[----:B------:R-:W-:Y:S02]  /*2be0*/  HADD2.F32 R159, -RZ, R74.H0_H0 ;  /* 0x2000004aff9f7230 */ /* 0x000fe40000004100 */
[--C-:B------:R-:W-:Y:S02]  /*2bf0*/  HADD2.F32 R222, -RZ, R107.reuse.H0_H0 ;  /* 0x2000006bffde7230 */ /* 0x100fe40000004100 */
[----:B------:R-:W-:Y:S01]  /*2c00*/  HADD2.F32 R224, -RZ, R107.H1_H1 ;  /* 0x3000006bffe07230 */ /* 0x000fe20000004100 */
[----:B------:R1:W-:Y:S01]  /*2c10*/  MUFU.RCP R99, R157 ;  /* 0x0000009d00637308 */ /* 0x0003e20000001000 */
[----:B------:R-:W-:-:S02]  /*2c20*/  HADD2.F32 R100, -RZ, R52.H0_H0 ;  /* 0x20000034ff647230 */ /* 0x000fc40000004100 */
[----:B--2---:R-:W-:Y:S01]  /*2c30*/  FMUL.FTZ R121, R133, R121 ;  /* 0x0000007985797220 */ /* 0x004fe20000410000 */
[----:B------:R-:W-:Y:S02]  /*2c40*/  HADD2.F32 R98, -RZ, R52.H1_H1 ;  /* 0x30000034ff627230 */ /* 0x000fe40000004100 */
[----:B---3--:R-:W-:Y:S01]  /*2c50*/  FMUL.FTZ R169, R169, R188 ;  /* 0x000000bca9a97220 */ /* 0x008fe20000410000 */
[----:B------:R-:W-:Y:S02]  /*2c60*/  HADD2.F32 R207, -RZ, R122.H0_H0 ;  /* 0x2000007affcf7230 */ /* 0x000fe40000004100 */
[----:B------:R-:W-:Y:S01]  /*2c70*/  FADD.FTZ R119, R119, -R100 ;  /* 0x8000006477777221 */ /* 0x000fe20000010000 */
[----:B------:R-:W-:Y:S01]  /*2c80*/  HADD2.F32 R203, -RZ, R123.H1_H1 ;  /* 0x3000007bffcb7230 */ /* 0x000fe20000004100 */
[----:B------:R-:W2:Y:S01]  /*2c90*/  MUFU.RCP R158, R186 ;  /* 0x000000ba009e7308 */ /* 0x000ea20000001000 */
[----:B------:R-:W-:Y:S02]  /*2ca0*/  HADD2.F32 R97, -RZ, R53.H0_H0 ;  /* 0x20000035ff617230 */ /* 0x000fe40000004100 */
[----:B------:R-:W-:Y:S01]  /*2cb0*/  FADD.FTZ R118, R118, -R98 ;  /* 0x8000006276767221 */ /* 0x000fe20000010000 */
[----:B------:R-:W-:-:S02]  /*2cc0*/  HADD2.F32 R107, -RZ, R54.H0_H0 ;  /* 0x20000036ff6b7230 */ /* 0x000fc40000004100 */
[----:B----4-:R-:W-:Y:S01]  /*2cd0*/  FMUL.FTZ R127, R145, R127 ;  /* 0x0000007f917f7220 */ /* 0x010fe20000410000 */
[--C-:B------:R-:W-:Y:S02]  /*2ce0*/  HADD2.F32 R134, -RZ, R126.reuse.H0_H0 ;  /* 0x2000007eff867230 */ /* 0x100fe40000004100 */
[----:B------:R-:W-:Y:S01]  /*2cf0*/  FADD.FTZ R117, R117, -R97 ;  /* 0x8000006175757221 */ /* 0x000fe20000010000 */
[----:B------:R-:W-:Y:S01]  /*2d00*/  HADD2.F32 R136, -RZ, R126.H1_H1 ;  /* 0x3000007eff887230 */ /* 0x000fe20000004100 */
[----:B------:R3:W4:Y:S01]  /*2d10*/  MUFU.RCP R123, R166 ;  /* 0x000000a6007b7308 */ /* 0x0007220000001000 */
[----:B------:R-:W-:Y:S02]  /*2d20*/  HADD2.F32 R162, -RZ, R72.H1_H1 ;  /* 0x30000048ffa27230 */ /* 0x000fe40000004100 */
[----:B------:R-:W-:Y:S01]  /*2d30*/  FADD.FTZ R107, R207, -R107 ;  /* 0x8000006bcf6b7221 */ /* 0x000fe20000010000 */
[----:B------:R-:W-:Y:S02]  /*2d40*/  HADD2.F32 R161, -RZ, R73.H0_H0 ;  /* 0x20000049ffa17230 */ /* 0x000fe40000004100 */
[----:B-1----:R-:W-:Y:S01]  /*2d50*/  FMUL.FTZ R157, R157, R215 ;  /* 0x000000d79d9d7220 */ /* 0x002fe20000410000 */
[----:B------:R-:W-:-:S02]  /*2d60*/  HADD2.F32 R185, -RZ, R85.H0_H0 ;  /* 0x20000055ffb97230 */ /* 0x000fc40000004100 */
[----:B------:R-:W-:Y:S01]  /*2d70*/  HADD2.F32 R160, -RZ, R73.H1_H1 ;  /* 0x30000049ffa07230 */ /* 0x000fe20000004100 */
[----:B------:R-:W1:Y:S01]  /*2d80*/  MUFU.RCP R126, R168 ;  /* 0x000000a8007e7308 */ /* 0x000e620000001000 */
[----:B------:R-:W-:Y:S02]  /*2d90*/  HADD2.F32 R184, -RZ, R85.H1_H1 ;  /* 0x30000055ffb87230 */ /* 0x000fe40000004100 */
[----:B--2---:R-:W-:Y:S01]  /*2da0*/  FMUL.FTZ R158, R231, R158 ;  /* 0x0000009ee79e7220 */ /* 0x004fe20000410000 */
[----:B------:R-:W-:Y:S02]  /*2db0*/  HADD2.F32 R207, -RZ, R50.H0_H0 ;  /* 0x20000032ffcf7230 */ /* 0x000fe40000004100 */
[----:B---3--:R-:W-:Y:S01]  /*2dc0*/  FMUL.FTZ R166, R166, R193 ;  /* 0x000000c1a6a67220 */ /* 0x008fe20000410000 */
[--C-:B------:R-:W-:Y:S02]  /*2dd0*/  HADD2.F32 R220, -RZ, R106.reuse.H0_H0 ;  /* 0x2000006affdc7230 */ /* 0x100fe40000004100 */
[----:B------:R-:W-:Y:S01]  /*2de0*/  HADD2.F32 R223, -RZ, R106.H1_H1 ;  /* 0x3000006affdf7230 */ /* 0x000fe20000004100 */
[----:B------:R-:W2:Y:S01]  /*2df0*/  MUFU.RCP R96, R159 ;  /* 0x0000009f00607308 */ /* 0x000ea20000001000 */
[----:B------:R-:W-:-:S02]  /*2e00*/  HADD2.F32 R205, -RZ, R122.H1_H1 ;  /* 0x3000007affcd7230 */ /* 0x000fc40000004100 */
[----:B------:R-:W-:Y:S01]  /*2e10*/  FADD.FTZ R207, R134, -R207 ;  /* 0x800000cf86cf7221 */ /* 0x000fe20000010000 */
[----:B------:R-:W-:Y:S02]  /*2e20*/  HADD2.F32 R106, -RZ, R54.H1_H1 ;  /* 0x30000036ff6a7230 */ /* 0x000fe40000004100 */
[----:B------:R-:W-:Y:S01]  /*2e30*/  FMUL.FTZ R134, R195, R147 ;  /* 0x00000093c3867220 */ /* 0x000fe20000410000 */
[----:B------:R-:W-:Y:S02]  /*2e40*/  HADD2.F32 R108, -RZ, R88.H0_H0 ;  /* 0x20000058ff6c7230 */ /* 0x000fe40000004100 */
[----:B----4-:R-:W-:Y:S01]  /*2e50*/  FMUL.FTZ R123, R135, R123 ;  /* 0x0000007b877b7220 */ /* 0x010fe20000410000 */
[----:B------:R-:W-:Y:S01]  /*2e60*/  HADD2.F32 R147, -RZ, R68.H0_H0 ;  /* 0x20000044ff937230 */ /* 0x000fe20000004100 */
[----:B------:R-:W3:Y:S01]  /*2e70*/  MUFU.RCP R100, R162 ;  /* 0x000000a200647308 */ /* 0x000ee20000001000 */
[----:B------:R-:W-:Y:S02]  /*2e80*/  HADD2.F32 R182, -RZ, R86.H1_H1 ;  /* 0x30000056ffb67230 */ /* 0x000fe40000004100 */
[----:B------:R-:W-:Y:S01]  /*2e90*/  FADD.FTZ R106, R205, -R106 ;  /* 0x8000006acd6a7221 */ /* 0x000fe20000010000 */
[----:B------:R-:W-:-:S02]  /*2ea0*/  HADD2.F32 R109, -RZ, R88.H1_H1 ;  /* 0x30000058ff6d7230 */ /* 0x000fc40000004100 */
[----:B------:R-:W-:Y:S01]  /*2eb0*/  FMUL.FTZ R2, R2, R108 ;  /* 0x0000006c02027220 */ /* 0x000fe20000410000 */
[----:B------:R-:W-:Y:S02]  /*2ec0*/  HADD2.F32 R145, -RZ, R68.H1_H1 ;  /* 0x30000044ff917230 */ /* 0x000fe40000004100 */
[----:B------:R-:W-:Y:S01]  /*2ed0*/  FMUL.FTZ R106, R106, R99 ;  /* 0x000000636a6a7220 */ /* 0x000fe20000410000 */
[----:B------:R-:W-:Y:S01]  /*2ee0*/  HADD2.F32 R181, -RZ, R87.H0_H0 ;  /* 0x20000057ffb57230 */ /* 0x000fe20000004100 */
[----:B------:R-:W4:Y:S01]  /*2ef0*/  MUFU.RCP R98, R161 ;  /* 0x000000a100627308 */ /* 0x000f220000001000 */
[----:B------:R-:W-:Y:S02]  /*2f00*/  HADD2.F32 R88, -RZ, R89.H0_H0 ;  /* 0x20000059ff587230 */ /* 0x000fe40000004100 */
[----:B-1----:R-:W-:Y:S01]  /*2f10*/  FMUL.FTZ R126, R141, R126 ;  /* 0x0000007e8d7e7220 */ /* 0x002fe20000410000 */
[----:B--2---:R-:W-:Y:S01]  /*2f20*/  FMUL.FTZ R107, R107, R96 ;  /* 0x000000606b6b7220 */ /* 0x004fe20000410000 */
[----:B------:R-:W-:Y:S01]  /*2f30*/  FMUL.FTZ R186, R186, R109 ;  /* 0x0000006dbaba7220 */ /* 0x000fe20000410000 */
[----:B------:R-:W-:Y:S01]  /*2f40*/  FADD.FTZ R135, RZ, R2 ;  /* 0x00000002ff877221 */ /* 0x000fe20000010000 */
[----:B------:R-:W-:Y:S01]  /*2f50*/  FFMA.FTZ R99, R2, R0, RZ ;  /* 0x0000000002637223 */ /* 0x000fe200000100ff */
[----:B------:R-:W-:Y:S01]  /*2f60*/  HADD2.F32 R141, -RZ, R69.H0_H0 ;  /* 0x20000045ff8d7230 */ /* 0x000fe20000004100 */
[----:B------:R1:W2:Y:S01]  /*2f70*/  MUFU.RCP R156, R185 ;  /* 0x000000b9009c7308 */ /* 0x0002a20000001000 */
[----:B------:R-:W-:-:S02]  /*2f80*/  HADD2.F32 R180, -RZ, R87.H1_H1 ;  /* 0x30000057ffb47230 */ /* 0x000fc40000004100 */
[----:B---3--:R-:W-:Y:S01]  /*2f90*/  FMUL.FTZ R118, R118, R100 ;  /* 0x0000006476767220 */ /* 0x008fe20000410000 */
[----:B------:R-:W-:Y:S02]  /*2fa0*/  HADD2.F32 R110, -RZ, R89.H1_H1 ;  /* 0x30000059ff6e7230 */ /* 0x000fe40000004100 */
[----:B------:R-:W-:Y:S01]  /*2fb0*/  FADD.FTZ R100, R135, R186 ;  /* 0x000000ba87647221 */ /* 0x000fe20000010000 */
[----:B------:R-:W-:Y:S02]  /*2fc0*/  HADD2.F32 R179, -RZ, R80.H0_H0 ;  /* 0x20000050ffb37230 */ /* 0x000fe40000004100 */
[----:B------:R-:W-:Y:S01]  /*2fd0*/  FMUL.FTZ R168, R168, R191 ;  /* 0x000000bfa8a87220 */ /* 0x000fe20000410000 */
[----:B------:R-:W-:Y:S01]  /*2fe0*/  HADD2.F32 R89, -RZ, R90.H0_H0 ;  /* 0x2000005aff597230 */ /* 0x000fe20000004100 */
[----:B------:R-:W3:Y:S01]  /*2ff0*/  MUFU.RCP R97, R160 ;  /* 0x000000a000617308 */ /* 0x000ee20000001000 */
[----:B-1----:R-:W-:Y:S01]  /*3000*/  FMUL.FTZ R185, R185, R88 ;  /* 0x00000058b9b97220 */ /* 0x002fe20000410000 */
[----:B----4-:R-:W-:Y:S01]  /*3010*/  FMUL.FTZ R117, R117, R98 ;  /* 0x0000006275757220 */ /* 0x010fe20000410000 */
[----:B------:R-:W-:Y:S01]  /*3020*/  FFMA.FTZ R98, R186, R158, R99 ;  /* 0x0000009eba627223 */ /* 0x000fe20000010063 */
[----:B------:R-:W-:-:S02]  /*3030*/  HADD2.F32 R178, -RZ, R80.H1_H1 ;  /* 0x30000050ffb27230 */ /* 0x000fc40000004100 */
[----:B------:R-:W-:Y:S01]  /*3040*/  FADD.FTZ R135, R100, R185 ;  /* 0x000000b964877221 */ /* 0x000fe20000010000 */
[----:B------:R-:W-:Y:S02]  /*3050*/  HADD2.F32 R111, -RZ, R90.H1_H1 ;  /* 0x3000005aff6f7230 */ /* 0x000fe40000004100 */
[----:B------:R-:W-:Y:S01]  /*3060*/  FMUL.FTZ R183, R183, R89 ;  /* 0x00000059b7b77220 */ /* 0x000fe20000410000 */
[----:B------:R1:W4:Y:S01]  /*3070*/  MUFU.RCP R155, R184 ;  /* 0x000000b8009b7308 */ /* 0x0003220000001000 */
[----:B------:R-:W-:Y:S02]  /*3080*/  HADD2.F32 R177, -RZ, R81.H0_H0 ;  /* 0x20000051ffb17230 */ /* 0x000fe40000004100 */
[----:B--2---:R-:W-:Y:S01]  /*3090*/  FMUL.FTZ R156, R230, R156 ;  /* 0x0000009ce69c7220 */ /* 0x004fe20000410000 */
[----:B------:R-:W-:Y:S02]  /*30a0*/  HADD2.F32 R90, -RZ, R91.H0_H0 ;  /* 0x2000005bff5a7230 */ /* 0x000fe40000004100 */
[----:B------:R-:W-:Y:S01]  /*30b0*/  FMUL.FTZ R162, R162, R211 ;  /* 0x000000d3a2a27220 */ /* 0x000fe20000410000 */
[----:B------:R-:W-:-:S02]  /*30c0*/  HADD2.F32 R176, -RZ, R81.H1_H1 ;  /* 0x30000051ffb07230 */ /* 0x000fc40000004100 */
[----:B------:R-:W-:Y:S01]  /*30d0*/  FFMA.FTZ R99, R185, R156, R98 ;  /* 0x0000009cb9637223 */ /* 0x000fe20000010062 */
[----:B------:R-:W-:Y:S01]  /*30e0*/  HADD2.F32 R171, -RZ, R76.H0_H0 ;  /* 0x2000004cffab7230 */ /* 0x000fe20000004100 */
[----:B------:R-:W2:Y:S01]  /*30f0*/  MUFU.RCP R133, R147 ;  /* 0x0000009300857308 */ /* 0x000ea20000001000 */
[----:B-1----:R-:W-:Y:S01]  /*3100*/  FMUL.FTZ R184, R184, R110 ;  /* 0x0000006eb8b87220 */ /* 0x002fe20000410000 */
[----:B---3--:R-:W-:Y:S01]  /*3110*/  FMUL.FTZ R116, R116, R97 ;  /* 0x0000006174747220 */ /* 0x008fe20000410000 */
[----:B------:R-:W-:Y:S02]  /*3120*/  HADD2.F32 R91, -RZ, R91.H1_H1 ;  /* 0x3000005bff5b7230 */ /* 0x000fe40000004100 */
[----:B------:R-:W-:Y:S01]  /*3130*/  FMUL.FTZ R161, R161, R210 ;  /* 0x000000d2a1a17220 */ /* 0x000fe20000410000 */
[----:B------:R-:W-:Y:S01]  /*3140*/  FADD.FTZ R100, R135, R184 ;  /* 0x000000b887647221 */ /* 0x000fe20000010000 */
[----:B------:R-:W-:Y:S02]  /*3150*/  HADD2.F32 R163, -RZ, R72.H0_H0 ;  /* 0x20000048ffa37230 */ /* 0x000fe40000004100 */
[----:B------:R-:W-:Y:S01]  /*3160*/  FMUL.FTZ R160, R160, R213 ;  /* 0x000000d5a0a07220 */ /* 0x000fe20000410000 */
[----:B------:R1:W3:Y:S01]  /*3170*/  MUFU.RCP R152, R182 ;  /* 0x000000b600987308 */ /* 0x0002e20000001000 */
[----:B------:R-:W-:-:S02]  /*3180*/  HADD2.F32 R175, -RZ, R82.H0_H0 ;  /* 0x20000052ffaf7230 */ /* 0x000fc40000004100 */
[----:B----4-:R-:W-:Y:S01]  /*3190*/  FMUL.FTZ R155, R229, R155 ;  /* 0x0000009be59b7220 */ /* 0x010fe20000410000 */
[----:B------:R-:W-:Y:S02]  /*31a0*/  HADD2.F32 R112, -RZ, R92.H0_H0 ;  /* 0x2000005cff707230 */ /* 0x000fe40000004100 */
[----:B------:R-:W-:Y:S01]  /*31b0*/  FMUL.FTZ R159, R159, R212 ;  /* 0x000000d49f9f7220 */ /* 0x000fe20000410000 */
[----:B------:R-:W-:Y:S02]  /*31c0*/  HADD2.F32 R174, -RZ, R82.H1_H1 ;  /* 0x30000052ffae7230 */ /* 0x000fe40000004100 */
[----:B------:R-:W-:Y:S01]  /*31d0*/  FFMA.FTZ R98, R184, R155, R99 ;  /* 0x0000009bb8627223 */ /* 0x000fe20000010063 */
[----:B------:R-:W-:Y:S01]  /*31e0*/  HADD2.F32 R113, -RZ, R92.H1_H1 ;  /* 0x3000005cff717230 */ /* 0x000fe20000004100 */
[----:B------:R-:W4:Y:S01]  /*31f0*/  MUFU.RCP R96, R145 ;  /* 0x0000009100607308 */ /* 0x000f220000001000 */
[----:B-1----:R-:W-:Y:S01]  /*3200*/  FMUL.FTZ R182, R182, R111 ;  /* 0x0000006fb6b67220 */ /* 0x002fe20000410000 */
[----:B--2---:R-:W-:Y:S01]  /*3210*/  FMUL.FTZ R103, R103, R133 ;  /* 0x0000008567677220 */ /* 0x004fe20000410000 */
[----:B------:R-:W-:Y:S01]  /*3220*/  FADD.FTZ R133, R100, R183 ;  /* 0x000000b764857221 */ /* 0x000fe20000010000 */
[----:B------:R-:W-:Y:S01]  /*3230*/  FFMA.FTZ R99, R183, R154, R98 ;  /* 0x0000009ab7637223 */ /* 0x000fe20000010062 */
[----:B------:R-:W-:-:S02]  /*3240*/  HADD2.F32 R173, -RZ, R83.H0_H0 ;  /* 0x20000053ffad7230 */ /* 0x000fc40000004100 */
[----:B------:R-:W-:Y:S01]  /*3250*/  FMUL.FTZ R229, R188, R127 ;  /* 0x0000007fbce57220 */ /* 0x000fe20000410000 */
[----:B------:R-:W-:Y:S01]  /*3260*/  FADD.FTZ R98, R133, R182 ;  /* 0x000000b685627221 */ /* 0x000fe20000010000 */
[----:B------:R1:W2:Y:S01]  /*3270*/  MUFU.RCP R150, R181 ;  /* 0x000000b500967308 */ /* 0x0002a20000001000 */
[----:B------:R-:W-:Y:S02]  /*3280*/  HADD2.F32 R92, -RZ, R93.H0_H0 ;  /* 0x2000005dff5c7230 */ /* 0x000fe40000004100 */
[----:B---3--:R-:W-:Y:S01]  /*3290*/  FMUL.FTZ R152, R228, R152 ;  /* 0x00000098e4987220 */ /* 0x008fe20000410000 */
[----:B------:R-:W-:Y:S02]  /*32a0*/  HADD2.F32 R235, -RZ, R51.H0_H0 ;  /* 0x20000033ffeb7230 */ /* 0x000fe40000004100 */
[----:B------:R-:W-:Y:S01]  /*32b0*/  FMUL.FTZ R228, R189, R134 ;  /* 0x00000086bde47220 */ /* 0x000fe20000410000 */
[----:B------:R-:W-:Y:S02]  /*32c0*/  HADD2.F32 R172, -RZ, R83.H1_H1 ;  /* 0x30000053ffac7230 */ /* 0x000fe40000004100 */
[----:B------:R-:W-:Y:S01]  /*32d0*/  FMUL.FTZ R232, R191, R126 ;  /* 0x0000007ebfe87220 */ /* 0x000fe20000410000 */
[----:B------:R-:W-:Y:S01]  /*32e0*/  HADD2.F32 R233, -RZ, R50.H1_H1 ;  /* 0x30000032ffe97230 */ /* 0x000fe20000004100 */
[----:B------:R3:W0:Y:S01]  /*32f0*/  MUFU.RCP R97, R141 ;  /* 0x0000008d00617308 */ /* 0x0006220000001000 */
[----:B-1----:R-:W-:Y:S01]  /*3300*/  FMUL.FTZ R181, R181, R90 ;  /* 0x0000005ab5b57220 */ /* 0x002fe20000410000 */
[----:B----4-:R-:W-:Y:S01]  /*3310*/  FMUL.FTZ R102, R102, R96 ;  /* 0x0000006066667220 */ /* 0x010fe20000410000 */
[----:B------:R-:W-:Y:S01]  /*3320*/  FFMA.FTZ R96, R182, R152, R99 ;  /* 0x00000098b6607223 */ /* 0x000fe20000010063 */
[----:B------:R-:W-:-:S02]  /*3330*/  HADD2.F32 R114, -RZ, R93.H1_H1 ;  /* 0x3000005dff727230 */ /* 0x000fc40000004100 */
[----:B------:R-:W-:Y:S01]  /*3340*/  FADD.FTZ R99, R98, R181 ;  /* 0x000000b562637221 */ /* 0x000fe20000010000 */
[----:B------:R-:W-:Y:S01]  /*3350*/  FADD.FTZ R235, R151, -R235 ;  /* 0x800000eb97eb7221 */ /* 0x000fe20000010000 */
[----:B------:R-:W-:Y:S01]  /*3360*/  HADD2.F32 R151, -RZ, R75.H1_H1 ;  /* 0x3000004bff977230 */ /* 0x000fe20000004100 */
[----:B------:R1:W4:Y:S01]  /*3370*/  MUFU.RCP R149, R180 ;  /* 0x000000b400957308 */ /* 0x0003220000001000 */
[--C-:B------:R-:W-:Y:S02]  /*3380*/  HADD2.F32 R93, -RZ, R94.reuse.H0_H0 ;  /* 0x2000005eff5d7230 */ /* 0x100fe40000004100 */
[----:B--2---:R-:W-:Y:S01]  /*3390*/  FMUL.FTZ R150, R227, R150 ;  /* 0x00000096e3967220 */ /* 0x004fe20000410000 */
[----:B------:R-:W-:Y:S01]  /*33a0*/  FADD.FTZ R233, R136, -R233 ;  /* 0x800000e988e97221 */ /* 0x000fe20000010000 */
[----:B------:R-:W-:Y:S02]  /*33b0*/  HADD2.F32 R115, -RZ, R94.H1_H1 ;  /* 0x3000005eff737230 */ /* 0x000fe40000004100 */
[----:B---3--:R-:W-:Y:S01]  /*33c0*/  FMUL.FTZ R141, R141, R218 ;  /* 0x000000da8d8d7220 */ /* 0x008fe20000410000 */
[----:B------:R-:W-:-:S02]  /*33d0*/  HADD2.F32 R94, -RZ, R95.H0_H0 ;  /* 0x2000005fff5e7230 */ /* 0x000fc40000004100 */
[----:B------:R-:W-:Y:S01]  /*33e0*/  FMUL.FTZ R238, R211, R118 ;  /* 0x00000076d3ee7220 */ /* 0x000fe20000410000 */
[----:B------:R2:W3:Y:S01]  /*33f0*/  MUFU.RCP R148, R179 ;  /* 0x000000b300947308 */ /* 0x0004e20000001000 */
[----:B-1----:R-:W-:Y:S01]  /*3400*/  FMUL.FTZ R180, R180, R91 ;  /* 0x0000005bb4b47220 */ /* 0x002fe20000410000 */
[----:B0-----:R-:W-:Y:S01]  /*3410*/  FMUL.FTZ R101, R101, R97 ;  /* 0x0000006165657220 */ /* 0x001fe20000410000 */
[----:B------:R-:W-:Y:S01]  /*3420*/  FFMA.FTZ R97, R181, R150, R96 ;  /* 0x00000096b5617223 */ /* 0x000fe20000010060 */
[--C-:B------:R-:W-:Y:S02]  /*3430*/  HADD2.F32 R217, -RZ, R104.reuse.H0_H0 ;  /* 0x20000068ffd97230 */ /* 0x100fe40000004100 */
[----:B------:R-:W-:Y:S01]  /*3440*/  FADD.FTZ R98, R99, R180 ;  /* 0x000000b463627221 */ /* 0x000fe20000010000 */
[----:B------:R-:W-:Y:S02]  /*3450*/  HADD2.F32 R219, -RZ, R104.H1_H1 ;  /* 0x30000068ffdb7230 */ /* 0x000fe40000004100 */
[----:B------:R-:W-:Y:S01]  /*3460*/  FMUL.FTZ R239, R210, R117 ;  /* 0x00000075d2ef7220 */ /* 0x000fe20000410000 */
[----:B------:R0:W1:Y:S01]  /*3470*/  MUFU.RCP R146, R178 ;  /* 0x000000b200927308 */ /* 0x0000620000001000 */
[----:B--2---:R-:W-:Y:S01]  /*3480*/  FMUL.FTZ R179, R179, R112 ;  /* 0x00000070b3b37220 */ /* 0x004fe20000410000 */
[----:B----4-:R-:W-:Y:S01]  /*3490*/  FMUL.FTZ R149, R226, R149 ;  /* 0x00000095e2957220 */ /* 0x010fe20000410000 */
[----:B------:R-:W-:-:S02]  /*34a0*/  HADD2.F32 R104, -RZ, R55.H1_H1 ;  /* 0x30000037ff687230 */ /* 0x000fc40000004100 */
[----:B------:R-:W-:Y:S01]  /*34b0*/  FMUL.FTZ R147, R147, R217 ;  /* 0x000000d993937220 */ /* 0x000fe20000410000 */
[----:B------:R-:W-:Y:S01]  /*34c0*/  FADD.FTZ R99, R98, R179 ;  /* 0x000000b362637221 */ /* 0x000fe20000010000 */
[----:B------:R-:W-:Y:S01]  /*34d0*/  FFMA.FTZ R96, R180, R149, R97 ;  /* 0x00000095b4607223 */ /* 0x000fe20000010061 */
[----:B------:R-:W-:Y:S01]  /*34e0*/  HADD2.F32 R234, -RZ, R51.H1_H1 ;  /* 0x30000033ffea7230 */ /* 0x000fe20000004100 */
[----:B------:R2:W4:Y:S01]  /*34f0*/  MUFU.RCP R144, R177 ;  /* 0x000000b100907308 */ /* 0x0005220000001000 */
[----:B0-----:R-:W-:Y:S01]  /*3500*/  FMUL.FTZ R178, R178, R113 ;  /* 0x00000071b2b27220 */ /* 0x001fe20000410000 */
[----:B---3--:R-:W-:Y:S01]  /*3510*/  FMUL.FTZ R148, R225, R148 ;  /* 0x00000094e1947220 */ /* 0x008fe20000410000 */
[----:B------:R-:W-:Y:S02]  /*3520*/  HADD2.F32 R95, -RZ, R95.H1_H1 ;  /* 0x3000005fff5f7230 */ /* 0x000fe40000004100 */
[----:B------:R-:W-:Y:S01]  /*3530*/  FADD.FTZ R104, R203, -R104 ;  /* 0x80000068cb687221 */ /* 0x000fe20000010000 */
[----:B------:R-:W-:Y:S01]  /*3540*/  FADD.FTZ R98, R99, R178 ;  /* 0x000000b263627221 */ /* 0x000fe20000010000 */
[----:B------:R-:W-:Y:S01]  /*3550*/  FFMA.FTZ R97, R179, R148, R96 ;  /* 0x00000094b3617223 */ /* 0x000fe20000010060 */
[----:B------:R-:W-:Y:S01]  /*3560*/  HADD2.F32 R167, -RZ, R78.H0_H0 ;  /* 0x2000004effa77230 */ /* 0x000fe20000004100 */
[----:B------:R0:W3:Y:S01]  /*3570*/  MUFU.RCP R143, R176 ;  /* 0x000000b0008f7308 */ /* 0x0000e20000001000 */
[----:B--2---:R-:W-:Y:S01]  /*3580*/  FMUL.FTZ R177, R177, R92 ;  /* 0x0000005cb1b17220 */ /* 0x004fe20000410000 */
[----:B-1----:R-:W-:Y:S01]  /*3590*/  FMUL.FTZ R146, R208, R146 ;  /* 0x00000092d0927220 */ /* 0x002fe20000410000 */
[----:B------:R-:W-:Y:S01]  /*35a0*/  FADD.FTZ R234, R137, -R234 ;  /* 0x800000ea89ea7221 */ /* 0x000fe20000010000 */
[----:B------:R-:W-:-:S02]  /*35b0*/  HADD2.F32 R153, -RZ, R125.H1_H1 ;  /* 0x3000007dff997230 */ /* 0x000fc40000004100 */
[----:B------:R-:W-:Y:S01]  /*35c0*/  FADD.FTZ R195, R98, R177 ;  /* 0x000000b162c37221 */ /* 0x000fe20000010000 */
[----:B------:R-:W-:Y:S01]  /*35d0*/  FFMA.FTZ R96, R178, R146, R97 ;  /* 0x00000092b2607223 */ /* 0x000fe20000010061 */
[----:B------:R-:W-:Y:S01]  /*35e0*/  HADD2.F32 R164, -RZ, R79.H1_H1 ;  /* 0x3000004fffa47230 */ /* 0x000fe20000004100 */
[----:B------:R1:W2:Y:S01]  /*35f0*/  MUFU.RCP R196, R171 ;  /* 0x000000ab00c47308 */ /* 0x0002a20000001000 */
[----:B0-----:R-:W-:Y:S01]  /*3600*/  FMUL.FTZ R176, R176, R114 ;  /* 0x00000072b0b07220 */ /* 0x001fe20000410000 */
[----:B----4-:R-:W-:Y:S01]  /*3610*/  FMUL.FTZ R144, R206, R144 ;  /* 0x00000090ce907220 */ /* 0x010fe20000410000 */
[----:B------:R-:W-:Y:S02]  /*3620*/  HADD2.F32 R203, -RZ, R49.H1_H1 ;  /* 0x30000031ffcb7230 */ /* 0x000fe40000004100 */
[----:B------:R-:W-:Y:S01]  /*3630*/  FMUL.FTZ R145, R145, R219 ;  /* 0x000000db91917220 */ /* 0x000fe20000410000 */
[--C-:B------:R-:W-:Y:S02]  /*3640*/  HADD2.F32 R135, -RZ, R70.reuse.H0_H0 ;  /* 0x20000046ff877230 */ /* 0x100fe40000004100 */
[----:B------:R-:W-:Y:S01]  /*3650*/  FFMA.FTZ R97, R177, R144, R96 ;  /* 0x00000090b1617223 */ /* 0x000fe20000010060 */
[----:B------:R-:W-:Y:S01]  /*3660*/  HADD2.F32 R133, -RZ, R70.H1_H1 ;  /* 0x30000046ff857230 */ /* 0x000fe20000004100 */
[----:B------:R0:W4:Y:S01]  /*3670*/  MUFU.RCP R122, R163 ;  /* 0x000000a3007a7308 */ /* 0x0001220000001000 */
[----:B-1----:R-:W-:Y:S01]  /*3680*/  FMUL.FTZ R171, R171, R187 ;  /* 0x000000bbabab7220 */ /* 0x002fe20000410000 */
[----:B---3--:R-:W-:Y:S01]  /*3690*/  FMUL.FTZ R143, R204, R143 ;  /* 0x0000008fcc8f7220 */ /* 0x008fe20000410000 */
[----:B------:R-:W-:Y:S01]  /*36a0*/  FADD.FTZ R203, R153, -R203 ;  /* 0x800000cb99cb7221 */ /* 0x000fe20000010000 */
[----:B------:R-:W-:-:S02]  /*36b0*/  HADD2.F32 R153, -RZ, R75.H0_H0 ;  /* 0x2000004bff997230 */ /* 0x000fc40000004100 */
[----:B------:R-:W-:Y:S01]  /*36c0*/  FMUL.FTZ R208, R108, R0 ;  /* 0x000000006cd07220 */ /* 0x000fe20000410000 */
[----:B------:R-:W-:Y:S01]  /*36d0*/  FFMA.FTZ R96, R176, R143, R97 ;  /* 0x0000008fb0607223 */ /* 0x000fe20000010061 */
[----:B------:R-:W-:Y:S01]  /*36e0*/  FMUL.FTZ R206, R88, R156 ;  /* 0x0000009c58ce7220 */ /* 0x000fe20000410000 */
[----:B------:R1:W3:Y:S01]  /*36f0*/  MUFU.RCP R142, R175 ;  /* 0x000000af008e7308 */ /* 0x0002e20000001000 */
[----:B0-----:R-:W-:Y:S01]  /*3700*/  FMUL.FTZ R163, R163, R209 ;  /* 0x000000d1a3a37220 */ /* 0x001fe20000410000 */
[----:B--2---:R-:W-:Y:S01]  /*3710*/  FMUL.FTZ R136, R197, R196 ;  /* 0x000000c4c5887220 */ /* 0x004fe20000410000 */
[----:B------:R-:W-:Y:S01]  /*3720*/  FMUL.FTZ R204, R89, R154 ;  /* 0x0000009a59cc7220 */ /* 0x000fe20000410000 */
[----:B------:R-:W-:Y:S01]  /*3730*/  FMUL.FTZ R240, R213, R116 ;  /* 0x00000074d5f07220 */ /* 0x000fe20000410000 */
[----:B------:R-:W-:Y:S01]  /*3740*/  FMUL.FTZ R241, R212, R107 ;  /* 0x0000006bd4f17220 */ /* 0x000fe20000410000 */
[----:B------:R-:W-:Y:S01]  /*3750*/  FMUL.FTZ R227, R187, R136 ;  /* 0x00000088bbe37220 */ /* 0x000fe20000410000 */
[----:B------:R-:W-:Y:S01]  /*3760*/  FMUL.FTZ R242, R215, R106 ;  /* 0x0000006ad7f27220 */ /* 0x000fe20000410000 */
[----:B------:R0:W2:Y:S01]  /*3770*/  MUFU.RCP R140, R174 ;  /* 0x000000ae008c7308 */ /* 0x0000a20000001000 */
[----:B-1----:R-:W-:Y:S01]  /*3780*/  FMUL.FTZ R175, R175, R93 ;  /* 0x0000005dafaf7220 */ /* 0x002fe20000410000 */
[----:B----4-:R-:W-:Y:S01]  /*3790*/  FMUL.FTZ R119, R119, R122 ;  /* 0x0000007a77777220 */ /* 0x010fe20000410000 */
[----:B------:R-:W-:Y:S01]  /*37a0*/  FADD.FTZ R122, R195, R176 ;  /* 0x000000b0c37a7221 */ /* 0x000fe20000010000 */
[----:B------:R-:W-:Y:S01]  /*37b0*/  FMUL.FTZ R245, R217, R103 ;  /* 0x00000067d9f57220 */ /* 0x000fe20000410000 */
[----:B------:R-:W-:Y:S01]  /*37c0*/  FMUL.FTZ R246, R219, R102 ;  /* 0x00000066dbf67220 */ /* 0x000fe20000410000 */
[----:B------:R-:W-:Y:S01]  /*37d0*/  FMUL.FTZ R237, R209, R119 ;  /* 0x00000077d1ed7220 */ /* 0x000fe20000410000 */
[----:B------:R-:W-:Y:S01]  /*37e0*/  FADD.FTZ R195, R122, R175 ;  /* 0x000000af7ac37221 */ /* 0x000fe20000010000 */
[----:B------:R1:W4:Y:S01]  /*37f0*/  MUFU.RCP R138, R173 ;  /* 0x000000ad008a7308 */ /* 0x0003220000001000 */
[----:B0-----:R-:W-:Y:S01]  /*3800*/  FMUL.FTZ R174, R174, R115 ;  /* 0x00000073aeae7220 */ /* 0x001fe20000410000 */
[----:B---3--:R-:W-:Y:S01]  /*3810*/  FMUL.FTZ R142, R202, R142 ;  /* 0x0000008eca8e7220 */ /* 0x008fe20000410000 */
[----:B------:R-:W-:Y:S01]  /*3820*/  FMUL.FTZ R202, R90, R150 ;  /* 0x000000965aca7220 */ /* 0x000fe20000410000 */
[----:B------:R-:W-:Y:S01]  /*3830*/  FMUL.FTZ R247, R218, R101 ;  /* 0x00000065daf77220 */ /* 0x000fe20000410000 */
[----:B------:R-:W-:Y:S01]  /*3840*/  FADD.FTZ R122, R195, R174 ;  /* 0x000000aec37a7221 */ /* 0x000fe20000010000 */
[----:B------:R-:W-:-:S02]  /*3850*/  FFMA.FTZ R97, R175, R142, R96 ;  /* 0x0000008eaf617223 */ /* 0x000fc40000010060 */
[----:B------:R0:W3:Y:S01]  /*3860*/  MUFU.RCP R198, R172 ;  /* 0x000000ac00c67308 */ /* 0x0000e20000001000 */
[----:B-1----:R-:W-:Y:S01]  /*3870*/  FMUL.FTZ R173, R173, R94 ;  /* 0x0000005eadad7220 */ /* 0x002fe20000410000 */
[----:B--2---:R-:W-:Y:S01]  /*3880*/  FMUL.FTZ R140, R201, R140 ;  /* 0x0000008cc98c7220 */ /* 0x004fe20000410000 */
[----:B------:R-:W-:Y:S02]  /*3890*/  FMUL.FTZ R201, R91, R149 ;  /* 0x000000955bc97220 */ /* 0x000fe40000410000 */
[----:B------:R-:W-:Y:S01]  /*38a0*/  FADD.FTZ R195, R122, R173 ;  /* 0x000000ad7ac37221 */ /* 0x000fe20000010000 */
[----:B------:R-:W-:Y:S01]  /*38b0*/  FFMA.FTZ R96, R174, R140, R97 ;  /* 0x0000008cae607223 */ /* 0x000fe20000010061 */
[----:B------:R-:W-:Y:S01]  /*38c0*/  HADD2.F32 R122, -RZ, R71.H1_H1 ;  /* 0x30000047ff7a7230 */ /* 0x000fe20000004100 */
[----:B------:R1:W2:Y:S01]  /*38d0*/  MUFU.RCP R196, R151 ;  /* 0x0000009700c47308 */ /* 0x0002a20000001000 */
[----:B0-----:R-:W-:Y:S01]  /*38e0*/  FMUL.FTZ R172, R172, R95 ;  /* 0x0000005facac7220 */ /* 0x001fe20000410000 */
[----:B----4-:R-:W-:Y:S01]  /*38f0*/  FMUL.FTZ R138, R200, R138 ;  /* 0x0000008ac88a7220 */ /* 0x010fe20000410000 */
[----:B------:R-:W-:-:S02]  /*3900*/  FMUL.FTZ R200, R112, R148 ;  /* 0x0000009470c87220 */ /* 0x000fc40000410000 */
[----:B------:R-:W-:Y:S01]  /*3910*/  FADD.FTZ R195, R195, R172 ;  /* 0x000000acc3c37221 */ /* 0x000fe20000010000 */
[-C--:B------:R-:W-:Y:S01]  /*3920*/  FFMA.FTZ R197, R173, R138.reuse, R96 ;  /* 0x0000008aadc57223 */ /* 0x080fe20000010060 */
[----:B------:R-:W-:Y:S01]  /*3930*/  FMUL.FTZ R225, R94, R138 ;  /* 0x0000008a5ee17220 */ /* 0x000fe20000410000 */
[----:B------:R0:W4:Y:S01]  /*3940*/  MUFU.RCP R125, R167 ;  /* 0x000000a7007d7308 */ /* 0x0001220000001000 */
[----:B------:R-:W-:Y:S01]  /*3950*/  FADD.FTZ R195, R195, R171 ;  /* 0x000000abc3c37221 */ /* 0x000fe20000010000 */
[----:B---3--:R-:W-:Y:S01]  /*3960*/  FMUL.FTZ R137, R199, R198 ;  /* 0x000000c6c7897220 */ /* 0x008fe20000410000 */
[----:B-1----:R-:W-:Y:S01]  /*3970*/  FMUL.FTZ R151, R151, R216 ;  /* 0x000000d897977220 */ /* 0x002fe20000410000 */
[----:B------:R-:W-:Y:S01]  /*3980*/  FMUL.FTZ R199, R113, R146 ;  /* 0x0000009271c77220 */ /* 0x000fe20000410000 */
[----:B------:R-:W-:Y:S01]  /*3990*/  FADD.FTZ R195, R195, R170 ;  /* 0x000000aac3c37221 */ /* 0x000fe20000010000 */
[-C--:B------:R-:W-:Y:S02]  /*39a0*/  FMUL.FTZ R226, R95, R137.reuse ;  /* 0x000000895fe27220 */ /* 0x080fe40000410000 */
[----:B------:R1:W3:Y:S01]  /*39b0*/  MUFU.RCP R124, R164 ;  /* 0x000000a4007c7308 */ /* 0x0002e20000001000 */
[----:B------:R-:W-:Y:S01]  /*39c0*/  FADD.FTZ R195, R195, R169 ;  /* 0x000000a9c3c37221 */ /* 0x000fe20000010000 */
[----:B--2---:R-:W-:Y:S01]  /*39d0*/  FMUL.FTZ R104, R104, R196 ;  /* 0x000000c468687220 */ /* 0x004fe20000410000 */
[----:B------:R-:W-:Y:S01]  /*39e0*/  FFMA.FTZ R196, R172, R137, R197 ;  /* 0x00000089acc47223 */ /* 0x000fe200000100c5 */
[----:B0-----:R-:W-:Y:S01]  /*39f0*/  FMUL.FTZ R167, R167, R190 ;  /* 0x000000bea7a77220 */ /* 0x001fe20000410000 */
[----:B------:R-:W-:Y:S01]  /*3a00*/  FADD.FTZ R198, R195, R168 ;  /* 0x000000a8c3c67221 */ /* 0x000fe20000010000 */
[----:B------:R-:W-:Y:S01]  /*3a10*/  FMUL.FTZ R244, R216, R104 ;  /* 0x00000068d8f47220 */ /* 0x000fe20000410000 */
[----:B------:R-:W-:Y:S01]  /*3a20*/  FFMA.FTZ R196, R171, R136, R196 ;  /* 0x00000088abc47223 */ /* 0x000fe200000100c4 */
[----:B------:R0:W2:Y:S01]  /*3a30*/  MUFU.RCP R205, R153 ;  /* 0x0000009900cd7308 */ /* 0x0000a20000001000 */
[----:B-1----:R-:W-:Y:S01]  /*3a40*/  FMUL.FTZ R164, R164, R194 ;  /* 0x000000c2a4a47220 */ /* 0x002fe20000410000 */
[----:B----4-:R-:W-:Y:S01]  /*3a50*/  FMUL.FTZ R125, R139, R125 ;  /* 0x0000007d8b7d7220 */ /* 0x010fe20000410000 */
[----:B------:R-:W-:Y:S01]  /*3a60*/  FFMA.FTZ R196, R170, R134, R196 ;  /* 0x00000086aac47223 */ /* 0x000fe200000100c4 */
[----:B------:R-:W-:-:S03]  /*3a70*/  HADD2.F32 R139, -RZ, R69.H1_H1 ;  /* 0x30000045ff8b7230 */ /* 0x000fc60000004100 */
[----:B------:R-:W-:Y:S01]  /*3a80*/  FFMA.FTZ R197, R169, R127, R196 ;  /* 0x0000007fa9c57223 */ /* 0x000fe200000100c4 */
[----:B------:R1:W4:Y:S01]  /*3a90*/  MUFU.RCP R100, R139 ;  /* 0x0000008b00647308 */ /* 0x0003220000001000 */
[----:B0-----:R-:W-:Y:S01]  /*3aa0*/  FMUL.FTZ R153, R153, R214 ;  /* 0x000000d699997220 */ /* 0x001fe20000410000 */
[----:B---3--:R-:W-:Y:S01]  /*3ab0*/  FMUL.FTZ R120, R120, R124 ;  /* 0x0000007c78787220 */ /* 0x008fe20000410000 */
[----:B------:R-:W-:Y:S01]  /*3ac0*/  FFMA.FTZ R196, R168, R126, R197 ;  /* 0x0000007ea8c47223 */ /* 0x000fe200000100c5 */
[----:B------:R-:W-:Y:S01]  /*3ad0*/  FADD.FTZ R197, R198, R167 ;  /* 0x000000a7c6c57221 */ /* 0x000fe20000010000 */
[----:B------:R-:W-:Y:S02]  /*3ae0*/  HADD2.F32 R124, -RZ, R71.H0_H0 ;  /* 0x20000047ff7c7230 */ /* 0x000fe40000004100 */
[----:B------:R-:W-:Y:S01]  /*3af0*/  FMUL.FTZ R236, R194, R120 ;  /* 0x00000078c2ec7220 */ /* 0x000fe20000410000 */
[----:B------:R-:W-:Y:S01]  /*3b00*/  FFMA.FTZ R195, R167, R125, R196 ;  /* 0x0000007da7c37223 */ /* 0x000fe200000100c4 */
[----:B------:R-:W-:Y:S01]  /*3b10*/  FADD.FTZ R198, R197, R166 ;  /* 0x000000a6c5c67221 */ /* 0x000fe20000010000 */
[----:B------:R0:W3:Y:S01]  /*3b20*/  MUFU.RCP R99, R135 ;  /* 0x0000008700637308 */ /* 0x0000e20000001000 */
[----:B--2---:R-:W-:Y:S01]  /*3b30*/  FMUL.FTZ R105, R105, R205 ;  /* 0x000000cd69697220 */ /* 0x004fe20000410000 */
[----:B------:R-:W-:Y:S01]  /*3b40*/  FFMA.FTZ R196, R166, R123, R195 ;  /* 0x0000007ba6c47223 */ /* 0x000fe200000100c3 */
[----:B------:R-:W-:Y:S01]  /*3b50*/  FADD.FTZ R197, R198, R165 ;  /* 0x000000a5c6c57221 */ /* 0x000fe20000010000 */
[----:B-1----:R-:W-:Y:S01]  /*3b60*/  FMUL.FTZ R139, R139, R221 ;  /* 0x000000dd8b8b7220 */ /* 0x002fe20000410000 */
[----:B------:R-:W-:Y:S01]  /*3b70*/  FMUL.FTZ R205, R110, R155 ;  /* 0x0000009b6ecd7220 */ /* 0x000fe20000410000 */
[----:B------:R-:W-:Y:S01]  /*3b80*/  FFMA.FTZ R195, R165, R121, R196 ;  /* 0x00000079a5c37223 */ /* 0x000fe200000100c4 */
[----:B------:R-:W-:Y:S01]  /*3b90*/  FADD.FTZ R198, R197, R164 ;  /* 0x000000a4c5c67221 */ /* 0x000fe20000010000 */
[----:B------:R1:W2:Y:S01]  /*3ba0*/  MUFU.RCP R98, R133 ;  /* 0x0000008500627308 */ /* 0x0002a20000001000 */
[----:B----4-:R-:W-:Y:S01]  /*3bb0*/  FMUL.FTZ R100, R203, R100 ;  /* 0x00000064cb647220 */ /* 0x010fe20000410000 */
[----:B------:R-:W-:Y:S01]  /*3bc0*/  FFMA.FTZ R196, R164, R120, R195 ;  /* 0x00000078a4c47223 */ /* 0x000fe200000100c3 */
[----:B------:R-:W-:Y:S01]  /*3bd0*/  FADD.FTZ R197, R198, R163 ;  /* 0x000000a3c6c57221 */ /* 0x000fe20000010000 */
[----:B0-----:R-:W-:Y:S01]  /*3be0*/  FMUL.FTZ R135, R135, R220 ;  /* 0x000000dc87877220 */ /* 0x001fe20000410000 */
[----:B------:R-:W-:Y:S01]  /*3bf0*/  FMUL.FTZ R203, R111, R152 ;  /* 0x000000986fcb7220 */ /* 0x000fe20000410000 */
[----:B------:R-:W-:Y:S01]  /*3c00*/  FFMA.FTZ R195, R163, R119, R196 ;  /* 0x00000077a3c37223 */ /* 0x000fe200000100c4 */
[----:B------:R-:W-:Y:S01]  /*3c10*/  FADD.FTZ R198, R197, R162 ;  /* 0x000000a2c5c67221 */ /* 0x000fe20000010000 */
[----:B------:R0:W4:Y:S01]  /*3c20*/  MUFU.RCP R97, R124 ;  /* 0x0000007c00617308 */ /* 0x0001220000001000 */
[----:B-1----:R-:W-:Y:S01]  /*3c30*/  FMUL.FTZ R133, R133, R223 ;  /* 0x000000df85857220 */ /* 0x002fe20000410000 */
[----:B------:R-:W-:Y:S01]  /*3c40*/  FFMA.FTZ R196, R162, R118, R195 ;  /* 0x00000076a2c47223 */ /* 0x000fe200000100c3 */
[----:B------:R-:W-:Y:S01]  /*3c50*/  FADD.FTZ R197, R198, R161 ;  /* 0x000000a1c6c57221 */ /* 0x000fe20000010000 */
[----:B---3--:R-:W-:Y:S01]  /*3c60*/  FMUL.FTZ R99, R207, R99 ;  /* 0x00000063cf637220 */ /* 0x008fe20000410000 */
[----:B------:R-:W-:Y:S01]  /*3c70*/  FMUL.FTZ R207, R109, R158 ;  /* 0x0000009e6dcf7220 */ /* 0x000fe20000410000 */
[----:B------:R-:W-:Y:S01]  /*3c80*/  FFMA.FTZ R195, R161, R117, R196 ;  /* 0x00000075a1c37223 */ /* 0x000fe200000100c4 */
[----:B------:R-:W-:Y:S01]  /*3c90*/  FADD.FTZ R198, R197, R160 ;  /* 0x000000a0c5c67221 */ /* 0x000fe20000010000 */
[----:B------:R1:W3:Y:S01]  /*3ca0*/  MUFU.RCP R96, R122 ;  /* 0x0000007a00607308 */ /* 0x0002e20000001000 */
[----:B0-----:R-:W-:Y:S01]  /*3cb0*/  FMUL.FTZ R124, R124, R222 ;  /* 0x000000de7c7c7220 */ /* 0x001fe20000410000 */
[----:B------:R-:W-:Y:S01]  /*3cc0*/  FFMA.FTZ R196, R160, R116, R195 ;  /* 0x00000074a0c47223 */ /* 0x000fe200000100c3 */
[----:B------:R-:W-:Y:S01]  /*3cd0*/  FADD.FTZ R198, R198, R159 ;  /* 0x0000009fc6c67221 */ /* 0x000fe20000010000 */
[----:B--2---:R-:W-:Y:S01]  /*3ce0*/  FMUL.FTZ R98, R233, R98 ;  /* 0x00000062e9627220 */ /* 0x004fe20000410000 */
[----:B------:R-:W-:Y:S01]  /*3cf0*/  FMUL.FTZ R197, R114, R143 ;  /* 0x0000008f72c57220 */ /* 0x000fe20000410000 */
[----:B------:R-:W-:Y:S01]  /*3d00*/  FFMA.FTZ R196, R159, R107, R196 ;  /* 0x0000006b9fc47223 */ /* 0x000fe200000100c4 */
[----:B------:R-:W-:Y:S01]  /*3d10*/  FADD.FTZ R198, R198, R157 ;  /* 0x0000009dc6c67221 */ /* 0x000fe20000010000 */
[----:B------:R-:W-:Y:S01]  /*3d20*/  FMUL.FTZ R195, R115, R140 ;  /* 0x0000008c73c37220 */ /* 0x000fe20000410000 */
[----:B-1----:R-:W-:Y:S01]  /*3d30*/  FMUL.FTZ R122, R122, R224 ;  /* 0x000000e07a7a7220 */ /* 0x002fe20000410000 */
[----:B------:R-:W-:Y:S01]  /*3d40*/  FFMA.FTZ R196, R157, R106, R196 ;  /* 0x0000006a9dc47223 */ /* 0x000fe200000100c4 */
[----:B------:R-:W-:Y:S01]  /*3d50*/  FADD.FTZ R198, R198, R153 ;  /* 0x00000099c6c67221 */ /* 0x000fe20000010000 */
[----:B----4-:R-:W-:Y:S01]  /*3d60*/  FMUL.FTZ R97, R235, R97 ;  /* 0x00000061eb617220 */ /* 0x010fe20000410000 */
[----:B------:R-:W-:Y:S01]  /*3d70*/  FMUL.FTZ R233, R190, R125 ;  /* 0x0000007dbee97220 */ /* 0x000fe20000410000 */
[----:B------:R-:W-:Y:S01]  /*3d80*/  FFMA.FTZ R196, R153, R105, R196 ;  /* 0x0000006999c47223 */ /* 0x000fe200000100c4 */
[----:B------:R-:W-:Y:S01]  /*3d90*/  FADD.FTZ R230, R198, R151 ;  /* 0x00000097c6e67221 */ /* 0x000fe20000010000 */
[----:B------:R-:W-:Y:S01]  /*3da0*/  FMUL.FTZ R198, R92, R144 ;  /* 0x000000905cc67220 */ /* 0x000fe20000410000 */
        /* <DEDUP_REMOVED lines=19> */
[----:B------:R-:W-:-:S02]  /*3ee0*/  FMUL.FTZ R252, R224, R96 ;  /* 0x00000060e0fc7220 */ /* 0x000fc40000410000 */
[----:B------:R-:W-:Y:S01]  /*3ef0*/  FFMA.FTZ R231, R135, R99, R231 ;  /* 0x0000006387e77223 */ /* 0x000fe200000100e7 */
[----:B------:R-:W-:-:S03]  /*3f00*/  FADD.FTZ R230, R230, R133 ;  /* 0x00000085e6e67221 */ /* 0x000fc60000010000 */
[----:B------:R-:W-:Y:S01]  /*3f10*/  FFMA.FTZ R231, R133, R98, R231 ;  /* 0x0000006285e77223 */ /* 0x000fe200000100e7 */
[----:B------:R-:W-:-:S03]  /*3f20*/  FADD.FTZ R230, R230, R124 ;  /* 0x0000007ce6e67221 */ /* 0x000fc60000010000 */
[----:B------:R-:W-:Y:S01]  /*3f30*/  FFMA.FTZ R231, R124, R97, R231 ;  /* 0x000000617ce77223 */ /* 0x000fe200000100e7 */
[----:B------:R-:W-:-:S03]  /*3f40*/  FADD.FTZ R230, R230, R122 ;  /* 0x0000007ae6e67221 */ /* 0x000fc60000010000 */
[----:B------:R-:W-:-:S07]  /*3f50*/  FFMA.FTZ R231, R122, R96, R231 ;  /* 0x000000607ae77223 */ /* 0x000fce00000100e7 */
.L_x_671:
        /* <DEDUP_REMOVED lines=27> */
[----:B------:R-:W3:Y:S01]  /*4110*/  LDL.LU R215, [R1+0x60] ;  /* 0x0000600001d77983 */ /* 0x000ee20000300800 */
[----:B------:R-:W-:-:S03]  /*4120*/  FADD.FTZ R22, R209, R22 ;  /* 0x00000016d1167221 */ /* 0x000fc60000010000 */
        /* <DEDUP_REMOVED lines=11> */
[----:B------:R-:W-:Y:S01]  /*41e0*/  FADD.FTZ R34, R93, R34 ;  /* 0x000000225d227221 */ /* 0x000fe20000010000 */
[----:B------:R-:W-:-:S02]  /*41f0*/  FADD.FTZ R36, R92, R36 ;  /* 0x000000245c247221 */ /* 0x000fc40000010000 */
[----:B------:R-:W4:Y:S01]  /*4200*/  LDL.LU R93, [R1+0x3c] ;  /* 0x00003c00015d7983 */ /* 0x000f220000300800 */
[----:B------:R-:W-:-:S03]  /*4210*/  FADD.FTZ R39, R91, R39 ;  /* 0x000000275b277221 */ /* 0x000fc60000010000 */
[----:B------:R-:W4:Y:S01]  /*4220*/  LDL.LU R92, [R1+0x40] ;  /* 0x00004000015c7983 */ /* 0x000f220000300800 */
[----:B------:R-:W-:-:S03]  /*4230*/  FADD.FTZ R44, R88, R44 ;  /* 0x0000002c582c7221 */ /* 0x000fc60000010000 */
[----:B------:R-:W1:Y:S02]  /*4240*/  SHFL.DOWN PT, R222, R220, 0x8, 0x1f ;  /* 0x09001f00dcde7f89 */ /* 0x000e6400000e0000 */
[----:B-1----:R-:W-:Y:S02]  /*4250*/  FADD.FTZ R222, R220, R222 ;  /* 0x000000dedcde7221 */ /* 0x002fe40000010000 */
[----:B------:R-:W1:Y:S04]  /*4260*/  SHFL.DOWN PT, R220, R221, 0x8, 0x1f ;  /* 0x09001f00dddc7f89 */ /* 0x000e6800000e0000 */
[----:B------:R-:W0:Y:S01]  /*4270*/  SHFL.DOWN PT, R218, R222, 0x4, 0x1f ;  /* 0x08801f00deda7f89 */ /* 0x000e2200000e0000 */
[----:B-1----:R-:W-:-:S05]  /*4280*/  FADD.FTZ R220, R221, R220 ;  /* 0x000000dcdddc7221 */ /* 0x002fca0000010000 */
[----:B------:R-:W1:Y:S01]  /*4290*/  SHFL.DOWN PT, R221, R220, 0x4, 0x1f ;  /* 0x08801f00dcdd7f89 */ /* 0x000e6200000e0000 */
[----:B--2---:R-:W-:Y:S01]  /*42a0*/  FADD.FTZ R192, R108, R192 ;  /* 0x000000c06cc07221 */ /* 0x004fe20000010000 */
[----:B---3--:R-:W-:-:S05]  /*42b0*/  FADD.FTZ R193, R109, R193 ;  /* 0x000000c16dc17221 */ /* 0x008fca0000010000 */
[----:B------:R-:W-:Y:S04]  /*42c0*/  STL [R1+0x84], R193 ;  /* 0x000084c101007387 */ /* 0x000fe80000100800 */
[----:B------:R-:W2:Y:S04]  /*42d0*/  LDL.LU R91, [R1+0x44] ;  /* 0x00004400015b7983 */ /* 0x000ea80000300800 */
[----:B------:R-:W-:Y:S04]  /*42e0*/  STL [R1+0x88], R192 ;  /* 0x000088c001007387 */ /* 0x000fe80000100800 */
[----:B------:R-:W3:Y:S01]  /*42f0*/  LDL.LU R88, [R1+0x30] ;  /* 0x0000300001587983 */ /* 0x000ee20000300800 */
[----:B0-----:R-:W-:Y:S01]  /*4300*/  FADD.FTZ R218, R222, R218 ;  /* 0x000000dadeda7221 */ /* 0x001fe20000010000 */
[----:B-1----:R-:W-:Y:S01]  /*4310*/  FADD.FTZ R221, R220, R221 ;  /* 0x000000dddcdd7221 */ /* 0x002fe20000010000 */
[----:B------:R-:W-:Y:S01]  /*4320*/  FADD.FTZ R28, R188, R28 ;  /* 0x0000001cbc1c7221 */ /* 0x000fe20000010000 */
[----:B------:R-:W-:-:S02]  /*4330*/  FADD.FTZ R29, R189, R29 ;  /* 0x0000001dbd1d7221 */ /* 0x000fc40000010000 */
[----:B------:R-:W0:Y:S04]  /*4340*/  SHFL.DOWN PT, R188, R218, 0x2, 0x1f ;  /* 0x08401f00dabc7f89 */ /* 0x000e2800000e0000 */
[----:B------:R-:W1:Y:S01]  /*4350*/  SHFL.DOWN PT, R189, R221, 0x2, 0x1f ;  /* 0x08401f00ddbd7f89 */ /* 0x000e6200000e0000 */
[----:B------:R-:W-:Y:S02]  /*4360*/  FADD.FTZ R38, R112, R38 ;  /* 0x0000002670267221 */ /* 0x000fe40000010000 */
[----:B------:R-:W1:Y:S01]  /*4370*/  S2R R112, SR_TID.X ;  /* 0x0000000000707919 */ /* 0x000e620000002100 */
[----:B-----5:R-:W-:Y:S01]  /*4380*/  FADD.FTZ R194, R251, R194 ;  /* 0x000000c2fbc27221 */ /* 0x020fe20000010000 */
[----:B----4-:R-:W-:Y:S01]  /*4390*/  FADD.FTZ R209, R250, R209 ;  /* 0x000000d1fad17221 */ /* 0x010fe20000010000 */
[----:B------:R-:W-:Y:S01]  /*43a0*/  FADD.FTZ R211, R249, R211 ;  /* 0x000000d3f9d37221 */ /* 0x000fe20000010000 */
[----:B------:R-:W-:Y:S01]  /*43b0*/  FADD.FTZ R210, R247, R210 ;  /* 0x000000d2f7d27221 */ /* 0x000fe20000010000 */
[----:B------:R-:W-:Y:S01]  /*43c0*/  FADD.FTZ R213, R246, R213 ;  /* 0x000000d5f6d57221 */ /* 0x000fe20000010000 */
[----:B------:R-:W-:Y:S01]  /*43d0*/  STL [R1+0x78], R194 ;  /* 0x000078c201007387 */ /* 0x000fe20000100800 */
[----:B------:R-:W-:Y:S01]  /*43e0*/  FADD.FTZ R212, R245, R212 ;  /* 0x000000d4f5d47221 */ /* 0x000fe20000010000 */
[----:B------:R-:W-:Y:S01]  /*43f0*/  FADD.FTZ R215, R243, R215 ;  /* 0x000000d7f3d77221 */ /* 0x000fe20000010000 */
[----:B------:R-:W-:Y:S01]  /*4400*/  FADD.FTZ R214, R242, R214 ;  /* 0x000000d6f2d67221 */ /* 0x000fe20000010000 */
        /* <DEDUP_REMOVED lines=25> */
[----:B------:R-:W0:Y:S04]  /*45a0*/  SHFL.DOWN PT, R89, R188, 0x1, 0x1f ;  /* 0x08201f00bc597f89 */ /* 0x000e2800000e0000 */
[----:B------:R-:W-:Y:S04]  /*45b0*/  STL [R1+0x4c], R223 ;  /* 0x00004cdf01007387 */ /* 0x000fe80000100800 */
[----:B------:R-:W1:Y:S04]  /*45c0*/  SHFL.DOWN PT, R90, R189, 0x1, 0x1f ;  /* 0x08201f00bd5a7f89 */ /* 0x000e6800000e0000 */
[----:B------:R-:W-:Y:S04]  /*45d0*/  STL [R1+0x50], R224 ;  /* 0x000050e001007387 */ /* 0x000fe80000100800 */
[----:B------:R-:W-:Y:S04]  /*45e0*/  STL [R1+0x3c], R93 ;  /* 0x00003c5d01007387 */ /* 0x000fe80000100800 */
[----:B------:R-:W-:Y:S01]  /*45f0*/  STL [R1+0x40], R92 ;  /* 0x0000405c01007387 */ /* 0x000fe20000100800 */
        /* <DEDUP_REMOVED lines=19> */
[----:B------:R-:W-:Y:S01]  /*4730*/  FADD.FTZ R131, R226, R131 ;  /* 0x00000083e2837221 */ /* 0x000fe20000010000 */
[----:B--2---:R-:W-:Y:S01]  /*4740*/  FADD.FTZ R91, R227, R91 ;  /* 0x0000005be35b7221 */ /* 0x004fe20000010000 */
[----:B---3--:R-:W-:-:S05]  /*4750*/  FADD.FTZ R88, R225, R88 ;  /* 0x00000058e1587221 */ /* 0x008fca0000010000 */
[----:B------:R0:W-:Y:S04]  /*4760*/  STL [R1+0x30], R88 ;  /* 0x0000305801007387 */ /* 0x0001e80000100800 */
[----:B------:R2:W-:Y:S01]  /*4770*/  STL [R1+0x44], R91 ;  /* 0x0000445b01007387 */ /* 0x0005e20000100800 */
[----:B0-----:R-:W-:Y:S01]  /*4780*/  FADD.FTZ R88, R188, R89 ;  /* 0x00000059bc587221 */ /* 0x001fe20000010000 */
[----:B-1----:R-:W-:Y:S01]  /*4790*/  FADD.FTZ R89, R189, R90 ;  /* 0x0000005abd597221 */ /* 0x002fe20000010000 */
[----:B------:R-:W-:Y:S06]  /*47a0*/  @P2 BRA `(.L_x_673) ;  /* 0x0000000000202947 */ /* 0x000fec0003800000 */
[----:B------:R-:W0:Y:S01]  /*47b0*/  S2R R93, SR_CgaCtaId ;  /* 0x00000000005d7919 */ /* 0x000e220000008800 */
[----:B------:R-:W-:Y:S02]  /*47c0*/  MOV R90, 0x400 ;  /* 0x00000400005a7802 */ /* 0x000fe40000000f00 */
[----:B--2---:R-:W-:-:S04]  /*47d0*/  SHF.R.U32.HI R91, RZ, 0x2, R112 ;  /* 0x00000002ff5b7819 */ /* 0x004fc80000011670 */
[----:B------:R-:W-:Y:S02]  /*47e0*/  LOP3.LUT R91, R91, 0xf8, RZ, 0xc0, !PT ;  /* 0x000000f85b5b7812 */ /* 0x000fe400078ec0ff */
[----:B0-----:R-:W-:-:S04]  /*47f0*/  LEA R90, R93, R90, 0x18 ;  /* 0x0000005a5d5a7211 */ /* 0x001fc800078ec0ff */
[----:B------:R-:W-:-:S04]  /*4800*/  @P1 IADD3 R90, PT, PT, R90, 0x20, RZ ;  /* 0x000000205a5a1810 */ /* 0x000fc80007ffe0ff */
[----:B------:R-:W-:-:S05]  /*4810*/  IADD3 R91, PT, PT, R90, R91, RZ ;  /* 0x0000005b5a5b7210 */ /* 0x000fca0007ffe0ff */
[----:B------:R0:W-:Y:S02]  /*4820*/  STS.64 [R91], R88 ;  /* 0x000000585b007388 */ /* 0x0001e40000000a00 */
.L_x_673:
[----:B------:R-:W-:Y:S05]  /*4830*/  BSYNC.RECONVERGENT B0 ;  /* 0x0000000000007941 */ /* 0x000fea0003800200 */
.L_x_672:
[----:B------:R-:W-:Y:S01]  /*4840*/  BAR.SYNC.DEFER_BLOCKING 0x0 ;  /* 0x0000000000007b1d */ /* 0x000fe20000010000 */
[----:B------:R-:W-:-:S05]  /*4850*/  CS2R R94, SRZ ;  /* 0x00000000005e7805 */ /* 0x000fca000001ff00 */
        /* <DEDUP_REMOVED lines=8> */
[----:B------:R-:W-:-:S04]  /*48e0*/  @!P1 IADD3 R92, PT, PT, R93, 0x10, RZ ;  /* 0x000000105d5c9810 */ /* 0x000fc80007ffe0ff */
[----:B--2---:R-:W0:Y:S04]  /*48f0*/  LDS.128 R88, [R89] ;  /* 0x0000000059587984 */ /* 0x004e280000000c00 */
        /* <DEDUP_REMOVED lines=9> */
.L_x_675:
[----:B------:R-:W-:Y:S05]  /*4990*/  BSYNC.RECONVERGENT B0 ;  /* 0x0000000000007941 */ /* 0x000fea0003800200 */
.L_x_674:
[----:B------:R-:W3:Y:S01]  /*49a0*/  LDL.LU R187, [R1+0x34] ;  /* 0x0000340001bb7983 */ /* 0x000ee20000300800 */
[----:B------:R-:W1:Y:S03]  /*49b0*/  LDCU UR13, c[0x0][0x380] ;  /* 0x00007000ff0d77ac */ /* 0x000e660008000800 */
[----:B------:R-:W4:Y:S04]  /*49c0*/  LDL.LU R115, [R1+0x38] ;  /* 0x0000380001737983 */ /* 0x000f280000300800 */
[----:B------:R-:W5:Y:S04]  /*49d0*/  LDL.LU R114, [R1] ;  /* 0x0000000001727983 */ /* 0x000f680000300800 */
[----:B------:R-:W5:Y:S04]  /*49e0*/  LDL.LU R113, [R1+0x24] ;  /* 0x0000240001717983 */ /* 0x000f680000300800 */
[----:B------:R-:W5:Y:S04]  /*49f0*/  LDL.LU R111, [R1+0x28] ;  /* 0x00002800016f7983 */ /* 0x000f680000300800 */
[----:B0-----:R-:W5:Y:S04]  /*4a00*/  LDL.LU R88, [R1+0x2c] ;  /* 0x00002c0001587983 */ /* 0x001f680000300800 */
[----:B------:R-:W5:Y:S04]  /*4a10*/  LDL.LU R110, [R1+0x4] ;  /* 0x00000400016e7983 */ /* 0x000f680000300800 */
[----:B------:R-:W5:Y:S04]  /*4a20*/  LDL.LU R109, [R1+0x18] ;  /* 0x00001800016d7983 */ /* 0x000f680000300800 */
[----:B------:R-:W5:Y:S04]  /*4a30*/  LDL.LU R108, [R1+0x1c] ;  /* 0x00001c00016c7983 */ /* 0x000f680000300800 */
[----:B------:R-:W5:Y:S04]  /*4a40*/  LDL.LU R93, [R1+0x20] ;  /* 0x00002000015d7983 */ /* 0x000f680000300800 */
[----:B------:R-:W5:Y:S04]  /*4a50*/  LDL.LU R92, [R1+0x8] ;  /* 0x00000800015c7983 */ /* 0x000f680000300800 */
[----:B--2---:R-:W2:Y:S04]  /*4a60*/  LDL.LU R91, [R1+0xc] ;  /* 0x00000c00015b7983 */ /* 0x004ea80000300800 */
[----:B------:R-:W2:Y:S04]  /*4a70*/  LDL.LU R90, [R1+0x10] ;  /* 0x00001000015a7983 */ /* 0x000ea80000300800 */
[----:B------:R-:W2:Y:S01]  /*4a80*/  LDL.LU R89, [R1+0x14] ;  /* 0x0000140001597983 */ /* 0x000ea20000300800 */
[----:B-1----:R-:W-:Y:S01]  /*4a90*/  UIMAD UR9, UR13, 0x5, URZ ;  /* 0x000000050d0978a4 */ /* 0x002fe2000f8e02ff */
[----:B---3--:R-:W-:Y:S01]  /*4aa0*/  FADD.FTZ R187, R195, R187 ;  /* 0x000000bbc3bb7221 */ /* 0x008fe20000010000 */
[----:B----4-:R-:W-:-:S04]  /*4ab0*/  FADD.FTZ R115, R196, R115 ;  /* 0x00000073c4737221 */ /* 0x010fc80000010000 */
[----:B------:R-:W-:Y:S01]  /*4ac0*/  STL [R1+0x34], R187 ;  /* 0x000034bb01007387 */ /* 0x000fe20000100800 */
[----:B-----5:R-:W-:-:S03]  /*4ad0*/  FADD.FTZ R114, R197, R114 ;  /* 0x00000072c5727221 */ /* 0x020fc60000010000 */
[----:B------:R-:W-:Y:S01]  /*4ae0*/  STL [R1+0x38], R115 ;  /* 0x0000387301007387 */ /* 0x000fe20000100800 */
[----:B------:R-:W-:-:S03]  /*4af0*/  FADD.FTZ R113, R198, R113 ;  /* 0x00000071c6717221 */ /* 0x000fc60000010000 */
[----:B------:R-:W-:Y:S01]  /*4b00*/  STL [R1], R114 ;  /* 0x0000007201007387 */ /* 0x000fe20000100800 */
[----:B------:R-:W-:Y:S01]  /*4b10*/  FADD.FTZ R111, R199, R111 ;  /* 0x0000006fc76f7221 */ /* 0x000fe20000010000 */
[----:B------:R-:W-:Y:S01]  /*4b20*/  FADD.FTZ R88, R200, R88 ;  /* 0x00000058c8587221 */ /* 0x000fe20000010000 */
[----:B------:R-:W-:-:S04]  /*4b30*/  FADD.FTZ R110, R201, R110 ;  /* 0x0000006ec96e7221 */ /* 0x000fc80000010000 */
[----:B------:R0:W-:Y:S01]  /*4b40*/  STL [R1+0x2c], R88 ;  /* 0x00002c5801007387 */ /* 0x0001e20000100800 */
[----:B------:R-:W-:-:S03]  /*4b50*/  FADD.FTZ R109, R202, R109 ;  /* 0x0000006dca6d7221 */ /* 0x000fc60000010000 */
[----:B------:R-:W-:Y:S01]  /*4b60*/  STL [R1+0x24], R113 ;  /* 0x0000247101007387 */ /* 0x000fe20000100800 */
        /* <DEDUP_REMOVED lines=8> */
[----:B-1----:R-:W-:Y:S01]  /*4bf0*/  MOV R111, UR12 ;  /* 0x0000000c006f7c02 */ /* 0x002fe20008000f00 */
[----:B--2---:R-:W-:-:S02]  /*4c00*/  FADD.FTZ R91, R206, R91 ;  /* 0x0000005bce5b7221 */ /* 0x004fc40000010000 */
        /* <DEDUP_REMOVED lines=9> */
[----:B------:R-:W1:Y:S01]  /*4ca0*/  LDCU.64 UR6, c[0x0][0x3c0] ;  /* 0x00007800ff0677ac */ /* 0x000e620008000a00 */
        /* <DEDUP_REMOVED lines=9> */
[C---:B0-----:R-:W-:Y:S01]  /*4d40*/  IADD3 R89, P0, PT, R88.reuse, UR10, RZ ;  /* 0x0000000a58597c10 */ /* 0x041fe2000ff1e0ff */
[----:B------:R-:W-:Y:S02]  /*4d50*/  UIADD3.X UR8, UPT, UPT, URZ, URZ, URZ, UP0, !UPT ;  /* 0x000000ffff087290 */ /* 0x000fe400087fe4ff */
[----:B-1----:R-:W-:Y:S01]  /*4d60*/  ULEA UR6, UP0, UR5, UR6, 0x3 ;  /* 0x0000000605067291 */ /* 0x002fe2000f8018ff */
        /* <DEDUP_REMOVED lines=19> */
.L_x_677:
[----:B0-----:R-:W2:Y:S04]  /*4ea0*/  LDG.E.STRONG.GPU R90, desc[UR14][R88.64] ;  /* 0x0000000e585a7981 */ /* 0x001ea8000c1ef900 */
[----:B--2---:R-:W-:Y:S01]  /*4eb0*/  CCTL.IVALL ;  /* 0x00000000ff00798f */ /* 0x004fe20002000000 */
[----:B------:R-:W-:Y:S05]  /*4ec0*/  YIELD ;  /* 0x0000000000007946 */ /* 0x000fea0003800000 */
[----:B------:R-:W-:-:S13]  /*4ed0*/  ISETP.NE.AND P0, PT, R90, R93, PT ;  /* 0x0000005d5a00720c */ /* 0x000fda0003f05270 */
[----:B------:R-:W-:Y:S05]  /*4ee0*/  @P0 BRA `(.L_x_677) ;  /* 0xfffffffc00ec0947 */ /* 0x000fea000383ffff */
.L_x_676:
[----:B------:R-:W-:Y:S05]  /*4ef0*/  WARPSYNC.ALL ;  /* 0x0000000000007948 */ /* 0x000fea0003800000 */
[----:B0-----:R-:W-:Y:S01]  /*4f00*/  IMAD R109, R111, 0xc80, R132 ;  /* 0x00000c806f6d7824 */ /* 0x001fe200078e0284 */
[----:B------:R-:W0:Y:S01]  /*4f10*/  @!P2 LDC.64 R88, c[0x0][0x3c0] ;  /* 0x0000f000ff58ab82 */ /* 0x000e220000000a00 */
        /* <DEDUP_REMOVED lines=49> */
[----:B------:R-:W-:Y:S01]  /*5230*/  FADD.FTZ R178, -R89, R178 ;  /* 0x000000b259b27221 */ /* 0x000fe20000010100 */
[----:B------:R-:W-:Y:S01]  /*5240*/  FADD.FTZ R0, -R93, R2 ;  /* 0x000000025d007221 */ /* 0x000fe20000010100 */
[----:B------:R-:W0:Y:S01]  /*5250*/  LDC.64 R88, c[0x0][0x3f0] ;  /* 0x0000fc00ff587b82 */ /* 0x000e220000000a00 */
        /* <DEDUP_REMOVED lines=54> */
[----:B------:R-:W-:Y:S01]  /*55c0*/  FMUL.FTZ R91, R150, UR18 ;  /* 0x00000012965b7c20 */ /* 0x000fe20008410000 */
[----:B------:R-:W-:Y:S01]  /*55d0*/  FADD.FTZ R142, -R142, R175 ;  /* 0x000000af8e8e7221 */ /* 0x000fe20000010100 */
[----:B------:R-:W-:Y:S01]  /*55e0*/  FMUL.FTZ R92, R179, UR18 ;  /* 0x00000012b35c7c20 */ /* 0x000fe20008410000 */
[----:B------:R-:W-:-:S04]  /*55f0*/  IMAD.WIDE.U32 R110, R6, 0x10, R88 ;  /* 0x00000010066e7825 */ /* 0x000fc800078e0058 */
[----:B------:R-:W-:Y:S01]  /*5600*/  FMUL.FTZ R6, R149, UR18 ;  /* 0x0000001295067c20 */ /* 0x000fe20008410000 */
[----:B------:R-:W-:Y:S01]  /*5610*/  FMUL.FTZ R97, R178, UR18 ;  /* 0x00000012b2617c20 */ /* 0x000fe20008410000 */
[----:B------:R-:W-:Y:S01]  /*5620*/  FADD.FTZ R121, -R121, R164 ;  /* 0x000000a479797221 */ /* 0x000fe20000010100 */
[----:B------:R-:W-:-:S04]  /*5630*/  IMAD.WIDE.U32 R4, R4, 0x10, R88 ;  /* 0x0000001004047825 */ /* 0x000fc800078e0058 */
[----:B------:R-:W-:Y:S01]  /*5640*/  FADD.FTZ R127, -R127, R168 ;  /* 0x000000a87f7f7221 */ /* 0x000fe20000010100 */
[----:B------:R-:W-:Y:S01]  /*5650*/  FADD.FTZ R114, -R114, R159 ;  /* 0x0000009f72727221 */ /* 0x000fe20000010100 */
[----:B------:R-:W-:Y:S01]  /*5660*/  FADD.FTZ R106, -R106, R157 ;  /* 0x0000009d6a6a7221 */ /* 0x000fe20000010100 */
[----:B------:R-:W-:Y:S01]  /*5670*/  IMAD.WIDE.U32 R2, R3, 0x10, R88 ;  /* 0x0000001003027825 */ /* 0x000fe200078e0058 */
[----:B------:R-:W-:-:S03]  /*5680*/  F2FP.F16.F32.PACK_AB R88, R93, R0 ;  /* 0x000000005d58723e */ /* 0x000fc600000000ff */
        /* <DEDUP_REMOVED lines=8> */
[----:B------:R-:W-:Y:S01]  /*5710*/  F2FP.F16.F32.PACK_AB R91, R6, R91 ;  /* 0x0000005b065b723e */ /* 0x000fe200000000ff */
[----:B------:R-:W-:Y:S01]  /*5720*/  FMUL.FTZ R94, R142, UR18 ;  /* 0x000000128e5e7c20 */ /* 0x000fe20008410000 */
[----:B------:R-:W-:Y:S01]  /*5730*/  FMUL.FTZ R99, R174, UR18 ;  /* 0x00000012ae637c20 */ /* 0x000fe20008410000 */
[----:B------:R-:W-:Y:S01]  /*5740*/  FADD.FTZ R138, -R138, R173 ;  /* 0x000000ad8a8a7221 */ /* 0x000fe20000010100 */
[----:B------:R-:W-:Y:S01]  /*5750*/  FADD.FTZ R137, -R137, R172 ;  /* 0x000000ac89897221 */ /* 0x000fe20000010100 */
[----:B------:R-:W-:Y:S01]  /*5760*/  FADD.FTZ R145, -R102, R145 ;  /* 0x0000009166917221 */ /* 0x000fe20000010100 */
[----:B------:R-:W-:Y:S01]  /*5770*/  FMUL.FTZ R165, R165, UR18 ;  /* 0x00000012a5a57c20 */ /* 0x000fe20008410000 */
[----:B------:R-:W-:Y:S01]  /*5780*/  FMUL.FTZ R6, R121, UR18 ;  /* 0x0000001279067c20 */ /* 0x000fe20008410000 */
[----:B------:R-:W-:Y:S01]  /*5790*/  F2FP.F16.F32.PACK_AB R93, R0, R93 ;  /* 0x0000005d005d723e */ /* 0x000fe200000000ff */
[----:B------:R-:W-:Y:S01]  /*57a0*/  FADD.FTZ R171, -R136, R171 ;  /* 0x000000ab88ab7221 */ /* 0x000fe20000010100 */
[----:B------:R-:W-:Y:S01]  /*57b0*/  F2FP.F16.F32.PACK_AB R92, R97, R92 ;  /* 0x0000005c615c723e */ /* 0x000fe200000000ff */
        /* <DEDUP_REMOVED lines=21> */
[----:B------:R-:W-:Y:S01]  /*5910*/  F2FP.F16.F32.PACK_AB R94, R99, R94 ;  /* 0x0000005e635e723e */ /* 0x000fe200000000ff */
[----:B------:R-:W-:Y:S01]  /*5920*/  FMUL.FTZ R98, R167, UR18 ;  /* 0x00000012a7627c20 */ /* 0x000fe20008410000 */
[----:B------:R-:W-:Y:S01]  /*5930*/  FMUL.FTZ R123, R123, UR18 ;  /* 0x000000127b7b7c20 */ /* 0x000fe20008410000 */
[----:B------:R-:W-:Y:S01]  /*5940*/  F2FP.F16.F32.PACK_AB R99, R6, R165 ;  /* 0x000000a50663723e */ /* 0x000fe200000000ff */
[----:B------:R-:W-:Y:S01]  /*5950*/  FMUL.FTZ R96, R171, UR18 ;  /* 0x00000012ab607c20 */ /* 0x000fe20008410000 */
[----:B------:R-:W-:Y:S01]  /*5960*/  FMUL.FTZ R101, R170, UR18 ;  /* 0x00000012aa657c20 */ /* 0x000fe20008410000 */
[----:B------:R-:W-:Y:S01]  /*5970*/  FMUL.FTZ R161, R161, UR18 ;  /* 0x00000012a1a17c20 */ /* 0x000fe20008410000 */
[----:B------:R-:W-:Y:S01]  /*5980*/  FMUL.FTZ R6, R117, UR18 ;  /* 0x0000001275067c20 */ /* 0x000fe20008410000 */
[----:B------:R-:W-:Y:S01]  /*5990*/  F2FP.F16.F32.PACK_AB R97, R0, R97 ;  /* 0x000000610061723e */ /* 0x000fe200000000ff */
[----:B------:R-:W-:Y:S01]  /*59a0*/  FMUL.FTZ R100, R163, UR18 ;  /* 0x00000012a3647c20 */ /* 0x000fe20008410000 */
[----:B------:R-:W-:Y:S01]  /*59b0*/  F2FP.F16.F32.PACK_AB R103, R104, R103 ;  /* 0x000000676867723e */ /* 0x000fe200000000ff */
[----:B------:R-:W-:Y:S01]  /*59c0*/  FMUL.FTZ R119, R119, UR18 ;  /* 0x0000001277777c20 */ /* 0x000fe20008410000 */
[----:B------:R-:W-:Y:S01]  /*59d0*/  F2FP.F16.F32.PACK_AB R102, R105, R102 ;  /* 0x000000666966723e */ /* 0x000fe200000000ff */
        /* <DEDUP_REMOVED lines=8> */
[----:B------:R-:W-:-:S02]  /*5a60*/  F2FP.F16.F32.PACK_AB R90, R95, R90 ;  /* 0x0000005a5f5a723e */ /* 0x000fc400000000ff */
[----:B------:R-:W-:Y:S02]  /*5a70*/  F2FP.F16.F32.PACK_AB R89, R184, R89 ;  /* 0x00000059b859723e */ /* 0x000fe400000000ff */
[----:B------:R-:W-:Y:S02]  /*5a80*/  F2FP.F16.F32.PACK_AB R95, R137, R138 ;  /* 0x0000008a895f723e */ /* 0x000fe400000000ff */
[----:B------:R-:W-:Y:S01]  /*5a90*/  F2FP.F16.F32.PACK_AB R98, R123, R98 ;  /* 0x000000627b62723e */ /* 0x000fe200000000ff */
[----:B------:R1:W-:Y:S01]  /*5aa0*/  STG.E.128 desc[UR14][R108.64], R88 ;  /* 0x000000586c007986 */ /* 0x0003e2000c101d0e */
[----:B------:R-:W-:Y:S02]  /*5ab0*/  F2FP.F16.F32.PACK_AB R96, R101, R96 ;  /* 0x000000606560723e */ /* 0x000fe400000000ff */
[----:B------:R-:W-:Y:S01]  /*5ac0*/  F2FP.F16.F32.PACK_AB R101, R6, R161 ;  /* 0x000000a10665723e */ /* 0x000fe200000000ff */
[----:B------:R1:W-:Y:S01]  /*5ad0*/  STG.E.128 desc[UR14][R110.64], R92 ;  /* 0x0000005c6e007986 */ /* 0x0003e2000c101d0e */
[----:B------:R-:W-:-:S02]  /*5ae0*/  F2FP.F16.F32.PACK_AB R100, R119, R100 ;  /* 0x000000647764723e */ /* 0x000fc400000000ff */
[----:B------:R-:W-:Y:S01]  /*5af0*/  F2FP.F16.F32.PACK_AB R107, R122, R107 ;  /* 0x0000006b7a6b723e */ /* 0x000fe200000000ff */
[----:B------:R1:W-:Y:S01]  /*5b00*/  STG.E.128 desc[UR14][R112.64], R96 ;  /* 0x0000006070007986 */ /* 0x0003e2000c101d0e */
[----:B------:R-:W-:Y:S02]  /*5b10*/  F2FP.F16.F32.PACK_AB R106, R133, R106 ;  /* 0x0000006a856a723e */ /* 0x000fe400000000ff */
[----:B------:R-:W-:Y:S01]  /*5b20*/  F2FP.F16.F32.PACK_AB R105, R0, R105 ;  /* 0x000000690069723e */ /* 0x000fe200000000ff */
[----:B------:R1:W-:Y:S01]  /*5b30*/  STG.E.128 desc[UR14][R4.64], R100 ;  /* 0x0000006404007986 */ /* 0x0003e2000c101d0e */
[----:B------:R-:W-:-:S05]  /*5b40*/  F2FP.F16.F32.PACK_AB R104, R145, R104 ;  /* 0x000000689168723e */ /* 0x000fca00000000ff */
        /* <DEDUP_REMOVED lines=82> */
.L_x_667:
        /* <DEDUP_REMOVED lines=39> */
.L_x_679:
        /* <DEDUP_REMOVED lines=10> */
.L_x_3034:


//--------------------- .text._ZN10layer_norm22ln_bwd_finalize_kernelINS_22Kernel_traits_finalizeILj25600EffffjLj1024ELj4ENS_18Kernel_traits_baseILj25600EffffjLj1024EEEEEEEvNS_9BwdParamsE --------------------------
	.section	.text._ZN10layer_norm22ln_bwd_finalize_kernelINS_22Kernel_traits_finalizeILj25600EffffjLj1024ELj4ENS_18Kernel_traits_baseILj25600EffffjLj1024EEEEEEEvNS_9BwdParamsE,"ax",@progbits
	.align	128
        .global         _ZN10layer_norm22ln_bwd_finalize_kernelINS_22Kernel_traits_finalizeILj25600EffffjLj1024ELj4ENS_18Kernel_traits_baseILj25600EffffjLj1024EEEEEEEvNS_9BwdParamsE
        .type           _ZN10layer_norm22ln_bwd_finalize_kernelINS_22Kernel_traits_finalizeILj25600EffffjLj1024ELj4ENS_18Kernel_traits_baseILj25600EffffjLj1024EEEEEEEvNS_9BwdParamsE,@function
        .size           _ZN10layer_norm22ln_bwd_finalize_kernelINS_22Kernel_traits_finalizeILj25600EffffjLj1024ELj4ENS_18Kernel_traits_baseILj25600EffffjLj1024EEEEEEEvNS_9BwdParamsE,(.L_x_3035 - _ZN10layer_norm22ln_bwd_finalize_kernelINS_22Kernel_traits_finalizeILj25600EffffjLj1024ELj4ENS_18Kernel_traits_baseILj25600EffffjLj1024EEEEEEEvNS_9BwdParamsE)
        .other          _ZN10layer_norm22ln_bwd_finalize_kernelINS_22Kernel_traits_finalizeILj25600EffffjLj1024ELj4ENS_18Kernel_traits_baseILj25600EffffjLj1024EEEEEEEvNS_9BwdParamsE,@"STO_CUDA_ENTRY STV_DEFAULT"
_ZN10layer_norm22ln_bwd_finalize_kernelINS_22Kernel_traits_finalizeILj25600EffffjLj1024ELj4ENS_18Kernel_traits_baseILj25600EffffjLj1024EEEEEEEvNS_9BwdParamsE:
.text._ZN10layer_norm22ln_bwd_finalize_kernelINS_22Kernel_traits_finalizeILj25600EffffjLj1024ELj4ENS_18Kernel_traits_baseILj25600EffffjLj1024EEEEEEEvNS_9BwdParamsE:
        /* <DEDUP_REMOVED lines=37> */
.L_x_684:
        /* <DEDUP_REMOVED lines=118> */
.L_x_683:
[----:B------:R-:W-:Y:S05]  /*09b0*/  BSYNC.RECONVERGENT B1 ;  /* 0x0000000000017941 */ /* 0x000fea0003800200 */
.L_x_682:
        /* <DEDUP_REMOVED lines=65> */
.L_x_686:
[----:B------:R-:W-:Y:S05]  /*0dd0*/  BSYNC.RECONVERGENT B1 ;  /* 0x0000000000017941 */ /* 0x000fea0003800200 */
.L_x_685:
        /* <DEDUP_REMOVED lines=37> */
.L_x_688:
[----:B------:R-:W-:Y:S05]  /*1030*/  BSYNC.RECONVERGENT B1 ;  /* 0x0000000000017941 */ /* 0x000fea0003800200 */
.L_x_687:
[----:B------:R-:W-:Y:S05]  /*1040*/  @!P1 BRA `(.L_x_681) ;  /* 0x00000000003c9947 */ /* 0x000fea0003800000 */
[----:B------:R-:W0:Y:S01]  /*1050*/  LDC.64 R6, c[0x0][0x3e0] ;  /* 0x0000f800ff067b82 */ /* 0x000e220000000a00 */
[----:B------:R-:W-:Y:S01]  /*1060*/  IMAD R2, R15, 0x6400, R11 ;  /* 0x000064000f027824 */ /* 0x000fe200078e020b */
[----:B------:R-:W-:-:S04]  /*1070*/  IADD3 R24, PT, PT, -R24, RZ, RZ ;  /* 0x000000ff18187210 */ /* 0x000fc80007ffe1ff */
[----:B------:R-:W-:Y:S02]  /*1080*/  IADD3 R11, PT, PT, R13, R2, RZ ;  /* 0x000000020d0b7210 */ /* 0x000fe40007ffe0ff */
[----:B------:R-:W1:Y:S05]  /*1090*/  LDC.64 R8, c[0x0][0x3e8] ;  /* 0x0000fa00ff087b82 */ /* 0x000e6a0000000a00 */
.L_x_689:
        /* <DEDUP_REMOVED lines=10> */
.L_x_681:
[----:B------:R-:W-:Y:S05]  /*1140*/  BSYNC.RECONVERGENT B0 ;  /* 0x0000000000007941 */ /* 0x000fea0003800200 */
.L_x_680:
        /* <DEDUP_REMOVED lines=53> */
.L_x_690:
        /* <DEDUP_REMOVED lines=14> */
.L_x_3035:


//--------------------- .text._ZN10layer_norm13ln_bwd_kernelINS_13Kernel_traitsIffffjLj25600ELj5ELj1ELj4ELj16ENS_18Kernel_traits_baseILj25600EffffjLj128EEEEEEEvNS_9BwdParamsE --------------------------
	.section	.text._ZN10layer_norm13ln_bwd_kernelINS_13Kernel_traitsIffffjLj25600ELj5ELj1ELj4ELj16ENS_18Kernel_traits_baseILj25600EffffjLj128EEEEEEEvNS_9BwdParamsE,"ax",@progbits
	.align	128
        .global         _ZN10layer_norm13ln_bwd_kernelINS_13Kernel_traitsIffffjLj25600ELj5ELj1ELj4ELj16ENS_18Kernel_traits_baseILj25600EffffjLj128EEEEEEEvNS_9BwdParamsE
        .type           _ZN10layer_norm13ln_bwd_kernelINS_13Kernel_traitsIffffjLj25600ELj5ELj1ELj4ELj16ENS_18Kernel_traits_baseILj25600EffffjLj128EEEEEEEvNS_9BwdParamsE,@function
        .size           _ZN10layer_norm13ln_bwd_kernelINS_13Kernel_traitsIffffjLj25600ELj5ELj1ELj4ELj16ENS_18Kernel_traits_baseILj25600EffffjLj128EEEEEEEvNS_9BwdParamsE,(.L_x_3036 - _ZN10layer_norm13ln_bwd_kernelINS_13Kernel_traitsIffffjLj25600ELj5ELj1ELj4ELj16ENS_18Kernel_traits_baseILj25600EffffjLj128EEEEEEEvNS_9BwdParamsE)
        .other          _ZN10layer_norm13ln_bwd_kernelINS_13Kernel_traitsIffffjLj25600ELj5ELj1ELj4ELj16ENS_18Kernel_traits_baseILj25600EffffjLj128EEEEEEEvNS_9BwdParamsE,@"STO_CUDA_ENTRY STV_DEFAULT"
_ZN10layer_norm13ln_bwd_kernelINS_13Kernel_traitsIffffjLj25600ELj5ELj1ELj4ELj16ENS_18Kernel_traits_baseILj25600EffffjLj128EEEEEEEvNS_9BwdParamsE:
.text._ZN10layer_norm13ln_bwd_kernelINS_13Kernel_traitsIffffjLj25600ELj5ELj1ELj4ELj16ENS_18Kernel_traits_baseILj25600EffffjLj128EEEEEEEvNS_9BwdParamsE:
        /* <DEDUP_REMOVED lines=40> */
.L_x_691:
        /* <DEDUP_REMOVED lines=12> */
.L_x_692:
        /* <DEDUP_REMOVED lines=72> */
[----:B------:R-:W-:Y:S01]  /*07c0*/  CS2R R14, SRZ ;  /* 0x00000000000e7805 */ /* 0x000fe2000001ff00 */
[----:B------:R-:W-:Y:S01]  /*07d0*/  UMOV UR4, URZ ;  /* 0x000000ff00047c82 */ /* 0x000fe20008000000 */
[----:B------:R-:W-:Y:S01]  /*07e0*/  UMOV UR12, UR10 ;  /* 0x0000000a000c7c82 */ /* 0x000fe20008000000 */
        /* <DEDUP_REMOVED lines=33> */
.L_x_704:
        /* <DEDUP_REMOVED lines=18> */
[----:B------:R-:W0:Y:S01]  /*0b20*/  LDC.64 R24, c[0x0][0x3d8] ;  /* 0x0000f600ff187b82 */ /* 0x000e220000000a00 */
        /* <DEDUP_REMOVED lines=12> */
[C---:B------:R-:W-:Y:S01]  /*0bf0*/  IADD3 R3, PT, PT, R12.reuse, 0x1680, RZ ;  /* 0x000016800c037810 */ /* 0x040fe20007ffe0ff */
        /* <DEDUP_REMOVED lines=40> */
.L_x_694:
        /* <DEDUP_REMOVED lines=53> */
.L_x_695:
        /* <DEDUP_REMOVED lines=202> */
.L_x_696:
        /* <DEDUP_REMOVED lines=35> */
[----:B------:R-:W-:Y:S01]  /*20a0*/  FMUL.FTZ R208, R61, R141 ;  /* 0x0000008d3dd07220 */ /* 0x000fe20000410000 */
[----:B------:R-:W-:Y:S01]  /*20b0*/  FADD.FTZ R162, -R70, R162 ;  /* 0x000000a246a27221 */ /* 0x000fe20000010100 */
[----:B------:R-:W-:Y:S01]  /*20c0*/  FMUL.FTZ R224, R30, R110 ;  /* 0x0000006e1ee07220 */ /* 0x000fe20000410000 */
[----:B------:R-:W-:Y:S01]  /*20d0*/  FMUL.FTZ R226, R31, R111 ;  /* 0x0000006f1fe27220 */ /* 0x000fe20000410000 */
[----:B------:R-:W-:Y:S01]  /*20e0*/  FMUL.FTZ R227, R24, R104 ;  /* 0x0000006818e37220 */ /* 0x000fe20000410000 */
[----:B------:R-:W3:Y:S01]  /*20f0*/  MUFU.RCP R204, R137 ;  /* 0x0000008900cc7308 */ /* 0x000ee20000001000 */
[----:B------:R-:W-:Y:S01]  /*2100*/  FADD.FTZ R167, -R67, R167 ;  /* 0x000000a743a77221 */ /* 0x000fe20000010100 */
[----:B0-----:R-:W-:Y:S01]  /*2110*/  FMUL.FTZ R168, R171, R207 ;  /* 0x000000cfaba87220 */ /* 0x001fe20000410000 */
[----:B------:R-:W-:Y:S01]  /*2120*/  FADD.FTZ R171, -R97, R173 ;  /* 0x000000ad61ab7221 */ /* 0x000fe20000010100 */
[----:B------:R-:W-:Y:S01]  /*2130*/  FMUL.FTZ R207, R62, R142 ;  /* 0x0000008e3ecf7220 */ /* 0x000fe20000410000 */
[----:B------:R-:W-:Y:S01]  /*2140*/  FMUL.FTZ R228, R25, R105 ;  /* 0x0000006919e47220 */ /* 0x000fe20000410000 */
[----:B------:R-:W-:-:S02]  /*2150*/  FMUL.FTZ R230, R27, R107 ;  /* 0x0000006b1be67220 */ /* 0x000fc40000410000 */
[----:B------:R-:W0:Y:S01]  /*2160*/  MUFU.RCP R202, R138 ;  /* 0x0000008a00ca7308 */ /* 0x000e220000001000 */
[----:B--2---:R-:W-:Y:S01]  /*2170*/  FMUL.FTZ R173, R172, R206 ;  /* 0x000000ceacad7220 */ /* 0x004fe20000410000 */
[----:B------:R-:W-:-:S06]  /*2180*/  FMUL.FTZ R206, R63, R143 ;  /* 0x0000008f3fce7220 */ /* 0x000fcc0000410000 */
[----:B------:R-:W2:Y:S01]  /*2190*/  MUFU.RCP R2, R126 ;  /* 0x0000007e00027308 */ /* 0x000ea20000001000 */
[----:B---3--:R-:W-:Y:S01]  /*21a0*/  FMUL.FTZ R172, R171, R204 ;  /* 0x000000ccabac7220 */ /* 0x008fe20000410000 */
[----:B------:R-:W-:Y:S01]  /*21b0*/  FADD.FTZ R204, -R93, R177 ;  /* 0x000000b15dcc7221 */ /* 0x000fe20000010100 */
[----:B------:R-:W-:Y:S01]  /*21c0*/  FADD.FTZ R177, -R88, R180 ;  /* 0x000000b458b17221 */ /* 0x000fe20000010100 */
[----:B------:R-:W-:-:S04]  /*21d0*/  FADD.FTZ R180, -R90, R182 ;  /* 0x000000b65ab47221 */ /* 0x000fc80000010100 */
[----:B------:R-:W3:Y:S01]  /*21e0*/  MUFU.RCP R205, R139 ;  /* 0x0000008b00cd7308 */ /* 0x000ee20000001000 */
[----:B0-----:R-:W-:Y:S01]  /*21f0*/  FMUL.FTZ R171, R174, R202 ;  /* 0x000000caaeab7220 */ /* 0x001fe20000410000 */
[----:B------:R-:W-:Y:S01]  /*2200*/  FADD.FTZ R174, -R99, R175 ;  /* 0x000000af63ae7221 */ /* 0x000fe20000010100 */
[----:B------:R-:W-:Y:S01]  /*2210*/  FADD.FTZ R175, -R92, R176 ;  /* 0x000000b05caf7221 */ /* 0x000fe20000010100 */
[----:B------:R-:W-:Y:S01]  /*2220*/  FADD.FTZ R176, -R84, R144 ;  /* 0x0000009054b07221 */ /* 0x000fe20000010100 */
[----:B------:R-:W-:Y:S01]  /*2230*/  FADD.FTZ R144, -R85, R145 ;  /* 0x0000009155907221 */ /* 0x000fe20000010100 */
[----:B------:R-:W-:Y:S02]  /*2240*/  FADD.FTZ R145, -R86, R146 ;  /* 0x0000009256917221 */ /* 0x000fe40000010100 */
[----:B------:R-:W0:Y:S01]  /*2250*/  MUFU.RCP R199, R133 ;  /* 0x0000008500c77308 */ /* 0x000e220000001000 */
[----:B------:R-:W-:Y:S01]  /*2260*/  FADD.FTZ R202, -R94, R178 ;  /* 0x000000b25eca7221 */ /* 0x000fe20000010100 */
[----:B------:R-:W-:Y:S01]  /*2270*/  FADD.FTZ R178, -R91, R183 ;  /* 0x000000b75bb27221 */ /* 0x000fe20000010100 */
[----:B--2---:R-:W-:Y:S01]  /*2280*/  FMUL.FTZ R145, R145, R2 ;  /* 0x0000000291917220 */ /* 0x004fe20000410000 */
[----:B------:R-:W-:Y:S01]  /*2290*/  FMUL.FTZ R2, R60, R140 ;  /* 0x0000008c3c027220 */ /* 0x000fe20000410000 */
[----:B------:R-:W-:-:S03]  /*22a0*/  FMUL.FTZ R183, R49, R129 ;  /* 0x0000008131b77220 */ /* 0x000fc60000410000 */
[----:B------:R-:W-:Y:S01]  /*22b0*/  FADD.FTZ R251, RZ, R2 ;  /* 0x00000002fffb7221 */ /* 0x000fe20000010000 */
[----:B------:R-:W-:Y:S01]  /*22c0*/  FFMA.FTZ R252, R2, R0, RZ ;  /* 0x0000000002fc7223 */ /* 0x000fe200000100ff */
[----:B------:R-:W2:Y:S01]  /*22d0*/  MUFU.RCP R203, R132 ;  /* 0x0000008400cb7308 */ /* 0x000ea20000001000 */
[----:B---3--:R-:W-:Y:S01]  /*22e0*/  FMUL.FTZ R174, R174, R205 ;  /* 0x000000cdaeae7220 */ /* 0x008fe20000410000 */
[----:B------:R-:W-:Y:S01]  /*22f0*/  FADD.FTZ R251, R251, R208 ;  /* 0x000000d0fbfb7221 */ /* 0x000fe20000010000 */
[----:B------:R-:W-:Y:S01]  /*2300*/  FFMA.FTZ R252, R208, R170, R252 ;  /* 0x000000aad0fc7223 */ /* 0x000fe200000100fc */
[----:B------:R-:W-:Y:S02]  /*2310*/  FMUL.FTZ R205, R56, R136 ;  /* 0x0000008838cd7220 */ /* 0x000fe40000410000 */
[----:B------:R-:W-:Y:S01]  /*2320*/  FADD.FTZ R251, R251, R207 ;  /* 0x000000cffbfb7221 */ /* 0x000fe20000010000 */
[----:B------:R-:W-:Y:S01]  /*2330*/  FFMA.FTZ R252, R207, R169, R252 ;  /* 0x000000a9cffc7223 */ /* 0x000fe200000100fc */
[----:B------:R-:W3:Y:S01]  /*2340*/  MUFU.RCP R197, R134 ;  /* 0x0000008600c57308 */ /* 0x000ee20000001000 */
[----:B0-----:R-:W-:Y:S01]  /*2350*/  FMUL.FTZ R199, R204, R199 ;  /* 0x000000c7ccc77220 */ /* 0x001fe20000410000 */
[----:B------:R-:W-:Y:S01]  /*2360*/  FADD.FTZ R251, R251, R206 ;  /* 0x000000cefbfb7221 */ /* 0x000fe20000010000 */
[----:B------:R-:W-:Y:S01]  /*2370*/  FFMA.FTZ R252, R206, R168, R252 ;  /* 0x000000a8cefc7223 */ /* 0x000fe200000100fc */
[----:B------:R-:W-:-:S02]  /*2380*/  FMUL.FTZ R204, R57, R137 ;  /* 0x0000008939cc7220 */ /* 0x000fc40000410000 */
[----:B------:R-:W-:Y:S01]  /*2390*/  FADD.FTZ R251, R251, R205 ;  /* 0x000000cdfbfb7221 */ /* 0x000fe20000010000 */
[----:B------:R-:W-:Y:S01]  /*23a0*/  FFMA.FTZ R252, R205, R173, R252 ;  /* 0x000000adcdfc7223 */ /* 0x000fe200000100fc */
[----:B------:R-:W0:Y:S01]  /*23b0*/  MUFU.RCP R209, R127 ;  /* 0x0000007f00d17308 */ /* 0x000e220000001000 */
[----:B--2---:R-:W-:Y:S01]  /*23c0*/  FMUL.FTZ R175, R175, R203 ;  /* 0x000000cbafaf7220 */ /* 0x004fe20000410000 */
[----:B------:R-:W-:Y:S01]  /*23d0*/  FMUL.FTZ R203, R58, R138 ;  /* 0x0000008a3acb7220 */ /* 0x000fe20000410000 */
[----:B------:R-:W-:Y:S01]  /*23e0*/  FADD.FTZ R251, R251, R204 ;  /* 0x000000ccfbfb7221 */ /* 0x000fe20000010000 */
[----:B------:R-:W-:-:S04]  /*23f0*/  FFMA.FTZ R252, R204, R172, R252 ;  /* 0x000000acccfc7223 */ /* 0x000fc800000100fc */
[----:B------:R-:W2:Y:S01]  /*2400*/  MUFU.RCP R201, R129 ;  /* 0x0000008100c97308 */ /* 0x000ea20000001000 */
[----:B------:R-:W-:Y:S01]  /*2410*/  FADD.FTZ R251, R251, R203 ;  /* 0x000000cbfbfb7221 */ /* 0x000fe20000010000 */
[----:B---3--:R-:W-:Y:S01]  /*2420*/  FMUL.FTZ R197, R202, R197 ;  /* 0x000000c5cac57220 */ /* 0x008fe20000410000 */
[----:B------:R-:W-:Y:S01]  /*2430*/  FMUL.FTZ R202, R59, R139 ;  /* 0x0000008b3bca7220 */ /* 0x000fe20000410000 */
[----:B------:R-:W-:-:S03]  /*2440*/  FFMA.FTZ R252, R203, R171, R252 ;  /* 0x000000abcbfc7223 */ /* 0x000fc600000100fc */
[----:B------:R-:W-:Y:S01]  /*2450*/  FADD.FTZ R251, R251, R202 ;  /* 0x000000cafbfb7221 */ /* 0x000fe20000010000 */
[----:B------:R-:W3:Y:S01]  /*2460*/  MUFU.RCP R194, R125 ;  /* 0x0000007d00c27308 */ /* 0x000ee20000001000 */
[----:B------:R-:W-:Y:S01]  /*2470*/  FFMA.FTZ R252, R202, R174, R252 ;  /* 0x000000aecafc7223 */ /* 0x000fe200000100fc */
[----:B0-----:R-:W-:-:S06]  /*2480*/  FMUL.FTZ R209, R147, R209 ;  /* 0x000000d193d17220 */ /* 0x001fcc0000410000 */
[----:B------:R-:W0:Y:S01]  /*2490*/  MUFU.RCP R200, R130 ;  /* 0x0000008200c87308 */ /* 0x000e220000001000 */
[----:B--2---:R-:W-:Y:S01]  /*24a0*/  FMUL.FTZ R182, R181, R201 ;  /* 0x000000c9b5b67220 */ /* 0x004fe20000410000 */
[----:B------:R-:W-:Y:S01]  /*24b0*/  FMUL.FTZ R201, R52, R132 ;  /* 0x0000008434c97220 */ /* 0x000fe20000410000 */
[----:B------:R-:W-:-:S03]  /*24c0*/  FMUL.FTZ R181, R50, R130 ;  /* 0x0000008232b57220 */ /* 0x000fc60000410000 */
[----:B------:R-:W-:Y:S02]  /*24d0*/  FADD.FTZ R251, R251, R201 ;  /* 0x000000c9fbfb7221 */ /* 0x000fe40000010000 */
[----:B------:R-:W2:Y:S01]  /*24e0*/  MUFU.RCP R198, R131 ;  /* 0x0000008300c67308 */ /* 0x000ea20000001000 */
[----:B------:R-:W-:Y:S01]  /*24f0*/  FFMA.FTZ R252, R201, R175, R252 ;  /* 0x000000afc9fc7223 */ /* 0x000fe200000100fc */
[----:B---3--:R-:W-:Y:S01]  /*2500*/  FMUL.FTZ R146, R144, R194 ;  /* 0x000000c290927220 */ /* 0x008fe20000410000 */
[----:B------:R-:W-:-:S05]  /*2510*/  FMUL.FTZ R194, R48, R128 ;  /* 0x0000008030c27220 */ /* 0x000fca0000410000 */
        /* <DEDUP_REMOVED lines=15> */
[----:B0-----:R-:W-:Y:S02]  /*2610*/  FMUL.FTZ R195, R179, R195 ;  /* 0x000000c3b3c37220 */ /* 0x001fe40000410000 */
[----:B------:R-:W-:Y:S01]  /*2620*/  FADD.FTZ R251, R251, R194 ;  /* 0x000000c2fbfb7221 */ /* 0x000fe20000010000 */
[----:B------:R-:W-:Y:S01]  /*2630*/  FMUL.FTZ R179, R51, R131 ;  /* 0x0000008333b37220 */ /* 0x000fe20000410000 */
[----:B------:R-:W-:Y:S02]  /*2640*/  FFMA.FTZ R252, R196, R195, R252 ;  /* 0x000000c3c4fc7223 */ /* 0x000fe400000100fc */
[----:B------:R-:W-:Y:S01]  /*2650*/  FADD.FTZ R251, R251, R183 ;  /* 0x000000b7fbfb7221 */ /* 0x000fe20000010000 */
[----:B------:R-:W0:Y:S01]  /*2660*/  MUFU.RCP R144, R104 ;  /* 0x0000006800907308 */ /* 0x000e220000001000 */
[----:B--2---:R-:W-:-:S02]  /*2670*/  FMUL.FTZ R193, R177, R193 ;  /* 0x000000c1b1c17220 */ /* 0x004fc40000410000 */
[----:B------:R-:W-:Y:S01]  /*2680*/  FADD.FTZ R251, R251, R181 ;  /* 0x000000b5fbfb7221 */ /* 0x000fe20000010000 */
[----:B------:R-:W-:Y:S01]  /*2690*/  FMUL.FTZ R177, R44, R124 ;  /* 0x0000007c2cb17220 */ /* 0x000fe20000410000 */
[----:B------:R-:W-:Y:S02]  /*26a0*/  FFMA.FTZ R252, R194, R193, R252 ;  /* 0x000000c1c2fc7223 */ /* 0x000fe400000100fc */
[----:B------:R-:W-:Y:S01]  /*26b0*/  FADD.FTZ R251, R251, R179 ;  /* 0x000000b3fbfb7221 */ /* 0x000fe20000010000 */
[----:B------:R-:W2:Y:S01]  /*26c0*/  MUFU.RCP R210, R120 ;  /* 0x0000007800d27308 */ /* 0x000ea20000001000 */
[----:B---3--:R-:W-:Y:S01]  /*26d0*/  FMUL.FTZ R163, R163, R147 ;  /* 0x00000093a3a37220 */ /* 0x008fe20000410000 */
[----:B------:R-:W-:Y:S01]  /*26e0*/  FFMA.FTZ R252, R183, R182, R252 ;  /* 0x000000b6b7fc7223 */ /* 0x000fe200000100fc */
[----:B------:R-:W-:-:S03]  /*26f0*/  FADD.FTZ R251, R251, R177 ;  /* 0x000000b1fbfb7221 */ /* 0x000fc60000010000 */
[----:B------:R-:W-:Y:S02]  /*2700*/  FFMA.FTZ R252, R181, R180, R252 ;  /* 0x000000b4b5fc7223 */ /* 0x000fe400000100fc */
[----:B------:R-:W3:Y:S01]  /*2710*/  MUFU.RCP R147, R105 ;  /* 0x0000006900937308 */ /* 0x000ee20000001000 */
[----:B0-----:R-:W-:Y:S01]  /*2720*/  FMUL.FTZ R164, R164, R144 ;  /* 0x00000090a4a47220 */ /* 0x001fe20000410000 */
[----:B------:R-:W-:-:S04]  /*2730*/  FFMA.FTZ R252, R179, R178, R252 ;  /* 0x000000b2b3fc7223 */ /* 0x000fc800000100fc */
[----:B------:R-:W-:Y:S02]  /*2740*/  FFMA.FTZ R252, R177, R176, R252 ;  /* 0x000000b0b1fc7223 */ /* 0x000fe400000100fc */
[----:B------:R-:W0:Y:S01]  /*2750*/  MUFU.RCP R144, R106 ;  /* 0x0000006a00907308 */ /* 0x000e220000001000 */
[----:B--2---:R-:W-:Y:S01]  /*2760*/  FMUL.FTZ R210, R148, R210 ;  /* 0x000000d294d27220 */ /* 0x004fe20000410000 */
[----:B------:R-:W-:-:S06]  /*2770*/  FMUL.FTZ R148, R47, R127 ;  /* 0x0000007f2f947220 */ /* 0x000fcc0000410000 */
[----:B------:R-:W2:Y:S01]  /*2780*/  MUFU.RCP R211, R121 ;  /* 0x0000007900d37308 */ /* 0x000ea20000001000 */
[----:B---3--:R-:W-:Y:S01]  /*2790*/  FMUL.FTZ R165, R165, R147 ;  /* 0x00000093a5a57220 */ /* 0x008fe20000410000 */
[----:B------:R-:W-:-:S04]  /*27a0*/  FMUL.FTZ R147, R45, R125 ;  /* 0x0000007d2d937220 */ /* 0x000fc80000410000 */
[----:B------:R-:W-:Y:S02]  /*27b0*/  FADD.FTZ R251, R251, R147 ;  /* 0x00000093fbfb7221 */ /* 0x000fe40000010000 */
[----:B------:R-:W3:Y:S01]  /*27c0*/  MUFU.RCP R212, R122 ;  /* 0x0000007a00d47308 */ /* 0x000ee20000001000 */
[----:B------:R-:W-:Y:S01]  /*27d0*/  FFMA.FTZ R252, R147, R146, R252 ;  /* 0x0000009293fc7223 */ /* 0x000fe200000100fc */
[----:B0-----:R-:W-:Y:S01]  /*27e0*/  FMUL.FTZ R166, R166, R144 ;  /* 0x00000090a6a67220 */ /* 0x001fe20000410000 */
[----:B------:R-:W-:-:S04]  /*27f0*/  FMUL.FTZ R144, R46, R126 ;  /* 0x0000007e2e907220 */ /* 0x000fc80000410000 */
[----:B------:R-:W-:Y:S01]  /*2800*/  FADD.FTZ R251, R251, R144 ;  /* 0x00000090fbfb7221 */ /* 0x000fe20000010000 */
[----:B------:R-:W0:Y:S01]  /*2810*/  MUFU.RCP R213, R123 ;  /* 0x0000007b00d57308 */ /* 0x000e220000001000 */
[----:B------:R-:W-:Y:S01]  /*2820*/  FFMA.FTZ R252, R144, R145, R252 ;  /* 0x0000009190fc7223 */ /* 0x000fe200000100fc */
[----:B--2---:R-:W-:Y:S01]  /*2830*/  FMUL.FTZ R211, R149, R211 ;  /* 0x000000d395d37220 */ /* 0x004fe20000410000 */
[----:B------:R-:W-:Y:S01]  /*2840*/  FADD.FTZ R251, R251, R148 ;  /* 0x00000094fbfb7221 */ /* 0x000fe20000010000 */
[----:B------:R-:W-:Y:S01]  /*2850*/  FMUL.FTZ R149, R40, R120 ;  /* 0x0000007828957220 */ /* 0x000fe20000410000 */
[----:B------:R-:W-:-:S03]  /*2860*/  FFMA.FTZ R252, R148, R209, R252 ;  /* 0x000000d194fc7223 */ /* 0x000fc600000100fc */
        /* <DEDUP_REMOVED lines=80> */
.L_x_697:
[----:B------:R0:W-:Y:S04]  /*2d70*/  STL [R1+0xa8], R2 ;  /* 0x0000a80201007387 */ /* 0x0001e80000100800 */
[----:B0-----:R-:W2:Y:S01]  /*2d80*/  LDL.LU R2, [R1+0x7c] ;  /* 0x00007c0001027983 */ /* 0x001ea20000300800 */
[----:B------:R-:W-:-:S03]  /*2d90*/  FADD.FTZ R240, R27, R240 ;  /* 0x000000f01bf07221 */ /* 0x000fc60000010000 */
[----:B------:R0:W-:Y:S04]  /*2da0*/  STL [R1+0xa4], R0 ;  /* 0x0000a40001007387 */ /* 0x0001e80000100800 */
[----:B0-----:R-:W3:Y:S01]  /*2db0*/  LDL.LU R0, [R1+0x74] ;  /* 0x0000740001007983 */ /* 0x001ee20000300800 */
[----:B--2---:R-:W-:-:S05]  /*2dc0*/  FFMA.FTZ R2, R229, R27, R2 ;  /* 0x0000001be5027223 */ /* 0x004fca0000010002 */
[----:B------:R0:W-:Y:S04]  /*2dd0*/  STL [R1+0x7c], R2 ;  /* 0x00007c0201007387 */ /* 0x0001e80000100800 */
[----:B0-----:R0:W5:Y:S04]  /*2de0*/  LDL.LU R2, [R1+0xa8] ;  /* 0x0000a80001027983 */ /* 0x0011680000300800 */
[----:B------:R-:W2:Y:S01]  /*2df0*/  LDL.LU R27, [R1+0x78] ;  /* 0x00007800011b7983 */ /* 0x000ea20000300800 */
[----:B---3--:R-:W-:Y:S01]  /*2e00*/  FFMA.FTZ R0, R165, R25, R0 ;  /* 0x00000019a5007223 */ /* 0x008fe20000010000 */
[----:B------:R-:W-:Y:S01]  /*2e10*/  FFMA.FTZ R239, R164, R24, R239 ;  /* 0x00000018a4ef7223 */ /* 0x000fe200000100ef */
[----:B------:R-:W-:Y:S01]  /*2e20*/  FADD.FTZ R243, R24, R243 ;  /* 0x000000f318f37221 */ /* 0x000fe20000010000 */
[----:B------:R-:W-:Y:S01]  /*2e30*/  FADD.FTZ R242, R25, R242 ;  /* 0x000000f219f27221 */ /* 0x000fe20000010000 */
[----:B------:R-:W3:Y:S04]  /*2e40*/  SHFL.DOWN PT, R24, R251, 0x10, 0x1f ;  /* 0x0a001f00fb187f89 */ /* 0x000ee800000e0000 */
[----:B------:R-:W4:Y:S01]  /*2e50*/  SHFL.DOWN PT, R25, R252, 0x10, 0x1f ;  /* 0x0a001f00fc197f89 */ /* 0x000f2200000e0000 */
[----:B--2---:R-:W-:-:S05]  /*2e60*/  FFMA.FTZ R27, R166, R26, R27 ;  /* 0x0000001aa61b7223 */ /* 0x004fca000001001b */
[----:B------:R2:W-:Y:S04]  /*2e70*/  STL [R1+0x78], R27 ;  /* 0x0000781b01007387 */ /* 0x0005e80000100800 */
[----:B--2---:R-:W2:Y:S01]  /*2e80*/  LDL.LU R27, [R1+0x88] ;  /* 0x00008800011b7983 */ /* 0x004ea20000300800 */
[----:B------:R-:W-:-:S03]  /*2e90*/  FADD.FTZ R241, R26, R241 ;  /* 0x000000f11af17221 */ /* 0x000fc60000010000 */
[----:B------:R1:W-:Y:S04]  /*2ea0*/  STL [R1+0x74], R0 ;  /* 0x0000740001007387 */ /* 0x0003e80000100800 */
[----:B-1----:R-:W2:Y:S01]  /*2eb0*/  LDL.LU R0, [R1+0x84] ;  /* 0x0000840001007983 */ /* 0x002ea20000300800 */
[----:B---3--:R-:W-:Y:S01]  /*2ec0*/  FADD.FTZ R24, R24, R251 ;  /* 0x000000fb18187221 */ /* 0x008fe20000010000 */
[----:B----4-:R-:W-:Y:S02]  /*2ed0*/  FADD.FTZ R25, R25, R252 ;  /* 0x000000fc19197221 */ /* 0x010fe40000010000 */
[----:B------:R-:W3:Y:S01]  /*2ee0*/  LDL.LU R251, [R1+0x94] ;  /* 0x0000940001fb7983 */ /* 0x000ee20000300800 */
[----:B------:R-:W-:-:S03]  /*2ef0*/  FADD.FTZ R244, R31, R244 ;  /* 0x000000f41ff47221 */ /* 0x000fc60000010000 */
[----:B------:R-:W4:Y:S01]  /*2f00*/  LDL.LU R252, [R1+0x80] ;  /* 0x0000800001fc7983 */ /* 0x000f220000300800 */
[----:B------:R-:W-:Y:S01]  /*2f10*/  FADD.FTZ R245, R30, R245 ;  /* 0x000000f51ef57221 */ /* 0x000fe20000010000 */
[----:B------:R-:W-:Y:S01]  /*2f20*/  FADD.FTZ R246, R29, R246 ;  /* 0x000000f61df67221 */ /* 0x000fe20000010000 */
[----:B------:R-:W-:Y:S01]  /*2f30*/  FADD.FTZ R248, R35, R248 ;  /* 0x000000f823f87221 */ /* 0x000fe20000010000 */
[----:B------:R-:W-:Y:S01]  /*2f40*/  FFMA.FTZ R238, R222, R28, R238 ;  /* 0x0000001cdeee7223 */ /* 0x000fe200000100ee */
[----:B------:R-:W-:Y:S01]  /*2f50*/  FADD.FTZ R247, R28, R247 ;  /* 0x000000f71cf77221 */ /* 0x000fe20000010000 */
[----:B------:R-:W-:Y:S01]  /*2f60*/  FADD.FTZ R249, R34, R249 ;  /* 0x000000f922f97221 */ /* 0x000fe20000010000 */
[----:B------:R-:W-:Y:S01]  /*2f70*/  FADD.FTZ R250, R33, R250 ;  /* 0x000000fa21fa7221 */ /* 0x000fe20000010000 */
[----:B------:R-:W-:Y:S01]  /*2f80*/  FFMA.FTZ R235, R213, R43, R235 ;  /* 0x0000002bd5eb7223 */ /* 0x000fe200000100eb */
[----:B------:R-:W-:Y:S01]  /*2f90*/  FFMA.FTZ R236, R214, R36, R236 ;  /* 0x00000024d6ec7223 */ /* 0x000fe200000100ec */
[----:B------:R-:W-:Y:S01]  /*2fa0*/  FFMA.FTZ R237, R218, R32, R237 ;  /* 0x00000020daed7223 */ /* 0x000fe200000100ed */
[----:B------:R-:W1:Y:S02]  /*2fb0*/  SHFL.DOWN PT, R26, R24, 0x8, 0x1f ;  /* 0x09001f00181a7f89 */ /* 0x000e6400000e0000 */
[----:B-1----:R-:W-:-:S02]  /*2fc0*/  FADD.FTZ R26, R24, R26 ;  /* 0x0000001a181a7221 */ /* 0x002fc40000010000 */
[----:B------:R-:W1:Y:S02]  /*2fd0*/  SHFL.DOWN PT, R24, R25, 0x8, 0x1f ;  /* 0x09001f0019187f89 */ /* 0x000e6400000e0000 */
[----:B-1----:R-:W-:Y:S01]  /*2fe0*/  FADD.FTZ R24, R25, R24 ;  /* 0x0000001819187221 */ /* 0x002fe20000010000 */
[----:B--2---:R-:W-:Y:S02]  /*2ff0*/  FFMA.FTZ R27, R163, R31, R27 ;  /* 0x0000001fa31b7223 */ /* 0x004fe4000001001b */
[----:B------:R-:W2:Y:S04]  /*3000*/  LDL.LU R31, [R1+0x8c] ;  /* 0x00008c00011f7983 */ /* 0x000ea80000300800 */
[----:B------:R-:W-:Y:S04]  /*3010*/  STL [R1+0x88], R27 ;  /* 0x0000881b01007387 */ /* 0x000fe80000100800 */
[----:B------:R-:W1:Y:S01]  /*3020*/  SHFL.DOWN PT, R25, R26, 0x4, 0x1f ;  /* 0x08801f001a197f89 */ /* 0x000e6200000e0000 */
[----:B------:R-:W-:-:S03]  /*3030*/  FFMA.FTZ R0, R225, R30, R0 ;  /* 0x0000001ee1007223 */ /* 0x000fc60000010000 */
[----:B------:R-:W0:Y:S04]  /*3040*/  SHFL.DOWN PT, R27, R24, 0x4, 0x1f ;  /* 0x08801f00181b7f89 */ /* 0x000e2800000e0000 */
[----:B------:R3:W-:Y:S04]  /*3050*/  STL [R1+0x84], R0 ;  /* 0x0000840001007387 */ /* 0x0007e80000100800 */
[----:B---3--:R3:W5:Y:S04]  /*3060*/  LDL.LU R0, [R1+0xa4] ;  /* 0x0000a40001007983 */ /* 0x0087680000300800 */
[----:B------:R-:W3:Y:S01]  /*3070*/  LDL.LU R30, [R1+0x90] ;  /* 0x00009000011e7983 */ /* 0x000ee20000300800 */
[----:B----4-:R-:W-:Y:S01]  /*3080*/  FFMA.FTZ R252, R223, R29, R252 ;  /* 0x0000001ddffc7223 */ /* 0x010fe200000100fc */
[----:B------:R-:W-:-:S02]  /*3090*/  FFMA.FTZ R251, R221, R35, R251 ;  /* 0x00000023ddfb7223 */ /* 0x000fc400000100fb */
[----:B------:R-:W4:Y:S04]  /*30a0*/  LDL.LU R29, [R1] ;  /* 0x00000000011d7983 */ /* 0x000f280000300800 */
[----:B------:R1:W-:Y:S04]  /*30b0*/  STL [R1+0x80], R252 ;  /* 0x000080fc01007387 */ /* 0x0003e80000100800 */
[----:B-1----:R-:W4:Y:S04]  /*30c0*/  LDL.LU R252, [R1+0x9c] ;  /* 0x00009c0001fc7983 */ /* 0x002f280000300800 */
[----:B------:R1:W-:Y:S04]  /*30d0*/  STL [R1+0x94], R251 ;  /* 0x000094fb01007387 */ /* 0x0003e80000100800 */
[----:B-1----:R-:W4:Y:S04]  /*30e0*/  LDL.LU R251, [R1+0x8] ;  /* 0x0000080001fb7983 */ /* 0x002f280000300800 */
[----:B------:R-:W4:Y:S04]  /*30f0*/  LDL.LU R35, [R1+0x4] ;  /* 0x0000040001237983 */ /* 0x000f280000300800 */
[----:B------:R-:W4:Y:S01]  /*3100*/  LDL.LU R28, [R1+0x98] ;  /* 0x00009800011c7983 */ /* 0x000f220000300800 */
[----:B--2---:R-:W-:Y:S01]  /*3110*/  FFMA.FTZ R31, R219, R33, R31 ;  /* 0x00000021db1f7223 */ /* 0x004fe2000001001f */
[----:B---3--:R-:W-:-:S05]  /*3120*/  FFMA.FTZ R30, R220, R34, R30 ;  /* 0x00000022dc1e7223 */ /* 0x008fca000001001e */
[----:B------:R-:W-:Y:S04]  /*3130*/  STL [R1+0x90], R30 ;  /* 0x0000901e01007387 */ /* 0x000fe80000100800 */
[----:B------:R-:W2:Y:S04]  /*3140*/  LDL.LU R34, [R1+0xc] ;  /* 0x00000c0001227983 */ /* 0x000ea80000300800 */
[----:B------:R1:W-:Y:S04]  /*3150*/  STL [R1+0x8c], R31 ;  /* 0x00008c1f01007387 */ /* 0x0003e80000100800 */
[----:B-1----:R-:W3:Y:S04]  /*3160*/  LDL.LU R31, [R1+0x10] ;  /* 0x00001000011f7983 */ /* 0x002ee80000300800 */
[----:B------:R-:W3:Y:S04]  /*3170*/  LDL.LU R30, [R1+0x14] ;  /* 0x00001400011e7983 */ /* 0x000ee80000300800 */
[----:B------:R-:W2:Y:S01]  /*3180*/  LDL.LU R33, [R1+0xa0] ;  /* 0x0000a00001217983 */ /* 0x000ea20000300800 */
[----:B----4-:R-:W-:Y:S01]  /*3190*/  FADD.FTZ R29, R32, R29 ;  /* 0x0000001d201d7221 */ /* 0x010fe20000010000 */
[----:B------:R-:W-:-:S04]  /*31a0*/  FFMA.FTZ R252, R216, R38, R252 ;  /* 0x00000026d8fc7223 */ /* 0x000fc800000100fc */
[----:B------:R1:W-:Y:S01]  /*31b0*/  STL [R1], R29 ;  /* 0x0000001d01007387 */ /* 0x0003e20000100800 */
[----:B------:R-:W-:Y:S01]  /*31c0*/  FADD.FTZ R35, R39, R35 ;  /* 0x0000002327237221 */ /* 0x000fe20000010000 */
[----:B------:R-:W-:Y:S01]  /*31d0*/  FADD.FTZ R251, R38, R251 ;  /* 0x000000fb26fb7221 */ /* 0x000fe20000010000 */
[----:B------:R-:W-:Y:S01]  /*31e0*/  FFMA.FTZ R28, R215, R37, R28 ;  /* 0x00000025d71c7223 */ /* 0x000fe2000001001c */
[----:B-1----:R-:W4:Y:S01]  /*31f0*/  LDL.LU R29, [R1+0x18] ;  /* 0x00001800011d7983 */ /* 0x002f220000300800 */
[----:B--2---:R-:W-:-:S05]  /*3200*/  FFMA.FTZ R33, R217, R39, R33 ;  /* 0x00000027d9217223 */ /* 0x004fca0000010021 */
[----:B------:R-:W-:Y:S04]  /*3210*/  STL [R1+0xa0], R33 ;  /* 0x0000a02101007387 */ /* 0x000fe80000100800 */
[----:B------:R-:W-:Y:S04]  /*3220*/  STL [R1+0x4], R35 ;  /* 0x0000042301007387 */ /* 0x000fe80000100800 */
[----:B------:R-:W-:Y:S04]  /*3230*/  STL [R1+0x9c], R252 ;  /* 0x00009cfc01007387 */ /* 0x000fe80000100800 */
[----:B------:R-:W-:Y:S04]  /*3240*/  STL [R1+0x8], R251 ;  /* 0x000008fb01007387 */ /* 0x000fe80000100800 */
[----:B------:R1:W-:Y:S04]  /*3250*/  STL [R1+0x98], R28 ;  /* 0x0000981c01007387 */ /* 0x0003e80000100800 */
[----:B-1----:R-:W2:Y:S01]  /*3260*/  LDL.LU R28, [R1+0x1c] ;  /* 0x00001c00011c7983 */ /* 0x002ea20000300800 */
[----:B------:R-:W-:Y:S01]  /*3270*/  FADD.FTZ R34, R37, R34 ;  /* 0x0000002225227221 */ /* 0x000fe20000010000 */
[----:B---3--:R-:W-:Y:S01]  /*3280*/  FADD.FTZ R31, R36, R31 ;  /* 0x0000001f241f7221 */ /* 0x008fe20000010000 */
[----:B------:R-:W-:Y:S01]  /*3290*/  FADD.FTZ R30, R43, R30 ;  /* 0x0000001e2b1e7221 */ /* 0x000fe20000010000 */
[----:B----4-:R-:W-:-:S02]  /*32a0*/  FADD.FTZ R29, R42, R29 ;  /* 0x0000001d2a1d7221 */ /* 0x010fc40000010000 */
[----:B------:R1:W-:Y:S04]  /*32b0*/  STL [R1+0xc], R34 ;  /* 0x00000c2201007387 */ /* 0x0003e80000100800 */
[----:B------:R-:W-:Y:S04]  /*32c0*/  STL [R1+0x10], R31 ;  /* 0x0000101f01007387 */ /* 0x000fe80000100800 */
[----:B------:R-:W3:Y:S04]  /*32d0*/  LDL.LU R251, [R1+0x20] ;  /* 0x0000200001fb7983 */ /* 0x000ee80000300800 */
[----:B------:R4:W-:Y:S04]  /*32e0*/  STL [R1+0x14], R30 ;  /* 0x0000141e01007387 */ /* 0x0009e80000100800 */
[----:B------:R-:W3:Y:S04]  /*32f0*/  LDL.LU R43, [R1+0x24] ;  /* 0x00002400012b7983 */ /* 0x000ee80000300800 */
[----:B------:R-:W3:Y:S04]  /*3300*/  LDL.LU R39, [R1+0x28] ;  /* 0x0000280001277983 */ /* 0x000ee80000300800 */
[----:B------:R0:W-:Y:S04]  /*3310*/  STL [R1+0x18], R29 ;  /* 0x0000181d01007387 */ /* 0x0001e80000100800 */
[----:B------:R-:W3:Y:S04]  /*3320*/  LDL.LU R38, [R1+0x2c] ;  /* 0x00002c0001267983 */ /* 0x000ee80000300800 */
[----:B------:R-:W3:Y:S04]  /*3330*/  LDL.LU R37, [R1+0x30] ;  /* 0x0000300001257983 */ /* 0x000ee80000300800 */
[----:B------:R-:W3:Y:S04]  /*3340*/  LDL.LU R36, [R1+0x34] ;  /* 0x0000340001247983 */ /* 0x000ee80000300800 */
[----:B------:R-:W3:Y:S04]  /*3350*/  LDL.LU R35, [R1+0x38] ;  /* 0x0000380001237983 */ /* 0x000ee80000300800 */
[----:B-1----:R-:W3:Y:S04]  /*3360*/  LDL.LU R34, [R1+0x3c] ;  /* 0x00003c0001227983 */ /* 0x002ee80000300800 */
[----:B------:R-:W3:Y:S04]  /*3370*/  LDL.LU R33, [R1+0x40] ;  /* 0x0000400001217983 */ /* 0x000ee80000300800 */
[----:B------:R-:W3:Y:S04]  /*3380*/  LDL.LU R32, [R1+0x44] ;  /* 0x0000440001207983 */ /* 0x000ee80000300800 */
[----:B----4-:R-:W4:Y:S04]  /*3390*/  LDL.LU R30, [R1+0x48] ;  /* 0x00004800011e7983 */ /* 0x010f280000300800 */
[----:B0-----:R-:W4:Y:S01]  /*33a0*/  LDL.LU R29, [R1+0x4c] ;  /* 0x00004c00011d7983 */ /* 0x001f220000300800 */
[----:B--2---:R-:W-:-:S05]  /*33b0*/  FADD.FTZ R28, R41, R28 ;  /* 0x0000001c291c7221 */ /* 0x004fca0000010000 */
[----:B------:R0:W-:Y:S04]  /*33c0*/  STL [R1+0x1c], R28 ;  /* 0x00001c1c01007387 */ /* 0x0001e80000100800 */
[----:B0-----:R-:W2:Y:S01]  /*33d0*/  LDL.LU R28, [R1+0x50] ;  /* 0x00005000011c7983 */ /* 0x001ea20000300800 */
[----:B------:R-:W-:Y:S01]  /*33e0*/  FADD.FTZ R25, R26, R25 ;  /* 0x000000191a197221 */ /* 0x000fe20000010000 */
[----:B------:R-:W-:-:S04]  /*33f0*/  FADD.FTZ R27, R24, R27 ;  /* 0x0000001b181b7221 */ /* 0x000fc80000010000 */
[----:B------:R-:W0:Y:S04]  /*3400*/  SHFL.DOWN PT, R24, R25, 0x2, 0x1f ;  /* 0x08401f0019187f89 */ /* 0x000e2800000e0000 */
[----:B------:R-:W1:Y:S01]  /*3410*/  SHFL.DOWN PT, R26, R27, 0x2, 0x1f ;  /* 0x08401f001b1a7f89 */ /* 0x000e6200000e0000 */
[----:B------:R-:W4:Y:S01]  /*3420*/  S2R R31, SR_TID.X ;  /* 0x00000000001f7919 */ /* 0x000f220000002100 */
[----:B---3--:R-:W-:Y:S01]  /*3430*/  FADD.FTZ R251, R40, R251 ;  /* 0x000000fb28fb7221 */ /* 0x008fe20000010000 */
[----:B------:R-:W-:Y:S01]  /*3440*/  FADD.FTZ R43, R47, R43 ;  /* 0x0000002b2f2b7221 */ /* 0x000fe20000010000 */
[----:B------:R-:W-:Y:S01]  /*3450*/  FADD.FTZ R39, R46, R39 ;  /* 0x000000272e277221 */ /* 0x000fe20000010000 */
[----:B------:R-:W-:Y:S02]  /*3460*/  FADD.FTZ R38, R45, R38 ;  /* 0x000000262d267221 */ /* 0x000fe40000010000 */
[----:B------:R-:W-:Y:S01]  /*3470*/  STL [R1+0x20], R251 ;  /* 0x000020fb01007387 */ /* 0x000fe20000100800 */
[----:B------:R-:W-:-:S03]  /*3480*/  FADD.FTZ R37, R44, R37 ;  /* 0x000000252c257221 */ /* 0x000fc60000010000 */
[----:B------:R-:W-:Y:S01]  /*3490*/  STL [R1+0x24], R43 ;  /* 0x0000242b01007387 */ /* 0x000fe20000100800 */
[----:B------:R-:W-:-:S03]  /*34a0*/  FADD.FTZ R36, R51, R36 ;  /* 0x0000002433247221 */ /* 0x000fc60000010000 */
[----:B------:R-:W-:Y:S01]  /*34b0*/  STL [R1+0x28], R39 ;  /* 0x0000282701007387 */ /* 0x000fe20000100800 */
[----:B------:R-:W-:Y:S01]  /*34c0*/  FADD.FTZ R35, R50, R35 ;  /* 0x0000002332237221 */ /* 0x000fe20000010000 */
[----:B0-----:R-:W-:Y:S02]  /*34d0*/  FADD.FTZ R24, R25, R24 ;  /* 0x0000001819187221 */ /* 0x001fe40000010000 */
        /* <DEDUP_REMOVED lines=8> */
[----:B----4-:R-:W-:-:S03]  /*3560*/  FADD.FTZ R30, R54, R30 ;  /* 0x0000001e361e7221 */ /* 0x010fc60000010000 */
[----:B------:R-:W-:Y:S01]  /*3570*/  STL [R1+0x3c], R34 ;  /* 0x00003c2201007387 */ /* 0x000fe20000100800 */
[----:B------:R-:W-:-:S03]  /*3580*/  FADD.FTZ R29, R53, R29 ;  /* 0x0000001d351d7221 */ /* 0x000fc60000010000 */
[----:B------:R-:W0:Y:S04]  /*3590*/  SHFL.DOWN PT, R27, R24, 0x1, 0x1f ;  /* 0x08201f00181b7f89 */ /* 0x000e2800000e0000 */
[----:B------:R-:W1:Y:S04]  /*35a0*/  SHFL.DOWN PT, R25, R26, 0x1, 0x1f ;  /* 0x08201f001a197f89 */ /* 0x000e6800000e0000 */
[----:B------:R3:W-:Y:S04]  /*35b0*/  STL [R1+0x40], R33 ;  /* 0x0000402101007387 */ /* 0x0007e80000100800 */
[----:B------:R3:W-:Y:S04]  /*35c0*/  STL [R1+0x44], R32 ;  /* 0x0000442001007387 */ /* 0x0007e80000100800 */
[----:B------:R3:W-:Y:S04]  /*35d0*/  STL [R1+0x48], R30 ;  /* 0x0000481e01007387 */ /* 0x0007e80000100800 */
[----:B------:R3:W-:Y:S01]  /*35e0*/  STL [R1+0x4c], R29 ;  /* 0x00004c1d01007387 */ /* 0x0007e20000100800 */
        /* <DEDUP_REMOVED lines=16> */
[----:B------:R-:W-:Y:S01]  /*36f0*/  FFMA.FTZ R22, R199, R53, R22 ;  /* 0x00000035c7167223 */ /* 0x000fe20000010016 */
[----:B------:R-:W-:Y:S01]  /*3700*/  FFMA.FTZ R21, R175, R52, R21 ;  /* 0x00000034af157223 */ /* 0x000fe20000010015 */
[----:B0-----:R-:W-:Y:S01]  /*3710*/  FADD.FTZ R24, R24, R27 ;  /* 0x0000001b18187221 */ /* 0x001fe20000010000 */
[----:B-1----:R-:W-:Y:S01]  /*3720*/  FADD.FTZ R25, R26, R25 ;  /* 0x000000191a197221 */ /* 0x002fe20000010000 */
[----:B--2---:R-:W-:-:S05]  /*3730*/  FADD.FTZ R28, R52, R28 ;  /* 0x0000001c341c7221 */ /* 0x004fca0000010000 */
        /* <DEDUP_REMOVED lines=10> */
.L_x_699:
[----:B------:R-:W-:Y:S05]  /*37e0*/  BSYNC.RECONVERGENT B0 ;  /* 0x0000000000007941 */ /* 0x000fea0003800200 */
.L_x_698:
[----:B------:R-:W-:Y:S01]  /*37f0*/  BAR.SYNC.DEFER_BLOCKING 0x0 ;  /* 0x0000000000007b1d */ /* 0x000fe20000010000 */
[----:B------:R-:W-:Y:S01]  /*3800*/  FFMA.FTZ R20, R174, R59, R20 ;  /* 0x0000003bae147223 */ /* 0x000fe20000010014 */
[----:B0-----:R-:W-:-:S04]  /*3810*/  CS2R R26, SRZ ;  /* 0x00000000001a7805 */ /* 0x001fc8000001ff00 */
[----:B------:R-:W-:Y:S04]  /*3820*/  BSSY.RECONVERGENT B0, `(.L_x_700) ;  /* 0x0000013000007945 */ /* 0x000fe80003800200 */
[----:B------:R-:W-:Y:S05]  /*3830*/  @P2 BRA `(.L_x_701) ;  /* 0x0000000000442947 */ /* 0x000fea0003800000 */
[----:B---3--:R-:W0:Y:S01]  /*3840*/  S2R R29, SR_CgaCtaId ;  /* 0x00000000001d7919 */ /* 0x008e220000008800 */
        /* <DEDUP_REMOVED lines=8> */
[----:B------:R-:W-:Y:S01]  /*38d0*/  IADD3 R24, PT, PT, R29, 0x30, RZ ;  /* 0x000000301d187810 */ /* 0x000fe20007ffe0ff */
[----:B------:R-:W-:Y:S01]  /*38e0*/  FADD.FTZ R30, R27, R25 ;  /* 0x000000191b1e7221 */ /* 0x000fe20000010000 */
[----:B------:R-:W-:-:S06]  /*38f0*/  @!P0 IADD3 R24, PT, PT, R29, 0x10, RZ ;  /* 0x000000101d188810 */ /* 0x000fcc0007ffe0ff */
[----:B------:R-:W0:Y:S02]  /*3900*/  LDS.128 R24, [R24] ;  /* 0x0000000018187984 */ /* 0x000e240000000c00 */
[----:B0-----:R-:W-:Y:S01]  /*3910*/  FADD.FTZ R24, R28, R24 ;  /* 0x000000181c187221 */ /* 0x001fe20000010000 */
[----:B------:R-:W-:-:S03]  /*3920*/  FADD.FTZ R25, R30, R25 ;  /* 0x000000191e197221 */ /* 0x000fc60000010000 */
[----:B------:R-:W-:Y:S01]  /*3930*/  FADD.FTZ R26, R26, R24 ;  /* 0x000000181a1a7221 */ /* 0x000fe20000010000 */
[----:B------:R-:W-:-:S07]  /*3940*/  FADD.FTZ R27, R27, R25 ;  /* 0x000000191b1b7221 */ /* 0x000fce0000010000 */
.L_x_701:
[----:B------:R-:W-:Y:S05]  /*3950*/  BSYNC.RECONVERGENT B0 ;  /* 0x0000000000007941 */ /* 0x000fea0003800200 */
.L_x_700:
[----:B------:R-:W2:Y:S01]  /*3960*/  LDL.LU R34, [R1+0x54] ;  /* 0x0000540001227983 */ /* 0x000ea20000300800 */
[----:B------:R-:W0:Y:S03]  /*3970*/  LDCU UR13, c[0x0][0x380] ;  /* 0x00007000ff0d77ac */ /* 0x000e260008000800 */
[----:B---3--:R-:W3:Y:S04]  /*3980*/  LDL.LU R33, [R1+0x58] ;  /* 0x0000580001217983 */ /* 0x008ee80000300800 */
[----:B------:R-:W4:Y:S04]  /*3990*/  LDL.LU R24, [R1+0x5c] ;  /* 0x00005c0001187983 */ /* 0x000f280000300800 */
[----:B------:R-:W4:Y:S04]  /*39a0*/  LDL.LU R32, [R1+0x60] ;  /* 0x0000600001207983 */ /* 0x000f280000300800 */
[----:B------:R-:W4:Y:S04]  /*39b0*/  LDL.LU R30, [R1+0x64] ;  /* 0x00006400011e7983 */ /* 0x000f280000300800 */
[----:B------:R-:W4:Y:S04]  /*39c0*/  LDL.LU R29, [R1+0x68] ;  /* 0x00006800011d7983 */ /* 0x000f280000300800 */
[----:B------:R-:W4:Y:S04]  /*39d0*/  LDL.LU R28, [R1+0x6c] ;  /* 0x00006c00011c7983 */ /* 0x000f280000300800 */
[----:B------:R-:W4:Y:S01]  /*39e0*/  LDL.LU R25, [R1+0x70] ;  /* 0x0000700001197983 */ /* 0x000f220000300800 */
[----:B0-----:R-:W-:Y:S01]  /*39f0*/  UIMAD UR9, UR13, 0x5, URZ ;  /* 0x000000050d0978a4 */ /* 0x001fe2000f8e02ff */
[----:B------:R-:W-:Y:S01]  /*3a00*/  FFMA.FTZ R19, R171, R58, R19 ;  /* 0x0000003aab137223 */ /* 0x000fe20000010013 */
[----:B------:R-:W-:Y:S01]  /*3a10*/  FFMA.FTZ R18, R172, R57, R18 ;  /* 0x00000039ac127223 */ /* 0x000fe20000010012 */
[----:B------:R-:W-:Y:S01]  /*3a20*/  FFMA.FTZ R17, R173, R56, R17 ;  /* 0x00000038ad117223 */ /* 0x000fe20000010011 */
[----:B------:R-:W-:Y:S01]  /*3a30*/  FFMA.FTZ R16, R168, R63, R16 ;  /* 0x0000003fa8107223 */ /* 0x000fe20000010010 */
[----:B------:R-:W-:Y:S01]  /*3a40*/  FFMA.FTZ R15, R169, R62, R15 ;  /* 0x0000003ea90f7223 */ /* 0x000fe2000001000f */
[----:B------:R-:W-:Y:S01]  /*3a50*/  FFMA.FTZ R14, R170, R61, R14 ;  /* 0x0000003daa0e7223 */ /* 0x000fe2000001000e */
[----:B-----5:R-:W-:Y:S01]  /*3a60*/  FFMA.FTZ R13, R0, R60, R13 ;  /* 0x0000003c000d7223 */ /* 0x020fe2000001000d */
[----:B--2---:R-:W-:Y:S01]  /*3a70*/  FADD.FTZ R34, R59, R34 ;  /* 0x000000223b227221 */ /* 0x004fe20000010000 */
[----:B---3--:R-:W-:-:S04]  /*3a80*/  FADD.FTZ R33, R58, R33 ;  /* 0x000000213a217221 */ /* 0x008fc80000010000 */
[----:B------:R-:W-:Y:S01]  /*3a90*/  STL [R1+0x54], R34 ;  /* 0x0000542201007387 */ /* 0x000fe20000100800 */
[----:B----4-:R-:W-:-:S03]  /*3aa0*/  FADD.FTZ R24, R57, R24 ;  /* 0x0000001839187221 */ /* 0x010fc60000010000 */
[----:B------:R-:W-:Y:S01]  /*3ab0*/  STL [R1+0x58], R33 ;  /* 0x0000582101007387 */ /* 0x000fe20000100800 */
[----:B------:R-:W-:-:S03]  /*3ac0*/  FADD.FTZ R32, R56, R32 ;  /* 0x0000002038207221 */ /* 0x000fc60000010000 */
        /* <DEDUP_REMOVED lines=24> */
[----:B------:R-:W-:-:S04]  /*3c50*/  UISETP.GT.U32.AND UP0, UPT, UR4, 0x1, UPT ;  /* 0x000000010400788c */ /* 0x000fc8000bf04070 */
[----:B------:R-:W-:Y:S02]  /*3c60*/  MOV R24, UR6 ;  /* 0x0000000600187c02 */ /* 0x000fe40008000f00 */
[----:B-1----:R-:W-:-:S03]  /*3c70*/  MOV R25, UR7 ;  /* 0x0000000700197c02 */ /* 0x002fc60008000f00 */
[----:B------:R-:W0:Y:S02]  /*3c80*/  LDCU.64 UR6, c[0x0][0x3c8] ;  /* 0x00007900ff0677ac */ /* 0x000e240008000a00 */
[----:B------:R1:W-:Y:S02]  /*3c90*/  STG.E.64 desc[UR14][R24.64], R26 ;  /* 0x0000001a18007986 */ /* 0x0003e4000c101b0e */
[----:B-1----:R-:W-:Y:S01]  /*3ca0*/  IADD3 R26, PT, PT, RZ, -UR5, RZ ;  /* 0x80000005ff1a7c10 */ /* 0x002fe2000fffe0ff */
[----:B------:R-:W-:Y:S02]  /*3cb0*/  UMOV UR5, 0x1 ;  /* 0x0000000100057882 */ /* 0x000fe40000000000 */
[----:B------:R-:W-:Y:S01]  /*3cc0*/  USEL UR5, UR5, 0xffffffff, !UP0 ;  /* 0xffffffff05057887 */ /* 0x000fe2000c000000 */
[----:B------:R-:W-:-:S04]  /*3cd0*/  LOP3.LUT R26, R26, UR13, RZ, 0xc0, !PT ;  /* 0x0000000d1a1a7c12 */ /* 0x000fc8000f8ec0ff */
[----:B------:R-:W-:Y:S01]  /*3ce0*/  IADD3 R25, P2, PT, R26, UR10, RZ ;  /* 0x0000000a1a197c10 */ /* 0x000fe2000ff5e0ff */
[----:B------:R-:W-:-:S03]  /*3cf0*/  UISETP.GE.U32.AND UP0, UPT, UR4, 0x2, UPT ;  /* 0x000000020400788c */ /* 0x000fc6000bf06070 */
[----:B------:R-:W-:Y:S02]  /*3d00*/  LEA.HI.X.SX32 R26, R26, RZ, 0x1, P2 ;  /* 0x000000ff1a1a7211 */ /* 0x000fe400010f0eff */
[----:B0-----:R-:W-:-:S04]  /*3d10*/  LEA R24, P2, R25, UR6, 0x2 ;  /* 0x0000000619187c11 */ /* 0x001fc8000f8410ff */
[----:B------:R-:W-:Y:S02]  /*3d20*/  LEA.HI.X R25, R25, UR7, R26, 0x2, P2 ;  /* 0x0000000719197c11 */ /* 0x000fe400090f141a */
[----:B------:R-:W-:Y:S02]  /*3d30*/  MOV R26, UR5 ;  /* 0x00000005001a7c02 */ /* 0x000fe40008000f00 */
[----:B------:R-:W-:Y:S01]  /*3d40*/  PLOP3.LUT P2, PT, PT, PT, UP0, 0x80, 0x8 ;  /* 0x000000000008781c */ /* 0x000fe20003f4f008 */
[----:B------:R-:W-:Y:S06]  /*3d50*/  MEMBAR.ALL.GPU ;  /* 0x0000000000007992 */ /* 0x000fec000000a000 */
[----:B------:R-:W-:-:S00]  /*3d60*/  ERRBAR ;  /* 0x00000000000079ab */ /* 0x000fc00000000000 */
[----:B------:R-:W-:Y:S06]  /*3d70*/  CGAERRBAR ;  /* 0x00000000000075ab */ /* 0x000fec0000000000 */
[----:B------:R0:W-:Y:S02]  /*3d80*/  REDG.E.ADD.S32.STRONG.GPU desc[UR14][R24.64], R26 ;  /* 0x0000001a1800798e */ /* 0x0001e4000c12e30e */
[----:B0-----:R-:W-:-:S07]  /*3d90*/  SEL R26, RZ, 0x5, P2 ;  /* 0x00000005ff1a7807 */ /* 0x001fce0001000000 */
.L_x_703:
[----:B------:R-:W2:Y:S04]  /*3da0*/  LDG.E.STRONG.GPU R27, desc[UR14][R24.64] ;  /* 0x0000000e181b7981 */ /* 0x000ea8000c1ef900 */
[----:B--2---:R-:W-:Y:S01]  /*3db0*/  CCTL.IVALL ;  /* 0x00000000ff00798f */ /* 0x004fe20002000000 */
[----:B------:R-:W-:Y:S05]  /*3dc0*/  YIELD ;  /* 0x0000000000007946 */ /* 0x000fea0003800000 */
[----:B------:R-:W-:-:S13]  /*3dd0*/  ISETP.NE.AND P2, PT, R27, R26, PT ;  /* 0x0000001a1b00720c */ /* 0x000fda0003f45270 */
[----:B------:R-:W-:Y:S05]  /*3de0*/  @P2 BRA `(.L_x_703) ;  /* 0xfffffffc00ec2947 */ /* 0x000fea000383ffff */
.L_x_702:
[----:B------:R-:W-:Y:S05]  /*3df0*/  WARPSYNC.ALL ;  /* 0x0000000000007948 */ /* 0x000fea0003800000 */
[----:B------:R-:W-:Y:S01]  /*3e00*/  MOV R24, UR4 ;  /* 0x0000000400187c02 */ /* 0x000fe20008000f00 */
[----:B------:R-:W-:Y:S01]  /*3e10*/  BAR.SYNC.DEFER_BLOCKING 0x0 ;  /* 0x0000000000007b1d */ /* 0x000fe20000010000 */
[----:B------:R-:W-:Y:S02]  /*3e20*/  MOV R26, UR10 ;  /* 0x0000000a001a7c02 */ /* 0x000fe40008000f00 */
[----:B------:R-:W-:Y:S02]  /*3e30*/  @!P1 LOP3.LUT R24, R24, 0x1, RZ, 0xc0, !PT ;  /* 0x0000000118189812 */ /* 0x000fe400078ec0ff */
[----:B------:R-:W-:-:S03]  /*3e40*/  @!P1 LEA R26, R26, R26, 0x2 ;  /* 0x0000001a1a1a9211 */ /* 0x000fc600078e10ff */
[----:B------:R-:W0:Y:S01]  /*3e50*/  LDC.64 R54, c[0x0][0x3f0] ;  /* 0x0000fc00ff367b82 */ /* 0x000e220000000a00 */
[----:B------:R-:W-:Y:S01]  /*3e60*/  @!P1 IADD3 R24, PT, PT, -R24, RZ, RZ ;  /* 0x000000ff18189210 */ /* 0x000fe20007ffe1ff */
[----:B------:R-:W2:Y:S03]  /*3e70*/  LDCU UR5, c[0x0][0x384] ;  /* 0x00007080ff0577ac */ /* 0x000ea60008000800 */
[----:B------:R-:W-:-:S04]  /*3e80*/  @!P1 LOP3.LUT R24, R24, UR9, RZ, 0xc0, !PT ;  /* 0x0000000918189c12 */ /* 0x000fc8000f8ec0ff */
[----:B------:R-:W-:Y:S02]  /*3e90*/  @!P1 IADD3 R26, P2, PT, R26, R24, RZ ;  /* 0x000000181a1a9210 */ /* 0x000fe40007f5e0ff */
[----:B-1----:R-:W1:Y:S02]  /*3ea0*/  @!P1 LDC.64 R24, c[0x0][0x3c0] ;  /* 0x0000f000ff189b82 */ /* 0x002e640000000a00 */
[----:B------:R-:W-:Y:S02]  /*3eb0*/  @!P1 IADD3.X R27, PT, PT, RZ, RZ, RZ, P2, !PT ;  /* 0x000000ffff1b9210 */ /* 0x000fe400017fe4ff */
[----:B-1----:R-:W-:-:S04]  /*3ec0*/  @!P1 LEA R24, P3, R26, R24, 0x3 ;  /* 0x000000181a189211 */ /* 0x002fc800078618ff */
[----:B------:R-:W-:Y:S02]  /*3ed0*/  @!P1 LEA.HI.X R25, R26, R25, R27, 0x3, P3 ;  /* 0x000000191a199211 */ /* 0x000fe400018f1c1b */
[----:B------:R-:W-:-:S04]  /*3ee0*/  @!P1 SHF.L.U32 R26, R31, 0x3, RZ ;  /* 0x000000031f1a9819 */ /* 0x000fc800000006ff */
[----:B------:R-:W-:-:S04]  /*3ef0*/  @!P1 LOP3.LUT R26, R26, 0xf8, RZ, 0xc0, !PT ;  /* 0x000000f81a1a9812 */ /* 0x000fc800078ec0ff */
[----:B------:R-:W-:Y:S02]  /*3f00*/  @!P1 IADD3 R24, P2, PT, R26, R24, RZ ;  /* 0x000000181a189210 */ /* 0x000fe40007f5e0ff */
[----:B------:R-:W-:Y:S02]  /*3f10*/  CS2R R26, SRZ ;  /* 0x00000000001a7805 */ /* 0x000fe4000001ff00 */
[----:B------:R-:W-:-:S05]  /*3f20*/  @!P1 IADD3.X R25, PT, PT, RZ, R25, RZ, P2, !PT ;  /* 0x00000019ff199210 */ /* 0x000fca00017fe4ff */
[----:B------:R-:W3:Y:S01]  /*3f30*/  @!P1 LDG.E.64 R26, desc[UR14][R24.64] ;  /* 0x0000000e181a9981 */ /* 0x000ee2000c1e1b00 */
[--C-:B0-----:R-:W-:Y:S01]  /*3f40*/  IMAD.WIDE.U32 R36, R7, 0x10, R54.reuse ;  /* 0x0000001007247825 */ /* 0x101fe200078e0036 */
[----:B------:R-:W-:Y:S01]  /*3f50*/  UIADD3 UR12, UPT, UPT, UR12, UR13, URZ ;  /* 0x0000000d0c0c7290 */ /* 0x000fe2000fffe0ff */
[----:B------:R-:W-:Y:S01]  /*3f60*/  PLOP3.LUT P0, PT, P0, PT, PT, 0x8, 0x80 ;  /* 0x000000000080781c */ /* 0x000fe2000070e170 */
[----:B------:R-:W-:Y:S01]  /*3f70*/  UIADD3 UR4, UPT, UPT, UR4, 0x1, URZ ;  /* 0x0000000104047890 */ /* 0x000fe2000fffe0ff */
[--C-:B------:R-:W-:Y:S01]  /*3f80*/  IMAD.WIDE.U32 R38, R6, 0x10, R54.reuse ;  /* 0x0000001006267825 */ /* 0x100fe200078e0036 */
[----:B--2---:R-:W-:Y:S02]  /*3f90*/  UISETP.GE.AND UP0, UPT, UR12, UR5, UPT ;  /* 0x000000050c00728c */ /* 0x004fe4000bf06270 */
[----:B------:R-:W-:Y:S01]  /*3fa0*/  ULOP3.LUT UR4, UR4, 0x3, URZ, 0xc0, !UPT ;  /* 0x0000000304047892 */ /* 0x000fe2000f8ec0ff */
[----:B------:R-:W-:-:S04]  /*3fb0*/  IMAD.WIDE.U32 R40, R5, 0x10, R54 ;  /* 0x0000001005287825 */ /* 0x000fc800078e0036 */
[----:B------:R-:W-:-:S04]  /*3fc0*/  IMAD.WIDE.U32 R42, R4, 0x10, R54 ;  /* 0x00000010042a7825 */ /* 0x000fc800078e0036 */
[----:B------:R-:W-:-:S04]  /*3fd0*/  IMAD.WIDE.U32 R44, R12, 0x10, R54 ;  /* 0x000000100c2c7825 */ /* 0x000fc800078e0036 */
[----:B------:R-:W-:-:S04]  /*3fe0*/  IMAD.WIDE.U32 R46, R11, 0x10, R54 ;  /* 0x000000100b2e7825 */ /* 0x000fc800078e0036 */
[----:B------:R-:W-:-:S04]  /*3ff0*/  IMAD.WIDE.U32 R48, R10, 0x10, R54 ;  /* 0x000000100a307825 */ /* 0x000fc800078e0036 */
[----:B------:R-:W-:-:S04]  /*4000*/  IMAD.WIDE.U32 R50, R9, 0x10, R54 ;  /* 0x0000001009327825 */ /* 0x000fc800078e0036 */
[----:B------:R-:W-:Y:S01]  /*4010*/  IMAD.WIDE.U32 R52, R8, 0x10, R54 ;  /* 0x0000001008347825 */ /* 0x000fe200078e0036 */
[----:B---3--:R-:W0:Y:S04]  /*4020*/  SHFL.BFLY PT, R24, R26, 0x1, 0x1f ;  /* 0x0c201f001a187f89 */ /* 0x008e2800000e0000 */
        /* <DEDUP_REMOVED lines=18> */
[----:B------:R-:W-:Y:S01]  /*4150*/  FMUL.FTZ R24, R24, 3.9062499126885086298e-05 ;  /* 0x3823d70a18187820 */ /* 0x000fe20000410000 */
[----:B0-----:R-:W-:-:S04]  /*4160*/  FADD.FTZ R25, R25, R26 ;  /* 0x0000001a19197221 */ /* 0x001fc80000010000 */
        /* <DEDUP_REMOVED lines=103> */
[----:B------:R-:W-:-:S03]  /*47e0*/  IMAD.WIDE.U32 R2, R3, 0x10, R54 ;  /* 0x0000001003027825 */ /* 0x000fc600078e0036 */
        /* <DEDUP_REMOVED lines=45> */
[----:B------:R-:W-:-:S03]  /*4ac0*/  MOV R25, R250 ;  /* 0x000000fa00197202 */ /* 0x000fc60000000f00 */
        /* <DEDUP_REMOVED lines=28> */
[----:B------:R-:W-:-:S03]  /*4c90*/  MOV R56, R239 ;  /* 0x000000ef00387202 */ /* 0x000fc60000000f00 */
        /* <DEDUP_REMOVED lines=27> */
[----:B-1----:R-:W-:-:S07]  /*4e50*/  MOV R16, R13 ;  /* 0x0000000d00107202 */ /* 0x002fce0000000f00 */
.L_x_693:
        /* <DEDUP_REMOVED lines=54> */
.L_x_705:
        /* <DEDUP_REMOVED lines=12> */
.L_x_3036:


//--------------------- .text._ZN10layer_norm22ln_bwd_finalize_kernelINS_22Kernel_traits_finalizeILj24576E13__nv_bfloat16fS2_fjLj1024ELj4ENS_18Kernel_traits_baseILj24576ES2_fS2_fjLj1024EEEEEEEvNS_9BwdParamsE --------------------------
	.section	.text._ZN10layer_norm22ln_bwd_finalize_kernelINS_22Kernel_traits_finalizeILj24576E13__nv_bfloat16fS2_fjLj1024ELj4ENS_18Kernel_traits_baseILj24576ES2_fS2_fjLj1024EEEEEEEvNS_9BwdParamsE,"ax",@progbits
	.align	128
        .global         _ZN10layer_norm22ln_bwd_finalize_kernelINS_22Kernel_traits_finalizeILj24576E13__nv_bfloat16fS2_fjLj1024ELj4ENS_18Kernel_traits_baseILj24576ES2_fS2_fjLj1024EEEEEEEvNS_9BwdParamsE
        .type           _ZN10layer_norm22ln_bwd_finalize_kernelINS_22Kernel_traits_finalizeILj24576E13__nv_bfloat16fS2_fjLj1024ELj4ENS_18Kernel_traits_baseILj24576ES2_fS2_fjLj1024EEEEEEEvNS_9BwdParamsE,@function
        .size           _ZN10layer_norm22ln_bwd_finalize_kernelINS_22Kernel_traits_finalizeILj24576E13__nv_bfloat16fS2_fjLj1024ELj4ENS_18Kernel_traits_baseILj24576ES2_fS2_fjLj1024EEEEEEEvNS_9BwdParamsE,(.L_x_3037 - _ZN10layer_norm22ln_bwd_finalize_kernelINS_22Kernel_traits_finalizeILj24576E13__nv_bfloat16fS2_fjLj1024ELj4ENS_18Kernel_traits_baseILj24576ES2_fS2_fjLj1024EEEEEEEvNS_9BwdParamsE)
        .other          _ZN10layer_norm22ln_bwd_finalize_kernelINS_22Kernel_traits_finalizeILj24576E13__nv_bfloat16fS2_fjLj1024ELj4ENS_18Kernel_traits_baseILj24576ES2_fS2_fjLj1024EEEEEEEvNS_9BwdParamsE,@"STO_CUDA_ENTRY STV_DEFAULT"
_ZN10layer_norm22ln_bwd_finalize_kernelINS_22Kernel_traits_finalizeILj24576E13__nv_bfloat16fS2_fjLj1024ELj4ENS_18Kernel_traits_baseILj24576ES2_fS2_fjLj1024EEEEEEEvNS_9BwdParamsE:
.text._ZN10layer_norm22ln_bwd_finalize_kernelINS_22Kernel_traits_finalizeILj24576E13__nv_bfloat16fS2_fjLj1024ELj4ENS_18Kernel_traits_baseILj24576ES2_fS2_fjLj1024EEEEEEEvNS_9BwdParamsE:
        /* <DEDUP_REMOVED lines=37> */
.L_x_710:
        /* <DEDUP_REMOVED lines=118> */
.L_x_709:
[----:B------:R-:W-:Y:S05]  /*09b0*/  BSYNC.RECONVERGENT B1 ;  /* 0x0000000000017941 */ /* 0x000fea0003800200 */
.L_x_708:
        /* <DEDUP_REMOVED lines=65> */
.L_x_712:
[----:B------:R-:W-:Y:S05]  /*0dd0*/  BSYNC.RECONVERGENT B1 ;  /* 0x0000000000017941 */ /* 0x000fea0003800200 */
.L_x_711:
        /* <DEDUP_REMOVED lines=37> */
.L_x_714:
[----:B------:R-:W-:Y:S05]  /*1030*/  BSYNC.RECONVERGENT B1 ;  /* 0x0000000000017941 */ /* 0x000fea0003800200 */
.L_x_713:
[----:B------:R-:W-:Y:S05]  /*1040*/  @!P1 BRA `(.L_x_707) ;  /* 0x00000000003c9947 */ /* 0x000fea0003800000 */
[----:B------:R-:W0:Y:S01]  /*1050*/  LDC.64 R6, c[0x0][0x3e0] ;  /* 0x0000f800ff067b82 */ /* 0x000e220000000a00 */
[----:B------:R-:W-:Y:S01]  /*1060*/  IMAD R2, R15, 0x6000, R11 ;  /* 0x000060000f027824 */ /* 0x000fe200078e020b */
[----:B------:R-:W-:-:S04]  /*1070*/  IADD3 R24, PT, PT, -R24, RZ, RZ ;  /* 0x000000ff18187210 */ /* 0x000fc80007ffe1ff */
[----:B------:R-:W-:Y:S02]  /*1080*/  IADD3 R11, PT, PT, R13, R2, RZ ;  /* 0x000000020d0b7210 */ /* 0x000fe40007ffe0ff */
[----:B------:R-:W1:Y:S05]  /*1090*/  LDC.64 R8, c[0x0][0x3e8] ;  /* 0x0000fa00ff087b82 */ /* 0x000e6a0000000a00 */
.L_x_715:
        /* <DEDUP_REMOVED lines=10> */
.L_x_707:
[----:B------:R-:W-:Y:S05]  /*1140*/  BSYNC.RECONVERGENT B0 ;  /* 0x0000000000007941 */ /* 0x000fea0003800200 */
.L_x_706:
        /* <DEDUP_REMOVED lines=55> */
.L_x_716:
        /* <DEDUP_REMOVED lines=12> */
.L_x_3037:


//--------------------- .text._ZN10layer_norm13ln_bwd_kernelINS_13Kernel_traitsI13__nv_bfloat16fS2_fjLj24576ELj4ELj1ELj8ELj16ENS_18Kernel_traits_baseILj24576ES2_fS2_fjLj256EEEEEEEvNS_9BwdParamsE --------------------------
	.section	.text._ZN10layer_norm13ln_bwd_kernelINS_13Kernel_traitsI13__nv_bfloat16fS2_fjLj24576ELj4ELj1ELj8ELj16ENS_18Kernel_traits_baseILj24576ES2_fS2_fjLj256EEEEEEEvNS_9BwdParamsE,"ax",@progbits
	.align	128
        .global         _ZN10layer_norm13ln_bwd_kernelINS_13Kernel_traitsI13__nv_bfloat16fS2_fjLj24576ELj4ELj1ELj8ELj16ENS_18Kernel_traits_baseILj24576ES2_fS2_fjLj256EEEEEEEvNS_9BwdParamsE
        .type           _ZN10layer_norm13ln_bwd_kernelINS_13Kernel_traitsI13__nv_bfloat16fS2_fjLj24576ELj4ELj1ELj8ELj16ENS_18Kernel_traits_baseILj24576ES2_fS2_fjLj256EEEEEEEvNS_9BwdParamsE,@function
        .size           _ZN10layer_norm13ln_bwd_kernelINS_13Kernel_traitsI13__nv_bfloat16fS2_fjLj24576ELj4ELj1ELj8ELj16ENS_18Kernel_traits_baseILj24576ES2_fS2_fjLj256EEEEEEEvNS_9BwdParamsE,(.L_x_3038 - _ZN10layer_norm13ln_bwd_kernelINS_13Kernel_traitsI13__nv_bfloat16fS2_fjLj24576ELj4ELj1ELj8ELj16ENS_18Kernel_traits_baseILj24576ES2_fS2_fjLj256EEEEEEEvNS_9BwdParamsE)
        .other          _ZN10layer_norm13ln_bwd_kernelINS_13Kernel_traitsI13__nv_bfloat16fS2_fjLj24576ELj4ELj1ELj8ELj16ENS_18Kernel_traits_baseILj24576ES2_fS2_fjLj256EEEEEEEvNS_9BwdParamsE,@"STO_CUDA_ENTRY STV_DEFAULT"
_ZN10layer_norm13ln_bwd_kernelINS_13Kernel_traitsI13__nv_bfloat16fS2_fjLj24576ELj4ELj1ELj8ELj16ENS_18Kernel_traits_baseILj24576ES2_fS2_fjLj256EEEEEEEvNS_9BwdParamsE:
.text._ZN10layer_norm13ln_bwd_kernelINS_13Kernel_traitsI13__nv_bfloat16fS2_fjLj24576ELj4ELj1ELj8ELj16ENS_18Kernel_traits_baseILj24576ES2_fS2_fjLj256EEEEEEEvNS_9BwdParamsE:
        /* <DEDUP_REMOVED lines=125> */
.L_x_728:
        /* <DEDUP_REMOVED lines=44> */
.L_x_718:
        /* <DEDUP_REMOVED lines=34> */
.L_x_719:
        /* <DEDUP_REMOVED lines=230> */
.L_x_720:
        /* <DEDUP_REMOVED lines=252> */
.L_x_721:
        /* <DEDUP_REMOVED lines=84> */
.L_x_723:
[----:B------:R-:W-:Y:S05]  /*3010*/  BSYNC.RECONVERGENT B0 ;  /* 0x0000000000007941 */ /* 0x000fea0003800200 */
.L_x_722:
        /* <DEDUP_REMOVED lines=36> */
.L_x_725:
[----:B------:R-:W-:Y:S05]  /*3260*/  BSYNC.RECONVERGENT B0 ;  /* 0x0000000000007941 */ /* 0x000fea0003800200 */
.L_x_724:
        /* <DEDUP_REMOVED lines=32> */
.L_x_727:
[----:B0-----:R-:W2:Y:S04]  /*3470*/  LDG.E.STRONG.GPU R6, desc[UR4][R4.64] ;  /* 0x0000000404067981 */ /* 0x001ea8000c1ef900 */
[----:B--2---:R-:W-:Y:S01]  /*3480*/  CCTL.IVALL ;  /* 0x00000000ff00798f */ /* 0x004fe20002000000 */
[----:B------:R-:W-:Y:S05]  /*3490*/  YIELD ;  /* 0x0000000000007946 */ /* 0x000fea0003800000 */
[----:B------:R-:W-:-:S13]  /*34a0*/  ISETP.NE.AND P2, PT, R6, R11, PT ;  /* 0x0000000b0600720c */ /* 0x000fda0003f45270 */
[----:B------:R-:W-:Y:S05]  /*34b0*/  @P2 BRA `(.L_x_727) ;  /* 0xfffffffc00ec2947 */ /* 0x000fea000383ffff */
.L_x_726:
        /* <DEDUP_REMOVED lines=44> */
[----:B------:R-:W-:Y:S01]  /*3780*/  FMUL.FTZ R7, R7, 4.0690105379326269031e-05 ;  /* 0x382aaaab07077820 */ /* 0x000fe20000410000 */
[----:B------:R-:W-:-:S04]  /*3790*/  FMUL.FTZ R6, R6, 4.0690105379326269031e-05 ;  /* 0x382aaaab06067820 */ /* 0x000fc80000410000 */
        /* <DEDUP_REMOVED lines=132> */
.L_x_717:
        /* <DEDUP_REMOVED lines=31> */
.L_x_729:
        /* <DEDUP_REMOVED lines=11> */
.L_x_3038:


//--------------------- .text._ZN10layer_norm22ln_bwd_finalize_kernelINS_22Kernel_traits_finalizeILj24576E13__nv_bfloat16S2_S2_fjLj1024ELj4ENS_18Kernel_traits_baseILj24576ES2_S2_S2_fjLj1024EEEEEEEvNS_9BwdParamsE --------------------------
	.section	.text._ZN10layer_norm22ln_bwd_finalize_kernelINS_22Kernel_traits_finalizeILj24576E13__nv_bfloat16S2_S2_fjLj1024ELj4ENS_18Kernel_traits_baseILj24576ES2_S2_S2_fjLj1024EEEEEEEvNS_9BwdParamsE,"ax",@progbits
	.align	128
        .global         _ZN10layer_norm22ln_bwd_finalize_kernelINS_22Kernel_traits_finalizeILj24576E13__nv_bfloat16S2_S2_fjLj1024ELj4ENS_18Kernel_traits_baseILj24576ES2_S2_S2_fjLj1024EEEEEEEvNS_9BwdParamsE
        .type           _ZN10layer_norm22ln_bwd_finalize_kernelINS_22Kernel_traits_finalizeILj24576E13__nv_bfloat16S2_S2_fjLj1024ELj4ENS_18Kernel_traits_baseILj24576ES2_S2_S2_fjLj1024EEEEEEEvNS_9BwdParamsE,@function
        .size           _ZN10layer_norm22ln_bwd_finalize_kernelINS_22Kernel_traits_finalizeILj24576E13__nv_bfloat16S2_S2_fjLj1024ELj4ENS_18Kernel_traits_baseILj24576ES2_S2_S2_fjLj1024EEEEEEEvNS_9BwdParamsE,(.L_x_3039 - _ZN10layer_norm22ln_bwd_finalize_kernelINS_22Kernel_traits_finalizeILj24576E13__nv_bfloat16S2_S2_fjLj1024ELj4ENS_18Kernel_traits_baseILj24576ES2_S2_S2_fjLj1024EEEEEEEvNS_9BwdParamsE)
        .other          _ZN10layer_norm22ln_bwd_finalize_kernelINS_22Kernel_traits_finalizeILj24576E13__nv_bfloat16S2_S2_fjLj1024ELj4ENS_18Kernel_traits_baseILj24576ES2_S2_S2_fjLj1024EEEEEEEvNS_9BwdParamsE,@"STO_CUDA_ENTRY STV_DEFAULT"
_ZN10layer_norm22ln_bwd_finalize_kernelINS_22Kernel_traits_finalizeILj24576E13__nv_bfloat16S2_S2_fjLj1024ELj4ENS_18Kernel_traits_baseILj24576ES2_S2_S2_fjLj1024EEEEEEEvNS_9BwdParamsE:
.text._ZN10layer_norm22ln_bwd_finalize_kernelINS_22Kernel_traits_finalizeILj24576E13__nv_bfloat16S2_S2_fjLj1024ELj4ENS_18Kernel_traits_baseILj24576ES2_S2_S2_fjLj1024EEEEEEEvNS_9BwdParamsE:
        /* <DEDUP_REMOVED lines=37> */
.L_x_734:
        /* <DEDUP_REMOVED lines=118> */
.L_x_733:
[----:B------:R-:W-:Y:S05]  /*09b0*/  BSYNC.RECONVERGENT B1 ;  /* 0x0000000000017941 */ /* 0x000fea0003800200 */
.L_x_732:
        /* <DEDUP_REMOVED lines=65> */
.L_x_736:
[----:B------:R-:W-:Y:S05]  /*0dd0*/  BSYNC.RECONVERGENT B1 ;  /* 0x0000000000017941 */ /* 0x000fea0003800200 */
.L_x_735:
        /* <DEDUP_REMOVED lines=37> */
.L_x_738:
[----:B------:R-:W-:Y:S05]  /*1030*/  BSYNC.RECONVERGENT B1 ;  /* 0x0000000000017941 */ /* 0x000fea0003800200 */
.L_x_737:
[----:B------:R-:W-:Y:S05]  /*1040*/  @!P1 BRA `(.L_x_731) ;  /* 0x00000000003c9947 */ /* 0x000fea0003800000 */
[----:B------:R-:W0:Y:S01]  /*1050*/  LDC.64 R6, c[0x0][0x3e0] ;  /* 0x0000f800ff067b82 */ /* 0x000e220000000a00 */
[----:B------:R-:W-:Y:S01]  /*1060*/  IMAD R2, R15, 0x6000, R11 ;  /* 0x000060000f027824 */ /* 0x000fe200078e020b */
[----:B------:R-:W-:-:S04]  /*1070*/  IADD3 R24, PT, PT, -R24, RZ, RZ ;  /* 0x000000ff18187210 */ /* 0x000fc80007ffe1ff */
[----:B------:R-:W-:Y:S02]  /*1080*/  IADD3 R11, PT, PT, R13, R2, RZ ;  /* 0x000000020d0b7210 */ /* 0x000fe40007ffe0ff */
[----:B------:R-:W1:Y:S05]  /*1090*/  LDC.64 R8, c[0x0][0x3e8] ;  /* 0x0000fa00ff087b82 */ /* 0x000e6a0000000a00 */
.L_x_739:
        /* <DEDUP_REMOVED lines=10> */
.L_x_731:
[----:B------:R-:W-:Y:S05]  /*1140*/  BSYNC.RECONVERGENT B0 ;  /* 0x0000000000007941 */ /* 0x000fea0003800200 */
.L_x_730:
        /* <DEDUP_REMOVED lines=55> */
.L_x_740:
        /* <DEDUP_REMOVED lines=12> */
.L_x_3039:


//--------------------- .text._ZN10layer_norm13ln_bwd_kernelINS_13Kernel_traitsI13__nv_bfloat16S2_S2_fjLj24576ELj4ELj1ELj8ELj16ENS_18Kernel_traits_baseILj24576ES2_S2_S2_fjLj256EEEEEEEvNS_9BwdParamsE --------------------------
	.section	.text._ZN10layer_norm13ln_bwd_kernelINS_13Kernel_traitsI13__nv_bfloat16S2_S2_fjLj24576ELj4ELj1ELj8ELj16ENS_18Kernel_traits_baseILj24576ES2_S2_S2_fjLj256EEEEEEEvNS_9BwdParamsE,"ax",@progbits
	.align	128
        .global         _ZN10layer_norm13ln_bwd_kernelINS_13Kernel_traitsI13__nv_bfloat16S2_S2_fjLj24576ELj4ELj1ELj8ELj16ENS_18Kernel_traits_baseILj24576ES2_S2_S2_fjLj256EEEEEEEvNS_9BwdParamsE
        .type           _ZN10layer_norm13ln_bwd_kernelINS_13Kernel_traitsI13__nv_bfloat16S2_S2_fjLj24576ELj4ELj1ELj8ELj16ENS_18Kernel_traits_baseILj24576ES2_S2_S2_fjLj256EEEEEEEvNS_9BwdParamsE,@function
        .size           _ZN10layer_norm13ln_bwd_kernelINS_13Kernel_traitsI13__nv_bfloat16S2_S2_fjLj24576ELj4ELj1ELj8ELj16ENS_18Kernel_traits_baseILj24576ES2_S2_S2_fjLj256EEEEEEEvNS_9BwdParamsE,(.L_x_3040 - _ZN10layer_norm13ln_bwd_kernelINS_13Kernel_traitsI13__nv_bfloat16S2_S2_fjLj24576ELj4ELj1ELj8ELj16ENS_18Kernel_traits_baseILj24576ES2_S2_S2_fjLj256EEEEEEEvNS_9BwdParamsE)
        .other          _ZN10layer_norm13ln_bwd_kernelINS_13Kernel_traitsI13__nv_bfloat16S2_S2_fjLj24576ELj4ELj1ELj8ELj16ENS_18Kernel_traits_baseILj24576ES2_S2_S2_fjLj256EEEEEEEvNS_9BwdParamsE,@"STO_CUDA_ENTRY STV_DEFAULT"
_ZN10layer_norm13ln_bwd_kernelINS_13Kernel_traitsI13__nv_bfloat16S2_S2_fjLj24576ELj4ELj1ELj8ELj16ENS_18Kernel_traits_baseILj24576ES2_S2_S2_fjLj256EEEEEEEvNS_9BwdParamsE:
.text._ZN10layer_norm13ln_bwd_kernelINS_13Kernel_traitsI13__nv_bfloat16S2_S2_fjLj24576ELj4ELj1ELj8ELj16ENS_18Kernel_traits_baseILj24576ES2_S2_S2_fjLj256EEEEEEEvNS_9BwdParamsE:
        /* <DEDUP_REMOVED lines=105> */
.L_x_752:
        /* <DEDUP_REMOVED lines=32> */
.L_x_742:
        /* <DEDUP_REMOVED lines=22> */
.L_x_743:
        /* <DEDUP_REMOVED lines=242> */
.L_x_744:
        /* <DEDUP_REMOVED lines=264> */
.L_x_745:
        /* <DEDUP_REMOVED lines=84> */
.L_x_747:
[----:B------:R-:W-:Y:S05]  /*2ed0*/  BSYNC.RECONVERGENT B0 ;  /* 0x0000000000007941 */ /* 0x000fea0003800200 */
.L_x_746:
        /* <DEDUP_REMOVED lines=36> */
.L_x_749:
[----:B------:R-:W-:Y:S05]  /*3120*/  BSYNC.RECONVERGENT B0 ;  /* 0x0000000000007941 */ /* 0x000fea0003800200 */
.L_x_748:
        /* <DEDUP_REMOVED lines=32> */
.L_x_751:
[----:B0-----:R-:W2:Y:S04]  /*3330*/  LDG.E.STRONG.GPU R30, desc[UR4][R28.64] ;  /* 0x000000041c1e7981 */ /* 0x001ea8000c1ef900 */
[----:B--2---:R-:W-:Y:S01]  /*3340*/  CCTL.IVALL ;  /* 0x00000000ff00798f */ /* 0x004fe20002000000 */
[----:B------:R-:W-:Y:S05]  /*3350*/  YIELD ;  /* 0x0000000000007946 */ /* 0x000fea0003800000 */
[----:B------:R-:W-:-:S13]  /*3360*/  ISETP.NE.AND P2, PT, R30, R35, PT ;  /* 0x000000231e00720c */ /* 0x000fda0003f45270 */
[----:B------:R-:W-:Y:S05]  /*3370*/  @P2 BRA `(.L_x_751) ;  /* 0xfffffffc00ec2947 */ /* 0x000fea000383ffff */
.L_x_750:
        /* <DEDUP_REMOVED lines=45> */
[----:B------:R-:W0:Y:S01]  /*3650*/  LDC.64 R28, c[0x0][0x3f0] ;  /* 0x0000fc00ff1c7b82 */ /* 0x000e220000000a00 */
        /* <DEDUP_REMOVED lines=140> */
.L_x_741:
        /* <DEDUP_REMOVED lines=25> */
.L_x_753:
        /* <DEDUP_REMOVED lines=13> */
.L_x_3040:


//--------------------- .text._ZN10layer_norm22ln_bwd_finalize_kernelINS_22Kernel_traits_finalizeILj24576E6__halffS2_fjLj1024ELj4ENS_18Kernel_traits_baseILj24576ES2_fS2_fjLj1024EEEEEEEvNS_9BwdParamsE --------------------------
	.section	.text._ZN10layer_norm22ln_bwd_finalize_kernelINS_22Kernel_traits_finalizeILj24576E6__halffS2_fjLj1024ELj4ENS_18Kernel_traits_baseILj24576ES2_fS2_fjLj1024EEEEEEEvNS_9BwdParamsE,"ax",@progbits
	.align	128
        .global         _ZN10layer_norm22ln_bwd_finalize_kernelINS_22Kernel_traits_finalizeILj24576E6__halffS2_fjLj1024ELj4ENS_18Kernel_traits_baseILj24576ES2_fS2_fjLj1024EEEEEEEvNS_9BwdParamsE
        .type           _ZN10layer_norm22ln_bwd_finalize_kernelINS_22Kernel_traits_finalizeILj24576E6__halffS2_fjLj1024ELj4ENS_18Kernel_traits_baseILj24576ES2_fS2_fjLj1024EEEEEEEvNS_9BwdParamsE,@function
        .size           _ZN10layer_norm22ln_bwd_finalize_kernelINS_22Kernel_traits_finalizeILj24576E6__halffS2_fjLj1024ELj4ENS_18Kernel_traits_baseILj24576ES2_fS2_fjLj1024EEEEEEEvNS_9BwdParamsE,(.L_x_3041 - _ZN10layer_norm22ln_bwd_finalize_kernelINS_22Kernel_traits_finalizeILj24576E6__halffS2_fjLj1024ELj4ENS_18Kernel_traits_baseILj24576ES2_fS2_fjLj1024EEEEEEEvNS_9BwdParamsE)
        .other          _ZN10layer_norm22ln_bwd_finalize_kernelINS_22Kernel_traits_finalizeILj24576E6__halffS2_fjLj1024ELj4ENS_18Kernel_traits_baseILj24576ES2_fS2_fjLj1024EEEEEEEvNS_9BwdParamsE,@"STO_CUDA_ENTRY STV_DEFAULT"
_ZN10layer_norm22ln_bwd_finalize_kernelINS_22Kernel_traits_finalizeILj24576E6__halffS2_fjLj1024ELj4ENS_18Kernel_traits_baseILj24576ES2_fS2_fjLj1024EEEEEEEvNS_9BwdParamsE:
.text._ZN10layer_norm22ln_bwd_finalize_kernelINS_22Kernel_traits_finalizeILj24576E6__halffS2_fjLj1024ELj4ENS_18Kernel_traits_baseILj24576ES2_fS2_fjLj1024EEEEEEEvNS_9BwdParamsE:
        /* <DEDUP_REMOVED lines=37> */
.L_x_758:
        /* <DEDUP_REMOVED lines=118> */
.L_x_757:
[----:B------:R-:W-:Y:S05]  /*09b0*/  BSYNC.RECONVERGENT B1 ;  /* 0x0000000000017941 */ /* 0x000fea0003800200 */
.L_x_756:
        /* <DEDUP_REMOVED lines=65> */
.L_x_760:
[----:B------:R-:W-:Y:S05]  /*0dd0*/  BSYNC.RECONVERGENT B1 ;  /* 0x0000000000017941 */ /* 0x000fea0003800200 */
.L_x_759:
        /* <DEDUP_REMOVED lines=37> */
.L_x_762:
[----:B------:R-:W-:Y:S05]  /*1030*/  BSYNC.RECONVERGENT B1 ;  /* 0x0000000000017941 */ /* 0x000fea0003800200 */
.L_x_761:
[----:B------:R-:W-:Y:S05]  /*1040*/  @!P1 BRA `(.L_x_755) ;  /* 0x00000000003c9947 */ /* 0x000fea0003800000 */
[----:B------:R-:W0:Y:S01]  /*1050*/  LDC.64 R6, c[0x0][0x3e0] ;  /* 0x0000f800ff067b82 */ /* 0x000e220000000a00 */
[----:B------:R-:W-:Y:S01]  /*1060*/  IMAD R2, R15, 0x6000, R11 ;  /* 0x000060000f027824 */ /* 0x000fe200078e020b */
[----:B------:R-:W-:-:S04]  /*1070*/  IADD3 R24, PT, PT, -R24, RZ, RZ ;  /* 0x000000ff18187210 */ /* 0x000fc80007ffe1ff */
[----:B------:R-:W-:Y:S02]  /*1080*/  IADD3 R11, PT, PT, R13, R2, RZ ;  /* 0x000000020d0b7210 */ /* 0x000fe40007ffe0ff */
[----:B------:R-:W1:Y:S05]  /*1090*/  LDC.64 R8, c[0x0][0x3e8] ;  /* 0x0000fa00ff087b82 */ /* 0x000e6a0000000a00 */
.L_x_763:
        /* <DEDUP_REMOVED lines=10> */
.L_x_755:
[----:B------:R-:W-:Y:S05]  /*1140*/  BSYNC.RECONVERGENT B0 ;  /* 0x0000000000007941 */ /* 0x000fea0003800200 */
.L_x_754:
        /* <DEDUP_REMOVED lines=55> */
.L_x_764:
        /* <DEDUP_REMOVED lines=12> */
.L_x_3041:


//--------------------- .text._ZN10layer_norm13ln_bwd_kernelINS_13Kernel_traitsI6__halffS2_fjLj24576ELj4ELj1ELj8ELj16ENS_18Kernel_traits_baseILj24576ES2_fS2_fjLj256EEEEEEEvNS_9BwdParamsE --------------------------
	.section	.text._ZN10layer_norm13ln_bwd_kernelINS_13Kernel_traitsI6__halffS2_fjLj24576ELj4ELj1ELj8ELj16ENS_18Kernel_traits_baseILj24576ES2_fS2_fjLj256EEEEEEEvNS_9BwdParamsE,"ax",@progbits
	.align	128
        .global         _ZN10layer_norm13ln_bwd_kernelINS_13Kernel_traitsI6__halffS2_fjLj24576ELj4ELj1ELj8ELj16ENS_18Kernel_traits_baseILj24576ES2_fS2_fjLj256EEEEEEEvNS_9BwdParamsE
        .type           _ZN10layer_norm13ln_bwd_kernelINS_13Kernel_traitsI6__halffS2_fjLj24576ELj4ELj1ELj8ELj16ENS_18Kernel_traits_baseILj24576ES2_fS2_fjLj256EEEEEEEvNS_9BwdParamsE,@function
        .size           _ZN10layer_norm13ln_bwd_kernelINS_13Kernel_traitsI6__halffS2_fjLj24576ELj4ELj1ELj8ELj16ENS_18Kernel_traits_baseILj24576ES2_fS2_fjLj256EEEEEEEvNS_9BwdParamsE,(.L_x_3042 - _ZN10layer_norm13ln_bwd_kernelINS_13Kernel_traitsI6__halffS2_fjLj24576ELj4ELj1ELj8ELj16ENS_18Kernel_traits_baseILj24576ES2_fS2_fjLj256EEEEEEEvNS_9BwdParamsE)
        .other          _ZN10layer_norm13ln_bwd_kernelINS_13Kernel_traitsI6__halffS2_fjLj24576ELj4ELj1ELj8ELj16ENS_18Kernel_traits_baseILj24576ES2_fS2_fjLj256EEEEEEEvNS_9BwdParamsE,@"STO_CUDA_ENTRY STV_DEFAULT"
_ZN10layer_norm13ln_bwd_kernelINS_13Kernel_traitsI6__halffS2_fjLj24576ELj4ELj1ELj8ELj16ENS_18Kernel_traits_baseILj24576ES2_fS2_fjLj256EEEEEEEvNS_9BwdParamsE:
.text._ZN10layer_norm13ln_bwd_kernelINS_13Kernel_traitsI6__halffS2_fjLj24576ELj4ELj1ELj8ELj16ENS_18Kernel_traits_baseILj24576ES2_fS2_fjLj256EEEEEEEvNS_9BwdParamsE:
        /* <DEDUP_REMOVED lines=143> */
.L_x_776:
        /* <DEDUP_REMOVED lines=44> */
.L_x_766:
        /* <DEDUP_REMOVED lines=34> */
.L_x_767:
        /* <DEDUP_REMOVED lines=228> */
.L_x_768:
        /* <DEDUP_REMOVED lines=252> */
.L_x_769:
        /* <DEDUP_REMOVED lines=84> */
.L_x_771:
[----:B------:R-:W-:Y:S05]  /*3110*/  BSYNC.RECONVERGENT B0 ;  /* 0x0000000000007941 */ /* 0x000fea0003800200 */
.L_x_770:
        /* <DEDUP_REMOVED lines=36> */
.L_x_773:
[----:B------:R-:W-:Y:S05]  /*3360*/  BSYNC.RECONVERGENT B0 ;  /* 0x0000000000007941 */ /* 0x000fea0003800200 */
.L_x_772:
        /* <DEDUP_REMOVED lines=32> */
.L_x_775:
[----:B0-----:R-:W2:Y:S04]  /*3570*/  LDG.E.STRONG.GPU R6, desc[UR4][R4.64] ;  /* 0x0000000404067981 */ /* 0x001ea8000c1ef900 */
[----:B--2---:R-:W-:Y:S01]  /*3580*/  CCTL.IVALL ;  /* 0x00000000ff00798f */ /* 0x004fe20002000000 */
[----:B------:R-:W-:Y:S05]  /*3590*/  YIELD ;  /* 0x0000000000007946 */ /* 0x000fea0003800000 */
[----:B------:R-:W-:-:S13]  /*35a0*/  ISETP.NE.AND P2, PT, R6, R11, PT ;  /* 0x0000000b0600720c */ /* 0x000fda0003f45270 */
[----:B------:R-:W-:Y:S05]  /*35b0*/  @P2 BRA `(.L_x_775) ;  /* 0xfffffffc00ec2947 */ /* 0x000fea000383ffff */
.L_x_774:
        /* <DEDUP_REMOVED lines=177> */
.L_x_765:
        /* <DEDUP_REMOVED lines=31> */
.L_x_777:
        /* <DEDUP_REMOVED lines=12> */
.L_x_3042:


//--------------------- .text._ZN10layer_norm22ln_bwd_finalize_kernelINS_22Kernel_traits_finalizeILj24576E6__halfS2_S2_fjLj1024ELj4ENS_18Kernel_traits_baseILj24576ES2_S2_S2_fjLj1024EEEEEEEvNS_9BwdParamsE --------------------------
	.section	.text._ZN10layer_norm22ln_bwd_finalize_kernelINS_22Kernel_traits_finalizeILj24576E6__halfS2_S2_fjLj1024ELj4ENS_18Kernel_traits_baseILj24576ES2_S2_S2_fjLj1024EEEEEEEvNS_9BwdParamsE,"ax",@progbits
	.align	128
        .global         _ZN10layer_norm22ln_bwd_finalize_kernelINS_22Kernel_traits_finalizeILj24576E6__halfS2_S2_fjLj1024ELj4ENS_18Kernel_traits_baseILj24576ES2_S2_S2_fjLj1024EEEEEEEvNS_9BwdParamsE
        .type           _ZN10layer_norm22ln_bwd_finalize_kernelINS_22Kernel_traits_finalizeILj24576E6__halfS2_S2_fjLj1024ELj4ENS_18Kernel_traits_baseILj24576ES2_S2_S2_fjLj1024EEEEEEEvNS_9BwdParamsE,@function
        .size           _ZN10layer_norm22ln_bwd_finalize_kernelINS_22Kernel_traits_finalizeILj24576E6__halfS2_S2_fjLj1024ELj4ENS_18Kernel_traits_baseILj24576ES2_S2_S2_fjLj1024EEEEEEEvNS_9BwdParamsE,(.L_x_3043 - _ZN10layer_norm22ln_bwd_finalize_kernelINS_22Kernel_traits_finalizeILj24576E6__halfS2_S2_fjLj1024ELj4ENS_18Kernel_traits_baseILj24576ES2_S2_S2_fjLj1024EEEEEEEvNS_9BwdParamsE)
        .other          _ZN10layer_norm22ln_bwd_finalize_kernelINS_22Kernel_traits_finalizeILj24576E6__halfS2_S2_fjLj1024ELj4ENS_18Kernel_traits_baseILj24576ES2_S2_S2_fjLj1024EEEEEEEvNS_9BwdParamsE,@"STO_CUDA_ENTRY STV_DEFAULT"
_ZN10layer_norm22ln_bwd_finalize_kernelINS_22Kernel_traits_finalizeILj24576E6__halfS2_S2_fjLj1024ELj4ENS_18Kernel_traits_baseILj24576ES2_S2_S2_fjLj1024EEEEEEEvNS_9BwdParamsE:
.text._ZN10layer_norm22ln_bwd_finalize_kernelINS_22Kernel_traits_finalizeILj24576E6__halfS2_S2_fjLj1024ELj4ENS_18Kernel_traits_baseILj24576ES2_S2_S2_fjLj1024EEEEEEEvNS_9BwdParamsE:
        /* <DEDUP_REMOVED lines=37> */
.L_x_782:
        /* <DEDUP_REMOVED lines=118> */
.L_x_781:
[----:B------:R-:W-:Y:S05]  /*09b0*/  BSYNC.RECONVERGENT B1 ;  /* 0x0000000000017941 */ /* 0x000fea0003800200 */
.L_x_780:
        /* <DEDUP_REMOVED lines=65> */
.L_x_784:
[----:B------:R-:W-:Y:S05]  /*0dd0*/  BSYNC.RECONVERGENT B1 ;  /* 0x0000000000017941 */ /* 0x000fea0003800200 */
.L_x_783:
        /* <DEDUP_REMOVED lines=37> */
.L_x_786:
[----:B------:R-:W-:Y:S05]  /*1030*/  BSYNC.RECONVERGENT B1 ;  /* 0x0000000000017941 */ /* 0x000fea0003800200 */
.L_x_785:
[----:B------:R-:W-:Y:S05]  /*1040*/  @!P1 BRA `(.L_x_779) ;  /* 0x00000000003c9947 */ /* 0x000fea0003800000 */
[----:B------:R-:W0:Y:S01]  /*1050*/  LDC.64 R6, c[0x0][0x3e0] ;  /* 0x0000f800ff067b82 */ /* 0x000e220000000a00 */
[----:B------:R-:W-:Y:S01]  /*1060*/  IMAD R2, R15, 0x6000, R11 ;  /* 0x000060000f027824 */ /* 0x000fe200078e020b */
[----:B------:R-:W-:-:S04]  /*1070*/  IADD3 R24, PT, PT, -R24, RZ, RZ ;  /* 0x000000ff18187210 */ /* 0x000fc80007ffe1ff */
[----:B------:R-:W-:Y:S02]  /*1080*/  IADD3 R11, PT, PT, R13, R2, RZ ;  /* 0x000000020d0b7210 */ /* 0x000fe40007ffe0ff */
[----:B------:R-:W1:Y:S05]  /*1090*/  LDC.64 R8, c[0x0][0x3e8] ;  /* 0x0000fa00ff087b82 */ /* 0x000e6a0000000a00 */
.L_x_787:
        /* <DEDUP_REMOVED lines=10> */
.L_x_779:
[----:B------:R-:W-:Y:S05]  /*1140*/  BSYNC.RECONVERGENT B0 ;  /* 0x0000000000007941 */ /* 0x000fea0003800200 */
.L_x_778:
        /* <DEDUP_REMOVED lines=55> */
.L_x_788:
        /* <DEDUP_REMOVED lines=12> */
.L_x_3043:


//--------------------- .text._ZN10layer_norm13ln_bwd_kernelINS_13Kernel_traitsI6__halfS2_S2_fjLj24576ELj4ELj1ELj8ELj16ENS_18Kernel_traits_baseILj24576ES2_S2_S2_fjLj256EEEEEEEvNS_9BwdParamsE --------------------------
	.section	.text._ZN10layer_norm13ln_bwd_kernelINS_13Kernel_traitsI6__halfS2_S2_fjLj24576ELj4ELj1ELj8ELj16ENS_18Kernel_traits_baseILj24576ES2_S2_S2_fjLj256EEEEEEEvNS_9BwdParamsE,"ax",@progbits
	.align	128
        .global         _ZN10layer_norm13ln_bwd_kernelINS_13Kernel_traitsI6__halfS2_S2_fjLj24576ELj4ELj1ELj8ELj16ENS_18Kernel_traits_baseILj24576ES2_S2_S2_fjLj256EEEEEEEvNS_9BwdParamsE
        .type           _ZN10layer_norm13ln_bwd_kernelINS_13Kernel_traitsI6__halfS2_S2_fjLj24576ELj4ELj1ELj8ELj16ENS_18Kernel_traits_baseILj24576ES2_S2_S2_fjLj256EEEEEEEvNS_9BwdParamsE,@function
        .size           _ZN10layer_norm13ln_bwd_kernelINS_13Kernel_traitsI6__halfS2_S2_fjLj24576ELj4ELj1ELj8ELj16ENS_18Kernel_traits_baseILj24576ES2_S2_S2_fjLj256EEEEEEEvNS_9BwdParamsE,(.L_x_3044 - _ZN10layer_norm13ln_bwd_kernelINS_13Kernel_traitsI6__halfS2_S2_fjLj24576ELj4ELj1ELj8ELj16ENS_18Kernel_traits_baseILj24576ES2_S2_S2_fjLj256EEEEEEEvNS_9BwdParamsE)
        .other          _ZN10layer_norm13ln_bwd_kernelINS_13Kernel_traitsI6__halfS2_S2_fjLj24576ELj4ELj1ELj8ELj16ENS_18Kernel_traits_baseILj24576ES2_S2_S2_fjLj256EEEEEEEvNS_9BwdParamsE,@"STO_CUDA_ENTRY STV_DEFAULT"
_ZN10layer_norm13ln_bwd_kernelINS_13Kernel_traitsI6__halfS2_S2_fjLj24576ELj4ELj1ELj8ELj16ENS_18Kernel_traits_baseILj24576ES2_S2_S2_fjLj256EEEEEEEvNS_9BwdParamsE:
.text._ZN10layer_norm13ln_bwd_kernelINS_13Kernel_traitsI6__halfS2_S2_fjLj24576ELj4ELj1ELj8ELj16ENS_18Kernel_traits_baseILj24576ES2_S2_S2_fjLj256EEEEEEEvNS_9BwdParamsE:
        /* <DEDUP_REMOVED lines=80> */
.L_x_800:
        /* <DEDUP_REMOVED lines=32> */
.L_x_790:
        /* <DEDUP_REMOVED lines=22> */
.L_x_791:
        /* <DEDUP_REMOVED lines=218> */
.L_x_792:
        /* <DEDUP_REMOVED lines=264> */
.L_x_793:
        /* <DEDUP_REMOVED lines=84> */
.L_x_795:
[----:B------:R-:W-:Y:S05]  /*2bc0*/  BSYNC.RECONVERGENT B0 ;  /* 0x0000000000007941 */ /* 0x000fea0003800200 */
.L_x_794:
        /* <DEDUP_REMOVED lines=36> */
.L_x_797:
[----:B------:R-:W-:Y:S05]  /*2e10*/  BSYNC.RECONVERGENT B0 ;  /* 0x0000000000007941 */ /* 0x000fea0003800200 */
.L_x_796:
        /* <DEDUP_REMOVED lines=32> */
.L_x_799:
[----:B0-----:R-:W2:Y:S04]  /*3020*/  LDG.E.STRONG.GPU R30, desc[UR4][R28.64] ;  /* 0x000000041c1e7981 */ /* 0x001ea8000c1ef900 */
[----:B--2---:R-:W-:Y:S01]  /*3030*/  CCTL.IVALL ;  /* 0x00000000ff00798f */ /* 0x004fe20002000000 */
[----:B------:R-:W-:Y:S05]  /*3040*/  YIELD ;  /* 0x0000000000007946 */ /* 0x000fea0003800000 */
[----:B------:R-:W-:-:S13]  /*3050*/  ISETP.NE.AND P2, PT, R30, R35, PT ;  /* 0x000000231e00720c */ /* 0x000fda0003f45270 */
[----:B------:R-:W-:Y:S05]  /*3060*/  @P2 BRA `(.L_x_799) ;  /* 0xfffffffc00ec2947 */ /* 0x000fea000383ffff */
.L_x_798:
        /* <DEDUP_REMOVED lines=186> */
.L_x_789:
        /* <DEDUP_REMOVED lines=25> */
.L_x_801:
        /* <DEDUP_REMOVED lines=14> */
.L_x_3044:


//--------------------- .text._ZN10layer_norm22ln_bwd_finalize_kernelINS_22Kernel_traits_finalizeILj24576EffffjLj1024ELj4ENS_18Kernel_traits_baseILj24576EffffjLj1024EEEEEEEvNS_9BwdParamsE --------------------------
	.section	.text._ZN10layer_norm22ln_bwd_finalize_kernelINS_22Kernel_traits_finalizeILj24576EffffjLj1024ELj4ENS_18Kernel_traits_baseILj24576EffffjLj1024EEEEEEEvNS_9BwdParamsE,"ax",@progbits
	.align	128
        .global         _ZN10layer_norm22ln_bwd_finalize_kernelINS_22Kernel_traits_finalizeILj24576EffffjLj1024ELj4ENS_18Kernel_traits_baseILj24576EffffjLj1024EEEEEEEvNS_9BwdParamsE
        .type           _ZN10layer_norm22ln_bwd_finalize_kernelINS_22Kernel_traits_finalizeILj24576EffffjLj1024ELj4ENS_18Kernel_traits_baseILj24576EffffjLj1024EEEEEEEvNS_9BwdParamsE,@function
        .size           _ZN10layer_norm22ln_bwd_finalize_kernelINS_22Kernel_traits_finalizeILj24576EffffjLj1024ELj4ENS_18Kernel_traits_baseILj24576EffffjLj1024EEEEEEEvNS_9BwdParamsE,(.L_x_3045 - _ZN10layer_norm22ln_bwd_finalize_kernelINS_22Kernel_traits_finalizeILj24576EffffjLj1024ELj4ENS_18Kernel_traits_baseILj24576EffffjLj1024EEEEEEEvNS_9BwdParamsE)
        .other          _ZN10layer_norm22ln_bwd_finalize_kernelINS_22Kernel_traits_finalizeILj24576EffffjLj1024ELj4ENS_18Kernel_traits_baseILj24576EffffjLj1024EEEEEEEvNS_9BwdParamsE,@"STO_CUDA_ENTRY STV_DEFAULT"
_ZN10layer_norm22ln_bwd_finalize_kernelINS_22Kernel_traits_finalizeILj24576EffffjLj1024ELj4ENS_18Kernel_traits_baseILj24576EffffjLj1024EEEEEEEvNS_9BwdParamsE:
.text._ZN10layer_norm22ln_bwd_finalize_kernelINS_22Kernel_traits_finalizeILj24576EffffjLj1024ELj4ENS_18Kernel_traits_baseILj24576EffffjLj1024EEEEEEEvNS_9BwdParamsE:
        /* <DEDUP_REMOVED lines=37> */
.L_x_806:
        /* <DEDUP_REMOVED lines=118> */
.L_x_805:
[----:B------:R-:W-:Y:S05]  /*09b0*/  BSYNC.RECONVERGENT B1 ;  /* 0x0000000000017941 */ /* 0x000fea0003800200 */
.L_x_804:
        /* <DEDUP_REMOVED lines=65> */
.L_x_808:
[----:B------:R-:W-:Y:S05]  /*0dd0*/  BSYNC.RECONVERGENT B1 ;  /* 0x0000000000017941 */ /* 0x000fea0003800200 */
.L_x_807:
        /* <DEDUP_REMOVED lines=37> */
.L_x_810:
[----:B------:R-:W-:Y:S05]  /*1030*/  BSYNC.RECONVERGENT B1 ;  /* 0x0000000000017941 */ /* 0x000fea0003800200 */
.L_x_809:
[----:B------:R-:W-:Y:S05]  /*1040*/  @!P1 BRA `(.L_x_803) ;  /* 0x00000000003c9947 */ /* 0x000fea0003800000 */
[----:B------:R-:W0:Y:S01]  /*1050*/  LDC.64 R6, c[0x0][0x3e0] ;  /* 0x0000f800ff067b82 */ /* 0x000e220000000a00 */
[----:B------:R-:W-:Y:S01]  /*1060*/  IMAD R2, R15, 0x6000, R11 ;  /* 0x000060000f027824 */ /* 0x000fe200078e020b */
[----:B------:R-:W-:-:S04]  /*1070*/  IADD3 R24, PT, PT, -R24, RZ, RZ ;  /* 0x000000ff18187210 */ /* 0x000fc80007ffe1ff */
[----:B------:R-:W-:Y:S02]  /*1080*/  IADD3 R11, PT, PT, R13, R2, RZ ;  /* 0x000000020d0b7210 */ /* 0x000fe40007ffe0ff */
[----:B------:R-:W1:Y:S05]  /*1090*/  LDC.64 R8, c[0x0][0x3e8] ;  /* 0x0000fa00ff087b82 */ /* 0x000e6a0000000a00 */
.L_x_811:
        /* <DEDUP_REMOVED lines=10> */
.L_x_803:
[----:B------:R-:W-:Y:S05]  /*1140*/  BSYNC.RECONVERGENT B0 ;  /* 0x0000000000007941 */ /* 0x000fea0003800200 */
.L_x_802:
        /* <DEDUP_REMOVED lines=53> */
.L_x_812:
        /* <DEDUP_REMOVED lines=14> */
.L_x_3045:


//--------------------- .text._ZN10layer_norm13ln_bwd_kernelINS_13Kernel_traitsIffffjLj24576ELj4ELj1ELj8ELj16ENS_18Kernel_traits_baseILj24576EffffjLj256EEEEEEEvNS_9BwdParamsE --------------------------
	.section	.text._ZN10layer_norm13ln_bwd_kernelINS_13Kernel_traitsIffffjLj24576ELj4ELj1ELj8ELj16ENS_18Kernel_traits_baseILj24576EffffjLj256EEEEEEEvNS_9BwdParamsE,"ax",@progbits
	.align	128
        .global         _ZN10layer_norm13ln_bwd_kernelINS_13Kernel_traitsIffffjLj24576ELj4ELj1ELj8ELj16ENS_18Kernel_traits_baseILj24576EffffjLj256EEEEEEEvNS_9BwdParamsE
        .type           _ZN10layer_norm13ln_bwd_kernelINS_13Kernel_traitsIffffjLj24576ELj4ELj1ELj8ELj16ENS_18Kernel_traits_baseILj24576EffffjLj256EEEEEEEvNS_9BwdParamsE,@function
        .size           _ZN10layer_norm13ln_bwd_kernelINS_13Kernel_traitsIffffjLj24576ELj4ELj1ELj8ELj16ENS_18Kernel_traits_baseILj24576EffffjLj256EEEEEEEvNS_9BwdParamsE,(.L_x_3046 - _ZN10layer_norm13ln_bwd_kernelINS_13Kernel_traitsIffffjLj24576ELj4ELj1ELj8ELj16ENS_18Kernel_traits_baseILj24576EffffjLj256EEEEEEEvNS_9BwdParamsE)
        .other          _ZN10layer_norm13ln_bwd_kernelINS_13Kernel_traitsIffffjLj24576ELj4ELj1ELj8ELj16ENS_18Kernel_traits_baseILj24576EffffjLj256EEEEEEEvNS_9BwdParamsE,@"STO_CUDA_ENTRY STV_DEFAULT"
_ZN10layer_norm13ln_bwd_kernelINS_13Kernel_traitsIffffjLj24576ELj4ELj1ELj8ELj16ENS_18Kernel_traits_baseILj24576EffffjLj256EEEEEEEvNS_9BwdParamsE:
.text._ZN10layer_norm13ln_bwd_kernelINS_13Kernel_traitsIffffjLj24576ELj4ELj1ELj8ELj16ENS_18Kernel_traits_baseILj24576EffffjLj256EEEEEEEvNS_9BwdParamsE:
        /* <DEDUP_REMOVED lines=90> */
.L_x_824:
        /* <DEDUP_REMOVED lines=44> */
.L_x_814:
        /* <DEDUP_REMOVED lines=34> */
.L_x_815:
        /* <DEDUP_REMOVED lines=122> */
.L_x_816:
        /* <DEDUP_REMOVED lines=144> */
.L_x_817:
        /* <DEDUP_REMOVED lines=84> */
.L_x_819:
[----:B------:R-:W-:Y:S05]  /*2060*/  BSYNC.RECONVERGENT B0 ;  /* 0x0000000000007941 */ /* 0x000fea0003800200 */
.L_x_818:
        /* <DEDUP_REMOVED lines=36> */
.L_x_821:
[----:B------:R-:W-:Y:S05]  /*22b0*/  BSYNC.RECONVERGENT B0 ;  /* 0x0000000000007941 */ /* 0x000fea0003800200 */
.L_x_820:
        /* <DEDUP_REMOVED lines=32> */
.L_x_823:
[----:B0-----:R-:W2:Y:S04]  /*24c0*/  LDG.E.STRONG.GPU R54, desc[UR4][R52.64] ;  /* 0x0000000434367981 */ /* 0x001ea8000c1ef900 */
[----:B--2---:R-:W-:Y:S01]  /*24d0*/  CCTL.IVALL ;  /* 0x00000000ff00798f */ /* 0x004fe20002000000 */
[----:B------:R-:W-:Y:S05]  /*24e0*/  YIELD ;  /* 0x0000000000007946 */ /* 0x000fea0003800000 */
[----:B------:R-:W-:-:S13]  /*24f0*/  ISETP.NE.AND P2, PT, R54, R59, PT ;  /* 0x0000003b3600720c */ /* 0x000fda0003f45270 */
[----:B------:R-:W-:Y:S05]  /*2500*/  @P2 BRA `(.L_x_823) ;  /* 0xfffffffc00ec2947 */ /* 0x000fea000383ffff */
.L_x_822:
        /* <DEDUP_REMOVED lines=179> */
.L_x_813:
        /* <DEDUP_REMOVED lines=31> */
.L_x_825:
        /* <DEDUP_REMOVED lines=13> */
.L_x_3046:


//--------------------- .text._ZN10layer_norm22ln_bwd_finalize_kernelINS_22Kernel_traits_finalizeILj20480E13__nv_bfloat16fS2_fjLj1024ELj4ENS_18Kernel_traits_baseILj20480ES2_fS2_fjLj1024EEEEEEEvNS_9BwdParamsE --------------------------
	.section	.text._ZN10layer_norm22ln_bwd_finalize_kernelINS_22Kernel_traits_finalizeILj20480E13__nv_bfloat16fS2_fjLj1024ELj4ENS_18Kernel_traits_baseILj20480ES2_fS2_fjLj1024EEEEEEEvNS_9BwdParamsE,"ax",@progbits
	.align	128
        .global         _ZN10layer_norm22ln_bwd_finalize_kernelINS_22Kernel_traits_finalizeILj20480E13__nv_bfloat16fS2_fjLj1024ELj4ENS_18Kernel_traits_baseILj20480ES2_fS2_fjLj1024EEEEEEEvNS_9BwdParamsE
        .type           _ZN10layer_norm22ln_bwd_finalize_kernelINS_22Kernel_traits_finalizeILj20480E13__nv_bfloat16fS2_fjLj1024ELj4ENS_18Kernel_traits_baseILj20480ES2_fS2_fjLj1024EEEEEEEvNS_9BwdParamsE,@function
        .size           _ZN10layer_norm22ln_bwd_finalize_kernelINS_22Kernel_traits_finalizeILj20480E13__nv_bfloat16fS2_fjLj1024ELj4ENS_18Kernel_traits_baseILj20480ES2_fS2_fjLj1024EEEEEEEvNS_9BwdParamsE,(.L_x_3047 - _ZN10layer_norm22ln_bwd_finalize_kernelINS_22Kernel_traits_finalizeILj20480E13__nv_bfloat16fS2_fjLj1024ELj4ENS_18Kernel_traits_baseILj20480ES2_fS2_fjLj1024EEEEEEEvNS_9BwdParamsE)
        .other          _ZN10layer_norm22ln_bwd_finalize_kernelINS_22Kernel_traits_finalizeILj20480E13__nv_bfloat16fS2_fjLj1024ELj4ENS_18Kernel_traits_baseILj20480ES2_fS2_fjLj1024EEEEEEEvNS_9BwdParamsE,@"STO_CUDA_ENTRY STV_DEFAULT"
_ZN10layer_norm22ln_bwd_finalize_kernelINS_22Kernel_traits_finalizeILj20480E13__nv_bfloat16fS2_fjLj1024ELj4ENS_18Kernel_traits_baseILj20480ES2_fS2_fjLj1024EEEEEEEvNS_9BwdParamsE:
.text._ZN10layer_norm22ln_bwd_finalize_kernelINS_22Kernel_traits_finalizeILj20480E13__nv_bfloat16fS2_fjLj1024ELj4ENS_18Kernel_traits_baseILj20480ES2_fS2_fjLj1024EEEEEEEvNS_9BwdParamsE:
        /* <DEDUP_REMOVED lines=37> */
.L_x_830:
        /* <DEDUP_REMOVED lines=118> */
.L_x_829:
[----:B------:R-:W-:Y:S05]  /*09b0*/  BSYNC.RECONVERGENT B1 ;  /* 0x0000000000017941 */ /* 0x000fea0003800200 */
.L_x_828:
        /* <DEDUP_REMOVED lines=65> */
.L_x_832:
[----:B------:R-:W-:Y:S05]  /*0dd0*/  BSYNC.RECONVERGENT B1 ;  /* 0x0000000000017941 */ /* 0x000fea0003800200 */
.L_x_831:
        /* <DEDUP_REMOVED lines=37> */
.L_x_834:
[----:B------:R-:W-:Y:S05]  /*1030*/  BSYNC.RECONVERGENT B1 ;  /* 0x0000000000017941 */ /* 0x000fea0003800200 */
.L_x_833:
[----:B------:R-:W-:Y:S05]  /*1040*/  @!P1 BRA `(.L_x_827) ;  /* 0x00000000003c9947 */ /* 0x000fea0003800000 */
[----:B------:R-:W0:Y:S01]  /*1050*/  LDC.64 R6, c[0x0][0x3e0] ;  /* 0x0000f800ff067b82 */ /* 0x000e220000000a00 */
[----:B------:R-:W-:Y:S01]  /*1060*/  IMAD R2, R15, 0x5000, R11 ;  /* 0x000050000f027824 */ /* 0x000fe200078e020b */
[----:B------:R-:W-:-:S04]  /*1070*/  IADD3 R24, PT, PT, -R24, RZ, RZ ;  /* 0x000000ff18187210 */ /* 0x000fc80007ffe1ff */
[----:B------:R-:W-:Y:S02]  /*1080*/  IADD3 R11, PT, PT, R13, R2, RZ ;  /* 0x000000020d0b7210 */ /* 0x000fe40007ffe0ff */
[----:B------:R-:W1:Y:S05]  /*1090*/  LDC.64 R8, c[0x0][0x3e8] ;  /* 0x0000fa00ff087b82 */ /* 0x000e6a0000000a00 */
.L_x_835:
        /* <DEDUP_REMOVED lines=10> */
.L_x_827:
[----:B------:R-:W-:Y:S05]  /*1140*/  BSYNC.RECONVERGENT B0 ;  /* 0x0000000000007941 */ /* 0x000fea0003800200 */
.L_x_826:
        /* <DEDUP_REMOVED lines=55> */
.L_x_836:
        /* <DEDUP_REMOVED lines=12> */
.L_x_3047:


//--------------------- .text._ZN10layer_norm13ln_bwd_kernelINS_13Kernel_traitsI13__nv_bfloat16fS2_fjLj20480ELj4ELj1ELj4ELj16ENS_18Kernel_traits_baseILj20480ES2_fS2_fjLj128EEEEEEEvNS_9BwdParamsE --------------------------
	.section	.text._ZN10layer_norm13ln_bwd_kernelINS_13Kernel_traitsI13__nv_bfloat16fS2_fjLj20480ELj4ELj1ELj4ELj16ENS_18Kernel_traits_baseILj20480ES2_fS2_fjLj128EEEEEEEvNS_9BwdParamsE,"ax",@progbits
	.align	128
        .global         _ZN10layer_norm13ln_bwd_kernelINS_13Kernel_traitsI13__nv_bfloat16fS2_fjLj20480ELj4ELj1ELj4ELj16ENS_18Kernel_traits_baseILj20480ES2_fS2_fjLj128EEEEEEEvNS_9BwdParamsE
        .type           _ZN10layer_norm13ln_bwd_kernelINS_13Kernel_traitsI13__nv_bfloat16fS2_fjLj20480ELj4ELj1ELj4ELj16ENS_18Kernel_traits_baseILj20480ES2_fS2_fjLj128EEEEEEEvNS_9BwdParamsE,@function
        .size           _ZN10layer_norm13ln_bwd_kernelINS_13Kernel_traitsI13__nv_bfloat16fS2_fjLj20480ELj4ELj1ELj4ELj16ENS_18Kernel_traits_baseILj20480ES2_fS2_fjLj128EEEEEEEvNS_9BwdParamsE,(.L_x_3048 - _ZN10layer_norm13ln_bwd_kernelINS_13Kernel_traitsI13__nv_bfloat16fS2_fjLj20480ELj4ELj1ELj4ELj16ENS_18Kernel_traits_baseILj20480ES2_fS2_fjLj128EEEEEEEvNS_9BwdParamsE)
        .other          _ZN10layer_norm13ln_bwd_kernelINS_13Kernel_traitsI13__nv_bfloat16fS2_fjLj20480ELj4ELj1ELj4ELj16ENS_18Kernel_traits_baseILj20480ES2_fS2_fjLj128EEEEEEEvNS_9BwdParamsE,@"STO_CUDA_ENTRY STV_DEFAULT"
_ZN10layer_norm13ln_bwd_kernelINS_13Kernel_traitsI13__nv_bfloat16fS2_fjLj20480ELj4ELj1ELj4ELj16ENS_18Kernel_traits_baseILj20480ES2_fS2_fjLj128EEEEEEEvNS_9BwdParamsE:
.text._ZN10layer_norm13ln_bwd_kernelINS_13Kernel_traitsI13__nv_bfloat16fS2_fjLj20480ELj4ELj1ELj4ELj16ENS_18Kernel_traits_baseILj20480ES2_fS2_fjLj128EEEEEEEvNS_9BwdParamsE:
        /* <DEDUP_REMOVED lines=39> */
.L_x_837:
        /* <DEDUP_REMOVED lines=12> */
.L_x_838:
        /* <DEDUP_REMOVED lines=48> */
[----:B------:R-:W-:Y:S01]  /*0630*/  MOV R0, R106 ;  /* 0x0000006a00007202 */ /* 0x000fe20000000f00 */
[----:B------:R-:W-:Y:S01]  /*0640*/  HFMA2 R221, -RZ, RZ, 0, 0 ;  /* 0x00000000ffdd7431 */ /* 0x000fe200000001ff */
[----:B------:R-:W-:Y:S01]  /*0650*/  MOV R2, R107 ;  /* 0x0000006b00027202 */ /* 0x000fe20000000f00 */
[----:B------:R0:W-:Y:S01]  /*0660*/  STL [R1+0x74], RZ ;  /* 0x000074ff01007387 */ /* 0x0001e20000100800 */
[----:B------:R-:W-:Y:S02]  /*0670*/  SHF.R.U64 R20, R6, 0x10, R7 ;  /* 0x0000001006147819 */ /* 0x000fe40000001207 */
[----:B------:R-:W-:-:S02]  /*0680*/  CS2R R224, SRZ ;  /* 0x0000000000e07805 */ /* 0x000fc4000001ff00 */
[----:B------:R-:W-:Y:S01]  /*0690*/  SHF.R.U32.HI R21, RZ, 0x10, R7 ;  /* 0x00000010ff157819 */ /* 0x000fe20000011607 */
[----:B------:R0:W-:Y:S01]  /*06a0*/  STL [R1+0x70], RZ ;  /* 0x000070ff01007387 */ /* 0x0001e20000100800 */
[----:B------:R-:W-:Y:S02]  /*06b0*/  MOV R22, R12 ;  /* 0x0000000c00167202 */ /* 0x000fe40000000f00 */
[----:B------:R-:W-:Y:S02]  /*06c0*/  CS2R R6, SRZ ;  /* 0x0000000000067805 */ /* 0x000fe4000001ff00 */
        /* <DEDUP_REMOVED lines=18> */
[--C-:B------:R-:W-:Y:S02]  /*07f0*/  SHF.R.U64 R32, R16, 0x10, R17.reuse ;  /* 0x0000001010207819 */ /* 0x100fe40000001211 */
        /* <DEDUP_REMOVED lines=21> */
[----:B------:R-:W-:-:S02]  /*0950*/  MOV R46, R96 ;  /* 0x00000060002e7202 */ /* 0x000fc40000000f00 */
        /* <DEDUP_REMOVED lines=11> */
[----:B------:R-:W-:Y:S02]  /*0a10*/  PLOP3.LUT P1, PT, PT, PT, PT, 0x8, 0x80 ;  /* 0x000000000080781c */ /* 0x000fe40003f2e170 */
[----:B------:R-:W-:Y:S01]  /*0a20*/  MOV R222, RZ ;  /* 0x000000ff00de7202 */ /* 0x000fe20000000f00 */
[----:B------:R0:W-:Y:S01]  /*0a30*/  STL [R1+0xb8], RZ ;  /* 0x0000b8ff01007387 */ /* 0x0001e20000100800 */
[----:B------:R-:W-:Y:S02]  /*0a40*/  PRMT R18, R3, 0x7610, R18 ;  /* 0x0000761003127816 */ /* 0x000fe40000000012 */
[----:B------:R-:W-:Y:S01]  /*0a50*/  PRMT R19, R5, 0x7610, R19 ;  /* 0x0000761005137816 */ /* 0x000fe20000000013 */
[----:B------:R0:W-:Y:S01]  /*0a60*/  STL [R1+0xb4], RZ ;  /* 0x0000b4ff01007387 */ /* 0x0001e20000100800 */
[----:B------:R-:W-:-:S02]  /*0a70*/  PRMT R54, R0, 0x7610, R54 ;  /* 0x0000761000367816 */ /* 0x000fc40000000036 */
        /* <DEDUP_REMOVED lines=43> */
.L_x_850:
        /* <DEDUP_REMOVED lines=64> */
.L_x_840:
        /* <DEDUP_REMOVED lines=49> */
.L_x_841:
[----:B-----5:R-:W-:Y:S02]  /*1440*/  MOV R0, R166 ;  /* 0x000000a600007202 */ /* 0x020fe40000000f00 */
[----:B------:R-:W-:Y:S02]  /*1450*/  MOV R2, R167 ;  /* 0x000000a700027202 */ /* 0x000fe40000000f00 */
[----:B------:R-:W-:Y:S02]  /*1460*/  MOV R114, R164 ;  /* 0x000000a400727202 */ /* 0x000fe40000000f00 */
[----:B------:R-:W-:Y:S02]  /*1470*/  MOV R115, R165 ;  /* 0x000000a500737202 */ /* 0x000fe40000000f00 */
[----:B------:R-:W-:Y:S02]  /*1480*/  MOV R116, R162 ;  /* 0x000000a200747202 */ /* 0x000fe40000000f00 */
[----:B------:R-:W-:-:S02]  /*1490*/  MOV R117, R163 ;  /* 0x000000a300757202 */ /* 0x000fc40000000f00 */
[----:B------:R-:W-:Y:S02]  /*14a0*/  MOV R118, R160 ;  /* 0x000000a000767202 */ /* 0x000fe40000000f00 */
[----:B------:R-:W-:Y:S02]  /*14b0*/  PRMT R180, R0, 0x7610, R180 ;  /* 0x0000761000b47816 */ /* 0x000fe400000000b4 */
        /* <DEDUP_REMOVED lines=28> */
[----:B------:R-:W-:Y:S02]  /*1680*/  MOV R114, R149 ;  /* 0x0000009500727202 */ /* 0x000fe40000000f00 */
[----:B------:R-:W-:Y:S02]  /*1690*/  PRMT R116, R143, 0x7610, R116 ;  /* 0x000076108f747816 */ /* 0x000fe40000000074 */
[----:B------:R-:W-:Y:S01]  /*16a0*/  PRMT R115, R0, 0x7610, R115 ;  /* 0x0000761000737816 */ /* 0x000fe20000000073 */
[----:B------:R-:W-:Y:S06]  /*16b0*/  @P0 BRA `(.L_x_842) ;  /* 0x00000014005c0947 */ /* 0x000fec0003800000 */
[----:B------:R-:W-:Y:S01]  /*16c0*/  SHF.R.U64 R143, R166, 0x10, R167 ;  /* 0x00000010a68f7819 */ /* 0x000fe200000012a7 */
[--C-:B------:R-:W-:Y:S01]  /*16d0*/  FADD.FTZ R0, R56, -R195.reuse ;  /* 0x800000c338007221 */ /* 0x100fe20000010000 */
[----:B------:R-:W-:Y:S01]  /*16e0*/  SHF.L.U32 R166, R2, 0x10, RZ ;  /* 0x0000001002a67819 */ /* 0x000fe200000006ff */
[--C-:B------:R-:W-:Y:S01]  /*16f0*/  FADD.FTZ R57, R57, -R195.reuse ;  /* 0x800000c339397221 */ /* 0x100fe20000010000 */
[----:B------:R-:W-:Y:S01]  /*1700*/  SHF.L.U32 R180, R180, 0x10, RZ ;  /* 0x00000010b4b47819 */ /* 0x000fe200000006ff */
[----:B------:R-:W-:Y:S01]  /*1710*/  FADD.FTZ R56, R64, -R195 ;  /* 0x800000c340387221 */ /* 0x000fe20000010000 */
        /* <DEDUP_REMOVED lines=8> */
[----:B------:R-:W-:Y:S01]  /*17a0*/  FADD.FTZ R137, R86, -R195 ;  /* 0x800000c356897221 */ /* 0x000fe20000010000 */
[----:B------:R-:W-:Y:S01]  /*17b0*/  SHF.R.U32.HI R167, RZ, 0x10, R167 ;  /* 0x00000010ffa77819 */ /* 0x000fe200000116a7 */
[----:B------:R-:W-:Y:S01]  /*17c0*/  FADD.FTZ R119, R66, -R195 ;  /* 0x800000c342777221 */ /* 0x000fe20000010000 */
[----:B------:R-:W-:Y:S01]  /*17d0*/  SHF.L.U32 R179, R179, 0x10, RZ ;  /* 0x00000010b3b37819 */ /* 0x000fe200000006ff */
[C---:B------:R-:W-:Y:S01]  /*17e0*/  FMUL.FTZ R86, R96.reuse, R57 ;  /* 0x0000003960567220 */ /* 0x040fe20000410000 */
[----:B------:R-:W-:Y:S01]  /*17f0*/  SHF.L.U32 R198, R55, 0x10, RZ ;  /* 0x0000001037c67819 */ /* 0x000fe200000006ff */
[----:B------:R-:W-:Y:S01]  /*1800*/  FMUL.FTZ R72, R96, R56 ;  /* 0x0000003860487220 */ /* 0x000fe20000410000 */
[----:B------:R-:W-:Y:S01]  /*1810*/  SHF.R.U32.HI R230, RZ, 0x10, R107 ;  /* 0x00000010ffe67819 */ /* 0x000fe2000001166b */
[--C-:B------:R-:W-:Y:S01]  /*1820*/  FADD.FTZ R58, R58, -R195.reuse ;  /* 0x800000c33a3a7221 */ /* 0x100fe20000010000 */
[----:B------:R-:W-:Y:S01]  /*1830*/  FMUL.FTZ R181, R181, R196 ;  /* 0x000000c4b5b57220 */ /* 0x000fe20000410000 */
[----:B------:R-:W-:Y:S01]  /*1840*/  FADD.FTZ R56, RZ, R2 ;  /* 0x00000002ff387221 */ /* 0x000fe20000010000 */
[----:B------:R-:W-:Y:S01]  /*1850*/  FFMA.FTZ R57, R0, R2, RZ ;  /* 0x0000000200397223 */ /* 0x000fe200000100ff */
[--C-:B------:R-:W-:Y:S01]  /*1860*/  FADD.FTZ R139, R90, -R195.reuse ;  /* 0x800000c35a8b7221 */ /* 0x100fe20000010000 */
[C---:B------:R-:W-:Y:S01]  /*1870*/  FMUL.FTZ R90, R96.reuse, R65 ;  /* 0x00000041605a7220 */ /* 0x040fe20000410000 */
[----:B------:R-:W-:Y:S01]  /*1880*/  SHF.L.U32 R197, R167, 0x10, RZ ;  /* 0x00000010a7c57819 */ /* 0x000fe200000006ff */
[----:B------:R-:W-:Y:S01]  /*1890*/  FMUL.FTZ R65, R96, R119 ;  /* 0x0000007760417220 */ /* 0x000fe20000410000 */
        /* <DEDUP_REMOVED lines=8> */
[----:B------:R-:W-:Y:S01]  /*1920*/  SHF.L.U32 R178, R178, 0x10, RZ ;  /* 0x00000010b2b27819 */ /* 0x000fe200000006ff */
[--C-:B------:R-:W-:Y:S01]  /*1930*/  FADD.FTZ R191, R87, -R195.reuse ;  /* 0x800000c357bf7221 */ /* 0x100fe20000010000 */
[----:B------:R-:W-:Y:S01]  /*1940*/  SHF.L.U32 R229, R18, 0x10, RZ ;  /* 0x0000001012e57819 */ /* 0x000fe200000006ff */
[----:B------:R-:W-:Y:S01]  /*1950*/  FADD.FTZ R60, R60, -R195 ;  /* 0x800000c33c3c7221 */ /* 0x000fe20000010000 */
[----:B------:R-:W-:Y:S01]  /*1960*/  SHF.R.U64 R141, R164, 0x10, R165 ;  /* 0x00000010a48d7819 */ /* 0x000fe200000012a5 */
[----:B------:R-:W-:Y:S01]  /*1970*/  FADD.FTZ R193, R91, -R195 ;  /* 0x800000c35bc17221 */ /* 0x000fe20000010000 */
[----:B------:R-:W-:Y:S01]  /*1980*/  FMUL.FTZ R87, R96, R59 ;  /* 0x0000003b60577220 */ /* 0x000fe20000410000 */
[----:B------:R-:W-:Y:S01]  /*1990*/  FMUL.FTZ R167, R167, R197 ;  /* 0x000000c5a7a77220 */ /* 0x000fe20000410000 */
[----:B------:R-:W-:Y:S01]  /*19a0*/  FADD.FTZ R56, R56, R119 ;  /* 0x0000007738387221 */ /* 0x000fe20000010000 */
[----:B------:R-:W-:Y:S01]  /*19b0*/  FFMA.FTZ R230, R64, R119, R230 ;  /* 0x0000007740e67223 */ /* 0x000fe200000100e6 */
[C---:B------:R-:W-:Y:S01]  /*19c0*/  FMUL.FTZ R91, R96.reuse, R67 ;  /* 0x00000043605b7220 */ /* 0x040fe20000410000 */
[--C-:B------:R-:W-:Y:S01]  /*19d0*/  FADD.FTZ R71, R71, -R195.reuse ;  /* 0x800000c347477221 */ /* 0x100fe20000010000 */
[----:B------:R-:W-:Y:S01]  /*19e0*/  FMUL.FTZ R67, R96, R134 ;  /* 0x0000008660437220 */ /* 0x000fe20000410000 */
[----:B------:R-:W-:Y:S01]  /*19f0*/  SHF.L.U32 R228, R20, 0x10, RZ ;  /* 0x0000001014e47819 */ /* 0x000fe200000006ff */
[----:B------:R-:W-:Y:S01]  /*1a00*/  FMUL.FTZ R134, R229, R178 ;  /* 0x000000b2e5867220 */ /* 0x000fe20000410000 */
[----:B------:R-:W-:Y:S01]  /*1a10*/  SHF.L.U32 R198, R141, 0x10, RZ ;  /* 0x000000108dc67819 */ /* 0x000fe200000006ff */
[--C-:B------:R-:W-:Y:S01]  /*1a20*/  FADD.FTZ R61, R61, -R195.reuse ;  /* 0x800000c33d3d7221 */ /* 0x100fe20000010000 */
[----:B------:R-:W-:Y:S01]  /*1a30*/  FADD.FTZ R77, R77, -R195 ;  /* 0x800000c34d4d7221 */ /* 0x000fe20000010000 */
[----:B------:R-:W-:Y:S01]  /*1a40*/  FMUL.FTZ R66, R96, R60 ;  /* 0x0000003c60427220 */ /* 0x000fe20000410000 */
[----:B------:R-:W-:Y:S01]  /*1a50*/  FADD.FTZ R229, R56, R167 ;  /* 0x000000a738e57221 */ /* 0x000fe20000010000 */
[----:B------:R-:W-:Y:S01]  /*1a60*/  FFMA.FTZ R230, R87, R167, R230 ;  /* 0x000000a757e67223 */ /* 0x000fe200000100e6 */
[--C-:B------:R-:W-:Y:S01]  /*1a70*/  FADD.FTZ R78, R78, -R195.reuse ;  /* 0x800000c34e4e7221 */ /* 0x100fe20000010000 */
[--C-:B------:R-:W-:Y:S01]  /*1a80*/  FADD.FTZ R194, R93, -R195.reuse ;  /* 0x800000c35dc27221 */ /* 0x100fe20000010000 */
[--C-:B------:R-:W-:Y:S01]  /*1a90*/  FADD.FTZ R80, R80, -R195.reuse ;  /* 0x800000c350507221 */ /* 0x100fe20000010000 */
[----:B------:R-:W-:Y:S01]  /*1aa0*/  FMUL.FTZ R93, R96, R71 ;  /* 0x00000047605d7220 */ /* 0x000fe20000410000 */
[--C-:B------:R-:W-:Y:S01]  /*1ab0*/  FADD.FTZ R136, R84, -R195.reuse ;  /* 0x800000c354887221 */ /* 0x100fe20000010000 */
[----:B------:R-:W-:Y:S01]  /*1ac0*/  FADD.FTZ R138, R88, -R195 ;  /* 0x800000c3588a7221 */ /* 0x000fe20000010000 */
[----:B------:R-:W-:Y:S01]  /*1ad0*/  SHF.R.U32.HI R164, RZ, 0x10, R165 ;  /* 0x00000010ffa47819 */ /* 0x000fe200000116a5 */
[----:B------:R-:W-:Y:S01]  /*1ae0*/  FMUL.FTZ R71, R96, R135 ;  /* 0x0000008760477220 */ /* 0x000fe20000410000 */
[----:B------:R-:W-:Y:S01]  /*1af0*/  SHF.L.U32 R177, R177, 0x10, RZ ;  /* 0x00000010b1b17819 */ /* 0x000fe200000006ff */
[--C-:B------:R-:W-:Y:S01]  /*1b00*/  FADD.FTZ R62, R62, -R195.reuse ;  /* 0x800000c33e3e7221 */ /* 0x100fe20000010000 */
[----:B------:R-:W-:Y:S01]  /*1b10*/  SHF.L.U32 R226, R19, 0x10, RZ ;  /* 0x0000001013e27819 */ /* 0x000fe200000006ff */
[C---:B------:R-:W-:Y:S01]  /*1b20*/  FMUL.FTZ R88, R96.reuse, R61 ;  /* 0x0000003d60587220 */ /* 0x040fe20000410000 */
[----:B------:R-:W-:Y:S01]  /*1b30*/  FMUL.FTZ R186, R96, R77 ;  /* 0x0000004d60ba7220 */ /* 0x000fe20000410000 */
[----:B------:R-:W-:Y:S01]  /*1b40*/  FMUL.FTZ R135, R228, R198 ;  /* 0x000000c6e4877220 */ /* 0x000fe20000410000 */
[----:B------:R-:W-:Y:S01]  /*1b50*/  FADD.FTZ R229, R229, R134 ;  /* 0x00000086e5e57221 */ /* 0x000fe20000010000 */
[----:B------:R-:W-:Y:S01]  /*1b60*/  FFMA.FTZ R230, R66, R134, R230 ;  /* 0x0000008642e67223 */ /* 0x000fe200000100e6 */
[C---:B------:R-:W-:Y:S01]  /*1b70*/  FMUL.FTZ R77, R96.reuse, R78 ;  /* 0x0000004e604d7220 */ /* 0x040fe20000410000 */
        /* <DEDUP_REMOVED lines=12> */
[----:B------:R-:W-:Y:S01]  /*1c40*/  FMUL.FTZ R188, R96, R81 ;  /* 0x0000005160bc7220 */ /* 0x000fe20000410000 */
[----:B------:R-:W-:Y:S01]  /*1c50*/  FADD.FTZ R192, R89, -R195 ;  /* 0x800000c359c07221 */ /* 0x000fe20000010000 */
[----:B------:R-:W-:Y:S01]  /*1c60*/  SHF.R.U64 R140, R162, 0x10, R163 ;  /* 0x00000010a28c7819 */ /* 0x000fe200000012a3 */
        /* <DEDUP_REMOVED lines=8> */
[----:B------:R-:W-:Y:S01]  /*1cf0*/  FADD.FTZ R83, R83, -R195 ;  /* 0x800000c353537221 */ /* 0x000fe20000010000 */
        /* <DEDUP_REMOVED lines=16> */
[----:B------:R-:W-:Y:S01]  /*1e00*/  FADD.FTZ R69, R69, -R195 ;  /* 0x800000c345457221 */ /* 0x000fe20000010000 */
        /* <DEDUP_REMOVED lines=15> */
[----:B------:R-:W-:Y:S01]  /*1f00*/  FADD.FTZ R84, R92, -R195 ;  /* 0x800000c35c547221 */ /* 0x000fe20000010000 */
[----:B------:R-:W-:Y:S01]  /*1f10*/  SHF.R.U32.HI R160, RZ, 0x10, R161 ;  /* 0x00000010ffa07819 */ /* 0x000fe200000116a1 */
[----:B------:R-:W-:Y:S01]  /*1f20*/  FADD.FTZ R70, R70, -R195 ;  /* 0x800000c346467221 */ /* 0x000fe20000010000 */
[----:B------:R-:W-:Y:S01]  /*1f30*/  SHF.R.U64 R144, R158, 0x10, R159 ;  /* 0x000000109e907819 */ /* 0x000fe2000000129f */
[----:B------:R-:W-:Y:S01]  /*1f40*/  FMUL.FTZ R92, R96, R69 ;  /* 0x00000045605c7220 */ /* 0x000fe20000410000 */
[----:B------:R-:W-:Y:S01]  /*1f50*/  SHF.L.U32 R173, R173, 0x10, RZ ;  /* 0x00000010adad7819 */ /* 0x000fe200000006ff */
[----:B------:R-:W-:Y:S01]  /*1f60*/  FMUL.FTZ R143, R216, R219 ;  /* 0x000000dbd88f7220 */ /* 0x000fe20000410000 */
[----:B------:R-:W-:Y:S01]  /*1f70*/  SHF.L.U32 R214, R27, 0x10, RZ ;  /* 0x000000101bd67819 */ /* 0x000fe200000006ff */
        /* <DEDUP_REMOVED lines=9> */
[----:B------:R-:W-:Y:S01]  /*2010*/  FMUL.FTZ R144, R214, R173 ;  /* 0x000000add6907220 */ /* 0x000fe20000410000 */
[----:B------:R-:W-:Y:S01]  /*2020*/  SHF.R.U64 R146, R154, 0x10, R155 ;  /* 0x000000109a927819 */ /* 0x000fe2000000129b */
[----:B------:R-:W-:Y:S01]  /*2030*/  FADD.FTZ R73, R73, -R195 ;  /* 0x800000c349497221 */ /* 0x000fe20000010000 */
[----:B------:R-:W-:Y:S01]  /*2040*/  SHF.L.U32 R172, R172, 0x10, RZ ;  /* 0x00000010acac7819 */ /* 0x000fe200000006ff */
[----:B------:R-:W-:Y:S01]  /*2050*/  FADD.FTZ R229, R229, R144 ;  /* 0x00000090e5e57221 */ /* 0x000fe20000010000 */
[----:B------:R-:W-:Y:S01]  /*2060*/  SHF.L.U32 R212, R30, 0x10, RZ ;  /* 0x000000101ed47819 */ /* 0x000fe200000006ff */
[----:B------:R-:W-:Y:S01]  /*2070*/  FFMA.FTZ R230, R69, R144, R230 ;  /* 0x0000009045e67223 */ /* 0x000fe200000100e6 */
[----:B------:R-:W-:Y:S01]  /*2080*/  SHF.L.U32 R216, R145, 0x10, RZ ;  /* 0x0000001091d87819 */ /* 0x000fe200000006ff */
[----:B------:R-:W-:Y:S01]  /*2090*/  FMUL.FTZ R145, R213, R160 ;  /* 0x000000a0d5917220 */ /* 0x000fe20000410000 */
[----:B------:R-:W-:Y:S01]  /*20a0*/  SHF.R.U32.HI R154, RZ, 0x10, R155 ;  /* 0x00000010ff9a7819 */ /* 0x000fe2000001169b */
[----:B------:R-:W-:Y:S01]  /*20b0*/  FADD.FTZ R190, R85, -R195 ;  /* 0x800000c355be7221 */ /* 0x000fe20000010000 */
[----:B------:R-:W-:Y:S01]  /*20c0*/  SHF.R.U32.HI R156, RZ, 0x10, R157 ;  /* 0x00000010ff9c7819 */ /* 0x000fe2000001169d */
[----:B------:R-:W-:Y:S01]  /*20d0*/  FADD.FTZ R229, R229, R145 ;  /* 0x00000091e5e57221 */ /* 0x000fe20000010000 */
[----:B------:R-:W-:Y:S01]  /*20e0*/  SHF.L.U32 R155, R32, 0x10, RZ ;  /* 0x00000010209b7819 */ /* 0x000fe200000006ff */
[----:B------:R-:W-:Y:S01]  /*20f0*/  FFMA.FTZ R230, R93, R145, R230 ;  /* 0x000000915de67223 */ /* 0x000fe200000100e6 */
[----:B------:R-:W-:Y:S01]  /*2100*/  SHF.L.U32 R58, R146, 0x10, RZ ;  /* 0x00000010923a7819 */ /* 0x000fe200000006ff */
[----:B------:R-:W-:Y:S01]  /*2110*/  FMUL.FTZ R146, R212, R172 ;  /* 0x000000acd4927220 */ /* 0x000fe20000410000 */
[----:B------:R-:W-:Y:S01]  /*2120*/  FADD.FTZ R85, R94, -R195 ;  /* 0x800000c35e557221 */ /* 0x000fe20000010000 */
[----:B------:R-:W-:Y:S01]  /*2130*/  SHF.R.U32.HI R158, RZ, 0x10, R159 ;  /* 0x00000010ff9e7819 */ /* 0x000fe2000001169f */
[--C-:B------:R-:W-:Y:S01]  /*2140*/  FADD.FTZ R74, R74, -R195.reuse ;  /* 0x800000c34a4a7221 */ /* 0x100fe20000010000 */
        /* <DEDUP_REMOVED lines=14> */
[--C-:B------:R-:W-:Y:S01]  /*2230*/  FADD.FTZ R76, R76, -R195.reuse ;  /* 0x800000c34c4c7221 */ /* 0x100fe20000010000 */
[----:B------:R-:W-:Y:S01]  /*2240*/  FADD.FTZ R195, R95, -R195 ;  /* 0x800000c35fc37221 */ /* 0x000fe20000010000 */
[----:B------:R-:W-:Y:S01]  /*2250*/  SHF.L.U32 R170, R170, 0x10, RZ ;  /* 0x00000010aaaa7819 */ /* 0x000fe200000006ff */
[----:B------:R-:W-:Y:S01]  /*2260*/  FMUL.FTZ R95, R96, R75 ;  /* 0x0000004b605f7220 */ /* 0x000fe20000410000 */
[----:B------:R-:W-:Y:S01]  /*2270*/  SHF.L.U32 R161, R34, 0x10, RZ ;  /* 0x0000001022a17819 */ /* 0x000fe200000006ff */
[----:B------:R-:W-:Y:S01]  /*2280*/  FMUL.FTZ R159, R159, R217 ;  /* 0x000000d99f9f7220 */ /* 0x000fe20000410000 */
[----:B------:R-:W-:Y:S01]  /*2290*/  FADD.FTZ R229, R229, R158 ;  /* 0x0000009ee5e57221 */ /* 0x000fe20000010000 */
[----:B------:R-:W-:Y:S01]  /*22a0*/  FFMA.FTZ R230, R73, R158, R230 ;  /* 0x0000009e49e67223 */ /* 0x000fe200000100e6 */
[----:B------:R-:W-:Y:S01]  /*22b0*/  SHF.L.U32 R163, R36, 0x10, RZ ;  /* 0x0000001024a37819 */ /* 0x000fe200000006ff */
[C---:B------:R-:W-:Y:S01]  /*22c0*/  FMUL.FTZ R75, R96.reuse, R76 ;  /* 0x0000004c604b7220 */ /* 0x040fe20000410000 */
        /* <DEDUP_REMOVED lines=34> */
[--C-:B------:R-:W-:Y:S01]  /*24f0*/  SHF.R.U64 R152, R152, 0x10, R153.reuse ;  /* 0x0000001098987819 */ /* 0x100fe20000001299 */
        /* <DEDUP_REMOVED lines=45> */
[--C-:B------:R-:W-:Y:S01]  /*27d0*/  SHF.R.U64 R148, R148, 0x10, R149.reuse ;  /* 0x0000001094947819 */ /* 0x100fe20000001295 */
        /* <DEDUP_REMOVED lines=69> */
.L_x_842:
[----:B------:R-:W-:Y:S02]  /*2c30*/  SHF.L.U32 R134, R18, 0x10, RZ ;  /* 0x0000001012867819 */ /* 0x000fe400000006ff */
[----:B------:R-:W-:Y:S02]  /*2c40*/  SHF.L.U32 R206, R130, 0x10, RZ ;  /* 0x0000001082ce7819 */ /* 0x000fe400000006ff */
[----:B------:R-:W1:Y:S01]  /*2c50*/  MUFU.RCP R203, R134 ;  /* 0x0000008600cb7308 */ /* 0x000e620000001000 */
[----:B------:R-:W-:Y:S02]  /*2c60*/  SHF.L.U32 R136, R19, 0x10, RZ ;  /* 0x0000001013887819 */ /* 0x000fe400000006ff */
[----:B------:R-:W-:Y:S01]  /*2c70*/  SHF.L.U32 R138, R22, 0x10, RZ ;  /* 0x00000010168a7819 */ /* 0x000fe200000006ff */
[----:B------:R-:W-:Y:S01]  /*2c80*/  FADD.FTZ R206, -R206, R88 ;  /* 0x00000058cece7221 */ /* 0x000fe20000010100 */
[----:B------:R-:W-:Y:S02]  /*2c90*/  SHF.R.U32.HI R88, RZ, 0x10, R109 ;  /* 0x00000010ff587819 */ /* 0x000fe4000001166d */
[----:B------:R-:W-:Y:S01]  /*2ca0*/  SHF.L.U32 R215, R113, 0x10, RZ ;  /* 0x0000001071d77819 */ /* 0x000fe200000006ff */
[----:B------:R-:W2:Y:S01]  /*2cb0*/  MUFU.RCP R201, R136 ;  /* 0x0000008800c97308 */ /* 0x000ea20000001000 */
[----:B------:R-:W-:-:S02]  /*2cc0*/  SHF.L.U32 R214, R110, 0x10, RZ ;  /* 0x000000106ed67819 */ /* 0x000fc400000006ff */
[----:B------:R-:W-:Y:S01]  /*2cd0*/  SHF.L.U32 R88, R88, 0x10, RZ ;  /* 0x0000001058587819 */ /* 0x000fe200000006ff */
[----:B------:R-:W-:Y:S01]  /*2ce0*/  FADD.FTZ R215, -R215, R66 ;  /* 0x00000042d7d77221 */ /* 0x000fe20000010100 */
        /* <DEDUP_REMOVED lines=8> */
[----:B------:R-:W-:Y:S01]  /*2d70*/  SHF.L.U32 R213, R111, 0x10, RZ ;  /* 0x000000106fd57819 */ /* 0x000fe200000006ff */
[----:B------:R-:W-:Y:S01]  /*2d80*/  FADD.FTZ R78, -R66, R80 ;  /* 0x00000050424e7221 */ /* 0x000fe20000010100 */
[----:B------:R-:W-:Y:S01]  /*2d90*/  SHF.L.U32 R144, R27, 0x10, RZ ;  /* 0x000000101b907819 */ /* 0x000fe200000006ff */
[----:B------:R-:W4:Y:S01]  /*2da0*/  MUFU.RCP R199, R140 ;  /* 0x0000008c00c77308 */ /* 0x000f220000001000 */
[----:B------:R-:W-:Y:S01]  /*2db0*/  SHF.L.U32 R220, R122, 0x10, RZ ;  /* 0x000000107adc7819 */ /* 0x000fe200000006ff */
[----:B-1----:R-:W-:Y:S01]  /*2dc0*/  FMUL.FTZ R66, R214, R203 ;  /* 0x000000cbd6427220 */ /* 0x002fe20000410000 */
[----:B------:R-:W-:Y:S01]  /*2dd0*/  SHF.R.U32.HI R59, RZ, 0x10, R111 ;  /* 0x00000010ff3b7819 */ /* 0x000fe2000001166f */
[----:B------:R-:W-:Y:S01]  /*2de0*/  FADD.FTZ R213, -R213, R62 ;  /* 0x0000003ed5d57221 */ /* 0x000fe20000010100 */
[----:B------:R-:W-:Y:S01]  /*2df0*/  SHF.L.U32 R209, R112, 0x10, RZ ;  /* 0x0000001070d17819 */ /* 0x000fe200000006ff */
[----:B------:R-:W-:Y:S01]  /*2e00*/  FADD.FTZ R220, -R220, R72 ;  /* 0x00000048dcdc7221 */ /* 0x000fe20000010100 */
[----:B------:R-:W-:Y:S01]  /*2e10*/  SHF.L.U32 R217, R120, 0x10, RZ ;  /* 0x0000001078d97819 */ /* 0x000fe200000006ff */
[----:B------:R-:W1:Y:S01]  /*2e20*/  MUFU.RCP R198, R142 ;  /* 0x0000008e00c67308 */ /* 0x000e620000001000 */
[----:B------:R-:W-:Y:S01]  /*2e30*/  SHF.L.U32 R203, R59, 0x10, RZ ;  /* 0x000000103bcb7819 */ /* 0x000fe200000006ff */
[----:B------:R-:W-:Y:S01]  /*2e40*/  FADD.FTZ R209, -R209, R64 ;  /* 0x00000040d1d17221 */ /* 0x000fe20000010100 */
[----:B------:R-:W-:Y:S01]  /*2e50*/  SHF.L.U32 R181, R54, 0x10, RZ ;  /* 0x0000001036b57819 */ /* 0x000fe200000006ff */
[----:B------:R-:W-:Y:S01]  /*2e60*/  FADD.FTZ R217, -R217, R68 ;  /* 0x00000044d9d97221 */ /* 0x000fe20000010100 */
[----:B------:R-:W-:Y:S01]  /*2e70*/  SHF.R.U64 R72, R112, 0x10, R113 ;  /* 0x0000001070487819 */ /* 0x000fe20000001271 */
[----:B--2---:R-:W-:Y:S01]  /*2e80*/  FMUL.FTZ R68, R213, R201 ;  /* 0x000000c9d5447220 */ /* 0x004fe20000410000 */
[----:B------:R-:W-:Y:S01]  /*2e90*/  SHF.L.U32 R146, R30, 0x10, RZ ;  /* 0x000000101e927819 */ /* 0x000fe200000006ff */
[----:B------:R-:W2:Y:S01]  /*2ea0*/  MUFU.RCP R197, R144 ;  /* 0x0000009000c57308 */ /* 0x000ea20000001000 */
[----:B------:R-:W-:Y:S01]  /*2eb0*/  FADD.FTZ R213, -R203, R63 ;  /* 0x0000003fcbd57221 */ /* 0x000fe20000010100 */
[----:B------:R-:W-:Y:S01]  /*2ec0*/  SHF.L.U32 R214, R72, 0x10, RZ ;  /* 0x0000001048d67819 */ /* 0x000fe200000006ff */
[----:B---3--:R-:W-:Y:S01]  /*2ed0*/  FMUL.FTZ R72, R209, R200 ;  /* 0x000000c8d1487220 */ /* 0x008fe20000410000 */
[----:B------:R-:W-:-:S02]  /*2ee0*/  SHF.R.U32.HI R63, RZ, 0x10, R113 ;  /* 0x00000010ff3f7819 */ /* 0x000fc40000011671 */
[----:B------:R-:W-:Y:S01]  /*2ef0*/  SHF.L.U32 R208, R109, 0x10, RZ ;  /* 0x000000106dd07819 */ /* 0x000fe200000006ff */
[----:B------:R-:W-:Y:S01]  /*2f00*/  FADD.FTZ R214, -R214, R65 ;  /* 0x00000041d6d67221 */ /* 0x000fe20000010100 */
[----:B------:R-:W3:Y:S01]  /*2f10*/  MUFU.RCP R0, R181 ;  /* 0x000000b500007308 */ /* 0x000ee20000001000 */
[----:B------:R-:W-:Y:S01]  /*2f20*/  SHF.R.U64 R200, R120, 0x10, R121 ;  /* 0x0000001078c87819 */ /* 0x000fe20000001279 */
[----:B----4-:R-:W-:Y:S01]  /*2f30*/  FMUL.FTZ R65, R215, R199 ;  /* 0x000000c7d7417220 */ /* 0x010fe20000410000 */
[----:B------:R-:W-:Y:S01]  /*2f40*/  SHF.L.U32 R183, R31, 0x10, RZ ;  /* 0x000000101fb77819 */ /* 0x000fe200000006ff */
[----:B------:R-:W-:Y:S01]  /*2f50*/  FADD.FTZ R208, -R208, R58 ;  /* 0x0000003ad0d07221 */ /* 0x000fe20000010100 */
[----:B------:R-:W-:Y:S02]  /*2f60*/  SHF.L.U32 R210, R121, 0x10, RZ ;  /* 0x0000001079d27819 */ /* 0x000fe400000006ff */
[----:B------:R-:W-:Y:S01]  /*2f70*/  SHF.L.U32 R63, R63, 0x10, RZ ;  /* 0x000000103f3f7819 */ /* 0x000fe200000006ff */
[----:B------:R-:W4:Y:S01]  /*2f80*/  MUFU.RCP R196, R146 ;  /* 0x0000009200c47308 */ /* 0x000f220000001000 */
[----:B------:R-:W-:Y:S01]  /*2f90*/  SHF.L.U32 R185, R34, 0x10, RZ ;  /* 0x0000001022b97819 */ /* 0x000fe200000006ff */
[----:B------:R-:W-:Y:S01]  /*2fa0*/  FADD.FTZ R210, -R210, R70 ;  /* 0x00000046d2d27221 */ /* 0x000fe20000010100 */
[----:B------:R-:W-:Y:S01]  /*2fb0*/  SHF.L.U32 R200, R200, 0x10, RZ ;  /* 0x00000010c8c87819 */ /* 0x000fe200000006ff */
[----:B------:R-:W-:Y:S01]  /*2fc0*/  FADD.FTZ R215, -R63, R67 ;  /* 0x000000433fd77221 */ /* 0x000fe20000010100 */
[----:B------:R-:W-:Y:S01]  /*2fd0*/  SHF.L.U32 R58, R35, 0x10, RZ ;  /* 0x00000010233a7819 */ /* 0x000fe200000006ff */
[----:B-1----:R-:W-:Y:S01]  /*2fe0*/  FMUL.FTZ R67, R217, R198 ;  /* 0x000000c6d9437220 */ /* 0x002fe20000410000 */
[----:B------:R-:W-:Y:S01]  /*2ff0*/  SHF.L.U32 R218, R108, 0x10, RZ ;  /* 0x000000106cda7819 */ /* 0x000fe200000006ff */
[----:B------:R-:W1:Y:S01]  /*3000*/  MUFU.RCP R202, R183 ;  /* 0x000000b700ca7308 */ /* 0x000e620000001000 */
[----:B------:R-:W-:Y:S01]  /*3010*/  SHF.R.U32.HI R199, RZ, 0x10, R121 ;  /* 0x00000010ffc77819 */ /* 0x000fe20000011679 */
[----:B------:R-:W-:Y:S01]  /*3020*/  FADD.FTZ R217, -R200, R69 ;  /* 0x00000045c8d97221 */ /* 0x000fe20000010100 */
[----:B--2---:R-:W-:Y:S01]  /*3030*/  FMUL.FTZ R69, R210, R197 ;  /* 0x000000c5d2457220 */ /* 0x004fe20000410000 */
[----:B------:R-:W-:Y:S01]  /*3040*/  SHF.R.U64 R197, R122, 0x10, R123 ;  /* 0x000000107ac57819 */ /* 0x000fe2000000127b */
[----:B------:R-:W-:Y:S01]  /*3050*/  FADD.FTZ R218, -R218, R56 ;  /* 0x00000038dada7221 */ /* 0x000fe20000010100 */
[----:B------:R-:W-:-:S02]  /*3060*/  SHF.L.U32 R199, R199, 0x10, RZ ;  /* 0x00000010c7c77819 */ /* 0x000fc400000006ff */
[----:B------:R-:W2:Y:S01]  /*3070*/  MUFU.RCP R205, R185 ;  /* 0x000000b900cd7308 */ /* 0x000ea20000001000 */
[----:B------:R-:W-:Y:S01]  /*3080*/  SHF.L.U32 R226, R123, 0x10, RZ ;  /* 0x000000107be27819 */ /* 0x000fe200000006ff */
[----:B---3--:R-:W-:Y:S01]  /*3090*/  FMUL.FTZ R0, R218, R0 ;  /* 0x00000000da007220 */ /* 0x008fe20000410000 */
[----:B------:R-:W-:Y:S01]  /*30a0*/  SHF.L.U32 R212, R128, 0x10, RZ ;  /* 0x0000001080d47819 */ /* 0x000fe200000006ff */
[----:B------:R-:W-:Y:S01]  /*30b0*/  FADD.FTZ R218, -R199, R71 ;  /* 0x00000047c7da7221 */ /* 0x000fe20000010100 */
[----:B------:R-:W-:Y:S01]  /*30c0*/  SHF.R.U32.HI R200, RZ, 0x10, R123 ;  /* 0x00000010ffc87819 */ /* 0x000fe2000001167b */
[----:B----4-:R-:W-:Y:S01]  /*30d0*/  FMUL.FTZ R71, R220, R196 ;  /* 0x000000c4dc477220 */ /* 0x010fe20000410000 */
[----:B------:R-:W-:Y:S01]  /*30e0*/  SHF.L.U32 R197, R197, 0x10, RZ ;  /* 0x00000010c5c57819 */ /* 0x000fe200000006ff */
[----:B------:R-:W3:Y:S01]  /*30f0*/  MUFU.RCP R211, R58 ;  /* 0x0000003a00d37308 */ /* 0x000ee20000001000 */
[----:B------:R-:W-:Y:S01]  /*3100*/  SHF.L.U32 R228, R124, 0x10, RZ ;  /* 0x000000107ce47819 */ /* 0x000fe200000006ff */
[----:B------:R-:W-:Y:S01]  /*3110*/  FADD.FTZ R226, -R226, R74 ;  /* 0x0000004ae2e27221 */ /* 0x000fe20000010100 */
[----:B------:R-:W-:Y:S01]  /*3120*/  SHF.R.U64 R198, R124, 0x10, R125 ;  /* 0x000000107cc67819 */ /* 0x000fe2000000127d */
        /* <DEDUP_REMOVED lines=11> */
[----:B--2---:R-:W-:Y:S01]  /*31e0*/  FMUL.FTZ R75, R228, R205 ;  /* 0x000000cde44b7220 */ /* 0x004fe20000410000 */
[----:B------:R-:W-:Y:S01]  /*31f0*/  FADD.FTZ R84, -R84, R92 ;  /* 0x0000005c54547221 */ /* 0x000fe20000010100 */
[----:B------:R-:W-:Y:S01]  /*3200*/  FADD.FTZ R228, -R197, R77 ;  /* 0x0000004dc5e47221 */ /* 0x000fe20000010100 */
[----:B------:R-:W-:Y:S01]  /*3210*/  SHF.L.U32 R230, R230, 0x10, RZ ;  /* 0x00000010e6e67819 */ /* 0x000fe200000006ff */
[----:B---3--:R-:W-:Y:S01]  /*3220*/  FMUL.FTZ R77, R223, R211 ;  /* 0x000000d3df4d7220 */ /* 0x008fe20000410000 */
[----:B------:R-:W-:-:S02]  /*3230*/  SHF.R.U64 R92, R110, 0x10, R111 ;  /* 0x000000106e5c7819 */ /* 0x000fc4000000126f */
[----:B------:R-:W-:Y:S01]  /*3240*/  SHF.R.U64 R211, R128, 0x10, R129 ;  /* 0x0000001080d37819 */ /* 0x000fe20000001281 */
[----:B------:R-:W-:Y:S01]  /*3250*/  FADD.FTZ R230, -R230, R79 ;  /* 0x0000004fe6e67221 */ /* 0x000fe20000010100 */
[----:B------:R-:W-:Y:S02]  /*3260*/  SHF.L.U32 R92, R92, 0x10, RZ ;  /* 0x000000105c5c7819 */ /* 0x000fe400000006ff */
[----:B------:R-:W-:Y:S02]  /*3270*/  SHF.L.U32 R211, R211, 0x10, RZ ;  /* 0x00000010d3d37819 */ /* 0x000fe400000006ff */
[----:B------:R-:W-:Y:S01]  /*3280*/  SHF.R.U32.HI R79, RZ, 0x10, R129 ;  /* 0x00000010ff4f7819 */ /* 0x000fe20000011681 */
[----:B------:R-:W-:Y:S01]  /*3290*/  FADD.FTZ R92, -R92, R61 ;  /* 0x0000003d5c5c7221 */ /* 0x000fe20000010100 */
[----:B------:R-:W-:Y:S01]  /*32a0*/  SHF.R.U64 R232, R130, 0x10, R131 ;  /* 0x0000001082e87819 */ /* 0x000fe20000001283 */
[----:B------:R-:W-:Y:S01]  /*32b0*/  FADD.FTZ R211, -R211, R85 ;  /* 0x00000055d3d37221 */ /* 0x000fe20000010100 */
[----:B------:R-:W-:Y:S01]  /*32c0*/  SHF.L.U32 R74, R39, 0x10, RZ ;  /* 0x00000010274a7819 */ /* 0x000fe200000006ff */
[----:B----4-:R-:W-:Y:S01]  /*32d0*/  FMUL.FTZ R78, R78, R216 ;  /* 0x000000d84e4e7220 */ /* 0x010fe20000410000 */
[----:B------:R-:W-:-:S02]  /*32e0*/  SHF.L.U32 R203, R51, 0x10, RZ ;  /* 0x0000001033cb7819 */ /* 0x000fc400000006ff */
[--C-:B------:R-:W-:Y:S01]  /*32f0*/  SHF.R.U64 R197, R106, 0x10, R107.reuse ;  /* 0x000000106ac57819 */ /* 0x100fe2000000126b */
[----:B------:R-:W1:Y:S01]  /*3300*/  MUFU.RCP R219, R74 ;  /* 0x0000004a00db7308 */ /* 0x000e620000001000 */
[----:B------:R-:W-:Y:S02]  /*3310*/  SHF.L.U32 R182, R32, 0x10, RZ ;  /* 0x0000001020b67819 */ /* 0x000fe400000006ff */
[----:B------:R-:W-:Y:S02]  /*3320*/  SHF.L.U32 R64, R127, 0x10, RZ ;  /* 0x000000107f407819 */ /* 0x000fe400000006ff */
[----:B------:R-:W-:Y:S02]  /*3330*/  SHF.R.U32.HI R198, RZ, 0x10, R107 ;  /* 0x00000010ffc67819 */ /* 0x000fe4000001166b */
        /* <DEDUP_REMOVED lines=11> */
[----:B------:R-:W-:Y:S02]  /*33f0*/  SHF.L.U32 R198, R198, 0x10, RZ ;  /* 0x00000010c6c67819 */ /* 0x000fe400000006ff */
[----:B------:R-:W-:Y:S02]  /*3400*/  SHF.L.U32 R135, R20, 0x10, RZ ;  /* 0x0000001014877819 */ /* 0x000fe400000006ff */
[----:B------:R-:W-:Y:S01]  /*3410*/  SHF.L.U32 R141, R25, 0x10, RZ ;  /* 0x00000010198d7819 */ /* 0x000fe200000006ff */
[----:B------:R-:W4:Y:S01]  /*3420*/  MUFU.RCP R196, R200 ;  /* 0x000000c800c47308 */ /* 0x000f220000001000 */
[----:B------:R-:W-:-:S02]  /*3430*/  SHF.L.U32 R143, R28, 0x10, RZ ;  /* 0x000000101c8f7819 */ /* 0x000fc400000006ff */
[----:B------:R-:W-:Y:S02]  /*3440*/  SHF.L.U32 R82, R129, 0x10, RZ ;  /* 0x0000001081527819 */ /* 0x000fe400000006ff */
[----:B------:R-:W-:Y:S02]  /*3450*/  SHF.L.U32 R64, R131, 0x10, RZ ;  /* 0x0000001083407819 */ /* 0x000fe400000006ff */
[--C-:B------:R-:W-:Y:S01]  /*3460*/  SHF.R.U32.HI R223, RZ, 0x10, R127.reuse ;  /* 0x00000010ffdf7819 */ /* 0x100fe2000001167f */
[----:B------:R-:W5:Y:S01]  /*3470*/  MUFU.RCP R231, R61 ;  /* 0x0000003d00e77308 */ /* 0x000f620000001000 */
[----:B------:R-:W-:Y:S01]  /*3480*/  SHF.L.U32 R60, R37, 0x10, RZ ;  /* 0x00000010253c7819 */ /* 0x000fe200000006ff */
[----:B------:R-:W-:Y:S01]  /*3490*/  FADD.FTZ R82, -R82, R86 ;  /* 0x0000005652527221 */ /* 0x000fe20000010100 */
[----:B------:R-:W-:Y:S01]  /*34a0*/  SHF.L.U32 R70, R40, 0x10, RZ ;  /* 0x0000001028467819 */ /* 0x000fe200000006ff */
[----:B------:R-:W-:Y:S01]  /*34b0*/  FADD.FTZ R90, -R64, R90 ;  /* 0x0000005a405a7221 */ /* 0x000fe20000010100 */
[----:B------:R-:W-:-:S02]  /*34c0*/  SHF.R.U64 R229, R126, 0x10, R127 ;  /* 0x000000107ee57819 */ /* 0x000fc4000000127f */
[----:B------:R-:W-:Y:S01]  /*34d0*/  SHF.L.U32 R119, R55, 0x10, RZ ;  /* 0x0000001037777819 */ /* 0x000fe200000006ff */
[----:B------:R-:W0:Y:S01]  /*34e0*/  MUFU.RCP R87, R197 ;  /* 0x000000c500577308 */ /* 0x000e220000001000 */
[----:B------:R-:W-:Y:S02]  /*34f0*/  SHF.L.U32 R223, R223, 0x10, RZ ;  /* 0x00000010dfdf7819 */ /* 0x000fe400000006ff */
[----:B------:R-:W-:Y:S02]  /*3500*/  SHF.L.U32 R229, R229, 0x10, RZ ;  /* 0x00000010e5e57819 */ /* 0x000fe400000006ff */
[----:B------:R-:W-:Y:S01]  /*3510*/  SHF.R.U64 R86, R108, 0x10, R109 ;  /* 0x000000106c567819 */ /* 0x000fe2000000126d */
[----:B------:R-:W-:Y:S01]  /*3520*/  FADD.FTZ R223, -R223, R83 ;  /* 0x00000053dfdf7221 */ /* 0x000fe20000010100 */
[----:B------:R-:W-:Y:S01]  /*3530*/  SHF.L.U32 R64, R133, 0x10, RZ ;  /* 0x0000001085407819 */ /* 0x000fe200000006ff */
[----:B------:R-:W0:Y:S01]  /*3540*/  MUFU.RCP R235, R201 ;  /* 0x000000c900eb7308 */ /* 0x000e220000001000 */
[----:B------:R-:W-:Y:S01]  /*3550*/  SHF.R.U32.HI R79, RZ, 0x10, R131 ;  /* 0x00000010ff4f7819 */ /* 0x000fe20000011683 */
[----:B------:R-:W-:Y:S01]  /*3560*/  FADD.FTZ R229, -R229, R81 ;  /* 0x00000051e5e57221 */ /* 0x000fe20000010100 */
[----:B------:R-:W-:Y:S01]  /*3570*/  SHF.L.U32 R86, R86, 0x10, RZ ;  /* 0x0000001056567819 */ /* 0x000fe200000006ff */
[----:B------:R-:W-:Y:S01]  /*3580*/  FADD.FTZ R94, -R64, R94 ;  /* 0x0000005e405e7221 */ /* 0x000fe20000010100 */
[----:B------:R-:W-:-:S02]  /*3590*/  SHF.R.U64 R83, R132, 0x10, R133 ;  /* 0x0000001084537819 */ /* 0x000fc40000001285 */
[----:B------:R-:W-:Y:S01]  /*35a0*/  SHF.L.U32 R81, R79, 0x10, RZ ;  /* 0x000000104f517819 */ /* 0x000fe200000006ff */
[----:B------:R-:W0:Y:S01]  /*35b0*/  MUFU.RCP R89, R198 ;  /* 0x000000c600597308 */ /* 0x000e220000001000 */
[----:B------:R-:W-:Y:S01]  /*35c0*/  SHF.R.U64 R166, R166, 0x10, R167 ;  /* 0x00000010a6a67819 */ /* 0x000fe200000012a7 */
[----:B------:R-:W-:Y:S01]  /*35d0*/  FADD.FTZ R86, -R86, R57 ;  /* 0x0000003956567221 */ /* 0x000fe20000010100 */
[----:B------:R-:W-:Y:S01]  /*35e0*/  SHF.L.U32 R83, R83, 0x10, RZ ;  /* 0x0000001053537819 */ /* 0x000fe200000006ff */
[----:B-1----:R-:W-:Y:S01]  /*35f0*/  FMUL.FTZ R79, R80, R219 ;  /* 0x000000db504f7220 */ /* 0x002fe20000410000 */
[----:B--2---:R-:W-:Y:S01]  /*3600*/  FMUL.FTZ R85, R94, R85 ;  /* 0x000000555e557220 */ /* 0x004fe20000410000 */
[----:B------:R-:W-:Y:S01]  /*3610*/  SHF.L.U32 R180, R180, 0x10, RZ ;  /* 0x00000010b4b47819 */ /* 0x000fe200000006ff */
[----:B------:R-:W-:Y:S01]  /*3620*/  FADD.FTZ R219, -R81, R91 ;  /* 0x0000005b51db7221 */ /* 0x000fe20000010100 */
[----:B------:R-:W1:Y:S01]  /*3630*/  MUFU.RCP R191, R135 ;  /* 0x0000008700bf7308 */ /* 0x000e620000001000 */
[----:B---3--:R-:W-:Y:S01]  /*3640*/  FMUL.FTZ R94, R220, R192 ;  /* 0x000000c0dc5e7220 */ /* 0x008fe20000410000 */
[----:B------:R-:W-:Y:S01]  /*3650*/  SHF.R.U32.HI R91, RZ, 0x10, R133 ;  /* 0x00000010ff5b7819 */ /* 0x000fe20000011685 */
[----:B----4-:R-:W-:Y:S01]  /*3660*/  FMUL.FTZ R192, R232, R196 ;  /* 0x000000c4e8c07220 */ /* 0x010fe20000410000 */
[----:B-----5:R-:W-:Y:S01]  /*3670*/  FMUL.FTZ R81, R82, R231 ;  /* 0x000000e752517220 */ /* 0x020fe20000410000 */
[----:B------:R-:W-:Y:S01]  /*3680*/  SHF.L.U32 R196, R166, 0x10, RZ ;  /* 0x00000010a6c47819 */ /* 0x000fe200000006ff */
[----:B------:R-:W-:Y:S01]  /*3690*/  FADD.FTZ R231, -R83, R93 ;  /* 0x0000005d53e77221 */ /* 0x000fe20000010100 */
[----:B0-----:R-:W-:Y:S01]  /*36a0*/  FMUL.FTZ R86, R86, R87 ;  /* 0x0000005756567220 */ /* 0x001fe20000410000 */
[----:B------:R-:W0:Y:S01]  /*36b0*/  MUFU.RCP R188, R141 ;  /* 0x0000008d00bc7308 */ /* 0x000e220000001000 */
[----:B------:R-:W-:Y:S01]  /*36c0*/  SHF.L.U32 R166, R2, 0x10, RZ ;  /* 0x0000001002a67819 */ /* 0x000fe200000006ff */
[----:B------:R-:W-:Y:S01]  /*36d0*/  FMUL.FTZ R83, R90, R235 ;  /* 0x000000eb5a537220 */ /* 0x000fe20000410000 */
[----:B------:R-:W-:Y:S01]  /*36e0*/  FMUL.FTZ R87, R88, R89 ;  /* 0x0000005958577220 */ /* 0x000fe20000410000 */
[----:B------:R-:W-:Y:S01]  /*36f0*/  FMUL.FTZ R2, R181, R180 ;  /* 0x000000b4b5027220 */ /* 0x000fe20000410000 */
[----:B------:R-:W-:Y:S01]  /*3700*/  SHF.L.U32 R57, R42, 0x10, RZ ;  /* 0x000000102a397819 */ /* 0x000fe200000006ff */
[----:B------:R-:W-:Y:S01]  /*3710*/  FMUL.FTZ R181, R197, R196 ;  /* 0x000000c4c5b57220 */ /* 0x000fe20000410000 */
[----:B------:R-:W-:Y:S01]  /*3720*/  SHF.L.U32 R90, R91, 0x10, RZ ;  /* 0x000000105b5a7819 */ /* 0x000fe200000006ff */
[----:B------:R-:W2:Y:S01]  /*3730*/  MUFU.RCP R187, R143 ;  /* 0x0000008f00bb7308 */ /* 0x000ea20000001000 */
[----:B------:R-:W-:Y:S01]  /*3740*/  SHF.R.U32.HI R167, RZ, 0x10, R167 ;  /* 0x00000010ffa77819 */ /* 0x000fe200000116a7 */
[----:B-1----:R-:W-:Y:S01]  /*3750*/  FMUL.FTZ R88, R92, R191 ;  /* 0x000000bf5c587220 */ /* 0x002fe20000410000 */
[----:B------:R-:W-:-:S02]  /*3760*/  SHF.L.U32 R179, R179, 0x10, RZ ;  /* 0x00000010b3b37819 */ /* 0x000fc400000006ff */
[----:B------:R-:W-:Y:S02]  /*3770*/  SHF.L.U32 R137, R21, 0x10, RZ ;  /* 0x0000001015897819 */ /* 0x000fe400000006ff */
[----:B------:R-:W-:Y:S01]  /*3780*/  SHF.L.U32 R197, R167, 0x10, RZ ;  /* 0x00000010a7c57819 */ /* 0x000fe200000006ff */
[----:B------:R-:W1:Y:S01]  /*3790*/  MUFU.RCP R195, R60 ;  /* 0x0000003c00c37308 */ /* 0x000e620000001000 */
[--C-:B------:R-:W-:Y:S01]  /*37a0*/  SHF.R.U64 R164, R164, 0x10, R165.reuse ;  /* 0x00000010a4a47819 */ /* 0x100fe200000012a5 */
[----:B0-----:R-:W-:Y:S01]  /*37b0*/  FMUL.FTZ R91, R215, R188 ;  /* 0x000000bcd75b7220 */ /* 0x001fe20000410000 */
[----:B------:R-:W-:Y:S01]  /*37c0*/  SHF.L.U32 R178, R178, 0x10, RZ ;  /* 0x00000010b2b27819 */ /* 0x000fe200000006ff */
[----:B------:R-:W-:Y:S01]  /*37d0*/  FMUL.FTZ R167, R198, R197 ;  /* 0x000000c5c6a77220 */ /* 0x000fe20000410000 */
[----:B------:R-:W-:Y:S02]  /*37e0*/  SHF.L.U32 R202, R50, 0x10, RZ ;  /* 0x0000001032ca7819 */ /* 0x000fe400000006ff */
[----:B------:R-:W-:Y:S01]  /*37f0*/  SHF.L.U32 R139, R24, 0x10, RZ ;  /* 0x00000010188b7819 */ /* 0x000fe200000006ff */
[----:B------:R-:W0:Y:S01]  /*3800*/  MUFU.RCP R207, R70 ;  /* 0x0000004600cf7308 */ /* 0x000e220000001000 */
[----:B------:R-:W-:Y:S01]  /*3810*/  SHF.L.U32 R198, R164, 0x10, RZ ;  /* 0x00000010a4c67819 */ /* 0x000fe200000006ff */
[----:B--2---:R-:W-:Y:S01]  /*3820*/  FMUL.FTZ R92, R217, R187 ;  /* 0x000000bbd95c7220 */ /* 0x004fe20000410000 */
[----:B------:R-:W-:Y:S01]  /*3830*/  FMUL.FTZ R134, R134, R178 ;  /* 0x000000b286867220 */ /* 0x000fe20000410000 */
[----:B------:R-:W-:-:S02]  /*3840*/  SHF.R.U32.HI R165, RZ, 0x10, R165 ;  /* 0x00000010ffa57819 */ /* 0x000fc400000116a5 */
[----:B------:R-:W-:Y:S01]  /*3850*/  SHF.L.U32 R177, R177, 0x10, RZ ;  /* 0x00000010b1b17819 */ /* 0x000fe200000006ff */
[----:B------:R-:W-:Y:S01]  /*3860*/  FMUL.FTZ R135, R135, R198 ;  /* 0x000000c687877220 */ /* 0x000fe20000410000 */
[----:B------:R2:W3:Y:S01]  /*3870*/  MUFU.RCP R204, R119 ;  /* 0x0000007700cc7308 */ /* 0x0004e20000001000 */
[----:B------:R-:W-:Y:S01]  /*3880*/  SHF.L.U32 R184, R33, 0x10, RZ ;  /* 0x0000001021b87819 */ /* 0x000fe200000006ff */
[----:B-1----:R-:W-:Y:S01]  /*3890*/  FMUL.FTZ R187, R230, R195 ;  /* 0x000000c3e6bb7220 */ /* 0x002fe20000410000 */
[----:B------:R-:W-:Y:S01]  /*38a0*/  FFMA.FTZ R230, R2, R0, RZ ;  /* 0x0000000002e67223 */ /* 0x000fe200000100ff */
[----:B------:R-:W-:Y:S01]  /*38b0*/  SHF.L.U32 R164, R165, 0x10, RZ ;  /* 0x00000010a5a47819 */ /* 0x000fe200000006ff */
[----:B------:R-:W-:Y:S01]  /*38c0*/  FMUL.FTZ R136, R136, R177 ;  /* 0x000000b188887220 */ /* 0x000fe20000410000 */
[----:B------:R-:W-:Y:S01]  /*38d0*/  SHF.R.U64 R162, R162, 0x10, R163 ;  /* 0x00000010a2a27819 */ /* 0x000fe200000012a3 */
[----:B------:R-:W-:Y:S01]  /*38e0*/  FFMA.FTZ R230, R181, R86, R230 ;  /* 0x00000056b5e67223 */ /* 0x000fe200000100e6 */
[----:B------:R1:W4:Y:S01]  /*38f0*/  MUFU.RCP R190, R137 ;  /* 0x0000008900be7308 */ /* 0x0003220000001000 */
[----:B--2---:R-:W-:Y:S01]  /*3900*/  FMUL.FTZ R119, R119, R179 ;  /* 0x000000b377777220 */ /* 0x004fe20000410000 */
[----:B0-----:R-:W-:Y:S01]  /*3910*/  FMUL.FTZ R188, R229, R207 ;  /* 0x000000cfe5bc7220 */ /* 0x001fe20000410000 */
[----:B------:R-:W-:Y:S01]  /*3920*/  FADD.FTZ R229, RZ, R2 ;  /* 0x00000002ffe57221 */ /* 0x000fe20000010000 */
[----:B------:R-:W-:-:S02]  /*3930*/  SHF.L.U32 R176, R176, 0x10, RZ ;  /* 0x00000010b0b07819 */ /* 0x000fc400000006ff */
[----:B------:R-:W-:Y:S01]  /*3940*/  SHF.L.U32 R215, R162, 0x10, RZ ;  /* 0x00000010a2d77819 */ /* 0x000fe200000006ff */
[----:B------:R-:W-:Y:S01]  /*3950*/  FADD.FTZ R229, R229, R181 ;  /* 0x000000b5e5e57221 */ /* 0x000fe20000010000 */
[----:B------:R-:W0:Y:S01]  /*3960*/  MUFU.RCP R234, R202 ;  /* 0x000000ca00ea7308 */ /* 0x000e220000001000 */
[----:B-1----:R-:W-:Y:S01]  /*3970*/  FMUL.FTZ R137, R137, R164 ;  /* 0x000000a489897220 */ /* 0x002fe20000410000 */
[----:B---3--:R-:W-:Y:S01]  /*3980*/  FMUL.FTZ R64, R208, R204 ;  /* 0x000000ccd0407220 */ /* 0x008fe20000410000 */
[----:B------:R-:W-:Y:S01]  /*3990*/  FADD.FTZ R229, R229, R119 ;  /* 0x00000077e5e57221 */ /* 0x000fe20000010000 */
[----:B------:R-:W-:Y:S01]  /*39a0*/  FMUL.FTZ R138, R138, R176 ;  /* 0x000000b08a8a7220 */ /* 0x000fe20000410000 */
[----:B------:R-:W-:Y:S01]  /*39b0*/  SHF.R.U32.HI R163, RZ, 0x10, R163 ;  /* 0x00000010ffa37819 */ /* 0x000fe200000116a3 */
[----:B------:R-:W-:Y:S01]  /*39c0*/  FFMA.FTZ R230, R119, R64, R230 ;  /* 0x0000004077e67223 */ /* 0x000fe200000100e6 */
[----:B------:R-:W-:Y:S01]  /*39d0*/  FADD.FTZ R229, R229, R167 ;  /* 0x000000a7e5e57221 */ /* 0x000fe20000010000 */
[----:B------:R-:W1:Y:S01]  /*39e0*/  MUFU.RCP R204, R57 ;  /* 0x0000003900cc7308 */ /* 0x000e620000001000 */
[----:B------:R-:W-:Y:S01]  /*39f0*/  SHF.L.U32 R175, R175, 0x10, RZ ;  /* 0x00000010afaf7819 */ /* 0x000fe200000006ff */
[----:B------:R-:W-:Y:S01]  /*3a00*/  FFMA.FTZ R230, R167, R87, R230 ;  /* 0x00000057a7e67223 */ /* 0x000fe200000100e6 */
[----:B------:R-:W-:Y:S01]  /*3a10*/  FADD.FTZ R229, R229, R134 ;  /* 0x00000086e5e57221 */ /* 0x000fe20000010000 */
[----:B----4-:R-:W-:Y:S01]  /*3a20*/  FMUL.FTZ R89, R213, R190 ;  /* 0x000000bed5597220 */ /* 0x010fe20000410000 */
[----:B------:R-:W-:Y:S01]  /*3a30*/  SHF.L.U32 R145, R29, 0x10, RZ ;  /* 0x000000101d917819 */ /* 0x000fe200000006ff */
[----:B------:R-:W-:Y:S01]  /*3a40*/  FFMA.FTZ R230, R134, R66, R230 ;  /* 0x0000004286e67223 */ /* 0x000fe200000100e6 */
[----:B------:R-:W-:Y:S01]  /*3a50*/  FADD.FTZ R229, R229, R135 ;  /* 0x00000087e5e57221 */ /* 0x000fe20000010000 */
[----:B------:R2:W3:Y:S01]  /*3a60*/  MUFU.RCP R189, R139 ;  /* 0x0000008b00bd7308 */ /* 0x0004e20000001000 */
[----:B------:R-:W-:Y:S01]  /*3a70*/  SHF.L.U32 R162, R163, 0x10, RZ ;  /* 0x00000010a3a27819 */ /* 0x000fe200000006ff */
[----:B------:R-:W-:Y:S01]  /*3a80*/  FFMA.FTZ R230, R135, R88, R230 ;  /* 0x0000005887e67223 */ /* 0x000fe200000100e6 */
[----:B------:R-:W-:Y:S01]  /*3a90*/  FADD.FTZ R229, R229, R136 ;  /* 0x00000088e5e57221 */ /* 0x000fe20000010000 */
[----:B0-----:R-:W-:Y:S01]  /*3aa0*/  FMUL.FTZ R84, R84, R234 ;  /* 0x000000ea54547220 */ /* 0x001fe20000410000 */
[----:B------:R-:W-:Y:S01]  /*3ab0*/  FADD.FTZ R234, -R90, R95 ;  /* 0x0000005f5aea7221 */ /* 0x000fe20000010100 */
[----:B------:R-:W-:Y:S01]  /*3ac0*/  FFMA.FTZ R230, R136, R68, R230 ;  /* 0x0000004488e67223 */ /* 0x000fe200000100e6 */
[----:B------:R-:W-:Y:S01]  /*3ad0*/  FADD.FTZ R229, R229, R137 ;  /* 0x00000089e5e57221 */ /* 0x000fe20000010000 */
[----:B------:R-:W0:Y:S01]  /*3ae0*/  MUFU.RCP R193, R184 ;  /* 0x000000b800c17308 */ /* 0x000e220000001000 */
[----:B--2---:R-:W-:Y:S01]  /*3af0*/  FMUL.FTZ R139, R139, R215 ;  /* 0x000000d78b8b7220 */ /* 0x004fe20000410000 */
[----:B-1----:R-:W-:Y:S01]  /*3b00*/  FMUL.FTZ R80, R212, R204 ;  /* 0x000000ccd4507220 */ /* 0x002fe20000410000 */
[----:B------:R-:W-:Y:S01]  /*3b10*/  SHF.L.U32 R204, R49, 0x10, RZ ;  /* 0x0000001031cc7819 */ /* 0x000fe200000006ff */
[----:B------:R-:W-:Y:S01]  /*3b20*/  FFMA.FTZ R230, R137, R89, R230 ;  /* 0x0000005989e67223 */ /* 0x000fe200000100e6 */
[----:B------:R-:W-:Y:S01]  /*3b30*/  FADD.FTZ R229, R229, R138 ;  /* 0x0000008ae5e57221 */ /* 0x000fe20000010000 */
[----:B------:R-:W-:Y:S01]  /*3b40*/  FMUL.FTZ R140, R140, R175 ;  /* 0x000000af8c8c7220 */ /* 0x000fe20000410000 */
[----:B------:R-:W-:Y:S01]  /*3b50*/  SHF.R.U64 R160, R160, 0x10, R161 ;  /* 0x00000010a0a07819 */ /* 0x000fe200000012a1 */
[----:B------:R-:W1:Y:S01]  /*3b60*/  MUFU.RCP R212, R204 ;  /* 0x000000cc00d47308 */ /* 0x000e620000001000 */
[----:B------:R-:W-:Y:S01]  /*3b70*/  FFMA.FTZ R230, R138, R72, R230 ;  /* 0x000000488ae67223 */ /* 0x000fe200000100e6 */
[----:B---3--:R-:W-:Y:S01]  /*3b80*/  FMUL.FTZ R90, R214, R189 ;  /* 0x000000bdd65a7220 */ /* 0x008fe20000410000 */
[----:B------:R-:W-:Y:S01]  /*3b90*/  FADD.FTZ R229, R229, R139 ;  /* 0x0000008be5e57221 */ /* 0x000fe20000010000 */
[----:B------:R-:W-:Y:S01]  /*3ba0*/  SHF.L.U32 R174, R174, 0x10, RZ ;  /* 0x00000010aeae7819 */ /* 0x000fe200000006ff */
[----:B------:R-:W-:Y:S01]  /*3bb0*/  FMUL.FTZ R141, R141, R162 ;  /* 0x000000a28d8d7220 */ /* 0x000fe20000410000 */
[----:B------:R-:W-:Y:S01]  /*3bc0*/  FFMA.FTZ R230, R139, R90, R230 ;  /* 0x0000005a8be67223 */ /* 0x000fe200000100e6 */
[----:B------:R-:W-:Y:S01]  /*3bd0*/  SHF.L.U32 R63, R45, 0x10, RZ ;  /* 0x000000102d3f7819 */ /* 0x000fe200000006ff */
[----:B------:R-:W2:Y:S01]  /*3be0*/  MUFU.RCP R186, R145 ;  /* 0x0000009100ba7308 */ /* 0x000ea20000001000 */
[----:B------:R-:W-:Y:S01]  /*3bf0*/  FADD.FTZ R229, R229, R140 ;  /* 0x0000008ce5e57221 */ /* 0x000fe20000010000 */
[----:B------:R-:W-:Y:S01]  /*3c00*/  FFMA.FTZ R230, R140, R65, R230 ;  /* 0x000000418ce67223 */ /* 0x000fe200000100e6 */
[----:B0-----:R-:W-:Y:S01]  /*3c10*/  FMUL.FTZ R95, R226, R193 ;  /* 0x000000c1e25f7220 */ /* 0x001fe20000410000 */
[----:B------:R-:W-:Y:S01]  /*3c20*/  FMUL.FTZ R142, R142, R174 ;  /* 0x000000ae8e8e7220 */ /* 0x000fe20000410000 */
[----:B------:R-:W-:Y:S01]  /*3c30*/  FADD.FTZ R229, R229, R141 ;  /* 0x0000008de5e57221 */ /* 0x000fe20000010000 */
[----:B------:R-:W-:Y:S01]  /*3c40*/  FFMA.FTZ R230, R141, R91, R230 ;  /* 0x0000005b8de67223 */ /* 0x000fe200000100e6 */
[----:B------:R-:W-:Y:S01]  /*3c50*/  SHF.R.U32.HI R161, RZ, 0x10, R161 ;  /* 0x00000010ffa17819 */ /* 0x000fe200000116a1 */
[----:B------:R-:W0:Y:S01]  /*3c60*/  MUFU.RCP R210, R63 ;  /* 0x0000003f00d27308 */ /* 0x000e220000001000 */
[----:B------:R-:W-:Y:S01]  /*3c70*/  SHF.L.U32 R173, R173, 0x10, RZ ;  /* 0x00000010adad7819 */ /* 0x000fe200000006ff */
[----:B-1----:R-:W-:Y:S01]  /*3c80*/  FMUL.FTZ R193, R219, R212 ;  /* 0x000000d4dbc17220 */ /* 0x002fe20000410000 */
[----:B------:R-:W-:Y:S01]  /*3c90*/  SHF.L.U32 R219, R160, 0x10, RZ ;  /* 0x00000010a0db7819 */ /* 0x000fe200000006ff */
[----:B------:R-:W-:Y:S01]  /*3ca0*/  FADD.FTZ R229, R229, R142 ;  /* 0x0000008ee5e57221 */ /* 0x000fe20000010000 */
[----:B------:R-:W-:Y:S01]  /*3cb0*/  FFMA.FTZ R230, R142, R67, R230 ;  /* 0x000000438ee67223 */ /* 0x000fe200000100e6 */
[----:B------:R-:W-:Y:S01]  /*3cc0*/  SHF.L.U32 R160, R161, 0x10, RZ ;  /* 0x00000010a1a07819 */ /* 0x000fe200000006ff */
[----:B------:R-:W-:Y:S01]  /*3cd0*/  FMUL.FTZ R144, R144, R173 ;  /* 0x000000ad90907220 */ /* 0x000fe20000410000 */
[----:B------:R-:W-:Y:S01]  /*3ce0*/  FMUL.FTZ R143, R143, R219 ;  /* 0x000000db8f8f7220 */ /* 0x000fe20000410000 */
[----:B------:R-:W-:Y:S01]  /*3cf0*/  SHF.R.U64 R158, R158, 0x10, R159 ;  /* 0x000000109e9e7819 */ /* 0x000fe2000000129f */
[----:B--2---:R-:W-:Y:S01]  /*3d00*/  FMUL.FTZ R93, R218, R186 ;  /* 0x000000bada5d7220 */ /* 0x004fe20000410000 */
[----:B------:R-:W-:Y:S01]  /*3d10*/  SHF.L.U32 R172, R172, 0x10, RZ ;  /* 0x00000010acac7819 */ /* 0x000fe200000006ff */
[----:B------:R-:W-:Y:S01]  /*3d20*/  FADD.FTZ R229, R229, R143 ;  /* 0x0000008fe5e57221 */ /* 0x000fe20000010000 */
[----:B------:R-:W-:Y:S01]  /*3d30*/  FFMA.FTZ R230, R143, R92, R230 ;  /* 0x0000005c8fe67223 */ /* 0x000fe200000100e6 */
        /* <DEDUP_REMOVED lines=8> */
[----:B------:R-:W-:Y:S01]  /*3dc0*/  FFMA.FTZ R230, R145, R93, R230 ;  /* 0x0000005d91e67223 */ /* 0x000fe200000100e6 */
[----:B------:R-:W1:Y:S01]  /*3dd0*/  MUFU.RCP R194, R56 ;  /* 0x0000003800c27308 */ /* 0x000e620000001000 */
[----:B0-----:R-:W-:Y:S01]  /*3de0*/  FMUL.FTZ R191, R216, R210 ;  /* 0x000000d2d8bf7220 */ /* 0x001fe20000410000 */
[----:B------:R-:W-:Y:S01]  /*3df0*/  SHF.R.U32.HI R159, RZ, 0x10, R159 ;  /* 0x00000010ff9f7819 */ /* 0x000fe2000001169f */
        /* <DEDUP_REMOVED lines=10> */
[----:B------:R-:W-:Y:S01]  /*3ea0*/  FMUL.FTZ R159, R184, R217 ;  /* 0x000000d9b89f7220 */ /* 0x000fe20000410000 */
[----:B------:R-:W-:Y:S01]  /*3eb0*/  SHF.R.U32.HI R157, RZ, 0x10, R157 ;  /* 0x00000010ff9d7819 */ /* 0x000fe2000001169d */
[----:B------:R-:W-:Y:S01]  /*3ec0*/  FADD.FTZ R229, R229, R158 ;  /* 0x0000009ee5e57221 */ /* 0x000fe20000010000 */
[----:B------:R-:W-:Y:S01]  /*3ed0*/  FFMA.FTZ R230, R158, R73, R230 ;  /* 0x000000499ee67223 */ /* 0x000fe200000100e6 */
[----:B------:R-:W-:Y:S01]  /*3ee0*/  FMUL.FTZ R161, R185, R170 ;  /* 0x000000aab9a17220 */ /* 0x000fe20000410000 */
[----:B------:R-:W-:Y:S01]  /*3ef0*/  SHF.L.U32 R169, R169, 0x10, RZ ;  /* 0x00000010a9a97819 */ /* 0x000fe200000006ff */
[----:B------:R-:W-:Y:S01]  /*3f00*/  FADD.FTZ R229, R229, R159 ;  /* 0x0000009fe5e57221 */ /* 0x000fe20000010000 */
[----:B------:R-:W-:Y:S01]  /*3f10*/  FFMA.FTZ R230, R159, R95, R230 ;  /* 0x0000005f9fe67223 */ /* 0x000fe200000100e6 */
        /* <DEDUP_REMOVED lines=21> */
[----:B------:R-:W1:Y:S01]  /*4070*/  MUFU.RCP R209, R59 ;  /* 0x0000003b00d17308 */ /* 0x000e620000001000 */
[----:B------:R-:W-:Y:S01]  /*4080*/  SHF.R.U32.HI R155, RZ, 0x10, R155 ;  /* 0x00000010ff9b7819 */ /* 0x000fe2000001169b */
[----:B------:R-:W-:Y:S01]  /*4090*/  FMUL.FTZ R70, R70, R58 ;  /* 0x0000003a46467220 */ /* 0x000fe20000410000 */
[----:B------:R-:W-:Y:S01]  /*40a0*/  SHF.L.U32 R147, R147, 0x10, RZ ;  /* 0x0000001093937819 */ /* 0x000fe200000006ff */
[----:B------:R-:W-:Y:S01]  /*40b0*/  FADD.FTZ R229, R229, R183 ;  /* 0x000000b7e5e57221 */ /* 0x000fe20000010000 */
[----:B------:R-:W-:Y:S01]  /*40c0*/  FFMA.FTZ R230, R183, R78, R230 ;  /* 0x0000004eb7e67223 */ /* 0x000fe200000100e6 */
[----:B------:R-:W-:Y:S01]  /*40d0*/  SHF.L.U32 R62, R155, 0x10, RZ ;  /* 0x000000109b3e7819 */ /* 0x000fe200000006ff */
[----:B0-----:R-:W-:Y:S01]  /*40e0*/  FMUL.FTZ R189, R223, R208 ;  /* 0x000000d0dfbd7220 */ /* 0x001fe20000410000 */
[----:B------:R-:W-:Y:S01]  /*40f0*/  FMUL.FTZ R74, R74, R147 ;  /* 0x000000934a4a7220 */ /* 0x000fe20000410000 */
[----:B------:R-:W-:Y:S01]  /*4100*/  FADD.FTZ R229, R229, R70 ;  /* 0x00000046e5e57221 */ /* 0x000fe20000010000 */
[----:B------:R-:W-:Y:S01]  /*4110*/  FFMA.FTZ R230, R70, R188, R230 ;  /* 0x000000bc46e67223 */ /* 0x000fe200000100e6 */
[----:B------:R-:W-:Y:S01]  /*4120*/  SHF.L.U32 R199, R46, 0x10, RZ ;  /* 0x000000102ec77819 */ /* 0x000fe200000006ff */
[----:B------:R-:W-:Y:S01]  /*4130*/  FMUL.FTZ R76, R76, R62 ;  /* 0x0000003e4c4c7220 */ /* 0x000fe20000410000 */
[----:B------:R-:W-:Y:S01]  /*4140*/  SHF.R.U64 R152, R152, 0x10, R153 ;  /* 0x0000001098987819 */ /* 0x000fe20000001299 */
[----:B------:R-:W-:Y:S01]  /*4150*/  FADD.FTZ R229, R229, R74 ;  /* 0x0000004ae5e57221 */ /* 0x000fe20000010000 */
[----:B------:R-:W-:Y:S01]  /*4160*/  FFMA.FTZ R230, R74, R79, R230 ;  /* 0x0000004f4ae67223 */ /* 0x000fe200000100e6 */
[----:B------:R-:W-:Y:S01]  /*4170*/  SHF.R.U64 R150, R150, 0x10, R151 ;  /* 0x0000001096967819 */ /* 0x000fe20000001297 */
[----:B------:R-:W0:Y:S01]  /*4180*/  MUFU.RCP R233, R199 ;  /* 0x000000c700e97308 */ /* 0x000e220000001000 */
[----:B------:R-:W-:Y:S01]  /*4190*/  SHF.L.U32 R116, R116, 0x10, RZ ;  /* 0x0000001074747819 */ /* 0x000fe200000006ff */
[----:B------:R-:W-:Y:S01]  /*41a0*/  FMUL.FTZ R154, R57, R166 ;  /* 0x000000a6399a7220 */ /* 0x000fe20000410000 */
[----:B------:R-:W-:Y:S01]  /*41b0*/  SHF.L.U32 R56, R152, 0x10, RZ ;  /* 0x0000001098387819 */ /* 0x000fe200000006ff */
[----:B------:R-:W-:Y:S01]  /*41c0*/  FADD.FTZ R229, R229, R76 ;  /* 0x0000004ce5e57221 */ /* 0x000fe20000010000 */
[----:B------:R-:W-:Y:S01]  /*41d0*/  FFMA.FTZ R230, R76, R189, R230 ;  /* 0x000000bd4ce67223 */ /* 0x000fe200000100e6 */
[----:B------:R-:W-:Y:S01]  /*41e0*/  SHF.L.U32 R60, R150, 0x10, RZ ;  /* 0x00000010963c7819 */ /* 0x000fe200000006ff */
[----:B------:R-:W-:Y:S01]  /*41f0*/  FMUL.FTZ R150, R201, R116 ;  /* 0x00000074c9967220 */ /* 0x000fe20000410000 */
[----:B------:R-:W-:Y:S01]  /*4200*/  SHF.R.U32.HI R153, RZ, 0x10, R153 ;  /* 0x00000010ff997819 */ /* 0x000fe20000011699 */
[----:B-1----:R-:W-:Y:S01]  /*4210*/  FMUL.FTZ R190, R211, R209 ;  /* 0x000000d1d3be7220 */ /* 0x002fe20000410000 */
        /* <DEDUP_REMOVED lines=15> */
[----:B0-----:R-:W-:Y:S01]  /*4310*/  FMUL.FTZ R82, R206, R233 ;  /* 0x000000e9ce527220 */ /* 0x001fe20000410000 */
[----:B------:R-:W-:Y:S01]  /*4320*/  FMUL.FTZ R153, R199, R117 ;  /* 0x00000075c7997220 */ /* 0x000fe20000410000 */
[----:B------:R-:W-:Y:S01]  /*4330*/  FADD.FTZ R229, R229, R203 ;  /* 0x000000cbe5e57221 */ /* 0x000fe20000010000 */
[----:B------:R-:W-:Y:S01]  /*4340*/  FFMA.FTZ R230, R203, R191, R230 ;  /* 0x000000bfcbe67223 */ /* 0x000fe200000100e6 */
[----:B------:R-:W0:Y:S01]  /*4350*/  MUFU.RCP R233, R205 ;  /* 0x000000cd00e97308 */ /* 0x000e220000001000 */
[----:B------:R-:W-:Y:S01]  /*4360*/  SHF.R.U32.HI R151, RZ, 0x10, R151 ;  /* 0x00000010ff977819 */ /* 0x000fe20000011697 */
        /* <DEDUP_REMOVED lines=9> */
[--C-:B------:R-:W-:Y:S01]  /*4400*/  SHF.R.U64 R148, R148, 0x10, R149.reuse ;  /* 0x0000001094947819 */ /* 0x100fe20000001295 */
        /* <DEDUP_REMOVED lines=9> */
[----:B------:R-:W-:Y:S01]  /*44a0*/  SHF.R.U32.HI R149, RZ, 0x10, R149 ;  /* 0x00000010ff957819 */ /* 0x000fe20000011695 */
        /* <DEDUP_REMOVED lines=50> */
.L_x_843:
        /* <DEDUP_REMOVED lines=10> */
[----:B-1----:R-:W-:Y:S02]  /*4870*/  FADD.FTZ R59, R59, R229 ;  /* 0x000000e53b3b7221 */ /* 0x002fe40000010000 */
[----:B------:R-:W4:Y:S01]  /*4880*/  LDL.LU R229, [R1+0x1c] ;  /* 0x00001c0001e57983 */ /* 0x000f220000300800 */
[----:B--2---:R-:W-:-:S03]  /*4890*/  FADD.FTZ R61, R61, R230 ;  /* 0x000000e63d3d7221 */ /* 0x004fc60000010000 */
[----:B------:R-:W2:Y:S04]  /*48a0*/  LDL.LU R230, [R1+0x18] ;  /* 0x0000180001e67983 */ /* 0x000ea80000300800 */
[----:B------:R-:W5:Y:S04]  /*48b0*/  LDL.LU R184, [R1+0x4] ;  /* 0x0000040001b87983 */ /* 0x000f680000300800 */
[----:B------:R-:W4:Y:S01]  /*48c0*/  LDL.LU R185, [R1] ;  /* 0x0000000001b97983 */ /* 0x000f220000300800 */
[----:B------:R-:W-:Y:S01]  /*48d0*/  FADD.FTZ R9, R207, R9 ;  /* 0x00000009cf097221 */ /* 0x000fe20000010000 */
[----:B------:R-:W-:Y:S01]  /*48e0*/  FADD.FTZ R8, R208, R8 ;  /* 0x00000008d0087221 */ /* 0x000fe20000010000 */
[----:B------:R-:W-:Y:S01]  /*48f0*/  FADD.FTZ R7, R209, R7 ;  /* 0x00000007d1077221 */ /* 0x000fe20000010000 */
[----:B------:R-:W2:Y:S04]  /*4900*/  LDL.LU R207, [R1+0x14] ;  /* 0x0000140001cf7983 */ /* 0x000ea80000300800 */
        /* <DEDUP_REMOVED lines=13> */
[----:B----4-:R-:W-:-:S05]  /*49e0*/  FADD.FTZ R185, R226, R185 ;  /* 0x000000b9e2b97221 */ /* 0x010fca0000010000 */
[----:B------:R3:W-:Y:S04]  /*49f0*/  STL [R1], R185 ;  /* 0x000000b901007387 */ /* 0x0007e80000100800 */
[----:B---3--:R-:W3:Y:S04]  /*4a00*/  LDL.LU R185, [R1+0x24] ;  /* 0x0000240001b97983 */ /* 0x008ee80000300800 */
[----:B------:R4:W-:Y:S04]  /*4a10*/  STL [R1+0x4], R184 ;  /* 0x000004b801007387 */ /* 0x0009e80000100800 */
[----:B----4-:R-:W4:Y:S04]  /*4a20*/  LDL.LU R184, [R1+0x28] ;  /* 0x0000280001b87983 */ /* 0x010f280000300800 */
[----:B------:R5:W-:Y:S04]  /*4a30*/  STL [R1+0x8], R157 ;  /* 0x0000089d01007387 */ /* 0x000be80000100800 */
[----:B-----5:R-:W5:Y:S01]  /*4a40*/  LDL.LU R157, [R1+0x2c] ;  /* 0x00002c00019d7983 */ /* 0x020f620000300800 */
[----:B--2---:R-:W-:Y:S01]  /*4a50*/  FADD.FTZ R209, R232, R209 ;  /* 0x000000d1e8d17221 */ /* 0x004fe20000010000 */
[----:B------:R-:W-:Y:S01]  /*4a60*/  FADD.FTZ R208, R233, R208 ;  /* 0x000000d0e9d07221 */ /* 0x000fe20000010000 */
[----:B------:R-:W-:Y:S01]  /*4a70*/  FADD.FTZ R207, R234, R207 ;  /* 0x000000cfeacf7221 */ /* 0x000fe20000010000 */
[----:B------:R-:W-:-:S02]  /*4a80*/  FADD.FTZ R230, R235, R230 ;  /* 0x000000e6ebe67221 */ /* 0x000fc40000010000 */
[----:B------:R2:W-:Y:S01]  /*4a90*/  STL [R1+0xc], R209 ;  /* 0x00000cd101007387 */ /* 0x0005e20000100800 */
[----:B------:R-:W-:-:S03]  /*4aa0*/  FADD.FTZ R229, R236, R229 ;  /* 0x000000e5ece57221 */ /* 0x000fc60000010000 */
[----:B------:R1:W-:Y:S04]  /*4ab0*/  STL [R1+0x10], R208 ;  /* 0x000010d001007387 */ /* 0x0003e80000100800 */
[----:B------:R-:W5:Y:S04]  /*4ac0*/  LDL.LU R212, [R1+0x30] ;  /* 0x0000300001d47983 */ /* 0x000f680000300800 */
[----:B------:R0:W-:Y:S01]  /*4ad0*/  STL [R1+0x14], R207 ;  /* 0x000014cf01007387 */ /* 0x0001e20000100800 */
[----:B------:R-:W-:-:S03]  /*4ae0*/  FADD.FTZ R199, R237, R199 ;  /* 0x000000c7edc77221 */ /* 0x000fc60000010000 */
[----:B------:R-:W5:Y:S04]  /*4af0*/  LDL.LU R211, [R1+0x34] ;  /* 0x0000340001d37983 */ /* 0x000f680000300800 */
[----:B------:R-:W-:Y:S04]  /*4b00*/  STL [R1+0x18], R230 ;  /* 0x000018e601007387 */ /* 0x000fe80000100800 */
[----:B--2---:R-:W2:Y:S04]  /*4b10*/  LDL.LU R209, [R1+0x38] ;  /* 0x0000380001d17983 */ /* 0x004ea80000300800 */
[----:B------:R-:W-:Y:S04]  /*4b20*/  STL [R1+0x1c], R229 ;  /* 0x00001ce501007387 */ /* 0x000fe80000100800 */
[----:B-1----:R-:W2:Y:S04]  /*4b30*/  LDL.LU R208, [R1+0x3c] ;  /* 0x00003c0001d07983 */ /* 0x002ea80000300800 */
[----:B0-----:R-:W2:Y:S04]  /*4b40*/  LDL.LU R207, [R1+0x40] ;  /* 0x0000400001cf7983 */ /* 0x001ea80000300800 */
[----:B------:R0:W-:Y:S04]  /*4b50*/  STL [R1+0x20], R199 ;  /* 0x000020c701007387 */ /* 0x0001e80000100800 */
[----:B0-----:R-:W2:Y:S01]  /*4b60*/  LDL.LU R199, [R1+0x44] ;  /* 0x0000440001c77983 */ /* 0x001ea20000300800 */
[----:B---3--:R-:W-:-:S05]  /*4b70*/  FADD.FTZ R185, R238, R185 ;  /* 0x000000b9eeb97221 */ /* 0x008fca0000010000 */
[----:B------:R0:W-:Y:S01]  /*4b80*/  STL [R1+0x24], R185 ;  /* 0x000024b901007387 */ /* 0x0001e20000100800 */
[----:B----4-:R-:W-:-:S03]  /*4b90*/  FADD.FTZ R184, R239, R184 ;  /* 0x000000b8efb87221 */ /* 0x010fc60000010000 */
[----:B0-----:R-:W3:Y:S04]  /*4ba0*/  LDL.LU R185, [R1+0xf8] ;  /* 0x0000f80001b97983 */ /* 0x001ee80000300800 */
[----:B------:R0:W-:Y:S01]  /*4bb0*/  STL [R1+0x28], R184 ;  /* 0x000028b801007387 */ /* 0x0001e20000100800 */
[----:B-----5:R-:W-:-:S03]  /*4bc0*/  FADD.FTZ R157, R240, R157 ;  /* 0x0000009df09d7221 */ /* 0x020fc60000010000 */
[----:B0-----:R-:W4:Y:S04]  /*4bd0*/  LDL.LU R184, [R1+0xfc] ;  /* 0x0000fc0001b87983 */ /* 0x001f280000300800 */
[----:B------:R-:W5:Y:S04]  /*4be0*/  LDL.LU R231, [R1+0x48] ;  /* 0x0000480001e77983 */ /* 0x000f680000300800 */
[----:B------:R-:W5:Y:S04]  /*4bf0*/  LDL.LU R230, [R1+0xec] ;  /* 0x0000ec0001e67983 */ /* 0x000f680000300800 */
[----:B------:R0:W-:Y:S04]  /*4c00*/  STL [R1+0x2c], R157 ;  /* 0x00002c9d01007387 */ /* 0x0001e80000100800 */
[----:B0-----:R-:W5:Y:S04]  /*4c10*/  LDL.LU R157, [R1+0xf0] ;  /* 0x0000f000019d7983 */ /* 0x001f680000300800 */
[----:B------:R-:W5:Y:S04]  /*4c20*/  LDL.LU R229, [R1+0xf4] ;  /* 0x0000f40001e57983 */ /* 0x000f680000300800 */
[----:B------:R-:W5:Y:S04]  /*4c30*/  LDL.LU R228, [R1+0x4c] ;  /* 0x00004c0001e47983 */ /* 0x000f680000300800 */
[----:B------:R-:W5:Y:S04]  /*4c40*/  LDL.LU R226, [R1+0xe0] ;  /* 0x0000e00001e27983 */ /* 0x000f680000300800 */
[----:B------:R-:W5:Y:S04]  /*4c50*/  LDL.LU R223, [R1+0xe4] ;  /* 0x0000e40001df7983 */ /* 0x000f680000300800 */
[----:B------:R-:W5:Y:S01]  /*4c60*/  LDL.LU R220, [R1+0xe8] ;  /* 0x0000e80001dc7983 */ /* 0x000f620000300800 */
[----:B------:R-:W-:Y:S01]  /*4c70*/  FADD.FTZ R212, R241, R212 ;  /* 0x000000d4f1d47221 */ /* 0x000fe20000010000 */
[----:B------:R-:W-:Y:S01]  /*4c80*/  FADD.FTZ R211, R242, R211 ;  /* 0x000000d3f2d37221 */ /* 0x000fe20000010000 */
[----:B--2---:R-:W-:Y:S01]  /*4c90*/  FADD.FTZ R209, R243, R209 ;  /* 0x000000d1f3d17221 */ /* 0x004fe20000010000 */
[----:B------:R-:W2:Y:S01]  /*4ca0*/  LDL.LU R213, [R1+0x50] ;  /* 0x0000500001d57983 */ /* 0x000ea20000300800 */
[----:B------:R-:W-:-:S03]  /*4cb0*/  FADD.FTZ R208, R244, R208 ;  /* 0x000000d0f4d07221 */ /* 0x000fc60000010000 */
[----:B------:R0:W-:Y:S01]  /*4cc0*/  STL [R1+0x30], R212 ;  /* 0x000030d401007387 */ /* 0x0001e20000100800 */
[----:B------:R-:W-:Y:S01]  /*4cd0*/  FADD.FTZ R207, R245, R207 ;  /* 0x000000cff5cf7221 */ /* 0x000fe20000010000 */
[----:B------:R-:W-:Y:S02]  /*4ce0*/  FADD.FTZ R199, R246, R199 ;  /* 0x000000c7f6c77221 */ /* 0x000fe40000010000 */
[----:B0-----:R-:W2:Y:S04]  /*4cf0*/  LDL.LU R212, [R1+0xd4] ;  /* 0x0000d40001d47983 */ /* 0x001ea80000300800 */
[----:B------:R0:W-:Y:S04]  /*4d00*/  STL [R1+0x34], R211 ;  /* 0x000034d301007387 */ /* 0x0001e80000100800 */
        /* <DEDUP_REMOVED lines=8> */
[----:B0-----:R-:W2:Y:S01]  /*4d90*/  LDL.LU R199, [R1+0xcc] ;  /* 0x0000cc0001c77983 */ /* 0x001ea20000300800 */
[----:B---3--:R-:W-:-:S05]  /*4da0*/  FADD.FTZ R185, R247, R185 ;  /* 0x000000b9f7b97221 */ /* 0x008fca0000010000 */
[----:B------:R0:W-:Y:S01]  /*4db0*/  STL [R1+0xf8], R185 ;  /* 0x0000f8b901007387 */ /* 0x0001e20000100800 */
[----:B----4-:R-:W-:-:S03]  /*4dc0*/  FADD.FTZ R184, R248, R184 ;  /* 0x000000b8f8b87221 */ /* 0x010fc60000010000 */
[----:B0-----:R-:W3:Y:S01]  /*4dd0*/  LDL.LU R185, [R1+0xd0] ;  /* 0x0000d00001b97983 */ /* 0x001ee20000300800 */
[----:B-----5:R-:W-:-:S03]  /*4de0*/  FADD.FTZ R231, R249, R231 ;  /* 0x000000e7f9e77221 */ /* 0x020fc60000010000 */
[----:B------:R0:W-:Y:S01]  /*4df0*/  STL [R1+0xfc], R184 ;  /* 0x0000fcb801007387 */ /* 0x0001e20000100800 */
[----:B------:R-:W-:-:S03]  /*4e00*/  FADD.FTZ R230, R250, R230 ;  /* 0x000000e6fae67221 */ /* 0x000fc60000010000 */
[----:B0-----:R-:W4:Y:S01]  /*4e10*/  LDL.LU R184, [R1+0x58] ;  /* 0x0000580001b87983 */ /* 0x001f220000300800 */
[----:B------:R-:W-:Y:S01]  /*4e20*/  FADD.FTZ R157, R251, R157 ;  /* 0x0000009dfb9d7221 */ /* 0x000fe20000010000 */
[----:B------:R-:W-:-:S04]  /*4e30*/  FADD.FTZ R229, R252, R229 ;  /* 0x000000e5fce57221 */ /* 0x000fc80000010000 */
[----:B------:R0:W-:Y:S01]  /*4e40*/  STL [R1+0xf0], R157 ;  /* 0x0000f09d01007387 */ /* 0x0001e20000100800 */
[----:B------:R-:W-:-:S03]  /*4e50*/  FADD.FTZ R228, R149, R228 ;  /* 0x000000e495e47221 */ /* 0x000fc60000010000 */
[----:B------:R-:W-:Y:S01]  /*4e60*/  STL [R1+0x48], R231 ;  /* 0x000048e701007387 */ /* 0x000fe20000100800 */
[----:B------:R-:W-:-:S03]  /*4e70*/  FADD.FTZ R226, R114, R226 ;  /* 0x000000e272e27221 */ /* 0x000fc60000010000 */
[----:B0-----:R-:W5:Y:S01]  /*4e80*/  LDL.LU R157, [R1+0xbc] ;  /* 0x0000bc00019d7983 */ /* 0x001f620000300800 */
[----:B------:R-:W-:-:S03]  /*4e90*/  FADD.FTZ R223, R148, R223 ;  /* 0x000000df94df7221 */ /* 0x000fc60000010000 */
[----:B------:R-:W-:Y:S01]  /*4ea0*/  STL [R1+0xec], R230 ;  /* 0x0000ece601007387 */ /* 0x000fe20000100800 */
[----:B------:R-:W-:-:S03]  /*4eb0*/  FADD.FTZ R220, R115, R220 ;  /* 0x000000dc73dc7221 */ /* 0x000fc60000010000 */
[----:B------:R-:W5:Y:S04]  /*4ec0*/  LDL.LU R149, [R1+0xc0] ;  /* 0x0000c00001957983 */ /* 0x000f680000300800 */
[----:B------:R-:W-:Y:S04]  /*4ed0*/  STL [R1+0xf4], R229 ;  /* 0x0000f4e501007387 */ /* 0x000fe80000100800 */
[----:B------:R-:W-:Y:S04]  /*4ee0*/  STL [R1+0x4c], R228 ;  /* 0x00004ce401007387 */ /* 0x000fe80000100800 */
[----:B------:R-:W-:Y:S04]  /*4ef0*/  STL [R1+0xe0], R226 ;  /* 0x0000e0e201007387 */ /* 0x000fe80000100800 */
[----:B------:R0:W-:Y:S04]  /*4f00*/  STL [R1+0xe4], R223 ;  /* 0x0000e4df01007387 */ /* 0x0001e80000100800 */
[----:B0-----:R-:W5:Y:S04]  /*4f10*/  LDL.LU R223, [R1+0xc4] ;  /* 0x0000c40001df7983 */ /* 0x001f680000300800 */
[----:B------:R0:W-:Y:S04]  /*4f20*/  STL [R1+0xe8], R220 ;  /* 0x0000e8dc01007387 */ /* 0x0001e80000100800 */
[----:B0-----:R-:W5:Y:S04]  /*4f30*/  LDL.LU R220, [R1+0x5c] ;  /* 0x00005c0001dc7983 */ /* 0x001f680000300800 */
[----:B------:R-:W5:Y:S01]  /*4f40*/  LDL.LU R115, [R1+0xb0] ;  /* 0x0000b00001737983 */ /* 0x000f620000300800 */
[----:B--2---:R-:W-:Y:S01]  /*4f50*/  FADD.FTZ R213, R151, R213 ;  /* 0x000000d597d57221 */ /* 0x004fe20000010000 */
[----:B------:R-:W-:Y:S01]  /*4f60*/  FADD.FTZ R212, R116, R212 ;  /* 0x000000d474d47221 */ /* 0x000fe20000010000 */
[----:B------:R-:W-:Y:S01]  /*4f70*/  FADD.FTZ R211, R60, R211 ;  /* 0x000000d33cd37221 */ /* 0x000fe20000010000 */
[----:B------:R-:W-:-:S02]  /*4f80*/  FADD.FTZ R209, R117, R209 ;  /* 0x000000d175d17221 */ /* 0x000fc40000010000 */
[----:B------:R0:W-:Y:S04]  /*4f90*/  STL [R1+0x50], R213 ;  /* 0x000050d501007387 */ /* 0x0001e80000100800 */
[----:B------:R1:W-:Y:S01]  /*4fa0*/  STL [R1+0xd4], R212 ;  /* 0x0000d4d401007387 */ /* 0x0003e20000100800 */
[----:B------:R-:W-:-:S03]  /*4fb0*/  FADD.FTZ R208, R57, R208 ;  /* 0x000000d039d07221 */ /* 0x000fc60000010000 */
[----:B0-----:R-:W2:Y:S04]  /*4fc0*/  LDL.LU R213, [R1+0xb4] ;  /* 0x0000b40001d57983 */ /* 0x001ea80000300800 */
[----:B------:R0:W-:Y:S04]  /*4fd0*/  STL [R1+0xd8], R211 ;  /* 0x0000d8d301007387 */ /* 0x0001e80000100800 */
[----:B-1----:R-:W2:Y:S01]  /*4fe0*/  LDL.LU R212, [R1+0xb8] ;  /* 0x0000b80001d47983 */ /* 0x002ea20000300800 */
[----:B------:R-:W-:-:S03]  /*4ff0*/  FADD.FTZ R207, R118, R207 ;  /* 0x000000cf76cf7221 */ /* 0x000fc60000010000 */
[----:B------:R1:W-:Y:S04]  /*5000*/  STL [R1+0xdc], R209 ;  /* 0x0000dcd101007387 */ /* 0x0003e80000100800 */
[----:B------:R1:W-:Y:S04]  /*5010*/  STL [R1+0x54], R208 ;  /* 0x000054d001007387 */ /* 0x0003e80000100800 */
[----:B0-----:R-:W2:Y:S04]  /*5020*/  LDL.LU R211, [R1+0x60] ;  /* 0x0000600001d37983 */ /* 0x001ea80000300800 */
[----:B-1----:R-:W2:Y:S01]  /*5030*/  LDL.LU R209, [R1+0xa4] ;  /* 0x0000a40001d17983 */ /* 0x002ea20000300800 */
[----:B------:R-:W-:-:S03]  /*5040*/  FADD.FTZ R199, R56, R199 ;  /* 0x000000c738c77221 */ /* 0x000fc60000010000 */
[----:B------:R0:W-:Y:S04]  /*5050*/  STL [R1+0xc8], R207 ;  /* 0x0000c8cf01007387 */ /* 0x0001e80000100800 */
[----:B------:R-:W2:Y:S04]  /*5060*/  LDL.LU R57, [R1+0xa8] ;  /* 0x0000a80001397983 */ /* 0x000ea80000300800 */
[----:B------:R1:W-:Y:S04]  /*5070*/  STL [R1+0xcc], R199 ;  /* 0x0000ccc701007387 */ /* 0x0003e80000100800 */
[----:B------:R-:W2:Y:S04]  /*5080*/  LDL.LU R208, [R1+0xac] ;  /* 0x0000ac0001d07983 */ /* 0x000ea80000300800 */
[----:B0-----:R-:W2:Y:S01]  /*5090*/  LDL.LU R207, [R1+0x64] ;  /* 0x0000640001cf7983 */ /* 0x001ea20000300800 */
[----:B---3--:R-:W-:-:S05]  /*50a0*/  FADD.FTZ R185, R166, R185 ;  /* 0x000000b9a6b97221 */ /* 0x008fca0000010000 */
[----:B------:R0:W-:Y:S04]  /*50b0*/  STL [R1+0xd0], R185 ;  /* 0x0000d0b901007387 */ /* 0x0001e80000100800 */
[----:B-1----:R-:W3:Y:S01]  /*50c0*/  LDL.LU R199, [R1+0x98] ;  /* 0x0000980001c77983 */ /* 0x002ee20000300800 */
[----:B----4-:R-:W-:-:S05]  /*50d0*/  FADD.FTZ R184, R62, R184 ;  /* 0x000000b83eb87221 */ /* 0x010fca0000010000 */
[----:B------:R1:W-:Y:S04]  /*50e0*/  STL [R1+0x58], R184 ;  /* 0x000058b801007387 */ /* 0x0003e80000100800 */
[----:B0-----:R-:W4:Y:S04]  /*50f0*/  LDL.LU R185, [R1+0x9c] ;  /* 0x00009c0001b97983 */ /* 0x001f280000300800 */
[----:B------:R-:W4:Y:S04]  /*5100*/  LDL.LU R117, [R1+0xa0] ;  /* 0x0000a00001757983 */ /* 0x000f280000300800 */
[----:B-1----:R-:W4:Y:S04]  /*5110*/  LDL.LU R184, [R1+0x68] ;  /* 0x0000680001b87983 */ /* 0x002f280000300800 */
[----:B------:R-:W4:Y:S01]  /*5120*/  LDL.LU R166, [R1+0x8c] ;  /* 0x00008c0001a67983 */ /* 0x000f220000300800 */
[----:B-----5:R-:W-:-:S05]  /*5130*/  FADD.FTZ R157, R147, R157 ;  /* 0x0000009d939d7221 */ /* 0x020fca0000010000 */
[----:B------:R0:W-:Y:S01]  /*5140*/  STL [R1+0xbc], R157 ;  /* 0x0000bc9d01007387 */ /* 0x0001e20000100800 */
[----:B------:R-:W-:-:S03]  /*5150*/  FADD.FTZ R149, R58, R149 ;  /* 0x000000953a957221 */ /* 0x000fc60000010000 */
[----:B0-----:R-:W5:Y:S04]  /*5160*/  LDL.LU R157, [R1+0x90] ;  /* 0x00009000019d7983 */ /* 0x001f680000300800 */
[----:B------:R-:W5:Y:S04]  /*5170*/  LDL.LU R151, [R1+0x94] ;  /* 0x0000940001977983 */ /* 0x000f680000300800 */
[----:B------:R0:W-:Y:S04]  /*5180*/  STL [R1+0xc0], R149 ;  /* 0x0000c09501007387 */ /* 0x0001e80000100800 */
[----:B0-----:R-:W5:Y:S01]  /*5190*/  LDL.LU R149, [R1+0x6c] ;  /* 0x00006c0001957983 */ /* 0x001f620000300800 */
[----:B------:R-:W-:-:S03]  /*51a0*/  FADD.FTZ R223, R168, R223 ;  /* 0x000000dfa8df7221 */ /* 0x000fc60000010000 */
[----:B------:R-:W5:Y:S04]  /*51b0*/  LDL.LU R148, [R1+0x80] ;  /* 0x0000800001947983 */ /* 0x000f680000300800 */
[----:B------:R-:W5:Y:S04]  /*51c0*/  LDL.LU R147, [R1+0x84] ;  /* 0x0000840001937983 */ /* 0x000f680000300800 */
[----:B------:R-:W5:Y:S01]  /*51d0*/  LDL.LU R118, [R1+0x88] ;  /* 0x0000880001767983 */ /* 0x000f620000300800 */
[----:B------:R-:W-:-:S03]  /*51e0*/  FADD.FTZ R220, R214, R220 ;  /* 0x000000dcd6dc7221 */ /* 0x000fc60000010000 */
[----:B------:R-:W-:Y:S01]  /*51f0*/  STL [R1+0xc4], R223 ;  /* 0x0000c4df01007387 */ /* 0x000fe20000100800 */
[----:B------:R-:W-:-:S03]  /*5200*/  FADD.FTZ R115, R169, R115 ;  /* 0x00000073a9737221 */ /* 0x000fc60000010000 */
[----:B------:R-:W5:Y:S04]  /*5210*/  LDL.LU R116, [R1+0x70] ;  /* 0x0000700001747983 */ /* 0x000f680000300800 */
[----:B------:R-:W-:Y:S04]  /*5220*/  STL [R1+0x5c], R220 ;  /* 0x00005cdc01007387 */ /* 0x000fe80000100800 */
[----:B------:R0:W-:Y:S04]  /*5230*/  STL [R1+0xb0], R115 ;  /* 0x0000b07301007387 */ /* 0x0001e80000100800 */
[----:B0-----:R-:W5:Y:S04]  /*5240*/  LDL.LU R115, [R1+0x74] ;  /* 0x0000740001737983 */ /* 0x001f680000300800 */
[----:B------:R-:W5:Y:S04]  /*5250*/  LDL.LU R62, [R1+0x78] ;  /* 0x00007800013e7983 */ /* 0x000f680000300800 */
[----:B------:R-:W5:Y:S01]  /*5260*/  LDL.LU R60, [R1+0x7c] ;  /* 0x00007c00013c7983 */ /* 0x000f620000300800 */
[----:B------:R-:W-:Y:S01]  /*5270*/  FADD.FTZ R63, R59, R63 ;  /* 0x0000003f3b3f7221 */ /* 0x000fe20000010000 */
[----:B------:R-:W-:-:S04]  /*5280*/  FADD.FTZ R155, R61, R155 ;  /* 0x0000009b3d9b7221 */ /* 0x000fc80000010000 */
[----:B------:R-:W0:Y:S04]  /*5290*/  SHFL.DOWN PT, R59, R63, 0x4, 0x1f ;  /* 0x08801f003f3b7f89 */ /* 0x000e2800000e0000 */
[----:B------:R-:W1:Y:S01]  /*52a0*/  SHFL.DOWN PT, R61, R155, 0x4, 0x1f ;  /* 0x08801f009b3d7f89 */ /* 0x000e6200000e0000 */
[----:B--2---:R-:W-:Y:S01]  /*52b0*/  FADD.FTZ R213, R216, R213 ;  /* 0x000000d5d8d57221 */ /* 0x004fe20000010000 */
[----:B------:R-:W-:Y:S01]  /*52c0*/  FADD.FTZ R212, R170, R212 ;  /* 0x000000d4aad47221 */ /* 0x000fe20000010000 */
[----:B------:R-:W2:Y:S01]  /*52d0*/  S2R R114, SR_TID.X ;  /* 0x0000000000727919 */ /* 0x000ea20000002100 */
        /* <DEDUP_REMOVED lines=20> */
[C---:B--2---:R-:W-:Y:S01]  /*5420*/  LOP3.LUT P2, RZ, R114.reuse, 0x1f, RZ, 0xc0, !PT ;  /* 0x0000001f72ff7812 */ /* 0x044fe2000784c0ff */
[----:B------:R-:W-:Y:S01]  /*5430*/  BSSY.RECONVERGENT B0, `(.L_x_844) ;  /* 0x000002e000007945 */ /* 0x000fe20003800200 */
[C---:B------:R-:W-:Y:S02]  /*5440*/  LOP3.LUT R58, R114.reuse, 0x1f, RZ, 0xc0, !PT ;  /* 0x0000001f723a7812 */ /* 0x040fe400078ec0ff */
[----:B------:R-:W-:Y:S02]  /*5450*/  ISETP.NE.AND P3, PT, R114, RZ, PT ;  /* 0x000000ff7200720c */ /* 0x000fe40003f65270 */
[----:B------:R-:W-:Y:S01]  /*5460*/  ISETP.GT.U32.AND P0, PT, R58, 0x3, PT ;  /* 0x000000033a00780c */ /* 0x000fe20003f04070 */
[----:B0-----:R-:W-:Y:S01]  /*5470*/  FADD.FTZ R56, R63, R56 ;  /* 0x000000383f387221 */ /* 0x001fe20000010000 */
[----:B-1----:R-:W-:Y:S01]  /*5480*/  FADD.FTZ R57, R155, R57 ;  /* 0x000000399b397221 */ /* 0x002fe20000010000 */
[----:B---3--:R-:W-:Y:S01]  /*5490*/  FADD.FTZ R199, R173, R199 ;  /* 0x000000c7adc77221 */ /* 0x008fe20000010000 */
[----:B----4-:R-:W-:Y:S01]  /*54a0*/  FADD.FTZ R185, R219, R185 ;  /* 0x000000b9dbb97221 */ /* 0x010fe20000010000 */
[----:B------:R-:W-:Y:S01]  /*54b0*/  FADD.FTZ R117, R174, R117 ;  /* 0x00000075ae757221 */ /* 0x000fe20000010000 */
[----:B------:R-:W-:-:S04]  /*54c0*/  FADD.FTZ R184, R162, R184 ;  /* 0x000000b8a2b87221 */ /* 0x000fc80000010000 */
[----:B------:R0:W-:Y:S01]  /*54d0*/  STL [R1+0xa0], R117 ;  /* 0x0000a07501007387 */ /* 0x0001e20000100800 */
[----:B------:R-:W-:-:S03]  /*54e0*/  FADD.FTZ R166, R175, R166 ;  /* 0x000000a6afa67221 */ /* 0x000fc60000010000 */
[----:B------:R1:W-:Y:S04]  /*54f0*/  STL [R1+0x98], R199 ;  /* 0x000098c701007387 */ /* 0x0003e80000100800 */
[----:B------:R1:W-:Y:S01]  /*5500*/  STL [R1+0x9c], R185 ;  /* 0x00009cb901007387 */ /* 0x0003e20000100800 */
[----:B0-----:R-:W0:Y:S03]  /*5510*/  LDC R117, c[0x0][0x380] ;  /* 0x0000e000ff757b82 */ /* 0x001e260000000800 */
[----:B------:R1:W-:Y:S01]  /*5520*/  STL [R1+0x68], R184 ;  /* 0x000068b801007387 */ /* 0x0003e20000100800 */
[----:B-----5:R-:W-:-:S03]  /*5530*/  FADD.FTZ R157, R215, R157 ;  /* 0x0000009dd79d7221 */ /* 0x020fc60000010000 */
[----:B------:R1:W-:Y:S01]  /*5540*/  STL [R1+0x8c], R166 ;  /* 0x00008ca601007387 */ /* 0x0003e20000100800 */
[----:B------:R-:W-:-:S03]  /*5550*/  FADD.FTZ R151, R176, R151 ;  /* 0x00000097b0977221 */ /* 0x000fc60000010000 */
[----:B------:R1:W-:Y:S04]  /*5560*/  STL [R1+0x90], R157 ;  /* 0x0000909d01007387 */ /* 0x0003e80000100800 */
[----:B------:R1:W-:Y:S01]  /*5570*/  STL [R1+0x94], R151 ;  /* 0x0000949701007387 */ /* 0x0003e20000100800 */
        /* <DEDUP_REMOVED lines=25> */
.L_x_845:
[----:B------:R-:W-:Y:S05]  /*5710*/  BSYNC.RECONVERGENT B0 ;  /* 0x0000000000007941 */ /* 0x000fea0003800200 */
.L_x_844:
        /* <DEDUP_REMOVED lines=22> */
.L_x_847:
[----:B------:R-:W-:Y:S05]  /*5880*/  BSYNC.RECONVERGENT B0 ;  /* 0x0000000000007941 */ /* 0x000fea0003800200 */
.L_x_846:
        /* <DEDUP_REMOVED lines=32> */
.L_x_849:
[----:B------:R-:W2:Y:S04]  /*5a90*/  LDG.E.STRONG.GPU R58, desc[UR4][R56.64] ;  /* 0x00000004383a7981 */ /* 0x000ea8000c1ef900 */
[----:B--2---:R-:W-:Y:S01]  /*5aa0*/  CCTL.IVALL ;  /* 0x00000000ff00798f */ /* 0x004fe20002000000 */
[----:B------:R-:W-:Y:S05]  /*5ab0*/  YIELD ;  /* 0x0000000000007946 */ /* 0x000fea0003800000 */
[----:B------:R-:W-:-:S13]  /*5ac0*/  ISETP.NE.AND P2, PT, R58, R61, PT ;  /* 0x0000003d3a00720c */ /* 0x000fda0003f45270 */
[----:B------:R-:W-:Y:S05]  /*5ad0*/  @P2 BRA `(.L_x_849) ;  /* 0xfffffffc00ec2947 */ /* 0x000fea000383ffff */
.L_x_848:
        /* <DEDUP_REMOVED lines=44> */
[----:B------:R-:W-:Y:S01]  /*5da0*/  FMUL.FTZ R56, R57, 4.8828125727595761418e-05 ;  /* 0x384ccccd39387820 */ /* 0x000fe20000410000 */
[----:B------:R-:W-:-:S04]  /*5db0*/  FMUL.FTZ R57, R60, 4.8828125727595761418e-05 ;  /* 0x384ccccd3c397820 */ /* 0x000fc80000410000 */
        /* <DEDUP_REMOVED lines=66> */
[----:B------:R-:W-:Y:S01]  /*61e0*/  FMUL.FTZ R58, R96, R58 ;  /* 0x0000003a603a7220 */ /* 0x000fe20000410000 */
[----:B0-----:R-:W-:-:S04]  /*61f0*/  IMAD.WIDE.U32 R82, R105, 0x10, R86 ;  /* 0x0000001069527825 */ /* 0x001fc800078e0056 */
        /* <DEDUP_REMOVED lines=61> */
[----:B------:R-:W-:Y:S01]  /*65d0*/  FMUL.FTZ R71, R96, R193 ;  /* 0x000000c160477220 */ /* 0x000fe20000410000 */
[----:B------:R-:W-:-:S04]  /*65e0*/  IMAD.WIDE.U32 R80, R97, 0x10, R86 ;  /* 0x0000001061507825 */ /* 0x000fc800078e0056 */
        /* <DEDUP_REMOVED lines=89> */
.L_x_839:
        /* <DEDUP_REMOVED lines=51> */
.L_x_851:
        /* <DEDUP_REMOVED lines=13> */
.L_x_3048:


//--------------------- .text._ZN10layer_norm22ln_bwd_finalize_kernelINS_22Kernel_traits_finalizeILj20480E13__nv_bfloat16S2_S2_fjLj1024ELj4ENS_18Kernel_traits_baseILj20480ES2_S2_S2_fjLj1024EEEEEEEvNS_9BwdParamsE --------------------------
	.section	.text._ZN10layer_norm22ln_bwd_finalize_kernelINS_22Kernel_traits_finalizeILj20480E13__nv_bfloat16S2_S2_fjLj1024ELj4ENS_18Kernel_traits_baseILj20480ES2_S2_S2_fjLj1024EEEEEEEvNS_9BwdParamsE,"ax",@progbits
	.align	128
        .global         _ZN10layer_norm22ln_bwd_finalize_kernelINS_22Kernel_traits_finalizeILj20480E13__nv_bfloat16S2_S2_fjLj1024ELj4ENS_18Kernel_traits_baseILj20480ES2_S2_S2_fjLj1024EEEEEEEvNS_9BwdParamsE
        .type           _ZN10layer_norm22ln_bwd_finalize_kernelINS_22Kernel_traits_finalizeILj20480E13__nv_bfloat16S2_S2_fjLj1024ELj4ENS_18Kernel_traits_baseILj20480ES2_S2_S2_fjLj1024EEEEEEEvNS_9BwdParamsE,@function
        .size           _ZN10layer_norm22ln_bwd_finalize_kernelINS_22Kernel_traits_finalizeILj20480E13__nv_bfloat16S2_S2_fjLj1024ELj4ENS_18Kernel_traits_baseILj20480ES2_S2_S2_fjLj1024EEEEEEEvNS_9BwdParamsE,(.L_x_3049 - _ZN10layer_norm22ln_bwd_finalize_kernelINS_22Kernel_traits_finalizeILj20480E13__nv_bfloat16S2_S2_fjLj1024ELj4ENS_18Kernel_traits_baseILj20480ES2_S2_S2_fjLj1024EEEEEEEvNS_9BwdParamsE)
        .other          _ZN10layer_norm22ln_bwd_finalize_kernelINS_22Kernel_traits_finalizeILj20480E13__nv_bfloat16S2_S2_fjLj1024ELj4ENS_18Kernel_traits_baseILj20480ES2_S2_S2_fjLj1024EEEEEEEvNS_9BwdParamsE,@"STO_CUDA_ENTRY STV_DEFAULT"
_ZN10layer_norm22ln_bwd_finalize_kernelINS_22Kernel_traits_finalizeILj20480E13__nv_bfloat16S2_S2_fjLj1024ELj4ENS_18Kernel_traits_baseILj20480ES2_S2_S2_fjLj1024EEEEEEEvNS_9BwdParamsE:
.text._ZN10layer_norm22ln_bwd_finalize_kernelINS_22Kernel_traits_finalizeILj20480E13__nv_bfloat16S2_S2_fjLj1024ELj4ENS_18Kernel_traits_baseILj20480ES2_S2_S2_fjLj1024EEEEEEEvNS_9BwdParamsE:
        /* <DEDUP_REMOVED lines=37> */
.L_x_856:
        /* <DEDUP_REMOVED lines=118> */
.L_x_855:
[----:B------:R-:W-:Y:S05]  /*09b0*/  BSYNC.RECONVERGENT B1 ;  /* 0x0000000000017941 */ /* 0x000fea0003800200 */
.L_x_854:
        /* <DEDUP_REMOVED lines=65> */
.L_x_858:
[----:B------:R-:W-:Y:S05]  /*0dd0*/  BSYNC.RECONVERGENT B1 ;  /* 0x0000000000017941 */ /* 0x000fea0003800200 */
.L_x_857:
        /* <DEDUP_REMOVED lines=37> */
.L_x_860:
[----:B------:R-:W-:Y:S05]  /*1030*/  BSYNC.RECONVERGENT B1 ;  /* 0x0000000000017941 */ /* 0x000fea0003800200 */
.L_x_859:
[----:B------:R-:W-:Y:S05]  /*1040*/  @!P1 BRA `(.L_x_853) ;  /* 0x00000000003c9947 */ /* 0x000fea0003800000 */
[----:B------:R-:W0:Y:S01]  /*1050*/  LDC.64 R6, c[0x0][0x3e0] ;  /* 0x0000f800ff067b82 */ /* 0x000e220000000a00 */
[----:B------:R-:W-:Y:S01]  /*1060*/  IMAD R2, R15, 0x5000, R11 ;  /* 0x000050000f027824 */ /* 0x000fe200078e020b */
[----:B------:R-:W-:-:S04]  /*1070*/  IADD3 R24, PT, PT, -R24, RZ, RZ ;  /* 0x000000ff18187210 */ /* 0x000fc80007ffe1ff */
[----:B------:R-:W-:Y:S02]  /*1080*/  IADD3 R11, PT, PT, R13, R2, RZ ;  /* 0x000000020d0b7210 */ /* 0x000fe40007ffe0ff */
[----:B------:R-:W1:Y:S05]  /*1090*/  LDC.64 R8, c[0x0][0x3e8] ;  /* 0x0000fa00ff087b82 */ /* 0x000e6a0000000a00 */
.L_x_861:
        /* <DEDUP_REMOVED lines=10> */
.L_x_853:
[----:B------:R-:W-:Y:S05]  /*1140*/  BSYNC.RECONVERGENT B0 ;  /* 0x0000000000007941 */ /* 0x000fea0003800200 */
.L_x_852:
        /* <DEDUP_REMOVED lines=55> */
.L_x_862:
        /* <DEDUP_REMOVED lines=12> */
.L_x_3049:


//--------------------- .text._ZN10layer_norm13ln_bwd_kernelINS_13Kernel_traitsI13__nv_bfloat16S2_S2_fjLj20480ELj4ELj1ELj4ELj16ENS_18Kernel_traits_baseILj20480ES2_S2_S2_fjLj128EEEEEEEvNS_9BwdParamsE --------------------------
	.section	.text._ZN10layer_norm13ln_bwd_kernelINS_13Kernel_traitsI13__nv_bfloat16S2_S2_fjLj20480ELj4ELj1ELj4ELj16ENS_18Kernel_traits_baseILj20480ES2_S2_S2_fjLj128EEEEEEEvNS_9BwdParamsE,"ax",@progbits
	.align	128
        .global         _ZN10layer_norm13ln_bwd_kernelINS_13Kernel_traitsI13__nv_bfloat16S2_S2_fjLj20480ELj4ELj1ELj4ELj16ENS_18Kernel_traits_baseILj20480ES2_S2_S2_fjLj128EEEEEEEvNS_9BwdParamsE
        .type           _ZN10layer_norm13ln_bwd_kernelINS_13Kernel_traitsI13__nv_bfloat16S2_S2_fjLj20480ELj4ELj1ELj4ELj16ENS_18Kernel_traits_baseILj20480ES2_S2_S2_fjLj128EEEEEEEvNS_9BwdParamsE,@function
        .size           _ZN10layer_norm13ln_bwd_kernelINS_13Kernel_traitsI13__nv_bfloat16S2_S2_fjLj20480ELj4ELj1ELj4ELj16ENS_18Kernel_traits_baseILj20480ES2_S2_S2_fjLj128EEEEEEEvNS_9BwdParamsE,(.L_x_3050 - _ZN10layer_norm13ln_bwd_kernelINS_13Kernel_traitsI13__nv_bfloat16S2_S2_fjLj20480ELj4ELj1ELj4ELj16ENS_18Kernel_traits_baseILj20480ES2_S2_S2_fjLj128EEEEEEEvNS_9BwdParamsE)
        .other          _ZN10layer_norm13ln_bwd_kernelINS_13Kernel_traitsI13__nv_bfloat16S2_S2_fjLj20480ELj4ELj1ELj4ELj16ENS_18Kernel_traits_baseILj20480ES2_S2_S2_fjLj128EEEEEEEvNS_9BwdParamsE,@"STO_CUDA_ENTRY STV_DEFAULT"
_ZN10layer_norm13ln_bwd_kernelINS_13Kernel_traitsI13__nv_bfloat16S2_S2_fjLj20480ELj4ELj1ELj4ELj16ENS_18Kernel_traits_baseILj20480ES2_S2_S2_fjLj128EEEEEEEvNS_9BwdParamsE:
.text._ZN10layer_norm13ln_bwd_kernelINS_13Kernel_traitsI13__nv_bfloat16S2_S2_fjLj20480ELj4ELj1ELj4ELj16ENS_18Kernel_traits_baseILj20480ES2_S2_S2_fjLj128EEEEEEEvNS_9BwdParamsE:
        /* <DEDUP_REMOVED lines=202> */
.L_x_874:
        /* <DEDUP_REMOVED lines=51> */
.L_x_864:
        /* <DEDUP_REMOVED lines=26> */
.L_x_865:
        /* <DEDUP_REMOVED lines=48> */
[----:B------:R-:W-:Y:S01]  /*1470*/  PRMT R195, R84, 0x7632, R195 ;  /* 0x0000763254c37816 */ /* 0x000fe200000000c3 */
[----:B------:R-:W-:Y:S01]  /*1480*/  FADD.FTZ R164, R164, -UR5 ;  /* 0x80000005a4a47e21 */ /* 0x000fe20008010000 */
[----:B------:R-:W-:Y:S01]  /*1490*/  SHF.L.U32 R196, R84, 0x10, RZ ;  /* 0x0000001054c47819 */ /* 0x000fe200000006ff */
[----:B------:R-:W-:Y:S01]  /*14a0*/  FMUL.FTZ R0, R0, UR15 ;  /* 0x0000000f00007c20 */ /* 0x000fe20008410000 */
[----:B------:R-:W-:Y:S01]  /*14b0*/  SHF.L.U32 R102, R145, 0x10, RZ ;  /* 0x0000001091667819 */ /* 0x000fe200000006ff */
[----:B------:R-:W-:Y:S01]  /*14c0*/  FMUL.FTZ R164, R164, UR15 ;  /* 0x0000000fa4a47c20 */ /* 0x000fe20008410000 */
[----:B------:R-:W-:Y:S01]  /*14d0*/  SHF.L.U32 R113, R113, 0x10, RZ ;  /* 0x0000001071717819 */ /* 0x000fe200000006ff */
[-C--:B------:R-:W-:Y:S01]  /*14e0*/  FMUL.FTZ R201, R0, R104.reuse ;  /* 0x0000006800c97220 */ /* 0x080fe20000410000 */
        /* <DEDUP_REMOVED lines=11> */
[----:B------:R-:W-:Y:S01]  /*15a0*/  FADD.FTZ R108, R109, -UR5 ;  /* 0x800000056d6c7e21 */ /* 0x000fe20008010000 */
[----:B------:R-:W-:Y:S01]  /*15b0*/  SHF.L.U32 R118, R122, 0x10, RZ ;  /* 0x000000107a767819 */ /* 0x000fe200000006ff */
[----:B------:R-:W-:Y:S01]  /*15c0*/  FADD.FTZ R228, RZ, R2 ;  /* 0x00000002ffe47221 */ /* 0x000fe20000010000 */
        /* <DEDUP_REMOVED lines=333> */
.L_x_866:
[----:B------:R-:W2:Y:S01]  /*2aa0*/  LDL R251, [R1+0xd4] ;  /* 0x0000d40001fb7983 */ /* 0x000ea20000100800 */
[----:B------:R-:W-:-:S03]  /*2ab0*/  SHF.L.U32 R197, R116, 0x10, RZ ;  /* 0x0000001074c57819 */ /* 0x000fc600000006ff */
[----:B------:R-:W3:Y:S01]  /*2ac0*/  LDL R249, [R1+0xcc] ;  /* 0x0000cc0001f97983 */ /* 0x000ee20000100800 */
[----:B------:R-:W-:Y:S02]  /*2ad0*/  SHF.L.U32 R116, R123, 0x10, RZ ;  /* 0x000000107b747819 */ /* 0x000fe400000006ff */
[----:B------:R-:W-:Y:S01]  /*2ae0*/  SHF.L.U32 R123, R126, 0x10, RZ ;  /* 0x000000107e7b7819 */ /* 0x000fe200000006ff */
[----:B------:R-:W4:Y:S04]  /*2af0*/  LDL R250, [R1+0xd0] ;  /* 0x0000d00001fa7983 */ /* 0x000f280000100800 */
[----:B------:R-:W5:Y:S01]  /*2b00*/  LDL R126, [R1+0xdc] ;  /* 0x0000dc00017e7983 */ /* 0x000f620000100800 */
[----:B------:R-:W-:Y:S02]  /*2b10*/  SHF.L.U32 R192, R118, 0x10, RZ ;  /* 0x0000001076c07819 */ /* 0x000fe400000006ff */
[----:B------:R-:W-:Y:S01]  /*2b20*/  SHF.L.U32 R118, R122, 0x10, RZ ;  /* 0x000000107a767819 */ /* 0x000fe200000006ff */
[----:B------:R-:W5:Y:S04]  /*2b30*/  LDL R252, [R1+0xd8] ;  /* 0x0000d80001fc7983 */ /* 0x000f680000100800 */
[----:B------:R-:W5:Y:S01]  /*2b40*/  LDL R122, [R1+0xe4] ;  /* 0x0000e400017a7983 */ /* 0x000f620000100800 */
[----:B------:R-:W-:-:S02]  /*2b50*/  SHF.L.U32 R201, R114, 0x10, RZ ;  /* 0x0000001072c97819 */ /* 0x000fc400000006ff */
[----:B------:R-:W-:Y:S01]  /*2b60*/  SHF.L.U32 R114, R124, 0x10, RZ ;  /* 0x000000107c727819 */ /* 0x000fe200000006ff */
[----:B------:R-:W5:Y:S01]  /*2b70*/  LDL R205, [R1+0x108] ;  /* 0x0001080001cd7983 */ /* 0x000f620000100800 */
[----:B------:R-:W-:-:S03]  /*2b80*/  SHF.L.U32 R187, R127, 0x10, RZ ;  /* 0x000000107fbb7819 */ /* 0x000fc600000006ff */
[----:B------:R-:W5:Y:S04]  /*2b90*/  LDL R124, [R1+0xe0] ;  /* 0x0000e000017c7983 */ /* 0x000f680000100800 */
[----:B------:R-:W5:Y:S01]  /*2ba0*/  LDL R127, [R1+0xec] ;  /* 0x0000ec00017f7983 */ /* 0x000f620000100800 */
[----:B------:R-:W-:Y:S02]  /*2bb0*/  SHF.L.U32 R203, R112, 0x10, RZ ;  /* 0x0000001070cb7819 */ /* 0x000fe400000006ff */
[----:B------:R-:W-:Y:S01]  /*2bc0*/  SHF.L.U32 R112, R125, 0x10, RZ ;  /* 0x000000107d707819 */ /* 0x000fe200000006ff */
[----:B------:R-:W5:Y:S01]  /*2bd0*/  LDL R164, [R1+0x110] ;  /* 0x0001100001a47983 */ /* 0x000f620000100800 */
[----:B------:R-:W-:Y:S02]  /*2be0*/  SHF.L.U32 R108, R108, 0x10, RZ ;  /* 0x000000106c6c7819 */ /* 0x000fe400000006ff */
[----:B------:R-:W-:-:S02]  /*2bf0*/  SHF.L.U32 R199, R115, 0x10, RZ ;  /* 0x0000001073c77819 */ /* 0x000fc400000006ff */
[----:B------:R-:W-:Y:S02]  /*2c00*/  SHF.L.U32 R125, R64, 0x10, RZ ;  /* 0x00000010407d7819 */ /* 0x000fe400000006ff */
[----:B------:R-:W-:Y:S02]  /*2c10*/  SHF.L.U32 R109, R109, 0x10, RZ ;  /* 0x000000106d6d7819 */ /* 0x000fe400000006ff */
[----:B------:R-:W-:Y:S01]  /*2c20*/  SHF.L.U32 R115, R65, 0x10, RZ ;  /* 0x0000001041737819 */ /* 0x000fe200000006ff */
[----:B------:R-:W-:Y:S01]  /*2c30*/  FADD.FTZ R125, R108, -R125 ;  /* 0x8000007d6c7d7221 */ /* 0x000fe20000010000 */
[----:B------:R-:W-:-:S03]  /*2c40*/  SHF.L.U32 R186, R145, 0x10, RZ ;  /* 0x0000001091ba7819 */ /* 0x000fc600000006ff */
[----:B------:R-:W-:Y:S01]  /*2c50*/  FADD.FTZ R108, R109, -R115 ;  /* 0x800000736d6c7221 */ /* 0x000fe20000010000 */
[----:B------:R-:W-:Y:S02]  /*2c60*/  SHF.L.U32 R204, R111, 0x10, RZ ;  /* 0x000000106fcc7819 */ /* 0x000fe400000006ff */
[----:B------:R-:W-:Y:S02]  /*2c70*/  SHF.L.U32 R147, R147, 0x10, RZ ;  /* 0x0000001093937819 */ /* 0x000fe400000006ff */
[----:B------:R-:W-:Y:S02]  /*2c80*/  SHF.L.U32 R226, R143, 0x10, RZ ;  /* 0x000000108fe27819 */ /* 0x000fe400000006ff */
[----:B------:R-:W-:Y:S02]  /*2c90*/  SHF.L.U32 R189, R119, 0x10, RZ ;  /* 0x0000001077bd7819 */ /* 0x000fe400000006ff */
[----:B------:R-:W-:Y:S02]  /*2ca0*/  SHF.L.U32 R202, R156, 0x10, RZ ;  /* 0x000000109cca7819 */ /* 0x000fe400000006ff */
[----:B------:R-:W-:Y:S01]  /*2cb0*/  SHF.L.U32 R228, R153, 0x10, RZ ;  /* 0x0000001099e47819 */ /* 0x000fe200000006ff */
[----:B------:R-:W5:Y:S04]  /*2cc0*/  LDL R156, [R1+0xe8] ;  /* 0x0000e800019c7983 */ /* 0x000f680000100800 */
[----:B------:R-:W5:Y:S01]  /*2cd0*/  LDL R153, [R1+0x100] ;  /* 0x0001000001997983 */ /* 0x000f620000100800 */
[----:B------:R-:W-:-:S02]  /*2ce0*/  SHF.L.U32 R198, R137, 0x10, RZ ;  /* 0x0000001089c67819 */ /* 0x000fc400000006ff */
[----:B------:R-:W-:Y:S02]  /*2cf0*/  SHF.L.U32 R196, R155, 0x10, RZ ;  /* 0x000000109bc47819 */ /* 0x000fe400000006ff */
[----:B------:R-:W5:Y:S01]  /*2d00*/  LDL R155, [R1+0xfc] ;  /* 0x0000fc00019b7983 */ /* 0x000f620000100800 */
[----:B------:R-:W-:-:S03]  /*2d10*/  SHF.L.U32 R231, R150, 0x10, RZ ;  /* 0x0000001096e77819 */ /* 0x000fc600000006ff */
[----:B------:R-:W5:Y:S01]  /*2d20*/  LDL R150, [R1+0x10c] ;  /* 0x00010c0001967983 */ /* 0x000f620000100800 */
[----:B------:R-:W-:-:S03]  /*2d30*/  SHF.L.U32 R233, R144, 0x10, RZ ;  /* 0x0000001090e97819 */ /* 0x000fc600000006ff */
[----:B------:R-:W5:Y:S01]  /*2d40*/  LDL R144, [R1+0x114] ;  /* 0x0001140001907983 */ /* 0x000f620000100800 */
[----:B--2---:R-:W-:Y:S02]  /*2d50*/  SHF.L.U32 R115, R251, 0x10, RZ ;  /* 0x00000010fb737819 */ /* 0x004fe400000006ff */
[----:B---3--:R-:W-:-:S03]  /*2d60*/  SHF.L.U32 R111, R249, 0x10, RZ ;  /* 0x00000010f96f7819 */ /* 0x008fc600000006ff */
[----:B------:R-:W-:Y:S01]  /*2d70*/  FADD.FTZ R186, R186, -R115 ;  /* 0x80000073baba7221 */ /* 0x000fe20000010000 */
[----:B----4-:R-:W-:Y:S01]  /*2d80*/  SHF.L.U32 R119, R250, 0x10, RZ ;  /* 0x00000010fa777819 */ /* 0x010fe200000006ff */
[----:B------:R-:W-:Y:S01]  /*2d90*/  FADD.FTZ R109, R147, -R111 ;  /* 0x8000006f936d7221 */ /* 0x000fe20000010000 */
[----:B------:R-:W-:Y:S02]  /*2da0*/  SHF.L.U32 R111, R191, 0x10, RZ ;  /* 0x00000010bf6f7819 */ /* 0x000fe400000006ff */
[----:B-----5:R-:W-:Y:S02]  /*2db0*/  SHF.L.U32 R115, R126, 0x10, RZ ;  /* 0x000000107e737819 */ /* 0x020fe400000006ff */
[----:B------:R-:W2:Y:S01]  /*2dc0*/  LDL R126, [R1+0xf0] ;  /* 0x0000f000017e7983 */ /* 0x000ea20000100800 */
[----:B------:R-:W-:Y:S02]  /*2dd0*/  FADD.FTZ R111, R111, -R119 ;  /* 0x800000776f6f7221 */ /* 0x000fe40000010000 */
[----:B------:R-:W-:Y:S01]  /*2de0*/  FADD.FTZ R226, R226, -R115 ;  /* 0x80000073e2e27221 */ /* 0x000fe20000010000 */
[----:B------:R-:W-:-:S02]  /*2df0*/  SHF.L.U32 R119, R252, 0x10, RZ ;  /* 0x00000010fc777819 */ /* 0x000fc400000006ff */
[----:B------:R-:W-:Y:S02]  /*2e00*/  SHF.L.U32 R115, R122, 0x10, RZ ;  /* 0x000000107a737819 */ /* 0x000fe400000006ff */
[----:B------:R-:W3:Y:S01]  /*2e10*/  LDL R122, [R1+0xf4] ;  /* 0x0000f400017a7983 */ /* 0x000ee20000100800 */
[----:B------:R-:W-:Y:S02]  /*2e20*/  FADD.FTZ R202, R202, -R119 ;  /* 0x80000077caca7221 */ /* 0x000fe40000010000 */
[----:B------:R-:W-:Y:S01]  /*2e30*/  FADD.FTZ R198, R198, -R115 ;  /* 0x80000073c6c67221 */ /* 0x000fe20000010000 */
[----:B------:R-:W-:Y:S02]  /*2e40*/  SHF.L.U32 R119, R124, 0x10, RZ ;  /* 0x000000107c777819 */ /* 0x000fe400000006ff */
[----:B------:R-:W4:Y:S01]  /*2e50*/  LDL R124, [R1+0xf8] ;  /* 0x0000f800017c7983 */ /* 0x000f220000100800 */
[----:B------:R-:W-:-:S03]  /*2e60*/  SHF.L.U32 R115, R127, 0x10, RZ ;  /* 0x000000107f737819 */ /* 0x000fc600000006ff */
[----:B------:R-:W5:Y:S01]  /*2e70*/  LDL R127, [R1+0x104] ;  /* 0x00010400017f7983 */ /* 0x000f620000100800 */
[----:B------:R-:W-:Y:S02]  /*2e80*/  SHF.L.U32 R194, R117, 0x10, RZ ;  /* 0x0000001075c27819 */ /* 0x000fe400000006ff */
[----:B------:R-:W-:Y:S02]  /*2e90*/  SHF.L.U32 R117, R67, 0x10, RZ ;  /* 0x0000001043757819 */ /* 0x000fe400000006ff */
[----:B------:R-:W-:-:S03]  /*2ea0*/  SHF.L.U32 R227, R113, 0x10, RZ ;  /* 0x0000001071e37819 */ /* 0x000fc600000006ff */
[----:B------:R-:W-:Y:S01]  /*2eb0*/  FADD.FTZ R204, R204, -R117 ;  /* 0x80000075cccc7221 */ /* 0x000fe20000010000 */
        /* <DEDUP_REMOVED lines=8> */
[----:B------:R-:W-:-:S03]  /*2f40*/  SHF.L.U32 R117, R57, 0x10, RZ ;  /* 0x0000001039757819 */ /* 0x000fc600000006ff */
[----:B------:R-:W-:Y:S01]  /*2f50*/  FADD.FTZ R110, R110, -R121 ;  /* 0x800000796e6e7221 */ /* 0x000fe20000010000 */
[----:B------:R-:W-:Y:S01]  /*2f60*/  SHF.L.U32 R121, R60, 0x10, RZ ;  /* 0x000000103c797819 */ /* 0x000fe200000006ff */
[----:B------:R-:W-:Y:S01]  /*2f70*/  FADD.FTZ R194, R194, -R117 ;  /* 0x80000075c2c27221 */ /* 0x000fe20000010000 */
[----:B------:R-:W-:Y:S02]  /*2f80*/  SHF.L.U32 R117, R59, 0x10, RZ ;  /* 0x000000103b757819 */ /* 0x000fe400000006ff */
[----:B------:R-:W-:Y:S01]  /*2f90*/  SHF.L.U32 R176, R33, 0x10, RZ ;  /* 0x0000001021b07819 */ /* 0x000fe200000006ff */
[----:B------:R-:W-:Y:S01]  /*2fa0*/  FADD.FTZ R203, R203, -R121 ;  /* 0x80000079cbcb7221 */ /* 0x000fe20000010000 */
[----:B------:R-:W-:Y:S01]  /*2fb0*/  SHF.L.U32 R121, R62, 0x10, RZ ;  /* 0x000000103e797819 */ /* 0x000fe200000006ff */
[----:B------:R-:W-:Y:S01]  /*2fc0*/  FADD.FTZ R189, R189, -R117 ;  /* 0x80000075bdbd7221 */ /* 0x000fe20000010000 */
[----:B------:R-:W-:Y:S02]  /*2fd0*/  SHF.L.U32 R159, R78, 0x10, RZ ;  /* 0x000000104e9f7819 */ /* 0x000fe400000006ff */
[----:B------:R-:W-:-:S02]  /*2fe0*/  SHF.L.U32 R200, R139, 0x10, RZ ;  /* 0x000000108bc87819 */ /* 0x000fc400000006ff */
[----:B------:R-:W-:Y:S01]  /*2ff0*/  SHF.L.U32 R117, R53, 0x10, RZ ;  /* 0x0000001035757819 */ /* 0x000fe200000006ff */
[----:B------:R-:W0:Y:S01]  /*3000*/  MUFU.RCP R163, R176 ;  /* 0x000000b000a37308 */ /* 0x000e220000001000 */
[----:B------:R-:W-:Y:S01]  /*3010*/  SHF.L.U32 R193, R135, 0x10, RZ ;  /* 0x0000001087c17819 */ /* 0x000fe200000006ff */
[----:B------:R-:W-:Y:S01]  /*3020*/  FADD.FTZ R201, R201, -R121 ;  /* 0x80000079c9c97221 */ /* 0x000fe20000010000 */
[----:B------:R-:W-:Y:S01]  /*3030*/  FADD.FTZ R200, R200, -R119 ;  /* 0x80000077c8c87221 */ /* 0x000fe20000010000 */
[----:B------:R-:W-:Y:S01]  /*3040*/  SHF.L.U32 R121, R56, 0x10, RZ ;  /* 0x0000001038797819 */ /* 0x000fe200000006ff */
[----:B------:R-:W-:-:S03]  /*3050*/  FADD.FTZ R120, R120, -R117 ;  /* 0x8000007578787221 */ /* 0x000fc60000010000 */
[----:B------:R-:W1:Y:S01]  /*3060*/  MUFU.RCP R135, R159 ;  /* 0x0000009f00877308 */ /* 0x000e620000001000 */
[----:B------:R-:W-:Y:S02]  /*3070*/  SHF.L.U32 R119, R156, 0x10, RZ ;  /* 0x000000109c777819 */ /* 0x000fe400000006ff */
[----:B------:R-:W-:Y:S02]  /*3080*/  SHF.L.U32 R230, R146, 0x10, RZ ;  /* 0x0000001092e67819 */ /* 0x000fe400000006ff */
[----:B------:R-:W-:Y:S01]  /*3090*/  SHF.L.U32 R117, R153, 0x10, RZ ;  /* 0x0000001099757819 */ /* 0x000fe200000006ff */
        /* <DEDUP_REMOVED lines=8> */
[C---:B------:R-:W-:Y:S02]  /*3120*/  SHF.L.U32 R2, R84.reuse, 0x10, RZ ;  /* 0x0000001054027819 */ /* 0x040fe400000006ff */
[----:B------:R-:W-:Y:S01]  /*3130*/  PRMT R95, R84, 0x7632, R95 ;  /* 0x00007632545f7816 */ /* 0x000fe2000000005f */
[----:B------:R-:W-:Y:S01]  /*3140*/  FADD.FTZ R192, R192, -R121 ;  /* 0x80000079c0c07221 */ /* 0x000fe20000010000 */
[----:B------:R-:W-:Y:S01]  /*3150*/  SHF.L.U32 R232, R142, 0x10, RZ ;  /* 0x000000108ee87819 */ /* 0x000fe200000006ff */
[----:B------:R-:W1:Y:S01]  /*3160*/  MUFU.RCP R185, R2 ;  /* 0x0000000200b97308 */ /* 0x000e620000001000 */
[----:B------:R-:W-:-:S02]  /*3170*/  SHF.L.U32 R157, R79, 0x10, RZ ;  /* 0x000000104f9d7819 */ /* 0x000fc400000006ff */
[----:B------:R-:W-:Y:S02]  /*3180*/  SHF.L.U32 R142, R68, 0x10, RZ ;  /* 0x00000010448e7819 */ /* 0x000fe400000006ff */
[----:B------:R-:W-:Y:S02]  /*3190*/  SHF.L.U32 R229, R152, 0x10, RZ ;  /* 0x0000001098e57819 */ /* 0x000fe400000006ff */
[----:B------:R-:W-:Y:S01]  /*31a0*/  SHF.L.U32 R95, R95, 0x10, RZ ;  /* 0x000000105f5f7819 */ /* 0x000fe200000006ff */
[----:B0-----:R-:W-:Y:S01]  /*31b0*/  FMUL.FTZ R111, R111, R163 ;  /* 0x000000a36f6f7220 */ /* 0x001fe20000410000 */
[----:B-1----:R-:W-:Y:S01]  /*31c0*/  FMUL.FTZ R135, R192, R135 ;  /* 0x00000087c0877220 */ /* 0x002fe20000410000 */
[----:B------:R-:W-:Y:S01]  /*31d0*/  MUFU.RCP R163, R142 ;  /* 0x0000008e00a37308 */ /* 0x000fe20000001000 */
[----:B------:R-:W-:Y:S02]  /*31e0*/  SHF.L.U32 R179, R85, 0x10, RZ ;  /* 0x0000001055b37819 */ /* 0x000fe400000006ff */
[----:B------:R-:W-:Y:S01]  /*31f0*/  SHF.L.U32 R234, R140, 0x10, RZ ;  /* 0x000000108cea7819 */ /* 0x000fe200000006ff */
[----:B------:R-:W-:-:S04]  /*3200*/  FADD.FTZ R232, R232, -R117 ;  /* 0x80000075e8e87221 */ /* 0x000fc80000010000 */
[----:B------:R-:W-:Y:S01]  /*3210*/  MUFU.RCP R192, R95 ;  /* 0x0000005f00c07308 */ /* 0x000fe20000001000 */
[----:B------:R-:W-:Y:S02]  /*3220*/  SHF.L.U32 R178, R32, 0x10, RZ ;  /* 0x0000001020b27819 */ /* 0x000fe400000006ff */
[----:B------:R-:W-:Y:S02]  /*3230*/  PRMT R117, R64, 0x7632, R117 ;  /* 0x0000763240757816 */ /* 0x000fe40000000075 */
[----:B------:R-:W-:-:S03]  /*3240*/  SHF.L.U32 R236, R0, 0x10, RZ ;  /* 0x0000001000ec7819 */ /* 0x000fc600000006ff */
[----:B------:R-:W0:Y:S01]  /*3250*/  MUFU.RCP R182, R179 ;  /* 0x000000b300b67308 */ /* 0x000e220000001000 */
[----:B------:R-:W-:Y:S02]  /*3260*/  SHF.L.U32 R177, R86, 0x10, RZ ;  /* 0x0000001056b17819 */ /* 0x000fe400000006ff */
[----:B------:R-:W-:Y:S02]  /*3270*/  SHF.L.U32 R0, R144, 0x10, RZ ;  /* 0x0000001090007819 */ /* 0x000fe400000006ff */
[----:B------:R-:W-:Y:S02]  /*3280*/  SHF.L.U32 R117, R117, 0x10, RZ ;  /* 0x0000001075757819 */ /* 0x000fe400000006ff */
[----:B------:R-:W-:Y:S01]  /*3290*/  SHF.L.U32 R104, R104, 0x10, RZ ;  /* 0x0000001068687819 */ /* 0x000fe200000006ff */
[----:B------:R-:W1:Y:S01]  /*32a0*/  MUFU.RCP R181, R178 ;  /* 0x000000b200b57308 */ /* 0x000e620000001000 */
[----:B------:R-:W-:Y:S01]  /*32b0*/  FADD.FTZ R236, R236, -R0 ;  /* 0x80000000ecec7221 */ /* 0x000fe20000010000 */
[----:B------:R-:W-:Y:S01]  /*32c0*/  SHF.L.U32 R206, R206, 0x10, RZ ;  /* 0x00000010cece7819 */ /* 0x000fe200000006ff */
[----:B------:R-:W-:Y:S01]  /*32d0*/  FMUL.FTZ R0, R125, R185 ;  /* 0x000000b97d007220 */ /* 0x000fe20000410000 */
[----:B------:R-:W-:-:S04]  /*32e0*/  FMUL.FTZ R2, R2, R104 ;  /* 0x0000006802027220 */ /* 0x000fc80000410000 */
[----:B------:R-:W1:Y:S01]  /*32f0*/  MUFU.RCP R180, R177 ;  /* 0x000000b100b47308 */ /* 0x000e620000001000 */
[----:B------:R-:W-:Y:S02]  /*3300*/  SHF.L.U32 R175, R87, 0x10, RZ ;  /* 0x0000001057af7819 */ /* 0x000fe400000006ff */
[----:B------:R-:W-:Y:S02]  /*3310*/  SHF.L.U32 R105, R105, 0x10, RZ ;  /* 0x0000001069697819 */ /* 0x000fe400000006ff */
[----:B------:R-:W-:Y:S01]  /*3320*/  SHF.L.U32 R174, R34, 0x10, RZ ;  /* 0x0000001022ae7819 */ /* 0x000fe200000006ff */
[----:B0-----:R-:W-:Y:S01]  /*3330*/  FMUL.FTZ R108, R108, R182 ;  /* 0x000000b66c6c7220 */ /* 0x001fe20000410000 */
[----:B------:R-:W-:Y:S01]  /*3340*/  SHF.L.U32 R207, R207, 0x10, RZ ;  /* 0x00000010cfcf7819 */ /* 0x000fe200000006ff */
[----:B------:R0:W0:Y:S01]  /*3350*/  MUFU.RCP R184, R175 ;  /* 0x000000af00b87308 */ /* 0x0000220000001000 */
[----:B------:R-:W-:Y:S01]  /*3360*/  FMUL.FTZ R179, R179, R105 ;  /* 0x00000069b3b37220 */ /* 0x000fe20000410000 */
[----:B------:R-:W-:Y:S01]  /*3370*/  SHF.L.U32 R173, R80, 0x10, RZ ;  /* 0x0000001050ad7819 */ /* 0x000fe200000006ff */
[----:B-1----:R-:W-:Y:S01]  /*3380*/  FMUL.FTZ R109, R109, R181 ;  /* 0x000000b56d6d7220 */ /* 0x002fe20000410000 */
[----:B------:R-:W-:Y:S01]  /*3390*/  SHF.L.U32 R106, R106, 0x10, RZ ;  /* 0x000000106a6a7819 */ /* 0x000fe200000006ff */
[----:B------:R-:W-:-:S03]  /*33a0*/  FMUL.FTZ R178, R178, R207 ;  /* 0x000000cfb2b27220 */ /* 0x000fc60000410000 */
[----:B------:R1:W1:Y:S01]  /*33b0*/  MUFU.RCP R183, R174 ;  /* 0x000000ae00b77308 */ /* 0x0002620000001000 */
[----:B------:R-:W-:Y:S01]  /*33c0*/  SHF.L.U32 R172, R35, 0x10, RZ ;  /* 0x0000001023ac7819 */ /* 0x000fe200000006ff */
[----:B------:R-:W-:Y:S01]  /*33d0*/  FMUL.FTZ R110, R110, R180 ;  /* 0x000000b46e6e7220 */ /* 0x000fe20000410000 */
[----:B------:R-:W-:Y:S01]  /*33e0*/  SHF.L.U32 R208, R208, 0x10, RZ ;  /* 0x00000010d0d07819 */ /* 0x000fe200000006ff */
[----:B------:R-:W-:-:S04]  /*33f0*/  FMUL.FTZ R177, R177, R106 ;  /* 0x0000006ab1b17220 */ /* 0x000fc80000410000 */
[----:B------:R1:W1:Y:S01]  /*3400*/  MUFU.RCP R138, R173 ;  /* 0x000000ad008a7308 */ /* 0x0002620000001000 */
[----:B------:R-:W-:Y:S01]  /*3410*/  SHF.L.U32 R171, R81, 0x10, RZ ;  /* 0x0000001051ab7819 */ /* 0x000fe200000006ff */
[----:B------:R-:W-:Y:S01]  /*3420*/  FMUL.FTZ R176, R176, R208 ;  /* 0x000000d0b0b07220 */ /* 0x000fe20000410000 */
[----:B------:R-:W-:-:S05]  /*3430*/  SHF.L.U32 R107, R107, 0x10, RZ ;  /* 0x000000106b6b7819 */ /* 0x000fca00000006ff */
[----:B------:R1:W1:Y:S01]  /*3440*/  MUFU.RCP R136, R172 ;  /* 0x000000ac00887308 */ /* 0x0002620000001000 */
[----:B------:R-:W-:Y:S01]  /*3450*/  SHF.L.U32 R170, R36, 0x10, RZ ;  /* 0x0000001024aa7819 */ /* 0x000fe200000006ff */
[----:B0-----:R-:W-:Y:S01]  /*3460*/  FMUL.FTZ R175, R175, R107 ;  /* 0x0000006bafaf7220 */ /* 0x001fe20000410000 */
[----:B------:R-:W-:Y:S01]  /*3470*/  SHF.L.U32 R180, R101, 0x10, RZ ;  /* 0x0000001065b47819 */ /* 0x000fe200000006ff */
[----:B------:R-:W-:Y:S01]  /*3480*/  FMUL.FTZ R101, R204, R184 ;  /* 0x000000b8cc657220 */ /* 0x000fe20000410000 */
[----:B------:R-:W-:-:S03]  /*3490*/  SHF.L.U32 R209, R209, 0x10, RZ ;  /* 0x00000010d1d17819 */ /* 0x000fc600000006ff */
[----:B------:R0:W0:Y:S01]  /*34a0*/  MUFU.RCP R133, R171 ;  /* 0x000000ab00857308 */ /* 0x0000220000001000 */
[----:B------:R-:W-:Y:S01]  /*34b0*/  SHF.L.U32 R169, R82, 0x10, RZ ;  /* 0x0000001052a97819 */ /* 0x000fe200000006ff */
[----:B-1----:R-:W-:Y:S01]  /*34c0*/  FMUL.FTZ R174, R174, R209 ;  /* 0x000000d1aeae7220 */ /* 0x002fe20000410000 */
[----:B------:R-:W-:Y:S02]  /*34d0*/  SHF.L.U32 R100, R100, 0x10, RZ ;  /* 0x0000001064647819 */ /* 0x000fe400000006ff */
[----:B------:R-:W-:Y:S01]  /*34e0*/  SHF.L.U32 R181, R102, 0x10, RZ ;  /* 0x0000001066b57819 */ /* 0x000fe200000006ff */
[----:B------:R-:W-:Y:S02]  /*34f0*/  FMUL.FTZ R102, R186, R183 ;  /* 0x000000b7ba667220 */ /* 0x000fe40000410000 */
[----:B------:R1:W1:Y:S01]  /*3500*/  MUFU.RCP R141, R170 ;  /* 0x000000aa008d7308 */ /* 0x0002620000001000 */
[----:B------:R-:W-:Y:S01]  /*3510*/  SHF.L.U32 R168, R37, 0x10, RZ ;  /* 0x0000001025a87819 */ /* 0x000fe200000006ff */
[----:B------:R-:W-:Y:S01]  /*3520*/  FMUL.FTZ R173, R173, R100 ;  /* 0x00000064adad7220 */ /* 0x000fe20000410000 */
[----:B------:R-:W-:Y:S01]  /*3530*/  SHF.L.U32 R183, R96, 0x10, RZ ;  /* 0x0000001060b77819 */ /* 0x000fe200000006ff */
[----:B------:R-:W-:Y:S01]  /*3540*/  FMUL.FTZ R96, R203, R138 ;  /* 0x0000008acb607220 */ /* 0x000fe20000410000 */
[----:B------:R-:W-:-:S03]  /*3550*/  SHF.L.U32 R210, R210, 0x10, RZ ;  /* 0x00000010d2d27819 */ /* 0x000fc600000006ff */
[----:B------:R-:W1:Y:S01]  /*3560*/  MUFU.RCP R151, R169 ;  /* 0x000000a900977308 */ /* 0x000e620000001000 */
[----:B------:R-:W-:Y:S01]  /*3570*/  SHF.L.U32 R167, R83, 0x10, RZ ;  /* 0x0000001053a77819 */ /* 0x000fe200000006ff */
[----:B------:R-:W-:Y:S01]  /*3580*/  FMUL.FTZ R172, R172, R210 ;  /* 0x000000d2acac7220 */ /* 0x000fe20000410000 */
[----:B------:R-:W-:Y:S01]  /*3590*/  SHF.L.U32 R184, R97, 0x10, RZ ;  /* 0x0000001061b87819 */ /* 0x000fe200000006ff */
[----:B------:R-:W-:-:S04]  /*35a0*/  FMUL.FTZ R97, R202, R136 ;  /* 0x00000088ca617220 */ /* 0x000fc80000410000 */
[----:B------:R-:W1:Y:S01]  /*35b0*/  MUFU.RCP R149, R168 ;  /* 0x000000a800957308 */ /* 0x000e620000001000 */
[----:B------:R-:W-:Y:S01]  /*35c0*/  SHF.L.U32 R166, R38, 0x10, RZ ;  /* 0x0000001026a67819 */ /* 0x000fe200000006ff */
[----:B0-----:R-:W-:Y:S01]  /*35d0*/  FMUL.FTZ R171, R171, R180 ;  /* 0x000000b4abab7220 */ /* 0x001fe20000410000 */
[----:B------:R-:W-:Y:S01]  /*35e0*/  SHF.L.U32 R202, R92, 0x10, RZ ;  /* 0x000000105cca7819 */ /* 0x000fe200000006ff */
[----:B------:R-:W-:Y:S01]  /*35f0*/  FMUL.FTZ R92, R227, R133 ;  /* 0x00000085e35c7220 */ /* 0x000fe20000410000 */
[----:B------:R-:W-:-:S03]  /*3600*/  SHF.L.U32 R211, R211, 0x10, RZ ;  /* 0x00000010d3d37819 */ /* 0x000fc600000006ff */
[----:B------:R-:W-:Y:S01]  /*3610*/  MUFU.RCP R147, R167 ;  /* 0x000000a700937308 */ /* 0x000fe20000001000 */
[----:B------:R-:W-:Y:S01]  /*3620*/  SHF.L.U32 R165, R76, 0x10, RZ ;  /* 0x000000104ca57819 */ /* 0x000fe200000006ff */
[----:B-1----:R-:W-:Y:S01]  /*3630*/  FMUL.FTZ R170, R170, R211 ;  /* 0x000000d3aaaa7220 */ /* 0x002fe20000410000 */
[----:B------:R-:W-:Y:S01]  /*3640*/  SHF.L.U32 R203, R93, 0x10, RZ ;  /* 0x000000105dcb7819 */ /* 0x000fe200000006ff */
[----:B------:R-:W-:-:S04]  /*3650*/  FMUL.FTZ R93, R226, R141 ;  /* 0x0000008de25d7220 */ /* 0x000fc80000410000 */
[----:B------:R-:W-:Y:S01]  /*3660*/  MUFU.RCP R145, R166 ;  /* 0x000000a600917308 */ /* 0x000fe20000001000 */
[----:B------:R-:W-:Y:S01]  /*3670*/  SHF.L.U32 R162, R39, 0x10, RZ ;  /* 0x0000001027a27819 */ /* 0x000fe200000006ff */
[----:B------:R-:W-:Y:S01]  /*3680*/  FMUL.FTZ R151, R201, R151 ;  /* 0x00000097c9977220 */ /* 0x000fe20000410000 */
[----:B------:R-:W-:Y:S01]  /*3690*/  SHF.L.U32 R212, R212, 0x10, RZ ;  /* 0x00000010d4d47819 */ /* 0x000fe200000006ff */
[----:B------:R-:W-:-:S04]  /*36a0*/  FMUL.FTZ R169, R169, R181 ;  /* 0x000000b5a9a97220 */ /* 0x000fc80000410000 */
[----:B------:R-:W-:Y:S01]  /*36b0*/  MUFU.RCP R143, R165 ;  /* 0x000000a5008f7308 */ /* 0x000fe20000001000 */
[----:B------:R-:W-:Y:S01]  /*36c0*/  SHF.L.U32 R161, R77, 0x10, RZ ;  /* 0x000000104da17819 */ /* 0x000fe200000006ff */
[----:B------:R-:W-:Y:S01]  /*36d0*/  FMUL.FTZ R149, R200, R149 ;  /* 0x00000095c8957220 */ /* 0x000fe20000410000 */
[----:B------:R-:W-:Y:S02]  /*36e0*/  SHF.L.U32 R182, R103, 0x10, RZ ;  /* 0x0000001067b67819 */ /* 0x000fe400000006ff */
[----:B--2---:R-:W-:Y:S02]  /*36f0*/  SHF.L.U32 R119, R126, 0x10, RZ ;  /* 0x000000107e777819 */ /* 0x004fe400000006ff */
[----:B---3--:R-:W-:Y:S02]  /*3700*/  SHF.L.U32 R115, R122, 0x10, RZ ;  /* 0x000000107a737819 */ /* 0x008fe400000006ff */
[----:B------:R-:W-:Y:S01]  /*3710*/  SHF.L.U32 R122, R52, 0x10, RZ ;  /* 0x00000010347a7819 */ /* 0x000fe200000006ff */
[----:B------:R-:W-:-:S02]  /*3720*/  FADD.FTZ R191, R191, -R119 ;  /* 0x80000077bfbf7221 */ /* 0x000fc40000010000 */
[----:B------:R-:W-:Y:S01]  /*3730*/  FADD.FTZ R228, R228, -R115 ;  /* 0x80000073e4e47221 */ /* 0x000fe20000010000 */
[----:B------:R-:W-:Y:S01]  /*3740*/  SHF.L.U32 R115, R155, 0x10, RZ ;  /* 0x000000109b737819 */ /* 0x000fe200000006ff */
[----:B------:R-:W-:Y:S01]  /*3750*/  FADD.FTZ R122, R113, -R122 ;  /* 0x8000007a717a7221 */ /* 0x000fe20000010000 */
[----:B------:R-:W-:Y:S02]  /*3760*/  SHF.L.U32 R155, R72, 0x10, RZ ;  /* 0x00000010489b7819 */ /* 0x000fe400000006ff */
[----:B----4-:R-:W-:Y:S02]  /*3770*/  SHF.L.U32 R119, R124, 0x10, RZ ;  /* 0x000000107c777819 */ /* 0x010fe400000006ff */
[----:B-----5:R-:W-:Y:S01]  /*3780*/  SHF.L.U32 R113, R127, 0x10, RZ ;  /* 0x000000107f717819 */ /* 0x020fe200000006ff */
[----:B------:R-:W0:Y:S02]  /*3790*/  MUFU.RCP R126, R157 ;  /* 0x0000009d007e7308 */ /* 0x000e240000001000 */
[----:B------:R-:W-:Y:S01]  /*37a0*/  FADD.FTZ R229, R229, -R119 ;  /* 0x80000077e5e57221 */ /* 0x000fe20000010000 */
[----:B------:R-:W-:Y:S01]  /*37b0*/  SHF.L.U32 R119, R54, 0x10, RZ ;  /* 0x0000001036777819 */ /* 0x000fe200000006ff */
[----:B------:R-:W-:Y:S01]  /*37c0*/  FADD.FTZ R233, R233, -R113 ;  /* 0x80000071e9e97221 */ /* 0x000fe20000010000 */
[----:B------:R-:W-:-:S03]  /*37d0*/  SHF.L.U32 R113, R150, 0x10, RZ ;  /* 0x0000001096717819 */ /* 0x000fc600000006ff */
[----:B------:R-:W1:Y:S01]  /*37e0*/  MUFU.RCP R188, R155 ;  /* 0x0000009b00bc7308 */ /* 0x000e620000001000 */
[----:B------:R-:W-:Y:S01]  /*37f0*/  FADD.FTZ R118, R118, -R119 ;  /* 0x8000007776767221 */ /* 0x000fe20000010000 */
[----:B------:R-:W-:Y:S01]  /*3800*/  FADD.FTZ R234, R234, -R113 ;  /* 0x80000071eaea7221 */ /* 0x000fe20000010000 */
[----:B------:R-:W-:Y:S02]  /*3810*/  SHF.L.U32 R119, R48, 0x10, RZ ;  /* 0x0000001030777819 */ /* 0x000fe400000006ff */
[----:B------:R-:W-:Y:S02]  /*3820*/  SHF.L.U32 R113, R164, 0x10, RZ ;  /* 0x00000010a4717819 */ /* 0x000fe400000006ff */
[----:B------:R-:W-:Y:S01]  /*3830*/  SHF.L.U32 R164, R148, 0x10, RZ ;  /* 0x0000001094a47819 */ /* 0x000fe200000006ff */
[----:B------:R-:W-:-:S04]  /*3840*/  FADD.FTZ R114, R114, -R119 ;  /* 0x8000007772727221 */ /* 0x000fc80000010000 */
[----:B------:R-:W-:Y:S01]  /*3850*/  FADD.FTZ R164, R164, -R117 ;  /* 0x80000075a4a47221 */ /* 0x000fe20000010000 */
[----:B0-----:R-:W-:Y:S01]  /*3860*/  FMUL.FTZ R126, R189, R126 ;  /* 0x0000007ebd7e7220 */ /* 0x001fe20000410000 */
[----:B------:R-:W-:Y:S01]  /*3870*/  FMUL.FTZ R114, R114, R163 ;  /* 0x000000a372727220 */ /* 0x000fe20000410000 */
[----:B------:R-:W-:Y:S01]  /*3880*/  FMUL.FTZ R163, R95, R206 ;  /* 0x000000ce5fa37220 */ /* 0x000fe20000410000 */
[----:B------:R-:W-:Y:S01]  /*3890*/  FMUL.FTZ R164, R164, R192 ;  /* 0x000000c0a4a47220 */ /* 0x000fe20000410000 */
[----:B------:R-:W-:Y:S01]  /*38a0*/  FFMA.FTZ R189, R2, R0, RZ ;  /* 0x0000000002bd7223 */ /* 0x000fe200000100ff */
[----:B-1----:R-:W-:Y:S01]  /*38b0*/  FMUL.FTZ R122, R122, R188 ;  /* 0x000000bc7a7a7220 */ /* 0x002fe20000410000 */
[----:B------:R-:W-:Y:S02]  /*38c0*/  FADD.FTZ R188, RZ, R2 ;  /* 0x00000002ffbc7221 */ /* 0x000fe40000010000 */
[----:B------:R-:W-:Y:S02]  /*38d0*/  FFMA.FTZ R189, R163, R164, R189 ;  /* 0x000000a4a3bd7223 */ /* 0x000fe400000100bd */
[----:B------:R-:W-:-:S02]  /*38e0*/  FADD.FTZ R188, R188, R163 ;  /* 0x000000a3bcbc7221 */ /* 0x000fc40000010000 */
[----:B------:R-:W-:Y:S02]  /*38f0*/  FFMA.FTZ R189, R179, R108, R189 ;  /* 0x0000006cb3bd7223 */ /* 0x000fe400000100bd */
[----:B------:R-:W-:Y:S02]  /*3900*/  FADD.FTZ R188, R188, R179 ;  /* 0x000000b3bcbc7221 */ /* 0x000fe40000010000 */
[----:B------:R-:W-:Y:S02]  /*3910*/  FFMA.FTZ R189, R178, R109, R189 ;  /* 0x0000006db2bd7223 */ /* 0x000fe400000100bd */
[----:B------:R-:W-:Y:S02]  /*3920*/  FADD.FTZ R188, R188, R178 ;  /* 0x000000b2bcbc7221 */ /* 0x000fe40000010000 */
        /* <DEDUP_REMOVED lines=15> */
[----:B------:R-:W-:Y:S01]  /*3a20*/  FADD.FTZ R188, R188, R170 ;  /* 0x000000aabcbc7221 */ /* 0x000fe20000010000 */
[----:B------:R-:W0:Y:S01]  /*3a30*/  MUFU.RCP R195, R162 ;  /* 0x000000a200c37308 */ /* 0x000e220000001000 */
[----:B------:R-:W-:Y:S01]  /*3a40*/  FMUL.FTZ R168, R168, R212 ;  /* 0x000000d4a8a87220 */ /* 0x000fe20000410000 */
[----:B------:R-:W-:Y:S01]  /*3a50*/  FFMA.FTZ R189, R169, R151, R189 ;  /* 0x00000097a9bd7223 */ /* 0x000fe200000100bd */
[----:B------:R-:W-:Y:S01]  /*3a60*/  FADD.FTZ R188, R188, R169 ;  /* 0x000000a9bcbc7221 */ /* 0x000fe20000010000 */
[----:B------:R-:W-:Y:S01]  /*3a70*/  SHF.L.U32 R160, R40, 0x10, RZ ;  /* 0x0000001028a07819 */ /* 0x000fe200000006ff */
[----:B------:R-:W-:Y:S01]  /*3a80*/  FMUL.FTZ R147, R199, R147 ;  /* 0x00000093c7937220 */ /* 0x000fe20000410000 */
[----:B------:R-:W-:Y:S02]  /*3a90*/  SHF.L.U32 R213, R213, 0x10, RZ ;  /* 0x00000010d5d57819 */ /* 0x000fe400000006ff */
[----:B------:R-:W1:Y:S01]  /*3aa0*/  MUFU.RCP R139, R161 ;  /* 0x000000a1008b7308 */ /* 0x000e620000001000 */
[----:B------:R-:W-:Y:S01]  /*3ab0*/  FMUL.FTZ R167, R167, R182 ;  /* 0x000000b6a7a77220 */ /* 0x000fe20000410000 */
[----:B------:R-:W-:Y:S01]  /*3ac0*/  FADD.FTZ R188, R188, R168 ;  /* 0x000000a8bcbc7221 */ /* 0x000fe20000010000 */
[----:B------:R-:W-:Y:S01]  /*3ad0*/  FFMA.FTZ R189, R168, R149, R189 ;  /* 0x00000095a8bd7223 */ /* 0x000fe200000100bd */
[----:B------:R-:W-:Y:S01]  /*3ae0*/  FMUL.FTZ R145, R198, R145 ;  /* 0x00000091c6917220 */ /* 0x000fe20000410000 */
[----:B------:R-:W-:Y:S01]  /*3af0*/  FMUL.FTZ R166, R166, R213 ;  /* 0x000000d5a6a67220 */ /* 0x000fe20000410000 */
[----:B------:R-:W-:-:S02]  /*3b00*/  FADD.FTZ R188, R188, R167 ;  /* 0x000000a7bcbc7221 */ /* 0x000fc40000010000 */
[----:B------:R-:W2:Y:S01]  /*3b10*/  MUFU.RCP R137, R160 ;  /* 0x000000a000897308 */ /* 0x000ea20000001000 */
[----:B------:R-:W-:Y:S01]  /*3b20*/  FFMA.FTZ R189, R167, R147, R189 ;  /* 0x00000093a7bd7223 */ /* 0x000fe200000100bd */
[----:B------:R-:W-:Y:S01]  /*3b30*/  SHF.L.U32 R158, R41, 0x10, RZ ;  /* 0x00000010299e7819 */ /* 0x000fe200000006ff */
[----:B------:R-:W-:Y:S01]  /*3b40*/  FMUL.FTZ R143, R197, R143 ;  /* 0x0000008fc58f7220 */ /* 0x000fe20000410000 */
[----:B------:R-:W-:Y:S01]  /*3b50*/  SHF.L.U32 R214, R214, 0x10, RZ ;  /* 0x00000010d6d67819 */ /* 0x000fe200000006ff */
[----:B------:R-:W-:Y:S01]  /*3b60*/  FMUL.FTZ R165, R165, R183 ;  /* 0x000000b7a5a57220 */ /* 0x000fe20000410000 */
[----:B------:R-:W-:Y:S01]  /*3b70*/  FADD.FTZ R188, R188, R166 ;  /* 0x000000a6bcbc7221 */ /* 0x000fe20000010000 */
[----:B------:R-:W-:Y:S01]  /*3b80*/  FFMA.FTZ R189, R166, R145, R189 ;  /* 0x00000091a6bd7223 */ /* 0x000fe200000100bd */
[----:B------:R-:W3:Y:S01]  /*3b90*/  MUFU.RCP R190, R158 ;  /* 0x0000009e00be7308 */ /* 0x000ee20000001000 */
        /* <DEDUP_REMOVED lines=11> */
[----:B------:R-:W-:Y:S01]  /*3c50*/  SHF.L.U32 R185, R98, 0x10, RZ ;  /* 0x0000001062b97819 */ /* 0x000fe200000006ff */
[----:B--2---:R-:W-:Y:S01]  /*3c60*/  FMUL.FTZ R137, R193, R137 ;  /* 0x00000089c1897220 */ /* 0x004fe20000410000 */
        /* <DEDUP_REMOVED lines=8> */
[----:B------:R-:W-:Y:S01]  /*3cf0*/  FADD.FTZ R231, R231, -R115 ;  /* 0x80000073e7e77221 */ /* 0x000fe20000010000 */
[----:B------:R-:W-:Y:S01]  /*3d00*/  SHF.L.U32 R115, R55, 0x10, RZ ;  /* 0x0000001037737819 */ /* 0x000fe200000006ff */
[----:B------:R-:W1:Y:S01]  /*3d10*/  MUFU.RCP R121, R154 ;  /* 0x0000009a00797308 */ /* 0x000e620000001000 */
        /* <DEDUP_REMOVED lines=8> */
[----:B------:R-:W-:Y:S01]  /*3da0*/  FADD.FTZ R116, R116, -R115 ;  /* 0x8000007374747221 */ /* 0x000fe20000010000 */
[----:B------:R-:W-:Y:S01]  /*3db0*/  SHF.L.U32 R217, R217, 0x10, RZ ;  /* 0x00000010d9d97819 */ /* 0x000fe200000006ff */
[----:B------:R-:W-:Y:S01]  /*3dc0*/  FMUL.FTZ R157, R157, R186 ;  /* 0x000000ba9d9d7220 */ /* 0x000fe20000410000 */
[----:B------:R-:W-:Y:S01]  /*3dd0*/  SHF.L.U32 R115, R49, 0x10, RZ ;  /* 0x0000001031737819 */ /* 0x000fe200000006ff */
[----:B------:R-:W-:Y:S01]  /*3de0*/  FADD.FTZ R188, R188, R158 ;  /* 0x0000009ebcbc7221 */ /* 0x000fe20000010000 */
[----:B------:R-:W-:Y:S01]  /*3df0*/  FFMA.FTZ R189, R158, R133, R189 ;  /* 0x000000859ebd7223 */ /* 0x000fe200000100bd */
[----:B------:R-:W-:Y:S01]  /*3e00*/  SHF.L.U32 R235, R134, 0x10, RZ ;  /* 0x0000001086eb7819 */ /* 0x000fe200000006ff */
[----:B------:R-:W3:Y:S01]  /*3e10*/  MUFU.RCP R119, R152 ;  /* 0x0000009800777308 */ /* 0x000ee20000001000 */
[----:B------:R-:W-:Y:S01]  /*3e20*/  SHF.L.U32 R150, R74, 0x10, RZ ;  /* 0x000000104a967819 */ /* 0x000fe200000006ff */
[----:B0-----:R-:W-:Y:S01]  /*3e30*/  FMUL.FTZ R124, R228, R124 ;  /* 0x0000007ce47c7220 */ /* 0x001fe20000410000 */
[----:B------:R-:W-:Y:S01]  /*3e40*/  FMUL.FTZ R156, R156, R217 ;  /* 0x000000d99c9c7220 */ /* 0x000fe20000410000 */
[----:B------:R-:W-:Y:S01]  /*3e50*/  FADD.FTZ R188, R188, R157 ;  /* 0x0000009dbcbc7221 */ /* 0x000fe20000010000 */
[----:B------:R-:W-:Y:S01]  /*3e60*/  FFMA.FTZ R189, R157, R126, R189 ;  /* 0x0000007e9dbd7223 */ /* 0x000fe200000100bd */
[----:B------:R-:W-:Y:S01]  /*3e70*/  FADD.FTZ R112, R112, -R115 ;  /* 0x8000007370707221 */ /* 0x000fe20000010000 */
[----:B------:R-:W-:Y:S01]  /*3e80*/  SHF.L.U32 R148, R45, 0x10, RZ ;  /* 0x000000102d947819 */ /* 0x000fe200000006ff */
[----:B------:R-:W0:Y:S01]  /*3e90*/  MUFU.RCP R115, R150 ;  /* 0x0000009600737308 */ /* 0x000e220000001000 */
[----:B------:R-:W-:Y:S01]  /*3ea0*/  FADD.FTZ R235, R235, -R113 ;  /* 0x80000071ebeb7221 */ /* 0x000fe20000010000 */
[----:B------:R-:W-:Y:S01]  /*3eb0*/  SHF.L.U32 R218, R218, 0x10, RZ ;  /* 0x00000010dada7819 */ /* 0x000fe200000006ff */
[----:B------:R-:W-:Y:S01]  /*3ec0*/  FMUL.FTZ R155, R155, R202 ;  /* 0x000000ca9b9b7220 */ /* 0x000fe20000410000 */
[----:B------:R-:W-:Y:S01]  /*3ed0*/  SHF.L.U32 R113, R51, 0x10, RZ ;  /* 0x0000001033717819 */ /* 0x000fe200000006ff */
[----:B------:R-:W-:Y:S01]  /*3ee0*/  FADD.FTZ R188, R188, R156 ;  /* 0x0000009cbcbc7221 */ /* 0x000fe20000010000 */
[----:B------:R-:W-:Y:S01]  /*3ef0*/  FFMA.FTZ R189, R156, R124, R189 ;  /* 0x0000007c9cbd7223 */ /* 0x000fe200000100bd */
[----:B------:R-:W-:Y:S01]  /*3f00*/  SHF.L.U32 R146, R75, 0x10, RZ ;  /* 0x000000104b927819 */ /* 0x000fe200000006ff */
[----:B------:R-:W4:Y:S01]  /*3f10*/  MUFU.RCP R117, R148 ;  /* 0x0000009400757308 */ /* 0x000f220000001000 */
[----:B-1----:R-:W-:Y:S01]  /*3f20*/  FMUL.FTZ R121, R229, R121 ;  /* 0x00000079e5797220 */ /* 0x002fe20000410000 */
[----:B------:R-:W-:Y:S01]  /*3f30*/  FMUL.FTZ R154, R154, R218 ;  /* 0x000000da9a9a7220 */ /* 0x000fe20000410000 */
[----:B------:R-:W-:Y:S01]  /*3f40*/  FADD.FTZ R188, R188, R155 ;  /* 0x0000009bbcbc7221 */ /* 0x000fe20000010000 */
[----:B------:R-:W-:Y:S01]  /*3f50*/  FFMA.FTZ R189, R155, R122, R189 ;  /* 0x0000007a9bbd7223 */ /* 0x000fe200000100bd */
[----:B------:R-:W-:Y:S01]  /*3f60*/  FADD.FTZ R187, R187, -R113 ;  /* 0x80000071bbbb7221 */ /* 0x000fe20000010000 */
[----:B------:R-:W-:-:S02]  /*3f70*/  SHF.L.U32 R144, R46, 0x10, RZ ;  /* 0x000000102e907819 */ /* 0x000fc400000006ff */
[----:B------:R-:W1:Y:S01]  /*3f80*/  MUFU.RCP R113, R146 ;  /* 0x0000009200717308 */ /* 0x000e620000001000 */
[----:B------:R-:W-:Y:S01]  /*3f90*/  SHF.L.U32 R219, R219, 0x10, RZ ;  /* 0x00000010dbdb7819 */ /* 0x000fe200000006ff */
[----:B--2---:R-:W-:Y:S01]  /*3fa0*/  FMUL.FTZ R120, R120, R127 ;  /* 0x0000007f78787220 */ /* 0x004fe20000410000 */
[----:B------:R-:W-:Y:S01]  /*3fb0*/  FMUL.FTZ R153, R153, R203 ;  /* 0x000000cb99997220 */ /* 0x000fe20000410000 */
[----:B------:R-:W-:Y:S01]  /*3fc0*/  FADD.FTZ R188, R188, R154 ;  /* 0x0000009abcbc7221 */ /* 0x000fe20000010000 */
[----:B------:R-:W-:Y:S01]  /*3fd0*/  FFMA.FTZ R189, R154, R121, R189 ;  /* 0x000000799abd7223 */ /* 0x000fe200000100bd */
[----:B------:R-:W-:Y:S02]  /*3fe0*/  SHF.L.U32 R134, R50, 0x10, RZ ;  /* 0x0000001032867819 */ /* 0x000fe400000006ff */
[----:B------:R-:W2:Y:S01]  /*3ff0*/  MUFU.RCP R125, R144 ;  /* 0x00000090007d7308 */ /* 0x000ea20000001000 */
[----:B------:R-:W-:Y:S01]  /*4000*/  SHF.L.U32 R138, R69, 0x10, RZ ;  /* 0x00000010458a7819 */ /* 0x000fe200000006ff */
[----:B---3--:R-:W-:Y:S01]  /*4010*/  FMUL.FTZ R119, R231, R119 ;  /* 0x00000077e7777220 */ /* 0x008fe20000410000 */
[----:B------:R-:W-:Y:S01]  /*4020*/  SHF.L.U32 R204, R94, 0x10, RZ ;  /* 0x000000105ecc7819 */ /* 0x000fe200000006ff */
[----:B------:R-:W-:Y:S01]  /*4030*/  FMUL.FTZ R152, R152, R219 ;  /* 0x000000db98987220 */ /* 0x000fe20000410000 */
[----:B------:R-:W-:Y:S01]  /*4040*/  FADD.FTZ R188, R188, R153 ;  /* 0x00000099bcbc7221 */ /* 0x000fe20000010000 */
[----:B------:R-:W-:Y:S01]  /*4050*/  FFMA.FTZ R189, R153, R120, R189 ;  /* 0x0000007899bd7223 */ /* 0x000fe200000100bd */
[----:B------:R-:W-:Y:S01]  /*4060*/  FADD.FTZ R123, R123, -R134 ;  /* 0x800000867b7b7221 */ /* 0x000fe20000010000 */
[----:B------:R-:W-:Y:S01]  /*4070*/  SHF.L.U32 R140, R47, 0x10, RZ ;  /* 0x000000102f8c7819 */ /* 0x000fe200000006ff */
[----:B------:R-:W3:Y:S01]  /*4080*/  MUFU.RCP R98, R138 ;  /* 0x0000008a00627308 */ /* 0x000ee20000001000 */
        /* <DEDUP_REMOVED lines=8> */
[----:B----4-:R-:W-:Y:S01]  /*4110*/  FMUL.FTZ R117, R230, R117 ;  /* 0x00000075e6757220 */ /* 0x010fe20000410000 */
[----:B------:R-:W-:Y:S01]  /*4120*/  FMUL.FTZ R148, R148, R220 ;  /* 0x000000dc94947220 */ /* 0x000fe20000410000 */
[----:B------:R-:W-:Y:S01]  /*4130*/  FADD.FTZ R188, R188, R150 ;  /* 0x00000096bcbc7221 */ /* 0x000fe20000010000 */
[----:B------:R-:W-:-:S04]  /*4140*/  FFMA.FTZ R189, R150, R118, R189 ;  /* 0x0000007696bd7223 */ /* 0x000fc800000100bd */
[----:B------:R-:W4:Y:S01]  /*4150*/  MUFU.RCP R99, R134 ;  /* 0x0000008600637308 */ /* 0x000f220000001000 */
[----:B------:R-:W-:Y:S01]  /*4160*/  SHF.L.U32 R221, R221, 0x10, RZ ;  /* 0x00000010dddd7819 */ /* 0x000fe200000006ff */
[----:B-1----:R-:W-:Y:S01]  /*4170*/  FMUL.FTZ R116, R116, R113 ;  /* 0x0000007174747220 */ /* 0x002fe20000410000 */
[----:B------:R-:W-:Y:S01]  /*4180*/  FMUL.FTZ R146, R146, R205 ;  /* 0x000000cd92927220 */ /* 0x000fe20000410000 */
[----:B------:R-:W-:Y:S01]  /*4190*/  FADD.FTZ R188, R188, R148 ;  /* 0x00000094bcbc7221 */ /* 0x000fe20000010000 */
[----:B------:R-:W-:-:S03]  /*41a0*/  FFMA.FTZ R189, R148, R117, R189 ;  /* 0x0000007594bd7223 */ /* 0x000fc600000100bd */
[----:B------:R-:W1:Y:S01]  /*41b0*/  MUFU.RCP R94, R136 ;  /* 0x00000088005e7308 */ /* 0x000e620000001000 */
        /* <DEDUP_REMOVED lines=10> */
[----:B---3--:R-:W-:Y:S01]  /*4260*/  FMUL.FTZ R112, R112, R98 ;  /* 0x0000006270707220 */ /* 0x008fe20000410000 */
[----:B------:R-:W-:Y:S01]  /*4270*/  SHF.L.U32 R125, R71, 0x10, RZ ;  /* 0x00000010477d7819 */ /* 0x000fe200000006ff */
[----:B------:R-:W2:Y:S01]  /*4280*/  MUFU.RCP R98, R127 ;  /* 0x0000007f00627308 */ /* 0x000ea20000001000 */
[----:B------:R-:W-:Y:S01]  /*4290*/  SHF.L.U32 R89, R89, 0x10, RZ ;  /* 0x0000001059597819 */ /* 0x000fe200000006ff */
[----:B0-----:R-:W-:Y:S01]  /*42a0*/  FMUL.FTZ R113, R232, R103 ;  /* 0x00000067e8717220 */ /* 0x001fe20000410000 */
[----:B------:R-:W-:Y:S01]  /*42b0*/  FMUL.FTZ R140, R140, R222 ;  /* 0x000000de8c8c7220 */ /* 0x000fe20000410000 */
[----:B------:R-:W-:Y:S01]  /*42c0*/  FADD.FTZ R228, R228, R142 ;  /* 0x0000008ee4e47221 */ /* 0x000fe20000010000 */
[----:B------:R-:W-:Y:S01]  /*42d0*/  FFMA.FTZ R229, R142, R114, R229 ;  /* 0x000000728ee57223 */ /* 0x000fe200000100e5 */
[----:B----4-:R-:W-:Y:S01]  /*42e0*/  FMUL.FTZ R99, R123, R99 ;  /* 0x000000637b637220 */ /* 0x010fe20000410000 */
[----:B------:R-:W-:Y:S01]  /*42f0*/  SHF.L.U32 R123, R130, 0x10, RZ ;  /* 0x00000010827b7819 */ /* 0x000fe200000006ff */
[----:B------:R-:W0:Y:S01]  /*4300*/  MUFU.RCP R95, R125 ;  /* 0x0000007d005f7308 */ /* 0x000e220000001000 */
[----:B------:R-:W-:Y:S01]  /*4310*/  SHF.L.U32 R223, R223, 0x10, RZ ;  /* 0x00000010dfdf7819 */ /* 0x000fe200000006ff */
[----:B------:R-:W-:Y:S01]  /*4320*/  FMUL.FTZ R138, R138, R89 ;  /* 0x000000598a8a7220 */ /* 0x000fe20000410000 */
[----:B------:R-:W-:Y:S01]  /*4330*/  FADD.FTZ R228, R228, R140 ;  /* 0x0000008ce4e47221 */ /* 0x000fe20000010000 */
[----:B------:R-:W-:Y:S01]  /*4340*/  FFMA.FTZ R229, R140, R113, R229 ;  /* 0x000000718ce57223 */ /* 0x000fe200000100e5 */
[----:B-1----:R-:W-:Y:S01]  /*4350*/  FMUL.FTZ R103, R234, R94 ;  /* 0x0000005eea677220 */ /* 0x002fe20000410000 */
[----:B------:R-:W-:-:S02]  /*4360*/  SHF.L.U32 R90, R90, 0x10, RZ ;  /* 0x000000105a5a7819 */ /* 0x000fc400000006ff */
[----:B------:R-:W1:Y:S01]  /*4370*/  MUFU.RCP R94, R123 ;  /* 0x0000007b005e7308 */ /* 0x000e620000001000 */
        /* <DEDUP_REMOVED lines=8> */
[----:B--2---:R-:W-:Y:S01]  /*4400*/  FMUL.FTZ R98, R235, R98 ;  /* 0x00000062eb627220 */ /* 0x004fe20000410000 */
        /* <DEDUP_REMOVED lines=54> */
.L_x_867:
        /* <DEDUP_REMOVED lines=104> */
[----:B------:R-:W-:Y:S01]  /*4df0*/  LOP3.LUT P1, RZ, R180, 0x1f, RZ, 0xc0, !PT ;  /* 0x0000001fb4ff7812 */ /* 0x000fe2000782c0ff */
        /* <DEDUP_REMOVED lines=65> */
.L_x_869:
[----:B------:R-:W-:Y:S05]  /*5210*/  BSYNC.RECONVERGENT B0 ;  /* 0x0000000000007941 */ /* 0x000fea0003800200 */
.L_x_868:
        /* <DEDUP_REMOVED lines=21> */
.L_x_871:
[----:B------:R-:W-:Y:S05]  /*5370*/  BSYNC.RECONVERGENT B0 ;  /* 0x0000000000007941 */ /* 0x000fea0003800200 */
.L_x_870:
        /* <DEDUP_REMOVED lines=86> */
.L_x_873:
[----:B------:R-:W2:Y:S04]  /*58e0*/  LDG.E.STRONG.GPU R90, desc[UR12][R88.64] ;  /* 0x0000000c585a7981 */ /* 0x000ea8000c1ef900 */
[----:B--2---:R-:W-:Y:S01]  /*58f0*/  CCTL.IVALL ;  /* 0x00000000ff00798f */ /* 0x004fe20002000000 */
[----:B------:R-:W-:Y:S05]  /*5900*/  YIELD ;  /* 0x0000000000007946 */ /* 0x000fea0003800000 */
[----:B------:R-:W-:-:S13]  /*5910*/  ISETP.NE.AND P2, PT, R90, R91, PT ;  /* 0x0000005b5a00720c */ /* 0x000fda0003f45270 */
[----:B------:R-:W-:Y:S05]  /*5920*/  @P2 BRA `(.L_x_873) ;  /* 0xfffffffc00ec2947 */ /* 0x000fea000383ffff */
.L_x_872:
        /* <DEDUP_REMOVED lines=116> */
[----:B------:R-:W-:Y:S01]  /*6070*/  F2FP.BF16.F32.PACK_AB R91, R91, R0 ;  /* 0x000000005b5b723e */ /* 0x000fe200000010ff */
[----:B------:R-:W-:Y:S01]  /*6080*/  FMUL.FTZ R96, R96, UR15 ;  /* 0x0000000f60607c20 */ /* 0x000fe20008410000 */
[----:B------:R-:W-:Y:S01]  /*6090*/  F2FP.BF16.F32.PACK_AB R90, R99, R90 ;  /* 0x0000005a635a723e */ /* 0x000fe200000010ff */
[----:B------:R-:W-:Y:S01]  /*60a0*/  FMUL.FTZ R97, R97, UR15 ;  /* 0x0000000f61617c20 */ /* 0x000fe20008410000 */
[----:B------:R-:W-:Y:S01]  /*60b0*/  FADD.FTZ R178, -R109, R178 ;  /* 0x000000b26db27221 */ /* 0x000fe20000010100 */
        /* <DEDUP_REMOVED lines=8> */
[----:B------:R-:W-:Y:S01]  /*6140*/  IADD3 R109, PT, PT, R132, 0x200, RZ ;  /* 0x00000200846d7810 */ /* 0x000fe20007ffe0ff */
[----:B------:R-:W-:Y:S01]  /*6150*/  FADD.FTZ R104, -R104, R161 ;  /* 0x000000a168687221 */ /* 0x000fe20000010100 */
[C---:B------:R-:W-:Y:S01]  /*6160*/  IADD3 R111, PT, PT, R132.reuse, 0x400, RZ ;  /* 0x00000400846f7810 */ /* 0x040fe20007ffe0ff */
[----:B------:R-:W-:Y:S01]  /*6170*/  FADD.FTZ R137, -R137, R160 ;  /* 0x000000a089897221 */ /* 0x000fe20000010100 */
[C---:B------:R-:W-:Y:S01]  /*6180*/  IADD3 R113, PT, PT, R132.reuse, 0x600, RZ ;  /* 0x0000060084717810 */ /* 0x040fe20007ffe0ff */
[----:B------:R-:W-:Y:S01]  /*6190*/  FADD.FTZ R107, -R107, R150 ;  /* 0x000000966b6b7221 */ /* 0x000fe20000010100 */
[----:B------:R-:W-:Y:S01]  /*61a0*/  FADD.FTZ R117, -R117, R148 ;  /* 0x0000009475757221 */ /* 0x000fe20000010100 */
[----:B------:R-:W-:Y:S01]  /*61b0*/  IADD3 R89, PT, PT, R132, 0x800, RZ ;  /* 0x0000080084597810 */ /* 0x000fe20007ffe0ff */
[----:B------:R-:W-:Y:S01]  /*61c0*/  FADD.FTZ R179, -R108, R179 ;  /* 0x000000b36cb37221 */ /* 0x000fe20000010100 */
[----:B------:R-:W-:Y:S01]  /*61d0*/  F2FP.BF16.F32.PACK_AB R88, R95, R88 ;  /* 0x000000585f58723e */ /* 0x000fe200000010ff */
[----:B------:R-:W-:Y:S01]  /*61e0*/  FADD.FTZ R136, -R103, R136 ;  /* 0x0000008867887221 */ /* 0x000fe20000010100 */
[----:B------:R-:W-:Y:S01]  /*61f0*/  F2FP.BF16.F32.PACK_AB R93, R93, R92 ;  /* 0x0000005c5d5d723e */ /* 0x000fe200000010ff */
[----:B------:R-:W-:Y:S01]  /*6200*/  FADD.FTZ R127, -R98, R127 ;  /* 0x0000007f627f7221 */ /* 0x000fe20000010100 */
[----:B------:R-:W-:Y:S01]  /*6210*/  F2FP.BF16.F32.PACK_AB R95, R145, R100 ;  /* 0x00000064915f723e */ /* 0x000fe200000010ff */
[----:B------:R-:W-:Y:S01]  /*6220*/  FADD.FTZ R149, -R149, R168 ;  /* 0x000000a895957221 */ /* 0x000fe20000010100 */
[----:B------:R-:W-:Y:S01]  /*6230*/  F2FP.BF16.F32.PACK_AB R92, R97, R96 ;  /* 0x00000060615c723e */ /* 0x000fe200000010ff */
[----:B------:R-:W-:Y:S01]  /*6240*/  FADD.FTZ R125, -R112, R125 ;  /* 0x0000007d707d7221 */ /* 0x000fe20000010100 */
[----:B------:R-:W-:Y:S01]  /*6250*/  FMUL.FTZ R98, R106, UR15 ;  /* 0x0000000f6a627c20 */ /* 0x000fe20008410000 */
[----:B------:R-:W-:Y:S01]  /*6260*/  FMUL.FTZ R101, R158, UR15 ;  /* 0x0000000f9e657c20 */ /* 0x000fe20008410000 */
[----:B------:R-:W-:Y:S01]  /*6270*/  F2FP.BF16.F32.PACK_AB R99, R0, R99 ;  /* 0x000000630063723e */ /* 0x000fe200000010ff */
[----:B------:R-:W-:Y:S01]  /*6280*/  FMUL.FTZ R96, R102, UR15 ;  /* 0x0000000f66607c20 */ /* 0x000fe20008410000 */
[----:B------:R-:W-:Y:S01]  /*6290*/  FMUL.FTZ R103, R135, UR15 ;  /* 0x0000000f87677c20 */ /* 0x000fe20008410000 */
[----:B------:R-:W-:Y:S01]  /*62a0*/  FMUL.FTZ R100, R139, UR15 ;  /* 0x0000000f8b647c20 */ /* 0x000fe20008410000 */
[----:B------:R-:W-:Y:S01]  /*62b0*/  FADD.FTZ R141, -R141, R162 ;  /* 0x000000a28d8d7221 */ /* 0x000fe20000010100 */
[----:B0-----:R-:W-:-:S04]  /*62c0*/  IMAD.WIDE.U32 R132, R132, 0x10, R114 ;  /* 0x0000001084847825 */ /* 0x001fc800078e0072 */
[----:B------:R-:W-:Y:S01]  /*62d0*/  FMUL.FTZ R97, R104, UR15 ;  /* 0x0000000f68617c20 */ /* 0x000fe20008410000 */
        /* <DEDUP_REMOVED lines=12> */
[----:B------:R-:W-:Y:S01]  /*63a0*/  FMUL.FTZ R178, R178, UR15 ;  /* 0x0000000fb2b27c20 */ /* 0x000fe20008410000 */
[----:B------:R-:W-:Y:S01]  /*63b0*/  FMUL.FTZ R94, R169, UR15 ;  /* 0x0000000fa95e7c20 */ /* 0x000fe20008410000 */
[----:B------:R-:W-:-:S04]  /*63c0*/  IMAD.WIDE.U32 R114, R89, 0x10, R114 ;  /* 0x0000001059727825 */ /* 0x000fc800078e0072 */
[----:B------:R-:W-:Y:S01]  /*63d0*/  FMUL.FTZ R89, R179, UR15 ;  /* 0x0000000fb3597c20 */ /* 0x000fe20008410000 */
        /* <DEDUP_REMOVED lines=113> */
.L_x_863:
        /* <DEDUP_REMOVED lines=40> */
.L_x_875:
        /* <DEDUP_REMOVED lines=9> */
.L_x_3050:


//--------------------- .text._ZN10layer_norm22ln_bwd_finalize_kernelINS_22Kernel_traits_finalizeILj20480E6__halffS2_fjLj1024ELj4ENS_18Kernel_traits_baseILj20480ES2_fS2_fjLj1024EEEEEEEvNS_9BwdParamsE --------------------------
	.section	.text._ZN10layer_norm22ln_bwd_finalize_kernelINS_22Kernel_traits_finalizeILj20480E6__halffS2_fjLj1024ELj4ENS_18Kernel_traits_baseILj20480ES2_fS2_fjLj1024EEEEEEEvNS_9BwdParamsE,"ax",@progbits
	.align	128
        .global         _ZN10layer_norm22ln_bwd_finalize_kernelINS_22Kernel_traits_finalizeILj20480E6__halffS2_fjLj1024ELj4ENS_18Kernel_traits_baseILj20480ES2_fS2_fjLj1024EEEEEEEvNS_9BwdParamsE
        .type           _ZN10layer_norm22ln_bwd_finalize_kernelINS_22Kernel_traits_finalizeILj20480E6__halffS2_fjLj1024ELj4ENS_18Kernel_traits_baseILj20480ES2_fS2_fjLj1024EEEEEEEvNS_9BwdParamsE,@function
        .size           _ZN10layer_norm22ln_bwd_finalize_kernelINS_22Kernel_traits_finalizeILj20480E6__halffS2_fjLj1024ELj4ENS_18Kernel_traits_baseILj20480ES2_fS2_fjLj1024EEEEEEEvNS_9BwdParamsE,(.L_x_3051 - _ZN10layer_norm22ln_bwd_finalize_kernelINS_22Kernel_traits_finalizeILj20480E6__halffS2_fjLj1024ELj4ENS_18Kernel_traits_baseILj20480ES2_fS2_fjLj1024EEEEEEEvNS_9BwdParamsE)
        .other          _ZN10layer_norm22ln_bwd_finalize_kernelINS_22Kernel_traits_finalizeILj20480E6__halffS2_fjLj1024ELj4ENS_18Kernel_traits_baseILj20480ES2_fS2_fjLj1024EEEEEEEvNS_9BwdParamsE,@"STO_CUDA_ENTRY STV_DEFAULT"
_ZN10layer_norm22ln_bwd_finalize_kernelINS_22Kernel_traits_finalizeILj20480E6__halffS2_fjLj1024ELj4ENS_18Kernel_traits_baseILj20480ES2_fS2_fjLj1024EEEEEEEvNS_9BwdParamsE:
.text._ZN10layer_norm22ln_bwd_finalize_kernelINS_22Kernel_traits_finalizeILj20480E6__halffS2_fjLj1024ELj4ENS_18Kernel_traits_baseILj20480ES2_fS2_fjLj1024EEEEEEEvNS_9BwdParamsE:
        /* <DEDUP_REMOVED lines=37> */
.L_x_880:
        /* <DEDUP_REMOVED lines=118> */
.L_x_879:
[----:B------:R-:W-:Y:S05]  /*09b0*/  BSYNC.RECONVERGENT B1 ;  /* 0x0000000000017941 */ /* 0x000fea0003800200 */
.L_x_878:
        /* <DEDUP_REMOVED lines=65> */
.L_x_882:
[----:B------:R-:W-:Y:S05]  /*0dd0*/  BSYNC.RECONVERGENT B1 ;  /* 0x0000000000017941 */ /* 0x000fea0003800200 */
.L_x_881:
        /* <DEDUP_REMOVED lines=37> */
.L_x_884:
[----:B------:R-:W-:Y:S05]  /*1030*/  BSYNC.RECONVERGENT B1 ;  /* 0x0000000000017941 */ /* 0x000fea0003800200 */
.L_x_883:
[----:B------:R-:W-:Y:S05]  /*1040*/  @!P1 BRA `(.L_x_877) ;  /* 0x00000000003c9947 */ /* 0x000fea0003800000 */
[----:B------:R-:W0:Y:S01]  /*1050*/  LDC.64 R6, c[0x0][0x3e0] ;  /* 0x0000f800ff067b82 */ /* 0x000e220000000a00 */
[----:B------:R-:W-:Y:S01]  /*1060*/  IMAD R2, R15, 0x5000, R11 ;  /* 0x000050000f027824 */ /* 0x000fe200078e020b */
[----:B------:R-:W-:-:S04]  /*1070*/  IADD3 R24, PT, PT, -R24, RZ, RZ ;  /* 0x000000ff18187210 */ /* 0x000fc80007ffe1ff */
[----:B------:R-:W-:Y:S02]  /*1080*/  IADD3 R11, PT, PT, R13, R2, RZ ;  /* 0x000000020d0b7210 */ /* 0x000fe40007ffe0ff */
[----:B------:R-:W1:Y:S05]  /*1090*/  LDC.64 R8, c[0x0][0x3e8] ;  /* 0x0000fa00ff087b82 */ /* 0x000e6a0000000a00 */
.L_x_885:
        /* <DEDUP_REMOVED lines=10> */
.L_x_877:
[----:B------:R-:W-:Y:S05]  /*1140*/  BSYNC.RECONVERGENT B0 ;  /* 0x0000000000007941 */ /* 0x000fea0003800200 */
.L_x_876:
        /* <DEDUP_REMOVED lines=55> */
.L_x_886:
        /* <DEDUP_REMOVED lines=12> */
.L_x_3051:


//--------------------- .text._ZN10layer_norm13ln_bwd_kernelINS_13Kernel_traitsI6__halffS2_fjLj20480ELj4ELj1ELj4ELj16ENS_18Kernel_traits_baseILj20480ES2_fS2_fjLj128EEEEEEEvNS_9BwdParamsE --------------------------
	.section	.text._ZN10layer_norm13ln_bwd_kernelINS_13Kernel_traitsI6__halffS2_fjLj20480ELj4ELj1ELj4ELj16ENS_18Kernel_traits_baseILj20480ES2_fS2_fjLj128EEEEEEEvNS_9BwdParamsE,"ax",@progbits
	.align	128
        .global         _ZN10layer_norm13ln_bwd_kernelINS_13Kernel_traitsI6__halffS2_fjLj20480ELj4ELj1ELj4ELj16ENS_18Kernel_traits_baseILj20480ES2_fS2_fjLj128EEEEEEEvNS_9BwdParamsE
        .type           _ZN10layer_norm13ln_bwd_kernelINS_13Kernel_traitsI6__halffS2_fjLj20480ELj4ELj1ELj4ELj16ENS_18Kernel_traits_baseILj20480ES2_fS2_fjLj128EEEEEEEvNS_9BwdParamsE,@function
        .size           _ZN10layer_norm13ln_bwd_kernelINS_13Kernel_traitsI6__halffS2_fjLj20480ELj4ELj1ELj4ELj16ENS_18Kernel_traits_baseILj20480ES2_fS2_fjLj128EEEEEEEvNS_9BwdParamsE,(.L_x_3052 - _ZN10layer_norm13ln_bwd_kernelINS_13Kernel_traitsI6__halffS2_fjLj20480ELj4ELj1ELj4ELj16ENS_18Kernel_traits_baseILj20480ES2_fS2_fjLj128EEEEEEEvNS_9BwdParamsE)
        .other          _ZN10layer_norm13ln_bwd_kernelINS_13Kernel_traitsI6__halffS2_fjLj20480ELj4ELj1ELj4ELj16ENS_18Kernel_traits_baseILj20480ES2_fS2_fjLj128EEEEEEEvNS_9BwdParamsE,@"STO_CUDA_ENTRY STV_DEFAULT"
_ZN10layer_norm13ln_bwd_kernelINS_13Kernel_traitsI6__halffS2_fjLj20480ELj4ELj1ELj4ELj16ENS_18Kernel_traits_baseILj20480ES2_fS2_fjLj128EEEEEEEvNS_9BwdParamsE:
.text._ZN10layer_norm13ln_bwd_kernelINS_13Kernel_traitsI6__halffS2_fjLj20480ELj4ELj1ELj4ELj16ENS_18Kernel_traits_baseILj20480ES2_fS2_fjLj128EEEEEEEvNS_9BwdParamsE:
        /* <DEDUP_REMOVED lines=39> */
.L_x_887:
        /* <DEDUP_REMOVED lines=12> */
.L_x_888:
        /* <DEDUP_REMOVED lines=54> */
[----:B------:R-:W-:Y:S01]  /*0690*/  SHF.R.U64 R26, R20, 0x10, R21 ;  /* 0x00000010141a7819 */ /* 0x000fe20000001215 */
[----:B------:R0:W-:Y:S01]  /*06a0*/  STL [R1+0x24], RZ ;  /* 0x000024ff01007387 */ /* 0x0001e20000100800 */
[----:B------:R-:W-:Y:S02]  /*06b0*/  MOV R5, R23 ;  /* 0x0000001700057202 */ /* 0x000fe40000000f00 */
[----:B------:R-:W-:Y:S02]  /*06c0*/  CS2R R246, SRZ ;  /* 0x0000000000f67805 */ /* 0x000fe4000001ff00 */
[--C-:B------:R-:W-:Y:S01]  /*06d0*/  SHF.R.U64 R28, R22, 0x10, R23.reuse ;  /* 0x00000010161c7819 */ /* 0x100fe20000001217 */
[----:B------:R0:W-:Y:S01]  /*06e0*/  STL [R1+0x3c], RZ ;  /* 0x00003cff01007387 */ /* 0x0001e20000100800 */
[----:B------:R-:W-:-:S02]  /*06f0*/  SHF.R.U32.HI R14, RZ, 0x10, R23 ;  /* 0x00000010ff0e7819 */ /* 0x000fc40000011617 */
[----:B------:R-:W-:Y:S02]  /*0700*/  CS2R R244, SRZ ;  /* 0x0000000000f47805 */ /* 0x000fe4000001ff00 */
[----:B------:R-:W-:Y:S01]  /*0710*/  SHF.R.U32.HI R13, RZ, 0x10, R21 ;  /* 0x00000010ff0d7819 */ /* 0x000fe20000011615 */
        /* <DEDUP_REMOVED lines=42> */
[----:B------:R-:W-:Y:S02]  /*09c0*/  PRMT R23, R0, 0x5410, R2 ;  /* 0x0000541000177816 */ /* 0x000fe40000000002 */
[----:B------:R-:W-:Y:S01]  /*09d0*/  MOV R3, R21 ;  /* 0x0000001500037202 */ /* 0x000fe20000000f00 */
[----:B------:R0:W-:Y:S01]  /*09e0*/  STL [R1+0x58], RZ ;  /* 0x000058ff01007387 */ /* 0x0001e20000100800 */
[----:B------:R-:W-:Y:S02]  /*09f0*/  MOV R27, R22 ;  /* 0x00000016001b7202 */ /* 0x000fe40000000f00 */
[----:B------:R-:W-:Y:S01]  /*0a00*/  MOV R0, R92 ;  /* 0x0000005c00007202 */ /* 0x000fe20000000f00 */
[----:B------:R0:W-:Y:S01]  /*0a10*/  STL [R1+0x14], RZ ;  /* 0x000014ff01007387 */ /* 0x0001e20000100800 */
[----:B------:R-:W-:-:S02]  /*0a20*/  MOV R2, R93 ;  /* 0x0000005d00027202 */ /* 0x000fc40000000f00 */
[----:B------:R-:W-:Y:S01]  /*0a30*/  PRMT R24, R24, 0x5410, R12 ;  /* 0x0000541018187816 */ /* 0x000fe2000000000c */
[----:B------:R0:W-:Y:S01]  /*0a40*/  STL [R1+0x6c], RZ ;  /* 0x00006cff01007387 */ /* 0x0001e20000100800 */
[----:B------:R-:W-:Y:S02]  /*0a50*/  PRMT R26, R26, 0x5410, R13 ;  /* 0x000054101a1a7816 */ /* 0x000fe4000000000d */
[----:B------:R-:W-:Y:S02]  /*0a60*/  CS2R R12, SRZ ;  /* 0x00000000000c7805 */ /* 0x000fe4000001ff00 */
[----:B------:R-:W-:Y:S01]  /*0a70*/  PRMT R28, R28, 0x5410, R14 ;  /* 0x000054101c1c7816 */ /* 0x000fe2000000000e */
[----:B------:R0:W-:Y:S01]  /*0a80*/  STL [R1+0x68], RZ ;  /* 0x000068ff01007387 */ /* 0x0001e20000100800 */
[----:B------:R-:W-:Y:S02]  /*0a90*/  PRMT R29, R29, 0x5410, R6 ;  /* 0x000054101d1d7816 */ /* 0x000fe40000000006 */
        /* <DEDUP_REMOVED lines=46> */
.L_x_900:
        /* <DEDUP_REMOVED lines=64> */
.L_x_890:
        /* <DEDUP_REMOVED lines=49> */
.L_x_891:
        /* <DEDUP_REMOVED lines=31> */
[--C-:B------:R-:W-:Y:S02]  /*1680*/  HADD2.F32 R145, -RZ, R199.reuse.H1_H1 ;  /* 0x300000c7ff917230 */ /* 0x100fe40000004100 */
[--C-:B------:R-:W-:Y:S01]  /*1690*/  FADD.FTZ R41, R41, -R134.reuse ;  /* 0x8000008629297221 */ /* 0x100fe20000010000 */
[----:B------:R-:W-:Y:S02]  /*16a0*/  HADD2.F32 R144, -RZ, R199.H0_H0 ;  /* 0x200000c7ff907230 */ /* 0x000fe40000004100 */
[--C-:B------:R-:W-:Y:S01]  /*16b0*/  FADD.FTZ R73, R73, -R134.reuse ;  /* 0x8000008649497221 */ /* 0x100fe20000010000 */
[----:B------:R-:W-:Y:S01]  /*16c0*/  SHF.R.U64 R116, R116, 0x10, R117 ;  /* 0x0000001074747819 */ /* 0x000fe20000001275 */
[--C-:B------:R-:W-:Y:S01]  /*16d0*/  HADD2.F32 R143, -RZ, R198.reuse.H1_H1 ;  /* 0x300000c6ff8f7230 */ /* 0x100fe20000004100 */
[----:B------:R-:W-:Y:S01]  /*16e0*/  SHF.R.U64 R199, R92, 0x10, R93 ;  /* 0x000000105cc77819 */ /* 0x000fe2000000125d */
[----:B------:R-:W-:Y:S02]  /*16f0*/  HADD2.F32 R142, -RZ, R198.H0_H0 ;  /* 0x200000c6ff8e7230 */ /* 0x000fe40000004100 */
[----:B------:R-:W-:Y:S01]  /*1700*/  FADD.FTZ R2, R74, -R134 ;  /* 0x800000864a027221 */ /* 0x000fe20000010000 */
[----:B------:R-:W-:-:S02]  /*1710*/  HADD2.F32 R157, -RZ, R205.H1_H1 ;  /* 0x300000cdff9d7230 */ /* 0x000fc40000004100 */
[--C-:B------:R-:W-:Y:S01]  /*1720*/  FADD.FTZ R0, R40, -R134.reuse ;  /* 0x8000008628007221 */ /* 0x100fe20000010000 */
[----:B------:R-:W-:Y:S01]  /*1730*/  HADD2.F32 R198, -RZ, R81.H0_H0 ;  /* 0x20000051ffc67230 */ /* 0x000fe20000004100 */
[--C-:B------:R-:W-:Y:S01]  /*1740*/  SHF.R.U64 R118, R118, 0x10, R119.reuse ;  /* 0x0000001076767819 */ /* 0x100fe20000001277 */
[----:B------:R-:W-:Y:S01]  /*1750*/  FADD.FTZ R42, R42, -R134 ;  /* 0x800000862a2a7221 */ /* 0x000fe20000010000 */
[----:B------:R-:W-:Y:S01]  /*1760*/  SHF.R.U32.HI R135, RZ, 0x10, R119 ;  /* 0x00000010ff877819 */ /* 0x000fe20000011677 */
[C---:B------:R-:W-:Y:S01]  /*1770*/  FMUL.FTZ R119, R82.reuse, R41 ;  /* 0x0000002952777220 */ /* 0x040fe20000410000 */
[----:B------:R-:W-:Y:S01]  /*1780*/  SHF.R.U32.HI R117, RZ, 0x10, R117 ;  /* 0x00000010ff757819 */ /* 0x000fe20000011675 */
[C---:B------:R-:W-:Y:S01]  /*1790*/  FMUL.FTZ R193, R82.reuse, R73 ;  /* 0x0000004952c17220 */ /* 0x040fe20000410000 */
[C---:B------:R-:W-:Y:S01]  /*17a0*/  FMUL.FTZ R73, R82.reuse, R2 ;  /* 0x0000000252497220 */ /* 0x040fe20000410000 */
[----:B------:R-:W-:Y:S02]  /*17b0*/  HADD2.F32 R41, -RZ, R116.H0_H0 ;  /* 0x20000074ff297230 */ /* 0x000fe40000004100 */
[----:B------:R-:W-:Y:S01]  /*17c0*/  FMUL.FTZ R0, R82, R0 ;  /* 0x0000000052007220 */ /* 0x000fe20000410000 */
[----:B------:R-:W-:-:S02]  /*17d0*/  HADD2.F32 R199, -RZ, R199.H0_H0 ;  /* 0x200000c7ffc77230 */ /* 0x000fc40000004100 */
[----:B------:R-:W-:Y:S01]  /*17e0*/  FMUL.FTZ R2, R198, R157 ;  /* 0x0000009dc6027220 */ /* 0x000fe20000410000 */
[--C-:B------:R-:W-:Y:S02]  /*17f0*/  HADD2.F32 R141, -RZ, R197.reuse.H1_H1 ;  /* 0x300000c5ff8d7230 */ /* 0x100fe40000004100 */
[----:B------:R-:W-:Y:S01]  /*1800*/  FMUL.FTZ R74, R82, R42 ;  /* 0x0000002a524a7220 */ /* 0x000fe20000410000 */
[----:B------:R-:W-:Y:S01]  /*1810*/  HADD2.F32 R140, -RZ, R197.H0_H0 ;  /* 0x200000c5ff8c7230 */ /* 0x000fe20000004100 */
[----:B------:R-:W-:Y:S01]  /*1820*/  SHF.R.U32.HI R197, RZ, 0x10, R93 ;  /* 0x00000010ffc57819 */ /* 0x000fe2000001165d */
[----:B------:R-:W-:Y:S02]  /*1830*/  HADD2.F32 R156, -RZ, R205.H0_H0 ;  /* 0x200000cdff9c7230 */ /* 0x000fe40000004100 */
[----:B------:R-:W-:Y:S01]  /*1840*/  FADD.FTZ R210, RZ, R2 ;  /* 0x00000002ffd27221 */ /* 0x000fe20000010000 */
[----:B------:R-:W-:Y:S02]  /*1850*/  HADD2.F32 R194, -RZ, R81.H1_H1 ;  /* 0x30000051ffc27230 */ /* 0x000fe40000004100 */
[----:B------:R-:W-:Y:S01]  /*1860*/  FFMA.FTZ R211, R0, R2, RZ ;  /* 0x0000000200d37223 */ /* 0x000fe200000100ff */
[----:B------:R-:W-:-:S02]  /*1870*/  HADD2.F32 R42, -RZ, R117.H0_H0 ;  /* 0x20000075ff2a7230 */ /* 0x000fc40000004100 */
[----:B------:R-:W-:Y:S01]  /*1880*/  FMUL.FTZ R117, R199, R41 ;  /* 0x00000029c7757220 */ /* 0x000fe20000410000 */
[--C-:B------:R-:W-:Y:S01]  /*1890*/  FADD.FTZ R77, R77, -R134.reuse ;  /* 0x800000864d4d7221 */ /* 0x100fe20000010000 */
[----:B------:R-:W-:Y:S02]  /*18a0*/  HADD2.F32 R197, -RZ, R197.H0_H0 ;  /* 0x200000c5ffc57230 */ /* 0x000fe40000004100 */
[----:B------:R-:W-:Y:S01]  /*18b0*/  FADD.FTZ R43, R43, -R134 ;  /* 0x800000862b2b7221 */ /* 0x000fe20000010000 */
[----:B------:R-:W-:Y:S01]  /*18c0*/  FMUL.FTZ R116, R194, R156 ;  /* 0x0000009cc2747220 */ /* 0x000fe20000410000 */
[----:B------:R-:W-:Y:S01]  /*18d0*/  FADD.FTZ R210, R210, R117 ;  /* 0x00000075d2d27221 */ /* 0x000fe20000010000 */
[----:B------:R-:W-:Y:S01]  /*18e0*/  FFMA.FTZ R211, R119, R117, R211 ;  /* 0x0000007577d37223 */ /* 0x000fe200000100d3 */
[----:B------:R-:W-:Y:S01]  /*18f0*/  SHF.R.U64 R130, R130, 0x10, R131 ;  /* 0x0000001082827819 */ /* 0x000fe20000001283 */
[----:B------:R-:W-:Y:S01]  /*1900*/  HADD2.F32 R155, -RZ, R204.H1_H1 ;  /* 0x300000ccff9b7230 */ /* 0x000fe20000004100 */
[----:B------:R-:W-:Y:S01]  /*1910*/  SHF.R.U64 R136, R122, 0x10, R123 ;  /* 0x000000107a887819 */ /* 0x000fe2000000127b */
[----:B------:R-:W-:-:S02]  /*1920*/  HADD2.F32 R195, -RZ, R23.H0_H0 ;  /* 0x20000017ffc37230 */ /* 0x000fc40000004100 */
[----:B------:R-:W-:Y:S01]  /*1930*/  FMUL.FTZ R194, R82, R77 ;  /* 0x0000004d52c27220 */ /* 0x000fe20000410000 */
[----:B------:R-:W-:Y:S01]  /*1940*/  FADD.FTZ R44, R44, -R134 ;  /* 0x800000862c2c7221 */ /* 0x000fe20000010000 */
[----:B------:R-:W-:Y:S01]  /*1950*/  FMUL.FTZ R122, R82, R43 ;  /* 0x0000002b527a7220 */ /* 0x000fe20000410000 */
[----:B------:R-:W-:Y:S01]  /*1960*/  FMUL.FTZ R77, R197, R42 ;  /* 0x0000002ac54d7220 */ /* 0x000fe20000410000 */
[----:B------:R-:W-:Y:S01]  /*1970*/  FADD.FTZ R210, R210, R116 ;  /* 0x00000074d2d27221 */ /* 0x000fe20000010000 */
[----:B------:R-:W-:Y:S01]  /*1980*/  FFMA.FTZ R211, R74, R116, R211 ;  /* 0x000000744ad37223 */ /* 0x000fe200000100d3 */
[--C-:B------:R-:W-:Y:S01]  /*1990*/  FADD.FTZ R40, R78, -R134.reuse ;  /* 0x800000864e287221 */ /* 0x100fe20000010000 */
[----:B------:R-:W-:Y:S02]  /*19a0*/  HADD2.F32 R196, -RZ, R24.H0_H0 ;  /* 0x20000018ffc47230 */ /* 0x000fe40000004100 */
        /* <DEDUP_REMOVED lines=9> */
[----:B------:R-:W-:Y:S02]  /*1a40*/  HADD2.F32 R192, -RZ, R23.H1_H1 ;  /* 0x30000017ffc07230 */ /* 0x000fe40000004100 */
        /* <DEDUP_REMOVED lines=35> */
[----:B------:R-:W-:Y:S01]  /*1c80*/  SHF.R.U64 R134, R114, 0x10, R115 ;  /* 0x0000001072867819 */ /* 0x000fe20000001273 */
[----:B------:R-:W-:-:S02]  /*1c90*/  HADD2.F32 R191, -RZ, R24.H1_H1 ;  /* 0x30000018ffbf7230 */ /* 0x000fc40000004100 */
        /* <DEDUP_REMOVED lines=8> */
[----:B------:R-:W-:-:S02]  /*1d20*/  HADD2.F32 R190, -RZ, R25.H0_H0 ;  /* 0x20000019ffbe7230 */ /* 0x000fc40000004100 */
        /* <DEDUP_REMOVED lines=22> */
[----:B------:R-:W-:-:S02]  /*1e90*/  HADD2.F32 R151, -RZ, R202.H1_H1 ;  /* 0x300000caff977230 */ /* 0x000fc40000004100 */
[----:B------:R-:W-:Y:S01]  /*1ea0*/  FMUL.FTZ R51, R82, R51 ;  /* 0x0000003352337220 */ /* 0x000fe20000410000 */
[--C-:B------:R-:W-:Y:S02]  /*1eb0*/  HADD2.F32 R162, -RZ, R27.reuse.H0_H0 ;  /* 0x2000001bffa27230 */ /* 0x100fe40000004100 */
        /* <DEDUP_REMOVED lines=10> */
[----:B------:R-:W-:Y:S01]  /*1f60*/  HADD2.F32 R150, -RZ, R202.H0_H0 ;  /* 0x200000caff967230 */ /* 0x000fe20000004100 */
[----:B------:R-:W-:Y:S01]  /*1f70*/  SHF.R.U64 R120, R120, 0x10, R121 ;  /* 0x0000001078787819 */ /* 0x000fe20000001279 */
[----:B------:R-:W-:-:S02]  /*1f80*/  HADD2.F32 R164, -RZ, R27.H1_H1 ;  /* 0x3000001bffa47230 */ /* 0x000fc40000004100 */
[----:B------:R-:W-:Y:S01]  /*1f90*/  FMUL.FTZ R53, R82, R53 ;  /* 0x0000003552357220 */ /* 0x000fe20000410000 */
[----:B------:R-:W-:Y:S01]  /*1fa0*/  FMUL.FTZ R134, R163, R129 ;  /* 0x00000081a3867220 */ /* 0x000fe20000410000 */
[----:B------:R-:W-:Y:S01]  /*1fb0*/  FADD.FTZ R210, R210, R162 ;  /* 0x000000a2d2d27221 */ /* 0x000fe20000010000 */
[----:B------:R-:W-:Y:S01]  /*1fc0*/  FFMA.FTZ R211, R52, R162, R211 ;  /* 0x000000a234d37223 */ /* 0x000fe200000100d3 */
[----:B------:R-:W-:Y:S02]  /*1fd0*/  HADD2.F32 R165, -RZ, R28.H1_H1 ;  /* 0x3000001cffa57230 */ /* 0x000fe40000004100 */
[----:B------:R-:W-:Y:S01]  /*1fe0*/  FMUL.FTZ R54, R82, R54 ;  /* 0x0000003652367220 */ /* 0x000fe20000410000 */
[----:B------:R-:W-:Y:S02]  /*1ff0*/  HADD2.F32 R45, -RZ, R115.H0_H0 ;  /* 0x20000073ff2d7230 */ /* 0x000fe40000004100 */
[----:B------:R-:W-:Y:S01]  /*2000*/  FADD.FTZ R210, R210, R134 ;  /* 0x00000086d2d27221 */ /* 0x000fe20000010000 */
[----:B------:R-:W-:-:S02]  /*2010*/  HADD2.F32 R197, -RZ, R120.H0_H0 ;  /* 0x20000078ffc57230 */ /* 0x000fc40000004100 */
[----:B------:R-:W-:Y:S01]  /*2020*/  FMUL.FTZ R120, R164, R150 ;  /* 0x00000096a4787220 */ /* 0x000fe20000410000 */
[----:B------:R-:W-:Y:S01]  /*2030*/  FFMA.FTZ R211, R53, R134, R211 ;  /* 0x0000008635d37223 */ /* 0x000fe200000100d3 */
[----:B------:R-:W-:Y:S01]  /*2040*/  SHF.R.U64 R124, R124, 0x10, R125 ;  /* 0x000000107c7c7819 */ /* 0x000fe2000000127d */
[----:B------:R-:W-:Y:S02]  /*2050*/  HADD2.F32 R149, -RZ, R201.H1_H1 ;  /* 0x300000c9ff957230 */ /* 0x000fe40000004100 */
[----:B------:R-:W-:Y:S01]  /*2060*/  FMUL.FTZ R55, R82, R55 ;  /* 0x0000003752377220 */ /* 0x000fe20000410000 */
        /* <DEDUP_REMOVED lines=10> */
[----:B------:R-:W-:Y:S01]  /*2110*/  SHF.R.U32.HI R125, RZ, 0x10, R125 ;  /* 0x00000010ff7d7819 */ /* 0x000fe2000001167d */
[----:B------:R-:W-:Y:S02]  /*2120*/  HADD2.F32 R148, -RZ, R201.H0_H0 ;  /* 0x200000c9ff947230 */ /* 0x000fe40000004100 */
[----:B------:R-:W-:Y:S01]  /*2130*/  FMUL.FTZ R57, R82, R57 ;  /* 0x0000003952397220 */ /* 0x000fe20000410000 */
[----:B------:R-:W-:-:S02]  /*2140*/  HADD2.F32 R168, -RZ, R29.H1_H1 ;  /* 0x3000001dffa87230 */ /* 0x000fc40000004100 */
        /* <DEDUP_REMOVED lines=28> */
[----:B------:R-:W-:Y:S01]  /*2310*/  SHF.R.U32.HI R127, RZ, 0x10, R127 ;  /* 0x00000010ff7f7819 */ /* 0x000fe2000001167f */
[----:B------:R-:W-:Y:S02]  /*2320*/  HADD2.F32 R173, -RZ, R32.H1_H1 ;  /* 0x30000020ffad7230 */ /* 0x000fe40000004100 */
[----:B------:R-:W-:Y:S01]  /*2330*/  FMUL.FTZ R62, R82, R62 ;  /* 0x0000003e523e7220 */ /* 0x000fe20000410000 */
[----:B------:R-:W-:Y:S02]  /*2340*/  HADD2.F32 R121, -RZ, R121.H0_H0 ;  /* 0x20000079ff797230 */ /* 0x000fe40000004100 */
[----:B------:R-:W-:Y:S01]  /*2350*/  FADD.FTZ R210, R210, R171 ;  /* 0x000000abd2d27221 */ /* 0x000fe20000010000 */
[----:B------:R-:W-:-:S02]  /*2360*/  HADD2.F32 R167, -RZ, R126.H0_H0 ;  /* 0x2000007effa77230 */ /* 0x000fc40000004100 */
[----:B------:R-:W-:Y:S01]  /*2370*/  FMUL.FTZ R126, R172, R146 ;  /* 0x00000092ac7e7220 */ /* 0x000fe20000410000 */
[----:B------:R-:W-:Y:S01]  /*2380*/  FFMA.FTZ R211, R61, R171, R211 ;  /* 0x000000ab3dd37223 */ /* 0x000fe200000100d3 */
[----:B------:R-:W-:Y:S02]  /*2390*/  HADD2.F32 R174, -RZ, R33.H0_H0 ;  /* 0x20000021ffae7230 */ /* 0x000fe40000004100 */
        /* <DEDUP_REMOVED lines=22> */
[----:B------:R-:W-:Y:S01]  /*2500*/  SHF.R.U64 R132, R132, 0x10, R133 ;  /* 0x0000001084847819 */ /* 0x000fe20000001285 */
[----:B------:R-:W-:Y:S02]  /*2510*/  HADD2.F32 R178, -RZ, R35.H0_H0 ;  /* 0x20000023ffb27230 */ /* 0x000fe40000004100 */
[----:B------:R-:W-:Y:S01]  /*2520*/  FMUL.FTZ R67, R82, R67 ;  /* 0x0000004352437220 */ /* 0x000fe20000410000 */
        /* <DEDUP_REMOVED lines=42> */
[----:B------:R-:W-:Y:S02]  /*27d0*/  HADD2.F32 R139, -RZ, R189.H1_H1 ;  /* 0x300000bdff8b7230 */ /* 0x000fe40000004100 */
        /* <DEDUP_REMOVED lines=9> */
[----:B------:R-:W-:Y:S02]  /*2870*/  HADD2.F32 R138, -RZ, R189.H0_H0 ;  /* 0x200000bdff8a7230 */ /* 0x000fe40000004100 */
        /* <DEDUP_REMOVED lines=55> */
.L_x_892:
[--C-:B------:R-:W-:Y:S01]  /*2bf0*/  HADD2.F32 R2, -RZ, R81.reuse.H0_H0 ;  /* 0x20000051ff027230 */ /* 0x100fe20000004100 */
[--C-:B------:R-:W-:Y:S01]  /*2c00*/  SHF.R.U64 R130, R130, 0x10, R131.reuse ;  /* 0x0000001082827819 */ /* 0x100fe20000001283 */
[----:B------:R-:W-:Y:S01]  /*2c10*/  HADD2.F32 R139, -RZ, R81.H1_H1 ;  /* 0x30000051ff8b7230 */ /* 0x000fe20000004100 */
[----:B------:R-:W-:Y:S01]  /*2c20*/  SHF.R.U32.HI R166, RZ, 0x10, R131 ;  /* 0x00000010ffa67819 */ /* 0x000fe20000011683 */
[----:B------:R-:W1:Y:S01]  /*2c30*/  MUFU.RCP R0, R2 ;  /* 0x0000000200007308 */ /* 0x000e620000001000 */
[----:B------:R-:W-:Y:S01]  /*2c40*/  HADD2.F32 R138, -RZ, R23.H0_H0 ;  /* 0x20000017ff8a7230 */ /* 0x000fe20000004100 */
[--C-:B------:R-:W-:Y:S01]  /*2c50*/  SHF.R.U64 R128, R128, 0x10, R129.reuse ;  /* 0x0000001080807819 */ /* 0x100fe20000001281 */
[----:B------:R-:W-:Y:S01]  /*2c60*/  HADD2.F32 R185, -RZ, R111.H0_H0 ;  /* 0x2000006fffb97230 */ /* 0x000fe20000004100 */
[----:B------:R-:W-:Y:S01]  /*2c70*/  SHF.R.U32.HI R131, RZ, 0x10, R129 ;  /* 0x00000010ff837819 */ /* 0x000fe20000011681 */
[--C-:B------:R-:W-:Y:S01]  /*2c80*/  HADD2.F32 R190, -RZ, R25.reuse.H0_H0 ;  /* 0x20000019ffbe7230 */ /* 0x100fe20000004100 */
[----:B------:R-:W-:Y:S01]  /*2c90*/  SHF.R.U64 R129, R114, 0x10, R115 ;  /* 0x0000001072817819 */ /* 0x000fe20000001273 */
[----:B------:R-:W-:Y:S01]  /*2ca0*/  HADD2.F32 R114, -RZ, R94.H0_H0 ;  /* 0x2000005eff727230 */ /* 0x000fe20000004100 */
[----:B------:R-:W2:Y:S01]  /*2cb0*/  MUFU.RCP R177, R139 ;  /* 0x0000008b00b17308 */ /* 0x000ea20000001000 */
[----:B------:R-:W-:Y:S01]  /*2cc0*/  FADD.FTZ R185, -R185, R74 ;  /* 0x0000004ab9b97221 */ /* 0x000fe20000010100 */
[--C-:B------:R-:W-:Y:S01]  /*2cd0*/  SHF.R.U64 R74, R94, 0x10, R95.reuse ;  /* 0x000000105e4a7819 */ /* 0x100fe2000000125f */
[----:B------:R-:W-:Y:S01]  /*2ce0*/  HADD2.F32 R160, -RZ, R25.H1_H1 ;  /* 0x30000019ffa07230 */ /* 0x000fe20000004100 */
[----:B------:R-:W-:Y:S01]  /*2cf0*/  SHF.R.U32.HI R187, RZ, 0x10, R95 ;  /* 0x00000010ffbb7819 */ /* 0x000fe2000001165f */
[----:B------:R-:W-:Y:S01]  /*2d00*/  HADD2.F32 R195, -RZ, R113.H0_H0 ;  /* 0x20000071ffc37230 */ /* 0x000fe20000004100 */
[----:B------:R-:W-:Y:S01]  /*2d10*/  SHF.R.U64 R169, R122, 0x10, R123 ;  /* 0x000000107aa97819 */ /* 0x000fe2000000127b */
[----:B------:R-:W-:Y:S01]  /*2d20*/  HADD2.F32 R179, -RZ, R95.H0_H0 ;  /* 0x2000005fffb37230 */ /* 0x000fe20000004100 */
[----:B------:R-:W3:Y:S01]  /*2d30*/  MUFU.RCP R157, R138 ;  /* 0x0000008a009d7308 */ /* 0x000ee20000001000 */
[----:B------:R-:W-:Y:S01]  /*2d40*/  FADD.FTZ R122, -R114, R40 ;  /* 0x00000028727a7221 */ /* 0x000fe20000010100 */
[----:B------:R-:W-:-:S02]  /*2d50*/  HADD2.F32 R74, -RZ, R74.H0_H0 ;  /* 0x2000004aff4a7230 */ /* 0x000fc40000004100 */
[----:B------:R-:W-:Y:S01]  /*2d60*/  FADD.FTZ R195, -R195, R78 ;  /* 0x0000004ec3c37221 */ /* 0x000fe20000010100 */
[----:B------:R-:W-:Y:S02]  /*2d70*/  HADD2.F32 R178, -RZ, R96.H0_H0 ;  /* 0x20000060ffb27230 */ /* 0x000fe40000004100 */
[----:B------:R-:W-:Y:S01]  /*2d80*/  FADD.FTZ R179, -R179, R42 ;  /* 0x0000002ab3b37221 */ /* 0x000fe20000010100 */
[----:B------:R-:W-:Y:S01]  /*2d90*/  SHF.R.U64 R78, R96, 0x10, R97 ;  /* 0x00000010604e7819 */ /* 0x000fe20000001261 */
[----:B------:R-:W-:Y:S01]  /*2da0*/  HADD2.F32 R187, -RZ, R187.H0_H0 ;  /* 0x200000bbffbb7230 */ /* 0x000fe20000004100 */
[----:B------:R-:W4:Y:S01]  /*2db0*/  MUFU.RCP R155, R190 ;  /* 0x000000be009b7308 */ /* 0x000f220000001000 */
[----:B------:R-:W-:Y:S01]  /*2dc0*/  HADD2.F32 R135, -RZ, R27.H1_H1 ;  /* 0x3000001bff877230 */ /* 0x000fe20000004100 */
[----:B------:R-:W-:Y:S01]  /*2dd0*/  SHF.R.U32.HI R170, RZ, 0x10, R123 ;  /* 0x00000010ffaa7819 */ /* 0x000fe2000001167b */
[----:B-1----:R-:W-:Y:S01]  /*2de0*/  FMUL.FTZ R0, R122, R0 ;  /* 0x000000007a007220 */ /* 0x002fe20000410000 */
[----:B------:R-:W-:-:S02]  /*2df0*/  HADD2.F32 R123, -RZ, R98.H0_H0 ;  /* 0x20000062ff7b7230 */ /* 0x000fc40000004100 */
[----:B------:R-:W-:Y:S01]  /*2e00*/  FADD.FTZ R122, -R74, R41 ;  /* 0x000000294a7a7221 */ /* 0x000fe20000010100 */
[----:B--2---:R-:W-:Y:S01]  /*2e10*/  FMUL.FTZ R74, R179, R177 ;  /* 0x000000b1b34a7220 */ /* 0x004fe20000410000 */
[----:B------:R-:W-:Y:S01]  /*2e20*/  HADD2.F32 R192, -RZ, R23.H1_H1 ;  /* 0x30000017ffc07230 */ /* 0x000fe20000004100 */
[----:B------:R-:W1:Y:S01]  /*2e30*/  MUFU.RCP R153, R160 ;  /* 0x000000a000997308 */ /* 0x000e620000001000 */
[----:B------:R-:W-:Y:S01]  /*2e40*/  FADD.FTZ R178, -R178, R44 ;  /* 0x0000002cb2b27221 */ /* 0x000fe20000010100 */
[----:B------:R-:W-:Y:S02]  /*2e50*/  HADD2.F32 R179, -RZ, R78.H0_H0 ;  /* 0x2000004effb37230 */ /* 0x000fe40000004100 */
[----:B------:R-:W-:Y:S01]  /*2e60*/  FADD.FTZ R187, -R187, R43 ;  /* 0x0000002bbbbb7221 */ /* 0x000fe20000010100 */
[----:B------:R-:W-:Y:S01]  /*2e70*/  HADD2.F32 R158, -RZ, R29.H0_H0 ;  /* 0x2000001dff9e7230 */ /* 0x000fe20000004100 */
[----:B------:R-:W-:Y:S01]  /*2e80*/  SHF.R.U64 R43, R98, 0x10, R99 ;  /* 0x00000010622b7819 */ /* 0x000fe20000001263 */
[----:B------:R-:W-:-:S02]  /*2e90*/  HADD2.F32 R149, -RZ, R99.H0_H0 ;  /* 0x20000063ff957230 */ /* 0x000fc40000004100 */
[----:B------:R-:W-:Y:S01]  /*2ea0*/  FADD.FTZ R48, -R123, R48 ;  /* 0x000000307b307221 */ /* 0x000fe20000010100 */
[----:B------:R-:W2:Y:S01]  /*2eb0*/  MUFU.RCP R150, R135 ;  /* 0x0000008700967308 */ /* 0x000ea20000001000 */
[----:B------:R-:W-:Y:S02]  /*2ec0*/  HADD2.F32 R44, -RZ, R31.H1_H1 ;  /* 0x3000001fff2c7230 */ /* 0x000fe40000004100 */
[----:B---3--:R-:W-:Y:S01]  /*2ed0*/  FMUL.FTZ R78, R178, R157 ;  /* 0x0000009db24e7220 */ /* 0x008fe20000410000 */
[----:B------:R-:W-:Y:S02]  /*2ee0*/  HADD2.F32 R123, -RZ, R101.H0_H0 ;  /* 0x20000065ff7b7230 */ /* 0x000fe40000004100 */
[----:B------:R-:W-:Y:S01]  /*2ef0*/  FADD.FTZ R157, -R179, R45 ;  /* 0x0000002db39d7221 */ /* 0x000fe20000010100 */
[----:B------:R-:W-:Y:S01]  /*2f00*/  HADD2.F32 R162, -RZ, R27.H0_H0 ;  /* 0x2000001bffa27230 */ /* 0x000fe20000004100 */
[----:B------:R-:W-:Y:S01]  /*2f10*/  SHF.R.U32.HI R45, RZ, 0x10, R99 ;  /* 0x00000010ff2d7819 */ /* 0x000fe20000011663 */
[----:B------:R-:W-:Y:S01]  /*2f20*/  HADD2.F32 R43, -RZ, R43.H0_H0 ;  /* 0x2000002bff2b7230 */ /* 0x000fe20000004100 */
[----:B------:R-:W3:Y:S01]  /*2f30*/  MUFU.RCP R156, R192 ;  /* 0x000000c0009c7308 */ /* 0x000ee20000001000 */
[----:B------:R-:W-:Y:S01]  /*2f40*/  FADD.FTZ R50, -R149, R50 ;  /* 0x0000003295327221 */ /* 0x000fe20000010100 */
[----:B------:R-:W-:Y:S01]  /*2f50*/  FADD.FTZ R54, -R123, R54 ;  /* 0x000000367b367221 */ /* 0x000fe20000010100 */
[----:B------:R-:W-:-:S02]  /*2f60*/  HADD2.F32 R154, -RZ, R102.H0_H0 ;  /* 0x20000066ff9a7230 */ /* 0x000fc40000004100 */
[----:B----4-:R-:W-:Y:S01]  /*2f70*/  FMUL.FTZ R48, R48, R155 ;  /* 0x0000009b30307220 */ /* 0x010fe20000410000 */
[----:B------:R-:W-:Y:S02]  /*2f80*/  HADD2.F32 R123, -RZ, R103.H0_H0 ;  /* 0x20000067ff7b7230 */ /* 0x000fe40000004100 */
[----:B------:R-:W-:Y:S01]  /*2f90*/  FADD.FTZ R49, -R43, R49 ;  /* 0x000000312b317221 */ /* 0x000fe20000010100 */
[----:B------:R-:W-:Y:S01]  /*2fa0*/  HADD2.F32 R155, -RZ, R45.H0_H0 ;  /* 0x2000002dff9b7230 */ /* 0x000fe20000004100 */
[----:B------:R-:W4:Y:S01]  /*2fb0*/  MUFU.RCP R148, R158 ;  /* 0x0000009e00947308 */ /* 0x000f220000001000 */
[----:B-1----:R-:W-:Y:S01]  /*2fc0*/  FMUL.FTZ R50, R50, R153 ;  /* 0x0000009932327220 */ /* 0x002fe20000410000 */
[----:B------:R-:W-:Y:S01]  /*2fd0*/  HADD2.F32 R172, -RZ, R33.H0_H0 ;  /* 0x20000021ffac7230 */ /* 0x000fe20000004100 */
[--C-:B------:R-:W-:Y:S01]  /*2fe0*/  SHF.R.U64 R153, R100, 0x10, R101.reuse ;  /* 0x0000001064997819 */ /* 0x100fe20000001265 */
[----:B------:R-:W-:Y:S01]  /*2ff0*/  HADD2.F32 R114, -RZ, R97.H0_H0 ;  /* 0x20000061ff727230 */ /* 0x000fe20000004100 */
[----:B------:R-:W-:Y:S01]  /*3000*/  SHF.R.U32.HI R43, RZ, 0x10, R101 ;  /* 0x00000010ff2b7819 */ /* 0x000fe20000011665 */
[----:B------:R-:W-:Y:S01]  /*3010*/  FADD.FTZ R56, -R154, R56 ;  /* 0x000000389a387221 */ /* 0x000fe20000010100 */
[----:B------:R-:W-:Y:S01]  /*3020*/  SHF.R.U32.HI R180, RZ, 0x10, R97 ;  /* 0x00000010ffb47819 */ /* 0x000fe20000011661 */
[----:B------:R-:W1:Y:S01]  /*3030*/  MUFU.RCP R42, R44 ;  /* 0x0000002c002a7308 */ /* 0x000e620000001000 */
[----:B------:R-:W-:Y:S01]  /*3040*/  FADD.FTZ R58, -R123, R58 ;  /* 0x0000003a7b3a7221 */ /* 0x000fe20000010100 */
[----:B------:R-:W-:-:S02]  /*3050*/  HADD2.F32 R154, -RZ, R105.H0_H0 ;  /* 0x20000069ff9a7230 */ /* 0x000fc40000004100 */
[----:B------:R-:W-:Y:S01]  /*3060*/  FADD.FTZ R51, -R155, R51 ;  /* 0x000000339b337221 */ /* 0x000fe20000010100 */
[----:B------:R-:W-:Y:S02]  /*3070*/  HADD2.F32 R155, -RZ, R153.H0_H0 ;  /* 0x20000099ff9b7230 */ /* 0x000fe40000004100 */
[----:B------:R-:W-:Y:S01]  /*3080*/  FADD.FTZ R114, -R114, R46 ;  /* 0x0000002e72727221 */ /* 0x000fe20000010100 */
[----:B------:R-:W-:Y:S01]  /*3090*/  HADD2.F32 R43, -RZ, R43.H0_H0 ;  /* 0x2000002bff2b7230 */ /* 0x000fe20000004100 */
[----:B------:R-:W-:Y:S01]  /*30a0*/  SHF.R.U64 R153, R102, 0x10, R103 ;  /* 0x0000001066997819 */ /* 0x000fe20000001267 */
[----:B------:R-:W5:Y:S01]  /*30b0*/  MUFU.RCP R151, R162 ;  /* 0x000000a200977308 */ /* 0x000f620000001000 */
[----:B------:R-:W-:Y:S02]  /*30c0*/  HADD2.F32 R147, -RZ, R100.H0_H0 ;  /* 0x20000064ff937230 */ /* 0x000fe40000004100 */
[----:B--2---:R-:W-:Y:S01]  /*30d0*/  FMUL.FTZ R54, R54, R150 ;  /* 0x0000009636367220 */ /* 0x004fe20000410000 */
[----:B------:R-:W-:Y:S01]  /*30e0*/  HADD2.F32 R179, -RZ, R180.H0_H0 ;  /* 0x200000b4ffb37230 */ /* 0x000fe20000004100 */
[----:B------:R-:W-:Y:S01]  /*30f0*/  SHF.R.U32.HI R150, RZ, 0x10, R105 ;  /* 0x00000010ff967819 */ /* 0x000fe20000011669 */
[----:B------:R-:W-:-:S02]  /*3100*/  HADD2.F32 R149, -RZ, R104.H0_H0 ;  /* 0x20000068ff957230 */ /* 0x000fc40000004100 */
[----:B------:R-:W-:Y:S01]  /*3110*/  FADD.FTZ R62, -R154, R62 ;  /* 0x0000003e9a3e7221 */ /* 0x000fe20000010100 */
[----:B------:R-:W-:Y:S01]  /*3120*/  HADD2.F32 R168, -RZ, R31.H0_H0 ;  /* 0x2000001fffa87230 */ /* 0x000fe20000004100 */
[----:B------:R-:W2:Y:S01]  /*3130*/  MUFU.RCP R123, R172 ;  /* 0x000000ac007b7308 */ /* 0x000ea20000001000 */
[----:B---3--:R-:W-:Y:S01]  /*3140*/  FMUL.FTZ R114, R114, R156 ;  /* 0x0000009c72727220 */ /* 0x008fe20000410000 */
[----:B------:R-:W-:Y:S01]  /*3150*/  FADD.FTZ R55, -R43, R55 ;  /* 0x000000372b377221 */ /* 0x000fe20000010100 */
[----:B------:R-:W-:Y:S02]  /*3160*/  HADD2.F32 R164, -RZ, R29.H1_H1 ;  /* 0x3000001dffa47230 */ /* 0x000fe40000004100 */
[----:B------:R-:W-:Y:S01]  /*3170*/  FADD.FTZ R52, -R147, R52 ;  /* 0x0000003493347221 */ /* 0x000fe20000010100 */
[----:B------:R-:W-:Y:S01]  /*3180*/  FADD.FTZ R156, -R179, R47 ;  /* 0x0000002fb39c7221 */ /* 0x000fe20000010100 */
[----:B------:R-:W-:Y:S02]  /*3190*/  HADD2.F32 R153, -RZ, R153.H0_H0 ;  /* 0x20000099ff997230 */ /* 0x000fe40000004100 */
[----:B----4-:R-:W-:Y:S01]  /*31a0*/  FMUL.FTZ R56, R56, R148 ;  /* 0x0000009438387220 */ /* 0x010fe20000410000 */
[----:B------:R-:W-:Y:S01]  /*31b0*/  SHF.R.U64 R43, R104, 0x10, R105 ;  /* 0x00000010682b7819 */ /* 0x000fe20000001269 */
[----:B------:R-:W-:Y:S01]  /*31c0*/  FADD.FTZ R60, -R149, R60 ;  /* 0x0000003c953c7221 */ /* 0x000fe20000010100 */
[--C-:B------:R-:W-:Y:S01]  /*31d0*/  HADD2.F32 R179, -RZ, R37.reuse.H0_H0 ;  /* 0x20000025ffb37230 */ /* 0x100fe20000004100 */
[----:B------:R-:W-:Y:S01]  /*31e0*/  SHF.R.U32.HI R148, RZ, 0x10, R103 ;  /* 0x00000010ff947819 */ /* 0x000fe20000011667 */
[----:B------:R-:W-:Y:S01]  /*31f0*/  HADD2.F32 R149, -RZ, R106.H0_H0 ;  /* 0x2000006aff957230 */ /* 0x000fe20000004100 */
[--C-:B------:R-:W-:Y:S01]  /*3200*/  SHF.R.U64 R118, R118, 0x10, R119.reuse ;  /* 0x0000001076767819 */ /* 0x100fe20000001277 */
[----:B------:R-:W-:Y:S01]  /*3210*/  HADD2.F32 R150, -RZ, R150.H0_H0 ;  /* 0x20000096ff967230 */ /* 0x000fe20000004100 */
[----:B------:R-:W-:Y:S01]  /*3220*/  SHF.R.U32.HI R167, RZ, 0x10, R119 ;  /* 0x00000010ffa77819 */ /* 0x000fe20000011677 */
[----:B-1----:R-:W-:Y:S01]  /*3230*/  FMUL.FTZ R62, R62, R42 ;  /* 0x0000002a3e3e7220 */ /* 0x002fe20000410000 */
[----:B------:R-:W1:Y:S01]  /*3240*/  MUFU.RCP R119, R168 ;  /* 0x000000a800777308 */ /* 0x000e620000001000 */
[----:B------:R-:W-:Y:S01]  /*3250*/  HADD2.F32 R181, -RZ, R37.H1_H1 ;  /* 0x30000025ffb57230 */ /* 0x000fe20000004100 */
[----:B------:R-:W-:Y:S01]  /*3260*/  SHF.R.U64 R42, R106, 0x10, R107 ;  /* 0x000000106a2a7819 */ /* 0x000fe2000000126b */
[----:B-----5:R-:W-:Y:S01]  /*3270*/  FMUL.FTZ R52, R52, R151 ;  /* 0x0000009734347220 */ /* 0x020fe20000410000 */
[----:B------:R-:W-:Y:S01]  /*3280*/  FADD.FTZ R57, -R153, R57 ;  /* 0x0000003999397221 */ /* 0x000fe20000010100 */
[----:B------:R-:W-:-:S02]  /*3290*/  HADD2.F32 R43, -RZ, R43.H0_H0 ;  /* 0x2000002bff2b7230 */ /* 0x000fc40000004100 */
[----:B------:R-:W-:Y:S01]  /*32a0*/  FADD.FTZ R64, -R149, R64 ;  /* 0x0000004095407221 */ /* 0x000fe20000010100 */
[----:B------:R-:W-:Y:S01]  /*32b0*/  HADD2.F32 R153, -RZ, R148.H0_H0 ;  /* 0x20000094ff997230 */ /* 0x000fe20000004100 */
[----:B------:R-:W3:Y:S01]  /*32c0*/  MUFU.RCP R152, R164 ;  /* 0x000000a400987308 */ /* 0x000ee20000001000 */
[----:B------:R-:W-:Y:S01]  /*32d0*/  FADD.FTZ R63, -R150, R63 ;  /* 0x0000003f963f7221 */ /* 0x000fe20000010100 */
[----:B------:R-:W-:Y:S02]  /*32e0*/  HADD2.F32 R175, -RZ, R107.H0_H0 ;  /* 0x2000006bffaf7230 */ /* 0x000fe40000004100 */
[----:B------:R-:W-:Y:S01]  /*32f0*/  FADD.FTZ R61, -R43, R61 ;  /* 0x0000003d2b3d7221 */ /* 0x000fe20000010100 */
[----:B------:R-:W-:Y:S01]  /*3300*/  HADD2.F32 R183, -RZ, R39.H1_H1 ;  /* 0x30000027ffb77230 */ /* 0x000fe20000004100 */
[----:B------:R-:W-:Y:S01]  /*3310*/  SHF.R.U32.HI R43, RZ, 0x10, R107 ;  /* 0x00000010ff2b7819 */ /* 0x000fe2000001166b */
[----:B------:R-:W-:Y:S02]  /*3320*/  HADD2.F32 R150, -RZ, R42.H0_H0 ;  /* 0x2000002aff967230 */ /* 0x000fe40000004100 */
[----:B--2---:R-:W-:Y:S01]  /*3330*/  FMUL.FTZ R64, R64, R123 ;  /* 0x0000007b40407220 */ /* 0x004fe20000410000 */
[----:B------:R-:W2:Y:S01]  /*3340*/  MUFU.RCP R151, R179 ;  /* 0x000000b300977308 */ /* 0x000ea20000001000 */
[----:B------:R-:W-:-:S02]  /*3350*/  HADD2.F32 R196, -RZ, R24.H0_H0 ;  /* 0x20000018ffc47230 */ /* 0x000fc40000004100 */
[----:B------:R-:W-:Y:S01]  /*3360*/  FADD.FTZ R66, -R175, R66 ;  /* 0x00000042af427221 */ /* 0x000fe20000010100 */
[----:B------:R-:W-:Y:S02]  /*3370*/  HADD2.F32 R177, -RZ, R36.H0_H0 ;  /* 0x20000024ffb17230 */ /* 0x000fe40000004100 */
[----:B------:R-:W-:Y:S01]  /*3380*/  FADD.FTZ R65, -R150, R65 ;  /* 0x0000004196417221 */ /* 0x000fe20000010100 */
[----:B------:R-:W-:Y:S01]  /*3390*/  HADD2.F32 R175, -RZ, R110.H0_H0 ;  /* 0x2000006effaf7230 */ /* 0x000fe20000004100 */
[----:B------:R-:W-:Y:S01]  /*33a0*/  SHF.R.U64 R42, R92, 0x10, R93 ;  /* 0x000000105c2a7819 */ /* 0x000fe2000000125d */
[----:B------:R-:W-:Y:S01]  /*33b0*/  HADD2.F32 R43, -RZ, R43.H0_H0 ;  /* 0x2000002bff2b7230 */ /* 0x000fe20000004100 */
[----:B------:R-:W4:Y:S01]  /*33c0*/  MUFU.RCP R148, R181 ;  /* 0x000000b500947308 */ /* 0x000f220000001000 */
[----:B------:R-:W-:Y:S01]  /*33d0*/  SHF.R.U64 R150, R110, 0x10, R111 ;  /* 0x000000106e967819 */ /* 0x000fe2000000126f */
[----:B------:R-:W-:Y:S01]  /*33e0*/  HADD2.F32 R191, -RZ, R24.H1_H1 ;  /* 0x30000018ffbf7230 */ /* 0x000fe20000004100 */
[----:B------:R-:W-:Y:S01]  /*33f0*/  SHF.R.U32.HI R165, RZ, 0x10, R115 ;  /* 0x00000010ffa57819 */ /* 0x000fe20000011673 */
[----:B------:R-:W-:-:S02]  /*3400*/  HADD2.F32 R115, -RZ, R30.H1_H1 ;  /* 0x3000001eff737230 */ /* 0x000fc40000004100 */
[----:B------:R-:W-:Y:S01]  /*3410*/  FADD.FTZ R72, -R175, R72 ;  /* 0x00000048af487221 */ /* 0x000fe20000010100 */
[----:B------:R-:W-:Y:S02]  /*3420*/  HADD2.F32 R182, -RZ, R39.H0_H0 ;  /* 0x20000027ffb67230 */ /* 0x000fe40000004100 */
[----:B------:R-:W-:Y:S01]  /*3430*/  FADD.FTZ R59, -R153, R59 ;  /* 0x0000003b993b7221 */ /* 0x000fe20000010100 */
[----:B------:R-:W5:Y:S01]  /*3440*/  MUFU.RCP R123, R183 ;  /* 0x000000b7007b7308 */ /* 0x000f620000001000 */
[----:B------:R-:W-:Y:S01]  /*3450*/  HADD2.F32 R42, -RZ, R42.H0_H0 ;  /* 0x2000002aff2a7230 */ /* 0x000fe20000004100 */
[----:B------:R-:W-:Y:S01]  /*3460*/  SHF.R.U64 R140, R116, 0x10, R117 ;  /* 0x00000010748c7819 */ /* 0x000fe20000001275 */
[----:B------:R-:W-:Y:S01]  /*3470*/  HADD2.F32 R150, -RZ, R150.H0_H0 ;  /* 0x20000096ff967230 */ /* 0x000fe20000004100 */
[----:B------:R-:W-:Y:S01]  /*3480*/  SHF.R.U64 R153, R108, 0x10, R109 ;  /* 0x000000106c997819 */ /* 0x000fe2000000126d */
[----:B-1----:R-:W-:Y:S01]  /*3490*/  FMUL.FTZ R60, R60, R119 ;  /* 0x000000773c3c7220 */ /* 0x002fe20000410000 */
[----:B------:R-:W-:Y:S01]  /*34a0*/  SHF.R.U32.HI R116, RZ, 0x10, R117 ;  /* 0x00000010ff747819 */ /* 0x000fe20000011675 */
[----:B------:R-:W-:Y:S01]  /*34b0*/  FADD.FTZ R67, -R43, R67 ;  /* 0x000000432b437221 */ /* 0x000fe20000010100 */
[----:B------:R-:W1:Y:S01]  /*34c0*/  MUFU.RCP R146, R196 ;  /* 0x000000c400927308 */ /* 0x000e620000001000 */
[----:B------:R-:W-:Y:S01]  /*34d0*/  FADD.FTZ R53, -R155, R53 ;  /* 0x000000359b357221 */ /* 0x000fe20000010100 */
[----:B---3--:R-:W-:Y:S01]  /*34e0*/  FMUL.FTZ R58, R58, R152 ;  /* 0x000000983a3a7220 */ /* 0x008fe20000410000 */
[----:B------:R-:W-:Y:S01]  /*34f0*/  SHF.R.U32.HI R43, RZ, 0x10, R93 ;  /* 0x00000010ff2b7819 */ /* 0x000fe2000001165d */
[----:B--2---:R-:W-:Y:S01]  /*3500*/  FMUL.FTZ R72, R72, R151 ;  /* 0x0000009748487220 */ /* 0x004fe20000410000 */
[----:B------:R-:W-:Y:S01]  /*3510*/  SHF.R.U32.HI R155, RZ, 0x10, R109 ;  /* 0x00000010ff9b7819 */ /* 0x000fe2000001166d */
[----:B------:R-:W-:Y:S01]  /*3520*/  FADD.FTZ R151, -R150, R73 ;  /* 0x0000004996977221 */ /* 0x000fe20000010100 */
[----:B------:R-:W-:Y:S01]  /*3530*/  HADD2.F32 R154, -RZ, R109.H0_H0 ;  /* 0x2000006dff9a7230 */ /* 0x000fe20000004100 */
[----:B------:R-:W2:Y:S01]  /*3540*/  MUFU.RCP R41, R177 ;  /* 0x000000b100297308 */ /* 0x000ea20000001000 */
[----:B------:R-:W-:-:S02]  /*3550*/  HADD2.F32 R153, -RZ, R153.H0_H0 ;  /* 0x20000099ff997230 */ /* 0x000fc40000004100 */
[----:B----4-:R-:W-:Y:S01]  /*3560*/  FMUL.FTZ R73, R185, R148 ;  /* 0x00000094b9497220 */ /* 0x010fe20000410000 */
[----:B------:R-:W-:Y:S02]  /*3570*/  HADD2.F32 R185, -RZ, R80.H0_H0 ;  /* 0x20000050ffb97230 */ /* 0x000fe40000004100 */
[----:B------:R-:W-:Y:S01]  /*3580*/  FADD.FTZ R70, -R154, R70 ;  /* 0x000000469a467221 */ /* 0x000fe20000010100 */
[----:B------:R-:W-:Y:S02]  /*3590*/  HADD2.F32 R43, -RZ, R43.H0_H0 ;  /* 0x2000002bff2b7230 */ /* 0x000fe40000004100 */
[----:B------:R-:W-:Y:S01]  /*35a0*/  FADD.FTZ R69, -R153, R69 ;  /* 0x0000004599457221 */ /* 0x000fe20000010100 */
[----:B------:R-:W-:Y:S01]  /*35b0*/  HADD2.F32 R155, -RZ, R155.H0_H0 ;  /* 0x2000009bff9b7230 */ /* 0x000fe20000004100 */
[----:B------:R-:W3:Y:S01]  /*35c0*/  MUFU.RCP R137, R191 ;  /* 0x000000bf00897308 */ /* 0x000ee20000001000 */
[----:B-----5:R-:W-:Y:S01]  /*35d0*/  FMUL.FTZ R195, R195, R123 ;  /* 0x0000007bc3c37220 */ /* 0x020fe20000410000 */
[----:B------:R-:W-:-:S02]  /*35e0*/  HADD2.F32 R154, -RZ, R112.H0_H0 ;  /* 0x20000070ff9a7230 */ /* 0x000fc40000004100 */
[----:B-1----:R-:W-:Y:S01]  /*35f0*/  FMUL.FTZ R123, R157, R146 ;  /* 0x000000929d7b7220 */ /* 0x002fe20000410000 */
[----:B------:R-:W-:Y:S02]  /*3600*/  HADD2.F32 R157, -RZ, R205.H1_H1 ;  /* 0x300000cdff9d7230 */ /* 0x000fe40000004100 */
[----:B------:R-:W-:Y:S01]  /*3610*/  FADD.FTZ R71, -R155, R71 ;  /* 0x000000479b477221 */ /* 0x000fe20000010100 */
[----:B------:R-:W-:Y:S01]  /*3620*/  HADD2.F32 R175, -RZ, R34.H1_H1 ;  /* 0x30000022ffaf7230 */ /* 0x000fe20000004100 */
[----:B------:R-:W-:Y:S01]  /*3630*/  SHF.R.U64 R155, R112, 0x10, R113 ;  /* 0x00000010709b7819 */ /* 0x000fe20000001271 */
[----:B------:R-:W1:Y:S01]  /*3640*/  MUFU.RCP R117, R115 ;  /* 0x0000007300757308 */ /* 0x000e620000001000 */
[----:B------:R-:W-:Y:S02]  /*3650*/  HADD2.F32 R174, -RZ, R108.H0_H0 ;  /* 0x2000006cffae7230 */ /* 0x000fe40000004100 */
[----:B--2---:R-:W-:Y:S01]  /*3660*/  FMUL.FTZ R69, R69, R41 ;  /* 0x0000002945457220 */ /* 0x004fe20000410000 */
[----:B------:R-:W-:Y:S01]  /*3670*/  FADD.FTZ R76, -R154, R76 ;  /* 0x0000004c9a4c7221 */ /* 0x000fe20000010100 */
[----:B------:R-:W-:-:S02]  /*3680*/  HADD2.F32 R41, -RZ, R140.H0_H0 ;  /* 0x2000008cff297230 */ /* 0x000fc40000004100 */
[----:B------:R-:W-:Y:S01]  /*3690*/  FMUL.FTZ R2, R2, R157 ;  /* 0x0000009d02027220 */ /* 0x000fe20000410000 */
[----:B------:R-:W-:Y:S02]  /*36a0*/  HADD2.F32 R171, -RZ, R32.H0_H0 ;  /* 0x20000020ffab7230 */ /* 0x000fe40000004100 */
[----:B------:R-:W-:Y:S01]  /*36b0*/  FADD.FTZ R68, -R174, R68 ;  /* 0x00000044ae447221 */ /* 0x000fe20000010100 */
[----:B------:R-:W2:Y:S01]  /*36c0*/  MUFU.RCP R119, R182 ;  /* 0x000000b600777308 */ /* 0x000ea20000001000 */
[----:B------:R-:W-:Y:S02]  /*36d0*/  HADD2.F32 R155, -RZ, R155.H0_H0 ;  /* 0x2000009bff9b7230 */ /* 0x000fe40000004100 */
[----:B---3--:R-:W-:Y:S01]  /*36e0*/  FMUL.FTZ R137, R156, R137 ;  /* 0x000000899c897220 */ /* 0x008fe20000410000 */
[----:B------:R-:W-:Y:S02]  /*36f0*/  HADD2.F32 R156, -RZ, R205.H0_H0 ;  /* 0x200000cdff9c7230 */ /* 0x000fe40000004100 */
[----:B------:R-:W-:Y:S01]  /*3700*/  FADD.FTZ R210, RZ, R2 ;  /* 0x00000002ffd27221 */ /* 0x000fe20000010000 */
[----:B------:R-:W-:Y:S01]  /*3710*/  FFMA.FTZ R211, R2, R0, RZ ;  /* 0x0000000002d37223 */ /* 0x000fe200000100ff */
[----:B------:R-:W-:-:S02]  /*3720*/  HADD2.F32 R174, -RZ, R33.H1_H1 ;  /* 0x30000021ffae7230 */ /* 0x000fc40000004100 */
[----:B------:R-:W-:Y:S01]  /*3730*/  FADD.FTZ R77, -R155, R77 ;  /* 0x0000004d9b4d7221 */ /* 0x000fe20000010100 */
[----:B------:R3:W4:Y:S01]  /*3740*/  MUFU.RCP R152, R42 ;  /* 0x0000002a00987308 */ /* 0x0007220000001000 */
[----:B------:R-:W-:Y:S02]  /*3750*/  HADD2.F32 R155, -RZ, R204.H1_H1 ;  /* 0x300000ccff9b7230 */ /* 0x000fe40000004100 */
[----:B-1----:R-:W-:Y:S01]  /*3760*/  FMUL.FTZ R59, R59, R117 ;  /* 0x000000753b3b7220 */ /* 0x002fe20000410000 */
[----:B------:R-:W-:Y:S01]  /*3770*/  FMUL.FTZ R117, R42, R41 ;  /* 0x000000292a757220 */ /* 0x000fe20000410000 */
[----:B------:R-:W-:Y:S01]  /*3780*/  HADD2.F32 R178, -RZ, R35.H1_H1 ;  /* 0x30000023ffb27230 */ /* 0x000fe20000004100 */
[----:B------:R-:W-:Y:S01]  /*3790*/  SHF.R.U64 R120, R120, 0x10, R121 ;  /* 0x0000001078787819 */ /* 0x000fe20000001279 */
[----:B------:R-:W-:Y:S02]  /*37a0*/  HADD2.F32 R159, -RZ, R26.H0_H0 ;  /* 0x2000001aff9f7230 */ /* 0x000fe40000004100 */
[----:B------:R-:W-:Y:S01]  /*37b0*/  FADD.FTZ R210, R210, R117 ;  /* 0x00000075d2d27221 */ /* 0x000fe20000010000 */
[----:B------:R-:W1:Y:S01]  /*37c0*/  MUFU.RCP R194, R185 ;  /* 0x000000b900c27308 */ /* 0x000e620000001000 */
[----:B---3--:R-:W-:-:S02]  /*37d0*/  HADD2.F32 R42, -RZ, R116.H0_H0 ;  /* 0x20000074ff2a7230 */ /* 0x008fc40000004100 */
[----:B--2---:R-:W-:Y:S01]  /*37e0*/  FMUL.FTZ R76, R76, R119 ;  /* 0x000000774c4c7220 */ /* 0x004fe20000410000 */
[----:B------:R-:W-:Y:S01]  /*37f0*/  FMUL.FTZ R116, R139, R156 ;  /* 0x0000009c8b747220 */ /* 0x000fe20000410000 */
[----:B------:R-:W-:Y:S01]  /*3800*/  HADD2.F32 R176, -RZ, R35.H0_H0 ;  /* 0x20000023ffb07230 */ /* 0x000fe20000004100 */
[--C-:B------:R-:W-:Y:S01]  /*3810*/  SHF.R.U64 R124, R124, 0x10, R125.reuse ;  /* 0x000000107c7c7819 */ /* 0x100fe2000000127d */
[----:B------:R-:W-:Y:S02]  /*3820*/  HADD2.F32 R180, -RZ, R38.H0_H0 ;  /* 0x20000026ffb47230 */ /* 0x000fe40000004100 */
[----:B------:R-:W-:Y:S01]  /*3830*/  FADD.FTZ R210, R210, R116 ;  /* 0x00000074d2d27221 */ /* 0x000fe20000010000 */
[----:B------:R2:W3:Y:S01]  /*3840*/  MUFU.RCP R153, R43 ;  /* 0x0000002b00997308 */ /* 0x0004e20000001000 */
[----:B------:R-:W-:Y:S02]  /*3850*/  HADD2.F32 R161, -RZ, R26.H1_H1 ;  /* 0x3000001affa17230 */ /* 0x000fe40000004100 */
[----:B----4-:R-:W-:Y:S01]  /*3860*/  FMUL.FTZ R119, R122, R152 ;  /* 0x000000987a777220 */ /* 0x010fe20000410000 */
[----:B------:R-:W-:Y:S01]  /*3870*/  HADD2.F32 R134, -RZ, R28.H0_H0 ;  /* 0x2000001cff867230 */ /* 0x000fe20000004100 */
[----:B------:R-:W-:Y:S01]  /*3880*/  SHF.R.U32.HI R125, RZ, 0x10, R125 ;  /* 0x00000010ff7d7819 */ /* 0x000fe2000001167d */
[----:B------:R-:W-:-:S02]  /*3890*/  HADD2.F32 R163, -RZ, R30.H0_H0 ;  /* 0x2000001effa37230 */ /* 0x000fc40000004100 */
[----:B------:R-:W-:Y:S01]  /*38a0*/  FFMA.FTZ R211, R117, R119, R211 ;  /* 0x0000007775d37223 */ /* 0x000fe200000100d3 */
[----:B------:R-:W-:Y:S01]  /*38b0*/  HADD2.F32 R128, -RZ, R128.H0_H0 ;  /* 0x20000080ff807230 */ /* 0x000fe20000004100 */
[----:B------:R-:W4:Y:S01]  /*38c0*/  MUFU.RCP R154, R175 ;  /* 0x000000af009a7308 */ /* 0x000f220000001000 */
[----:B------:R-:W-:Y:S02]  /*38d0*/  HADD2.F32 R47, -RZ, R36.H1_H1 ;  /* 0x30000024ff2f7230 */ /* 0x000fe40000004100 */
[----:B-1----:R-:W-:Y:S01]  /*38e0*/  FMUL.FTZ R194, R77, R194 ;  /* 0x000000c24dc27220 */ /* 0x002fe20000410000 */
[----:B------:R-:W-:Y:S01]  /*38f0*/  FMUL.FTZ R77, R43, R42 ;  /* 0x0000002a2b4d7220 */ /* 0x000fe20000410000 */
[----:B------:R-:W-:Y:S01]  /*3900*/  FFMA.FTZ R211, R116, R74, R211 ;  /* 0x0000004a74d37223 */ /* 0x000fe200000100d3 */
[----:B--2---:R-:W-:Y:S02]  /*3910*/  HADD2.F32 R43, -RZ, R130.H0_H0 ;  /* 0x20000082ff2b7230 */ /* 0x004fe40000004100 */
[----:B------:R-:W-:Y:S01]  /*3920*/  FMUL.FTZ R130, R138, R155 ;  /* 0x0000009b8a827220 */ /* 0x000fe20000410000 */
[----:B------:R-:W-:Y:S01]  /*3930*/  FADD.FTZ R210, R210, R77 ;  /* 0x0000004dd2d27221 */ /* 0x000fe20000010000 */
[----:B------:R-:W1:Y:S01]  /*3940*/  MUFU.RCP R40, R171 ;  /* 0x000000ab00287308 */ /* 0x000e620000001000 */
[----:B------:R-:W-:-:S02]  /*3950*/  HADD2.F32 R152, -RZ, R203.H0_H0 ;  /* 0x200000cbff987230 */ /* 0x000fc40000004100 */
[----:B---3--:R-:W-:Y:S01]  /*3960*/  FMUL.FTZ R122, R187, R153 ;  /* 0x00000099bb7a7220 */ /* 0x008fe20000410000 */
[----:B------:R-:W-:Y:S01]  /*3970*/  FMUL.FTZ R196, R196, R43 ;  /* 0x0000002bc4c47220 */ /* 0x000fe20000410000 */
[----:B------:R-:W-:Y:S01]  /*3980*/  FADD.FTZ R210, R210, R130 ;  /* 0x00000082d2d27221 */ /* 0x000fe20000010000 */
[----:B------:R-:W-:Y:S02]  /*3990*/  HADD2.F32 R153, -RZ, R203.H1_H1 ;  /* 0x300000cbff997230 */ /* 0x000fe40000004100 */
[----:B------:R-:W-:Y:S01]  /*39a0*/  FFMA.FTZ R211, R77, R122, R211 ;  /* 0x0000007a4dd37223 */ /* 0x000fe200000100d3 */
[----:B------:R-:W-:Y:S01]  /*39b0*/  HADD2.F32 R173, -RZ, R34.H0_H0 ;  /* 0x20000022ffad7230 */ /* 0x000fe20000004100 */
[----:B------:R-:W2:Y:S01]  /*39c0*/  MUFU.RCP R184, R174 ;  /* 0x000000ae00b87308 */ /* 0x000ea20000001000 */
[----:B------:R-:W-:Y:S01]  /*39d0*/  FADD.FTZ R210, R210, R196 ;  /* 0x000000c4d2d27221 */ /* 0x000fe20000010000 */
[----:B----4-:R-:W-:Y:S01]  /*39e0*/  FMUL.FTZ R67, R67, R154 ;  /* 0x0000009a43437220 */ /* 0x010fe20000410000 */
[----:B------:R-:W-:-:S02]  /*39f0*/  HADD2.F32 R154, -RZ, R204.H0_H0 ;  /* 0x200000ccff9a7230 */ /* 0x000fc40000004100 */
[----:B------:R-:W-:Y:S01]  /*3a00*/  FFMA.FTZ R211, R130, R78, R211 ;  /* 0x0000004e82d37223 */ /* 0x000fe200000100d3 */
[----:B------:R-:W-:Y:S01]  /*3a10*/  FMUL.FTZ R190, R190, R153 ;  /* 0x00000099bebe7220 */ /* 0x000fe20000410000 */
[----:B------:R-:W-:Y:S02]  /*3a20*/  HADD2.F32 R136, -RZ, R28.H1_H1 ;  /* 0x3000001cff887230 */ /* 0x000fe40000004100 */
[----:B------:R-:W-:Y:S01]  /*3a30*/  FMUL.FTZ R160, R160, R152 ;  /* 0x00000098a0a07220 */ /* 0x000fe20000410000 */
[----:B------:R-:W3:Y:S01]  /*3a40*/  MUFU.RCP R188, R178 ;  /* 0x000000b200bc7308 */ /* 0x000ee20000001000 */
[----:B------:R-:W-:Y:S01]  /*3a50*/  FMUL.FTZ R192, R192, R154 ;  /* 0x0000009ac0c07220 */ /* 0x000fe20000410000 */
[----:B-1----:R-:W-:Y:S01]  /*3a60*/  FMUL.FTZ R61, R61, R40 ;  /* 0x000000283d3d7220 */ /* 0x002fe20000410000 */
[----:B------:R-:W-:Y:S02]  /*3a70*/  HADD2.F32 R40, -RZ, R166.H0_H0 ;  /* 0x200000a6ff287230 */ /* 0x000fe40000004100 */
[----:B------:R-:W-:Y:S01]  /*3a80*/  FFMA.FTZ R211, R196, R123, R211 ;  /* 0x0000007bc4d37223 */ /* 0x000fe200000100d3 */
[----:B------:R-:W-:Y:S01]  /*3a90*/  FADD.FTZ R210, R210, R192 ;  /* 0x000000c0d2d27221 */ /* 0x000fe20000010000 */
[----:B------:R-:W-:Y:S01]  /*3aa0*/  HADD2.F32 R131, -RZ, R131.H0_H0 ;  /* 0x20000083ff837230 */ /* 0x000fe20000004100 */
[----:B------:R-:W-:Y:S01]  /*3ab0*/  SHF.R.U32.HI R121, RZ, 0x10, R121 ;  /* 0x00000010ff797819 */ /* 0x000fe20000011679 */
[----:B------:R1:W4:Y:S01]  /*3ac0*/  MUFU.RCP R145, R159 ;  /* 0x0000009f00917308 */ /* 0x0003220000001000 */
[----:B------:R-:W-:Y:S01]  /*3ad0*/  FMUL.FTZ R191, R191, R40 ;  /* 0x00000028bfbf7220 */ /* 0x000fe20000410000 */
[----:B--2---:R-:W-:Y:S01]  /*3ae0*/  FMUL.FTZ R66, R66, R184 ;  /* 0x000000b842427220 */ /* 0x004fe20000410000 */
[----:B------:R-:W-:-:S02]  /*3af0*/  HADD2.F32 R184, -RZ, R38.H1_H1 ;  /* 0x30000026ffb87230 */ /* 0x000fc40000004100 */
[----:B------:R-:W-:Y:S01]  /*3b00*/  FFMA.FTZ R211, R192, R114, R211 ;  /* 0x00000072c0d37223 */ /* 0x000fe200000100d3 */
[----:B------:R-:W-:Y:S01]  /*3b10*/  FADD.FTZ R210, R210, R191 ;  /* 0x000000bfd2d27221 */ /* 0x000fe20000010000 */
[----:B------:R-:W-:Y:S01]  /*3b20*/  HADD2.F32 R129, -RZ, R129.H0_H0 ;  /* 0x20000081ff817230 */ /* 0x000fe20000004100 */
[----:B------:R-:W-:Y:S01]  /*3b30*/  SHF.R.U64 R126, R126, 0x10, R127 ;  /* 0x000000107e7e7819 */ /* 0x000fe2000000127f */
[----:B------:R-:W2:Y:S01]  /*3b40*/  MUFU.RCP R186, R176 ;  /* 0x000000b000ba7308 */ /* 0x000ea20000001000 */
[----:B------:R-:W-:Y:S01]  /*3b50*/  FFMA.FTZ R211, R191, R137, R211 ;  /* 0x00000089bfd37223 */ /* 0x000fe200000100d3 */
[----:B---3--:R-:W-:Y:S01]  /*3b60*/  FMUL.FTZ R70, R70, R188 ;  /* 0x000000bc46467220 */ /* 0x008fe20000410000 */
[----:B------:R-:W-:Y:S01]  /*3b70*/  SHF.R.U32.HI R188, RZ, 0x10, R111 ;  /* 0x00000010ffbc7819 */ /* 0x000fe2000001166f */
[----:B-1----:R-:W-:Y:S01]  /*3b80*/  FMUL.FTZ R159, R159, R128 ;  /* 0x000000809f9f7220 */ /* 0x002fe20000410000 */
[----:B------:R-:W-:Y:S01]  /*3b90*/  FADD.FTZ R210, R210, R190 ;  /* 0x000000bed2d27221 */ /* 0x000fe20000010000 */
[----:B------:R-:W-:Y:S01]  /*3ba0*/  FFMA.FTZ R211, R190, R48, R211 ;  /* 0x00000030bed37223 */ /* 0x000fe200000100d3 */
[----:B------:R-:W-:Y:S01]  /*3bb0*/  HADD2.F32 R46, -RZ, R32.H1_H1 ;  /* 0x30000020ff2e7230 */ /* 0x000fe20000004100 */
[----:B------:R-:W1:Y:S01]  /*3bc0*/  MUFU.RCP R193, R180 ;  /* 0x000000b400c17308 */ /* 0x000e620000001000 */
[----:B------:R-:W-:Y:S01]  /*3bd0*/  FADD.FTZ R210, R210, R159 ;  /* 0x0000009fd2d27221 */ /* 0x000fe20000010000 */
[----:B----4-:R-:W-:Y:S01]  /*3be0*/  FMUL.FTZ R49, R49, R145 ;  /* 0x0000009131317220 */ /* 0x010fe20000410000 */
[----:B------:R-:W-:Y:S01]  /*3bf0*/  HADD2.F32 R188, -RZ, R188.H0_H0 ;  /* 0x200000bcffbc7230 */ /* 0x000fe20000004100 */
[----:B------:R-:W-:Y:S01]  /*3c00*/  SHF.R.U32.HI R127, RZ, 0x10, R127 ;  /* 0x00000010ff7f7819 */ /* 0x000fe2000001167f */
[----:B------:R-:W-:Y:S01]  /*3c10*/  FADD.FTZ R210, R210, R160 ;  /* 0x000000a0d2d27221 */ /* 0x000fe20000010000 */
[----:B------:R-:W-:Y:S01]  /*3c20*/  FFMA.FTZ R211, R159, R49, R211 ;  /* 0x000000319fd37223 */ /* 0x000fe200000100d3 */
[----:B------:R-:W-:Y:S01]  /*3c30*/  HADD2.F32 R140, -RZ, R197.H0_H0 ;  /* 0x200000c5ff8c7230 */ /* 0x000fe20000004100 */
[----:B------:R3:W4:Y:S01]  /*3c40*/  MUFU.RCP R144, R161 ;  /* 0x000000a100907308 */ /* 0x0007220000001000 */
[----:B------:R-:W-:Y:S01]  /*3c50*/  FADD.FTZ R75, -R188, R75 ;  /* 0x0000004bbc4b7221 */ /* 0x000fe20000010100 */
[----:B--2---:R-:W-:Y:S01]  /*3c60*/  FMUL.FTZ R68, R68, R186 ;  /* 0x000000ba44447220 */ /* 0x004fe20000410000 */
[----:B------:R-:W-:Y:S01]  /*3c70*/  SHF.R.U32.HI R186, RZ, 0x10, R113 ;  /* 0x00000010ffba7819 */ /* 0x000fe20000011671 */
[----:B------:R-:W-:Y:S01]  /*3c80*/  FFMA.FTZ R211, R160, R50, R211 ;  /* 0x00000032a0d37223 */ /* 0x000fe200000100d3 */
[----:B------:R-:W-:Y:S01]  /*3c90*/  HADD2.F32 R124, -RZ, R124.H0_H0 ;  /* 0x2000007cff7c7230 */ /* 0x000fe20000004100 */
[----:B------:R-:W-:Y:S01]  /*3ca0*/  SHF.R.U64 R132, R132, 0x10, R133 ;  /* 0x0000001084847819 */ /* 0x000fe20000001285 */
[----:B------:R-:W-:Y:S01]  /*3cb0*/  HADD2.F32 R125, -RZ, R125.H0_H0 ;  /* 0x2000007dff7d7230 */ /* 0x000fe20000004100 */
[----:B------:R-:W2:Y:S01]  /*3cc0*/  MUFU.RCP R150, R184 ;  /* 0x000000b800967308 */ /* 0x000ea20000001000 */
[----:B------:R-:W-:-:S02]  /*3cd0*/  HADD2.F32 R148, -RZ, R186.H0_H0 ;  /* 0x200000baff947230 */ /* 0x000fc40000004100 */
[----:B-1----:R-:W-:Y:S01]  /*3ce0*/  FMUL.FTZ R193, R151, R193 ;  /* 0x000000c197c17220 */ /* 0x002fe20000410000 */
[----:B------:R-:W-:Y:S02]  /*3cf0*/  HADD2.F32 R151, -RZ, R202.H1_H1 ;  /* 0x300000caff977230 */ /* 0x000fe40000004100 */
[----:B---3--:R-:W-:Y:S01]  /*3d00*/  FMUL.FTZ R161, R161, R131 ;  /* 0x00000083a1a17220 */ /* 0x008fe20000410000 */
[----:B------:R-:W-:Y:S02]  /*3d10*/  HADD2.F32 R186, -RZ, R80.H1_H1 ;  /* 0x30000050ffba7230 */ /* 0x000fe40000004100 */
[----:B------:R-:W-:Y:S01]  /*3d20*/  FADD.FTZ R79, -R148, R79 ;  /* 0x0000004f944f7221 */ /* 0x000fe20000010100 */
[----:B------:R-:W-:Y:S01]  /*3d30*/  FMUL.FTZ R115, R115, R125 ;  /* 0x0000007d73737220 */ /* 0x000fe20000410000 */
[----:B------:R1:W3:Y:S01]  /*3d40*/  MUFU.RCP R143, R134 ;  /* 0x00000086008f7308 */ /* 0x0002e20000001000 */
[----:B------:R-:W-:Y:S01]  /*3d50*/  FMUL.FTZ R162, R162, R151 ;  /* 0x00000097a2a27220 */ /* 0x000fe20000410000 */
[----:B----4-:R-:W-:Y:S01]  /*3d60*/  FMUL.FTZ R51, R51, R144 ;  /* 0x0000009033337220 */ /* 0x010fe20000410000 */
[----:B------:R-:W-:Y:S01]  /*3d70*/  FADD.FTZ R210, R210, R161 ;  /* 0x000000a1d2d27221 */ /* 0x000fe20000010000 */
[----:B------:R-:W-:Y:S01]  /*3d80*/  HADD2.F32 R146, -RZ, R200.H0_H0 ;  /* 0x200000c8ff927230 */ /* 0x000fe20000004100 */
[----:B------:R-:W-:Y:S01]  /*3d90*/  SHF.R.U32.HI R133, RZ, 0x10, R133 ;  /* 0x00000010ff857819 */ /* 0x000fe20000011685 */
[----:B------:R-:W-:Y:S01]  /*3da0*/  FFMA.FTZ R211, R161, R51, R211 ;  /* 0x00000033a1d37223 */ /* 0x000fe200000100d3 */
[----:B------:R-:W-:Y:S01]  /*3db0*/  FADD.FTZ R210, R210, R162 ;  /* 0x000000a2d2d27221 */ /* 0x000fe20000010000 */
[----:B------:R4:W5:Y:S01]  /*3dc0*/  MUFU.RCP R141, R163 ;  /* 0x000000a3008d7308 */ /* 0x0009620000001000 */
[----:B-1----:R-:W-:Y:S01]  /*3dd0*/  FMUL.FTZ R134, R134, R129 ;  /* 0x0000008186867220 */ /* 0x002fe20000410000 */
[----:B--2---:R-:W-:Y:S01]  /*3de0*/  FMUL.FTZ R75, R75, R150 ;  /* 0x000000964b4b7220 */ /* 0x004fe20000410000 */
[----:B------:R-:W-:-:S02]  /*3df0*/  HADD2.F32 R150, -RZ, R202.H0_H0 ;  /* 0x200000caff967230 */ /* 0x000fc40000004100 */
[----:B------:R-:W-:Y:S01]  /*3e00*/  FFMA.FTZ R211, R162, R52, R211 ;  /* 0x00000034a2d37223 */ /* 0x000fe200000100d3 */
[----:B------:R-:W-:Y:S01]  /*3e10*/  FADD.FTZ R210, R210, R134 ;  /* 0x00000086d2d27221 */ /* 0x000fe20000010000 */
[----:B------:R-:W-:Y:S02]  /*3e20*/  HADD2.F32 R121, -RZ, R121.H0_H0 ;  /* 0x20000079ff797230 */ /* 0x000fe40000004100 */
[----:B------:R-:W-:Y:S01]  /*3e30*/  FMUL.FTZ R202, R152, R50 ;  /* 0x0000003298ca7220 */ /* 0x000fe20000410000 */
[----:B------:R-:W1:Y:S01]  /*3e40*/  MUFU.RCP R45, R47 ;  /* 0x0000002f002d7308 */ /* 0x000e620000001000 */
[----:B----4-:R-:W-:Y:S01]  /*3e50*/  FMUL.FTZ R163, R163, R124 ;  /* 0x0000007ca3a37220 */ /* 0x010fe20000410000 */
[----:B---3--:R-:W-:Y:S01]  /*3e60*/  FMUL.FTZ R53, R53, R143 ;  /* 0x0000008f35357220 */ /* 0x008fe20000410000 */
[----:B------:R-:W-:Y:S02]  /*3e70*/  HADD2.F32 R143, -RZ, R198.H1_H1 ;  /* 0x300000c6ff8f7230 */ /* 0x000fe40000004100 */
[----:B------:R-:W-:Y:S01]  /*3e80*/  FMUL.FTZ R204, R151, R52 ;  /* 0x0000003497cc7220 */ /* 0x000fe20000410000 */
[----:B------:R-:W-:-:S02]  /*3e90*/  HADD2.F32 R145, -RZ, R199.H1_H1 ;  /* 0x300000c7ff917230 */ /* 0x000fc40000004100 */
[----:B------:R-:W-:Y:S01]  /*3ea0*/  FFMA.FTZ R211, R134, R53, R211 ;  /* 0x0000003586d37223 */ /* 0x000fe200000100d3 */
[----:B------:R-:W-:Y:S01]  /*3eb0*/  HADD2.F32 R118, -RZ, R118.H0_H0 ;  /* 0x20000076ff767230 */ /* 0x000fe20000004100 */
[----:B------:R-:W2:Y:S01]  /*3ec0*/  MUFU.RCP R149, R173 ;  /* 0x000000ad00957308 */ /* 0x000ea20000001000 */
[----:B------:R-:W-:Y:S02]  /*3ed0*/  HADD2.F32 R144, -RZ, R199.H0_H0 ;  /* 0x200000c7ff907230 */ /* 0x000fe40000004100 */
[----:B-----5:R-:W-:Y:S01]  /*3ee0*/  FMUL.FTZ R57, R57, R141 ;  /* 0x0000008d39397220 */ /* 0x020fe20000410000 */
[----:B------:R-:W-:Y:S02]  /*3ef0*/  HADD2.F32 R141, -RZ, R197.H1_H1 ;  /* 0x300000c5ff8d7230 */ /* 0x000fe40000004100 */
[----:B------:R-:W-:Y:S01]  /*3f00*/  FMUL.FTZ R172, R172, R145 ;  /* 0x00000091acac7220 */ /* 0x000fe20000410000 */
[----:B------:R-:W-:Y:S02]  /*3f10*/  HADD2.F32 R197, -RZ, R120.H0_H0 ;  /* 0x20000078ffc57230 */ /* 0x000fe40000004100 */
[----:B------:R-:W-:Y:S01]  /*3f20*/  FMUL.FTZ R120, R135, R150 ;  /* 0x0000009687787220 */ /* 0x000fe20000410000 */
[----:B------:R-:W-:Y:S01]  /*3f30*/  HADD2.F32 R135, -RZ, R167.H0_H0 ;  /* 0x200000a7ff877230 */ /* 0x000fe20000004100 */
[----:B------:R-:W3:Y:S01]  /*3f40*/  MUFU.RCP R142, R136 ;  /* 0x00000088008e7308 */ /* 0x000ee20000001000 */
[----:B------:R-:W-:-:S02]  /*3f50*/  HADD2.F32 R167, -RZ, R126.H0_H0 ;  /* 0x2000007effa77230 */ /* 0x000fc40000004100 */
[----:B-1----:R-:W-:Y:S01]  /*3f60*/  FMUL.FTZ R71, R71, R45 ;  /* 0x0000002d47477220 */ /* 0x002fe20000410000 */
[----:B------:R-:W-:Y:S02]  /*3f70*/  HADD2.F32 R45, -RZ, R165.H0_H0 ;  /* 0x200000a5ff2d7230 */ /* 0x000fe40000004100 */
[----:B------:R-:W-:Y:S01]  /*3f80*/  FADD.FTZ R210, R210, R120 ;  /* 0x00000078d2d27221 */ /* 0x000fe20000010000 */
[----:B------:R-:W-:Y:S01]  /*3f90*/  FFMA.FTZ R211, R120, R54, R211 ;  /* 0x0000003678d37223 */ /* 0x000fe200000100d3 */
[----:B------:R-:W-:Y:S01]  /*3fa0*/  FMUL.FTZ R171, R171, R197 ;  /* 0x000000c5abab7220 */ /* 0x000fe20000410000 */
[----:B------:R-:W-:Y:S01]  /*3fb0*/  FMUL.FTZ R126, R44, R146 ;  /* 0x000000922c7e7220 */ /* 0x000fe20000410000 */
[----:B------:R-:W1:Y:S01]  /*3fc0*/  MUFU.RCP R148, R186 ;  /* 0x000000ba00947308 */ /* 0x000e620000001000 */
[----:B------:R-:W-:Y:S01]  /*3fd0*/  FMUL.FTZ R165, R136, R45 ;  /* 0x0000002d88a57220 */ /* 0x000fe20000410000 */
[----:B--2---:R-:W-:Y:S01]  /*3fe0*/  FMUL.FTZ R65, R65, R149 ;  /* 0x0000009541417220 */ /* 0x004fe20000410000 */
[----:B------:R-:W-:-:S02]  /*3ff0*/  HADD2.F32 R149, -RZ, R201.H1_H1 ;  /* 0x300000c9ff957230 */ /* 0x000fc40000004100 */
[----:B------:R-:W-:Y:S01]  /*4000*/  FMUL.FTZ R173, R173, R118 ;  /* 0x00000076adad7220 */ /* 0x000fe20000410000 */
[----:B------:R-:W-:Y:S01]  /*4010*/  FADD.FTZ R210, R210, R165 ;  /* 0x000000a5d2d27221 */ /* 0x000fe20000010000 */
[----:B------:R-:W-:Y:S01]  /*4020*/  FMUL.FTZ R174, R174, R144 ;  /* 0x00000090aeae7220 */ /* 0x000fe20000410000 */
[----:B------:R-:W-:Y:S01]  /*4030*/  FMUL.FTZ R175, R175, R135 ;  /* 0x00000087afaf7220 */ /* 0x000fe20000410000 */
[----:B------:R-:W2:Y:S01]  /*4040*/  MUFU.RCP R147, R46 ;  /* 0x0000002e00937308 */ /* 0x000ea20000001000 */
[----:B------:R-:W-:Y:S01]  /*4050*/  FMUL.FTZ R166, R158, R149 ;  /* 0x000000959ea67220 */ /* 0x000fe20000410000 */
[----:B---3--:R-:W-:Y:S01]  /*4060*/  FMUL.FTZ R55, R55, R142 ;  /* 0x0000008e37377220 */ /* 0x008fe20000410000 */
[----:B------:R-:W-:Y:S02]  /*4070*/  HADD2.F32 R142, -RZ, R198.H0_H0 ;  /* 0x200000c6ff8e7230 */ /* 0x000fe40000004100 */
[----:B------:R-:W-:Y:S01]  /*4080*/  FMUL.FTZ R176, R176, R143 ;  /* 0x0000008fb0b07220 */ /* 0x000fe20000410000 */
[----:B------:R-:W-:Y:S01]  /*4090*/  FADD.FTZ R210, R210, R166 ;  /* 0x000000a6d2d27221 */ /* 0x000fe20000010000 */
[----:B------:R-:W-:Y:S01]  /*40a0*/  FFMA.FTZ R211, R165, R55, R211 ;  /* 0x00000037a5d37223 */ /* 0x000fe200000100d3 */
[----:B------:R-:W-:-:S02]  /*40b0*/  HADD2.F32 R198, -RZ, R127.H0_H0 ;  /* 0x2000007fffc67230 */ /* 0x000fc40000004100 */
[----:B------:R-:W-:Y:S01]  /*40c0*/  FMUL.FTZ R127, R46, R121 ;  /* 0x000000792e7f7220 */ /* 0x000fe20000410000 */
[----:B------:R-:W-:Y:S01]  /*40d0*/  FADD.FTZ R210, R210, R163 ;  /* 0x000000a3d2d27221 */ /* 0x000fe20000010000 */
[----:B-1----:R-:W-:Y:S01]  /*40e0*/  FMUL.FTZ R79, R79, R148 ;  /* 0x000000944f4f7220 */ /* 0x002fe20000410000 */
[----:B------:R-:W-:Y:S02]  /*40f0*/  HADD2.F32 R148, -RZ, R201.H0_H0 ;  /* 0x200000c9ff947230 */ /* 0x000fe40000004100 */
[----:B------:R-:W-:Y:S01]  /*4100*/  FFMA.FTZ R211, R166, R56, R211 ;  /* 0x00000038a6d37223 */ /* 0x000fe200000100d3 */
[----:B------:R-:W-:Y:S02]  /*4110*/  HADD2.F32 R132, -RZ, R132.H0_H0 ;  /* 0x20000084ff847230 */ /* 0x000fe40000004100 */
[----:B------:R-:W-:Y:S01]  /*4120*/  FMUL.FTZ R178, R178, R142 ;  /* 0x0000008eb2b27220 */ /* 0x000fe20000410000 */
[----:B------:R-:W-:Y:S02]  /*4130*/  HADD2.F32 R133, -RZ, R133.H0_H0 ;  /* 0x20000085ff857230 */ /* 0x000fe40000004100 */
[----:B------:R-:W-:Y:S01]  /*4140*/  FMUL.FTZ R164, R164, R148 ;  /* 0x00000094a4a47220 */ /* 0x000fe20000410000 */
[----:B------:R-:W-:Y:S01]  /*4150*/  FFMA.FTZ R211, R163, R57, R211 ;  /* 0x00000039a3d37223 */ /* 0x000fe200000100d3 */
[----:B--2---:R-:W-:Y:S01]  /*4160*/  FMUL.FTZ R63, R63, R147 ;  /* 0x000000933f3f7220 */ /* 0x004fe20000410000 */
[----:B------:R-:W-:-:S02]  /*4170*/  HADD2.F32 R147, -RZ, R200.H1_H1 ;  /* 0x300000c8ff937230 */ /* 0x000fc40000004100 */
        /* <DEDUP_REMOVED lines=23> */
[----:B------:R-:W-:Y:S01]  /*42f0*/  FMUL.FTZ R185, R185, R169 ;  /* 0x000000a9b9b97220 */ /* 0x000fe20000410000 */
[----:B------:R-:W-:-:S02]  /*4300*/  HADD2.F32 R170, -RZ, R170.H0_H0 ;  /* 0x200000aaffaa7230 */ /* 0x000fc40000004100 */
        /* <DEDUP_REMOVED lines=72> */
.L_x_893:
        /* <DEDUP_REMOVED lines=23> */
[----:B------:R-:W4:Y:S01]  /*4900*/  LDL.LU R200, [R1+0x8c] ;  /* 0x00008c0001c87983 */ /* 0x000f220000300800 */
[----:B------:R-:W-:-:S03]  /*4910*/  FADD.FTZ R9, R205, R9 ;  /* 0x00000009cd097221 */ /* 0x000fc60000010000 */
[----:B------:R-:W2:Y:S01]  /*4920*/  LDL.LU R201, [R1+0x88] ;  /* 0x0000880001c97983 */ /* 0x000ea20000300800 */
[----:B------:R-:W-:-:S03]  /*4930*/  FADD.FTZ R8, R206, R8 ;  /* 0x00000008ce087221 */ /* 0x000fc60000010000 */
[----:B------:R-:W4:Y:S01]  /*4940*/  LDL.LU R202, [R1+0x4] ;  /* 0x0000040001ca7983 */ /* 0x000f220000300800 */
[----:B------:R-:W-:-:S03]  /*4950*/  FADD.FTZ R7, R207, R7 ;  /* 0x00000007cf077221 */ /* 0x000fc60000010000 */
[----:B------:R-:W2:Y:S01]  /*4960*/  LDL.LU R203, [R1+0x9c] ;  /* 0x00009c0001cb7983 */ /* 0x000ea20000300800 */
[----:B------:R-:W-:-:S03]  /*4970*/  FADD.FTZ R234, R208, R234 ;  /* 0x000000ead0ea7221 */ /* 0x000fc60000010000 */
[----:B------:R-:W4:Y:S04]  /*4980*/  LDL.LU R204, [R1+0x98] ;  /* 0x0000980001cc7983 */ /* 0x000f280000300800 */
        /* <DEDUP_REMOVED lines=9> */
[----:B-----5:R-:W-:-:S05]  /*4a20*/  FADD.FTZ R187, R228, R187 ;  /* 0x000000bbe4bb7221 */ /* 0x020fca0000010000 */
[----:B------:R3:W-:Y:S04]  /*4a30*/  STL [R1+0xac], R187 ;  /* 0x0000acbb01007387 */ /* 0x0007e80000100800 */
[----:B---3--:R-:W3:Y:S04]  /*4a40*/  LDL.LU R187, [R1+0x84] ;  /* 0x0000840001bb7983 */ /* 0x008ee80000300800 */
[----:B------:R5:W-:Y:S04]  /*4a50*/  STL [R1+0xb0], R183 ;  /* 0x0000b0b701007387 */ /* 0x000be80000100800 */
[----:B-----5:R-:W5:Y:S01]  /*4a60*/  LDL.LU R183, [R1+0xc] ;  /* 0x00000c0001b77983 */ /* 0x020f620000300800 */
[----:B----4-:R-:W-:Y:S01]  /*4a70*/  FADD.FTZ R204, R169, R204 ;  /* 0x000000cca9cc7221 */ /* 0x010fe20000010000 */
[----:B--2---:R-:W-:Y:S01]  /*4a80*/  FADD.FTZ R205, R138, R205 ;  /* 0x000000cd8acd7221 */ /* 0x004fe20000010000 */
[----:B------:R-:W-:Y:S01]  /*4a90*/  FADD.FTZ R206, R170, R206 ;  /* 0x000000ceaace7221 */ /* 0x000fe20000010000 */
[----:B------:R-:W-:Y:S01]  /*4aa0*/  FADD.FTZ R207, R233, R207 ;  /* 0x000000cfe9cf7221 */ /* 0x000fe20000010000 */
[----:B------:R-:W-:Y:S01]  /*4ab0*/  FADD.FTZ R208, R232, R208 ;  /* 0x000000d0e8d07221 */ /* 0x000fe20000010000 */
[----:B------:R-:W-:-:S04]  /*4ac0*/  FADD.FTZ R209, R231, R209 ;  /* 0x000000d1e7d17221 */ /* 0x000fc80000010000 */
[----:B------:R2:W-:Y:S01]  /*4ad0*/  STL [R1+0xa4], R208 ;  /* 0x0000a4d001007387 */ /* 0x0005e20000100800 */
[----:B------:R-:W-:-:S03]  /*4ae0*/  FADD.FTZ R203, R139, R203 ;  /* 0x000000cb8bcb7221 */ /* 0x000fc60000010000 */
[----:B--2---:R-:W2:Y:S04]  /*4af0*/  LDL.LU R208, [R1+0x70] ;  /* 0x0000700001d07983 */ /* 0x004ea80000300800 */
[----:B------:R-:W-:Y:S04]  /*4b00*/  STL [R1+0xa0], R209 ;  /* 0x0000a0d101007387 */ /* 0x000fe80000100800 */
[----:B------:R4:W-:Y:S04]  /*4b10*/  STL [R1+0xa8], R207 ;  /* 0x0000a8cf01007387 */ /* 0x0009e80000100800 */
[----:B----4-:R-:W4:Y:S04]  /*4b20*/  LDL.LU R207, [R1+0x74] ;  /* 0x0000740001cf7983 */ /* 0x010f280000300800 */
[----:B------:R1:W-:Y:S04]  /*4b30*/  STL [R1], R206 ;  /* 0x000000ce01007387 */ /* 0x0003e80000100800 */
[----:B------:R0:W-:Y:S04]  /*4b40*/  STL [R1+0x94], R205 ;  /* 0x000094cd01007387 */ /* 0x0001e80000100800 */
[----:B-1----:R-:W4:Y:S04]  /*4b50*/  LDL.LU R206, [R1+0x78] ;  /* 0x0000780001ce7983 */ /* 0x002f280000300800 */
[----:B------:R1:W-:Y:S04]  /*4b60*/  STL [R1+0x98], R204 ;  /* 0x000098cc01007387 */ /* 0x0003e80000100800 */
[----:B0-----:R-:W4:Y:S04]  /*4b70*/  LDL.LU R205, [R1+0x10] ;  /* 0x0000100001cd7983 */ /* 0x001f280000300800 */
[----:B------:R0:W-:Y:S04]  /*4b80*/  STL [R1+0x9c], R203 ;  /* 0x00009ccb01007387 */ /* 0x0001e80000100800 */
[----:B------:R-:W4:Y:S01]  /*4b90*/  LDL.LU R139, [R1+0x64] ;  /* 0x00006400018b7983 */ /* 0x000f220000300800 */
[----:B------:R-:W-:Y:S01]  /*4ba0*/  FADD.FTZ R202, R198, R202 ;  /* 0x000000cac6ca7221 */ /* 0x000fe20000010000 */
[----:B------:R-:W-:Y:S01]  /*4bb0*/  FADD.FTZ R201, R140, R201 ;  /* 0x000000c98cc97221 */ /* 0x000fe20000010000 */
[----:B------:R-:W-:Y:S01]  /*4bc0*/  FADD.FTZ R200, R167, R200 ;  /* 0x000000c8a7c87221 */ /* 0x000fe20000010000 */
[----:B------:R-:W-:Y:S01]  /*4bd0*/  FADD.FTZ R199, R141, R199 ;  /* 0x000000c78dc77221 */ /* 0x000fe20000010000 */
[----:B------:R-:W-:Y:S01]  /*4be0*/  FADD.FTZ R189, R133, R189 ;  /* 0x000000bd85bd7221 */ /* 0x000fe20000010000 */
[----:B------:R0:W-:Y:S01]  /*4bf0*/  STL [R1+0x4], R202 ;  /* 0x000004ca01007387 */ /* 0x0001e20000100800 */
[----:B------:R-:W-:-:S03]  /*4c00*/  FADD.FTZ R211, R142, R211 ;  /* 0x000000d38ed37221 */ /* 0x000fc60000010000 */
[----:B------:R0:W-:Y:S04]  /*4c10*/  STL [R1+0x88], R201 ;  /* 0x000088c901007387 */ /* 0x0001e80000100800 */
[----:B-1----:R-:W4:Y:S01]  /*4c20*/  LDL.LU R204, [R1+0x68] ;  /* 0x0000680001cc7983 */ /* 0x002f220000300800 */
[----:B------:R-:W-:-:S03]  /*4c30*/  FADD.FTZ R210, R132, R210 ;  /* 0x000000d284d27221 */ /* 0x000fc60000010000 */
[----:B------:R1:W-:Y:S04]  /*4c40*/  STL [R1+0x8c], R200 ;  /* 0x00008cc801007387 */ /* 0x0003e80000100800 */
[----:B0-----:R-:W4:Y:S04]  /*4c50*/  LDL.LU R203, [R1+0x6c] ;  /* 0x00006c0001cb7983 */ /* 0x001f280000300800 */
[----:B------:R0:W-:Y:S04]  /*4c60*/  STL [R1+0x90], R199 ;  /* 0x000090c701007387 */ /* 0x0001e80000100800 */
[----:B------:R3:W-:Y:S04]  /*4c70*/  STL [R1+0x8], R189 ;  /* 0x000008bd01007387 */ /* 0x0007e80000100800 */
[----:B------:R-:W4:Y:S04]  /*4c80*/  LDL.LU R202, [R1+0x14] ;  /* 0x0000140001ca7983 */ /* 0x000f280000300800 */
[----:B------:R-:W4:Y:S04]  /*4c90*/  LDL.LU R201, [R1+0x58] ;  /* 0x0000580001c97983 */ /* 0x000f280000300800 */
[----:B------:R-:W-:Y:S04]  /*4ca0*/  STL [R1+0x7c], R211 ;  /* 0x00007cd301007387 */ /* 0x000fe80000100800 */
[----:B-1----:R-:W4:Y:S04]  /*4cb0*/  LDL.LU R200, [R1+0x5c] ;  /* 0x00005c0001c87983 */ /* 0x002f280000300800 */
[----:B------:R-:W-:Y:S04]  /*4cc0*/  STL [R1+0x80], R210 ;  /* 0x000080d201007387 */ /* 0x000fe80000100800 */
[----:B0-----:R-:W4:Y:S04]  /*4cd0*/  LDL.LU R199, [R1+0x60] ;  /* 0x0000600001c77983 */ /* 0x001f280000300800 */
[----:B------:R-:W4:Y:S01]  /*4ce0*/  LDL.LU R198, [R1+0x18] ;  /* 0x0000180001c67983 */ /* 0x000f220000300800 */
[----:B---3--:R-:W-:-:S05]  /*4cf0*/  FADD.FTZ R187, R143, R187 ;  /* 0x000000bb8fbb7221 */ /* 0x008fca0000010000 */
[----:B------:R0:W-:Y:S04]  /*4d00*/  STL [R1+0x84], R187 ;  /* 0x000084bb01007387 */ /* 0x0001e80000100800 */
[----:B------:R-:W3:Y:S01]  /*4d10*/  LDL.LU R189, [R1+0x4c] ;  /* 0x00004c0001bd7983 */ /* 0x000ee20000300800 */
[----:B-----5:R-:W-:-:S05]  /*4d20*/  FADD.FTZ R183, R135, R183 ;  /* 0x000000b787b77221 */ /* 0x020fca0000010000 */
[----:B------:R1:W-:Y:S04]  /*4d30*/  STL [R1+0xc], R183 ;  /* 0x00000cb701007387 */ /* 0x0003e80000100800 */
[----:B0-----:R-:W5:Y:S04]  /*4d40*/  LDL.LU R187, [R1+0x50] ;  /* 0x0000500001bb7983 */ /* 0x001f680000300800 */
[----:B-1----:R-:W5:Y:S04]  /*4d50*/  LDL.LU R183, [R1+0x54] ;  /* 0x0000540001b77983 */ /* 0x002f680000300800 */
[----:B------:R-:W5:Y:S04]  /*4d60*/  LDL.LU R170, [R1+0x1c] ;  /* 0x00001c0001aa7983 */ /* 0x000f680000300800 */
[----:B------:R-:W5:Y:S04]  /*4d70*/  LDL.LU R169, [R1+0x40] ;  /* 0x0000400001a97983 */ /* 0x000f680000300800 */
[----:B------:R-:W5:Y:S01]  /*4d80*/  LDL.LU R167, [R1+0x44] ;  /* 0x0000440001a77983 */ /* 0x000f620000300800 */
[----:B--2---:R-:W-:-:S05]  /*4d90*/  FADD.FTZ R208, R144, R208 ;  /* 0x000000d090d07221 */ /* 0x004fca0000010000 */
[----:B------:R-:W-:Y:S04]  /*4da0*/  STL [R1+0x70], R208 ;  /* 0x000070d001007387 */ /* 0x000fe80000100800 */
[----:B------:R-:W2:Y:S04]  /*4db0*/  LDL.LU R143, [R1+0x48] ;  /* 0x00004800018f7983 */ /* 0x000ea80000300800 */
[----:B------:R-:W2:Y:S04]  /*4dc0*/  LDL.LU R142, [R1+0x20] ;  /* 0x00002000018e7983 */ /* 0x000ea80000300800 */
[----:B------:R-:W2:Y:S01]  /*4dd0*/  LDL.LU R141, [R1+0x34] ;  /* 0x00003400018d7983 */ /* 0x000ea20000300800 */
[----:B----4-:R-:W-:-:S03]  /*4de0*/  FADD.FTZ R207, R118, R207 ;  /* 0x000000cf76cf7221 */ /* 0x010fc60000010000 */
[----:B------:R-:W4:Y:S04]  /*4df0*/  LDL.LU R140, [R1+0x38] ;  /* 0x00003800018c7983 */ /* 0x000f280000300800 */
[----:B------:R-:W-:Y:S01]  /*4e00*/  STL [R1+0x74], R207 ;  /* 0x000074cf01007387 */ /* 0x000fe20000100800 */
[----:B------:R-:W-:Y:S01]  /*4e10*/  FADD.FTZ R206, R145, R206 ;  /* 0x000000ce91ce7221 */ /* 0x000fe20000010000 */
[----:B------:R-:W-:Y:S01]  /*4e20*/  FADD.FTZ R205, R121, R205 ;  /* 0x000000cd79cd7221 */ /* 0x000fe20000010000 */
[----:B------:R-:W-:Y:S01]  /*4e30*/  FADD.FTZ R47, R44, R47 ;  /* 0x0000002f2c2f7221 */ /* 0x000fe20000010000 */
[----:B------:R-:W-:Y:S01]  /*4e40*/  FADD.FTZ R179, R46, R179 ;  /* 0x000000b32eb37221 */ /* 0x000fe20000010000 */
[----:B------:R-:W0:Y:S01]  /*4e50*/  S2R R138, SR_TID.X ;  /* 0x00000000008a7919 */ /* 0x000e220000002100 */
[----:B------:R-:W1:Y:S01]  /*4e60*/  LDC R121, c[0x0][0x380] ;  /* 0x0000e000ff797b82 */ /* 0x000e620000000800 */
[----:B------:R-:W-:-:S05]  /*4e70*/  FADD.FTZ R139, R146, R139 ;  /* 0x0000008b928b7221 */ /* 0x000fca0000010000 */
[----:B------:R0:W-:Y:S04]  /*4e80*/  STL [R1+0x64], R139 ;  /* 0x0000648b01007387 */ /* 0x0001e80000100800 */
[----:B------:R-:W-:Y:S04]  /*4e90*/  STL [R1+0x78], R206 ;  /* 0x000078ce01007387 */ /* 0x000fe80000100800 */
[----:B0-----:R-:W4:Y:S04]  /*4ea0*/  LDL.LU R139, [R1+0x3c] ;  /* 0x00003c00018b7983 */ /* 0x001f280000300800 */
[----:B------:R-:W-:Y:S04]  /*4eb0*/  STL [R1+0x10], R205 ;  /* 0x000010cd01007387 */ /* 0x000fe80000100800 */
[----:B------:R-:W4:Y:S04]  /*4ec0*/  LDL.LU R135, [R1+0x24] ;  /* 0x0000240001877983 */ /* 0x000f280000300800 */
[----:B------:R-:W4:Y:S04]  /*4ed0*/  LDL.LU R133, [R1+0x28] ;  /* 0x0000280001857983 */ /* 0x000f280000300800 */
[----:B------:R-:W4:Y:S04]  /*4ee0*/  LDL.LU R132, [R1+0x2c] ;  /* 0x00002c0001847983 */ /* 0x000f280000300800 */
[----:B------:R-:W4:Y:S04]  /*4ef0*/  LDL.LU R118, [R1+0x30] ;  /* 0x0000300001767983 */ /* 0x000f280000300800 */
[----:B------:R-:W0:Y:S04]  /*4f00*/  SHFL.DOWN PT, R44, R47, 0x4, 0x1f ;  /* 0x08801f002f2c7f89 */ /* 0x000e2800000e0000 */
[----:B------:R-:W1:Y:S01]  /*4f10*/  SHFL.DOWN PT, R46, R179, 0x4, 0x1f ;  /* 0x08801f00b32e7f89 */ /* 0x000e6200000e0000 */
        /* <DEDUP_REMOVED lines=11> */
[----:B------:R-:W-:Y:S04]  /*4fd0*/  STL [R1+0x68], R204 ;  /* 0x000068cc01007387 */ /* 0x000fe80000100800 */
        /* <DEDUP_REMOVED lines=30> */
[----:B------:R-:W-:-:S02]  /*51c0*/  ISETP.GT.U32.AND P0, PT, R45, 0x3, PT ;  /* 0x000000032d00780c */ /* 0x000fc40003f04070 */
[----:B------:R-:W-:Y:S01]  /*51d0*/  ISETP.NE.AND P3, PT, R138, RZ, PT ;  /* 0x000000ff8a00720c */ /* 0x000fe20003f65270 */
[----:B---3--:R-:W-:-:S05]  /*51e0*/  FADD.FTZ R189, R150, R189 ;  /* 0x000000bd96bd7221 */ /* 0x008fca0000010000 */
[----:B------:R3:W-:Y:S01]  /*51f0*/  STL [R1+0x4c], R189 ;  /* 0x00004cbd01007387 */ /* 0x0007e20000100800 */
[----:B-----5:R-:W-:Y:S01]  /*5200*/  FADD.FTZ R187, R129, R187 ;  /* 0x000000bb81bb7221 */ /* 0x020fe20000010000 */
        /* <DEDUP_REMOVED lines=9> */
[----:B--2---:R-:W-:Y:S01]  /*52a0*/  FADD.FTZ R143, R153, R143 ;  /* 0x0000008f998f7221 */ /* 0x004fe20000010000 */
[----:B------:R-:W-:-:S04]  /*52b0*/  FADD.FTZ R142, R40, R142 ;  /* 0x0000008e288e7221 */ /* 0x000fc80000010000 */
[----:B------:R3:W-:Y:S01]  /*52c0*/  STL [R1+0x48], R143 ;  /* 0x0000488f01007387 */ /* 0x0007e20000100800 */
[----:B------:R-:W-:-:S03]  /*52d0*/  FADD.FTZ R141, R154, R141 ;  /* 0x0000008d9a8d7221 */ /* 0x000fc60000010000 */
[----:B------:R3:W-:Y:S01]  /*52e0*/  STL [R1+0x20], R142 ;  /* 0x0000208e01007387 */ /* 0x0007e20000100800 */
[----:B----4-:R-:W-:-:S03]  /*52f0*/  FADD.FTZ R140, R43, R140 ;  /* 0x0000008c2b8c7221 */ /* 0x010fc60000010000 */
[----:B------:R3:W-:Y:S04]  /*5300*/  STL [R1+0x34], R141 ;  /* 0x0000348d01007387 */ /* 0x0007e80000100800 */
[----:B------:R3:W-:Y:S01]  /*5310*/  STL [R1+0x38], R140 ;  /* 0x0000388c01007387 */ /* 0x0007e20000100800 */
[----:B0-----:R-:W-:Y:S01]  /*5320*/  FADD.FTZ R40, R47, R46 ;  /* 0x0000002e2f287221 */ /* 0x001fe20000010000 */
        /* <DEDUP_REMOVED lines=10> */
[----:B-1----:R-:W-:Y:S01]  /*53d0*/  FADD.FTZ R41, R179, R44 ;  /* 0x0000002cb3297221 */ /* 0x002fe20000010000 */
[----:B------:R-:W-:Y:S06]  /*53e0*/  @P2 BRA `(.L_x_895) ;  /* 0x0000000000202947 */ /* 0x000fec0003800000 */
        /* <DEDUP_REMOVED lines=8> */
.L_x_895:
[----:B------:R-:W-:Y:S05]  /*5470*/  BSYNC.RECONVERGENT B0 ;  /* 0x0000000000007941 */ /* 0x000fea0003800200 */
.L_x_894:
[----:B------:R-:W-:Y:S01]  /*5480*/  BAR.SYNC.DEFER_BLOCKING 0x0 ;  /* 0x0000000000007b1d */ /* 0x000fe20000010000 */
[----:B------:R-:W-:Y:S02]  /*5490*/  CS2R R46, SRZ ;  /* 0x00000000002e7805 */ /* 0x000fe4000001ff00 */
[----:B---3--:R-:W-:-:S03]  /*54a0*/  SHF.L.U32 R118, R121, 0x2, RZ ;  /* 0x0000000279767819 */ /* 0x008fc600000006ff */
        /* <DEDUP_REMOVED lines=19> */
.L_x_897:
[----:B------:R-:W-:Y:S05]  /*55e0*/  BSYNC.RECONVERGENT B0 ;  /* 0x0000000000007941 */ /* 0x000fea0003800200 */
.L_x_896:
        /* <DEDUP_REMOVED lines=32> */
.L_x_899:
[----:B0-----:R-:W2:Y:S04]  /*57f0*/  LDG.E.STRONG.GPU R42, desc[UR4][R40.64] ;  /* 0x00000004282a7981 */ /* 0x001ea8000c1ef900 */
[----:B--2---:R-:W-:Y:S01]  /*5800*/  CCTL.IVALL ;  /* 0x00000000ff00798f */ /* 0x004fe20002000000 */
[----:B------:R-:W-:Y:S05]  /*5810*/  YIELD ;  /* 0x0000000000007946 */ /* 0x000fea0003800000 */
[----:B------:R-:W-:-:S13]  /*5820*/  ISETP.NE.AND P2, PT, R42, R125, PT ;  /* 0x0000007d2a00720c */ /* 0x000fda0003f45270 */
[----:B------:R-:W-:Y:S05]  /*5830*/  @P2 BRA `(.L_x_899) ;  /* 0xfffffffc00ec2947 */ /* 0x000fea000383ffff */
.L_x_898:
        /* <DEDUP_REMOVED lines=111> */
[----:B------:R-:W-:Y:S01]  /*5f30*/  FMUL.FTZ R41, R82, R41 ;  /* 0x0000002952297220 */ /* 0x000fe20000410000 */
[----:B0-----:R-:W-:-:S04]  /*5f40*/  IMAD.WIDE.U32 R70, R83, 0x10, R78 ;  /* 0x0000001053467825 */ /* 0x001fc800078e004e */
[C---:B------:R-:W-:Y:S01]  /*5f50*/  FMUL.FTZ R42, R82.reuse, R42 ;  /* 0x0000002a522a7220 */ /* 0x040fe20000410000 */
[----:B------:R-:W-:Y:S01]  /*5f60*/  FMUL.FTZ R43, R82, R43 ;  /* 0x0000002b522b7220 */ /* 0x000fe20000410000 */
        /* <DEDUP_REMOVED lines=34> */
[----:B------:R0:W-:Y:S01]  /*6190*/  STG.E.128 desc[UR4][R70.64], R40 ;  /* 0x0000002846007986 */ /* 0x0001e2000c101d04 */
        /* <DEDUP_REMOVED lines=114> */
.L_x_889:
        /* <DEDUP_REMOVED lines=51> */
.L_x_901:
        /* <DEDUP_REMOVED lines=9> */
.L_x_3052:


//--------------------- .text._ZN10layer_norm22ln_bwd_finalize_kernelINS_22Kernel_traits_finalizeILj20480E6__halfS2_S2_fjLj1024ELj4ENS_18Kernel_traits_baseILj20480ES2_S2_S2_fjLj1024EEEEEEEvNS_9BwdParamsE --------------------------
	.section	.text._ZN10layer_norm22ln_bwd_finalize_kernelINS_22Kernel_traits_finalizeILj20480E6__halfS2_S2_fjLj1024ELj4ENS_18Kernel_traits_baseILj20480ES2_S2_S2_fjLj1024EEEEEEEvNS_9BwdParamsE,"ax",@progbits
	.align	128
        .global         _ZN10layer_norm22ln_bwd_finalize_kernelINS_22Kernel_traits_finalizeILj20480E6__halfS2_S2_fjLj1024ELj4ENS_18Kernel_traits_baseILj20480ES2_S2_S2_fjLj1024EEEEEEEvNS_9BwdParamsE
        .type           _ZN10layer_norm22ln_bwd_finalize_kernelINS_22Kernel_traits_finalizeILj20480E6__halfS2_S2_fjLj1024ELj4ENS_18Kernel_traits_baseILj20480ES2_S2_S2_fjLj1024EEEEEEEvNS_9BwdParamsE,@function
        .size           _ZN10layer_norm22ln_bwd_finalize_kernelINS_22Kernel_traits_finalizeILj20480E6__halfS2_S2_fjLj1024ELj4ENS_18Kernel_traits_baseILj20480ES2_S2_S2_fjLj1024EEEEEEEvNS_9BwdParamsE,(.L_x_3053 - _ZN10layer_norm22ln_bwd_finalize_kernelINS_22Kernel_traits_finalizeILj20480E6__halfS2_S2_fjLj1024ELj4ENS_18Kernel_traits_baseILj20480ES2_S2_S2_fjLj1024EEEEEEEvNS_9BwdParamsE)
        .other          _ZN10layer_norm22ln_bwd_finalize_kernelINS_22Kernel_traits_finalizeILj20480E6__halfS2_S2_fjLj1024ELj4ENS_18Kernel_traits_baseILj20480ES2_S2_S2_fjLj1024EEEEEEEvNS_9BwdParamsE,@"STO_CUDA_ENTRY STV_DEFAULT"
_ZN10layer_norm22ln_bwd_finalize_kernelINS_22Kernel_traits_finalizeILj20480E6__halfS2_S2_fjLj1024ELj4ENS_18Kernel_traits_baseILj20480ES2_S2_S2_fjLj1024EEEEEEEvNS_9BwdParamsE:
.text._ZN10layer_norm22ln_bwd_finalize_kernelINS_22Kernel_traits_finalizeILj20480E6__halfS2_S2_fjLj1024ELj4ENS_18Kernel_traits_baseILj20480ES2_S2_S2_fjLj1024EEEEEEEvNS_9BwdParamsE:
        /* <DEDUP_REMOVED lines=37> */
.L_x_906:
        /* <DEDUP_REMOVED lines=118> */
.L_x_905:
[----:B------:R-:W-:Y:S05]  /*09b0*/  BSYNC.RECONVERGENT B1 ;  /* 0x0000000000017941 */ /* 0x000fea0003800200 */
.L_x_904:
        /* <DEDUP_REMOVED lines=65> */
.L_x_908:
[----:B------:R-:W-:Y:S05]  /*0dd0*/  BSYNC.RECONVERGENT B1 ;  /* 0x0000000000017941 */ /* 0x000fea0003800200 */
.L_x_907:
        /* <DEDUP_REMOVED lines=37> */
.L_x_910:
[----:B------:R-:W-:Y:S05]  /*1030*/  BSYNC.RECONVERGENT B1 ;  /* 0x0000000000017941 */ /* 0x000fea0003800200 */
.L_x_909:
[----:B------:R-:W-:Y:S05]  /*1040*/  @!P1 BRA `(.L_x_903) ;  /* 0x00000000003c9947 */ /* 0x000fea0003800000 */
[----:B------:R-:W0:Y:S01]  /*1050*/  LDC.64 R6, c[0x0][0x3e0] ;  /* 0x0000f800ff067b82 */ /* 0x000e220000000a00 */
[----:B------:R-:W-:Y:S01]  /*1060*/  IMAD R2, R15, 0x5000, R11 ;  /* 0x000050000f027824 */ /* 0x000fe200078e020b */
[----:B------:R-:W-:-:S04]  /*1070*/  IADD3 R24, PT, PT, -R24, RZ, RZ ;  /* 0x000000ff18187210 */ /* 0x000fc80007ffe1ff */
[----:B------:R-:W-:Y:S02]  /*1080*/  IADD3 R11, PT, PT, R13, R2, RZ ;  /* 0x000000020d0b7210 */ /* 0x000fe40007ffe0ff */
[----:B------:R-:W1:Y:S05]  /*1090*/  LDC.64 R8, c[0x0][0x3e8] ;  /* 0x0000fa00ff087b82 */ /* 0x000e6a0000000a00 */
.L_x_911:
        /* <DEDUP_REMOVED lines=10> */
.L_x_903:
[----:B------:R-:W-:Y:S05]  /*1140*/  BSYNC.RECONVERGENT B0 ;  /* 0x0000000000007941 */ /* 0x000fea0003800200 */
.L_x_902:
        /* <DEDUP_REMOVED lines=55> */
.L_x_912:
        /* <DEDUP_REMOVED lines=12> */
.L_x_3053:


//--------------------- .text._ZN10layer_norm13ln_bwd_kernelINS_13Kernel_traitsI6__halfS2_S2_fjLj20480ELj4ELj1ELj4ELj16ENS_18Kernel_traits_baseILj20480ES2_S2_S2_fjLj128EEEEEEEvNS_9BwdParamsE --------------------------
	.section	.text._ZN10layer_norm13ln_bwd_kernelINS_13Kernel_traitsI6__halfS2_S2_fjLj20480ELj4ELj1ELj4ELj16ENS_18Kernel_traits_baseILj20480ES2_S2_S2_fjLj128EEEEEEEvNS_9BwdParamsE,"ax",@progbits
	.align	128
        .global         _ZN10layer_norm13ln_bwd_kernelINS_13Kernel_traitsI6__halfS2_S2_fjLj20480ELj4ELj1ELj4ELj16ENS_18Kernel_traits_baseILj20480ES2_S2_S2_fjLj128EEEEEEEvNS_9BwdParamsE
        .type           _ZN10layer_norm13ln_bwd_kernelINS_13Kernel_traitsI6__halfS2_S2_fjLj20480ELj4ELj1ELj4ELj16ENS_18Kernel_traits_baseILj20480ES2_S2_S2_fjLj128EEEEEEEvNS_9BwdParamsE,@function
        .size           _ZN10layer_norm13ln_bwd_kernelINS_13Kernel_traitsI6__halfS2_S2_fjLj20480ELj4ELj1ELj4ELj16ENS_18Kernel_traits_baseILj20480ES2_S2_S2_fjLj128EEEEEEEvNS_9BwdParamsE,(.L_x_3054 - _ZN10layer_norm13ln_bwd_kernelINS_13Kernel_traitsI6__halfS2_S2_fjLj20480ELj4ELj1ELj4ELj16ENS_18Kernel_traits_baseILj20480ES2_S2_S2_fjLj128EEEEEEEvNS_9BwdParamsE)
        .other          _ZN10layer_norm13ln_bwd_kernelINS_13Kernel_traitsI6__halfS2_S2_fjLj20480ELj4ELj1ELj4ELj16ENS_18Kernel_traits_baseILj20480ES2_S2_S2_fjLj128EEEEEEEvNS_9BwdParamsE,@"STO_CUDA_ENTRY STV_DEFAULT"
_ZN10layer_norm13ln_bwd_kernelINS_13Kernel_traitsI6__halfS2_S2_fjLj20480ELj4ELj1ELj4ELj16ENS_18Kernel_traits_baseILj20480ES2_S2_S2_fjLj128EEEEEEEvNS_9BwdParamsE:
.text._ZN10layer_norm13ln_bwd_kernelINS_13Kernel_traitsI6__halfS2_S2_fjLj20480ELj4ELj1ELj4ELj16ENS_18Kernel_traits_baseILj20480ES2_S2_S2_fjLj128EEEEEEEvNS_9BwdParamsE:
        /* <DEDUP_REMOVED lines=137> */
.L_x_924:
        /* <DEDUP_REMOVED lines=42> */
.L_x_914:
        /* <DEDUP_REMOVED lines=26> */
.L_x_915:
        /* <DEDUP_REMOVED lines=25> */
[----:B------:R-:W-:Y:S02]  /*0e60*/  HADD2.F32 R148, -RZ, R118.H1_H1 ;  /* 0x30000076ff947230 */ /* 0x000fe40000004100 */
[--C-:B------:R-:W-:Y:S01]  /*0e70*/  FADD.FTZ R235, R156, -R211.reuse ;  /* 0x800000d39ceb7221 */ /* 0x100fe20000010000 */
[----:B------:R-:W-:Y:S02]  /*0e80*/  HADD2.F32 R120, -RZ, R122.H0_H0 ;  /* 0x2000007aff787230 */ /* 0x000fe40000004100 */
[----:B------:R-:W-:Y:S01]  /*0e90*/  FMUL.FTZ R153, R132, R153 ;  /* 0x0000009984997220 */ /* 0x000fe20000410000 */
[----:B------:R-:W-:Y:S02]  /*0ea0*/  HADD2.F32 R114, -RZ, R124.H0_H0 ;  /* 0x2000007cff727230 */ /* 0x000fe40000004100 */
[----:B------:R-:W-:Y:S01]  /*0eb0*/  FADD.FTZ R231, R148, -R211 ;  /* 0x800000d394e77221 */ /* 0x000fe20000010000 */
[----:B------:R-:W-:-:S02]  /*0ec0*/  HADD2.F32 R108, -RZ, R126.H0_H0 ;  /* 0x2000007eff6c7230 */ /* 0x000fc40000004100 */
[C---:B------:R-:W-:Y:S01]  /*0ed0*/  FMUL.FTZ R147, R132.reuse, R147 ;  /* 0x0000009384937220 */ /* 0x040fe20000410000 */
[--C-:B------:R-:W-:Y:S02]  /*0ee0*/  HADD2.F32 R179, -RZ, R88.reuse.H0_H0 ;  /* 0x20000058ffb37230 */ /* 0x100fe40000004100 */
[C---:B------:R-:W-:Y:S01]  /*0ef0*/  FMUL.FTZ R145, R132.reuse, R145 ;  /* 0x0000009184917220 */ /* 0x040fe20000410000 */
[----:B------:R-:W-:Y:S02]  /*0f00*/  HADD2.F32 R180, -RZ, R88.H1_H1 ;  /* 0x30000058ffb47230 */ /* 0x000fe40000004100 */
[C---:B------:R-:W-:Y:S01]  /*0f10*/  FMUL.FTZ R139, R132.reuse, R139 ;  /* 0x0000008b848b7220 */ /* 0x040fe20000410000 */
[--C-:B------:R-:W-:Y:S02]  /*0f20*/  HADD2.F32 R170, -RZ, R109.reuse.H0_H0 ;  /* 0x2000006dffaa7230 */ /* 0x100fe40000004100 */
[----:B------:R-:W-:Y:S01]  /*0f30*/  FMUL.FTZ R137, R132, R137 ;  /* 0x0000008984897220 */ /* 0x000fe20000410000 */
[----:B------:R-:W-:-:S02]  /*0f40*/  HADD2.F32 R172, -RZ, R109.H1_H1 ;  /* 0x3000006dffac7230 */ /* 0x000fc40000004100 */
[--C-:B------:R-:W-:Y:S02]  /*0f50*/  HADD2.F32 R178, -RZ, R111.reuse.H0_H0 ;  /* 0x2000006fffb27230 */ /* 0x100fe40000004100 */
        /* <DEDUP_REMOVED lines=42> */
[----:B------:R-:W-:Y:S01]  /*1200*/  FADD.FTZ R213, R126, -R211 ;  /* 0x800000d37ed57221 */ /* 0x000fe20000010000 */
[----:B------:R-:W-:Y:S02]  /*1210*/  HADD2.F32 R2, -RZ, R127.H1_H1 ;  /* 0x3000007fff027230 */ /* 0x000fe40000004100 */
        /* <DEDUP_REMOVED lines=20> */
[--C-:B------:R-:W-:Y:S01]  /*1360*/  FADD.FTZ R97, R0, -R211.reuse ;  /* 0x800000d300617221 */ /* 0x100fe20000010000 */
[--C-:B------:R-:W-:Y:S02]  /*1370*/  HADD2.F32 R192, -RZ, R99.reuse.H0_H0 ;  /* 0x20000063ffc07230 */ /* 0x100fe40000004100 */
[----:B------:R-:W-:Y:S01]  /*1380*/  FMUL.FTZ R122, R132, R121 ;  /* 0x00000079847a7220 */ /* 0x000fe20000410000 */
[----:B------:R-:W-:Y:S02]  /*1390*/  HADD2.F32 R195, -RZ, R99.H1_H1 ;  /* 0x30000063ffc37230 */ /* 0x000fe40000004100 */
[----:B------:R-:W-:Y:S01]  /*13a0*/  FADD.FTZ R99, R108, -R211 ;  /* 0x800000d36c637221 */ /* 0x000fe20000010000 */
        /* <DEDUP_REMOVED lines=15> */
[--C-:B------:R-:W-:Y:S01]  /*14a0*/  FADD.FTZ R107, R120, -R211.reuse ;  /* 0x800000d3786b7221 */ /* 0x100fe20000010000 */
[--C-:B------:R-:W-:Y:S02]  /*14b0*/  HADD2.F32 R93, -RZ, R94.reuse.H0_H0 ;  /* 0x2000005eff5d7230 */ /* 0x100fe40000004100 */
[----:B------:R-:W-:Y:S01]  /*14c0*/  FADD.FTZ R211, R2, -R211 ;  /* 0x800000d302d37221 */ /* 0x000fe20000010000 */
[----:B------:R-:W-:-:S02]  /*14d0*/  HADD2.F32 R186, -RZ, R94.H1_H1 ;  /* 0x3000005effba7230 */ /* 0x000fc40000004100 */
[C---:B------:R-:W-:Y:S01]  /*14e0*/  FMUL.FTZ R120, R132.reuse, R233 ;  /* 0x000000e984787220 */ /* 0x040fe20000410000 */
[--C-:B------:R-:W-:Y:S02]  /*14f0*/  HADD2.F32 R94, -RZ, R95.reuse.H0_H0 ;  /* 0x2000005fff5e7230 */ /* 0x100fe40000004100 */
[C---:B------:R-:W-:Y:S01]  /*1500*/  FMUL.FTZ R111, R132.reuse, R111 ;  /* 0x0000006f846f7220 */ /* 0x040fe20000410000 */
[----:B------:R-:W-:Y:S02]  /*1510*/  HADD2.F32 R187, -RZ, R95.H1_H1 ;  /* 0x3000005fffbb7230 */ /* 0x000fe40000004100 */
[C---:B------:R-:W-:Y:S01]  /*1520*/  FMUL.FTZ R110, R132.reuse, R225 ;  /* 0x000000e1846e7220 */ /* 0x040fe20000410000 */
[----:B------:R-:W-:Y:S02]  /*1530*/  HADD2.F32 R163, -RZ, R82.H1_H1 ;  /* 0x30000052ffa37230 */ /* 0x000fe40000004100 */
[----:B------:R-:W-:Y:S01]  /*1540*/  FMUL.FTZ R109, R132, R109 ;  /* 0x0000006d846d7220 */ /* 0x000fe20000410000 */
[----:B------:R-:W-:-:S02]  /*1550*/  HADD2.F32 R95, -RZ, R96.H0_H0 ;  /* 0x20000060ff5f7230 */ /* 0x000fc40000004100 */
[C---:B------:R-:W-:Y:S01]  /*1560*/  FMUL.FTZ R107, R132.reuse, R107 ;  /* 0x0000006b846b7220 */ /* 0x040fe20000410000 */
[----:B------:R-:W-:Y:S02]  /*1570*/  HADD2.F32 R2, -RZ, R84.H0_H0 ;  /* 0x20000054ff027230 */ /* 0x000fe40000004100 */
[----:B------:R-:W-:Y:S01]  /*1580*/  FMUL.FTZ R166, R163, R186 ;  /* 0x000000baa3a67220 */ /* 0x000fe20000410000 */
[----:B------:R-:W-:Y:S02]  /*1590*/  HADD2.F32 R0, -RZ, R76.H0_H0 ;  /* 0x2000004cff007230 */ /* 0x000fe40000004100 */
[----:B------:R-:W-:Y:S01]  /*15a0*/  FMUL.FTZ R105, R132, R105 ;  /* 0x0000006984697220 */ /* 0x000fe20000410000 */
[--C-:B------:R-:W-:Y:S02]  /*15b0*/  HADD2.F32 R198, -RZ, R102.reuse.H0_H0 ;  /* 0x20000066ffc67230 */ /* 0x100fe40000004100 */
[----:B------:R-:W-:Y:S01]  /*15c0*/  FMUL.FTZ R2, R2, R179 ;  /* 0x000000b302027220 */ /* 0x000fe20000410000 */
[----:B------:R-:W-:-:S02]  /*15d0*/  HADD2.F32 R201, -RZ, R102.H1_H1 ;  /* 0x30000066ffc97230 */ /* 0x000fc40000004100 */
[----:B------:R-:W-:Y:S01]  /*15e0*/  FMUL.FTZ R163, R0, R95 ;  /* 0x0000005f00a37220 */ /* 0x000fe20000410000 */
[----:B------:R-:W-:Y:S02]  /*15f0*/  HADD2.F32 R167, -RZ, R80.H1_H1 ;  /* 0x30000050ffa77230 */ /* 0x000fe40000004100 */
[----:B------:R-:W-:Y:S01]  /*1600*/  FMUL.FTZ R0, R132, R249 ;  /* 0x000000f984007220 */ /* 0x000fe20000410000 */
[----:B------:R-:W-:Y:S02]  /*1610*/  HADD2.F32 R171, -RZ, R84.H1_H1 ;  /* 0x30000054ffab7230 */ /* 0x000fe40000004100 */
[----:B------:R-:W-:Y:S01]  /*1620*/  FADD.FTZ R249, RZ, R2 ;  /* 0x00000002fff97221 */ /* 0x000fe20000010000 */
[----:B------:R-:W-:Y:S02]  /*1630*/  HADD2.F32 R102, -RZ, R82.H0_H0 ;  /* 0x20000052ff667230 */ /* 0x000fe40000004100 */
[----:B------:R-:W-:Y:S01]  /*1640*/  FMUL.FTZ R170, R167, R184 ;  /* 0x000000b8a7aa7220 */ /* 0x000fe20000410000 */
[----:B------:R-:W-:-:S02]  /*1650*/  HADD2.F32 R202, -RZ, R104.H0_H0 ;  /* 0x20000068ffca7230 */ /* 0x000fc40000004100 */
[----:B------:R-:W-:Y:S01]  /*1660*/  FMUL.FTZ R178, R171, R180 ;  /* 0x000000b4abb27220 */ /* 0x000fe20000410000 */
[----:B------:R-:W-:Y:S02]  /*1670*/  HADD2.F32 R205, -RZ, R104.H1_H1 ;  /* 0x30000068ffcd7230 */ /* 0x000fe40000004100 */
[----:B------:R-:W-:Y:S01]  /*1680*/  FMUL.FTZ R167, R102, R93 ;  /* 0x0000005d66a77220 */ /* 0x000fe20000410000 */
[----:B------:R-:W-:Y:S02]  /*1690*/  HADD2.F32 R104, -RZ, R80.H0_H0 ;  /* 0x20000050ff687230 */ /* 0x000fe40000004100 */
[----:B------:R-:W-:Y:S01]  /*16a0*/  FFMA.FTZ R102, R0, R2, RZ ;  /* 0x0000000200667223 */ /* 0x000fe200000100ff */
[--C-:B------:R-:W-:Y:S02]  /*16b0*/  HADD2.F32 R177, -RZ, R85.reuse.H0_H0 ;  /* 0x20000055ffb17230 */ /* 0x100fe40000004100 */
[----:B------:R-:W-:Y:S01]  /*16c0*/  FMUL.FTZ R103, R132, R103 ;  /* 0x0000006784677220 */ /* 0x000fe20000410000 */
[----:B------:R-:W-:-:S02]  /*16d0*/  HADD2.F32 R176, -RZ, R85.H1_H1 ;  /* 0x30000055ffb07230 */ /* 0x000fc40000004100 */
[----:B------:R-:W-:Y:S01]  /*16e0*/  FMUL.FTZ R171, R104, R91 ;  /* 0x0000005b68ab7220 */ /* 0x000fe20000410000 */
[----:B------:R-:W-:Y:S01]  /*16f0*/  FADD.FTZ R104, R249, R178 ;  /* 0x000000b2f9687221 */ /* 0x000fe20000010000 */
[----:B------:R-:W-:Y:S01]  /*1700*/  FMUL.FTZ R177, R177, R88 ;  /* 0x00000058b1b17220 */ /* 0x000fe20000410000 */
        /* <DEDUP_REMOVED lines=10> */
[----:B------:R-:W-:Y:S01]  /*17b0*/  FMUL.FTZ R175, R106, R89 ;  /* 0x000000596aaf7220 */ /* 0x000fe20000410000 */
[----:B------:R-:W-:Y:S02]  /*17c0*/  HADD2.F32 R173, -RZ, R86.H1_H1 ;  /* 0x30000056ffad7230 */ /* 0x000fe40000004100 */
[----:B------:R-:W-:Y:S01]  /*17d0*/  FFMA.FTZ R102, R157, R176, R102 ;  /* 0x000000b09d667223 */ /* 0x000fe20000010066 */
[----:B------:R-:W-:-:S02]  /*17e0*/  HADD2.F32 R108, -RZ, R87.H0_H0 ;  /* 0x20000057ff6c7230 */ /* 0x000fc40000004100 */
[----:B------:R-:W-:Y:S01]  /*17f0*/  FMUL.FTZ R156, R247, R190 ;  /* 0x000000bef79c7220 */ /* 0x000fe20000410000 */
[----:B------:R-:W-:Y:S01]  /*1800*/  FADD.FTZ R247, R104, R175 ;  /* 0x000000af68f77221 */ /* 0x000fe20000010000 */
[----:B------:R-:W-:Y:S01]  /*1810*/  FMUL.FTZ R174, R173, R182 ;  /* 0x000000b6adae7220 */ /* 0x000fe20000410000 */
[----:B------:R-:W-:Y:S01]  /*1820*/  FFMA.FTZ R102, R155, R175, R102 ;  /* 0x000000af9b667223 */ /* 0x000fe20000010066 */
[----:B------:R-:W-:Y:S02]  /*1830*/  HADD2.F32 R245, -RZ, R79.H0_H0 ;  /* 0x2000004ffff57230 */ /* 0x000fe40000004100 */
[----:B------:R-:W-:Y:S01]  /*1840*/  FMUL.FTZ R173, R108, R90 ;  /* 0x0000005a6cad7220 */ /* 0x000fe20000410000 */
[----:B------:R-:W-:Y:S02]  /*1850*/  HADD2.F32 R172, -RZ, R87.H1_H1 ;  /* 0x30000057ffac7230 */ /* 0x000fe40000004100 */
[----:B------:R-:W-:Y:S01]  /*1860*/  FADD.FTZ R104, R247, R174 ;  /* 0x000000aef7687221 */ /* 0x000fe20000010000 */
[----:B------:R-:W-:Y:S01]  /*1870*/  FFMA.FTZ R102, R153, R174, R102 ;  /* 0x000000ae99667223 */ /* 0x000fe20000010066 */
[----:B------:R-:W-:Y:S01]  /*1880*/  FMUL.FTZ R152, R245, R192 ;  /* 0x000000c0f5987220 */ /* 0x000fe20000410000 */
        /* <DEDUP_REMOVED lines=17> */
[----:B------:R-:W-:Y:S01]  /*19a0*/  FMUL.FTZ R144, R241, R196 ;  /* 0x000000c4f1907220 */ /* 0x000fe20000410000 */
        /* <DEDUP_REMOVED lines=24> */
[--C-:B------:R-:W-:Y:S02]  /*1b30*/  HADD2.F32 R251, -RZ, R77.reuse.H0_H0 ;  /* 0x2000004dfffb7230 */ /* 0x100fe40000004100 */
        /* <DEDUP_REMOVED lines=43> */
[----:B------:R-:W-:Y:S01]  /*1df0*/  FMUL.FTZ R100, R132, R215 ;  /* 0x000000d784647220 */ /* 0x000fe20000410000 */
        /* <DEDUP_REMOVED lines=16> */
[----:B------:R-:W-:Y:S01]  /*1f00*/  FMUL.FTZ R127, R127, R202 ;  /* 0x000000ca7f7f7220 */ /* 0x000fe20000410000 */
[----:B------:R-:W-:-:S02]  /*1f10*/  HADD2.F32 R123, -RZ, R69.H0_H0 ;  /* 0x20000045ff7b7230 */ /* 0x000fc40000004100 */
        /* <DEDUP_REMOVED lines=69> */
.L_x_916:
        /* <DEDUP_REMOVED lines=18> */
[----:B------:R-:W-:Y:S02]  /*2490*/  HADD2.F32 R231, -RZ, R108.H1_H1 ;  /* 0x3000006cffe77230 */ /* 0x000fe40000004100 */
[----:B------:R-:W-:Y:S02]  /*24a0*/  HADD2.F32 R96, -RZ, R64.H1_H1 ;  /* 0x30000040ff607230 */ /* 0x000fe40000004100 */
[----:B------:R-:W-:Y:S02]  /*24b0*/  HADD2.F32 R227, -RZ, R110.H1_H1 ;  /* 0x3000006effe37230 */ /* 0x000fe40000004100 */
[----:B------:R-:W-:Y:S02]  /*24c0*/  HADD2.F32 R190, -RZ, R98.H0_H0 ;  /* 0x20000062ffbe7230 */ /* 0x000fe40000004100 */
[----:B------:R-:W-:Y:S01]  /*24d0*/  FADD.FTZ R231, R231, -R96 ;  /* 0x80000060e7e77221 */ /* 0x000fe20000010000 */
[----:B------:R-:W-:Y:S02]  /*24e0*/  HADD2.F32 R96, -RZ, R66.H1_H1 ;  /* 0x30000042ff607230 */ /* 0x000fe40000004100 */
[----:B------:R-:W-:-:S02]  /*24f0*/  HADD2.F32 R193, -RZ, R98.H1_H1 ;  /* 0x30000062ffc17230 */ /* 0x000fc40000004100 */
[----:B------:R-:W-:Y:S02]  /*2500*/  HADD2.F32 R229, -RZ, R109.H1_H1 ;  /* 0x3000006dffe57230 */ /* 0x000fe40000004100 */
[----:B------:R-:W-:Y:S01]  /*2510*/  FADD.FTZ R227, R227, -R96 ;  /* 0x80000060e3e37221 */ /* 0x000fe20000010000 */
[----:B------:R-:W-:Y:S02]  /*2520*/  HADD2.F32 R98, -RZ, R65.H1_H1 ;  /* 0x30000041ff627230 */ /* 0x000fe40000004100 */
        /* <DEDUP_REMOVED lines=23> */
[----:B------:R-:W-:Y:S02]  /*26a0*/  HADD2.F32 R228, -RZ, R110.H0_H0 ;  /* 0x2000006effe47230 */ /* 0x000fe40000004100 */
[----:B------:R-:W-:-:S02]  /*26b0*/  HADD2.F32 R220, -RZ, R113.H1_H1 ;  /* 0x30000071ffdc7230 */ /* 0x000fc40000004100 */
[----:B------:R-:W-:Y:S01]  /*26c0*/  FADD.FTZ R215, R215, -R98 ;  /* 0x80000062d7d77221 */ /* 0x000fe20000010000 */
[----:B------:R-:W-:Y:S02]  /*26d0*/  HADD2.F32 R97, -RZ, R66.H0_H0 ;  /* 0x20000042ff617230 */ /* 0x000fe40000004100 */
[----:B------:R-:W-:Y:S02]  /*26e0*/  HADD2.F32 R222, -RZ, R112.H1_H1 ;  /* 0x30000070ffde7230 */ /* 0x000fe40000004100 */
[--C-:B------:R-:W-:Y:S02]  /*26f0*/  HADD2.F32 R142, -RZ, R125.reuse.H0_H0 ;  /* 0x2000007dff8e7230 */ /* 0x100fe40000004100 */
[----:B------:R-:W-:Y:S01]  /*2700*/  FADD.FTZ R228, R228, -R97 ;  /* 0x80000061e4e47221 */ /* 0x000fe20000010000 */
[----:B------:R-:W-:Y:S02]  /*2710*/  HADD2.F32 R113, -RZ, R125.H1_H1 ;  /* 0x3000007dff717230 */ /* 0x000fe40000004100 */
[----:B------:R-:W-:-:S02]  /*2720*/  HADD2.F32 R112, -RZ, R119.H0_H0 ;  /* 0x20000077ff707230 */ /* 0x000fc40000004100 */
[----:B------:R-:W-:Y:S02]  /*2730*/  HADD2.F32 R125, -RZ, R59.H0_H0 ;  /* 0x2000003bff7d7230 */ /* 0x000fe40000004100 */
[----:B------:R-:W-:Y:S02]  /*2740*/  HADD2.F32 R148, -RZ, R119.H1_H1 ;  /* 0x30000077ff947230 */ /* 0x000fe40000004100 */
[----:B------:R-:W-:Y:S02]  /*2750*/  HADD2.F32 R96, -RZ, R59.H1_H1 ;  /* 0x3000003bff607230 */ /* 0x000fe40000004100 */
[----:B------:R-:W-:Y:S01]  /*2760*/  FADD.FTZ R125, R112, -R125 ;  /* 0x8000007d707d7221 */ /* 0x000fe20000010000 */
[----:B------:R-:W-:Y:S02]  /*2770*/  HADD2.F32 R110, -RZ, R120.H1_H1 ;  /* 0x30000078ff6e7230 */ /* 0x000fe40000004100 */
[----:B------:R-:W-:Y:S02]  /*2780*/  HADD2.F32 R98, -RZ, R52.H1_H1 ;  /* 0x30000034ff627230 */ /* 0x000fe40000004100 */
[----:B------:R-:W-:Y:S01]  /*2790*/  FADD.FTZ R112, R148, -R96 ;  /* 0x8000006094707221 */ /* 0x000fe20000010000 */
[----:B------:R-:W-:-:S02]  /*27a0*/  HADD2.F32 R97, -RZ, R60.H1_H1 ;  /* 0x3000003cff617230 */ /* 0x000fc40000004100 */
[--C-:B------:R-:W-:Y:S02]  /*27b0*/  HADD2.F32 R192, -RZ, R99.reuse.H0_H0 ;  /* 0x20000063ffc07230 */ /* 0x100fe40000004100 */
[----:B------:R-:W-:Y:S01]  /*27c0*/  FADD.FTZ R110, R110, -R98 ;  /* 0x800000626e6e7221 */ /* 0x000fe20000010000 */
[----:B------:R-:W-:Y:S02]  /*27d0*/  HADD2.F32 R195, -RZ, R99.H1_H1 ;  /* 0x30000063ffc37230 */ /* 0x000fe40000004100 */
[----:B------:R-:W-:Y:S01]  /*27e0*/  FADD.FTZ R222, R222, -R97 ;  /* 0x80000061dede7221 */ /* 0x000fe20000010000 */
[----:B------:R-:W-:Y:S02]  /*27f0*/  HADD2.F32 R230, -RZ, R109.H0_H0 ;  /* 0x2000006dffe67230 */ /* 0x000fe40000004100 */
[----:B------:R-:W-:Y:S02]  /*2800*/  HADD2.F32 R99, -RZ, R65.H0_H0 ;  /* 0x20000041ff637230 */ /* 0x000fe40000004100 */
[----:B------:R-:W-:-:S02]  /*2810*/  HADD2.F32 R108, -RZ, R121.H1_H1 ;  /* 0x30000079ff6c7230 */ /* 0x000fc40000004100 */
[--C-:B------:R-:W-:Y:S02]  /*2820*/  HADD2.F32 R196, -RZ, R101.reuse.H0_H0 ;  /* 0x20000065ffc47230 */ /* 0x100fe40000004100 */
[----:B------:R-:W-:Y:S01]  /*2830*/  FADD.FTZ R230, R230, -R99 ;  /* 0x80000063e6e67221 */ /* 0x000fe20000010000 */
[----:B------:R-:W-:Y:S02]  /*2840*/  HADD2.F32 R199, -RZ, R101.H1_H1 ;  /* 0x30000065ffc77230 */ /* 0x000fe40000004100 */
[----:B------:R-:W-:Y:S02]  /*2850*/  HADD2.F32 R96, -RZ, R53.H1_H1 ;  /* 0x30000035ff607230 */ /* 0x000fe40000004100 */
[----:B------:R-:W-:Y:S02]  /*2860*/  HADD2.F32 R224, -RZ, R111.H1_H1 ;  /* 0x3000006fffe07230 */ /* 0x000fe40000004100 */
[--C-:B------:R-:W-:Y:S02]  /*2870*/  HADD2.F32 R202, -RZ, R104.reuse.H0_H0 ;  /* 0x20000068ffca7230 */ /* 0x100fe40000004100 */
[----:B------:R-:W-:Y:S01]  /*2880*/  FADD.FTZ R108, R108, -R96 ;  /* 0x800000606c6c7221 */ /* 0x000fe20000010000 */
[----:B------:R-:W-:-:S02]  /*2890*/  HADD2.F32 R205, -RZ, R104.H1_H1 ;  /* 0x30000068ffcd7230 */ /* 0x000fc40000004100 */
[----:B------:R-:W-:Y:S02]  /*28a0*/  HADD2.F32 R101, -RZ, R67.H1_H1 ;  /* 0x30000043ff657230 */ /* 0x000fe40000004100 */
[----:B------:R-:W-:Y:S02]  /*28b0*/  HADD2.F32 R144, -RZ, R123.H1_H1 ;  /* 0x3000007bff907230 */ /* 0x000fe40000004100 */
[----:B------:R-:W-:Y:S02]  /*28c0*/  HADD2.F32 R140, -RZ, R126.H1_H1 ;  /* 0x3000007eff8c7230 */ /* 0x000fe40000004100 */
[----:B------:R-:W-:Y:S01]  /*28d0*/  FADD.FTZ R224, R224, -R101 ;  /* 0x80000065e0e07221 */ /* 0x000fe20000010000 */
[----:B------:R-:W-:Y:S02]  /*28e0*/  HADD2.F32 R104, -RZ, R55.H1_H1 ;  /* 0x30000037ff687230 */ /* 0x000fe40000004100 */
[----:B------:R-:W-:Y:S02]  /*28f0*/  HADD2.F32 R98, -RZ, R50.H1_H1 ;  /* 0x30000032ff627230 */ /* 0x000fe40000004100 */
[----:B------:R-:W-:-:S02]  /*2900*/  HADD2.F32 R216, -RZ, R115.H1_H1 ;  /* 0x30000073ffd87230 */ /* 0x000fc40000004100 */
[----:B------:R-:W-:Y:S01]  /*2910*/  FADD.FTZ R104, R144, -R104 ;  /* 0x8000006890687221 */ /* 0x000fe20000010000 */
[----:B------:R-:W-:Y:S02]  /*2920*/  HADD2.F32 R97, -RZ, R63.H1_H1 ;  /* 0x3000003fff617230 */ /* 0x000fe40000004100 */
[----:B------:R-:W-:Y:S01]  /*2930*/  FADD.FTZ R98, R140, -R98 ;  /* 0x800000628c627221 */ /* 0x000fe20000010000 */
[----:B------:R-:W-:Y:S02]  /*2940*/  HADD2.F32 R2, -RZ, R84.H0_H0 ;  /* 0x20000054ff027230 */ /* 0x000fe40000004100 */
[----:B------:R-:W-:Y:S02]  /*2950*/  HADD2.F32 R226, -RZ, R111.H0_H0 ;  /* 0x2000006fffe27230 */ /* 0x000fe40000004100 */
[----:B------:R-:W-:Y:S01]  /*2960*/  FADD.FTZ R216, R216, -R97 ;  /* 0x80000061d8d87221 */ /* 0x000fe20000010000 */
[----:B------:R-:W-:Y:S01]  /*2970*/  HADD2.F32 R214, -RZ, R117.H0_H0 ;  /* 0x20000075ffd67230 */ /* 0x000fe20000004100 */
[----:B------:R1:W2:Y:S01]  /*2980*/  MUFU.RCP R0, R2 ;  /* 0x0000000200007308 */ /* 0x0002a20000001000 */
[----:B------:R-:W-:-:S02]  /*2990*/  HADD2.F32 R200, -RZ, R103.H0_H0 ;  /* 0x20000067ffc87230 */ /* 0x000fc40000004100 */
[----:B------:R-:W-:Y:S02]  /*29a0*/  HADD2.F32 R203, -RZ, R103.H1_H1 ;  /* 0x30000067ffcb7230 */ /* 0x000fe40000004100 */
[----:B------:R-:W-:Y:S02]  /*29b0*/  HADD2.F32 R99, -RZ, R67.H0_H0 ;  /* 0x20000043ff637230 */ /* 0x000fe40000004100 */
[----:B------:R-:W-:Y:S02]  /*29c0*/  HADD2.F32 R218, -RZ, R114.H1_H1 ;  /* 0x30000072ffda7230 */ /* 0x000fe40000004100 */
[----:B------:R-:W-:Y:S02]  /*29d0*/  HADD2.F32 R115, -RZ, R124.H0_H0 ;  /* 0x2000007cff737230 */ /* 0x000fe40000004100 */
[----:B------:R-:W-:Y:S01]  /*29e0*/  FADD.FTZ R226, R226, -R99 ;  /* 0x80000063e2e27221 */ /* 0x000fe20000010000 */
[--C-:B------:R-:W-:Y:S02]  /*29f0*/  HADD2.F32 R136, -RZ, R127.reuse.H0_H0 ;  /* 0x2000007fff887230 */ /* 0x100fe40000004100 */
[----:B-1----:R-:W-:Y:S01]  /*2a00*/  FMUL.FTZ R2, R2, R179 ;  /* 0x000000b302027220 */ /* 0x002fe20000410000 */
[----:B------:R-:W-:-:S02]  /*2a10*/  HADD2.F32 R117, -RZ, R127.H1_H1 ;  /* 0x3000007fff757230 */ /* 0x000fc40000004100 */
[----:B------:R-:W-:Y:S02]  /*2a20*/  HADD2.F32 R103, -RZ, R48.H0_H0 ;  /* 0x20000030ff677230 */ /* 0x000fe40000004100 */
[----:B------:R-:W-:Y:S02]  /*2a30*/  HADD2.F32 R96, -RZ, R51.H1_H1 ;  /* 0x30000033ff607230 */ /* 0x000fe40000004100 */
[----:B--2---:R-:W-:Y:S01]  /*2a40*/  FMUL.FTZ R0, R232, R0 ;  /* 0x00000000e8007220 */ /* 0x004fe20000410000 */
[----:B------:R-:W-:Y:S02]  /*2a50*/  HADD2.F32 R114, -RZ, R118.H1_H1 ;  /* 0x30000076ff727230 */ /* 0x000fe40000004100 */
[----:B------:R-:W-:Y:S01]  /*2a60*/  FADD.FTZ R103, R115, -R103 ;  /* 0x8000006773677221 */ /* 0x000fe20000010000 */
[----:B------:R-:W-:Y:S02]  /*2a70*/  HADD2.F32 R127, -RZ, R58.H1_H1 ;  /* 0x3000003aff7f7230 */ /* 0x000fe40000004100 */
[----:B------:R-:W-:Y:S01]  /*2a80*/  FADD.FTZ R96, R117, -R96 ;  /* 0x8000006075607221 */ /* 0x000fe20000010000 */
[----:B------:R-:W-:-:S02]  /*2a90*/  HADD2.F32 R101, -RZ, R49.H0_H0 ;  /* 0x20000031ff657230 */ /* 0x000fc40000004100 */
[----:B------:R-:W-:Y:S02]  /*2aa0*/  HADD2.F32 R144, -RZ, R73.H0_H0 ;  /* 0x20000049ff907230 */ /* 0x000fe40000004100 */
[----:B------:R-:W-:Y:S01]  /*2ab0*/  FADD.FTZ R127, R114, -R127 ;  /* 0x8000007f727f7221 */ /* 0x000fe20000010000 */
[----:B------:R-:W-:Y:S02]  /*2ac0*/  HADD2.F32 R140, -RZ, R74.H0_H0 ;  /* 0x2000004aff8c7230 */ /* 0x000fe40000004100 */
[----:B------:R-:W-:Y:S01]  /*2ad0*/  FADD.FTZ R101, R142, -R101 ;  /* 0x800000658e657221 */ /* 0x000fe20000010000 */
[----:B------:R-:W-:Y:S01]  /*2ae0*/  HADD2.F32 R178, -RZ, R84.H1_H1 ;  /* 0x30000054ffb27230 */ /* 0x000fe20000004100 */
[----:B------:R1:W-:Y:S01]  /*2af0*/  MUFU.RCP R115, R144 ;  /* 0x0000009000737308 */ /* 0x0003e20000001000 */
[----:B------:R-:W-:Y:S02]  /*2b00*/  HADD2.F32 R97, -RZ, R57.H0_H0 ;  /* 0x20000039ff617230 */ /* 0x000fe40000004100 */
[----:B------:R-:W-:-:S02]  /*2b10*/  HADD2.F32 R152, -RZ, R79.H0_H0 ;  /* 0x2000004fff987230 */ /* 0x000fc40000004100 */
[--C-:B------:R-:W-:Y:S02]  /*2b20*/  HADD2.F32 R194, -RZ, R100.reuse.H0_H0 ;  /* 0x20000064ffc27230 */ /* 0x100fe40000004100 */
[----:B------:R-:W-:Y:S01]  /*2b30*/  FADD.FTZ R214, R214, -R97 ;  /* 0x80000061d6d67221 */ /* 0x000fe20000010000 */
[----:B------:R-:W-:Y:S01]  /*2b40*/  HADD2.F32 R197, -RZ, R100.H1_H1 ;  /* 0x30000064ffc57230 */ /* 0x000fe20000004100 */
[----:B------:R-:W-:Y:S01]  /*2b50*/  MUFU.RCP R117, R140 ;  /* 0x0000008c00757308 */ /* 0x000fe20000001000 */
[----:B------:R-:W-:Y:S02]  /*2b60*/  HADD2.F32 R99, -RZ, R61.H1_H1 ;  /* 0x3000003dff637230 */ /* 0x000fe40000004100 */
[----:B-1----:R-:W-:Y:S01]  /*2b70*/  FMUL.FTZ R144, R144, R196 ;  /* 0x000000c490907220 */ /* 0x002fe20000410000 */
[----:B------:R-:W-:Y:S02]  /*2b80*/  HADD2.F32 R100, -RZ, R49.H1_H1 ;  /* 0x30000031ff647230 */ /* 0x000fe40000004100 */
[----:B------:R-:W-:-:S02]  /*2b90*/  HADD2.F32 R160, -RZ, R77.H0_H0 ;  /* 0x2000004dffa07230 */ /* 0x000fc40000004100 */
[----:B------:R-:W-:Y:S01]  /*2ba0*/  FADD.FTZ R220, R220, -R99 ;  /* 0x80000063dcdc7221 */ /* 0x000fe20000010000 */
[----:B------:R-:W-:Y:S01]  /*2bb0*/  HADD2.F32 R156, -RZ, R78.H0_H0 ;  /* 0x2000004eff9c7230 */ /* 0x000fe20000004100 */
[----:B------:R1:W2:Y:S01]  /*2bc0*/  MUFU.RCP R161, R178 ;  /* 0x000000b200a17308 */ /* 0x0002a20000001000 */
[----:B------:R-:W-:Y:S02]  /*2bd0*/  HADD2.F32 R177, -RZ, R85.H0_H0 ;  /* 0x20000055ffb17230 */ /* 0x000fe40000004100 */
[----:B------:R-:W-:Y:S01]  /*2be0*/  FADD.FTZ R100, R113, -R100 ;  /* 0x8000006471647221 */ /* 0x000fe20000010000 */
[----:B------:R-:W-:Y:S02]  /*2bf0*/  HADD2.F32 R142, -RZ, R73.H1_H1 ;  /* 0x30000049ff8e7230 */ /* 0x000fe40000004100 */
[----:B------:R-:W-:Y:S02]  /*2c00*/  HADD2.F32 R212, -RZ, R118.H0_H0 ;  /* 0x20000076ffd47230 */ /* 0x000fe40000004100 */
[--C-:B------:R-:W-:Y:S01]  /*2c10*/  HADD2.F32 R146, -RZ, R122.reuse.H0_H0 ;  /* 0x2000007aff927230 */ /* 0x100fe20000004100 */
[----:B------:R-:W3:Y:S01]  /*2c20*/  MUFU.RCP R114, R152 ;  /* 0x0000009800727308 */ /* 0x000ee20000001000 */
[----:B------:R-:W-:-:S02]  /*2c30*/  HADD2.F32 R225, -RZ, R122.H1_H1 ;  /* 0x3000007affe17230 */ /* 0x000fc40000004100 */
[----:B-1----:R-:W-:Y:S01]  /*2c40*/  FMUL.FTZ R178, R178, R180 ;  /* 0x000000b4b2b27220 */ /* 0x002fe20000410000 */
[----:B------:R-:W-:Y:S02]  /*2c50*/  HADD2.F32 R97, -RZ, R58.H0_H0 ;  /* 0x2000003aff617230 */ /* 0x000fe40000004100 */
[----:B------:R-:W-:Y:S02]  /*2c60*/  HADD2.F32 R148, -RZ, R72.H0_H0 ;  /* 0x20000048ff947230 */ /* 0x000fe40000004100 */
[----:B------:R-:W-:Y:S01]  /*2c70*/  HADD2.F32 R176, -RZ, R85.H1_H1 ;  /* 0x30000055ffb07230 */ /* 0x000fe20000004100 */
[----:B------:R1:W4:Y:S01]  /*2c80*/  MUFU.RCP R122, R160 ;  /* 0x000000a0007a7308 */ /* 0x0003220000001000 */
[----:B------:R-:W-:Y:S02]  /*2c90*/  HADD2.F32 R99, -RZ, R62.H1_H1 ;  /* 0x3000003eff637230 */ /* 0x000fe40000004100 */
[----:B------:R-:W-:Y:S01]  /*2ca0*/  FADD.FTZ R212, R212, -R97 ;  /* 0x80000061d4d47221 */ /* 0x000fe20000010000 */
[----:B------:R-:W-:-:S02]  /*2cb0*/  HADD2.F32 R150, -RZ, R79.H1_H1 ;  /* 0x3000004fff967230 */ /* 0x000fc40000004100 */
[----:B--2---:R-:W-:Y:S01]  /*2cc0*/  FMUL.FTZ R161, R231, R161 ;  /* 0x000000a1e7a17220 */ /* 0x004fe20000410000 */
[----:B------:R-:W-:Y:S02]  /*2cd0*/  HADD2.F32 R109, -RZ, R121.H0_H0 ;  /* 0x20000079ff6d7230 */ /* 0x000fe40000004100 */
[----:B------:R-:W-:Y:S01]  /*2ce0*/  FADD.FTZ R218, R218, -R99 ;  /* 0x80000063dada7221 */ /* 0x000fe20000010000 */
[----:B------:R-:W-:Y:S01]  /*2cf0*/  HADD2.F32 R119, -RZ, R123.H0_H0 ;  /* 0x2000007bff777230 */ /* 0x000fe20000004100 */
[----:B------:R-:W2:Y:S01]  /*2d00*/  MUFU.RCP R118, R156 ;  /* 0x0000009c00767308 */ /* 0x000ea20000001000 */
[--C-:B------:R-:W-:Y:S02]  /*2d10*/  HADD2.F32 R208, -RZ, R107.reuse.H0_H0 ;  /* 0x2000006bffd07230 */ /* 0x100fe40000004100 */
[----:B---3--:R-:W-:Y:S01]  /*2d20*/  FMUL.FTZ R114, R125, R114 ;  /* 0x000000727d727220 */ /* 0x008fe20000410000 */
[----:B------:R-:W-:Y:S02]  /*2d30*/  HADD2.F32 R210, -RZ, R107.H1_H1 ;  /* 0x3000006bffd27230 */ /* 0x000fe40000004100 */
[----:B-1----:R-:W-:Y:S01]  /*2d40*/  FMUL.FTZ R160, R160, R188 ;  /* 0x000000bca0a07220 */ /* 0x002fe20000410000 */
[----:B------:R-:W-:-:S02]  /*2d50*/  HADD2.F32 R175, -RZ, R86.H0_H0 ;  /* 0x20000056ffaf7230 */ /* 0x000fc40000004100 */
[----:B------:R-:W-:Y:S01]  /*2d60*/  FMUL.FTZ R152, R152, R192 ;  /* 0x000000c098987220 */ /* 0x000fe20000410000 */
[----:B------:R-:W-:Y:S01]  /*2d70*/  HADD2.F32 R97, -RZ, R53.H0_H0 ;  /* 0x20000035ff617230 */ /* 0x000fe20000004100 */
[----:B------:R-:W1:Y:S01]  /*2d80*/  MUFU.RCP R159, R177 ;  /* 0x000000b1009f7308 */ /* 0x000e620000001000 */
[----:B------:R-:W-:Y:S02]  /*2d90*/  HADD2.F32 R107, -RZ, R54.H0_H0 ;  /* 0x20000036ff6b7230 */ /* 0x000fe40000004100 */
[----:B----4-:R-:W-:Y:S01]  /*2da0*/  FMUL.FTZ R122, R214, R122 ;  /* 0x0000007ad67a7220 */ /* 0x010fe20000410000 */
[----:B------:R-:W-:Y:S02]  /*2db0*/  HADD2.F32 R134, -RZ, R116.H0_H0 ;  /* 0x20000074ff867230 */ /* 0x000fe40000004100 */
[----:B------:R-:W-:Y:S01]  /*2dc0*/  FADD.FTZ R109, R109, -R97 ;  /* 0x800000616d6d7221 */ /* 0x000fe20000010000 */
[----:B------:R-:W-:Y:S02]  /*2dd0*/  HADD2.F32 R99, -RZ, R56.H0_H0 ;  /* 0x20000038ff637230 */ /* 0x000fe40000004100 */
[----:B------:R-:W-:Y:S01]  /*2de0*/  FADD.FTZ R107, R146, -R107 ;  /* 0x8000006b926b7221 */ /* 0x000fe20000010000 */
[----:B------:R-:W-:Y:S01]  /*2df0*/  HADD2.F32 R174, -RZ, R86.H1_H1 ;  /* 0x30000056ffae7230 */ /* 0x000fe20000004100 */
[----:B------:R-:W3:Y:S01]  /*2e00*/  MUFU.RCP R113, R142 ;  /* 0x0000008e00717308 */ /* 0x000ee20000001000 */
[----:B------:R-:W-:-:S02]  /*2e10*/  HADD2.F32 R111, -RZ, R120.H0_H0 ;  /* 0x20000078ff6f7230 */ /* 0x000fc40000004100 */
[----:B------:R-:W-:Y:S01]  /*2e20*/  FADD.FTZ R134, R134, -R99 ;  /* 0x8000006386867221 */ /* 0x000fe20000010000 */
[----:B------:R-:W-:Y:S02]  /*2e30*/  HADD2.F32 R173, -RZ, R87.H0_H0 ;  /* 0x20000057ffad7230 */ /* 0x000fe40000004100 */
[----:B------:R-:W-:Y:S01]  /*2e40*/  FMUL.FTZ R109, R109, R115 ;  /* 0x000000736d6d7220 */ /* 0x000fe20000410000 */
[----:B------:R-:W-:Y:S02]  /*2e50*/  HADD2.F32 R99, -RZ, R52.H0_H0 ;  /* 0x20000034ff637230 */ /* 0x000fe40000004100 */
[----:B------:R-:W-:Y:S01]  /*2e60*/  FMUL.FTZ R107, R107, R117 ;  /* 0x000000756b6b7220 */ /* 0x000fe20000410000 */
[----:B------:R-:W-:Y:S01]  /*2e70*/  FADD.FTZ R117, RZ, R2 ;  /* 0x00000002ff757221 */ /* 0x000fe20000010000 */
[----:B------:R-:W4:Y:S01]  /*2e80*/  MUFU.RCP R121, R148 ;  /* 0x0000009400797308 */ /* 0x000f220000001000 */
[----:B------:R-:W-:Y:S01]  /*2e90*/  FFMA.FTZ R115, R2, R0, RZ ;  /* 0x0000000002737223 */ /* 0x000fe200000100ff */
[----:B------:R-:W-:-:S02]  /*2ea0*/  HADD2.F32 R125, -RZ, R68.H1_H1 ;  /* 0x30000044ff7d7230 */ /* 0x000fc40000004100 */
[----:B------:R-:W-:Y:S01]  /*2eb0*/  FADD.FTZ R111, R111, -R99 ;  /* 0x800000636f6f7221 */ /* 0x000fe20000010000 */
[----:B------:R-:W-:Y:S02]  /*2ec0*/  HADD2.F32 R172, -RZ, R87.H1_H1 ;  /* 0x30000057ffac7230 */ /* 0x000fe40000004100 */
[----:B--2---:R-:W-:Y:S01]  /*2ed0*/  FMUL.FTZ R118, R212, R118 ;  /* 0x00000076d4767220 */ /* 0x004fe20000410000 */
[----:B-1----:R-:W-:Y:S01]  /*2ee0*/  FMUL.FTZ R159, R230, R159 ;  /* 0x0000009fe69f7220 */ /* 0x002fe20000410000 */
[----:B------:R-:W-:Y:S01]  /*2ef0*/  FMUL.FTZ R177, R177, R88 ;  /* 0x00000058b1b17220 */ /* 0x000fe20000410000 */
[----:B------:R1:W2:Y:S01]  /*2f00*/  MUFU.RCP R157, R176 ;  /* 0x000000b0009d7308 */ /* 0x0002a20000001000 */
[----:B------:R-:W-:Y:S01]  /*2f10*/  FADD.FTZ R214, R117, R178 ;  /* 0x000000b275d67221 */ /* 0x000fe20000010000 */
[----:B---3--:R-:W-:Y:S01]  /*2f20*/  FMUL.FTZ R108, R108, R113 ;  /* 0x000000716c6c7220 */ /* 0x008fe20000410000 */
[----:B------:R-:W-:Y:S01]  /*2f30*/  FFMA.FTZ R212, R178, R161, R115 ;  /* 0x000000a1b2d47223 */ /* 0x000fe20000010073 */
[----:B------:R-:W-:-:S02]  /*2f40*/  HADD2.F32 R171, -RZ, R80.H0_H0 ;  /* 0x20000050ffab7230 */ /* 0x000fc40000004100 */
[----:B------:R-:W-:Y:S01]  /*2f50*/  FMUL.FTZ R156, R156, R190 ;  /* 0x000000be9c9c7220 */ /* 0x000fe20000410000 */
[----:B------:R-:W-:Y:S02]  /*2f60*/  HADD2.F32 R170, -RZ, R80.H1_H1 ;  /* 0x30000050ffaa7230 */ /* 0x000fe40000004100 */
[----:B------:R-:W-:Y:S01]  /*2f70*/  FFMA.FTZ R117, R177, R159, R212 ;  /* 0x0000009fb1757223 */ /* 0x000fe200000100d4 */
[----:B------:R3:W0:Y:S01]  /*2f80*/  MUFU.RCP R123, R150 ;  /* 0x00000096007b7308 */ /* 0x0006220000001000 */
[----:B-1----:R-:W-:Y:S01]  /*2f90*/  FMUL.FTZ R176, R176, R181 ;  /* 0x000000b5b0b07220 */ /* 0x002fe20000410000 */
[----:B----4-:R-:W-:Y:S01]  /*2fa0*/  FMUL.FTZ R111, R111, R121 ;  /* 0x000000796f6f7220 */ /* 0x010fe20000410000 */
[----:B------:R-:W-:Y:S01]  /*2fb0*/  FADD.FTZ R121, R214, R177 ;  /* 0x000000b1d6797221 */ /* 0x000fe20000010000 */
[--C-:B------:R-:W-:Y:S02]  /*2fc0*/  HADD2.F32 R198, -RZ, R102.reuse.H0_H0 ;  /* 0x20000066ffc67230 */ /* 0x100fe40000004100 */
[----:B------:R-:W-:Y:S01]  /*2fd0*/  FMUL.FTZ R148, R148, R194 ;  /* 0x000000c294947220 */ /* 0x000fe20000410000 */
[----:B------:R-:W-:-:S02]  /*2fe0*/  HADD2.F32 R201, -RZ, R102.H1_H1 ;  /* 0x30000066ffc97230 */ /* 0x000fc40000004100 */
[----:B------:R-:W-:Y:S01]  /*2ff0*/  FADD.FTZ R214, R121, R176 ;  /* 0x000000b079d67221 */ /* 0x000fe20000010000 */
[----:B------:R1:W4:Y:S01]  /*3000*/  MUFU.RCP R155, R175 ;  /* 0x000000af009b7308 */ /* 0x0003220000001000 */
[----:B------:R-:W-:Y:S02]  /*3010*/  HADD2.F32 R211, -RZ, R124.H1_H1 ;  /* 0x3000007cffd37230 */ /* 0x000fe40000004100 */
[----:B--2---:R-:W-:Y:S01]  /*3020*/  FMUL.FTZ R157, R229, R157 ;  /* 0x0000009de59d7220 */ /* 0x004fe20000410000 */
[--C-:B------:R-:W-:Y:S02]  /*3030*/  HADD2.F32 R169, -RZ, R81.reuse.H0_H0 ;  /* 0x20000051ffa97230 */ /* 0x100fe40000004100 */
[----:B---3--:R-:W-:Y:S01]  /*3040*/  FMUL.FTZ R150, R150, R195 ;  /* 0x000000c396967220 */ /* 0x008fe20000410000 */
[----:B------:R-:W-:Y:S02]  /*3050*/  HADD2.F32 R102, -RZ, R48.H1_H1 ;  /* 0x30000030ff667230 */ /* 0x000fe40000004100 */
[----:B------:R-:W-:Y:S01]  /*3060*/  FFMA.FTZ R212, R176, R157, R117 ;  /* 0x0000009db0d47223 */ /* 0x000fe20000010075 */
[----:B------:R-:W-:Y:S01]  /*3070*/  HADD2.F32 R168, -RZ, R81.H1_H1 ;  /* 0x30000051ffa87230 */ /* 0x000fe20000004100 */
[----:B------:R2:W3:Y:S01]  /*3080*/  MUFU.RCP R153, R174 ;  /* 0x000000ae00997308 */ /* 0x0004e20000001000 */
[----:B-1----:R-:W-:Y:S01]  /*3090*/  FMUL.FTZ R175, R175, R89 ;  /* 0x00000059afaf7220 */ /* 0x002fe20000410000 */
[----:B0-----:R-:W-:Y:S01]  /*30a0*/  FMUL.FTZ R112, R112, R123 ;  /* 0x0000007b70707220 */ /* 0x001fe20000410000 */
[----:B------:R-:W-:-:S02]  /*30b0*/  HADD2.F32 R123, -RZ, R69.H0_H0 ;  /* 0x20000045ff7b7230 */ /* 0x000fc40000004100 */
[----:B------:R-:W-:Y:S01]  /*30c0*/  FADD.FTZ R102, R211, -R102 ;  /* 0x80000066d3667221 */ /* 0x000fe20000010000 */
[----:B------:R-:W-:Y:S01]  /*30d0*/  FADD.FTZ R121, R214, R175 ;  /* 0x000000afd6797221 */ /* 0x000fe20000010000 */
[--C-:B------:R-:W-:Y:S02]  /*30e0*/  HADD2.F32 R164, -RZ, R83.reuse.H1_H1 ;  /* 0x30000053ffa47230 */ /* 0x100fe40000004100 */
[----:B------:R-:W-:Y:S01]  /*30f0*/  FMUL.FTZ R142, R142, R199 ;  /* 0x000000c78e8e7220 */ /* 0x000fe20000410000 */
[----:B------:R0:W1:Y:S01]  /*3100*/  MUFU.RCP R151, R173 ;  /* 0x000000ad00977308 */ /* 0x0000620000001000 */
[----:B--2---:R-:W-:Y:S01]  /*3110*/  FMUL.FTZ R174, R174, R182 ;  /* 0x000000b6aeae7220 */ /* 0x004fe20000410000 */
[----:B----4-:R-:W-:Y:S01]  /*3120*/  FMUL.FTZ R155, R228, R155 ;  /* 0x0000009be49b7220 */ /* 0x010fe20000410000 */
[--C-:B------:R-:W-:Y:S02]  /*3130*/  HADD2.F32 R167, -RZ, R82.reuse.H0_H0 ;  /* 0x20000052ffa77230 */ /* 0x100fe40000004100 */
[----:B------:R-:W-:Y:S01]  /*3140*/  FMUL.FTZ R140, R140, R198 ;  /* 0x000000c68c8c7220 */ /* 0x000fe20000410000 */
[----:B------:R-:W-:Y:S01]  /*3150*/  FADD.FTZ R214, R121, R174 ;  /* 0x000000ae79d67221 */ /* 0x000fe20000010000 */
[----:B------:R-:W-:Y:S01]  /*3160*/  FFMA.FTZ R117, R175, R155, R212 ;  /* 0x0000009baf757223 */ /* 0x000fe200000100d4 */
[----:B------:R-:W-:Y:S01]  /*3170*/  HADD2.F32 R166, -RZ, R82.H1_H1 ;  /* 0x30000052ffa67230 */ /* 0x000fe20000004100 */
[----:B------:R2:W4:Y:S01]  /*3180*/  MUFU.RCP R113, R125 ;  /* 0x0000007d00717308 */ /* 0x0005220000001000 */
[----:B0-----:R-:W-:Y:S01]  /*3190*/  FMUL.FTZ R173, R173, R90 ;  /* 0x0000005aadad7220 */ /* 0x001fe20000410000 */
[----:B---3--:R-:W-:Y:S01]  /*31a0*/  FMUL.FTZ R153, R227, R153 ;  /* 0x00000099e3997220 */ /* 0x008fe20000410000 */
[----:B------:R-:W-:-:S02]  /*31b0*/  HADD2.F32 R165, -RZ, R83.H0_H0 ;  /* 0x20000053ffa57230 */ /* 0x000fc40000004100 */
[----:B------:R-:W-:Y:S01]  /*31c0*/  FMUL.FTZ R231, R188, R122 ;  /* 0x0000007abce77220 */ /* 0x000fe20000410000 */
[----:B------:R-:W-:Y:S02]  /*31d0*/  HADD2.F32 R138, -RZ, R126.H0_H0 ;  /* 0x2000007eff8a7230 */ /* 0x000fe40000004100 */
[----:B------:R-:W-:Y:S01]  /*31e0*/  FFMA.FTZ R212, R174, R153, R117 ;  /* 0x00000099aed47223 */ /* 0x000fe20000010075 */
[----:B------:R-:W-:Y:S01]  /*31f0*/  FADD.FTZ R117, R214, R173 ;  /* 0x000000add6757221 */ /* 0x000fe20000010000 */
[----:B------:R0:W3:Y:S01]  /*3200*/  MUFU.RCP R149, R172 ;  /* 0x000000ac00957308 */ /* 0x0000e20000001000 */
[----:B------:R-:W-:Y:S02]  /*3210*/  HADD2.F32 R99, -RZ, R50.H0_H0 ;  /* 0x20000032ff637230 */ /* 0x000fe40000004100 */
[----:B-1----:R-:W-:Y:S01]  /*3220*/  FMUL.FTZ R151, R226, R151 ;  /* 0x00000097e2977220 */ /* 0x002fe20000410000 */
[--C-:B------:R-:W-:Y:S02]  /*3230*/  HADD2.F32 R163, -RZ, R76.reuse.H0_H0 ;  /* 0x2000004cffa37230 */ /* 0x100fe40000004100 */
[----:B--2---:R-:W-:Y:S01]  /*3240*/  FMUL.FTZ R125, R125, R205 ;  /* 0x000000cd7d7d7220 */ /* 0x004fe20000410000 */
[----:B------:R-:W-:-:S02]  /*3250*/  HADD2.F32 R162, -RZ, R76.H1_H1 ;  /* 0x3000004cffa27230 */ /* 0x000fc40000004100 */
[----:B------:R-:W-:Y:S01]  /*3260*/  FADD.FTZ R99, R138, -R99 ;  /* 0x800000638a637221 */ /* 0x000fe20000010000 */
[----:B------:R-:W-:Y:S01]  /*3270*/  HADD2.F32 R138, -RZ, R74.H1_H1 ;  /* 0x3000004aff8a7230 */ /* 0x000fe20000004100 */
[----:B------:R1:W2:Y:S01]  /*3280*/  MUFU.RCP R147, R171 ;  /* 0x000000ab00937308 */ /* 0x0002a20000001000 */
[----:B0-----:R-:W-:Y:S01]  /*3290*/  FMUL.FTZ R172, R172, R183 ;  /* 0x000000b7acac7220 */ /* 0x001fe20000410000 */
[----:B----4-:R-:W-:Y:S01]  /*32a0*/  FMUL.FTZ R102, R102, R113 ;  /* 0x0000007166667220 */ /* 0x010fe20000410000 */
[----:B------:R-:W-:Y:S01]  /*32b0*/  FFMA.FTZ R113, R173, R151, R212 ;  /* 0x00000097ad717223 */ /* 0x000fe200000100d4 */
[--C-:B------:R-:W-:Y:S02]  /*32c0*/  HADD2.F32 R206, -RZ, R106.reuse.H0_H0 ;  /* 0x2000006affce7230 */ /* 0x100fe40000004100 */
[----:B------:R-:W-:Y:S01]  /*32d0*/  FADD.FTZ R214, R117, R172 ;  /* 0x000000ac75d67221 */ /* 0x000fe20000010000 */
[----:B------:R-:W-:Y:S02]  /*32e0*/  HADD2.F32 R209, -RZ, R106.H1_H1 ;  /* 0x3000006affd17230 */ /* 0x000fe40000004100 */
[----:B------:R-:W-:Y:S01]  /*32f0*/  FMUL.FTZ R233, R190, R118 ;  /* 0x00000076bee97220 */ /* 0x000fe20000410000 */
[----:B------:R-:W0:Y:S01]  /*3300*/  MUFU.RCP R115, R123 ;  /* 0x0000007b00737308 */ /* 0x000e220000001000 */
[----:B-1----:R-:W-:Y:S01]  /*3310*/  FMUL.FTZ R171, R171, R91 ;  /* 0x0000005babab7220 */ /* 0x002fe20000410000 */
[----:B---3--:R-:W-:Y:S01]  /*3320*/  FMUL.FTZ R149, R224, R149 ;  /* 0x00000095e0957220 */ /* 0x008fe20000410000 */
[----:B------:R-:W-:-:S02]  /*3330*/  HADD2.F32 R158, -RZ, R77.H1_H1 ;  /* 0x3000004dff9e7230 */ /* 0x000fc40000004100 */
[----:B------:R-:W-:Y:S01]  /*3340*/  FMUL.FTZ R235, R192, R114 ;  /* 0x00000072c0eb7220 */ /* 0x000fe20000410000 */
[----:B------:R-:W-:Y:S02]  /*3350*/  HADD2.F32 R106, -RZ, R54.H1_H1 ;  /* 0x30000036ff6a7230 */ /* 0x000fe40000004100 */
[----:B------:R-:W-:Y:S01]  /*3360*/  FFMA.FTZ R212, R172, R149, R113 ;  /* 0x00000095acd47223 */ /* 0x000fe20000010071 */
[----:B------:R-:W-:Y:S01]  /*3370*/  HADD2.F32 R121, -RZ, R69.H1_H1 ;  /* 0x30000045ff797230 */ /* 0x000fe20000004100 */
[----:B------:R1:W3:Y:S01]  /*3380*/  MUFU.RCP R145, R170 ;  /* 0x000000aa00917308 */ /* 0x0002e20000001000 */
[----:B------:R-:W-:Y:S02]  /*3390*/  HADD2.F32 R154, -RZ, R78.H1_H1 ;  /* 0x3000004eff9a7230 */ /* 0x000fe40000004100 */
[----:B--2---:R-:W-:Y:S01]  /*33a0*/  FMUL.FTZ R147, R223, R147 ;  /* 0x00000093df937220 */ /* 0x004fe20000410000 */
[----:B------:R-:W-:Y:S01]  /*33b0*/  FADD.FTZ R106, R225, -R106 ;  /* 0x8000006ae16a7221 */ /* 0x000fe20000010000 */
[----:B------:R-:W-:-:S02]  /*33c0*/  HADD2.F32 R204, -RZ, R105.H0_H0 ;  /* 0x20000069ffcc7230 */ /* 0x000fc40000004100 */
[----:B------:R-:W-:Y:S01]  /*33d0*/  FMUL.FTZ R236, R195, R112 ;  /* 0x00000070c3ec7220 */ /* 0x000fe20000410000 */
[----:B------:R-:W-:Y:S01]  /*33e0*/  FFMA.FTZ R113, R171, R147, R212 ;  /* 0x00000093ab717223 */ /* 0x000fe200000100d4 */
[----:B------:R-:W-:Y:S01]  /*33f0*/  HADD2.F32 R207, -RZ, R105.H1_H1 ;  /* 0x30000069ffcf7230 */ /* 0x000fe20000004100 */
[----:B------:R2:W4:Y:S01]  /*3400*/  MUFU.RCP R143, R169 ;  /* 0x000000a9008f7308 */ /* 0x0005220000001000 */
[----:B-1----:R-:W-:Y:S01]  /*3410*/  FMUL.FTZ R170, R170, R184 ;  /* 0x000000b8aaaa7220 */ /* 0x002fe20000410000 */
[----:B0-----:R-:W-:Y:S01]  /*3420*/  FMUL.FTZ R101, R101, R115 ;  /* 0x0000007365657220 */ /* 0x001fe20000410000 */
[----:B------:R-:W-:Y:S01]  /*3430*/  FADD.FTZ R115, R214, R171 ;  /* 0x000000abd6737221 */ /* 0x000fe20000010000 */
[----:B------:R-:W-:Y:S02]  /*3440*/  HADD2.F32 R105, -RZ, R55.H0_H0 ;  /* 0x20000037ff697230 */ /* 0x000fe40000004100 */
[----:B------:R-:W-:Y:S01]  /*3450*/  FMUL.FTZ R123, R123, R204 ;  /* 0x000000cc7b7b7220 */ /* 0x000fe20000410000 */
[----:B------:R-:W-:-:S02]  /*3460*/  HADD2.F32 R146, -RZ, R72.H1_H1 ;  /* 0x30000048ff927230 */ /* 0x000fc40000004100 */
[----:B------:R-:W-:Y:S01]  /*3470*/  FADD.FTZ R214, R115, R170 ;  /* 0x000000aa73d67221 */ /* 0x000fe20000010000 */
[----:B------:R0:W1:Y:S01]  /*3480*/  MUFU.RCP R141, R168 ;  /* 0x000000a8008d7308 */ /* 0x0000620000001000 */
[----:B--2---:R-:W-:Y:S01]  /*3490*/  FMUL.FTZ R169, R169, R92 ;  /* 0x0000005ca9a97220 */ /* 0x004fe20000410000 */
[----:B---3--:R-:W-:Y:S01]  /*34a0*/  FMUL.FTZ R145, R222, R145 ;  /* 0x00000091de917220 */ /* 0x008fe20000410000 */
[----:B------:R-:W-:Y:S01]  /*34b0*/  FADD.FTZ R105, R119, -R105 ;  /* 0x8000006977697221 */ /* 0x000fe20000010000 */
[----:B------:R-:W-:Y:S02]  /*34c0*/  HADD2.F32 R97, -RZ, R51.H0_H0 ;  /* 0x20000033ff617230 */ /* 0x000fe40000004100 */
[----:B------:R-:W-:Y:S01]  /*34d0*/  FADD.FTZ R115, R214, R169 ;  /* 0x000000a9d6737221 */ /* 0x000fe20000010000 */
[----:B------:R-:W-:Y:S01]  /*34e0*/  FFMA.FTZ R212, R170, R145, R113 ;  /* 0x00000091aad47223 */ /* 0x000fe20000010071 */
[----:B------:R-:W-:Y:S01]  /*34f0*/  HADD2.F32 R117, -RZ, R70.H1_H1 ;  /* 0x30000046ff757230 */ /* 0x000fe20000004100 */
[----:B------:R2:W3:Y:S01]  /*3500*/  MUFU.RCP R133, R164 ;  /* 0x000000a400857308 */ /* 0x0004e20000001000 */
[----:B0-----:R-:W-:Y:S01]  /*3510*/  FMUL.FTZ R168, R168, R185 ;  /* 0x000000b9a8a87220 */ /* 0x001fe20000410000 */
[----:B----4-:R-:W-:Y:S01]  /*3520*/  FMUL.FTZ R143, R221, R143 ;  /* 0x0000008fdd8f7220 */ /* 0x010fe20000410000 */
[----:B------:R-:W-:Y:S01]  /*3530*/  FADD.FTZ R97, R136, -R97 ;  /* 0x8000006188617221 */ /* 0x000fe20000010000 */
[----:B------:R-:W-:-:S02]  /*3540*/  HADD2.F32 R136, -RZ, R75.H0_H0 ;  /* 0x2000004bff887230 */ /* 0x000fc40000004100 */
[----:B------:R-:W-:Y:S01]  /*3550*/  FMUL.FTZ R237, R194, R111 ;  /* 0x0000006fc2ed7220 */ /* 0x000fe20000410000 */
[-C--:B------:R-:W-:Y:S01]  /*3560*/  FFMA.FTZ R113, R169, R143.reuse, R212 ;  /* 0x0000008fa9717223 */ /* 0x080fe200000100d4 */
[----:B------:R-:W-:Y:S01]  /*3570*/  FMUL.FTZ R221, R92, R143 ;  /* 0x0000008f5cdd7220 */ /* 0x000fe20000410000 */
[----:B------:R0:W4:Y:S01]  /*3580*/  MUFU.RCP R139, R167 ;  /* 0x000000a7008b7308 */ /* 0x0001220000001000 */
[----:B--2---:R-:W-:Y:S01]  /*3590*/  FMUL.FTZ R164, R164, R187 ;  /* 0x000000bba4a47220 */ /* 0x004fe20000410000 */
[----:B-1----:R-:W-:Y:S01]  /*35a0*/  FMUL.FTZ R141, R220, R141 ;  /* 0x0000008ddc8d7220 */ /* 0x002fe20000410000 */
[----:B------:R-:W-:Y:S01]  /*35b0*/  FMUL.FTZ R220, R184, R145 ;  /* 0x00000091b8dc7220 */ /* 0x000fe20000410000 */
[----:B------:R-:W-:Y:S01]  /*35c0*/  FMUL.FTZ R239, R196, R109 ;  /* 0x0000006dc4ef7220 */ /* 0x000fe20000410000 */
[----:B------:R-:W-:Y:S01]  /*35d0*/  FMUL.FTZ R240, R199, R108 ;  /* 0x0000006cc7f07220 */ /* 0x000fe20000410000 */
[-C--:B------:R-:W-:Y:S01]  /*35e0*/  FFMA.FTZ R214, R168, R141.reuse, R113 ;  /* 0x0000008da8d67223 */ /* 0x080fe20000010071 */
[----:B------:R-:W-:Y:S01]  /*35f0*/  FMUL.FTZ R222, R185, R141 ;  /* 0x0000008db9de7220 */ /* 0x000fe20000410000 */
[----:B------:R1:W2:Y:S01]  /*3600*/  MUFU.RCP R137, R166 ;  /* 0x000000a600897308 */ /* 0x0002a20000001000 */
[----:B0-----:R-:W-:Y:S01]  /*3610*/  FMUL.FTZ R167, R167, R93 ;  /* 0x0000005da7a77220 */ /* 0x001fe20000410000 */
[----:B---3--:R-:W-:Y:S01]  /*3620*/  FMUL.FTZ R133, R216, R133 ;  /* 0x00000085d8857220 */ /* 0x008fe20000410000 */
[----:B------:R-:W-:Y:S01]  /*3630*/  FADD.FTZ R216, R115, R168 ;  /* 0x000000a873d87221 */ /* 0x000fe20000010000 */
[----:B------:R-:W-:Y:S01]  /*3640*/  FMUL.FTZ R241, R198, R107 ;  /* 0x0000006bc6f17220 */ /* 0x000fe20000410000 */
[----:B------:R-:W-:Y:S01]  /*3650*/  FMUL.FTZ R246, R205, R102 ;  /* 0x00000066cdf67220 */ /* 0x000fe20000410000 */
[----:B------:R-:W-:Y:S01]  /*3660*/  FMUL.FTZ R226, R187, R133 ;  /* 0x00000085bbe27220 */ /* 0x000fe20000410000 */
[----:B------:R-:W-:Y:S01]  /*3670*/  FADD.FTZ R115, R216, R167 ;  /* 0x000000a7d8737221 */ /* 0x000fe20000010000 */
[----:B------:R0:W3:Y:S01]  /*3680*/  MUFU.RCP R135, R165 ;  /* 0x000000a500877308 */ /* 0x0000e20000001000 */
[----:B-1----:R-:W-:Y:S01]  /*3690*/  FMUL.FTZ R166, R166, R186 ;  /* 0x000000baa6a67220 */ /* 0x002fe20000410000 */
[----:B----4-:R-:W-:Y:S01]  /*36a0*/  FMUL.FTZ R139, R219, R139 ;  /* 0x0000008bdb8b7220 */ /* 0x010fe20000410000 */
[----:B------:R-:W-:Y:S01]  /*36b0*/  FMUL.FTZ R219, R91, R147 ;  /* 0x000000935bdb7220 */ /* 0x000fe20000410000 */
[----:B------:R-:W-:Y:S01]  /*36c0*/  FMUL.FTZ R247, R204, R101 ;  /* 0x00000065ccf77220 */ /* 0x000fe20000410000 */
[----:B------:R-:W-:Y:S01]  /*36d0*/  FADD.FTZ R216, R115, R166 ;  /* 0x000000a673d87221 */ /* 0x000fe20000010000 */
[----:B------:R-:W-:Y:S01]  /*36e0*/  FFMA.FTZ R113, R167, R139, R214 ;  /* 0x0000008ba7717223 */ /* 0x000fe200000100d6 */
[----:B------:R-:W-:Y:S01]  /*36f0*/  HADD2.F32 R115, -RZ, R71.H0_H0 ;  /* 0x20000047ff737230 */ /* 0x000fe20000004100 */
[----:B------:R1:W4:Y:S01]  /*3700*/  MUFU.RCP R126, R163 ;  /* 0x000000a3007e7308 */ /* 0x0003220000001000 */
[----:B0-----:R-:W-:Y:S01]  /*3710*/  FMUL.FTZ R165, R165, R94 ;  /* 0x0000005ea5a57220 */ /* 0x001fe20000410000 */
[----:B--2---:R-:W-:Y:S01]  /*3720*/  FMUL.FTZ R137, R218, R137 ;  /* 0x00000089da897220 */ /* 0x004fe20000410000 */
[----:B------:R-:W-:-:S03]  /*3730*/  FMUL.FTZ R223, R93, R139 ;  /* 0x0000008b5ddf7220 */ /* 0x000fc60000410000 */
[----:B------:R-:W-:Y:S01]  /*3740*/  FFMA.FTZ R214, R166, R137, R113 ;  /* 0x00000089a6d67223 */ /* 0x000fe20000010071 */
[----:B------:R-:W-:Y:S01]  /*3750*/  FADD.FTZ R113, R216, R165 ;  /* 0x000000a5d8717221 */ /* 0x000fe20000010000 */
[----:B------:R0:W2:Y:S01]  /*3760*/  MUFU.RCP R211, R138 ;  /* 0x0000008a00d37308 */ /* 0x0000a20000001000 */
[----:B-1----:R-:W-:Y:S01]  /*3770*/  FMUL.FTZ R163, R163, R95 ;  /* 0x0000005fa3a37220 */ /* 0x002fe20000410000 */
[----:B---3--:R-:W-:Y:S01]  /*3780*/  FMUL.FTZ R135, R217, R135 ;  /* 0x00000087d9877220 */ /* 0x008fe20000410000 */
[----:B------:R-:W-:Y:S01]  /*3790*/  FADD.FTZ R216, R113, R164 ;  /* 0x000000a471d87221 */ /* 0x000fe20000010000 */
[----:B------:R-:W-:Y:S02]  /*37a0*/  HADD2.F32 R113, -RZ, R71.H1_H1 ;  /* 0x30000047ff717230 */ /* 0x000fe40000004100 */
[----:B------:R-:W-:Y:S01]  /*37b0*/  FMUL.FTZ R224, R186, R137 ;  /* 0x00000089bae07220 */ /* 0x000fe20000410000 */
[----:B------:R-:W-:Y:S01]  /*37c0*/  FFMA.FTZ R217, R165, R135, R214 ;  /* 0x00000087a5d97223 */ /* 0x000fe200000100d6 */
[----:B------:R-:W-:Y:S01]  /*37d0*/  FADD.FTZ R216, R216, R163 ;  /* 0x000000a3d8d87221 */ /* 0x000fe20000010000 */
[----:B------:R1:W3:Y:S01]  /*37e0*/  MUFU.RCP R124, R162 ;  /* 0x000000a2007c7308 */ /* 0x0002e20000001000 */
[----:B0-----:R-:W-:Y:S01]  /*37f0*/  FMUL.FTZ R138, R138, R201 ;  /* 0x000000c98a8a7220 */ /* 0x001fe20000410000 */
[----:B----4-:R-:W-:Y:S01]  /*3800*/  FMUL.FTZ R126, R134, R126 ;  /* 0x0000007e867e7220 */ /* 0x010fe20000410000 */
[----:B------:R-:W-:Y:S01]  /*3810*/  FFMA.FTZ R217, R164, R133, R217 ;  /* 0x00000085a4d97223 */ /* 0x000fe200000100d9 */
[----:B------:R-:W-:-:S02]  /*3820*/  HADD2.F32 R134, -RZ, R75.H1_H1 ;  /* 0x3000004bff867230 */ /* 0x000fc40000004100 */
[----:B------:R-:W-:Y:S01]  /*3830*/  FMUL.FTZ R225, R94, R135 ;  /* 0x000000875ee17220 */ /* 0x000fe20000410000 */
[-C--:B------:R-:W-:Y:S01]  /*3840*/  FMUL.FTZ R227, R95, R126.reuse ;  /* 0x0000007e5fe37220 */ /* 0x080fe20000410000 */
[----:B------:R-:W-:Y:S01]  /*3850*/  FFMA.FTZ R217, R163, R126, R217 ;  /* 0x0000007ea3d97223 */ /* 0x000fe200000100d9 */
[----:B------:R0:W4:Y:S01]  /*3860*/  MUFU.RCP R120, R158 ;  /* 0x0000009e00787308 */ /* 0x0001220000001000 */
[----:B-1----:R-:W-:Y:S01]  /*3870*/  FMUL.FTZ R162, R162, R189 ;  /* 0x000000bda2a27220 */ /* 0x002fe20000410000 */
[----:B--2---:R-:W-:-:S03]  /*3880*/  FMUL.FTZ R106, R106, R211 ;  /* 0x000000d36a6a7220 */ /* 0x004fc60000410000 */
[----:B------:R-:W-:Y:S01]  /*3890*/  FADD.FTZ R216, R216, R162 ;  /* 0x000000a2d8d87221 */ /* 0x000fe20000010000 */
[----:B------:R-:W-:Y:S02]  /*38a0*/  FMUL.FTZ R242, R201, R106 ;  /* 0x0000006ac9f27220 */ /* 0x000fe40000410000 */
[----:B------:R1:W2:Y:S01]  /*38b0*/  MUFU.RCP R211, R121 ;  /* 0x0000007900d37308 */ /* 0x0002a20000001000 */
[----:B0-----:R-:W-:Y:S01]  /*38c0*/  FMUL.FTZ R158, R158, R191 ;  /* 0x000000bf9e9e7220 */ /* 0x001fe20000410000 */
[----:B---3--:R-:W-:Y:S01]  /*38d0*/  FMUL.FTZ R124, R215, R124 ;  /* 0x0000007cd77c7220 */ /* 0x008fe20000410000 */
[----:B------:R-:W-:-:S03]  /*38e0*/  FADD.FTZ R216, R216, R160 ;  /* 0x000000a0d8d87221 */ /* 0x000fc60000010000 */
[----:B------:R-:W-:Y:S01]  /*38f0*/  FFMA.FTZ R217, R162, R124, R217 ;  /* 0x0000007ca2d97223 */ /* 0x000fe200000100d9 */
[----:B------:R-:W-:Y:S01]  /*3900*/  FADD.FTZ R216, R216, R158 ;  /* 0x0000009ed8d87221 */ /* 0x000fe20000010000 */
[----:B------:R0:W3:Y:S01]  /*3910*/  MUFU.RCP R116, R154 ;  /* 0x0000009a00747308 */ /* 0x0000e20000001000 */
[----:B-1----:R-:W-:Y:S01]  /*3920*/  FMUL.FTZ R121, R121, R207 ;  /* 0x000000cf79797220 */ /* 0x002fe20000410000 */
[----:B----4-:R-:W-:Y:S01]  /*3930*/  FMUL.FTZ R120, R213, R120 ;  /* 0x00000078d5787220 */ /* 0x010fe20000410000 */
[----:B------:R-:W-:Y:S01]  /*3940*/  FFMA.FTZ R217, R160, R122, R217 ;  /* 0x0000007aa0d97223 */ /* 0x000fe200000100d9 */
[----:B------:R-:W-:Y:S02]  /*3950*/  FMUL.FTZ R228, R189, R124 ;  /* 0x0000007cbde47220 */ /* 0x000fe40000410000 */
[-C--:B------:R-:W-:Y:S01]  /*3960*/  FMUL.FTZ R232, R191, R120.reuse ;  /* 0x00000078bfe87220 */ /* 0x080fe20000410000 */
[----:B------:R-:W-:Y:S01]  /*3970*/  FFMA.FTZ R217, R158, R120, R217 ;  /* 0x000000789ed97223 */ /* 0x000fe200000100d9 */
[----:B------:R1:W4:Y:S01]  /*3980*/  MUFU.RCP R119, R146 ;  /* 0x0000009200777308 */ /* 0x0003220000001000 */
[----:B0-----:R-:W-:Y:S01]  /*3990*/  FMUL.FTZ R154, R154, R193 ;  /* 0x000000c19a9a7220 */ /* 0x001fe20000410000 */
[----:B--2---:R-:W-:Y:S01]  /*39a0*/  FMUL.FTZ R100, R100, R211 ;  /* 0x000000d364647220 */ /* 0x004fe20000410000 */
[----:B------:R-:W-:Y:S01]  /*39b0*/  FADD.FTZ R211, R216, R156 ;  /* 0x0000009cd8d37221 */ /* 0x000fe20000010000 */
[----:B------:R-:W-:-:S02]  /*39c0*/  FFMA.FTZ R217, R156, R118, R217 ;  /* 0x000000769cd97223 */ /* 0x000fc400000100d9 */
[----:B------:R-:W-:Y:S01]  /*39d0*/  FMUL.FTZ R248, R207, R100 ;  /* 0x00000064cff87220 */ /* 0x000fe20000410000 */
[----:B------:R-:W-:Y:S01]  /*39e0*/  FADD.FTZ R211, R211, R154 ;  /* 0x0000009ad3d37221 */ /* 0x000fe20000010000 */
[----:B------:R0:W2:Y:S01]  /*39f0*/  MUFU.RCP R213, R134 ;  /* 0x0000008600d57308 */ /* 0x0000a20000001000 */
[----:B-1----:R-:W-:Y:S01]  /*3a00*/  FMUL.FTZ R146, R146, R197 ;  /* 0x000000c592927220 */ /* 0x002fe20000410000 */
[----:B---3--:R-:W-:Y:S01]  /*3a10*/  FMUL.FTZ R116, R127, R116 ;  /* 0x000000747f747220 */ /* 0x008fe20000410000 */
[----:B------:R-:W-:Y:S01]  /*3a20*/  FADD.FTZ R211, R211, R152 ;  /* 0x00000098d3d37221 */ /* 0x000fe20000010000 */
[----:B------:R-:W-:Y:S02]  /*3a30*/  HADD2.F32 R127, -RZ, R68.H0_H0 ;  /* 0x20000044ff7f7230 */ /* 0x000fe40000004100 */
[----:B------:R-:W-:Y:S01]  /*3a40*/  FFMA.FTZ R217, R154, R116, R217 ;  /* 0x000000749ad97223 */ /* 0x000fe200000100d9 */
[----:B------:R-:W-:Y:S01]  /*3a50*/  FADD.FTZ R211, R211, R150 ;  /* 0x00000096d3d37221 */ /* 0x000fe20000010000 */
[----:B------:R1:W3:Y:S01]  /*3a60*/  MUFU.RCP R218, R136 ;  /* 0x0000008800da7308 */ /* 0x0002e20000001000 */
[----:B0-----:R-:W-:Y:S01]  /*3a70*/  FMUL.FTZ R134, R134, R203 ;  /* 0x000000cb86867220 */ /* 0x001fe20000410000 */
[----:B------:R-:W-:Y:S01]  /*3a80*/  FFMA.FTZ R217, R152, R114, R217 ;  /* 0x0000007298d97223 */ /* 0x000fe200000100d9 */
[----:B----4-:R-:W-:Y:S01]  /*3a90*/  FMUL.FTZ R110, R110, R119 ;  /* 0x000000776e6e7220 */ /* 0x010fe20000410000 */
[----:B------:R-:W-:Y:S01]  /*3aa0*/  FADD.FTZ R211, R211, R148 ;  /* 0x00000094d3d37221 */ /* 0x000fe20000010000 */
[----:B------:R-:W-:Y:S01]  /*3ab0*/  FMUL.FTZ R234, R193, R116 ;  /* 0x00000074c1ea7220 */ /* 0x000fe20000410000 */
[----:B------:R-:W-:Y:S01]  /*3ac0*/  FFMA.FTZ R217, R150, R112, R217 ;  /* 0x0000007096d97223 */ /* 0x000fe200000100d9 */
[----:B------:R-:W-:Y:S01]  /*3ad0*/  FMUL.FTZ R238, R197, R110 ;  /* 0x0000006ec5ee7220 */ /* 0x000fe20000410000 */
[----:B------:R0:W4:Y:S01]  /*3ae0*/  MUFU.RCP R119, R127 ;  /* 0x0000007f00777308 */ /* 0x0001220000001000 */
[----:B------:R-:W-:Y:S01]  /*3af0*/  FADD.FTZ R211, R211, R146 ;  /* 0x00000092d3d37221 */ /* 0x000fe20000010000 */
[----:B------:R-:W-:Y:S01]  /*3b00*/  FFMA.FTZ R217, R148, R111, R217 ;  /* 0x0000006f94d97223 */ /* 0x000fe200000100d9 */
[----:B--2---:R-:W-:Y:S01]  /*3b10*/  FMUL.FTZ R104, R104, R213 ;  /* 0x000000d568687220 */ /* 0x004fe20000410000 */
[----:B-1----:R-:W-:Y:S01]  /*3b20*/  FMUL.FTZ R136, R136, R200 ;  /* 0x000000c888887220 */ /* 0x002fe20000410000 */
[----:B------:R-:W-:Y:S01]  /*3b30*/  FADD.FTZ R211, R211, R144 ;  /* 0x00000090d3d37221 */ /* 0x000fe20000010000 */
        /* <DEDUP_REMOVED lines=14> */
[----:B------:R-:W-:-:S02]  /*3c20*/  HADD2.F32 R119, -RZ, R70.H0_H0 ;  /* 0x20000046ff777230 */ /* 0x000fc40000004100 */
[----:B-1----:R-:W-:Y:S01]  /*3c30*/  FMUL.FTZ R117, R117, R209 ;  /* 0x000000d175757220 */ /* 0x002fe20000410000 */
[----:B------:R-:W-:Y:S01]  /*3c40*/  FFMA.FTZ R217, R138, R106, R217 ;  /* 0x0000006a8ad97223 */ /* 0x000fe200000100d9 */
[----:B------:R-:W-:Y:S01]  /*3c50*/  FMUL.FTZ R243, R200, R105 ;  /* 0x00000069c8f37220 */ /* 0x000fe20000410000 */
[----:B------:R1:W4:Y:S01]  /*3c60*/  MUFU.RCP R212, R119 ;  /* 0x0000007700d47308 */ /* 0x0003220000001000 */
[----:B0-----:R-:W-:Y:S01]  /*3c70*/  FMUL.FTZ R115, R115, R208 ;  /* 0x000000d073737220 */ /* 0x001fe20000410000 */
[----:B--2---:R-:W-:Y:S01]  /*3c80*/  FMUL.FTZ R98, R98, R213 ;  /* 0x000000d562627220 */ /* 0x004fe20000410000 */
[----:B------:R-:W-:Y:S01]  /*3c90*/  FADD.FTZ R213, R211, R136 ;  /* 0x00000088d3d57221 */ /* 0x000fe20000010000 */
[----:B------:R-:W-:Y:S01]  /*3ca0*/  FFMA.FTZ R217, R136, R105, R217 ;  /* 0x0000006988d97223 */ /* 0x000fe200000100d9 */
[----:B------:R-:W-:Y:S01]  /*3cb0*/  FMUL.FTZ R211, R179, R0 ;  /* 0x00000000b3d37220 */ /* 0x000fe20000410000 */
[-C--:B------:R-:W-:Y:S01]  /*3cc0*/  FMUL.FTZ R245, R202, R103.reuse ;  /* 0x00000067caf57220 */ /* 0x080fe20000410000 */
[----:B------:R-:W-:Y:S01]  /*3cd0*/  FADD.FTZ R216, R213, R134 ;  /* 0x00000086d5d87221 */ /* 0x000fe20000010000 */
[----:B------:R-:W-:Y:S01]  /*3ce0*/  FFMA.FTZ R230, R134, R104, R217 ;  /* 0x0000006886e67223 */ /* 0x000fe200000100d9 */
[----:B------:R0:W2:Y:S01]  /*3cf0*/  MUFU.RCP R215, R113 ;  /* 0x0000007100d77308 */ /* 0x0000a20000001000 */
[----:B-1----:R-:W-:Y:S01]  /*3d00*/  FMUL.FTZ R119, R119, R206 ;  /* 0x000000ce77777220 */ /* 0x002fe20000410000 */
[----:B------:R-:W-:Y:S01]  /*3d10*/  FADD.FTZ R229, R216, R127 ;  /* 0x0000007fd8e57221 */ /* 0x000fe20000010000 */
[----:B------:R-:W-:Y:S01]  /*3d20*/  FFMA.FTZ R230, R127, R103, R230 ;  /* 0x000000677fe67223 */ /* 0x000fe200000100e6 */
[----:B---3--:R-:W-:Y:S01]  /*3d30*/  FMUL.FTZ R97, R97, R214 ;  /* 0x000000d661617220 */ /* 0x008fe20000410000 */
[----:B------:R-:W-:Y:S01]  /*3d40*/  FMUL.FTZ R213, R88, R159 ;  /* 0x0000009f58d57220 */ /* 0x000fe20000410000 */
[----:B------:R-:W-:Y:S01]  /*3d50*/  FADD.FTZ R229, R229, R125 ;  /* 0x0000007de5e57221 */ /* 0x000fe20000010000 */
[----:B------:R-:W-:Y:S01]  /*3d60*/  FFMA.FTZ R230, R125, R102, R230 ;  /* 0x000000667de67223 */ /* 0x000fe200000100e6 */
[----:B------:R-:W-:Y:S01]  /*3d70*/  FMUL.FTZ R214, R181, R157 ;  /* 0x0000009db5d67220 */ /* 0x000fe20000410000 */
[----:B----4-:R-:W-:Y:S01]  /*3d80*/  FMUL.FTZ R99, R99, R212 ;  /* 0x000000d463637220 */ /* 0x010fe20000410000 */
        /* <DEDUP_REMOVED lines=10> */
[----:B--2---:R-:W-:Y:S01]  /*3e30*/  FMUL.FTZ R96, R96, R215 ;  /* 0x000000d760607220 */ /* 0x004fe20000410000 */
[----:B------:R-:W-:Y:S01]  /*3e40*/  FMUL.FTZ R215, R89, R155 ;  /* 0x0000009b59d77220 */ /* 0x000fe20000410000 */
[----:B------:R-:W-:Y:S01]  /*3e50*/  FADD.FTZ R229, R229, R117 ;  /* 0x00000075e5e57221 */ /* 0x000fe20000010000 */
[-C--:B------:R-:W-:Y:S01]  /*3e60*/  FFMA.FTZ R230, R117, R98.reuse, R230 ;  /* 0x0000006275e67223 */ /* 0x080fe200000100e6 */
[----:B------:R-:W-:Y:S01]  /*3e70*/  FMUL.FTZ R249, R206, R99 ;  /* 0x00000063cef97220 */ /* 0x000fe20000410000 */
[----:B------:R-:W-:Y:S01]  /*3e80*/  FMUL.FTZ R250, R209, R98 ;  /* 0x00000062d1fa7220 */ /* 0x000fe20000410000 */
[----:B------:R-:W-:Y:S01]  /*3e90*/  FADD.FTZ R229, R229, R115 ;  /* 0x00000073e5e57221 */ /* 0x000fe20000010000 */
[-C--:B------:R-:W-:Y:S01]  /*3ea0*/  FFMA.FTZ R230, R115, R97.reuse, R230 ;  /* 0x0000006173e67223 */ /* 0x080fe200000100e6 */
[----:B------:R-:W-:Y:S01]  /*3eb0*/  FMUL.FTZ R251, R208, R97 ;  /* 0x00000061d0fb7220 */ /* 0x000fe20000410000 */
[-C--:B------:R-:W-:Y:S01]  /*3ec0*/  FMUL.FTZ R252, R210, R96.reuse ;  /* 0x00000060d2fc7220 */ /* 0x080fe20000410000 */
[----:B------:R-:W-:Y:S01]  /*3ed0*/  FADD.FTZ R229, R229, R113 ;  /* 0x00000071e5e57221 */ /* 0x000fe20000010000 */
[----:B------:R-:W-:-:S07]  /*3ee0*/  FFMA.FTZ R230, R113, R96, R230 ;  /* 0x0000006071e67223 */ /* 0x000fce00000100e6 */
.L_x_917:
        /* <DEDUP_REMOVED lines=76> */
[----:B------:R-:W-:Y:S04]  /*43b0*/  STL [R1+0x68], R202 ;  /* 0x000068ca01007387 */ /* 0x000fe80000100800 */
        /* <DEDUP_REMOVED lines=13> */
[----:B------:R-:W5:Y:S04]  /*4490*/  LDL.LU R187, [R1+0x20] ;  /* 0x0000200001bb7983 */ /* 0x000f680000300800 */
        /* <DEDUP_REMOVED lines=23> */
[----:B------:R-:W-:Y:S01]  /*4610*/  FADD.FTZ R34, R91, R34 ;  /* 0x000000225b227221 */ /* 0x000fe20000010000 */
[----:B------:R-:W1:Y:S01]  /*4620*/  S2R R179, SR_TID.X ;  /* 0x0000000000b37919 */ /* 0x000e620000002100 */
[----:B-----5:R-:W-:Y:S01]  /*4630*/  FADD.FTZ R193, R234, R193 ;  /* 0x000000c1eac17221 */ /* 0x020fe20000010000 */
[----:B0-----:R-:W-:Y:S01]  /*4640*/  FADD.FTZ R192, R204, R192 ;  /* 0x000000c0ccc07221 */ /* 0x001fe20000010000 */
[----:B-1----:R-:W-:-:S04]  /*4650*/  FADD.FTZ R194, R208, R194 ;  /* 0x000000c2d0c27221 */ /* 0x002fc80000010000 */
[----:B------:R-:W0:Y:S04]  /*4660*/  SHFL.DOWN PT, R91, R192, 0x2, 0x1f ;  /* 0x08401f00c05b7f89 */ /* 0x000e2800000e0000 */
[----:B------:R-:W1:Y:S01]  /*4670*/  SHFL.DOWN PT, R89, R194, 0x2, 0x1f ;  /* 0x08401f00c2597f89 */ /* 0x000e6200000e0000 */
[----:B------:R-:W-:Y:S01]  /*4680*/  FADD.FTZ R191, R233, R191 ;  /* 0x000000bfe9bf7221 */ /* 0x000fe20000010000 */
        /* <DEDUP_REMOVED lines=12> */
[----:B------:R-:W-:Y:S04]  /*4750*/  STL [R1+0x40], R190 ;  /* 0x000040be01007387 */ /* 0x000fe80000100800 */
[----:B------:R5:W-:Y:S01]  /*4760*/  STL [R1+0x34], R181 ;  /* 0x000034b501007387 */ /* 0x000be20000100800 */
[----:B0-----:R-:W-:-:S03]  /*4770*/  FADD.FTZ R91, R192, R91 ;  /* 0x0000005bc05b7221 */ /* 0x001fc60000010000 */
[----:B------:R-:W-:Y:S01]  /*4780*/  STL [R1+0x2c], R189 ;  /* 0x00002cbd01007387 */ /* 0x000fe20000100800 */
[----:B------:R-:W-:-:S03]  /*4790*/  FADD.FTZ R92, R219, R92 ;  /* 0x0000005cdb5c7221 */ /* 0x000fc60000010000 */
[----:B------:R-:W-:Y:S01]  /*47a0*/  STL [R1+0x30], R188 ;  /* 0x000030bc01007387 */ /* 0x000fe20000100800 */
[----:B------:R-:W-:-:S03]  /*47b0*/  FADD.FTZ R185, R218, R185 ;  /* 0x000000b9dab97221 */ /* 0x000fc60000010000 */
[----:B------:R0:W-:Y:S01]  /*47c0*/  STL [R1+0x28], R92 ;  /* 0x0000285c01007387 */ /* 0x0001e20000100800 */
[----:B-1----:R-:W-:Y:S01]  /*47d0*/  FADD.FTZ R89, R194, R89 ;  /* 0x00000059c2597221 */ /* 0x002fe20000010000 */
[----:B-----5:R-:W1:Y:S01]  /*47e0*/  LDC R181, c[0x0][0x380] ;  /* 0x0000e000ffb57b82 */ /* 0x020e620000000800 */
[----:B------:R-:W-:Y:S01]  /*47f0*/  FADD.FTZ R184, R217, R184 ;  /* 0x000000b8d9b87221 */ /* 0x000fe20000010000 */
[----:B------:R-:W-:Y:S01]  /*4800*/  STL [R1+0x20], R187 ;  /* 0x000020bb01007387 */ /* 0x000fe20000100800 */
[----:B------:R-:W-:-:S03]  /*4810*/  FADD.FTZ R183, R216, R183 ;  /* 0x000000b7d8b77221 */ /* 0x000fc60000010000 */
[----:B------:R-:W-:Y:S04]  /*4820*/  STL [R1+0x24], R186 ;  /* 0x000024ba01007387 */ /* 0x000fe80000100800 */
[----:B------:R-:W-:Y:S04]  /*4830*/  STL [R1], R185 ;  /* 0x000000b901007387 */ /* 0x000fe80000100800 */
[----:B------:R-:W-:Y:S04]  /*4840*/  STL [R1+0x4], R184 ;  /* 0x000004b801007387 */ /* 0x000fe80000100800 */
[----:B------:R-:W-:Y:S04]  /*4850*/  STL [R1+0x8], R183 ;  /* 0x000008b701007387 */ /* 0x000fe80000100800 */
[----:B------:R-:W5:Y:S04]  /*4860*/  SHFL.DOWN PT, R88, R91, 0x1, 0x1f ;  /* 0x08201f005b587f89 */ /* 0x000f6800000e0000 */
[----:B------:R-:W1:Y:S01]  /*4870*/  SHFL.DOWN PT, R90, R89, 0x1, 0x1f ;  /* 0x08201f00595a7f89 */ /* 0x000e6200000e0000 */
[C---:B------:R-:W-:Y:S01]  /*4880*/  LOP3.LUT P2, RZ, R179.reuse, 0x1f, RZ, 0xc0, !PT ;  /* 0x0000001fb3ff7812 */ /* 0x040fe2000784c0ff */
[----:B------:R-:W-:Y:S01]  /*4890*/  BSSY.RECONVERGENT B0, `(.L_x_918) ;  /* 0x0000022000007945 */ /* 0x000fe20003800200 */
[----:B0-----:R-:W-:Y:S01]  /*48a0*/  LOP3.LUT R92, R179, 0x1f, RZ, 0xc0, !PT ;  /* 0x0000001fb35c7812 */ /* 0x001fe200078ec0ff */
        /* <DEDUP_REMOVED lines=11> */
[----:B-----5:R-:W-:Y:S01]  /*4960*/  FADD.FTZ R88, R91, R88 ;  /* 0x000000585b587221 */ /* 0x020fe20000010000 */
[----:B-1----:R-:W-:Y:S01]  /*4970*/  FADD.FTZ R89, R89, R90 ;  /* 0x0000005a59597221 */ /* 0x002fe20000010000 */
        /* <DEDUP_REMOVED lines=19> */
.L_x_919:
[----:B------:R-:W-:Y:S05]  /*4ab0*/  BSYNC.RECONVERGENT B0 ;  /* 0x0000000000007941 */ /* 0x000fea0003800200 */
.L_x_918:
[----:B------:R-:W-:Y:S01]  /*4ac0*/  BAR.SYNC.DEFER_BLOCKING 0x0 ;  /* 0x0000000000007b1d */ /* 0x000fe20000010000 */
[----:B0-----:R-:W-:Y:S02]  /*4ad0*/  CS2R R94, SRZ ;  /* 0x00000000005e7805 */ /* 0x001fe4000001ff00 */
[----:B------:R-:W-:-:S03]  /*4ae0*/  SHF.L.U32 R180, R181, 0x2, RZ ;  /* 0x00000002b5b47819 */ /* 0x000fc600000006ff */
        /* <DEDUP_REMOVED lines=19> */
.L_x_921:
[----:B------:R-:W-:Y:S05]  /*4c20*/  BSYNC.RECONVERGENT B0 ;  /* 0x0000000000007941 */ /* 0x000fea0003800200 */
.L_x_920:
        /* <DEDUP_REMOVED lines=32> */
.L_x_923:
[----:B0-----:R-:W2:Y:S04]  /*4e30*/  LDG.E.STRONG.GPU R90, desc[UR4][R88.64] ;  /* 0x00000004585a7981 */ /* 0x001ea8000c1ef900 */
[----:B--2---:R-:W-:Y:S01]  /*4e40*/  CCTL.IVALL ;  /* 0x00000000ff00798f */ /* 0x004fe20002000000 */
[----:B------:R-:W-:Y:S05]  /*4e50*/  YIELD ;  /* 0x0000000000007946 */ /* 0x000fea0003800000 */
[----:B------:R-:W-:-:S13]  /*4e60*/  ISETP.NE.AND P2, PT, R90, R183, PT ;  /* 0x000000b75a00720c */ /* 0x000fda0003f45270 */
[----:B------:R-:W-:Y:S05]  /*4e70*/  @P2 BRA `(.L_x_923) ;  /* 0xfffffffc00ec2947 */ /* 0x000fea000383ffff */
.L_x_922:
        /* <DEDUP_REMOVED lines=166> */
[C---:B------:R-:W-:Y:S01]  /*58e0*/  IADD3 R111, PT, PT, R131.reuse, 0x200, RZ ;  /* 0x00000200836f7810 */ /* 0x040fe20007ffe0ff */
[C---:B0-----:R-:W-:Y:S01]  /*58f0*/  IMAD.WIDE.U32 R108, R131.reuse, 0x10, R116 ;  /* 0x00000010836c7825 */ /* 0x041fe200078e0074 */
[----:B------:R-:W-:-:S02]  /*5900*/  IADD3 R113, PT, PT, R131, 0x400, RZ ;  /* 0x0000040083717810 */ /* 0x000fc40007ffe0ff */
[----:B------:R-:W-:Y:S01]  /*5910*/  IADD3 R115, PT, PT, R131, 0x600, RZ ;  /* 0x0000060083737810 */ /* 0x000fe20007ffe0ff */
[--C-:B------:R-:W-:Y:S01]  /*5920*/  IMAD.WIDE.U32 R110, R111, 0x10, R116.reuse ;  /* 0x000000106f6e7825 */ /* 0x100fe200078e0074 */
[----:B------:R-:W-:Y:S02]  /*5930*/  IADD3 R119, PT, PT, R131, 0x800, RZ ;  /* 0x0000080083777810 */ /* 0x000fe40007ffe0ff */
[----:B------:R-:W-:Y:S01]  /*5940*/  F2FP.F16.F32.PACK_AB R91, R2, R91 ;  /* 0x0000005b025b723e */ /* 0x000fe200000000ff */
[--C-:B------:R-:W-:Y:S01]  /*5950*/  IMAD.WIDE.U32 R112, R113, 0x10, R116.reuse ;  /* 0x0000001071707825 */ /* 0x100fe200078e0074 */
[----:B------:R-:W-:Y:S02]  /*5960*/  F2FP.F16.F32.PACK_AB R90, R153, R90 ;  /* 0x0000005a995a723e */ /* 0x000fe400000000ff */
[----:B------:R-:W-:Y:S01]  /*5970*/  F2FP.F16.F32.PACK_AB R89, R0, R89 ;  /* 0x000000590059723e */ /* 0x000fe200000000ff */
[----:B------:R-:W-:Y:S01]  /*5980*/  IMAD.WIDE.U32 R114, R115, 0x10, R116 ;  /* 0x0000001073727825 */ /* 0x000fe200078e0074 */
[----:B------:R-:W-:-:S02]  /*5990*/  F2FP.F16.F32.PACK_AB R88, R161, R88 ;  /* 0x00000058a158723e */ /* 0x000fc400000000ff */
[----:B------:R-:W-:Y:S01]  /*59a0*/  F2FP.F16.F32.PACK_AB R95, R98, R95 ;  /* 0x0000005f625f723e */ /* 0x000fe200000000ff */
[----:B------:R-:W-:Y:S01]  /*59b0*/  IMAD.WIDE.U32 R116, R119, 0x10, R116 ;  /* 0x0000001077747825 */ /* 0x000fe200078e0074 */
        /* <DEDUP_REMOVED lines=102> */
.L_x_913:
        /* <DEDUP_REMOVED lines=39> */
.L_x_925:
        /* <DEDUP_REMOVED lines=15> */
.L_x_3054:


//--------------------- .text._ZN10layer_norm22ln_bwd_finalize_kernelINS_22Kernel_traits_finalizeILj20480EffffjLj1024ELj4ENS_18Kernel_traits_baseILj20480EffffjLj1024EEEEEEEvNS_9BwdParamsE --------------------------
	.section	.text._ZN10layer_norm22ln_bwd_finalize_kernelINS_22Kernel_traits_finalizeILj20480EffffjLj1024ELj4ENS_18Kernel_traits_baseILj20480EffffjLj1024EEEEEEEvNS_9BwdParamsE,"ax",@progbits
	.align	128
        .global         _ZN10layer_norm22ln_bwd_finalize_kernelINS_22Kernel_traits_finalizeILj20480EffffjLj1024ELj4ENS_18Kernel_traits_baseILj20480EffffjLj1024EEEEEEEvNS_9BwdParamsE
        .type           _ZN10layer_norm22ln_bwd_finalize_kernelINS_22Kernel_traits_finalizeILj20480EffffjLj1024ELj4ENS_18Kernel_traits_baseILj20480EffffjLj1024EEEEEEEvNS_9BwdParamsE,@function
        .size           _ZN10layer_norm22ln_bwd_finalize_kernelINS_22Kernel_traits_finalizeILj20480EffffjLj1024ELj4ENS_18Kernel_traits_baseILj20480EffffjLj1024EEEEEEEvNS_9BwdParamsE,(.L_x_3055 - _ZN10layer_norm22ln_bwd_finalize_kernelINS_22Kernel_traits_finalizeILj20480EffffjLj1024ELj4ENS_18Kernel_traits_baseILj20480EffffjLj1024EEEEEEEvNS_9BwdParamsE)
        .other          _ZN10layer_norm22ln_bwd_finalize_kernelINS_22Kernel_traits_finalizeILj20480EffffjLj1024ELj4ENS_18Kernel_traits_baseILj20480EffffjLj1024EEEEEEEvNS_9BwdParamsE,@"STO_CUDA_ENTRY STV_DEFAULT"
_ZN10layer_norm22ln_bwd_finalize_kernelINS_22Kernel_traits_finalizeILj20480EffffjLj1024ELj4ENS_18Kernel_traits_baseILj20480EffffjLj1024EEEEEEEvNS_9BwdParamsE:
.text._ZN10layer_norm22ln_bwd_finalize_kernelINS_22Kernel_traits_finalizeILj20480EffffjLj1024ELj4ENS_18Kernel_traits_baseILj20480EffffjLj1024EEEEEEEvNS_9BwdParamsE:
        /* <DEDUP_REMOVED lines=37> */
.L_x_930:
        /* <DEDUP_REMOVED lines=118> */
.L_x_929:
[----:B------:R-:W-:Y:S05]  /*09b0*/  BSYNC.RECONVERGENT B1 ;  /* 0x0000000000017941 */ /* 0x000fea0003800200 */
.L_x_928:
        /* <DEDUP_REMOVED lines=65> */
.L_x_932:
[----:B------:R-:W-:Y:S05]  /*0dd0*/  BSYNC.RECONVERGENT B1 ;  /* 0x0000000000017941 */ /* 0x000fea0003800200 */
.L_x_931:
        /* <DEDUP_REMOVED lines=37> */
.L_x_934:
[----:B------:R-:W-:Y:S05]  /*1030*/  BSYNC.RECONVERGENT B1 ;  /* 0x0000000000017941 */ /* 0x000fea0003800200 */
.L_x_933:
[----:B------:R-:W-:Y:S05]  /*1040*/  @!P1 BRA `(.L_x_927) ;  /* 0x00000000003c9947 */ /* 0x000fea0003800000 */
[----:B------:R-:W0:Y:S01]  /*1050*/  LDC.64 R6, c[0x0][0x3e0] ;  /* 0x0000f800ff067b82 */ /* 0x000e220000000a00 */
[----:B------:R-:W-:Y:S01]  /*1060*/  IMAD R2, R15, 0x5000, R11 ;  /* 0x000050000f027824 */ /* 0x000fe200078e020b */
[----:B------:R-:W-:-:S04]  /*1070*/  IADD3 R24, PT, PT, -R24, RZ, RZ ;  /* 0x000000ff18187210 */ /* 0x000fc80007ffe1ff */
[----:B------:R-:W-:Y:S02]  /*1080*/  IADD3 R11, PT, PT, R13, R2, RZ ;  /* 0x000000020d0b7210 */ /* 0x000fe40007ffe0ff */
[----:B------:R-:W1:Y:S05]  /*1090*/  LDC.64 R8, c[0x0][0x3e8] ;  /* 0x0000fa00ff087b82 */ /* 0x000e6a0000000a00 */
.L_x_935:
        /* <DEDUP_REMOVED lines=10> */
.L_x_927:
[----:B------:R-:W-:Y:S05]  /*1140*/  BSYNC.RECONVERGENT B0 ;  /* 0x0000000000007941 */ /* 0x000fea0003800200 */
.L_x_926:
        /* <DEDUP_REMOVED lines=53> */
.L_x_936:
        /* <DEDUP_REMOVED lines=14> */
.L_x_3055:


//--------------------- .text._ZN10layer_norm13ln_bwd_kernelINS_13Kernel_traitsIffffjLj20480ELj4ELj1ELj4ELj16ENS_18Kernel_traits_baseILj20480EffffjLj128EEEEEEEvNS_9BwdParamsE --------------------------
	.section	.text._ZN10layer_norm13ln_bwd_kernelINS_13Kernel_traitsIffffjLj20480ELj4ELj1ELj4ELj16ENS_18Kernel_traits_baseILj20480EffffjLj128EEEEEEEvNS_9BwdParamsE,"ax",@progbits
	.align	128
        .global         _ZN10layer_norm13ln_bwd_kernelINS_13Kernel_traitsIffffjLj20480ELj4ELj1ELj4ELj16ENS_18Kernel_traits_baseILj20480EffffjLj128EEEEEEEvNS_9BwdParamsE
        .type           _ZN10layer_norm13ln_bwd_kernelINS_13Kernel_traitsIffffjLj20480ELj4ELj1ELj4ELj16ENS_18Kernel_traits_baseILj20480EffffjLj128EEEEEEEvNS_9BwdParamsE,@function
        .size           _ZN10layer_norm13ln_bwd_kernelINS_13Kernel_traitsIffffjLj20480ELj4ELj1ELj4ELj16ENS_18Kernel_traits_baseILj20480EffffjLj128EEEEEEEvNS_9BwdParamsE,(.L_x_3056 - _ZN10layer_norm13ln_bwd_kernelINS_13Kernel_traitsIffffjLj20480ELj4ELj1ELj4ELj16ENS_18Kernel_traits_baseILj20480EffffjLj128EEEEEEEvNS_9BwdParamsE)
        .other          _ZN10layer_norm13ln_bwd_kernelINS_13Kernel_traitsIffffjLj20480ELj4ELj1ELj4ELj16ENS_18Kernel_traits_baseILj20480EffffjLj128EEEEEEEvNS_9BwdParamsE,@"STO_CUDA_ENTRY STV_DEFAULT"
_ZN10layer_norm13ln_bwd_kernelINS_13Kernel_traitsIffffjLj20480ELj4ELj1ELj4ELj16ENS_18Kernel_traits_baseILj20480EffffjLj128EEEEEEEvNS_9BwdParamsE:
.text._ZN10layer_norm13ln_bwd_kernelINS_13Kernel_traitsIffffjLj20480ELj4ELj1ELj4ELj16ENS_18Kernel_traits_baseILj20480EffffjLj128EEEEEEEvNS_9BwdParamsE:
        /* <DEDUP_REMOVED lines=39> */
.L_x_937:
        /* <DEDUP_REMOVED lines=12> */
.L_x_938:
        /* <DEDUP_REMOVED lines=61> */
[----:B------:R-:W-:Y:S02]  /*0700*/  MOV R227, RZ ;  /* 0x000000ff00e37202 */ /* 0x000fe40000000f00 */
        /* <DEDUP_REMOVED lines=11> */
[----:B------:R-:W-:Y:S02]  /*07c0*/  UMOV UR4, URZ ;  /* 0x000000ff00047c82 */ /* 0x000fe40008000000 */
        /* <DEDUP_REMOVED lines=32> */
.L_x_950:
        /* <DEDUP_REMOVED lines=73> */
.L_x_940:
        /* <DEDUP_REMOVED lines=56> */
.L_x_941:
        /* <DEDUP_REMOVED lines=202> */
.L_x_942:
        /* <DEDUP_REMOVED lines=50> */
[----:B------:R-:W-:Y:S01]  /*21a0*/  FADD.FTZ R178, -R91, R183 ;  /* 0x000000b75bb27221 */ /* 0x000fe20000010100 */
[----:B--2---:R-:W-:Y:S01]  /*21b0*/  FMUL.FTZ R145, R145, R2 ;  /* 0x0000000291917220 */ /* 0x004fe20000410000 */
[----:B------:R-:W-:Y:S01]  /*21c0*/  FMUL.FTZ R2, R60, R140 ;  /* 0x0000008c3c027220 */ /* 0x000fe20000410000 */
[----:B------:R-:W-:Y:S01]  /*21d0*/  FMUL.FTZ R183, R49, R129 ;  /* 0x0000008131b77220 */ /* 0x000fe20000410000 */
[----:B------:R-:W-:Y:S01]  /*21e0*/  FMUL.FTZ R220, R30, R110 ;  /* 0x0000006e1edc7220 */ /* 0x000fe20000410000 */
[----:B------:R-:W-:Y:S01]  /*21f0*/  FMUL.FTZ R222, R31, R111 ;  /* 0x0000006f1fde7220 */ /* 0x000fe20000410000 */
[----:B------:R-:W2:Y:S01]  /*2200*/  MUFU.RCP R203, R143 ;  /* 0x0000008f00cb7308 */ /* 0x000ea20000001000 */
[----:B------:R-:W-:Y:S01]  /*2210*/  FADD.FTZ R251, RZ, R2 ;  /* 0x00000002fffb7221 */ /* 0x000fe20000010000 */
[----:B---3--:R-:W-:Y:S01]  /*2220*/  FMUL.FTZ R169, R169, R204 ;  /* 0x000000cca9a97220 */ /* 0x008fe20000410000 */
[----:B------:R-:W-:Y:S01]  /*2230*/  FMUL.FTZ R204, R61, R141 ;  /* 0x0000008d3dcc7220 */ /* 0x000fe20000410000 */
[----:B------:R-:W-:Y:S01]  /*2240*/  FFMA.FTZ R252, R2, R0, RZ ;  /* 0x0000000002fc7223 */ /* 0x000fe200000100ff */
[----:B------:R-:W-:Y:S01]  /*2250*/  FMUL.FTZ R223, R24, R104 ;  /* 0x0000006818df7220 */ /* 0x000fe20000410000 */
[----:B------:R-:W-:Y:S01]  /*2260*/  FADD.FTZ R167, -R67, R167 ;  /* 0x000000a743a77221 */ /* 0x000fe20000010100 */
[----:B------:R-:W-:Y:S01]  /*2270*/  FADD.FTZ R251, R251, R204 ;  /* 0x000000ccfbfb7221 */ /* 0x000fe20000010000 */
[----:B------:R-:W3:Y:S01]  /*2280*/  MUFU.RCP R201, R139 ;  /* 0x0000008b00c97308 */ /* 0x000ee20000001000 */
[----:B------:R-:W-:Y:S01]  /*2290*/  FMUL.FTZ R224, R25, R105 ;  /* 0x0000006919e07220 */ /* 0x000fe20000410000 */
[----:B0-----:R-:W-:Y:S01]  /*22a0*/  FMUL.FTZ R168, R168, R211 ;  /* 0x000000d3a8a87220 */ /* 0x001fe20000410000 */
[----:B------:R-:W-:-:S03]  /*22b0*/  FMUL.FTZ R226, R27, R107 ;  /* 0x0000006b1be27220 */ /* 0x000fc60000410000 */
[----:B------:R-:W-:Y:S02]  /*22c0*/  FFMA.FTZ R252, R204, R168, R252 ;  /* 0x000000a8ccfc7223 */ /* 0x000fe400000100fc */
[----:B------:R-:W0:Y:S01]  /*22d0*/  MUFU.RCP R195, R133 ;  /* 0x0000008500c37308 */ /* 0x000e220000001000 */
[----:B--2---:R-:W-:Y:S01]  /*22e0*/  FMUL.FTZ R170, R170, R203 ;  /* 0x000000cbaaaa7220 */ /* 0x004fe20000410000 */
[----:B------:R-:W-:-:S04]  /*22f0*/  FMUL.FTZ R203, R62, R142 ;  /* 0x0000008e3ecb7220 */ /* 0x000fc80000410000 */
[----:B------:R-:W-:Y:S02]  /*2300*/  FADD.FTZ R251, R251, R203 ;  /* 0x000000cbfbfb7221 */ /* 0x000fe40000010000 */
[----:B------:R-:W2:Y:S01]  /*2310*/  MUFU.RCP R199, R132 ;  /* 0x0000008400c77308 */ /* 0x000ea20000001000 */
[----:B------:R-:W-:Y:S01]  /*2320*/  FFMA.FTZ R252, R203, R169, R252 ;  /* 0x000000a9cbfc7223 */ /* 0x000fe200000100fc */
[----:B---3--:R-:W-:Y:S01]  /*2330*/  FMUL.FTZ R174, R174, R201 ;  /* 0x000000c9aeae7220 */ /* 0x008fe20000410000 */
[----:B------:R-:W-:Y:S01]  /*2340*/  FMUL.FTZ R201, R56, R136 ;  /* 0x0000008838c97220 */ /* 0x000fe20000410000 */
[----:B------:R-:W-:Y:S01]  /*2350*/  FADD.FTZ R251, R251, R202 ;  /* 0x000000cafbfb7221 */ /* 0x000fe20000010000 */
[----:B------:R-:W-:-:S03]  /*2360*/  FFMA.FTZ R252, R202, R170, R252 ;  /* 0x000000aacafc7223 */ /* 0x000fc600000100fc */
[----:B------:R-:W3:Y:S01]  /*2370*/  MUFU.RCP R193, R134 ;  /* 0x0000008600c17308 */ /* 0x000ee20000001000 */
[----:B------:R-:W-:Y:S01]  /*2380*/  FADD.FTZ R251, R251, R201 ;  /* 0x000000c9fbfb7221 */ /* 0x000fe20000010000 */
[----:B0-----:R-:W-:Y:S01]  /*2390*/  FMUL.FTZ R195, R200, R195 ;  /* 0x000000c3c8c37220 */ /* 0x001fe20000410000 */
[----:B------:R-:W-:Y:S01]  /*23a0*/  FMUL.FTZ R200, R57, R137 ;  /* 0x0000008939c87220 */ /* 0x000fe20000410000 */
[----:B------:R-:W-:-:S03]  /*23b0*/  FFMA.FTZ R252, R201, R173, R252 ;  /* 0x000000adc9fc7223 */ /* 0x000fc600000100fc */
[----:B------:R-:W-:Y:S01]  /*23c0*/  FADD.FTZ R251, R251, R200 ;  /* 0x000000c8fbfb7221 */ /* 0x000fe20000010000 */
        /* <DEDUP_REMOVED lines=155> */
.L_x_943:
        /* <DEDUP_REMOVED lines=28> */
[----:B------:R-:W-:Y:S01]  /*2f40*/  FFMA.FTZ R237, R218, R28, R237 ;  /* 0x0000001cdaed7223 */ /* 0x000fe200000100ed */
[----:B------:R-:W-:Y:S01]  /*2f50*/  FADD.FTZ R246, R28, R246 ;  /* 0x000000f61cf67221 */ /* 0x000fe20000010000 */
[----:B------:R-:W-:Y:S01]  /*2f60*/  FADD.FTZ R248, R34, R248 ;  /* 0x000000f822f87221 */ /* 0x000fe20000010000 */
[----:B------:R-:W-:Y:S01]  /*2f70*/  FADD.FTZ R245, R29, R245 ;  /* 0x000000f51df57221 */ /* 0x000fe20000010000 */
[----:B------:R-:W-:Y:S01]  /*2f80*/  FADD.FTZ R249, R33, R249 ;  /* 0x000000f921f97221 */ /* 0x000fe20000010000 */
[----:B------:R-:W-:Y:S01]  /*2f90*/  FFMA.FTZ R234, R209, R43, R234 ;  /* 0x0000002bd1ea7223 */ /* 0x000fe200000100ea */
[----:B------:R-:W-:Y:S01]  /*2fa0*/  FFMA.FTZ R235, R210, R36, R235 ;  /* 0x00000024d2eb7223 */ /* 0x000fe200000100eb */
[----:B------:R-:W-:Y:S01]  /*2fb0*/  FFMA.FTZ R236, R214, R32, R236 ;  /* 0x00000020d6ec7223 */ /* 0x000fe200000100ec */
[----:B------:R-:W-:Y:S01]  /*2fc0*/  FADD.FTZ R250, R32, R250 ;  /* 0x000000fa20fa7221 */ /* 0x000fe20000010000 */
        /* <DEDUP_REMOVED lines=14> */
[----:B------:R-:W-:-:S04]  /*30b0*/  FFMA.FTZ R251, R217, R35, R251 ;  /* 0x00000023d9fb7223 */ /* 0x000fc800000100fb */
[----:B------:R4:W-:Y:S04]  /*30c0*/  STL [R1+0x7c], R252 ;  /* 0x00007cfc01007387 */ /* 0x0009e80000100800 */
[----:B----4-:R-:W4:Y:S04]  /*30d0*/  LDL.LU R252, [R1+0x98] ;  /* 0x0000980001fc7983 */ /* 0x010f280000300800 */
[----:B------:R1:W-:Y:S04]  /*30e0*/  STL [R1+0x90], R251 ;  /* 0x000090fb01007387 */ /* 0x0003e80000100800 */
[----:B-1----:R-:W4:Y:S04]  /*30f0*/  LDL.LU R251, [R1+0x4] ;  /* 0x0000040001fb7983 */ /* 0x002f280000300800 */
[----:B------:R-:W4:Y:S04]  /*3100*/  LDL.LU R35, [R1] ;  /* 0x0000000001237983 */ /* 0x000f280000300800 */
        /* <DEDUP_REMOVED lines=8> */
[----:B------:R-:W3:Y:S04]  /*3190*/  LDL.LU R29, [R1+0x14] ;  /* 0x00001400011d7983 */ /* 0x000ee80000300800 */
[----:B------:R-:W2:Y:S01]  /*31a0*/  LDL.LU R33, [R1+0x9c] ;  /* 0x00009c0001217983 */ /* 0x000ea20000300800 */
[----:B----4-:R-:W-:Y:S01]  /*31b0*/  FADD.FTZ R35, R39, R35 ;  /* 0x0000002327237221 */ /* 0x010fe20000010000 */
[----:B------:R-:W-:Y:S01]  /*31c0*/  FFMA.FTZ R252, R212, R38, R252 ;  /* 0x00000026d4fc7223 */ /* 0x000fe200000100fc */
[----:B------:R-:W-:Y:S01]  /*31d0*/  FADD.FTZ R251, R38, R251 ;  /* 0x000000fb26fb7221 */ /* 0x000fe20000010000 */
[----:B------:R-:W-:Y:S01]  /*31e0*/  FFMA.FTZ R28, R211, R37, R28 ;  /* 0x00000025d31c7223 */ /* 0x000fe2000001001c */
[----:B--2---:R-:W-:-:S05]  /*31f0*/  FFMA.FTZ R33, R213, R39, R33 ;  /* 0x00000027d5217223 */ /* 0x004fca0000010021 */
[----:B------:R-:W-:Y:S04]  /*3200*/  STL [R1+0x9c], R33 ;  /* 0x00009c2101007387 */ /* 0x000fe80000100800 */
[----:B------:R-:W-:Y:S04]  /*3210*/  STL [R1], R35 ;  /* 0x0000002301007387 */ /* 0x000fe80000100800 */
[----:B------:R-:W-:Y:S04]  /*3220*/  STL [R1+0x98], R252 ;  /* 0x000098fc01007387 */ /* 0x000fe80000100800 */
[----:B------:R-:W-:Y:S04]  /*3230*/  STL [R1+0x4], R251 ;  /* 0x000004fb01007387 */ /* 0x000fe80000100800 */
[----:B------:R1:W-:Y:S04]  /*3240*/  STL [R1+0x94], R28 ;  /* 0x0000941c01007387 */ /* 0x0003e80000100800 */
[----:B-1----:R-:W2:Y:S01]  /*3250*/  LDL.LU R28, [R1+0x18] ;  /* 0x00001800011c7983 */ /* 0x002ea20000300800 */
[----:B------:R-:W-:Y:S01]  /*3260*/  FADD.FTZ R34, R37, R34 ;  /* 0x0000002225227221 */ /* 0x000fe20000010000 */
[----:B---3--:R-:W-:Y:S01]  /*3270*/  FADD.FTZ R31, R36, R31 ;  /* 0x0000001f241f7221 */ /* 0x008fe20000010000 */
[----:B------:R-:W-:Y:S01]  /*3280*/  FADD.FTZ R30, R43, R30 ;  /* 0x0000001e2b1e7221 */ /* 0x000fe20000010000 */
[----:B------:R-:W-:-:S02]  /*3290*/  FADD.FTZ R29, R42, R29 ;  /* 0x0000001d2a1d7221 */ /* 0x000fc40000010000 */
[----:B------:R1:W-:Y:S04]  /*32a0*/  STL [R1+0x8], R34 ;  /* 0x0000082201007387 */ /* 0x0003e80000100800 */
[----:B------:R3:W-:Y:S04]  /*32b0*/  STL [R1+0xc], R31 ;  /* 0x00000c1f01007387 */ /* 0x0007e80000100800 */
[----:B------:R-:W4:Y:S04]  /*32c0*/  LDL.LU R43, [R1+0x1c] ;  /* 0x00001c00012b7983 */ /* 0x000f280000300800 */
[----:B------:R0:W-:Y:S04]  /*32d0*/  STL [R1+0x10], R30 ;  /* 0x0000101e01007387 */ /* 0x0001e80000100800 */
[----:B------:R-:W4:Y:S04]  /*32e0*/  LDL.LU R39, [R1+0x20] ;  /* 0x0000200001277983 */ /* 0x000f280000300800 */
[----:B------:R-:W4:Y:S04]  /*32f0*/  LDL.LU R38, [R1+0x24] ;  /* 0x0000240001267983 */ /* 0x000f280000300800 */
[----:B------:R0:W-:Y:S04]  /*3300*/  STL [R1+0x14], R29 ;  /* 0x0000141d01007387 */ /* 0x0001e80000100800 */
[----:B------:R-:W4:Y:S04]  /*3310*/  LDL.LU R37, [R1+0x28] ;  /* 0x0000280001257983 */ /* 0x000f280000300800 */
[----:B------:R-:W4:Y:S04]  /*3320*/  LDL.LU R36, [R1+0x2c] ;  /* 0x00002c0001247983 */ /* 0x000f280000300800 */
[----:B------:R-:W4:Y:S04]  /*3330*/  LDL.LU R35, [R1+0x30] ;  /* 0x0000300001237983 */ /* 0x000f280000300800 */
[----:B-1----:R-:W4:Y:S04]  /*3340*/  LDL.LU R34, [R1+0x34] ;  /* 0x0000340001227983 */ /* 0x002f280000300800 */
[----:B------:R-:W4:Y:S04]  /*3350*/  LDL.LU R33, [R1+0x38] ;  /* 0x0000380001217983 */ /* 0x000f280000300800 */
[----:B------:R-:W4:Y:S04]  /*3360*/  LDL.LU R32, [R1+0x3c] ;  /* 0x00003c0001207983 */ /* 0x000f280000300800 */
[----:B---3--:R-:W3:Y:S04]  /*3370*/  LDL.LU R31, [R1+0x40] ;  /* 0x00004000011f7983 */ /* 0x008ee80000300800 */
[----:B0-----:R-:W3:Y:S04]  /*3380*/  LDL.LU R30, [R1+0x44] ;  /* 0x00004400011e7983 */ /* 0x001ee80000300800 */
[----:B------:R-:W3:Y:S01]  /*3390*/  LDL.LU R29, [R1+0x48] ;  /* 0x00004800011d7983 */ /* 0x000ee20000300800 */
[----:B--2---:R-:W-:-:S05]  /*33a0*/  FADD.FTZ R28, R41, R28 ;  /* 0x0000001c291c7221 */ /* 0x004fca0000010000 */
[----:B------:R0:W-:Y:S04]  /*33b0*/  STL [R1+0x18], R28 ;  /* 0x0000181c01007387 */ /* 0x0001e80000100800 */
[----:B0-----:R-:W2:Y:S01]  /*33c0*/  LDL.LU R28, [R1+0x4c] ;  /* 0x00004c00011c7983 */ /* 0x001ea20000300800 */
[----:B------:R-:W-:Y:S01]  /*33d0*/  FADD.FTZ R25, R26, R25 ;  /* 0x000000191a197221 */ /* 0x000fe20000010000 */
[----:B------:R-:W-:-:S04]  /*33e0*/  FADD.FTZ R27, R24, R27 ;  /* 0x0000001b181b7221 */ /* 0x000fc80000010000 */
[----:B------:R-:W0:Y:S04]  /*33f0*/  SHFL.DOWN PT, R24, R25, 0x2, 0x1f ;  /* 0x08401f0019187f89 */ /* 0x000e2800000e0000 */
[----:B------:R-:W1:Y:S01]  /*3400*/  SHFL.DOWN PT, R26, R27, 0x2, 0x1f ;  /* 0x08401f001b1a7f89 */ /* 0x000e6200000e0000 */
[----:B------:R-:W3:Y:S01]  /*3410*/  S2R R251, SR_TID.X ;  /* 0x0000000000fb7919 */ /* 0x000ee20000002100 */
[----:B----4-:R-:W-:Y:S01]  /*3420*/  FADD.FTZ R43, R40, R43 ;  /* 0x0000002b282b7221 */ /* 0x010fe20000010000 */
        /* <DEDUP_REMOVED lines=58> */
.L_x_945:
[----:B------:R-:W-:Y:S05]  /*37d0*/  BSYNC.RECONVERGENT B0 ;  /* 0x0000000000007941 */ /* 0x000fea0003800200 */
.L_x_944:
        /* <DEDUP_REMOVED lines=22> */
.L_x_947:
[----:B------:R-:W-:Y:S05]  /*3940*/  BSYNC.RECONVERGENT B0 ;  /* 0x0000000000007941 */ /* 0x000fea0003800200 */
.L_x_946:
        /* <DEDUP_REMOVED lines=9> */
[----:B0-----:R-:W-:Y:S01]  /*39e0*/  USHF.L.U32 UR8, UR14, 0x2, URZ ;  /* 0x000000020e087899 */ /* 0x001fe200080006ff */
        /* <DEDUP_REMOVED lines=51> */
[----:B-1----:R-:W-:Y:S02]  /*3d20*/  LEA R24, P2, R28, UR16, 0x2 ;  /* 0x000000101c187c11 */ /* 0x002fe4000f8410ff */
        /* <DEDUP_REMOVED lines=10> */
.L_x_949:
[----:B------:R-:W2:Y:S04]  /*3dd0*/  LDG.E.STRONG.GPU R27, desc[UR12][R24.64] ;  /* 0x0000000c181b7981 */ /* 0x000ea8000c1ef900 */
[----:B--2---:R-:W-:Y:S01]  /*3de0*/  CCTL.IVALL ;  /* 0x00000000ff00798f */ /* 0x004fe20002000000 */
[----:B------:R-:W-:Y:S05]  /*3df0*/  YIELD ;  /* 0x0000000000007946 */ /* 0x000fea0003800000 */
[----:B------:R-:W-:-:S13]  /*3e00*/  ISETP.NE.AND P2, PT, R27, R26, PT ;  /* 0x0000001a1b00720c */ /* 0x000fda0003f45270 */
[----:B------:R-:W-:Y:S05]  /*3e10*/  @P2 BRA `(.L_x_949) ;  /* 0xfffffffc00ec2947 */ /* 0x000fea000383ffff */
.L_x_948:
[----:B------:R-:W-:Y:S05]  /*3e20*/  WARPSYNC.ALL ;  /* 0x0000000000007948 */ /* 0x000fea0003800000 */
[----:B------:R-:W-:Y:S01]  /*3e30*/  MOV R24, UR4 ;  /* 0x0000000400187c02 */ /* 0x000fe20008000f00 */
[----:B------:R-:W-:Y:S01]  /*3e40*/  BAR.SYNC.DEFER_BLOCKING 0x0 ;  /* 0x0000000000007b1d */ /* 0x000fe20000010000 */
[----:B------:R-:W-:Y:S02]  /*3e50*/  MOV R26, UR9 ;  /* 0x00000009001a7c02 */ /* 0x000fe40008000f00 */
[----:B------:R-:W-:Y:S02]  /*3e60*/  @!P1 LOP3.LUT R24, R24, 0x1, RZ, 0xc0, !PT ;  /* 0x0000000118189812 */ /* 0x000fe400078ec0ff */
[----:B------:R-:W-:-:S03]  /*3e70*/  @!P1 LOP3.LUT R26, R26, 0x7ffffffc, RZ, 0xc0, !PT ;  /* 0x7ffffffc1a1a9812 */ /* 0x000fc600078ec0ff */
        /* <DEDUP_REMOVED lines=20> */
[----:B--2---:R-:W-:Y:S01]  /*3fc0*/  UISETP.GE.AND UP0, UPT, UR10, UR5, UPT ;  /* 0x000000050a00728c */ /* 0x004fe2000bf06270 */
[----:B------:R-:W-:Y:S01]  /*3fd0*/  LOP3.LUT R251, R251, 0x7f, RZ, 0xc0, !PT ;  /* 0x0000007ffbfb7812 */ /* 0x000fe200078ec0ff */
[----:B------:R-:W-:Y:S01]  /*3fe0*/  ULOP3.LUT UR4, UR4, 0x3, URZ, 0xc0, !UPT ;  /* 0x0000000304047892 */ /* 0x000fe2000f8ec0ff */
        /* <DEDUP_REMOVED lines=25> */
[----:B------:R-:W-:Y:S01]  /*4180*/  FMUL.FTZ R24, R24, 4.8828125727595761418e-05 ;  /* 0x384ccccd18187820 */ /* 0x000fe20000410000 */
[----:B0-----:R-:W-:-:S04]  /*4190*/  FADD.FTZ R25, R25, R26 ;  /* 0x0000001a19197221 */ /* 0x001fc80000010000 */
        /* <DEDUP_REMOVED lines=194> */
.L_x_939:
        /* <DEDUP_REMOVED lines=14> */
[----:B------:R0:W-:Y:S01]  /*4ea0*/  STG.E.128 desc[UR12][R2.64], R44 ;  /* 0x0000002c02007986 */ /* 0x0001e2000c101d0c */
[C---:B------:R-:W-:Y:S01]  /*4eb0*/  IADD3 R99, PT, PT, R65.reuse, 0x1200, RZ ;  /* 0x0000120041637810 */ /* 0x040fe20007ffe0ff */
[----:B-1----:R-:W-:-:S04]  /*4ec0*/  IMAD.WIDE.U32 R64, R65, 0x10, R92 ;  /* 0x0000001041407825 */ /* 0x002fc800078e005c */
        /* <DEDUP_REMOVED lines=35> */
.L_x_951:
        /* <DEDUP_REMOVED lines=16> */
.L_x_3056:


//--------------------- .text._ZN10layer_norm22ln_bwd_finalize_kernelINS_22Kernel_traits_finalizeILj18432E13__nv_bfloat16fS2_fjLj1024ELj4ENS_18Kernel_traits_baseILj18432ES2_fS2_fjLj1024EEEEEEEvNS_9BwdParamsE --------------------------
	.section	.text._ZN10layer_norm22ln_bwd_finalize_kernelINS_22Kernel_traits_finalizeILj18432E13__nv_bfloat16fS2_fjLj1024ELj4ENS_18Kernel_traits_baseILj18432ES2_fS2_fjLj1024EEEEEEEvNS_9BwdParamsE,"ax",@progbits
	.align	128
        .global         _ZN10layer_norm22ln_bwd_finalize_kernelINS_22Kernel_traits_finalizeILj18432E13__nv_bfloat16fS2_fjLj1024ELj4ENS_18Kernel_traits_baseILj18432ES2_fS2_fjLj1024EEEEEEEvNS_9BwdParamsE
        .type           _ZN10layer_norm22ln_bwd_finalize_kernelINS_22Kernel_traits_finalizeILj18432E13__nv_bfloat16fS2_fjLj1024ELj4ENS_18Kernel_traits_baseILj18432ES2_fS2_fjLj1024EEEEEEEvNS_9BwdParamsE,@function
        .size           _ZN10layer_norm22ln_bwd_finalize_kernelINS_22Kernel_traits_finalizeILj18432E13__nv_bfloat16fS2_fjLj1024ELj4ENS_18Kernel_traits_baseILj18432ES2_fS2_fjLj1024EEEEEEEvNS_9BwdParamsE,(.L_x_3057 - _ZN10layer_norm22ln_bwd_finalize_kernelINS_22Kernel_traits_finalizeILj18432E13__nv_bfloat16fS2_fjLj1024ELj4ENS_18Kernel_traits_baseILj18432ES2_fS2_fjLj1024EEEEEEEvNS_9BwdParamsE)
        .other          _ZN10layer_norm22ln_bwd_finalize_kernelINS_22Kernel_traits_finalizeILj18432E13__nv_bfloat16fS2_fjLj1024ELj4ENS_18Kernel_traits_baseILj18432ES2_fS2_fjLj1024EEEEEEEvNS_9BwdParamsE,@"STO_CUDA_ENTRY STV_DEFAULT"
_ZN10layer_norm22ln_bwd_finalize_kernelINS_22Kernel_traits_finalizeILj18432E13__nv_bfloat16fS2_fjLj1024ELj4ENS_18Kernel_traits_baseILj18432ES2_fS2_fjLj1024EEEEEEEvNS_9BwdParamsE:
.text._ZN10layer_norm22ln_bwd_finalize_kernelINS_22Kernel_traits_finalizeILj18432E13__nv_bfloat16fS2_fjLj1024ELj4ENS_18Kernel_traits_baseILj18432ES2_fS2_fjLj1024EEEEEEEvNS_9BwdParamsE:
        /* <DEDUP_REMOVED lines=37> */
.L_x_956:
        /* <DEDUP_REMOVED lines=118> */
.L_x_955:
[----:B------:R-:W-:Y:S05]  /*09b0*/  BSYNC.RECONVERGENT B1 ;  /* 0x0000000000017941 */ /* 0x000fea0003800200 */
.L_x_954:
        /* <DEDUP_REMOVED lines=65> */
.L_x_958:
[----:B------:R-:W-:Y:S05]  /*0dd0*/  BSYNC.RECONVERGENT B1 ;  /* 0x0000000000017941 */ /* 0x000fea0003800200 */
.L_x_957:
        /* <DEDUP_REMOVED lines=37> */
.L_x_960:
[----:B------:R-:W-:Y:S05]  /*1030*/  BSYNC.RECONVERGENT B1 ;  /* 0x0000000000017941 */ /* 0x000fea0003800200 */
.L_x_959:
[----:B------:R-:W-:Y:S05]  /*1040*/  @!P1 BRA `(.L_x_953) ;  /* 0x00000000003c9947 */ /* 0x000fea0003800000 */
[----:B------:R-:W0:Y:S01]  /*1050*/  LDC.64 R6, c[0x0][0x3e0] ;  /* 0x0000f800ff067b82 */ /* 0x000e220000000a00 */
[----:B------:R-:W-:Y:S01]  /*1060*/  IMAD R2, R15, 0x4800, R11 ;  /* 0x000048000f027824 */ /* 0x000fe200078e020b */
[----:B------:R-:W-:-:S04]  /*1070*/  IADD3 R24, PT, PT, -R24, RZ, RZ ;  /* 0x000000ff18187210 */ /* 0x000fc80007ffe1ff */
[----:B------:R-:W-:Y:S02]  /*1080*/  IADD3 R11, PT, PT, R13, R2, RZ ;  /* 0x000000020d0b7210 */ /* 0x000fe40007ffe0ff */
[----:B------:R-:W1:Y:S05]  /*1090*/  LDC.64 R8, c[0x0][0x3e8] ;  /* 0x0000fa00ff087b82 */ /* 0x000e6a0000000a00 */
.L_x_961:
        /* <DEDUP_REMOVED lines=10> */
.L_x_953:
[----:B------:R-:W-:Y:S05]  /*1140*/  BSYNC.RECONVERGENT B0 ;  /* 0x0000000000007941 */ /* 0x000fea0003800200 */
.L_x_952:
        /* <DEDUP_REMOVED lines=55> */
.L_x_962:
        /* <DEDUP_REMOVED lines=12> */
.L_x_3057:


//--------------------- .text._ZN10layer_norm13ln_bwd_kernelINS_13Kernel_traitsI13__nv_bfloat16fS2_fjLj18432ELj4ELj1ELj4ELj16ENS_18Kernel_traits_baseILj18432ES2_fS2_fjLj128EEEEEEEvNS_9BwdParamsE --------------------------
	.section	.text._ZN10layer_norm13ln_bwd_kernelINS_13Kernel_traitsI13__nv_bfloat16fS2_fjLj18432ELj4ELj1ELj4ELj16ENS_18Kernel_traits_baseILj18432ES2_fS2_fjLj128EEEEEEEvNS_9BwdParamsE,"ax",@progbits
	.align	128
        .global         _ZN10layer_norm13ln_bwd_kernelINS_13Kernel_traitsI13__nv_bfloat16fS2_fjLj18432ELj4ELj1ELj4ELj16ENS_18Kernel_traits_baseILj18432ES2_fS2_fjLj128EEEEEEEvNS_9BwdParamsE
        .type           _ZN10layer_norm13ln_bwd_kernelINS_13Kernel_traitsI13__nv_bfloat16fS2_fjLj18432ELj4ELj1ELj4ELj16ENS_18Kernel_traits_baseILj18432ES2_fS2_fjLj128EEEEEEEvNS_9BwdParamsE,@function
        .size           _ZN10layer_norm13ln_bwd_kernelINS_13Kernel_traitsI13__nv_bfloat16fS2_fjLj18432ELj4ELj1ELj4ELj16ENS_18Kernel_traits_baseILj18432ES2_fS2_fjLj128EEEEEEEvNS_9BwdParamsE,(.L_x_3058 - _ZN10layer_norm13ln_bwd_kernelINS_13Kernel_traitsI13__nv_bfloat16fS2_fjLj18432ELj4ELj1ELj4ELj16ENS_18Kernel_traits_baseILj18432ES2_fS2_fjLj128EEEEEEEvNS_9BwdParamsE)
        .other          _ZN10layer_norm13ln_bwd_kernelINS_13Kernel_traitsI13__nv_bfloat16fS2_fjLj18432ELj4ELj1ELj4ELj16ENS_18Kernel_traits_baseILj18432ES2_fS2_fjLj128EEEEEEEvNS_9BwdParamsE,@"STO_CUDA_ENTRY STV_DEFAULT"
_ZN10layer_norm13ln_bwd_kernelINS_13Kernel_traitsI13__nv_bfloat16fS2_fjLj18432ELj4ELj1ELj4ELj16ENS_18Kernel_traits_baseILj18432ES2_fS2_fjLj128EEEEEEEvNS_9BwdParamsE:
.text._ZN10layer_norm13ln_bwd_kernelINS_13Kernel_traitsI13__nv_bfloat16fS2_fjLj18432ELj4ELj1ELj4ELj16ENS_18Kernel_traits_baseILj18432ES2_fS2_fjLj128EEEEEEEvNS_9BwdParamsE:
        /* <DEDUP_REMOVED lines=37> */
.L_x_963:
        /* <DEDUP_REMOVED lines=11> */
.L_x_964:
        /* <DEDUP_REMOVED lines=9> */
[----:B0-2---:R-:W-:Y:S02]  /*0390*/  CS2R R4, SRZ ;  /* 0x0000000000047805 */ /* 0x005fe4000001ff00 */
        /* <DEDUP_REMOVED lines=37> */
[----:B------:R0:W-:Y:S01]  /*05f0*/  STL [R1], RZ ;  /* 0x000000ff01007387 */ /* 0x0001e20000100800 */
[----:B------:R-:W-:Y:S01]  /*0600*/  SHF.R.U64 R93, R50, 0x10, R51 ;  /* 0x00000010325d7819 */ /* 0x000fe20000001233 */
[----:B------:R-:W-:Y:S01]  /*0610*/  HFMA2 R50, -RZ, RZ, 0, 0 ;  /* 0x00000000ff327431 */ /* 0x000fe200000001ff */
        /* <DEDUP_REMOVED lines=58> */
[----:B------:R-:W-:-:S02]  /*09c0*/  PLOP3.LUT P1, PT, PT, PT, PT, 0x8, 0x80 ;  /* 0x000000000080781c */ /* 0x000fc40003f2e170 */
[----:B------:R-:W-:Y:S02]  /*09d0*/  CS2R R32, SRZ ;  /* 0x0000000000207805 */ /* 0x000fe4000001ff00 */
[----:B------:R-:W-:Y:S01]  /*09e0*/  MOV R231, RZ ;  /* 0x000000ff00e77202 */ /* 0x000fe20000000f00 */
        /* <DEDUP_REMOVED lines=11> */
[----:B------:R-:W-:Y:S01]  /*0aa0*/  PRMT R51, R3, 0x7610, R51 ;  /* 0x0000761003337816 */ /* 0x000fe20000000033 */
[----:B------:R-:W-:Y:S01]  /*0ab0*/  UMOV UR4, URZ ;  /* 0x000000ff00047c82 */ /* 0x000fe20008000000 */
[----:B------:R-:W-:-:S02]  /*0ac0*/  PRMT R139, R0, 0x7610, R139 ;  /* 0x00007610008b7816 */ /* 0x000fc4000000008b */
[----:B0-----:R-:W-:-:S07]  /*0ad0*/  PRMT R140, R2, 0x7610, R140 ;  /* 0x00007610028c7816 */ /* 0x001fce000000008c */
.L_x_978:
[----:B0-----:R-:W0:Y:S01]  /*0ae0*/  LDCU.64 UR6, c[0x0][0x398] ;  /* 0x00007300ff0677ac */ /* 0x001e220008000a00 */
[----:B------:R-:W1:Y:S01]  /*0af0*/  LDCU.64 UR8, c[0x0][0x3a8] ;  /* 0x00007500ff0877ac */ /* 0x000e620008000a00 */
[----:B0-----:R-:W-:-:S04]  /*0b00*/  UISETP.NE.U32.AND UP0, UPT, UR6, URZ, UPT ;  /* 0x000000ff0600728c */ /* 0x001fc8000bf05070 */
[----:B------:R-:W-:Y:S02]  /*0b10*/  UISETP.NE.AND.EX UP0, UPT, UR7, URZ, UPT, UP0 ;  /* 0x000000ff0700728c */ /* 0x000fe4000bf05300 */
[----:B-1----:R-:W-:-:S04]  /*0b20*/  UIMAD.WIDE UR8, UR12, 0x4, UR8 ;  /* 0x000000040c0878a5 */ /* 0x002fc8000f8e0208 */
[----:B------:R-:W-:Y:S02]  /*0b30*/  PLOP3.LUT P0, PT, PT, PT, UP0, 0x80, 0x8 ;  /* 0x000000000008781c */ /* 0x000fe40003f0f008 */
[----:B------:R-:W-:Y:S02]  /*0b40*/  MOV R58, UR8 ;  /* 0x00000008003a7c02 */ /* 0x000fe40008000f00 */
        /* <DEDUP_REMOVED lines=8> */
[----:B------:R-:W1:Y:S01]  /*0bd0*/  S2R R2, SR_TID.X ;  /* 0x0000000000027919 */ /* 0x000e620000002100 */
[----:B------:R-:W-:Y:S01]  /*0be0*/  UMOV UR5, URZ ;  /* 0x000000ff00057c82 */ /* 0x000fe20008000000 */
[----:B------:R-:W-:Y:S01]  /*0bf0*/  MOV R0, UR12 ;  /* 0x0000000c00007c02 */ /* 0x000fe20008000f00 */
[----:B0-----:R-:W-:-:S06]  /*0c00*/  USHF.L.U32 UR6, UR15, 0x7, URZ ;  /* 0x000000070f067899 */ /* 0x001fcc00080006ff */
[----:B------:R-:W-:Y:S02]  /*0c10*/  MOV R3, UR6 ;  /* 0x0000000600037c02 */ /* 0x000fe40008000f00 */
[----:B-1----:R-:W-:-:S04]  /*0c20*/  LOP3.LUT R2, R2, 0x7f, RZ, 0xc0, !PT ;  /* 0x0000007f02027812 */ /* 0x002fc800078ec0ff */
        /* <DEDUP_REMOVED lines=14> */
[----:B------:R-:W-:Y:S01]  /*0d10*/  IADD3 R59, PT, PT, R63, 0x1000, RZ ;  /* 0x000010003f3b7810 */ /* 0x000fe20007ffe0ff */
[----:B0-----:R-:W-:-:S04]  /*0d20*/  IMAD.WIDE.U32 R162, R61, 0x8, R156 ;  /* 0x000000083da27825 */ /* 0x001fc800078e009c */
[--C-:B------:R-:W-:Y:S02]  /*0d30*/  IMAD.WIDE.U32 R150, R65, 0x8, R156.reuse ;  /* 0x0000000841967825 */ /* 0x100fe400078e009c */
        /* <DEDUP_REMOVED lines=15> */
[----:B------:R-:W-:-:S04]  /*0e30*/  IMAD.WIDE.U32 R60, R61, 0x10, R88 ;  /* 0x000000103d3c7825 */ /* 0x000fc800078e0058 */
        /* <DEDUP_REMOVED lines=17> */
[----:B------:R-:W5:Y:S01]  /*0f50*/  LDG.E.128 R88, desc[UR10][R88.64] ;  /* 0x0000000a58587981 */ /* 0x000f62000c1e1d00 */
[----:B------:R-:W-:Y:S05]  /*0f60*/  BRA `(.L_x_967) ;  /* 0x0000000000b87947 */ /* 0x000fea0003800000 */
.L_x_966:
        /* <DEDUP_REMOVED lines=45> */
[----:B------:R-:W5:Y:S02]  /*1240*/  LDG.E.128 R88, desc[UR10][R88.64] ;  /* 0x0000000a58587981 */ /* 0x000f64000c1e1d00 */
.L_x_967:
        /* <DEDUP_REMOVED lines=36> */
[----:B------:R-:W-:Y:S01]  /*1490*/  FADD.FTZ R204, R57, -UR5 ;  /* 0x8000000539cc7e21 */ /* 0x000fe20008010000 */
[----:B------:R-:W-:Y:S01]  /*14a0*/  SHF.L.U32 R194, R2, 0x10, RZ ;  /* 0x0000001002c27819 */ /* 0x000fe200000006ff */
[----:B------:R-:W-:Y:S01]  /*14b0*/  FADD.FTZ R0, R56, -UR5 ;  /* 0x8000000538007e21 */ /* 0x000fe20008010000 */
[----:B------:R-:W-:Y:S01]  /*14c0*/  SHF.L.U32 R57, R145, 0x10, RZ ;  /* 0x0000001091397819 */ /* 0x000fe200000006ff */
[----:B------:R-:W-:Y:S01]  /*14d0*/  FADD.FTZ R82, R82, -UR5 ;  /* 0x8000000552527e21 */ /* 0x000fe20008010000 */
[----:B------:R-:W-:Y:S01]  /*14e0*/  SHF.R.U64 R148, R148, 0x10, R149 ;  /* 0x0000001094947819 */ /* 0x000fe20000001295 */
[----:B------:R-:W-:Y:S01]  /*14f0*/  FADD.FTZ R143, R83, -UR5 ;  /* 0x80000005538f7e21 */ /* 0x000fe20008010000 */
[----:B------:R-:W-:Y:S01]  /*1500*/  SHF.L.U32 R188, R188, 0x10, RZ ;  /* 0x00000010bcbc7819 */ /* 0x000fe200000006ff */
[----:B------:R-:W-:Y:S01]  /*1510*/  FADD.FTZ R190, R58, -UR5 ;  /* 0x800000053abe7e21 */ /* 0x000fe20008010000 */
[----:B------:R-:W-:Y:S01]  /*1520*/  SHF.R.U64 R145, R130, 0x10, R131 ;  /* 0x0000001082917819 */ /* 0x000fe20000001283 */
[----:B------:R-:W-:Y:S01]  /*1530*/  FMUL.FTZ R0, R0, UR17 ;  /* 0x0000001100007c20 */ /* 0x000fe20008410000 */
[----:B------:R-:W-:Y:S01]  /*1540*/  SHF.L.U32 R2, R139, 0x10, RZ ;  /* 0x000000108b027819 */ /* 0x000fe200000006ff */
[----:B------:R-:W-:Y:S01]  /*1550*/  FMUL.FTZ R201, R82, UR17 ;  /* 0x0000001152c97c20 */ /* 0x000fe20008410000 */
[----:B------:R-:W-:Y:S01]  /*1560*/  SHF.L.U32 R148, R148, 0x10, RZ ;  /* 0x0000001094947819 */ /* 0x000fe200000006ff */
[----:B------:R-:W-:Y:S01]  /*1570*/  FMUL.FTZ R82, R143, UR17 ;  /* 0x000000118f527c20 */ /* 0x000fe20008410000 */
[----:B------:R-:W-:Y:S01]  /*1580*/  SHF.L.U32 R145, R145, 0x10, RZ ;  /* 0x0000001091917819 */ /* 0x000fe200000006ff */
[----:B------:R-:W-:Y:S01]  /*1590*/  FMUL.FTZ R2, R2, R188 ;  /* 0x000000bc02027220 */ /* 0x000fe20000410000 */
[----:B------:R-:W-:Y:S01]  /*15a0*/  SHF.L.U32 R58, R141, 0x10, RZ ;  /* 0x000000108d3a7819 */ /* 0x000fe200000006ff */
[----:B------:R-:W-:Y:S01]  /*15b0*/  FMUL.FTZ R204, R204, UR17 ;  /* 0x00000011cccc7c20 */ /* 0x000fe20008410000 */
[----:B------:R-:W-:Y:S01]  /*15c0*/  SHF.R.U32.HI R149, RZ, 0x10, R149 ;  /* 0x00000010ff957819 */ /* 0x000fe20000011695 */
[----:B------:R-:W-:Y:S01]  /*15d0*/  FMUL.FTZ R209, R145, R148 ;  /* 0x0000009491d17220 */ /* 0x000fe20000410000 */
[----:B------:R-:W-:Y:S01]  /*15e0*/  SHF.L.U32 R146, R140, 0x10, RZ ;  /* 0x000000108c927819 */ /* 0x000fe200000006ff */
[----:B------:R-:W-:Y:S01]  /*15f0*/  FADD.FTZ R212, RZ, R2 ;  /* 0x00000002ffd47221 */ /* 0x000fe20000010000 */
[----:B------:R-:W-:Y:S01]  /*1600*/  SHF.R.U32.HI R141, RZ, 0x10, R131 ;  /* 0x00000010ff8d7819 */ /* 0x000fe20000011683 */
[----:B------:R-:W-:Y:S01]  /*1610*/  FFMA.FTZ R143, R0, R2, RZ ;  /* 0x00000002008f7223 */ /* 0x000fe200000100ff */
[----:B------:R-:W-:Y:S01]  /*1620*/  SHF.L.U32 R149, R149, 0x10, RZ ;  /* 0x0000001095957819 */ /* 0x000fe200000006ff */
[----:B------:R-:W-:Y:S01]  /*1630*/  FMUL.FTZ R146, R146, R194 ;  /* 0x000000c292927220 */ /* 0x000fe20000410000 */
[----:B------:R-:W-:Y:S01]  /*1640*/  SHF.L.U32 R214, R141, 0x10, RZ ;  /* 0x000000108dd67819 */ /* 0x000fe200000006ff */
[----:B------:R-:W-:Y:S01]  /*1650*/  FADD.FTZ R145, R212, R209 ;  /* 0x000000d1d4917221 */ /* 0x000fe20000010000 */
[----:B------:R-:W-:Y:S01]  /*1660*/  FADD.FTZ R210, R59, -UR5 ;  /* 0x800000053bd27e21 */ /* 0x000fe20008010000 */
[----:B------:R-:W-:Y:S01]  /*1670*/  FMUL.FTZ R190, R190, UR17 ;  /* 0x00000011bebe7c20 */ /* 0x000fe20008410000 */
[----:B------:R-:W-:Y:S01]  /*1680*/  FFMA.FTZ R143, R204, R209, R143 ;  /* 0x000000d1cc8f7223 */ /* 0x000fe2000001008f */
[----:B------:R-:W-:Y:S01]  /*1690*/  SHF.R.U64 R142, R162, 0x10, R163 ;  /* 0x00000010a28e7819 */ /* 0x000fe200000012a3 */
[----:B------:R-:W-:Y:S01]  /*16a0*/  FMUL.FTZ R141, R214, R149 ;  /* 0x00000095d68d7220 */ /* 0x000fe20000410000 */
[----:B------:R-:W-:Y:S01]  /*16b0*/  SHF.L.U32 R173, R173, 0x10, RZ ;  /* 0x00000010adad7819 */ /* 0x000fe200000006ff */
[----:B------:R-:W-:Y:S01]  /*16c0*/  FADD.FTZ R212, R145, R146 ;  /* 0x0000009291d47221 */ /* 0x000fe20000010000 */
[----:B------:R-:W-:Y:S01]  /*16d0*/  SHF.L.U32 R147, R51, 0x10, RZ ;  /* 0x0000001033937819 */ /* 0x000fe200000006ff */
[----:B------:R-:W-:Y:S01]  /*16e0*/  FADD.FTZ R186, R60, -UR5 ;  /* 0x800000053cba7e21 */ /* 0x000fe20008010000 */
[----:B------:R-:W-:Y:S01]  /*16f0*/  FMUL.FTZ R210, R210, UR17 ;  /* 0x00000011d2d27c20 */ /* 0x000fe20008410000 */
[----:B------:R-:W-:Y:S01]  /*1700*/  FFMA.FTZ R143, R190, R146, R143 ;  /* 0x00000092be8f7223 */ /* 0x000fe2000001008f */
[----:B------:R-:W-:Y:S01]  /*1710*/  FADD.FTZ R89, R89, -UR5 ;  /* 0x8000000559597e21 */ /* 0x000fe20008010000 */
[----:B------:R-:W-:Y:S01]  /*1720*/  SHF.L.U32 R182, R53, 0x10, RZ ;  /* 0x0000001035b67819 */ /* 0x000fe200000006ff */
[----:B------:R-:W-:Y:S01]  /*1730*/  FMUL.FTZ R147, R147, R173 ;  /* 0x000000ad93937220 */ /* 0x000fe20000410000 */
[----:B------:R-:W-:Y:S01]  /*1740*/  SHF.L.U32 R145, R142, 0x10, RZ ;  /* 0x000000108e917819 */ /* 0x000fe200000006ff */
[----:B------:R-:W-:Y:S01]  /*1750*/  FADD.FTZ R212, R212, R141 ;  /* 0x0000008dd4d47221 */ /* 0x000fe20000010000 */
[----:B------:R-:W-:Y:S01]  /*1760*/  FADD.FTZ R183, R61, -UR5 ;  /* 0x800000053db77e21 */ /* 0x000fe20008010000 */
[----:B------:R-:W-:Y:S01]  /*1770*/  FMUL.FTZ R186, R186, UR17 ;  /* 0x00000011baba7c20 */ /* 0x000fe20008410000 */
[----:B------:R-:W-:Y:S01]  /*1780*/  FFMA.FTZ R143, R210, R141, R143 ;  /* 0x0000008dd28f7223 */ /* 0x000fe2000001008f */
[----:B------:R-:W-:Y:S01]  /*1790*/  SHF.R.U32.HI R162, RZ, 0x10, R163 ;  /* 0x00000010ffa27819 */ /* 0x000fe200000116a3 */
[----:B------:R-:W-:Y:S01]  /*17a0*/  FMUL.FTZ R222, R89, UR17 ;  /* 0x0000001159de7c20 */ /* 0x000fe20008410000 */
[----:B------:R-:W-:Y:S01]  /*17b0*/  SHF.L.U32 R174, R174, 0x10, RZ ;  /* 0x00000010aeae7819 */ /* 0x000fe200000006ff */
[----:B------:R-:W-:Y:S01]  /*17c0*/  FMUL.FTZ R142, R182, R145 ;  /* 0x00000091b68e7220 */ /* 0x000fe20000410000 */
[----:B------:R-:W-:Y:S01]  /*17d0*/  SHF.L.U32 R167, R52, 0x10, RZ ;  /* 0x0000001034a77819 */ /* 0x000fe200000006ff */
[----:B------:R-:W-:Y:S01]  /*17e0*/  FADD.FTZ R89, R212, R147 ;  /* 0x00000093d4597221 */ /* 0x000fe20000010000 */
[----:B------:R-:W-:Y:S01]  /*17f0*/  FADD.FTZ R189, R62, -UR5 ;  /* 0x800000053ebd7e21 */ /* 0x000fe20008010000 */
        /* <DEDUP_REMOVED lines=17> */
[----:B------:R-:W-:Y:S01]  /*1910*/  SHF.L.U32 R60, R172, 0x10, RZ ;  /* 0x00000010ac3c7819 */ /* 0x000fe200000006ff */
[----:B------:R-:W-:Y:S01]  /*1920*/  FMUL.FTZ R169, R169, R175 ;  /* 0x000000afa9a97220 */ /* 0x000fe20000410000 */
[----:B------:R-:W-:Y:S01]  /*1930*/  SHF.L.U32 R172, R93, 0x10, RZ ;  /* 0x000000105dac7819 */ /* 0x000fe200000006ff */
[----:B------:R-:W-:Y:S01]  /*1940*/  FADD.FTZ R212, R212, R143 ;  /* 0x0000008fd4d47221 */ /* 0x000fe20000010000 */
[----:B------:R-:W-:Y:S01]  /*1950*/  SHF.L.U32 R163, R144, 0x10, RZ ;  /* 0x0000001090a37819 */ /* 0x000fe200000006ff */
[----:B------:R-:W-:Y:S01]  /*1960*/  FADD.FTZ R185, R65, -UR5 ;  /* 0x8000000541b97e21 */ /* 0x000fe20008010000 */
[----:B------:R-:W-:Y:S01]  /*1970*/  FMUL.FTZ R64, R64, UR17 ;  /* 0x0000001140407c20 */ /* 0x000fe20008410000 */
[----:B------:R-:W-:Y:S01]  /*1980*/  FFMA.FTZ R89, R184, R143, R89 ;  /* 0x0000008fb8597223 */ /* 0x000fe20000010059 */
[----:B------:R-:W-:Y:S01]  /*1990*/  SHF.R.U32.HI R151, RZ, 0x10, R151 ;  /* 0x00000010ff977819 */ /* 0x000fe20000011697 */
        /* <DEDUP_REMOVED lines=11> */
[----:B------:R-:W-:Y:S01]  /*1a50*/  SHF.R.U64 R150, R158, 0x10, R159 ;  /* 0x000000109e967819 */ /* 0x000fe2000000129f */
[----:B------:R-:W-:Y:S01]  /*1a60*/  FADD.FTZ R67, R67, -UR5 ;  /* 0x8000000543437e21 */ /* 0x000fe20008010000 */
[--C-:B------:R-:W-:Y:S01]  /*1a70*/  SHF.R.U64 R158, R164, 0x10, R165.reuse ;  /* 0x00000010a49e7819 */ /* 0x100fe200000012a5 */
        /* <DEDUP_REMOVED lines=21> */
[----:B------:R-:W-:Y:S01]  /*1bd0*/  SHF.R.U32.HI R159, RZ, 0x10, R159 ;  /* 0x00000010ff9f7819 */ /* 0x000fe2000001169f */
        /* <DEDUP_REMOVED lines=16> */
[----:B------:R-:W-:Y:S01]  /*1ce0*/  FMUL.FTZ R158, R197, R159 ;  /* 0x0000009fc59e7220 */ /* 0x000fe20000410000 */
[----:B------:R-:W-:Y:S01]  /*1cf0*/  SHF.L.U32 R206, R152, 0x10, RZ ;  /* 0x0000001098ce7819 */ /* 0x000fe200000006ff */
[----:B------:R-:W-:Y:S01]  /*1d00*/  FMUL.FTZ R71, R71, UR17 ;  /* 0x0000001147477c20 */ /* 0x000fe20008410000 */
[----:B------:R-:W-:Y:S01]  /*1d10*/  FFMA.FTZ R152, R70, R150, R89 ;  /* 0x0000009646987223 */ /* 0x000fe20000010059 */
[----:B------:R-:W-:Y:S01]  /*1d20*/  FADD.FTZ R207, R78, -UR5 ;  /* 0x800000054ecf7e21 */ /* 0x000fe20008010000 */
[----:B------:R-:W-:Y:S01]  /*1d30*/  SHF.L.U32 R78, R101, 0x10, RZ ;  /* 0x00000010654e7819 */ /* 0x000fe200000006ff */
[----:B------:R-:W-:Y:S01]  /*1d40*/  FMUL.FTZ R68, R68, R179 ;  /* 0x000000b344447220 */ /* 0x000fe20000410000 */
[----:B------:R-:W-:Y:S01]  /*1d50*/  SHF.R.U64 R160, R160, 0x10, R161 ;  /* 0x00000010a0a07819 */ /* 0x000fe200000012a1 */
        /* <DEDUP_REMOVED lines=20> */
[--C-:B------:R-:W-:Y:S01]  /*1ea0*/  SHF.R.U64 R154, R154, 0x10, R155.reuse ;  /* 0x000000109a9a7819 */ /* 0x100fe2000000129b */
[----:B------:R-:W-:Y:S01]  /*1eb0*/  FADD.FTZ R205, R76, -UR5 ;  /* 0x800000054ccd7e21 */ /* 0x000fe20008010000 */
[----:B------:R-:W-:Y:S01]  /*1ec0*/  SHF.L.U32 R212, R153, 0x10, RZ ;  /* 0x0000001099d47819 */ /* 0x000fe200000006ff */
[----:B------:R-:W-:Y:S01]  /*1ed0*/  FMUL.FTZ R153, R56, R164 ;  /* 0x000000a438997220 */ /* 0x000fe20000410000 */
[----:B------:R-:W-:Y:S01]  /*1ee0*/  SHF.R.U32.HI R155, RZ, 0x10, R155 ;  /* 0x00000010ff9b7819 */ /* 0x000fe2000001169b */
[----:B------:R-:W-:Y:S01]  /*1ef0*/  FADD.FTZ R56, R203, R78 ;  /* 0x0000004ecb387221 */ /* 0x000fe20000010000 */
[----:B------:R-:W-:Y:S01]  /*1f00*/  SHF.L.U32 R181, R181, 0x10, RZ ;  /* 0x00000010b5b57819 */ /* 0x000fe200000006ff */
[----:B------:R-:W-:Y:S01]  /*1f10*/  FMUL.FTZ R208, R208, UR17 ;  /* 0x00000011d0d07c20 */ /* 0x000fe20008410000 */
[----:B------:R-:W-:Y:S01]  /*1f20*/  SHF.L.U32 R59, R103, 0x10, RZ ;  /* 0x00000010673b7819 */ /* 0x000fe200000006ff */
        /* <DEDUP_REMOVED lines=22> */
[----:B------:R-:W-:Y:S01]  /*2090*/  FMUL.FTZ R65, R63, R212 ;  /* 0x000000d43f417220 */ /* 0x000fe20000410000 */
[----:B------:R-:W-:Y:S01]  /*20a0*/  FADD.FTZ R56, R56, R195 ;  /* 0x000000c338387221 */ /* 0x000fe20000010000 */
[----:B------:R-:W-:Y:S01]  /*20b0*/  FADD.FTZ R202, R80, -UR5 ;  /* 0x8000000550ca7e21 */ /* 0x000fe20008010000 */
[----:B------:R-:W-:Y:S01]  /*20c0*/  FMUL.FTZ R79, R79, UR17 ;  /* 0x000000114f4f7c20 */ /* 0x000fe20008410000 */
[----:B------:R-:W-:Y:S01]  /*20d0*/  FFMA.FTZ R214, R207, R195, R214 ;  /* 0x000000c3cfd67223 */ /* 0x000fe200000100d6 */
[----:B------:R-:W-:Y:S01]  /*20e0*/  SHF.R.U32.HI R161, RZ, 0x10, R161 ;  /* 0x00000010ffa17819 */ /* 0x000fe200000116a1 */
        /* <DEDUP_REMOVED lines=16> */
[----:B------:R-:W-:Y:S01]  /*21f0*/  SHF.L.U32 R77, R111, 0x10, RZ ;  /* 0x000000106f4d7819 */ /* 0x000fe200000006ff */
[----:B------:R-:W-:Y:S01]  /*2200*/  FMUL.FTZ R76, R76, R216 ;  /* 0x000000d84c4c7220 */ /* 0x000fe20000410000 */
[----:B------:R-:W-:Y:S01]  /*2210*/  FADD.FTZ R59, R56, R161 ;  /* 0x000000a1383b7221 */ /* 0x000fe20000010000 */
[----:B------:R-:W-:Y:S01]  /*2220*/  FADD.FTZ R200, R84, -UR5 ;  /* 0x8000000554c87e21 */ /* 0x000fe20008010000 */
[----:B------:R-:W-:Y:S01]  /*2230*/  FFMA.FTZ R61, R201, R161, R62 ;  /* 0x000000a1c93d7223 */ /* 0x000fe2000001003e */
[----:B------:R-:W-:Y:S01]  /*2240*/  FADD.FTZ R199, R86, -UR5 ;  /* 0x8000000556c77e21 */ /* 0x000fe20008010000 */
[----:B------:R-:W-:Y:S01]  /*2250*/  SHF.L.U32 R170, R170, 0x10, RZ ;  /* 0x00000010aaaa7819 */ /* 0x000fe200000006ff */
        /* <DEDUP_REMOVED lines=21> */
[----:B------:R-:W-:Y:S01]  /*23b0*/  SHF.R.U64 R156, R156, 0x10, R157 ;  /* 0x000000109c9c7819 */ /* 0x000fe2000000129d */
[----:B------:R-:W-:Y:S01]  /*23c0*/  FMUL.FTZ R85, R85, R197 ;  /* 0x000000c555557220 */ /* 0x000fe20000410000 */
[----:B------:R-:W-:Y:S01]  /*23d0*/  FADD.FTZ R214, R89, R84 ;  /* 0x0000005459d67221 */ /* 0x000fe20000010000 */
[----:B------:R-:W-:Y:S01]  /*23e0*/  FADD.FTZ R192, R88, -UR5 ;  /* 0x8000000558c07e21 */ /* 0x000fe20008010000 */
[----:B------:R-:W-:Y:S01]  /*23f0*/  FMUL.FTZ R87, R87, UR17 ;  /* 0x0000001157577c20 */ /* 0x000fe20008410000 */
[----:B------:R-:W-:Y:S01]  /*2400*/  FFMA.FTZ R218, R199, R84, R86 ;  /* 0x00000054c7da7223 */ /* 0x000fe20000010056 */
[----:B------:R-:W-:Y:S01]  /*2410*/  SHF.L.U32 R88, R137, 0x10, RZ ;  /* 0x0000001089587819 */ /* 0x000fe200000006ff */
[----:B------:R-:W-:Y:S01]  /*2420*/  FADD.FTZ R220, R214, R85 ;  /* 0x00000055d6dc7221 */ /* 0x000fe20000010000 */
[----:B------:R-:W-:Y:S01]  /*2430*/  SHF.L.U32 R156, R156, 0x10, RZ ;  /* 0x000000109c9c7819 */ /* 0x000fe200000006ff */
[----:B------:R-:W-:Y:S01]  /*2440*/  FMUL.FTZ R192, R192, UR17 ;  /* 0x00000011c0c07c20 */ /* 0x000fe20008410000 */
[----:B------:R-:W-:Y:S01]  /*2450*/  FFMA.FTZ R219, R87, R85, R218 ;  /* 0x0000005557db7223 */ /* 0x000fe200000100da */
[----:B------:R-:W-:Y:S01]  /*2460*/  FADD.FTZ R80, R90, -UR5 ;  /* 0x800000055a507e21 */ /* 0x000fe20008010000 */
[----:B------:R-:W-:Y:S01]  /*2470*/  SHF.L.U32 R90, R136, 0x10, RZ ;  /* 0x00000010885a7819 */ /* 0x000fe200000006ff */
[----:B------:R-:W-:Y:S01]  /*2480*/  FMUL.FTZ R88, R88, R156 ;  /* 0x0000009c58587220 */ /* 0x000fe20000410000 */
[----:B------:R-:W-:Y:S01]  /*2490*/  SHF.R.U32.HI R157, RZ, 0x10, R157 ;  /* 0x00000010ff9d7819 */ /* 0x000fe2000001169d */
[----:B------:R-:W-:Y:S01]  /*24a0*/  FADD.FTZ R223, R220, R69 ;  /* 0x00000045dcdf7221 */ /* 0x000fe20000010000 */
        /* <DEDUP_REMOVED lines=8> */
[----:B------:R-:W-:Y:S01]  /*2530*/  FADD.FTZ R226, R227, R90 ;  /* 0x0000005ae3e27221 */ /* 0x000fe20000010000 */
[----:B------:R-:W-:Y:S01]  /*2540*/  FMUL.FTZ R91, R91, UR17 ;  /* 0x000000115b5b7c20 */ /* 0x000fe20008410000 */
        /* <DEDUP_REMOVED lines=41> */
.L_x_968:
[----:B------:R-:W-:Y:S02]  /*27e0*/  SHF.L.U32 R207, R118, 0x10, RZ ;  /* 0x0000001076cf7819 */ /* 0x000fe400000006ff */
[----:B------:R-:W-:Y:S02]  /*27f0*/  SHF.L.U32 R199, R112, 0x10, RZ ;  /* 0x0000001070c77819 */ /* 0x000fe400000006ff */
[----:B------:R-:W-:Y:S01]  /*2800*/  SHF.R.U32.HI R218, RZ, 0x10, R117 ;  /* 0x00000010ffda7819 */ /* 0x000fe20000011675 */
[----:B------:R-:W-:Y:S01]  /*2810*/  FADD.FTZ R202, -R207, R68 ;  /* 0x00000044cfca7221 */ /* 0x000fe20000010100 */
[----:B------:R-:W-:Y:S01]  /*2820*/  SHF.L.U32 R207, R120, 0x10, RZ ;  /* 0x0000001078cf7819 */ /* 0x000fe200000006ff */
[----:B------:R-:W-:Y:S01]  /*2830*/  FADD.FTZ R199, -R199, R56 ;  /* 0x00000038c7c77221 */ /* 0x000fe20000010100 */
        /* <DEDUP_REMOVED lines=15> */
[----:B------:R-:W-:-:S02]  /*2930*/  SHF.R.U32.HI R218, RZ, 0x10, R119 ;  /* 0x00000010ffda7819 */ /* 0x000fc40000011677 */
[----:B------:R-:W-:Y:S02]  /*2940*/  SHF.L.U32 R205, R117, 0x10, RZ ;  /* 0x0000001075cd7819 */ /* 0x000fe400000006ff */
[----:B------:R-:W-:Y:S01]  /*2950*/  SHF.L.U32 R68, R99, 0x10, RZ ;  /* 0x0000001063447819 */ /* 0x000fe200000006ff */
[----:B------:R-:W1:Y:S01]  /*2960*/  MUFU.RCP R191, R169 ;  /* 0x000000a900bf7308 */ /* 0x000e620000001000 */
[----:B------:R-:W-:Y:S01]  /*2970*/  SHF.L.U32 R218, R218, 0x10, RZ ;  /* 0x00000010dada7819 */ /* 0x000fe200000006ff */
[----:B------:R-:W-:Y:S01]  /*2980*/  FADD.FTZ R66, -R205, R66 ;  /* 0x00000042cd427221 */ /* 0x000fe20000010100 */
[----:B------:R-:W-:Y:S02]  /*2990*/  SHF.L.U32 R146, R140, 0x10, RZ ;  /* 0x000000108c927819 */ /* 0x000fe400000006ff */
[----:B------:R-:W-:Y:S01]  /*29a0*/  SHF.L.U32 R205, R119, 0x10, RZ ;  /* 0x0000001077cd7819 */ /* 0x000fe200000006ff */
[----:B------:R-:W-:Y:S01]  /*29b0*/  FADD.FTZ R71, -R218, R71 ;  /* 0x00000047da477221 */ /* 0x000fe20000010100 */
[----:B------:R-:W-:Y:S01]  /*29c0*/  SHF.R.U64 R218, R122, 0x10, R123 ;  /* 0x000000107ada7819 */ /* 0x000fe2000000127b */
[----:B------:R-:W2:Y:S01]  /*29d0*/  MUFU.RCP R209, R78 ;  /* 0x0000004e00d17308 */ /* 0x000ea20000001000 */
[----:B------:R-:W-:Y:S01]  /*29e0*/  SHF.L.U32 R203, R116, 0x10, RZ ;  /* 0x0000001074cb7819 */ /* 0x000fe200000006ff */
[----:B------:R-:W-:Y:S01]  /*29f0*/  FADD.FTZ R70, -R205, R70 ;  /* 0x00000046cd467221 */ /* 0x000fe20000010100 */
[----:B------:R-:W-:-:S02]  /*2a00*/  SHF.L.U32 R211, R122, 0x10, RZ ;  /* 0x000000107ad37819 */ /* 0x000fc400000006ff */
[----:B------:R-:W-:Y:S01]  /*2a10*/  SHF.R.U32.HI R224, RZ, 0x10, R125 ;  /* 0x00000010ffe07819 */ /* 0x000fe2000001167d */
[----:B------:R-:W-:Y:S01]  /*2a20*/  FADD.FTZ R64, -R203, R64 ;  /* 0x00000040cb407221 */ /* 0x000fe20000010100 */
[----:B------:R-:W-:Y:S01]  /*2a30*/  SHF.L.U32 R218, R218, 0x10, RZ ;  /* 0x00000010dada7819 */ /* 0x000fe200000006ff */
[----:B------:R-:W3:Y:S01]  /*2a40*/  MUFU.RCP R204, R68 ;  /* 0x0000004400cc7308 */ /* 0x000ee20000001000 */
[----:B------:R-:W-:Y:S01]  /*2a50*/  SHF.L.U32 R193, R94, 0x10, RZ ;  /* 0x000000105ec17819 */ /* 0x000fe200000006ff */
[----:B0-----:R-:W-:Y:S01]  /*2a60*/  FMUL.FTZ R70, R70, R60 ;  /* 0x0000003c46467220 */ /* 0x001fe20000410000 */
[----:B------:R-:W-:Y:S01]  /*2a70*/  SHF.L.U32 R182, R139, 0x10, RZ ;  /* 0x000000108bb67819 */ /* 0x000fe200000006ff */
[----:B------:R-:W-:Y:S01]  /*2a80*/  FADD.FTZ R205, -R211, R76 ;  /* 0x0000004cd3cd7221 */ /* 0x000fe20000010100 */
[----:B------:R-:W-:Y:S01]  /*2a90*/  SHF.R.U64 R164, R164, 0x10, R165 ;  /* 0x00000010a4a47819 */ /* 0x000fe200000012a5 */
[----:B------:R-:W-:Y:S01]  /*2aa0*/  FADD.FTZ R218, -R218, R77 ;  /* 0x0000004ddada7221 */ /* 0x000fe20000010100 */
[----:B------:R-:W-:Y:S01]  /*2ab0*/  SHF.R.U32.HI R195, RZ, 0x10, R165 ;  /* 0x00000010ffc37819 */ /* 0x000fe200000116a5 */
[----:B------:R-:W0:Y:S01]  /*2ac0*/  MUFU.RCP R190, R146 ;  /* 0x0000009200be7308 */ /* 0x000e220000001000 */
[----:B------:R-:W-:Y:S01]  /*2ad0*/  SHF.L.U32 R224, R224, 0x10, RZ ;  /* 0x00000010e0e07819 */ /* 0x000fe200000006ff */
[----:B-1----:R-:W-:Y:S01]  /*2ae0*/  FMUL.FTZ R64, R64, R191 ;  /* 0x000000bf40407220 */ /* 0x002fe20000410000 */
[----:B------:R-:W-:Y:S01]  /*2af0*/  SHF.R.U64 R60, R130, 0x10, R131 ;  /* 0x00000010823c7819 */ /* 0x000fe20000001283 */
[----:B--2---:R-:W-:Y:S01]  /*2b00*/  FMUL.FTZ R74, R74, R209 ;  /* 0x000000d14a4a7220 */ /* 0x004fe20000410000 */
[----:B------:R-:W-:Y:S01]  /*2b10*/  SHF.L.U32 R165, R95, 0x10, RZ ;  /* 0x000000105fa57819 */ /* 0x000fe200000006ff */
[----:B------:R-:W-:Y:S01]  /*2b20*/  FADD.FTZ R219, -R224, R83 ;  /* 0x00000053e0db7221 */ /* 0x000fe20000010100 */
[----:B------:R-:W-:Y:S01]  /*2b30*/  SHF.L.U32 R201, R113, 0x10, RZ ;  /* 0x0000001071c97819 */ /* 0x000fe200000006ff */
[----:B------:R-:W1:Y:S01]  /*2b40*/  MUFU.RCP R194, R193 ;  /* 0x000000c100c27308 */ /* 0x000e620000001000 */
[----:B------:R-:W-:Y:S01]  /*2b50*/  SHF.L.U32 R76, R101, 0x10, RZ ;  /* 0x00000010654c7819 */ /* 0x000fe200000006ff */
[----:B---3--:R-:W-:Y:S01]  /*2b60*/  FMUL.FTZ R72, R72, R204 ;  /* 0x000000cc48487220 */ /* 0x008fe20000410000 */
[----:B------:R-:W-:Y:S01]  /*2b70*/  SHF.L.U32 R77, R107, 0x10, RZ ;  /* 0x000000106b4d7819 */ /* 0x000fe200000006ff */
[----:B------:R-:W-:Y:S01]  /*2b80*/  FADD.FTZ R58, -R201, R58 ;  /* 0x0000003ac93a7221 */ /* 0x000fe20000010100 */
[----:B------:R-:W-:-:S02]  /*2b90*/  SHF.L.U32 R227, R127, 0x10, RZ ;  /* 0x000000107fe37819 */ /* 0x000fc400000006ff */
[----:B------:R-:W-:Y:S01]  /*2ba0*/  SHF.L.U32 R191, R136, 0x10, RZ ;  /* 0x0000001088bf7819 */ /* 0x000fe200000006ff */
[----:B------:R-:W2:Y:S01]  /*2bb0*/  MUFU.RCP R0, R182 ;  /* 0x000000b600007308 */ /* 0x000ea20000001000 */
[----:B------:R-:W-:Y:S01]  /*2bc0*/  SHF.L.U32 R209, R60, 0x10, RZ ;  /* 0x000000103cd17819 */ /* 0x000fe200000006ff */
[----:B------:R-:W-:Y:S01]  /*2bd0*/  FADD.FTZ R227, -R227, R86 ;  /* 0x00000056e3e37221 */ /* 0x000fe20000010100 */
[----:B------:R-:W-:Y:S01]  /*2be0*/  SHF.R.U32.HI R226, RZ, 0x10, R129 ;  /* 0x00000010ffe27819 */ /* 0x000fe20000011681 */
[----:B0-----:R-:W-:Y:S01]  /*2bf0*/  FMUL.FTZ R190, R58, R190 ;  /* 0x000000be3abe7220 */ /* 0x001fe20000410000 */
[----:B------:R-:W-:Y:S02]  /*2c00*/  SHF.L.U32 R143, R54, 0x10, RZ ;  /* 0x00000010368f7819 */ /* 0x000fe400000006ff */
[----:B------:R-:W-:Y:S01]  /*2c10*/  SHF.R.U32.HI R60, RZ, 0x10, R131 ;  /* 0x00000010ff3c7819 */ /* 0x000fe20000011683 */
[----:B------:R-:W0:Y:S01]  /*2c20*/  MUFU.RCP R196, R165 ;  /* 0x000000a500c47308 */ /* 0x000e220000001000 */
[----:B------:R-:W-:Y:S01]  /*2c30*/  SHF.L.U32 R86, R133, 0x10, RZ ;  /* 0x0000001085567819 */ /* 0x000fe200000006ff */
[----:B-1----:R-:W-:Y:S01]  /*2c40*/  FMUL.FTZ R67, R67, R194 ;  /* 0x000000c243437220 */ /* 0x002fe20000410000 */
[----:B------:R-:W-:-:S02]  /*2c50*/  SHF.L.U32 R226, R226, 0x10, RZ ;  /* 0x00000010e2e27819 */ /* 0x000fc400000006ff */
[----:B------:R-:W-:Y:S02]  /*2c60*/  SHF.R.U64 R220, R120, 0x10, R121 ;  /* 0x0000001078dc7819 */ /* 0x000fe40000001279 */
        /* <DEDUP_REMOVED lines=10> */
[----:B------:R-:W-:Y:S01]  /*2d10*/  SHF.R.U64 R148, R148, 0x10, R149 ;  /* 0x0000001094947819 */ /* 0x000fe20000001295 */
[----:B------:R-:W-:Y:S01]  /*2d20*/  FADD.FTZ R73, -R220, R73 ;  /* 0x00000049dc497221 */ /* 0x000fe20000010100 */
[----:B------:R-:W-:Y:S01]  /*2d30*/  SHF.R.U32.HI R214, RZ, 0x10, R115 ;  /* 0x00000010ffd67819 */ /* 0x000fe20000011673 */
[----:B0-----:R-:W-:Y:S01]  /*2d40*/  FMUL.FTZ R196, R202, R196 ;  /* 0x000000c4cac47220 */ /* 0x001fe20000410000 */
[----:B------:R-:W-:-:S02]  /*2d50*/  SHF.L.U32 R226, R129, 0x10, RZ ;  /* 0x0000001081e27819 */ /* 0x000fc400000006ff */
[----:B------:R-:W-:Y:S01]  /*2d60*/  SHF.L.U32 R188, R188, 0x10, RZ ;  /* 0x00000010bcbc7819 */ /* 0x000fe200000006ff */
[----:B------:R-:W0:Y:S01]  /*2d70*/  MUFU.RCP R204, R191 ;  /* 0x000000bf00cc7308 */ /* 0x000e220000001000 */
[----:B------:R-:W-:Y:S01]  /*2d80*/  SHF.L.U32 R208, R208, 0x10, RZ ;  /* 0x00000010d0d07819 */ /* 0x000fe200000006ff */
[----:B------:R-:W-:Y:S01]  /*2d90*/  FADD.FTZ R226, -R226, R90 ;  /* 0x0000005ae2e27221 */ /* 0x000fe20000010100 */
[----:B------:R-:W-:Y:S01]  /*2da0*/  SHF.L.U32 R62, R98, 0x10, RZ ;  /* 0x00000010623e7819 */ /* 0x000fe200000006ff */
[----:B-1----:R-:W-:Y:S01]  /*2db0*/  FMUL.FTZ R73, R73, R206 ;  /* 0x000000ce49497220 */ /* 0x002fe20000410000 */
[----:B------:R-:W-:Y:S01]  /*2dc0*/  SHF.R.U64 R228, R126, 0x10, R127 ;  /* 0x000000107ee47819 */ /* 0x000fe2000000127f */
[----:B------:R-:W-:Y:S01]  /*2dd0*/  FADD.FTZ R57, -R208, R57 ;  /* 0x00000039d0397221 */ /* 0x000fe20000010100 */
[----:B------:R-:W-:Y:S01]  /*2de0*/  SHF.L.U32 R142, R53, 0x10, RZ ;  /* 0x00000010358e7819 */ /* 0x000fe200000006ff */
[----:B------:R1:W3:Y:S01]  /*2df0*/  MUFU.RCP R236, R209 ;  /* 0x000000d100ec7308 */ /* 0x0002e20000001000 */
[----:B------:R-:W-:Y:S01]  /*2e00*/  SHF.L.U32 R214, R214, 0x10, RZ ;  /* 0x00000010d6d67819 */ /* 0x000fe200000006ff */
[----:B--2---:R-:W-:Y:S01]  /*2e10*/  FMUL.FTZ R202, R80, R224 ;  /* 0x000000e050ca7220 */ /* 0x004fe20000410000 */
[----:B------:R-:W-:Y:S01]  /*2e20*/  SHF.L.U32 R194, R2, 0x10, RZ ;  /* 0x0000001002c27819 */ /* 0x000fe200000006ff */
[----:B------:R-:W-:Y:S01]  /*2e30*/  FMUL.FTZ R2, R182, R188 ;  /* 0x000000bcb6027220 */ /* 0x000fe20000410000 */
[----:B------:R-:W-:Y:S01]  /*2e40*/  SHF.L.U32 R148, R148, 0x10, RZ ;  /* 0x0000001094947819 */ /* 0x000fe200000006ff */
[----:B------:R-:W-:Y:S01]  /*2e50*/  FADD.FTZ R63, -R214, R63 ;  /* 0x0000003fd63f7221 */ /* 0x000fe20000010100 */
[----:B------:R-:W-:Y:S01]  /*2e60*/  SHF.R.U32.HI R210, RZ, 0x10, R113 ;  /* 0x00000010ffd27819 */ /* 0x000fe20000011671 */
[----:B------:R-:W2:Y:S01]  /*2e70*/  MUFU.RCP R184, R143 ;  /* 0x0000008f00b87308 */ /* 0x000ea20000001000 */
[----:B------:R-:W-:Y:S01]  /*2e80*/  SHF.L.U32 R228, R228, 0x10, RZ ;  /* 0x00000010e4e47819 */ /* 0x000fe200000006ff */
[----:B0-----:R-:W-:Y:S01]  /*2e90*/  FMUL.FTZ R80, R226, R204 ;  /* 0x000000cce2507220 */ /* 0x001fe20000410000 */
[----:B------:R-:W-:Y:S01]  /*2ea0*/  SHF.L.U32 R167, R52, 0x10, RZ ;  /* 0x0000001034a77819 */ /* 0x000fe200000006ff */
[----:B-1----:R-:W-:Y:S01]  /*2eb0*/  FMUL.FTZ R209, R209, R148 ;  /* 0x00000094d1d17220 */ /* 0x002fe20000410000 */
[----:B------:R-:W-:Y:S01]  /*2ec0*/  SHF.R.U32.HI R149, RZ, 0x10, R149 ;  /* 0x00000010ff957819 */ /* 0x000fe20000011695 */
[----:B------:R-:W-:Y:S01]  /*2ed0*/  FADD.FTZ R206, RZ, R2 ;  /* 0x00000002ffce7221 */ /* 0x000fe20000010000 */
[----:B------:R-:W-:Y:S01]  /*2ee0*/  SHF.L.U32 R210, R210, 0x10, RZ ;  /* 0x00000010d2d27819 */ /* 0x000fe200000006ff */
[----:B------:R-:W0:Y:S01]  /*2ef0*/  MUFU.RCP R58, R86 ;  /* 0x00000056003a7308 */ /* 0x000e220000001000 */
[----:B------:R-:W-:Y:S01]  /*2f00*/  FFMA.FTZ R182, R2, R0, RZ ;  /* 0x0000000002b67223 */ /* 0x000fe200000100ff */
[----:B---3--:R-:W-:Y:S01]  /*2f10*/  FMUL.FTZ R204, R57, R236 ;  /* 0x000000ec39cc7220 */ /* 0x008fe20000410000 */
[----:B------:R-:W-:Y:S01]  /*2f20*/  FADD.FTZ R221, -R228, R85 ;  /* 0x00000055e4dd7221 */ /* 0x000fe20000010100 */
[----:B------:R-:W-:Y:S01]  /*2f30*/  SHF.L.U32 R57, R145, 0x10, RZ ;  /* 0x0000001091397819 */ /* 0x000fe200000006ff */
[----:B------:R-:W-:Y:S01]  /*2f40*/  FMUL.FTZ R146, R146, R194 ;  /* 0x000000c292927220 */ /* 0x000fe20000410000 */
[----:B------:R-:W-:Y:S01]  /*2f50*/  SHF.L.U32 R149, R149, 0x10, RZ ;  /* 0x0000001095957819 */ /* 0x000fe200000006ff */
[----:B------:R-:W-:Y:S01]  /*2f60*/  FADD.FTZ R145, R206, R209 ;  /* 0x000000d1ce917221 */ /* 0x000fe20000010000 */
[----:B------:R1:W3:Y:S01]  /*2f70*/  MUFU.RCP R237, R60 ;  /* 0x0000003c00ed7308 */ /* 0x0002e20000001000 */
[----:B------:R-:W-:Y:S01]  /*2f80*/  SHF.R.U64 R212, R114, 0x10, R115 ;  /* 0x0000001072d47819 */ /* 0x000fe20000001273 */
[----:B--2---:R-:W-:Y:S01]  /*2f90*/  FMUL.FTZ R184, R63, R184 ;  /* 0x000000b83fb87220 */ /* 0x004fe20000410000 */
[----:B------:R-:W-:Y:S01]  /*2fa0*/  FADD.FTZ R210, -R210, R59 ;  /* 0x0000003bd2d27221 */ /* 0x000fe20000010100 */
[----:B------:R-:W-:Y:S01]  /*2fb0*/  FFMA.FTZ R63, R209, R204, R182 ;  /* 0x000000ccd13f7223 */ /* 0x000fe200000100b6 */
[----:B------:R-:W-:Y:S01]  /*2fc0*/  SHF.R.U64 R162, R162, 0x10, R163 ;  /* 0x00000010a2a27819 */ /* 0x000fe200000012a3 */
[----:B------:R-:W-:Y:S01]  /*2fd0*/  FADD.FTZ R182, R145, R146 ;  /* 0x0000009291b67221 */ /* 0x000fe20000010000 */
[----:B------:R-:W-:Y:S01]  /*2fe0*/  SHF.L.U32 R173, R173, 0x10, RZ ;  /* 0x00000010adad7819 */ /* 0x000fe200000006ff */
[----:B------:R2:W4:Y:S01]  /*2ff0*/  MUFU.RCP R186, R147 ;  /* 0x0000009300ba7308 */ /* 0x0005220000001000 */
[----:B------:R-:W-:Y:S01]  /*3000*/  SHF.L.U32 R212, R212, 0x10, RZ ;  /* 0x00000010d4d47819 */ /* 0x000fe200000006ff */
[----:B0-----:R-:W-:Y:S01]  /*3010*/  FMUL.FTZ R221, R221, R58 ;  /* 0x0000003adddd7220 */ /* 0x001fe20000410000 */
[----:B------:R-:W-:Y:S01]  /*3020*/  SHF.L.U32 R58, R141, 0x10, RZ ;  /* 0x000000108d3a7819 */ /* 0x000fe200000006ff */
[----:B------:R-:W-:Y:S01]  /*3030*/  FMUL.FTZ R141, R60, R149 ;  /* 0x000000953c8d7220 */ /* 0x000fe20000410000 */
[----:B-1----:R-:W-:Y:S01]  /*3040*/  FFMA.FTZ R60, R146, R190, R63 ;  /* 0x000000be923c7223 */ /* 0x002fe2000001003f */
[----:B------:R-:W-:Y:S01]  /*3050*/  SHF.L.U32 R144, R93, 0x10, RZ ;  /* 0x000000105d907819 */ /* 0x000fe200000006ff */
[----:B------:R-:W-:Y:S01]  /*3060*/  FADD.FTZ R211, -R212, R61 ;  /* 0x0000003dd4d37221 */ /* 0x000fe20000010100 */
[----:B------:R-:W0:Y:S01]  /*3070*/  MUFU.RCP R203, R62 ;  /* 0x0000003e00cb7308 */ /* 0x000e220000001000 */
[----:B------:R-:W-:Y:S01]  /*3080*/  SHF.L.U32 R145, R162, 0x10, RZ ;  /* 0x00000010a2917819 */ /* 0x000fe200000006ff */
[----:B---3--:R-:W-:Y:S01]  /*3090*/  FMUL.FTZ R210, R210, R237 ;  /* 0x000000edd2d27220 */ /* 0x008fe20000410000 */
[----:B--2---:R-:W-:Y:S01]  /*30a0*/  FMUL.FTZ R147, R147, R173 ;  /* 0x000000ad93937220 */ /* 0x004fe20000410000 */
[----:B------:R-:W-:Y:S01]  /*30b0*/  FADD.FTZ R182, R182, R141 ;  /* 0x0000008db6b67221 */ /* 0x000fe20000010000 */
[----:B------:R-:W-:Y:S01]  /*30c0*/  SHF.L.U32 R171, R92, 0x10, RZ ;  /* 0x000000105cab7819 */ /* 0x000fe200000006ff */
[----:B------:R-:W-:Y:S01]  /*30d0*/  FFMA.FTZ R60, R141, R210, R60 ;  /* 0x000000d28d3c7223 */ /* 0x000fe2000001003c */
[----:B------:R-:W-:Y:S01]  /*30e0*/  SHF.R.U32.HI R163, RZ, 0x10, R163 ;  /* 0x00000010ffa37819 */ /* 0x000fe200000116a3 */
[----:B------:R1:W2:Y:S01]  /*30f0*/  MUFU.RCP R183, R142 ;  /* 0x0000008e00b77308 */ /* 0x0002a20000001000 */
[----:B------:R-:W-:Y:S01]  /*3100*/  SHF.L.U32 R174, R174, 0x10, RZ ;  /* 0x00000010aeae7819 */ /* 0x000fe200000006ff */
[----:B----4-:R-:W-:Y:S01]  /*3110*/  FMUL.FTZ R186, R200, R186 ;  /* 0x000000bac8ba7220 */ /* 0x010fe20000410000 */
[----:B------:R-:W-:Y:S01]  /*3120*/  SHF.L.U32 R162, R163, 0x10, RZ ;  /* 0x00000010a3a27819 */ /* 0x000fe200000006ff */
[----:B------:R-:W-:Y:S01]  /*3130*/  FMUL.FTZ R241, R57, R202 ;  /* 0x000000ca39f17220 */ /* 0x000fe20000410000 */
[----:B------:R-:W-:Y:S01]  /*3140*/  SHF.R.U64 R216, R116, 0x10, R117 ;  /* 0x0000001074d87819 */ /* 0x000fe20000001275 */
[----:B------:R-:W-:Y:S01]  /*3150*/  FFMA.FTZ R63, R147, R186, R60 ;  /* 0x000000ba933f7223 */ /* 0x000fe2000001003c */
[----:B------:R-:W-:Y:S01]  /*3160*/  SHF.R.U64 R150, R150, 0x10, R151 ;  /* 0x0000001096967819 */ /* 0x000fe20000001297 */
[----:B------:R3:W4:Y:S01]  /*3170*/  MUFU.RCP R189, R167 ;  /* 0x000000a700bd7308 */ /* 0x0007220000001000 */
[----:B-1----:R-:W-:Y:S01]  /*3180*/  FMUL.FTZ R142, R142, R145 ;  /* 0x000000918e8e7220 */ /* 0x002fe20000410000 */
[----:B0-----:R-:W-:Y:S01]  /*3190*/  FMUL.FTZ R71, R71, R203 ;  /* 0x000000cb47477220 */ /* 0x001fe20000410000 */
[----:B------:R-:W-:Y:S01]  /*31a0*/  FADD.FTZ R203, R182, R147 ;  /* 0x00000093b6cb7221 */ /* 0x000fe20000010000 */
[----:B------:R-:W-:Y:S01]  /*31b0*/  SHF.L.U32 R175, R175, 0x10, RZ ;  /* 0x00000010afaf7819 */ /* 0x000fe200000006ff */
[----:B------:R-:W-:Y:S01]  /*31c0*/  FMUL.FTZ R143, R143, R162 ;  /* 0x000000a28f8f7220 */ /* 0x000fe20000410000 */
[----:B------:R-:W-:Y:S01]  /*31d0*/  SHF.L.U32 R216, R216, 0x10, RZ ;  /* 0x00000010d8d87819 */ /* 0x000fe200000006ff */
[----:B------:R-:W-:Y:S01]  /*31e0*/  FADD.FTZ R182, R203, R142 ;  /* 0x0000008ecbb67221 */ /* 0x000fe20000010000 */
[----:B------:R0:W1:Y:S01]  /*31f0*/  MUFU.RCP R185, R144 ;  /* 0x0000009000b97308 */ /* 0x0000620000001000 */
[----:B---3--:R-:W-:Y:S01]  /*3200*/  FMUL.FTZ R167, R167, R174 ;  /* 0x000000aea7a77220 */ /* 0x008fe20000410000 */
[----:B--2---:R-:W-:Y:S01]  /*3210*/  FMUL.FTZ R183, R211, R183 ;  /* 0x000000b7d3b77220 */ /* 0x004fe20000410000 */
[----:B------:R-:W-:Y:S01]  /*3220*/  SHF.R.U64 R154, R154, 0x10, R155 ;  /* 0x000000109a9a7819 */ /* 0x000fe2000000129b */
[----:B------:R-:W-:Y:S01]  /*3230*/  FMUL.FTZ R169, R169, R175 ;  /* 0x000000afa9a97220 */ /* 0x000fe20000410000 */
[----:B------:R-:W-:Y:S01]  /*3240*/  FADD.FTZ R182, R182, R167 ;  /* 0x000000a7b6b67221 */ /* 0x000fe20000010000 */
[----:B------:R-:W-:Y:S01]  /*3250*/  FFMA.FTZ R60, R142, R183, R63 ;  /* 0x000000b78e3c7223 */ /* 0x000fe2000001003f */
[----:B------:R-:W-:Y:S01]  /*3260*/  SHF.R.U32.HI R197, RZ, 0x10, R155 ;  /* 0x00000010ffc57819 */ /* 0x000fe2000001169b */
[----:B------:R2:W3:Y:S01]  /*3270*/  MUFU.RCP R192, R171 ;  /* 0x000000ab00c07308 */ /* 0x0004e20000001000 */
[----:B------:R-:W-:Y:S01]  /*3280*/  SHF.L.U32 R155, R97, 0x10, RZ ;  /* 0x00000010619b7819 */ /* 0x000fe200000006ff */
[----:B----4-:R-:W-:Y:S01]  /*3290*/  FMUL.FTZ R189, R201, R189 ;  /* 0x000000bdc9bd7220 */ /* 0x010fe20000410000 */
[----:B------:R-:W-:Y:S01]  /*32a0*/  SHF.L.U32 R163, R150, 0x10, RZ ;  /* 0x0000001096a37819 */ /* 0x000fe200000006ff */
[----:B------:R-:W-:Y:S01]  /*32b0*/  FADD.FTZ R182, R182, R143 ;  /* 0x0000008fb6b67221 */ /* 0x000fe20000010000 */
[----:B------:R-:W-:Y:S01]  /*32c0*/  FADD.FTZ R212, -R216, R65 ;  /* 0x00000041d8d47221 */ /* 0x000fe20000010100 */
[----:B------:R-:W-:Y:S01]  /*32d0*/  FFMA.FTZ R60, R167, R189, R60 ;  /* 0x000000bda73c7223 */ /* 0x000fe2000001003c */
[----:B------:R-:W-:Y:S01]  /*32e0*/  SHF.R.U32.HI R151, RZ, 0x10, R151 ;  /* 0x00000010ff977819 */ /* 0x000fe20000011697 */
[----:B------:R-:W4:Y:S01]  /*32f0*/  MUFU.RCP R198, R155 ;  /* 0x0000009b00c67308 */ /* 0x000f220000001000 */
[----:B------:R-:W-:Y:S01]  /*3300*/  SHF.L.U32 R176, R176, 0x10, RZ ;  /* 0x00000010b0b07819 */ /* 0x000fe200000006ff */
[----:B------:R-:W-:Y:S01]  /*3310*/  FFMA.FTZ R150, R143, R184, R60 ;  /* 0x000000b88f967223 */ /* 0x000fe2000001003c */
[----:B0-----:R-:W-:Y:S01]  /*3320*/  FMUL.FTZ R144, R144, R163 ;  /* 0x000000a390907220 */ /* 0x001fe20000410000 */
[----:B------:R-:W-:Y:S01]  /*3330*/  FADD.FTZ R203, R182, R169 ;  /* 0x000000a9b6cb7221 */ /* 0x000fe20000010000 */
[----:B-1----:R-:W-:Y:S01]  /*3340*/  FMUL.FTZ R185, R212, R185 ;  /* 0x000000b9d4b97220 */ /* 0x002fe20000410000 */
[----:B------:R-:W-:Y:S01]  /*3350*/  FFMA.FTZ R63, R169, R64, R150 ;  /* 0x00000040a93f7223 */ /* 0x000fe20000010096 */
[----:B------:R-:W-:Y:S01]  /*3360*/  SHF.L.U32 R60, R172, 0x10, RZ ;  /* 0x00000010ac3c7819 */ /* 0x000fe200000006ff */
[----:B--2---:R-:W-:Y:S01]  /*3370*/  FMUL.FTZ R171, R171, R176 ;  /* 0x000000b0abab7220 */ /* 0x004fe20000410000 */
[----:B------:R-:W-:Y:S01]  /*3380*/  SHF.L.U32 R172, R151, 0x10, RZ ;  /* 0x0000001097ac7819 */ /* 0x000fe200000006ff */
[----:B------:R-:W-:Y:S01]  /*3390*/  FADD.FTZ R182, R203, R144 ;  /* 0x00000090cbb67221 */ /* 0x000fe20000010000 */
[----:B------:R-:W-:Y:S01]  /*33a0*/  SHF.R.U64 R216, R118, 0x10, R119 ;  /* 0x0000001076d87819 */ /* 0x000fe20000001277 */
[----:B---3--:R-:W-:Y:S01]  /*33b0*/  FMUL.FTZ R66, R66, R192 ;  /* 0x000000c042427220 */ /* 0x008fe20000410000 */
        /* <DEDUP_REMOVED lines=9> */
[----:B------:R-:W-:Y:S01]  /*3450*/  FADD.FTZ R206, R206, R193 ;  /* 0x000000c1cece7221 */ /* 0x000fe20000010000 */
[----:B------:R-:W-:Y:S01]  /*3460*/  FADD.FTZ R215, -R216, R69 ;  /* 0x00000045d8d77221 */ /* 0x000fe20000010100 */
[----:B------:R-:W-:Y:S01]  /*3470*/  FFMA.FTZ R158, R193, R67, R150 ;  /* 0x00000043c19e7223 */ /* 0x000fe20000010096 */
[----:B------:R-:W-:Y:S01]  /*3480*/  SHF.R.U32.HI R159, RZ, 0x10, R159 ;  /* 0x00000010ff9f7819 */ /* 0x000fe2000001169f */
[----:B------:R-:W-:Y:S01]  /*3490*/  FMUL.FTZ R151, R155, R182 ;  /* 0x000000b69b977220 */ /* 0x000fe20000410000 */
[----:B------:R-:W-:Y:S01]  /*34a0*/  SHF.L.U32 R178, R178, 0x10, RZ ;  /* 0x00000010b2b27819 */ /* 0x000fe200000006ff */
[----:B------:R-:W-:Y:S01]  /*34b0*/  FADD.FTZ R206, R206, R165 ;  /* 0x000000a5cece7221 */ /* 0x000fe20000010000 */
[----:B----4-:R-:W-:Y:S01]  /*34c0*/  FMUL.FTZ R198, R215, R198 ;  /* 0x000000c6d7c67220 */ /* 0x010fe20000410000 */
        /* <DEDUP_REMOVED lines=8> */
[----:B------:R-:W0:Y:S01]  /*3550*/  MUFU.RCP R208, R59 ;  /* 0x0000003b00d07308 */ /* 0x000e220000001000 */
[----:B------:R-:W-:Y:S01]  /*3560*/  SHF.L.U32 R61, R103, 0x10, RZ ;  /* 0x00000010673d7819 */ /* 0x000fe200000006ff */
[----:B------:R-:W-:Y:S01]  /*3570*/  FMUL.FTZ R158, R62, R159 ;  /* 0x0000009f3e9e7220 */ /* 0x000fe20000410000 */
        /* <DEDUP_REMOVED lines=8> */
[----:B------:R-:W-:Y:S01]  /*3600*/  SHF.R.U64 R152, R152, 0x10, R153 ;  /* 0x0000001098987819 */ /* 0x000fe20000001299 */
[----:B------:R-:W-:Y:S01]  /*3610*/  FADD.FTZ R195, R195, R158 ;  /* 0x0000009ec3c37221 */ /* 0x000fe20000010000 */
[----:B------:R-:W-:Y:S01]  /*3620*/  SHF.L.U32 R65, R105, 0x10, RZ ;  /* 0x0000001069417819 */ /* 0x000fe200000006ff */
[----:B------:R-:W-:Y:S01]  /*3630*/  FFMA.FTZ R63, R158, R71, R63 ;  /* 0x000000479e3f7223 */ /* 0x000fe2000001003f */
[----:B------:R-:W-:Y:S01]  /*3640*/  FADD.FTZ R216, -R222, R75 ;  /* 0x0000004bded87221 */ /* 0x000fe20000010100 */
[----:B------:R-:W-:Y:S01]  /*3650*/  SHF.L.U32 R69, R104, 0x10, RZ ;  /* 0x0000001068457819 */ /* 0x000fe200000006ff */
[----:B------:R-:W3:Y:S01]  /*3660*/  MUFU.RCP R213, R65 ;  /* 0x0000004100d57308 */ /* 0x000ee20000001000 */
[----:B------:R-:W-:Y:S01]  /*3670*/  SHF.R.U64 R222, R124, 0x10, R125 ;  /* 0x000000107cde7819 */ /* 0x000fe2000000127d */
[----:B------:R-:W-:Y:S01]  /*3680*/  FMUL.FTZ R155, R61, R181 ;  /* 0x000000b53d9b7220 */ /* 0x000fe20000410000 */
[----:B------:R-:W-:Y:S01]  /*3690*/  SHF.L.U32 R180, R180, 0x10, RZ ;  /* 0x00000010b4b47819 */ /* 0x000fe200000006ff */
[----:B-1----:R-:W-:Y:S01]  /*36a0*/  FADD.FTZ R61, R195, R68 ;  /* 0x00000044c33d7221 */ /* 0x002fe20000010000 */
[----:B------:R-:W-:Y:S01]  /*36b0*/  SHF.L.U32 R206, R152, 0x10, RZ ;  /* 0x0000001098ce7819 */ /* 0x000fe200000006ff */
[----:B------:R-:W-:Y:S01]  /*36c0*/  FMUL.FTZ R152, R76, R211 ;  /* 0x000000d34c987220 */ /* 0x000fe20000410000 */
[----:B------:R-:W-:Y:S01]  /*36d0*/  FFMA.FTZ R63, R68, R72, R63 ;  /* 0x00000048443f7223 */ /* 0x000fe2000001003f */
[----:B------:R-:W-:Y:S01]  /*36e0*/  SHF.R.U32.HI R153, RZ, 0x10, R153 ;  /* 0x00000010ff997819 */ /* 0x000fe20000011699 */
[----:B------:R-:W1:Y:S01]  /*36f0*/  MUFU.RCP R223, R69 ;  /* 0x0000004500df7308 */ /* 0x000e620000001000 */
[----:B------:R-:W-:Y:S01]  /*3700*/  SHF.L.U32 R75, R106, 0x10, RZ ;  /* 0x000000106a4b7819 */ /* 0x000fe200000006ff */
[----:B------:R-:W-:Y:S01]  /*3710*/  FMUL.FTZ R78, R78, R180 ;  /* 0x000000b44e4e7220 */ /* 0x000fe20000410000 */
[----:B------:R-:W-:Y:S01]  /*3720*/  SHF.L.U32 R222, R222, 0x10, RZ ;  /* 0x00000010dede7819 */ /* 0x000fe200000006ff */
[----:B------:R-:W-:Y:S01]  /*3730*/  FADD.FTZ R61, R61, R152 ;  /* 0x000000983d3d7221 */ /* 0x000fe20000010000 */
[----:B------:R-:W-:Y:S01]  /*3740*/  SHF.R.U32.HI R220, RZ, 0x10, R123 ;  /* 0x00000010ffdc7819 */ /* 0x000fe2000001167b */
[----:B------:R-:W-:Y:S01]  /*3750*/  FFMA.FTZ R63, R152, R73, R63 ;  /* 0x00000049983f7223 */ /* 0x000fe2000001003f */
[----:B------:R-:W-:Y:S01]  /*3760*/  SHF.L.U32 R212, R153, 0x10, RZ ;  /* 0x0000001099d47819 */ /* 0x000fe200000006ff */
[----:B------:R-:W4:Y:S01]  /*3770*/  MUFU.RCP R217, R75 ;  /* 0x0000004b00d97308 */ /* 0x000f220000001000 */
[----:B------:R-:W-:Y:S01]  /*3780*/  FADD.FTZ R81, -R222, R81 ;  /* 0x00000051de517221 */ /* 0x000fe20000010100 */
[----:B------:R-:W-:Y:S01]  /*3790*/  FMUL.FTZ R153, R59, R164 ;  /* 0x000000a43b997220 */ /* 0x000fe20000410000 */
[----:B------:R-:W-:Y:S01]  /*37a0*/  FADD.FTZ R62, R61, R78 ;  /* 0x0000004e3d3e7221 */ /* 0x000fe20000010000 */
[----:B------:R-:W-:Y:S01]  /*37b0*/  SHF.L.U32 R220, R220, 0x10, RZ ;  /* 0x00000010dcdc7819 */ /* 0x000fe200000006ff */
[----:B0-----:R-:W-:Y:S01]  /*37c0*/  FMUL.FTZ R208, R216, R208 ;  /* 0x000000d0d8d07220 */ /* 0x001fe20000410000 */
[----:B------:R-:W-:Y:S01]  /*37d0*/  SHF.R.U32.HI R225, RZ, 0x10, R127 ;  /* 0x00000010ffe17819 */ /* 0x000fe2000001167f */
[----:B------:R-:W-:Y:S01]  /*37e0*/  FFMA.FTZ R56, R78, R74, R63 ;  /* 0x0000004a4e387223 */ /* 0x000fe2000001003f */
[----:B------:R-:W-:Y:S01]  /*37f0*/  SHF.R.U64 R222, R128, 0x10, R129 ;  /* 0x0000001080de7819 */ /* 0x000fe20000001281 */
[----:B------:R-:W-:Y:S01]  /*3800*/  FADD.FTZ R62, R62, R153 ;  /* 0x000000993e3e7221 */ /* 0x000fe20000010000 */
[----:B------:R-:W-:Y:S01]  /*3810*/  SHF.R.U64 R160, R160, 0x10, R161 ;  /* 0x00000010a0a07819 */ /* 0x000fe200000012a1 */
[----:B--2---:R-:W-:Y:S01]  /*3820*/  FMUL.FTZ R205, R205, R214 ;  /* 0x000000d6cdcd7220 */ /* 0x004fe20000410000 */
[----:B------:R-:W-:Y:S01]  /*3830*/  SHF.L.U32 R83, R109, 0x10, RZ ;  /* 0x000000106d537819 */ /* 0x000fe200000006ff */
[----:B------:R-:W-:Y:S01]  /*3840*/  FFMA.FTZ R56, R153, R208, R56 ;  /* 0x000000d099387223 */ /* 0x000fe20000010038 */
[----:B------:R-:W-:Y:S01]  /*3850*/  SHF.L.U32 R225, R225, 0x10, RZ ;  /* 0x00000010e1e17819 */ /* 0x000fe200000006ff */
[----:B------:R-:W-:Y:S01]  /*3860*/  FADD.FTZ R79, -R220, R79 ;  /* 0x0000004fdc4f7221 */ /* 0x000fe20000010100 */
[----:B------:R-:W-:Y:S01]  /*3870*/  SHF.L.U32 R222, R222, 0x10, RZ ;  /* 0x00000010dede7819 */ /* 0x000fe200000006ff */
[----:B------:R-:W0:Y:S01]  /*3880*/  MUFU.RCP R220, R83 ;  /* 0x0000005300dc7308 */ /* 0x000e220000001000 */
[----:B------:R-:W-:Y:S01]  /*3890*/  SHF.L.U32 R85, R108, 0x10, RZ ;  /* 0x000000106c557819 */ /* 0x000fe200000006ff */
[----:B------:R-:W-:Y:S01]  /*38a0*/  FADD.FTZ R61, R62, R155 ;  /* 0x0000009b3e3d7221 */ /* 0x000fe20000010000 */
[----:B------:R-:W-:Y:S01]  /*38b0*/  SHF.L.U32 R187, R187, 0x10, RZ ;  /* 0x00000010bbbb7819 */ /* 0x000fe200000006ff */
[----:B---3--:R-:W-:Y:S01]  /*38c0*/  FMUL.FTZ R213, R218, R213 ;  /* 0x000000d5dad57220 */ /* 0x008fe20000410000 */
[----:B------:R-:W-:Y:S01]  /*38d0*/  SHF.L.U32 R215, R160, 0x10, RZ ;  /* 0x00000010a0d77819 */ /* 0x000fe200000006ff */
[----:B------:R-:W-:Y:S01]  /*38e0*/  FMUL.FTZ R160, R65, R206 ;  /* 0x000000ce41a07220 */ /* 0x000fe20000410000 */
[----:B------:R-:W-:Y:S01]  /*38f0*/  SHF.L.U32 R228, R128, 0x10, RZ ;  /* 0x0000001080e47819 */ /* 0x000fe200000006ff */
[----:B------:R-:W-:Y:S01]  /*3900*/  FFMA.FTZ R59, R155, R205, R56 ;  /* 0x000000cd9b3b7223 */ /* 0x000fe20000010038 */
[----:B------:R-:W-:Y:S01]  /*3910*/  SHF.L.U32 R229, R125, 0x10, RZ ;  /* 0x000000107de57819 */ /* 0x000fe200000006ff */
[----:B------:R-:W-:Y:S01]  /*3920*/  FADD.FTZ R87, -R225, R87 ;  /* 0x00000057e1577221 */ /* 0x000fe20000010100 */
[----:B------:R-:W-:Y:S01]  /*3930*/  SHF.L.U32 R230, R126, 0x10, RZ ;  /* 0x000000107ee67819 */ /* 0x000fe200000006ff */
[----:B------:R-:W-:Y:S01]  /*3940*/  FADD.FTZ R222, -R222, R89 ;  /* 0x00000059dede7221 */ /* 0x000fe20000010100 */
[----:B------:R-:W2:Y:S01]  /*3950*/  MUFU.RCP R225, R85 ;  /* 0x0000005500e17308 */ /* 0x000ea20000001000 */
[----:B------:R-:W-:Y:S01]  /*3960*/  SHF.L.U32 R89, R110, 0x10, RZ ;  /* 0x000000106e597819 */ /* 0x000fe200000006ff */
[----:B------:R-:W-:Y:S01]  /*3970*/  FMUL.FTZ R195, R69, R187 ;  /* 0x000000bb45c37220 */ /* 0x000fe20000410000 */
[----:B------:R-:W-:Y:S01]  /*3980*/  FADD.FTZ R62, R61, R160 ;  /* 0x000000a03d3e7221 */ /* 0x000fe20000010000 */
[----:B------:R-:W-:Y:S01]  /*3990*/  FADD.FTZ R228, -R228, R88 ;  /* 0x00000058e4e47221 */ /* 0x000fe20000010100 */
[----:B-1----:R-:W-:Y:S01]  /*39a0*/  FMUL.FTZ R207, R207, R223 ;  /* 0x000000dfcfcf7220 */ /* 0x002fe20000410000 */
[----:B------:R-:W-:Y:S01]  /*39b0*/  FFMA.FTZ R56, R160, R213, R59 ;  /* 0x000000d5a0387223 */ /* 0x000fe2000001003b */
[----:B------:R-:W-:Y:S01]  /*39c0*/  FADD.FTZ R229, -R229, R82 ;  /* 0x00000052e5e57221 */ /* 0x000fe20000010100 */
[----:B------:R-:W-:Y:S01]  /*39d0*/  FADD.FTZ R230, -R230, R84 ;  /* 0x00000054e6e67221 */ /* 0x000fe20000010100 */
[----:B------:R-:W-:Y:S01]  /*39e0*/  SHF.L.U32 R88, R132, 0x10, RZ ;  /* 0x0000001084587819 */ /* 0x000fe200000006ff */
[----:B------:R-:W1:Y:S01]  /*39f0*/  MUFU.RCP R82, R89 ;  /* 0x0000005900527308 */ /* 0x000e620000001000 */
[----:B------:R-:W-:Y:S01]  /*3a00*/  SHF.L.U32 R84, R111, 0x10, RZ ;  /* 0x000000106f547819 */ /* 0x000fe200000006ff */
[----:B------:R-:W-:Y:S01]  /*3a10*/  FMUL.FTZ R65, R75, R212 ;  /* 0x000000d44b417220 */ /* 0x000fe20000410000 */
[----:B------:R-:W-:Y:S01]  /*3a20*/  FADD.FTZ R62, R62, R195 ;  /* 0x000000c33e3e7221 */ /* 0x000fe20000010000 */
[----:B----4-:R-:W-:Y:S01]  /*3a30*/  FMUL.FTZ R79, R79, R217 ;  /* 0x000000d94f4f7220 */ /* 0x010fe20000410000 */
[----:B------:R-:W-:Y:S01]  /*3a40*/  FFMA.FTZ R56, R195, R207, R56 ;  /* 0x000000cfc3387223 */ /* 0x000fe20000010038 */
[----:B------:R-:W-:Y:S01]  /*3a50*/  FMUL.FTZ R203, R77, R57 ;  /* 0x000000394dcb7220 */ /* 0x000fe20000410000 */
[----:B------:R-:W-:Y:S01]  /*3a60*/  FADD.FTZ R62, R62, R65 ;  /* 0x000000413e3e7221 */ /* 0x000fe20000010000 */
[----:B------:R-:W3:Y:S01]  /*3a70*/  MUFU.RCP R199, R88 ;  /* 0x0000005800c77308 */ /* 0x000ee20000001000 */
[----:B------:R-:W-:Y:S01]  /*3a80*/  FFMA.FTZ R56, R65, R79, R56 ;  /* 0x0000004f41387223 */ /* 0x000fe20000010038 */
[----:B------:R-:W-:Y:S01]  /*3a90*/  SHF.R.U32.HI R161, RZ, 0x10, R161 ;  /* 0x00000010ffa17819 */ /* 0x000fe200000116a1 */
[----:B------:R-:W-:Y:S01]  /*3aa0*/  FMUL.FTZ R75, R83, R215 ;  /* 0x000000d7534b7220 */ /* 0x000fe20000410000 */
[----:B------:R-:W-:Y:S01]  /*3ab0*/  FADD.FTZ R62, R62, R203 ;  /* 0x000000cb3e3e7221 */ /* 0x000fe20000010000 */
[----:B0-----:R-:W-:Y:S01]  /*3ac0*/  FMUL.FTZ R81, R81, R220 ;  /* 0x000000dc51517220 */ /* 0x001fe20000410000 */
[----:B------:R-:W-:Y:S01]  /*3ad0*/  FFMA.FTZ R56, R203, R202, R56 ;  /* 0x000000cacb387223 */ /* 0x000fe20000010038 */
[----:B------:R-:W-:Y:S01]  /*3ae0*/  SHF.L.U32 R214, R134, 0x10, RZ ;  /* 0x0000001086d67819 */ /* 0x000fe200000006ff */
[----:B------:R-:W0:Y:S01]  /*3af0*/  MUFU.RCP R233, R84 ;  /* 0x0000005400e97308 */ /* 0x000e220000001000 */
[----:B------:R-:W-:Y:S01]  /*3b00*/  SHF.L.U32 R216, R161, 0x10, RZ ;  /* 0x00000010a1d87819 */ /* 0x000fe200000006ff */
[----:B------:R-:W-:Y:S01]  /*3b10*/  FMUL.FTZ R161, R85, R58 ;  /* 0x0000003a55a17220 */ /* 0x000fe20000410000 */
[----:B------:R-:W-:Y:S01]  /*3b20*/  FADD.FTZ R62, R62, R75 ;  /* 0x0000004b3e3e7221 */ /* 0x000fe20000010000 */
[----:B--2---:R-:W-:Y:S01]  /*3b30*/  FMUL.FTZ R201, R229, R225 ;  /* 0x000000e1e5c97220 */ /* 0x004fe20000410000 */
[----:B------:R-:W-:Y:S01]  /*3b40*/  FFMA.FTZ R56, R75, R81, R56 ;  /* 0x000000514b387223 */ /* 0x000fe20000010038 */
[----:B------:R-:W-:Y:S01]  /*3b50*/  SHF.L.U32 R154, R154, 0x10, RZ ;  /* 0x000000109a9a7819 */ /* 0x000fe200000006ff */
[----:B------:R-:W-:Y:S01]  /*3b60*/  FMUL.FTZ R76, R89, R216 ;  /* 0x000000d8594c7220 */ /* 0x000fe20000410000 */
[----:B------:R-:W-:Y:S01]  /*3b70*/  SHF.L.U32 R90, R135, 0x10, RZ ;  /* 0x00000010875a7819 */ /* 0x000fe200000006ff */
[----:B------:R-:W2:Y:S01]  /*3b80*/  MUFU.RCP R225, R214 ;  /* 0x000000d600e17308 */ /* 0x000ea20000001000 */
[----:B------:R-:W-:Y:S01]  /*3b90*/  SHF.L.U32 R166, R166, 0x10, RZ ;  /* 0x00000010a6a67819 */ /* 0x000fe200000006ff */
[----:B------:R-:W-:Y:S01]  /*3ba0*/  FADD.FTZ R61, R62, R161 ;  /* 0x000000a13e3d7221 */ /* 0x000fe20000010000 */
[----:B------:R-:W-:Y:S01]  /*3bb0*/  SHF.L.U32 R223, R137, 0x10, RZ ;  /* 0x0000001089df7819 */ /* 0x000fe200000006ff */
[----:B-1----:R-:W-:Y:S01]  /*3bc0*/  FMUL.FTZ R82, R219, R82 ;  /* 0x00000052db527220 */ /* 0x002fe20000410000 */
[----:B------:R-:W-:Y:S01]  /*3bd0*/  FFMA.FTZ R59, R161, R201, R56 ;  /* 0x000000c9a13b7223 */ /* 0x000fe20000010038 */
[----:B------:R-:W-:Y:S01]  /*3be0*/  FMUL.FTZ R83, R86, R154 ;  /* 0x0000009a56537220 */ /* 0x000fe20000410000 */
[----:B---3--:R-:W-:Y:S01]  /*3bf0*/  FMUL.FTZ R199, R227, R199 ;  /* 0x000000c7e3c77220 */ /* 0x008fe20000410000 */
[----:B------:R-:W1:Y:S01]  /*3c00*/  MUFU.RCP R192, R90 ;  /* 0x0000005a00c07308 */ /* 0x000e620000001000 */
[----:B------:R-:W-:Y:S01]  /*3c10*/  FMUL.FTZ R77, R84, R166 ;  /* 0x000000a6544d7220 */ /* 0x000fe20000410000 */
[----:B------:R-:W-:Y:S01]  /*3c20*/  FADD.FTZ R86, R61, R76 ;  /* 0x0000004c3d567221 */ /* 0x000fe20000010000 */
[----:B0-----:R-:W-:Y:S01]  /*3c30*/  FMUL.FTZ R200, R230, R233 ;  /* 0x000000e9e6c87220 */ /* 0x001fe20000410000 */
[----:B------:R-:W-:Y:S01]  /*3c40*/  FFMA.FTZ R62, R76, R82, R59 ;  /* 0x000000524c3e7223 */ /* 0x000fe2000001003b */
[----:B------:R-:W-:Y:S01]  /*3c50*/  SHF.L.U32 R168, R168, 0x10, RZ ;  /* 0x00000010a8a87819 */ /* 0x000fe200000006ff */
[----:B------:R-:W-:Y:S01]  /*3c60*/  FADD.FTZ R86, R86, R77 ;  /* 0x0000004d56567221 */ /* 0x000fe20000010000 */
[----:B------:R-:W-:Y:S01]  /*3c70*/  SHF.L.U32 R224, R138, 0x10, RZ ;  /* 0x000000108ae07819 */ /* 0x000fe200000006ff */
[----:B------:R-:W0:Y:S01]  /*3c80*/  MUFU.RCP R227, R223 ;  /* 0x000000df00e37308 */ /* 0x000e220000001000 */
[----:B------:R-:W-:Y:S01]  /*3c90*/  FFMA.FTZ R62, R77, R200, R62 ;  /* 0x000000c84d3e7223 */ /* 0x000fe2000001003e */
[----:B------:R-:W-:Y:S01]  /*3ca0*/  SHF.L.U32 R197, R197, 0x10, RZ ;  /* 0x00000010c5c57819 */ /* 0x000fe200000006ff */
[----:B------:R-:W-:Y:S01]  /*3cb0*/  FMUL.FTZ R84, R88, R168 ;  /* 0x000000a858547220 */ /* 0x000fe20000410000 */
[----:B------:R-:W-:Y:S01]  /*3cc0*/  FADD.FTZ R219, R86, R83 ;  /* 0x0000005356db7221 */ /* 0x000fe20000010000 */
[----:B------:R-:W-:Y:S01]  /*3cd0*/  FFMA.FTZ R59, R83, R221, R62 ;  /* 0x000000dd533b7223 */ /* 0x000fe2000001003e */
[----:B------:R-:W-:Y:S01]  /*3ce0*/  SHF.R.U64 R156, R156, 0x10, R157 ;  /* 0x000000109c9c7819 */ /* 0x000fe2000000129d */
[----:B------:R-:W-:Y:S01]  /*3cf0*/  FMUL.FTZ R85, R214, R197 ;  /* 0x000000c5d6557220 */ /* 0x000fe20000410000 */
[----:B------:R-:W3:Y:S01]  /*3d00*/  MUFU.RCP R226, R224 ;  /* 0x000000e000e27308 */ /* 0x000ee20000001000 */
[----:B------:R-:W-:Y:S01]  /*3d10*/  SHF.L.U32 R170, R170, 0x10, RZ ;  /* 0x00000010aaaa7819 */ /* 0x000fe200000006ff */
[----:B------:R-:W-:Y:S01]  /*3d20*/  FADD.FTZ R86, R219, R84 ;  /* 0x00000054db567221 */ /* 0x000fe20000010000 */
[----:B--2---:R-:W-:Y:S01]  /*3d30*/  FMUL.FTZ R87, R87, R225 ;  /* 0x000000e157577220 */ /* 0x004fe20000410000 */
[----:B------:R-:W-:Y:S01]  /*3d40*/  FFMA.FTZ R62, R84, R199, R59 ;  /* 0x000000c7543e7223 */ /* 0x000fe2000001003b */
[----:B------:R-:W-:Y:S01]  /*3d50*/  SHF.L.U32 R156, R156, 0x10, RZ ;  /* 0x000000109c9c7819 */ /* 0x000fe200000006ff */
[----:B------:R-:W-:Y:S01]  /*3d60*/  FMUL.FTZ R69, R90, R170 ;  /* 0x000000aa5a457220 */ /* 0x000fe20000410000 */
[----:B------:R-:W-:Y:S01]  /*3d70*/  FADD.FTZ R86, R86, R85 ;  /* 0x0000005556567221 */ /* 0x000fe20000010000 */
[----:B-1----:R-:W-:Y:S01]  /*3d80*/  FMUL.FTZ R192, R228, R192 ;  /* 0x000000c0e4c07220 */ /* 0x002fe20000410000 */
[----:B------:R-:W-:Y:S01]  /*3d90*/  FFMA.FTZ R62, R85, R87, R62 ;  /* 0x00000057553e7223 */ /* 0x000fe2000001003e */
[----:B0-----:R-:W-:Y:S01]  /*3da0*/  FMUL.FTZ R222, R222, R227 ;  /* 0x000000e3dede7220 */ /* 0x001fe20000410000 */
[----:B------:R-:W-:Y:S01]  /*3db0*/  SHF.R.U32.HI R157, RZ, 0x10, R157 ;  /* 0x00000010ff9d7819 */ /* 0x000fe2000001169d */
[----:B------:R-:W-:Y:S01]  /*3dc0*/  FMUL.FTZ R88, R223, R156 ;  /* 0x0000009cdf587220 */ /* 0x000fe20000410000 */
[----:B------:R-:W-:Y:S01]  /*3dd0*/  FADD.FTZ R227, R86, R69 ;  /* 0x0000004556e37221 */ /* 0x000fe20000010000 */
[----:B------:R-:W-:Y:S01]  /*3de0*/  FFMA.FTZ R59, R69, R192, R62 ;  /* 0x000000c0453b7223 */ /* 0x000fe2000001003e */
[----:B------:R-:W-:Y:S01]  /*3df0*/  SHF.L.U32 R157, R157, 0x10, RZ ;  /* 0x000000109d9d7819 */ /* 0x000fe200000006ff */
[----:B------:R-:W-:Y:S01]  /*3e00*/  FMUL.FTZ R90, R191, R60 ;  /* 0x0000003cbf5a7220 */ /* 0x000fe20000410000 */
[----:B------:R-:W-:Y:S01]  /*3e10*/  FADD.FTZ R227, R227, R88 ;  /* 0x00000058e3e37221 */ /* 0x000fe20000010000 */
[----:B------:R-:W-:Y:S01]  /*3e20*/  FFMA.FTZ R59, R88, R222, R59 ;  /* 0x000000de583b7223 */ /* 0x000fe2000001003b */
[----:B---3--:R-:W-:Y:S01]  /*3e30*/  FMUL.FTZ R91, R91, R226 ;  /* 0x000000e25b5b7220 */ /* 0x008fe20000410000 */
        /* <DEDUP_REMOVED lines=40> */
.L_x_969:
[----:B------:R-:W-:Y:S01]  /*40c0*/  FADD.FTZ R50, R56, R50 ;  /* 0x0000003238327221 */ /* 0x000fe20000010000 */
[----:B------:R-:W-:Y:S01]  /*40d0*/  FADD.FTZ R49, R59, R49 ;  /* 0x000000313b317221 */ /* 0x000fe20000010000 */
[----:B------:R-:W0:Y:S01]  /*40e0*/  SHFL.DOWN PT, R56, R226, 0x10, 0x1f ;  /* 0x0a001f00e2387f89 */ /* 0x000e2200000e0000 */
[----:B------:R-:W-:Y:S01]  /*40f0*/  FADD.FTZ R46, R63, R46 ;  /* 0x0000002e3f2e7221 */ /* 0x000fe20000010000 */
[----:B------:R-:W-:Y:S01]  /*4100*/  FADD.FTZ R48, R61, R48 ;  /* 0x000000303d307221 */ /* 0x000fe20000010000 */
[----:B------:R-:W-:Y:S01]  /*4110*/  FADD.FTZ R47, R62, R47 ;  /* 0x0000002f3e2f7221 */ /* 0x000fe20000010000 */
        /* <DEDUP_REMOVED lines=14> */
[----:B------:R-:W-:-:S03]  /*4200*/  FADD.FTZ R45, R86, R45 ;  /* 0x0000002d562d7221 */ /* 0x000fc60000010000 */
[----:B------:R-:W5:Y:S04]  /*4210*/  LDL.LU R89, [R1+0x38] ;  /* 0x0000380001597983 */ /* 0x000f680000300800 */
[----:B------:R-:W5:Y:S04]  /*4220*/  LDL.LU R214, [R1+0x34] ;  /* 0x0000340001d67983 */ /* 0x000f680000300800 */
        /* <DEDUP_REMOVED lines=8> */
[----:B------:R-:W0:Y:S02]  /*42b0*/  SHFL.DOWN PT, R61, R56, 0x8, 0x1f ;  /* 0x09001f00383d7f89 */ /* 0x000e2400000e0000 */
[----:B0-----:R-:W-:-:S02]  /*42c0*/  FADD.FTZ R61, R56, R61 ;  /* 0x0000003d383d7221 */ /* 0x001fc40000010000 */
[----:B------:R-:W0:Y:S02]  /*42d0*/  SHFL.DOWN PT, R56, R59, 0x8, 0x1f ;  /* 0x09001f003b387f89 */ /* 0x000e2400000e0000 */
[----:B0-----:R-:W-:Y:S02]  /*42e0*/  FADD.FTZ R56, R59, R56 ;  /* 0x000000383b387221 */ /* 0x001fe40000010000 */
[----:B------:R-:W0:Y:S04]  /*42f0*/  SHFL.DOWN PT, R59, R61, 0x4, 0x1f ;  /* 0x08801f003d3b7f89 */ /* 0x000e2800000e0000 */
[----:B------:R-:W1:Y:S01]  /*4300*/  SHFL.DOWN PT, R62, R56, 0x4, 0x1f ;  /* 0x08801f00383e7f89 */ /* 0x000e6200000e0000 */
[----:B------:R-:W1:Y:S01]  /*4310*/  S2R R86, SR_TID.X ;  /* 0x0000000000567919 */ /* 0x000e620000002100 */
        /* <DEDUP_REMOVED lines=39> */
[----:B------:R-:W-:Y:S01]  /*4590*/  FADD.FTZ R6, R159, R6 ;  /* 0x000000069f067221 */ /* 0x000fe20000010000 */
        /* <DEDUP_REMOVED lines=9> */
[----:B------:R-:W-:Y:S01]  /*4630*/  FADD.FTZ R220, R58, R220 ;  /* 0x000000dc3adc7221 */ /* 0x000fe20000010000 */
[----:B------:R-:W-:Y:S01]  /*4640*/  FADD.FTZ R223, R166, R223 ;  /* 0x000000dfa6df7221 */ /* 0x000fe20000010000 */
[----:B------:R-:W-:Y:S01]  /*4650*/  FADD.FTZ R224, R154, R224 ;  /* 0x000000e09ae07221 */ /* 0x000fe20000010000 */
[----:B------:R-:W-:-:S05]  /*4660*/  FADD.FTZ R225, R168, R225 ;  /* 0x000000e1a8e17221 */ /* 0x000fca0000010000 */
[----:B------:R-:W-:Y:S04]  /*4670*/  STL [R1+0x48], R225 ;  /* 0x000048e101007387 */ /* 0x000fe80000100800 */
[----:B------:R-:W-:Y:S04]  /*4680*/  STL [R1+0x4c], R224 ;  /* 0x00004ce001007387 */ /* 0x000fe80000100800 */
[----:B------:R-:W-:Y:S04]  /*4690*/  STL [R1+0x50], R223 ;  /* 0x000050df01007387 */ /* 0x000fe80000100800 */
[----:B------:R-:W-:Y:S04]  /*46a0*/  STL [R1+0x3c], R220 ;  /* 0x00003cdc01007387 */ /* 0x000fe80000100800 */
[----:B------:R-:W-:Y:S04]  /*46b0*/  STL [R1+0x40], R219 ;  /* 0x000040db01007387 */ /* 0x000fe80000100800 */
[----:B------:R-:W-:Y:S04]  /*46c0*/  STL [R1+0x44], R218 ;  /* 0x000044da01007387 */ /* 0x000fe80000100800 */
[----:B------:R0:W-:Y:S04]  /*46d0*/  STL [R1+0x38], R89 ;  /* 0x0000385901007387 */ /* 0x0001e80000100800 */
[----:B------:R2:W-:Y:S04]  /*46e0*/  STL [R1+0x30], R217 ;  /* 0x000030d901007387 */ /* 0x0005e80000100800 */
[----:B------:R2:W-:Y:S04]  /*46f0*/  STL [R1+0x34], R214 ;  /* 0x000034d601007387 */ /* 0x0005e80000100800 */
[----:B------:R2:W-:Y:S04]  /*4700*/  STL [R1+0x24], R227 ;  /* 0x000024e301007387 */ /* 0x0005e80000100800 */
[----:B------:R2:W-:Y:S04]  /*4710*/  STL [R1+0x28], R226 ;  /* 0x000028e201007387 */ /* 0x0005e80000100800 */
[----:B------:R2:W-:Y:S01]  /*4720*/  STL [R1+0x2c], R63 ;  /* 0x00002c3f01007387 */ /* 0x0005e20000100800 */
[----:B0-----:R-:W-:Y:S01]  /*4730*/  LOP3.LUT P2, R89, R86, 0x1f, RZ, 0xc0, !PT ;  /* 0x0000001f56597812 */ /* 0x001fe2000784c0ff */
[----:B-1----:R-:W-:-:S12]  /*4740*/  FADD.FTZ R57, R61, R62 ;  /* 0x0000003e3d397221 */ /* 0x002fd80000010000 */
[----:B--2---:R-:W-:Y:S05]  /*4750*/  @P2 BRA `(.L_x_971) ;  /* 0x0000000000202947 */ /* 0x004fea0003800000 */
        /* <DEDUP_REMOVED lines=8> */
.L_x_971:
[----:B------:R-:W-:Y:S05]  /*47e0*/  BSYNC.RECONVERGENT B0 ;  /* 0x0000000000007941 */ /* 0x000fea0003800200 */
.L_x_970:
        /* <DEDUP_REMOVED lines=21> */
.L_x_973:
[----:B------:R-:W-:Y:S05]  /*4940*/  BSYNC.RECONVERGENT B0 ;  /* 0x0000000000007941 */ /* 0x000fea0003800200 */
.L_x_972:
[----:B------:R-:W2:Y:S01]  /*4950*/  LDL.LU R157, [R1+0x18] ;  /* 0x00001800019d7983 */ /* 0x000ea20000300800 */
[----:B------:R-:W1:Y:S03]  /*4960*/  LDCU UR16, c[0x0][0x380] ;  /* 0x00007000ff1077ac */ /* 0x000e660008000800 */
[----:B------:R-:W3:Y:S04]  /*4970*/  LDL.LU R156, [R1+0x1c] ;  /* 0x00001c00019c7983 */ /* 0x000ee80000300800 */
[----:B------:R-:W4:Y:S04]  /*4980*/  LDL.LU R154, [R1+0x20] ;  /* 0x00002000019a7983 */ /* 0x000f280000300800 */
[----:B------:R-:W5:Y:S04]  /*4990*/  LDL.LU R61, [R1+0xc] ;  /* 0x00000c00013d7983 */ /* 0x000f680000300800 */
[----:B------:R-:W5:Y:S04]  /*49a0*/  LDL.LU R60, [R1+0x10] ;  /* 0x00001000013c7983 */ /* 0x000f680000300800 */
[----:B0-----:R-:W5:Y:S04]  /*49b0*/  LDL.LU R59, [R1+0x14] ;  /* 0x00001400013b7983 */ /* 0x001f680000300800 */
[----:B------:R-:W5:Y:S04]  /*49c0*/  LDL.LU R58, [R1] ;  /* 0x00000000013a7983 */ /* 0x000f680000300800 */
[----:B------:R-:W5:Y:S04]  /*49d0*/  LDL.LU R57, [R1+0x4] ;  /* 0x0000040001397983 */ /* 0x000f680000300800 */
[----:B------:R-:W5:Y:S01]  /*49e0*/  LDL.LU R56, [R1+0x8] ;  /* 0x0000080001387983 */ /* 0x000f620000300800 */
[----:B------:R-:W-:Y:S01]  /*49f0*/  ULOP3.LUT UR13, UR15, 0x3, URZ, 0xc0, !UPT ;  /* 0x000000030f0d7892 */ /* 0x000fe2000f8ec0ff */
[----:B------:R-:W-:Y:S01]  /*4a00*/  BSSY.RECONVERGENT B0, `(.L_x_974) ;  /* 0x0000029000007945 */ /* 0x000fe20003800200 */
[----:B-1----:R-:W-:Y:S01]  /*4a10*/  USHF.L.U32 UR14, UR16, 0x2, URZ ;  /* 0x00000002100e7899 */ /* 0x002fe200080006ff */
[----:B------:R-:W-:Y:S01]  /*4a20*/  FADD.FTZ R5, R172, R5 ;  /* 0x00000005ac057221 */ /* 0x000fe20000010000 */
[----:B------:R-:W-:Y:S01]  /*4a30*/  FADD.FTZ R4, R162, R4 ;  /* 0x00000004a2047221 */ /* 0x000fe20000010000 */
[----:B------:R-:W-:Y:S01]  /*4a40*/  ISETP.GT.U32.AND P2, PT, R89, 0x3, PT ;  /* 0x000000035900780c */ /* 0x000fe20003f44070 */
[----:B------:R-:W-:Y:S01]  /*4a50*/  FADD.FTZ R231, R149, R231 ;  /* 0x000000e795e77221 */ /* 0x000fe20000010000 */
[----:B------:R-:W-:Y:S01]  /*4a60*/  FADD.FTZ R232, R194, R232 ;  /* 0x000000e8c2e87221 */ /* 0x000fe20000010000 */
[----:B------:R-:W-:Y:S01]  /*4a70*/  FADD.FTZ R234, R148, R234 ;  /* 0x000000ea94ea7221 */ /* 0x000fe20000010000 */
[----:B------:R-:W-:Y:S01]  /*4a80*/  FADD.FTZ R235, R188, R235 ;  /* 0x000000ebbceb7221 */ /* 0x000fe20000010000 */
[----:B--2---:R-:W-:Y:S01]  /*4a90*/  FADD.FTZ R157, R178, R157 ;  /* 0x0000009db29d7221 */ /* 0x004fe20000010000 */
[----:B---3--:R-:W-:-:S04]  /*4aa0*/  FADD.FTZ R156, R182, R156 ;  /* 0x0000009cb69c7221 */ /* 0x008fc80000010000 */
[----:B------:R0:W-:Y:S01]  /*4ab0*/  STL [R1+0x18], R157 ;  /* 0x0000189d01007387 */ /* 0x0001e20000100800 */
[----:B----4-:R-:W-:-:S03]  /*4ac0*/  FADD.FTZ R154, R177, R154 ;  /* 0x0000009ab19a7221 */ /* 0x010fc60000010000 */
        /* <DEDUP_REMOVED lines=10> */
[----:B------:R0:W-:Y:S01]  /*4b70*/  STL [R1], R58 ;  /* 0x0000003a01007387 */ /* 0x0001e20000100800 */
[----:B------:R-:W-:-:S03]  /*4b80*/  FADD.FTZ R56, R173, R56 ;  /* 0x00000038ad387221 */ /* 0x000fc60000010000 */
[----:B------:R0:W-:Y:S04]  /*4b90*/  STL [R1+0x4], R57 ;  /* 0x0000043901007387 */ /* 0x0001e80000100800 */
[----:B------:R0:W-:Y:S01]  /*4ba0*/  STL [R1+0x8], R56 ;  /* 0x0000083801007387 */ /* 0x0001e20000100800 */
[----:B------:R-:W-:Y:S05]  /*4bb0*/  @P0 BRA `(.L_x_975) ;  /* 0x0000000000340947 */ /* 0x000fea0003800000 */
[----:B------:R-:W1:Y:S01]  /*4bc0*/  LDCU.64 UR8, c[0x0][0x3c0] ;  /* 0x00007800ff0877ac */ /* 0x000e620008000a00 */
[----:B------:R-:W-:Y:S02]  /*4bd0*/  ULOP3.LUT UR5, UR4, 0x1, URZ, 0xc0, !UPT ;  /* 0x0000000104057892 */ /* 0x000fe4000f8ec0ff */
[----:B------:R-:W-:Y:S02]  /*4be0*/  ULOP3.LUT UR6, UR15, 0x7ffffffc, URZ, 0xc0, !UPT ;  /* 0x7ffffffc0f067892 */ /* 0x000fe4000f8ec0ff */
[----:B------:R-:W-:-:S04]  /*4bf0*/  UIADD3 UR5, UPT, UPT, -UR5, URZ, URZ ;  /* 0x000000ff05057290 */ /* 0x000fc8000fffe1ff */
[----:B------:R-:W-:-:S04]  /*4c00*/  ULOP3.LUT UR5, UR5, UR14, URZ, 0xc0, !UPT ;  /* 0x0000000e05057292 */ /* 0x000fc8000f8ec0ff */
[----:B------:R-:W-:-:S04]  /*4c10*/  UIADD3 UR5, UP0, UPT, UR5, UR6, URZ ;  /* 0x0000000605057290 */ /* 0x000fc8000ff1e0ff */
[----:B------:R-:W-:Y:S02]  /*4c20*/  UIADD3.X UR7, UPT, UPT, URZ, URZ, URZ, UP0, !UPT ;  /* 0x000000ffff077290 */ /* 0x000fe400087fe4ff */
[----:B-1----:R-:W-:-:S04]  /*4c30*/  ULEA UR6, UP0, UR5, UR8, 0x3 ;  /* 0x0000000805067291 */ /* 0x002fc8000f8018ff */
[----:B------:R-:W-:-:S04]  /*4c40*/  ULEA.HI.X UR7, UR5, UR9, UR7, 0x3, UP0 ;  /* 0x0000000905077291 */ /* 0x000fc800080f1c07 */
[----:B------:R-:W-:-:S06]  /*4c50*/  UIMAD.WIDE.U32 UR6, UR13, 0x8, UR6 ;  /* 0x000000080d0678a5 */ /* 0x000fcc000f8e0006 */
[----:B0-----:R-:W-:Y:S02]  /*4c60*/  MOV R56, UR6 ;  /* 0x0000000600387c02 */ /* 0x001fe40008000f00 */
[----:B------:R-:W-:-:S05]  /*4c70*/  MOV R57, UR7 ;  /* 0x0000000700397c02 */ /* 0x000fca0008000f00 */
[----:B------:R1:W-:Y:S02]  /*4c80*/  STG.E.64 desc[UR10][R56.64], R62 ;  /* 0x0000003e38007986 */ /* 0x0003e4000c101b0a */
.L_x_975:
[----:B------:R-:W-:Y:S05]  /*4c90*/  BSYNC.RECONVERGENT B0 ;  /* 0x0000000000007941 */ /* 0x000fea0003800200 */
.L_x_974:
[----:B------:R-:W-:Y:S05]  /*4ca0*/  @P0 BRA `(.L_x_976) ;  /* 0x0000000000680947 */ /* 0x000fea0003800000 */
[----:B------:R-:W2:Y:S01]  /*4cb0*/  LDCU.64 UR8, c[0x0][0x3c8] ;  /* 0x00007900ff0877ac */ /* 0x000ea20008000a00 */
[----:B------:R-:W-:-:S04]  /*4cc0*/  ULOP3.LUT UR5, UR4, 0x1, URZ, 0xc0, !UPT ;  /* 0x0000000104057892 */ /* 0x000fc8000f8ec0ff */
[----:B------:R-:W-:-:S04]  /*4cd0*/  UIADD3 UR5, UPT, UPT, -UR5, URZ, URZ ;  /* 0x000000ff05057290 */ /* 0x000fc8000fffe1ff */
[----:B------:R-:W-:-:S04]  /*4ce0*/  ULOP3.LUT UR5, UR5, UR16, URZ, 0xc0, !UPT ;  /* 0x0000001005057292 */ /* 0x000fc8000f8ec0ff */
[----:B------:R-:W-:-:S04]  /*4cf0*/  ULEA.HI UR6, UP0, UR15, UR5, URZ, 0x1e ;  /* 0x000000050f067291 */ /* 0x000fc8000f81f0ff */
[----:B------:R-:W-:Y:S02]  /*4d00*/  ULEA.HI.X.SX32 UR5, UR5, URZ, 0x1, UP0 ;  /* 0x000000ff05057291 */ /* 0x000fe400080f0eff */
[----:B--2---:R-:W-:Y:S02]  /*4d10*/  ULEA UR7, UP1, UR6, UR8, 0x2 ;  /* 0x0000000806077291 */ /* 0x004fe4000f8210ff */
[----:B------:R-:W-:Y:S01]  /*4d20*/  UISETP.GT.U32.AND UP0, UPT, UR4, 0x1, UPT ;  /* 0x000000010400788c */ /* 0x000fe2000bf04070 */
[----:B------:R-:W-:Y:S01]  /*4d30*/  UMOV UR8, 0xffffffff ;  /* 0xffffffff00087882 */ /* 0x000fe20000000000 */
[----:B------:R-:W-:Y:S02]  /*4d40*/  ULEA.HI.X UR6, UR6, UR9, UR5, 0x2, UP1 ;  /* 0x0000000906067291 */ /* 0x000fe400088f1405 */
[----:B01----:R-:W-:Y:S01]  /*4d50*/  MOV R56, UR7 ;  /* 0x0000000700387c02 */ /* 0x003fe20008000f00 */
        /* <DEDUP_REMOVED lines=10> */
.L_x_977:
[----:B------:R-:W2:Y:S04]  /*4e00*/  LDG.E.STRONG.GPU R58, desc[UR10][R56.64] ;  /* 0x0000000a383a7981 */ /* 0x000ea8000c1ef900 */
[----:B--2---:R-:W-:Y:S01]  /*4e10*/  CCTL.IVALL ;  /* 0x00000000ff00798f */ /* 0x004fe20002000000 */
[----:B------:R-:W-:Y:S05]  /*4e20*/  YIELD ;  /* 0x0000000000007946 */ /* 0x000fea0003800000 */
[----:B------:R-:W-:-:S13]  /*4e30*/  ISETP.NE.AND P0, PT, R58, R59, PT ;  /* 0x0000003b3a00720c */ /* 0x000fda0003f05270 */
[----:B------:R-:W-:Y:S05]  /*4e40*/  @P0 BRA `(.L_x_977) ;  /* 0xfffffffc00ec0947 */ /* 0x000fea000383ffff */
.L_x_976:
        /* <DEDUP_REMOVED lines=11> */
[----:B------:R-:W-:Y:S02]  /*4f00*/  @!P2 IADD3.X R59, PT, PT, RZ, RZ, RZ, P0, !PT ;  /* 0x000000ffff3ba210 */ /* 0x000fe400007fe4ff */
[----:B0-----:R-:W-:-:S04]  /*4f10*/  @!P2 LEA R56, P0, R58, R56, 0x3 ;  /* 0x000000383a38a211 */ /* 0x001fc800078018ff */
[----:B------:R-:W-:Y:S02]  /*4f20*/  @!P2 LEA.HI.X R57, R58, R57, R59, 0x3, P0 ;  /* 0x000000393a39a211 */ /* 0x000fe400000f1c3b */
[----:B------:R-:W-:Y:S01]  /*4f30*/  CS2R R58, SRZ ;  /* 0x00000000003a7805 */ /* 0x000fe2000001ff00 */
[----:B------:R-:W-:-:S05]  /*4f40*/  @!P2 IMAD.WIDE.U32 R56, R89, 0x8, R56 ;  /* 0x000000085938a825 */ /* 0x000fca00078e0038 */
[----:B------:R-:W2:Y:S01]  /*4f50*/  @!P2 LDG.E.64 R58, desc[UR10][R56.64] ;  /* 0x0000000a383aa981 */ /* 0x000ea2000c1e1b00 */
[----:B------:R-:W-:Y:S01]  /*4f60*/  LOP3.LUT R86, R89, 0x60, R86, 0xf8, !PT ;  /* 0x0000006059567812 */ /* 0x000fe200078ef856 */
[----:B------:R-:W-:Y:S01]  /*4f70*/  UIADD3 UR4, UPT, UPT, UR4, 0x1, URZ ;  /* 0x0000000104047890 */ /* 0x000fe2000fffe0ff */
[----:B------:R-:W-:-:S03]  /*4f80*/  PLOP3.LUT P1, PT, P1, PT, PT, 0x8, 0x80 ;  /* 0x000000000080781c */ /* 0x000fc60000f2e170 */
[----:B------:R-:W-:Y:S01]  /*4f90*/  ULOP3.LUT UR4, UR4, 0x3, URZ, 0xc0, !UPT ;  /* 0x0000000304047892 */ /* 0x000fe2000f8ec0ff */
[----:B--2---:R-:W0:Y:S04]  /*4fa0*/  SHFL.BFLY PT, R61, R58, 0x1, 0x1f ;  /* 0x0c201f003a3d7f89 */ /* 0x004e2800000e0000 */
[----:B------:R-:W2:Y:S01]  /*4fb0*/  SHFL.BFLY PT, R60, R59, 0x1, 0x1f ;  /* 0x0c201f003b3c7f89 */ /* 0x000ea200000e0000 */
[----:B0-----:R-:W-:Y:S01]  /*4fc0*/  FADD.FTZ R61, R61, R58 ;  /* 0x0000003a3d3d7221 */ /* 0x001fe20000010000 */
[----:B--2---:R-:W-:-:S04]  /*4fd0*/  FADD.FTZ R60, R60, R59 ;  /* 0x0000003b3c3c7221 */ /* 0x004fc80000010000 */
[----:B------:R-:W0:Y:S04]  /*4fe0*/  SHFL.BFLY PT, R62, R61, 0x2, 0x1f ;  /* 0x0c401f003d3e7f89 */ /* 0x000e2800000e0000 */
[----:B------:R-:W2:Y:S01]  /*4ff0*/  SHFL.BFLY PT, R63, R60, 0x2, 0x1f ;  /* 0x0c401f003c3f7f89 */ /* 0x000ea200000e0000 */
[----:B0-----:R-:W-:Y:S01]  /*5000*/  FADD.FTZ R62, R61, R62 ;  /* 0x0000003e3d3e7221 */ /* 0x001fe20000010000 */
[----:B------:R-:W-:Y:S01]  /*5010*/  MOV R61, UR13 ;  /* 0x0000000d003d7c02 */ /* 0x000fe20008000f00 */
[----:B--2---:R-:W-:-:S03]  /*5020*/  FADD.FTZ R63, R60, R63 ;  /* 0x0000003f3c3f7221 */ /* 0x004fc60000010000 */
[----:B------:R-:W0:Y:S01]  /*5030*/  SHFL.BFLY PT, R145, R62, 0x4, 0x1f ;  /* 0x0c801f003e917f89 */ /* 0x000e2200000e0000 */
[----:B------:R-:W-:-:S03]  /*5040*/  LEA R86, R61, R86, 0x7 ;  /* 0x000000563d567211 */ /* 0x000fc600078e38ff */
[----:B------:R-:W2:Y:S01]  /*5050*/  SHFL.BFLY PT, R148, R63, 0x4, 0x1f ;  /* 0x0c801f003f947f89 */ /* 0x000ea200000e0000 */
[----:B0-----:R-:W-:Y:S01]  /*5060*/  FADD.FTZ R145, R62, R145 ;  /* 0x000000913e917221 */ /* 0x001fe20000010000 */
[----:B--2---:R-:W-:-:S04]  /*5070*/  FADD.FTZ R148, R63, R148 ;  /* 0x000000943f947221 */ /* 0x004fc80000010000 */
[----:B------:R-:W0:Y:S01]  /*5080*/  SHFL.BFLY PT, R56, R145, 0x8, 0x1f ;  /* 0x0d001f0091387f89 */ /* 0x000e2200000e0000 */
[----:B------:R-:W-:Y:S01]  /*5090*/  MOV R63, UR12 ;  /* 0x0000000c003f7c02 */ /* 0x000fe20008000f00 */
[----:B------:R-:W-:Y:S02]  /*50a0*/  UIADD3 UR12, UPT, UPT, UR12, UR16, URZ ;  /* 0x000000100c0c7290 */ /* 0x000fe4000fffe0ff */
[----:B------:R-:W2:Y:S02]  /*50b0*/  SHFL.BFLY PT, R57, R148, 0x8, 0x1f ;  /* 0x0d001f0094397f89 */ /* 0x000ea400000e0000 */
[----:B-1----:R-:W-:Y:S01]  /*50c0*/  UISETP.GE.AND UP0, UPT, UR12, UR5, UPT ;  /* 0x000000050c00728c */ /* 0x002fe2000bf06270 */
[----:B0-----:R-:W-:Y:S01]  /*50d0*/  FADD.FTZ R56, R145, R56 ;  /* 0x0000003891387221 */ /* 0x001fe20000010000 */
[----:B--2---:R-:W-:-:S04]  /*50e0*/  FADD.FTZ R58, R148, R57 ;  /* 0x00000039943a7221 */ /* 0x004fc80000010000 */
[----:B------:R-:W0:Y:S04]  /*50f0*/  SHFL.BFLY PT, R57, R56, 0x10, 0x1f ;  /* 0x0e001f0038397f89 */ /* 0x000e2800000e0000 */
[----:B------:R-:W1:Y:S01]  /*5100*/  SHFL.BFLY PT, R59, R58, 0x10, 0x1f ;  /* 0x0e001f003a3b7f89 */ /* 0x000e6200000e0000 */
[----:B0-----:R-:W-:Y:S01]  /*5110*/  FADD.FTZ R57, R56, R57 ;  /* 0x0000003938397221 */ /* 0x001fe20000010000 */
[----:B-1----:R-:W-:-:S03]  /*5120*/  FADD.FTZ R59, R58, R59 ;  /* 0x0000003b3a3b7221 */ /* 0x002fc60000010000 */
[----:B------:R-:W-:Y:S01]  /*5130*/  FMUL.FTZ R61, R57, 5.4253472626442089677e-05 ;  /* 0x38638e39393d7820 */ /* 0x000fe20000410000 */
[----:B------:R-:W-:Y:S02]  /*5140*/  IMAD R57, R63, 0x1200, R86 ;  /* 0x000012003f397824 */ /* 0x000fe400078e0256 */
[----:B------:R-:W-:-:S04]  /*5150*/  FMUL.FTZ R60, R59, 5.4253472626442089677e-05 ;  /* 0x38638e393b3c7820 */ /* 0x000fc80000410000 */
        /* <DEDUP_REMOVED lines=45> */
[----:B------:R-:W-:Y:S01]  /*5430*/  IADD3 R75, PT, PT, R57, 0x200, RZ ;  /* 0x00000200394b7810 */ /* 0x000fe20007ffe0ff */
        /* <DEDUP_REMOVED lines=20> */
[C---:B------:R-:W-:Y:S01]  /*5580*/  IADD3 R77, PT, PT, R57.reuse, 0x800, RZ ;  /* 0x00000800394d7810 */ /* 0x040fe20007ffe0ff */
[C---:B0-----:R-:W-:Y:S01]  /*5590*/  IMAD.WIDE.U32 R72, R57.reuse, 0x10, R142 ;  /* 0x0000001039487825 */ /* 0x041fe200078e008e */
[----:B------:R-:W-:-:S03]  /*55a0*/  IADD3 R79, PT, PT, R57, 0xa00, RZ ;  /* 0x00000a00394f7810 */ /* 0x000fc60007ffe0ff */
[----:B------:R-:W-:Y:S01]  /*55b0*/  FADD.FTZ R195, -R74, R195 ;  /* 0x000000c34ac37221 */ /* 0x000fe20000010100 */
[C---:B------:R-:W-:Y:S01]  /*55c0*/  IADD3 R81, PT, PT, R57.reuse, 0xc00, RZ ;  /* 0x00000c0039517810 */ /* 0x040fe20007ffe0ff */
[----:B------:R-:W-:Y:S01]  /*55d0*/  FMUL.FTZ R56, R56, UR17 ;  /* 0x0000001138387c20 */ /* 0x000fe20008410000 */
[C---:B------:R-:W-:Y:S01]  /*55e0*/  IADD3 R83, PT, PT, R57.reuse, 0xe00, RZ ;  /* 0x00000e0039537810 */ /* 0x040fe20007ffe0ff */
[----:B------:R-:W-:Y:S01]  /*55f0*/  FMUL.FTZ R58, R58, UR17 ;  /* 0x000000113a3a7c20 */ /* 0x000fe20008410000 */
[----:B------:R-:W-:Y:S01]  /*5600*/  IADD3 R85, PT, PT, R57, 0x1000, RZ ;  /* 0x0000100039557810 */ /* 0x000fe20007ffe0ff */
        /* <DEDUP_REMOVED lines=33> */
[----:B------:R-:W-:-:S04]  /*5820*/  IMAD.WIDE.U32 R82, R83, 0x10, R142 ;  /* 0x0000001053527825 */ /* 0x000fc800078e008e */
        /* <DEDUP_REMOVED lines=27> */
[----:B------:R1:W5:Y:S01]  /*59e0*/  LDL.LU R52, [R1+0x8] ;  /* 0x0000080001347983 */ /* 0x0003620000300800 */
[----:B------:R-:W-:Y:S02]  /*59f0*/  MOV R228, R235 ;  /* 0x000000eb00e47202 */ /* 0x000fe40000000f00 */
[----:B------:R-:W-:Y:S01]  /*5a00*/  MOV R229, R234 ;  /* 0x000000ea00e57202 */ /* 0x000fe20000000f00 */
[----:B------:R1:W5:Y:S01]  /*5a10*/  LDL.LU R53, [R1+0x4] ;  /* 0x0000040001357983 */ /* 0x0003620000300800 */
[----:B------:R-:W-:-:S03]  /*5a20*/  MOV R230, R232 ;  /* 0x000000e800e67202 */ /* 0x000fc60000000f00 */
[----:B------:R1:W5:Y:S04]  /*5a30*/  LDL.LU R54, [R1] ;  /* 0x0000000001367983 */ /* 0x0003680000300800 */
[----:B0-----:R1:W5:Y:S04]  /*5a40*/  LDL.LU R56, [R1+0x14] ;  /* 0x0000140001387983 */ /* 0x0013680000300800 */
        /* <DEDUP_REMOVED lines=53> */
[----:B-1----:R-:W-:-:S07]  /*5da0*/  MOV R44, R50 ;  /* 0x00000032002c7202 */ /* 0x002fce0000000f00 */
.L_x_965:
[----:B------:R-:W0:Y:S01]  /*5db0*/  LDC.64 R100, c[0x0][0x3e0] ;  /* 0x0000f800ff647b82 */ /* 0x000e220000000a00 */
[----:B------:R-:W-:-:S06]  /*5dc0*/  USHF.R.U32.HI UR4, URZ, 0x2, UR15 ;  /* 0x00000002ff047899 */ /* 0x000fcc000801160f */
[----:B------:R-:W-:Y:S01]  /*5dd0*/  MOV R0, UR4 ;  /* 0x0000000400007c02 */ /* 0x000fe20008000f00 */
[----:B------:R-:W1:Y:S04]  /*5de0*/  LDC.64 R102, c[0x0][0x3e8] ;  /* 0x0000fa00ff667b82 */ /* 0x000e680000000a00 */
[----:B-----5:R-:W-:-:S05]  /*5df0*/  IMAD R49, R0, 0x1200, R3 ;  /* 0x0000120000317824 */ /* 0x020fca00078e0203 */
        /* <DEDUP_REMOVED lines=16> */
[----:B------:R-:W-:-:S04]  /*5f00*/  IMAD.WIDE.U32 R84, R91, 0x10, R100 ;  /* 0x000000105b547825 */ /* 0x000fc800078e0064 */
[----:B0-----:R-:W-:-:S04]  /*5f10*/  IMAD.WIDE.U32 R2, R79, 0x10, R102 ;  /* 0x000000104f027825 */ /* 0x001fc800078e0066 */
        /* <DEDUP_REMOVED lines=27> */
.L_x_979:
        /* <DEDUP_REMOVED lines=11> */
.L_x_3058:


//--------------------- .text._ZN10layer_norm22ln_bwd_finalize_kernelINS_22Kernel_traits_finalizeILj18432E13__nv_bfloat16S2_S2_fjLj1024ELj4ENS_18Kernel_traits_baseILj18432ES2_S2_S2_fjLj1024EEEEEEEvNS_9BwdParamsE --------------------------
	.section	.text._ZN10layer_norm22ln_bwd_finalize_kernelINS_22Kernel_traits_finalizeILj18432E13__nv_bfloat16S2_S2_fjLj1024ELj4ENS_18Kernel_traits_baseILj18432ES2_S2_S2_fjLj1024EEEEEEEvNS_9BwdParamsE,"ax",@progbits
	.align	128
        .global         _ZN10layer_norm22ln_bwd_finalize_kernelINS_22Kernel_traits_finalizeILj18432E13__nv_bfloat16S2_S2_fjLj1024ELj4ENS_18Kernel_traits_baseILj18432ES2_S2_S2_fjLj1024EEEEEEEvNS_9BwdParamsE
        .type           _ZN10layer_norm22ln_bwd_finalize_kernelINS_22Kernel_traits_finalizeILj18432E13__nv_bfloat16S2_S2_fjLj1024ELj4ENS_18Kernel_traits_baseILj18432ES2_S2_S2_fjLj1024EEEEEEEvNS_9BwdParamsE,@function
        .size           _ZN10layer_norm22ln_bwd_finalize_kernelINS_22Kernel_traits_finalizeILj18432E13__nv_bfloat16S2_S2_fjLj1024ELj4ENS_18Kernel_traits_baseILj18432ES2_S2_S2_fjLj1024EEEEEEEvNS_9BwdParamsE,(.L_x_3059 - _ZN10layer_norm22ln_bwd_finalize_kernelINS_22Kernel_traits_finalizeILj18432E13__nv_bfloat16S2_S2_fjLj1024ELj4ENS_18Kernel_traits_baseILj18432ES2_S2_S2_fjLj1024EEEEEEEvNS_9BwdParamsE)
        .other          _ZN10layer_norm22ln_bwd_finalize_kernelINS_22Kernel_traits_finalizeILj18432E13__nv_bfloat16S2_S2_fjLj1024ELj4ENS_18Kernel_traits_baseILj18432ES2_S2_S2_fjLj1024EEEEEEEvNS_9BwdParamsE,@"STO_CUDA_ENTRY STV_DEFAULT"
_ZN10layer_norm22ln_bwd_finalize_kernelINS_22Kernel_traits_finalizeILj18432E13__nv_bfloat16S2_S2_fjLj1024ELj4ENS_18Kernel_traits_baseILj18432ES2_S2_S2_fjLj1024EEEEEEEvNS_9BwdParamsE:
.text._ZN10layer_norm22ln_bwd_finalize_kernelINS_22Kernel_traits_finalizeILj18432E13__nv_bfloat16S2_S2_fjLj1024ELj4ENS_18Kernel_traits_baseILj18432ES2_S2_S2_fjLj1024EEEEEEEvNS_9BwdParamsE:
        /* <DEDUP_REMOVED lines=37> */
.L_x_984:
        /* <DEDUP_REMOVED lines=118> */
.L_x_983:
[----:B------:R-:W-:Y:S05]  /*09b0*/  BSYNC.RECONVERGENT B1 ;  /* 0x0000000000017941 */ /* 0x000fea0003800200 */
.L_x_982:
        /* <DEDUP_REMOVED lines=65> */
.L_x_986:
[----:B------:R-:W-:Y:S05]  /*0dd0*/  BSYNC.RECONVERGENT B1 ;  /* 0x0000000000017941 */ /* 0x000fea0003800200 */
.L_x_985:
        /* <DEDUP_REMOVED lines=37> */
.L_x_988:
[----:B------:R-:W-:Y:S05]  /*1030*/  BSYNC.RECONVERGENT B1 ;  /* 0x0000000000017941 */ /* 0x000fea0003800200 */
.L_x_987:
[----:B------:R-:W-:Y:S05]  /*1040*/  @!P1 BRA `(.L_x_981) ;  /* 0x00000000003c9947 */ /* 0x000fea0003800000 */
[----:B------:R-:W0:Y:S01]  /*1050*/  LDC.64 R6, c[0x0][0x3e0] ;  /* 0x0000f800ff067b82 */ /* 0x000e220000000a00 */
[----:B------:R-:W-:Y:S01]  /*1060*/  IMAD R2, R15, 0x4800, R11 ;  /* 0x000048000f027824 */ /* 0x000fe200078e020b */
[----:B------:R-:W-:-:S04]  /*1070*/  IADD3 R24, PT, PT, -R24, RZ, RZ ;  /* 0x000000ff18187210 */ /* 0x000fc80007ffe1ff */
[----:B------:R-:W-:Y:S02]  /*1080*/  IADD3 R11, PT, PT, R13, R2, RZ ;  /* 0x000000020d0b7210 */ /* 0x000fe40007ffe0ff */
[----:B------:R-:W1:Y:S05]  /*1090*/  LDC.64 R8, c[0x0][0x3e8] ;  /* 0x0000fa00ff087b82 */ /* 0x000e6a0000000a00 */
.L_x_989:
        /* <DEDUP_REMOVED lines=10> */
.L_x_981:
[----:B------:R-:W-:Y:S05]  /*1140*/  BSYNC.RECONVERGENT B0 ;  /* 0x0000000000007941 */ /* 0x000fea0003800200 */
.L_x_980:
        /* <DEDUP_REMOVED lines=55> */
.L_x_990:
        /* <DEDUP_REMOVED lines=12> */
.L_x_3059:


//--------------------- .text._ZN10layer_norm13ln_bwd_kernelINS_13Kernel_traitsI13__nv_bfloat16S2_S2_fjLj18432ELj4ELj1ELj4ELj8ENS_18Kernel_traits_baseILj18432ES2_S2_S2_fjLj128EEEEEEEvNS_9BwdParamsE --------------------------
	.section	.text._ZN10layer_norm13ln_bwd_kernelINS_13Kernel_traitsI13__nv_bfloat16S2_S2_fjLj18432ELj4ELj1ELj4ELj8ENS_18Kernel_traits_baseILj18432ES2_S2_S2_fjLj128EEEEEEEvNS_9BwdParamsE,"ax",@progbits
	.align	128
        .global         _ZN10layer_norm13ln_bwd_kernelINS_13Kernel_traitsI13__nv_bfloat16S2_S2_fjLj18432ELj4ELj1ELj4ELj8ENS_18Kernel_traits_baseILj18432ES2_S2_S2_fjLj128EEEEEEEvNS_9BwdParamsE
        .type           _ZN10layer_norm13ln_bwd_kernelINS_13Kernel_traitsI13__nv_bfloat16S2_S2_fjLj18432ELj4ELj1ELj4ELj8ENS_18Kernel_traits_baseILj18432ES2_S2_S2_fjLj128EEEEEEEvNS_9BwdParamsE,@function
        .size           _ZN10layer_norm13ln_bwd_kernelINS_13Kernel_traitsI13__nv_bfloat16S2_S2_fjLj18432ELj4ELj1ELj4ELj8ENS_18Kernel_traits_baseILj18432ES2_S2_S2_fjLj128EEEEEEEvNS_9BwdParamsE,(.L_x_3060 - _ZN10layer_norm13ln_bwd_kernelINS_13Kernel_traitsI13__nv_bfloat16S2_S2_fjLj18432ELj4ELj1ELj4ELj8ENS_18Kernel_traits_baseILj18432ES2_S2_S2_fjLj128EEEEEEEvNS_9BwdParamsE)
        .other          _ZN10layer_norm13ln_bwd_kernelINS_13Kernel_traitsI13__nv_bfloat16S2_S2_fjLj18432ELj4ELj1ELj4ELj8ENS_18Kernel_traits_baseILj18432ES2_S2_S2_fjLj128EEEEEEEvNS_9BwdParamsE,@"STO_CUDA_ENTRY STV_DEFAULT"
_ZN10layer_norm13ln_bwd_kernelINS_13Kernel_traitsI13__nv_bfloat16S2_S2_fjLj18432ELj4ELj1ELj4ELj8ENS_18Kernel_traits_baseILj18432ES2_S2_S2_fjLj128EEEEEEEvNS_9BwdParamsE:
.text._ZN10layer_norm13ln_bwd_kernelINS_13Kernel_traitsI13__nv_bfloat16S2_S2_fjLj18432ELj4ELj1ELj4ELj8ENS_18Kernel_traits_baseILj18432ES2_S2_S2_fjLj128EEEEEEEvNS_9BwdParamsE:
        /* <DEDUP_REMOVED lines=37> */
.L_x_991:
        /* <DEDUP_REMOVED lines=11> */
.L_x_992:
[----:B------:R-:W2:Y:S01]  /*0300*/  LDCU UR6, c[0x0][0x384] ;  /* 0x00007080ff0677ac */ /* 0x000ea20008000800 */
[----:B------:R-:W-:Y:S02]  /*0310*/  CS2R R12, SRZ ;  /* 0x00000000000c7805 */ /* 0x000fe4000001ff00 */
[----:B------:R-:W-:Y:S02]  /*0320*/  CS2R R14, SRZ ;  /* 0x00000000000e7805 */ /* 0x000fe4000001ff00 */
[----:B01----:R-:W-:Y:S02]  /*0330*/  CS2R R4, SRZ ;  /* 0x0000000000047805 */ /* 0x003fe4000001ff00 */
        /* <DEDUP_REMOVED lines=35> */
[----:B------:R0:W-:Y:S01]  /*0570*/  STL [R1+0x20], RZ ;  /* 0x000020ff01007387 */ /* 0x0001e20000100800 */
[----:B-----5:R-:W-:Y:S02]  /*0580*/  MOV R115, R2 ;  /* 0x0000000200737202 */ /* 0x020fe40000000f00 */
[----:B------:R-:W-:Y:S02]  /*0590*/  CS2R R182, SRZ ;  /* 0x0000000000b67805 */ /* 0x000fe4000001ff00 */
        /* <DEDUP_REMOVED lines=26> */
[----:B------:R-:W-:Y:S02]  /*0740*/  MOV R99, R82 ;  /* 0x0000005200637202 */ /* 0x000fe40000000f00 */
[----:B------:R-:W-:Y:S02]  /*0750*/  CS2R R168, SRZ ;  /* 0x0000000000a87805 */ /* 0x000fe4000001ff00 */
[----:B------:R-:W-:Y:S01]  /*0760*/  MOV R98, R83 ;  /* 0x0000005300627202 */ /* 0x000fe20000000f00 */
[----:B------:R0:W-:Y:S01]  /*0770*/  STL [R1], RZ ;  /* 0x000000ff01007387 */ /* 0x0001e20000100800 */
        /* <DEDUP_REMOVED lines=36> */
[----:B------:R-:W-:Y:S02]  /*09c0*/  PLOP3.LUT P1, PT, PT, PT, PT, 0x8, 0x80 ;  /* 0x000000000080781c */ /* 0x000fe40003f2e170 */
        /* <DEDUP_REMOVED lines=10> */
[----:B------:R0:W-:Y:S01]  /*0a70*/  STL [R1+0x58], RZ ;  /* 0x000058ff01007387 */ /* 0x0001e20000100800 */
[----:B------:R-:W-:-:S02]  /*0a80*/  PRMT R88, R4, 0x7610, R88 ;  /* 0x0000761004587816 */ /* 0x000fc40000000058 */
[----:B------:R-:W-:Y:S01]  /*0a90*/  PRMT R83, R0, 0x7610, R83 ;  /* 0x0000761000537816 */ /* 0x000fe20000000053 */
[----:B------:R0:W-:Y:S01]  /*0aa0*/  STL [R1+0x54], RZ ;  /* 0x000054ff01007387 */ /* 0x0001e20000100800 */
[----:B------:R-:W-:-:S03]  /*0ab0*/  PRMT R82, R2, 0x7610, R82 ;  /* 0x0000761002527816 */ /* 0x000fc60000000052 */
[----:B------:R0:W-:Y:S04]  /*0ac0*/  STL [R1+0x50], RZ ;  /* 0x000050ff01007387 */ /* 0x0001e80000100800 */
[----:B------:R0:W-:Y:S04]  /*0ad0*/  STL [R1+0x60], RZ ;  /* 0x000060ff01007387 */ /* 0x0001e80000100800 */
[----:B------:R0:W-:Y:S02]  /*0ae0*/  STL [R1+0x5c], RZ ;  /* 0x00005cff01007387 */ /* 0x0001e40000100800 */
.L_x_1006:
[----:B--2---:R-:W1:Y:S01]  /*0af0*/  LDC.64 R2, c[0x0][0x398] ;  /* 0x0000e600ff027b82 */ /* 0x004e620000000a00 */
[----:B------:R-:W-:-:S07]  /*0b00*/  HFMA2 R27, -RZ, RZ, 0, 0 ;  /* 0x00000000ff1b7431 */ /* 0x000fce00000001ff */
[----:B------:R-:W2:Y:S01]  /*0b10*/  LDC.64 R4, c[0x0][0x3a8] ;  /* 0x0000ea00ff047b82 */ /* 0x000ea20000000a00 */
[----:B-1----:R-:W-:-:S04]  /*0b20*/  ISETP.NE.U32.AND P0, PT, R2, RZ, PT ;  /* 0x000000ff0200720c */ /* 0x002fc80003f05070 */
[----:B------:R-:W-:Y:S01]  /*0b30*/  ISETP.NE.AND.EX P0, PT, R3, RZ, PT, P0 ;  /* 0x000000ff0300720c */ /* 0x000fe20003f05300 */
[----:B--2---:R-:W-:-:S05]  /*0b40*/  IMAD.WIDE R4, R185, 0x4, R4 ;  /* 0x00000004b9047825 */ /* 0x004fca00078e0204 */
[----:B------:R1:W5:Y:S07]  /*0b50*/  LDG.E R81, desc[UR4][R4.64] ;  /* 0x0000000404517981 */ /* 0x00036e000c1e1900 */
[----:B------:R-:W2:Y:S02]  /*0b60*/  @!P0 LDC.64 R2, c[0x0][0x3a0] ;  /* 0x0000e800ff028b82 */ /* 0x000ea40000000a00 */
[----:B--2---:R-:W-:-:S05]  /*0b70*/  @!P0 IMAD.WIDE R2, R185, 0x4, R2 ;  /* 0x00000004b9028825 */ /* 0x004fca00078e0202 */
[----:B------:R1:W5:Y:S01]  /*0b80*/  @!P0 LDG.E R27, desc[UR4][R2.64] ;  /* 0x00000004021b8981 */ /* 0x000362000c1e1900 */
[----:B------:R-:W2:Y:S01]  /*0b90*/  S2R R0, SR_TID.X ;  /* 0x0000000000007919 */ /* 0x000ea20000002100 */
[----:B------:R-:W3:Y:S01]  /*0ba0*/  S2R R186, SR_CTAID.X ;  /* 0x0000000000ba7919 */ /* 0x000ee20000002500 */
[----:B--2---:R-:W-:Y:S02]  /*0bb0*/  LOP3.LUT R0, R0, 0x7f, RZ, 0xc0, !PT ;  /* 0x0000007f00007812 */ /* 0x004fe400078ec0ff */
[----:B---3--:R-:W-:-:S04]  /*0bc0*/  SHF.L.U32 R184, R186, 0x7, RZ ;  /* 0x00000007bab87819 */ /* 0x008fc800000006ff */
        /* <DEDUP_REMOVED lines=12> */
[C---:B------:R-:W-:Y:S01]  /*0c90*/  IADD3 R35, PT, PT, R39.reuse, 0x1000, RZ ;  /* 0x0000100027237810 */ /* 0x040fe20007ffe0ff */
[----:B-1----:R-:W-:-:S04]  /*0ca0*/  IMAD.WIDE.U32 R24, R39, 0x8, R2 ;  /* 0x0000000827187825 */ /* 0x002fc800078e0002 */
        /* <DEDUP_REMOVED lines=14> */
[--C-:B--2---:R-:W-:Y:S02]  /*0d90*/  IMAD.WIDE.U32 R38, R39, 0x8, R30.reuse ;  /* 0x0000000827267825 */ /* 0x104fe400078e001e */
        /* <DEDUP_REMOVED lines=21> */
.L_x_994:
        /* <DEDUP_REMOVED lines=46> */
.L_x_995:
        /* <DEDUP_REMOVED lines=71> */
[----:B------:R-:W-:Y:S06]  /*1640*/  @P0 BRA `(.L_x_996) ;  /* 0x0000001400ac0947 */ /* 0x000fec0003800000 */
[----:B------:R-:W-:Y:S02]  /*1650*/  SHF.R.U64 R26, R38, 0x10, R39 ;  /* 0x00000010261a7819 */ /* 0x000fe40000001227 */
[----:B------:R-:W-:Y:S02]  /*1660*/  SHF.L.U32 R0, R79, 0x10, RZ ;  /* 0x000000104f007819 */ /* 0x000fe400000006ff */
[----:B------:R-:W-:Y:S02]  /*1670*/  SHF.R.U64 R213, R2, 0x10, R3 ;  /* 0x0000001002d57819 */ /* 0x000fe40000001203 */
[----:B------:R-:W-:Y:S01]  /*1680*/  SHF.L.U32 R48, R215, 0x10, RZ ;  /* 0x00000010d7307819 */ /* 0x000fe200000006ff */
[----:B------:R-:W-:Y:S01]  /*1690*/  FADD.FTZ R0, R0, -R27 ;  /* 0x8000001b00007221 */ /* 0x000fe20000010000 */
[----:B------:R-:W-:Y:S02]  /*16a0*/  SHF.R.U64 R197, R24, 0x10, R25 ;  /* 0x0000001018c57819 */ /* 0x000fe40000001219 */
[----:B------:R-:W-:Y:S01]  /*16b0*/  SHF.R.U32.HI R2, RZ, 0x10, R3 ;  /* 0x00000010ff027819 */ /* 0x000fe20000011603 */
[----:B------:R-:W-:Y:S01]  /*16c0*/  FMUL.FTZ R0, R81, R0 ;  /* 0x0000000051007220 */ /* 0x000fe20000410000 */
[----:B------:R-:W-:Y:S01]  /*16d0*/  SHF.L.U32 R64, R64, 0x10, RZ ;  /* 0x0000001040407819 */ /* 0x000fe200000006ff */
[----:B------:R-:W-:Y:S01]  /*16e0*/  FADD.FTZ R48, R48, -R27 ;  /* 0x8000001b30307221 */ /* 0x000fe20000010000 */
[----:B------:R-:W-:-:S02]  /*16f0*/  SHF.R.U64 R59, R138, 0x10, R139 ;  /* 0x000000108a3b7819 */ /* 0x000fc4000000128b */
[----:B------:R-:W-:Y:S01]  /*1700*/  SHF.L.U32 R215, R83, 0x10, RZ ;  /* 0x0000001053d77819 */ /* 0x000fe200000006ff */
[----:B------:R-:W-:Y:S01]  /*1710*/  FMUL.FTZ R48, R81, R48 ;  /* 0x0000003051307220 */ /* 0x000fe20000410000 */
[----:B------:R-:W-:Y:S02]  /*1720*/  SHF.L.U32 R26, R26, 0x10, RZ ;  /* 0x000000101a1a7819 */ /* 0x000fe400000006ff */
[----:B------:R-:W-:Y:S02]  /*1730*/  SHF.L.U32 R197, R197, 0x10, RZ ;  /* 0x00000010c5c57819 */ /* 0x000fe400000006ff */
[----:B------:R-:W-:Y:S01]  /*1740*/  SHF.L.U32 R214, R2, 0x10, RZ ;  /* 0x0000001002d67819 */ /* 0x000fe200000006ff */
[----:B------:R-:W-:Y:S01]  /*1750*/  FMUL.FTZ R2, R215, R64 ;  /* 0x00000040d7027220 */ /* 0x000fe20000410000 */
[----:B------:R-:W-:Y:S01]  /*1760*/  SHF.L.U32 R59, R59, 0x10, RZ ;  /* 0x000000103b3b7819 */ /* 0x000fe200000006ff */
[----:B------:R-:W-:Y:S01]  /*1770*/  FADD.FTZ R58, R26, -R27 ;  /* 0x8000001b1a3a7221 */ /* 0x000fe20000010000 */
[----:B------:R-:W-:Y:S01]  /*1780*/  SHF.R.U32.HI R38, RZ, 0x10, R39 ;  /* 0x00000010ff267819 */ /* 0x000fe20000011627 */
[----:B------:R-:W-:Y:S01]  /*1790*/  FFMA.FTZ R215, R0, R2, RZ ;  /* 0x0000000200d77223 */ /* 0x000fe200000100ff */
[----:B------:R-:W-:Y:S01]  /*17a0*/  SHF.L.U32 R56, R80, 0x10, RZ ;  /* 0x0000001050387819 */ /* 0x000fe200000006ff */
[----:B------:R-:W-:Y:S01]  /*17b0*/  FMUL.FTZ R59, R59, R197 ;  /* 0x000000c53b3b7220 */ /* 0x000fe20000410000 */
[----:B------:R-:W-:Y:S01]  /*17c0*/  SHF.R.U32.HI R198, RZ, 0x10, R25 ;  /* 0x00000010ffc67819 */ /* 0x000fe20000011619 */
[----:B------:R-:W-:Y:S01]  /*17d0*/  FMUL.FTZ R58, R81, R58 ;  /* 0x0000003a513a7220 */ /* 0x000fe20000410000 */
[----:B------:R-:W-:Y:S01]  /*17e0*/  SHF.L.U32 R44, R216, 0x10, RZ ;  /* 0x00000010d82c7819 */ /* 0x000fe200000006ff */
[----:B------:R-:W-:Y:S01]  /*17f0*/  FADD.FTZ R216, RZ, R2 ;  /* 0x00000002ffd87221 */ /* 0x000fe20000010000 */
[----:B------:R-:W-:Y:S01]  /*1800*/  SHF.L.U32 R65, R65, 0x10, RZ ;  /* 0x0000001041417819 */ /* 0x000fe200000006ff */
[----:B------:R-:W-:Y:S01]  /*1810*/  FADD.FTZ R56, R56, -R27 ;  /* 0x8000001b38387221 */ /* 0x000fe20000010000 */
[----:B------:R-:W-:Y:S01]  /*1820*/  SHF.L.U32 R80, R82, 0x10, RZ ;  /* 0x0000001052507819 */ /* 0x000fe200000006ff */
[----:B------:R-:W-:Y:S01]  /*1830*/  FADD.FTZ R217, R216, R59 ;  /* 0x0000003bd8d97221 */ /* 0x000fe20000010000 */
[----:B------:R-:W-:Y:S01]  /*1840*/  SHF.R.U32.HI R55, RZ, 0x10, R139 ;  /* 0x00000010ff377819 */ /* 0x000fe2000001168b */
[----:B------:R-:W-:Y:S01]  /*1850*/  FMUL.FTZ R56, R81, R56 ;  /* 0x0000003851387220 */ /* 0x000fe20000410000 */
[----:B------:R-:W-:Y:S01]  /*1860*/  SHF.L.U32 R38, R38, 0x10, RZ ;  /* 0x0000001026267819 */ /* 0x000fe200000006ff */
[----:B------:R-:W-:Y:S01]  /*1870*/  FMUL.FTZ R80, R80, R65 ;  /* 0x0000004150507220 */ /* 0x000fe20000410000 */
[----:B------:R-:W-:Y:S01]  /*1880*/  SHF.L.U32 R198, R198, 0x10, RZ ;  /* 0x00000010c6c67819 */ /* 0x000fe200000006ff */
[----:B------:R-:W-:Y:S01]  /*1890*/  FFMA.FTZ R215, R58, R59, R215 ;  /* 0x0000003b3ad77223 */ /* 0x000fe200000100d7 */
[----:B------:R-:W-:Y:S01]  /*18a0*/  SHF.L.U32 R55, R55, 0x10, RZ ;  /* 0x0000001037377819 */ /* 0x000fe200000006ff */
[----:B------:R-:W-:Y:S01]  /*18b0*/  FADD.FTZ R54, R38, -R27 ;  /* 0x8000001b26367221 */ /* 0x000fe20000010000 */
[----:B------:R-:W-:Y:S01]  /*18c0*/  SHF.R.U64 R34, R40, 0x10, R41 ;  /* 0x0000001028227819 */ /* 0x000fe20000001229 */
[----:B------:R-:W-:Y:S01]  /*18d0*/  FADD.FTZ R216, R217, R80 ;  /* 0x00000050d9d87221 */ /* 0x000fe20000010000 */
[----:B------:R-:W-:Y:S01]  /*18e0*/  SHF.L.U32 R52, R78, 0x10, RZ ;  /* 0x000000104e347819 */ /* 0x000fe200000006ff */
[----:B------:R-:W-:Y:S01]  /*18f0*/  FMUL.FTZ R55, R55, R198 ;  /* 0x000000c637377220 */ /* 0x000fe20000410000 */
[----:B------:R-:W-:Y:S01]  /*1900*/  SHF.R.U64 R199, R22, 0x10, R23 ;  /* 0x0000001016c77819 */ /* 0x000fe20000001217 */
[----:B------:R-:W-:Y:S01]  /*1910*/  FMUL.FTZ R54, R81, R54 ;  /* 0x0000003651367220 */ /* 0x000fe20000410000 */
[----:B------:R-:W-:Y:S01]  /*1920*/  SHF.L.U32 R66, R66, 0x10, RZ ;  /* 0x0000001042427819 */ /* 0x000fe200000006ff */
[----:B------:R-:W-:Y:S01]  /*1930*/  FADD.FTZ R52, R52, -R27 ;  /* 0x8000001b34347221 */ /* 0x000fe20000010000 */
[----:B------:R-:W-:Y:S01]  /*1940*/  SHF.L.U32 R79, R115, 0x10, RZ ;  /* 0x00000010734f7819 */ /* 0x000fe200000006ff */
[----:B------:R-:W-:Y:S01]  /*1950*/  FFMA.FTZ R215, R56, R80, R215 ;  /* 0x0000005038d77223 */ /* 0x000fe200000100d7 */
[----:B------:R-:W-:Y:S01]  /*1960*/  SHF.R.U32.HI R50, RZ, 0x10, R29 ;  /* 0x00000010ff327819 */ /* 0x000fe2000001161d */
[----:B------:R-:W-:Y:S01]  /*1970*/  FADD.FTZ R216, R216, R55 ;  /* 0x00000037d8d87221 */ /* 0x000fe20000010000 */
[----:B------:R-:W-:Y:S01]  /*1980*/  SHF.L.U32 R34, R34, 0x10, RZ ;  /* 0x0000001022227819 */ /* 0x000fe200000006ff */
[----:B------:R-:W-:Y:S01]  /*1990*/  FMUL.FTZ R79, R79, R66 ;  /* 0x000000424f4f7220 */ /* 0x000fe20000410000 */
[----:B------:R-:W-:Y:S01]  /*19a0*/  SHF.R.U64 R39, R32, 0x10, R33 ;  /* 0x0000001020277819 */ /* 0x000fe20000001221 */
[----:B------:R-:W-:Y:S01]  /*19b0*/  FMUL.FTZ R52, R81, R52 ;  /* 0x0000003451347220 */ /* 0x000fe20000410000 */
[----:B------:R-:W-:Y:S01]  /*19c0*/  SHF.L.U32 R32, R72, 0x10, RZ ;  /* 0x0000001048207819 */ /* 0x000fe200000006ff */
[----:B------:R-:W-:Y:S01]  /*19d0*/  FFMA.FTZ R215, R54, R55, R215 ;  /* 0x0000003736d77223 */ /* 0x000fe200000100d7 */
[----:B------:R-:W-:Y:S01]  /*19e0*/  SHF.L.U32 R51, R113, 0x10, RZ ;  /* 0x0000001071337819 */ /* 0x000fe200000006ff */
[----:B------:R-:W-:Y:S01]  /*19f0*/  FADD.FTZ R216, R216, R79 ;  /* 0x0000004fd8d87221 */ /* 0x000fe20000010000 */
[----:B------:R-:W-:Y:S01]  /*1a00*/  SHF.L.U32 R199, R199, 0x10, RZ ;  /* 0x00000010c7c77819 */ /* 0x000fe200000006ff */
[----:B------:R-:W-:Y:S01]  /*1a10*/  FFMA.FTZ R215, R52, R79, R215 ;  /* 0x0000004f34d77223 */ /* 0x000fe200000100d7 */
[----:B------:R-:W-:Y:S01]  /*1a20*/  SHF.R.U32.HI R35, RZ, 0x10, R41 ;  /* 0x00000010ff237819 */ /* 0x000fe20000011629 */
[--C-:B------:R-:W-:Y:S01]  /*1a30*/  FADD.FTZ R44, R44, -R27.reuse ;  /* 0x8000001b2c2c7221 */ /* 0x100fe20000010000 */
[----:B------:R-:W-:Y:S01]  /*1a40*/  SHF.L.U32 R72, R50, 0x10, RZ ;  /* 0x0000001032487819 */ /* 0x000fe200000006ff */
[----:B------:R-:W-:Y:S01]  /*1a50*/  FADD.FTZ R50, R34, -R27 ;  /* 0x8000001b22327221 */ /* 0x000fe20000010000 */
        /* <DEDUP_REMOVED lines=11> */
[----:B------:R-:W-:Y:S01]  /*1b10*/  FMUL.FTZ R78, R78, R67 ;  /* 0x000000434e4e7220 */ /* 0x000fe20000410000 */
[----:B------:R-:W-:Y:S01]  /*1b20*/  SHF.L.U32 R4, R47, 0x10, RZ ;  /* 0x000000102f047819 */ /* 0x000fe200000006ff */
[----:B------:R-:W-:Y:S01]  /*1b30*/  FADD.FTZ R46, R46, -R27 ;  /* 0x8000001b2e2e7221 */ /* 0x000fe20000010000 */
[----:B------:R-:W-:Y:S01]  /*1b40*/  SHF.L.U32 R76, R76, 0x10, RZ ;  /* 0x000000104c4c7819 */ /* 0x000fe200000006ff */
[----:B------:R-:W-:Y:S01]  /*1b50*/  FADD.FTZ R216, R217, R78 ;  /* 0x0000004ed9d87221 */ /* 0x000fe20000010000 */
[----:B------:R-:W-:Y:S01]  /*1b60*/  SHF.L.U32 R47, R112, 0x10, RZ ;  /* 0x00000010702f7819 */ /* 0x000fe200000006ff */
[----:B------:R-:W-:Y:S01]  /*1b70*/  FMUL.FTZ R46, R81, R46 ;  /* 0x0000002e512e7220 */ /* 0x000fe20000410000 */
[----:B------:R-:W-:Y:S01]  /*1b80*/  SHF.L.U32 R200, R200, 0x10, RZ ;  /* 0x00000010c8c87819 */ /* 0x000fe200000006ff */
[----:B------:R-:W-:Y:S01]  /*1b90*/  FFMA.FTZ R215, R48, R78, R215 ;  /* 0x0000004e30d77223 */ /* 0x000fe200000100d7 */
[----:B------:R-:W-:Y:S01]  /*1ba0*/  SHF.R.U64 R18, R18, 0x10, R19 ;  /* 0x0000001012127819 */ /* 0x000fe20000001213 */
[----:B------:R-:W-:Y:S01]  /*1bb0*/  FADD.FTZ R41, R4, -R27 ;  /* 0x8000001b04297221 */ /* 0x000fe20000010000 */
[----:B------:R-:W-:Y:S01]  /*1bc0*/  SHF.R.U64 R30, R30, 0x10, R31 ;  /* 0x000000101e1e7819 */ /* 0x000fe2000000121f */
[----:B------:R-:W-:Y:S01]  /*1bd0*/  FMUL.FTZ R47, R47, R200 ;  /* 0x000000c82f2f7220 */ /* 0x000fe20000410000 */
[----:B------:R-:W-:Y:S01]  /*1be0*/  SHF.L.U32 R22, R57, 0x10, RZ ;  /* 0x0000001039167819 */ /* 0x000fe200000006ff */
[----:B------:R-:W-:Y:S01]  /*1bf0*/  FMUL.FTZ R41, R81, R41 ;  /* 0x0000002951297220 */ /* 0x000fe20000410000 */
[----:B------:R-:W-:Y:S01]  /*1c00*/  SHF.R.U64 R42, R36, 0x10, R37 ;  /* 0x00000010242a7819 */ /* 0x000fe20000001225 */
[----:B------:R-:W-:Y:S01]  /*1c10*/  FADD.FTZ R216, R216, R47 ;  /* 0x0000002fd8d87221 */ /* 0x000fe20000010000 */
[----:B------:R-:W-:Y:S01]  /*1c20*/  SHF.R.U32.HI R31, RZ, 0x10, R31 ;  /* 0x00000010ff1f7819 */ /* 0x000fe2000001161f */
[----:B------:R-:W-:Y:S01]  /*1c30*/  FFMA.FTZ R215, R46, R47, R215 ;  /* 0x0000002f2ed77223 */ /* 0x000fe200000100d7 */
[----:B------:R-:W-:Y:S01]  /*1c40*/  SHF.R.U64 R207, R10, 0x10, R11 ;  /* 0x000000100acf7819 */ /* 0x000fe2000000120b */
[----:B------:R-:W-:Y:S01]  /*1c50*/  FADD.FTZ R40, R40, -R27 ;  /* 0x8000001b28287221 */ /* 0x000fe20000010000 */
[----:B------:R-:W-:Y:S01]  /*1c60*/  SHF.R.U32.HI R43, RZ, 0x10, R33 ;  /* 0x00000010ff2b7819 */ /* 0x000fe20000011621 */
[----:B------:R-:W-:Y:S01]  /*1c70*/  FADD.FTZ R32, R32, -R27 ;  /* 0x8000001b20207221 */ /* 0x000fe20000010000 */
[----:B------:R-:W-:Y:S01]  /*1c80*/  SHF.L.U32 R36, R77, 0x10, RZ ;  /* 0x000000104d247819 */ /* 0x000fe200000006ff */
[----:B------:R-:W-:Y:S01]  /*1c90*/  FMUL.FTZ R40, R81, R40 ;  /* 0x0000002851287220 */ /* 0x000fe20000410000 */
[----:B------:R-:W-:Y:S01]  /*1ca0*/  SHF.L.U32 R10, R63, 0x10, RZ ;  /* 0x000000103f0a7819 */ /* 0x000fe200000006ff */
[C---:B------:R-:W-:Y:S01]  /*1cb0*/  FMUL.FTZ R32, R81.reuse, R32 ;  /* 0x0000002051207220 */ /* 0x040fe20000410000 */
[----:B------:R-:W-:Y:S01]  /*1cc0*/  SHF.R.U32.HI R45, RZ, 0x10, R37 ;  /* 0x00000010ff2d7819 */ /* 0x000fe20000011625 */
[----:B------:R-:W-:Y:S01]  /*1cd0*/  FADD.FTZ R37, R76, -R27 ;  /* 0x8000001b4c257221 */ /* 0x000fe20000010000 */
[----:B------:R-:W-:Y:S01]  /*1ce0*/  SHF.R.U64 R201, R8, 0x10, R9 ;  /* 0x0000001008c97819 */ /* 0x000fe20000001209 */
[--C-:B------:R-:W-:Y:S01]  /*1cf0*/  FADD.FTZ R25, R10, -R27.reuse ;  /* 0x8000001b0a197221 */ /* 0x100fe20000010000 */
[----:B------:R-:W-:Y:S01]  /*1d00*/  SHF.L.U32 R68, R68, 0x10, RZ ;  /* 0x0000001044447819 */ /* 0x000fe200000006ff */
[----:B------:R-:W-:Y:S01]  /*1d10*/  FMUL.FTZ R37, R81, R37 ;  /* 0x0000002551257220 */ /* 0x000fe20000410000 */
[----:B------:R-:W-:Y:S01]  /*1d20*/  SHF.L.U32 R77, R111, 0x10, RZ ;  /* 0x000000106f4d7819 */ /* 0x000fe200000006ff */
[----:B------:R-:W-:Y:S01]  /*1d30*/  FADD.FTZ R36, R36, -R27 ;  /* 0x8000001b24247221 */ /* 0x000fe20000010000 */
[--C-:B------:R-:W-:Y:S01]  /*1d40*/  SHF.R.U64 R205, R16, 0x10, R17.reuse ;  /* 0x0000001010cd7819 */ /* 0x100fe20000001211 */
[----:B------:R-:W-:Y:S01]  /*1d50*/  FMUL.FTZ R25, R81, R25 ;  /* 0x0000001951197220 */ /* 0x000fe20000410000 */
[----:B------:R-:W-:Y:S01]  /*1d60*/  SHF.R.U32.HI R206, RZ, 0x10, R17 ;  /* 0x00000010ffce7819 */ /* 0x000fe20000011611 */
[----:B------:R-:W-:Y:S01]  /*1d70*/  FADD.FTZ R17, R22, -R27 ;  /* 0x8000001b16117221 */ /* 0x000fe20000010000 */
[----:B------:R-:W-:Y:S01]  /*1d80*/  SHF.L.U32 R18, R18, 0x10, RZ ;  /* 0x0000001012127819 */ /* 0x000fe200000006ff */
[----:B------:R-:W-:Y:S01]  /*1d90*/  FMUL.FTZ R77, R77, R68 ;  /* 0x000000444d4d7220 */ /* 0x000fe20000410000 */
[----:B------:R-:W-:Y:S01]  /*1da0*/  SHF.L.U32 R76, R31, 0x10, RZ ;  /* 0x000000101f4c7819 */ /* 0x000fe200000006ff */
[----:B------:R-:W-:Y:S01]  /*1db0*/  FMUL.FTZ R36, R81, R36 ;  /* 0x0000002451247220 */ /* 0x000fe20000410000 */
[----:B------:R-:W-:Y:S01]  /*1dc0*/  SHF.L.U32 R22, R43, 0x10, RZ ;  /* 0x000000102b167819 */ /* 0x000fe200000006ff */
[----:B------:R-:W-:Y:S01]  /*1dd0*/  FADD.FTZ R216, R216, R77 ;  /* 0x0000004dd8d87221 */ /* 0x000fe20000010000 */
[----:B------:R-:W-:Y:S01]  /*1de0*/  SHF.L.U32 R43, R109, 0x10, RZ ;  /* 0x000000106d2b7819 */ /* 0x000fe200000006ff */
[----:B------:R-:W-:Y:S01]  /*1df0*/  FADD.FTZ R3, R76, -R27 ;  /* 0x8000001b4c037221 */ /* 0x000fe20000010000 */
[----:B------:R-:W-:Y:S01]  /*1e00*/  SHF.L.U32 R201, R201, 0x10, RZ ;  /* 0x00000010c9c97819 */ /* 0x000fe200000006ff */
[----:B------:R-:W-:Y:S01]  /*1e10*/  FFMA.FTZ R215, R44, R77, R215 ;  /* 0x0000004d2cd77223 */ /* 0x000fe200000100d7 */
[----:B------:R-:W-:Y:S01]  /*1e20*/  SHF.R.U32.HI R19, RZ, 0x10, R19 ;  /* 0x00000010ff137819 */ /* 0x000fe20000011613 */
[--C-:B------:R-:W-:Y:S01]  /*1e30*/  FADD.FTZ R22, R22, -R27.reuse ;  /* 0x8000001b16167221 */ /* 0x100fe20000010000 */
[----:B------:R-:W-:Y:S01]  /*1e40*/  SHF.L.U32 R8, R73, 0x10, RZ ;  /* 0x0000001049087819 */ /* 0x000fe200000006ff */
[----:B------:R-:W-:Y:S01]  /*1e50*/  FMUL.FTZ R43, R43, R201 ;  /* 0x000000c92b2b7220 */ /* 0x000fe20000410000 */
[----:B------:R-:W-:Y:S01]  /*1e60*/  SHF.L.U32 R10, R42, 0x10, RZ ;  /* 0x000000102a0a7819 */ /* 0x000fe200000006ff */
[----:B------:R-:W-:Y:S01]  /*1e70*/  FADD.FTZ R42, R18, -R27 ;  /* 0x8000001b122a7221 */ /* 0x000fe20000010000 */
[----:B------:R-:W-:Y:S01]  /*1e80*/  SHF.R.U32.HI R202, RZ, 0x10, R9 ;  /* 0x00000010ffca7819 */ /* 0x000fe20000011609 */
[----:B------:R-:W-:Y:S01]  /*1e90*/  FADD.FTZ R217, R216, R43 ;  /* 0x0000002bd8d97221 */ /* 0x000fe20000010000 */
[----:B------:R-:W-:Y:S01]  /*1ea0*/  SHF.L.U32 R69, R69, 0x10, RZ ;  /* 0x0000001045457819 */ /* 0x000fe200000006ff */
[----:B------:R-:W-:Y:S01]  /*1eb0*/  FMUL.FTZ R42, R81, R42 ;  /* 0x0000002a512a7220 */ /* 0x000fe20000410000 */
[----:B------:R-:W-:Y:S01]  /*1ec0*/  SHF.L.U32 R76, R110, 0x10, RZ ;  /* 0x000000106e4c7819 */ /* 0x000fe200000006ff */
[----:B------:R-:W-:Y:S01]  /*1ed0*/  FADD.FTZ R18, R10, -R27 ;  /* 0x8000001b0a127221 */ /* 0x000fe20000010000 */
[----:B------:R-:W-:Y:S01]  /*1ee0*/  SHF.R.U64 R49, R28, 0x10, R29 ;  /* 0x000000101c317819 */ /* 0x000fe2000000121d */
[----:B------:R-:W-:Y:S01]  /*1ef0*/  FADD.FTZ R29, R8, -R27 ;  /* 0x8000001b081d7221 */ /* 0x000fe20000010000 */
[----:B------:R-:W-:Y:S01]  /*1f00*/  SHF.L.U32 R4, R19, 0x10, RZ ;  /* 0x0000001013047819 */ /* 0x000fe200000006ff */
[----:B------:R-:W-:Y:S01]  /*1f10*/  FMUL.FTZ R76, R76, R69 ;  /* 0x000000454c4c7220 */ /* 0x000fe20000410000 */
[----:B------:R-:W-:Y:S01]  /*1f20*/  SHF.L.U32 R8, R39, 0x10, RZ ;  /* 0x0000001027087819 */ /* 0x000fe200000006ff */
[----:B------:R-:W-:Y:S01]  /*1f30*/  FFMA.FTZ R216, R42, R43, R215 ;  /* 0x0000002b2ad87223 */ /* 0x000fe200000100d7 */
[----:B------:R-:W-:Y:S01]  /*1f40*/  SHF.L.U32 R39, R108, 0x10, RZ ;  /* 0x000000106c277819 */ /* 0x000fe200000006ff */
[----:B------:R-:W-:Y:S01]  /*1f50*/  FADD.FTZ R38, R4, -R27 ;  /* 0x8000001b04267221 */ /* 0x000fe20000010000 */
[----:B------:R-:W-:Y:S01]  /*1f60*/  SHF.L.U32 R202, R202, 0x10, RZ ;  /* 0x00000010caca7819 */ /* 0x000fe200000006ff */
[----:B------:R-:W-:Y:S01]  /*1f70*/  FADD.FTZ R218, R217, R76 ;  /* 0x0000004cd9da7221 */ /* 0x000fe20000010000 */
[----:B------:R-:W-:Y:S01]  /*1f80*/  SHF.R.U64 R14, R14, 0x10, R15 ;  /* 0x000000100e0e7819 */ /* 0x000fe2000000120f */
[----:B------:R-:W-:Y:S01]  /*1f90*/  FMUL.FTZ R38, R81, R38 ;  /* 0x0000002651267220 */ /* 0x000fe20000410000 */
[----:B------:R-:W-:Y:S01]  /*1fa0*/  SHF.R.U64 R209, R6, 0x10, R7 ;  /* 0x0000001006d17819 */ /* 0x000fe20000001207 */
[----:B------:R-:W-:Y:S01]  /*1fb0*/  FMUL.FTZ R39, R39, R202 ;  /* 0x000000ca27277220 */ /* 0x000fe20000410000 */
[----:B------:R-:W-:Y:S01]  /*1fc0*/  SHF.L.U32 R6, R75, 0x10, RZ ;  /* 0x000000104b067819 */ /* 0x000fe200000006ff */
[----:B------:R-:W-:Y:S01]  /*1fd0*/  FFMA.FTZ R215, R41, R76, R216 ;  /* 0x0000004c29d77223 */ /* 0x000fe200000100d8 */
[----:B------:R-:W-:Y:S01]  /*1fe0*/  SHF.R.U64 R203, R20, 0x10, R21 ;  /* 0x0000001014cb7819 */ /* 0x000fe20000001215 */
[----:B------:R-:W-:Y:S01]  /*1ff0*/  FADD.FTZ R218, R218, R39 ;  /* 0x00000027dada7221 */ /* 0x000fe20000010000 */
[----:B------:R-:W-:Y:S01]  /*2000*/  SHF.L.U32 R70, R70, 0x10, RZ ;  /* 0x0000001046467819 */ /* 0x000fe200000006ff */
[----:B------:R-:W-:Y:S01]  /*2010*/  FFMA.FTZ R215, R38, R39, R215 ;  /* 0x0000002726d77223 */ /* 0x000fe200000100d7 */
[----:B------:R-:W-:Y:S01]  /*2020*/  SHF.L.U32 R75, R107, 0x10, RZ ;  /* 0x000000106b4b7819 */ /* 0x000fe200000006ff */
[--C-:B------:R-:W-:Y:S01]  /*2030*/  FADD.FTZ R33, R6, -R27.reuse ;  /* 0x8000001b06217221 */ /* 0x100fe20000010000 */
[----:B------:R-:W-:Y:S01]  /*2040*/  SHF.L.U32 R28, R74, 0x10, RZ ;  /* 0x000000104a1c7819 */ /* 0x000fe200000006ff */
[--C-:B------:R-:W-:Y:S01]  /*2050*/  FADD.FTZ R26, R8, -R27.reuse ;  /* 0x8000001b081a7221 */ /* 0x100fe20000010000 */
[----:B------:R-:W-:Y:S01]  /*2060*/  SHF.L.U32 R14, R14, 0x10, RZ ;  /* 0x000000100e0e7819 */ /* 0x000fe200000006ff */
[----:B------:R-:W-:Y:S01]  /*2070*/  FMUL.FTZ R75, R75, R70 ;  /* 0x000000464b4b7220 */ /* 0x000fe20000410000 */
[----:B------:R-:W-:Y:S01]  /*2080*/  SHF.L.U32 R74, R30, 0x10, RZ ;  /* 0x000000101e4a7819 */ /* 0x000fe200000006ff */
[--C-:B------:R-:W-:Y:S01]  /*2090*/  FADD.FTZ R28, R28, -R27.reuse ;  /* 0x8000001b1c1c7221 */ /* 0x100fe20000010000 */
[----:B------:R-:W-:Y:S01]  /*20a0*/  SHF.L.U32 R35, R105, 0x10, RZ ;  /* 0x0000001069237819 */ /* 0x000fe200000006ff */
[--C-:B------:R-:W-:Y:S01]  /*20b0*/  FADD.FTZ R34, R14, -R27.reuse ;  /* 0x8000001b0e227221 */ /* 0x100fe20000010000 */
[----:B------:R-:W-:Y:S01]  /*20c0*/  SHF.L.U32 R203, R203, 0x10, RZ ;  /* 0x00000010cbcb7819 */ /* 0x000fe200000006ff */
[----:B------:R-:W-:Y:S01]  /*20d0*/  FADD.FTZ R4, R74, -R27 ;  /* 0x8000001b4a047221 */ /* 0x000fe20000010000 */
[----:B------:R-:W-:Y:S01]  /*20e0*/  SHF.R.U32.HI R15, RZ, 0x10, R15 ;  /* 0x00000010ff0f7819 */ /* 0x000fe2000001160f */
        /* <DEDUP_REMOVED lines=13> */
[----:B------:R-:W-:Y:S01]  /*21c0*/  SHF.R.U32.HI R13, RZ, 0x10, R13 ;  /* 0x00000010ff0d7819 */ /* 0x000fe2000001160d */
[----:B------:R-:W-:Y:S01]  /*21d0*/  FFMA.FTZ R216, R34, R35, R215 ;  /* 0x0000002322d87223 */ /* 0x000fe200000100d7 */
[----:B------:R-:W-:Y:S01]  /*21e0*/  SHF.L.U32 R31, R104, 0x10, RZ ;  /* 0x00000010681f7819 */ /* 0x000fe200000006ff */
[--C-:B------:R-:W-:Y:S01]  /*21f0*/  FADD.FTZ R30, R6, -R27.reuse ;  /* 0x8000001b061e7221 */ /* 0x100fe20000010000 */
        /* <DEDUP_REMOVED lines=18> */
[----:B------:R-:W-:Y:S01]  /*2320*/  SHF.R.U32.HI R210, RZ, 0x10, R7 ;  /* 0x00000010ffd27819 */ /* 0x000fe20000011607 */
[----:B------:R-:W-:Y:S01]  /*2330*/  FADD.FTZ R7, R60, -R27 ;  /* 0x8000001b3c077221 */ /* 0x000fe20000010000 */
[----:B------:R-:W-:Y:S01]  /*2340*/  SHF.R.U32.HI R212, RZ, 0x10, R5 ;  /* 0x00000010ffd47819 */ /* 0x000fe20000011605 */
[----:B------:R-:W-:Y:S01]  /*2350*/  FADD.FTZ R5, R72, -R27 ;  /* 0x8000001b48057221 */ /* 0x000fe20000010000 */
        /* <DEDUP_REMOVED lines=154> */
.L_x_996:
[--C-:B------:R-:W-:Y:S02]  /*2d00*/  SHF.R.U64 R211, R4, 0x10, R5.reuse ;  /* 0x0000001004d37819 */ /* 0x100fe40000001205 */
[----:B------:R-:W-:Y:S02]  /*2d10*/  SHF.L.U32 R4, R79, 0x10, RZ ;  /* 0x000000104f047819 */ /* 0x000fe400000006ff */
[----:B------:R-:W-:Y:S02]  /*2d20*/  SHF.L.U32 R237, R136, 0x10, RZ ;  /* 0x0000001088ed7819 */ /* 0x000fe400000006ff */
[----:B------:R-:W-:Y:S02]  /*2d30*/  SHF.R.U32.HI R212, RZ, 0x10, R5 ;  /* 0x00000010ffd47819 */ /* 0x000fe40000011605 */
[----:B------:R-:W-:Y:S01]  /*2d40*/  SHF.L.U32 R5, R80, 0x10, RZ ;  /* 0x0000001050057819 */ /* 0x000fe200000006ff */
[----:B------:R-:W-:Y:S01]  /*2d50*/  FADD.FTZ R237, R4, -R237 ;  /* 0x800000ed04ed7221 */ /* 0x000fe20000010000 */
[----:B------:R-:W-:-:S02]  /*2d60*/  SHF.L.U32 R236, R137, 0x10, RZ ;  /* 0x0000001089ec7819 */ /* 0x000fc400000006ff */
[----:B------:R-:W-:Y:S02]  /*2d70*/  SHF.L.U32 R4, R47, 0x10, RZ ;  /* 0x000000102f047819 */ /* 0x000fe400000006ff */
[----:B------:R-:W-:Y:S01]  /*2d80*/  SHF.L.U32 R223, R133, 0x10, RZ ;  /* 0x0000001085df7819 */ /* 0x000fe200000006ff */
[----:B------:R-:W-:Y:S01]  /*2d90*/  FADD.FTZ R236, R5, -R236 ;  /* 0x800000ec05ec7221 */ /* 0x000fe20000010000 */
[----:B------:R-:W-:Y:S02]  /*2da0*/  SHF.R.U64 R52, R36, 0x10, R37 ;  /* 0x0000001024347819 */ /* 0x000fe40000001225 */
[----:B------:R-:W-:Y:S01]  /*2db0*/  SHF.R.U64 R209, R6, 0x10, R7 ;  /* 0x0000001006d17819 */ /* 0x000fe20000001207 */
[----:B------:R-:W-:Y:S01]  /*2dc0*/  FADD.FTZ R223, R4, -R223 ;  /* 0x800000df04df7221 */ /* 0x000fe20000010000 */
[----:B------:R-:W-:Y:S02]  /*2dd0*/  SHF.R.U32.HI R210, RZ, 0x10, R7 ;  /* 0x00000010ffd27819 */ /* 0x000fe40000011607 */
[----:B------:R-:W-:-:S02]  /*2de0*/  SHF.L.U32 R4, R46, 0x10, RZ ;  /* 0x000000102e047819 */ /* 0x000fc400000006ff */
[----:B------:R-:W-:Y:S02]  /*2df0*/  SHF.L.U32 R5, R77, 0x10, RZ ;  /* 0x000000104d057819 */ /* 0x000fe400000006ff */
[----:B------:R-:W-:Y:S02]  /*2e00*/  SHF.L.U32 R7, R130, 0x10, RZ ;  /* 0x0000001082077819 */ /* 0x000fe400000006ff */
[----:B------:R-:W-:Y:S02]  /*2e10*/  SHF.L.U32 R36, R128, 0x10, RZ ;  /* 0x0000001080247819 */ /* 0x000fe400000006ff */
[----:B------:R-:W-:Y:S01]  /*2e20*/  SHF.R.U64 R203, R20, 0x10, R21 ;  /* 0x0000001014cb7819 */ /* 0x000fe20000001215 */
[----:B------:R-:W-:Y:S01]  /*2e30*/  FADD.FTZ R7, R4, -R7 ;  /* 0x8000000704077221 */ /* 0x000fe20000010000 */
[----:B------:R-:W-:Y:S01]  /*2e40*/  SHF.L.U32 R4, R73, 0x10, RZ ;  /* 0x0000001049047819 */ /* 0x000fe200000006ff */
[----:B------:R-:W-:Y:S01]  /*2e50*/  FADD.FTZ R36, R5, -R36 ;  /* 0x8000002405247221 */ /* 0x000fe20000010000 */
[----:B------:R-:W-:-:S02]  /*2e60*/  SHF.L.U32 R5, R127, 0x10, RZ ;  /* 0x000000107f057819 */ /* 0x000fc400000006ff */
[----:B------:R-:W-:Y:S02]  /*2e70*/  SHF.R.U32.HI R204, RZ, 0x10, R21 ;  /* 0x00000010ffcc7819 */ /* 0x000fe40000011615 */
[----:B------:R-:W-:Y:S01]  /*2e80*/  SHF.L.U32 R21, R123, 0x10, RZ ;  /* 0x000000107b157819 */ /* 0x000fe200000006ff */
[----:B------:R-:W-:Y:S01]  /*2e90*/  FADD.FTZ R5, R4, -R5 ;  /* 0x8000000504057221 */ /* 0x000fe20000010000 */
[----:B------:R-:W-:Y:S02]  /*2ea0*/  SHF.L.U32 R4, R61, 0x10, RZ ;  /* 0x000000103d047819 */ /* 0x000fe400000006ff */
[--C-:B------:R-:W-:Y:S02]  /*2eb0*/  SHF.R.U64 R213, R2, 0x10, R3.reuse ;  /* 0x0000001002d57819 */ /* 0x100fe40000001203 */
[----:B------:R-:W-:Y:S01]  /*2ec0*/  SHF.R.U32.HI R214, RZ, 0x10, R3 ;  /* 0x00000010ffd67819 */ /* 0x000fe20000011603 */
[----:B------:R-:W-:Y:S01]  /*2ed0*/  FADD.FTZ R21, R4, -R21 ;  /* 0x8000001504157221 */ /* 0x000fe20000010000 */
[----:B------:R-:W-:-:S02]  /*2ee0*/  SHF.L.U32 R3, R78, 0x10, RZ ;  /* 0x000000104e037819 */ /* 0x000fc400000006ff */
[----:B------:R-:W-:Y:S02]  /*2ef0*/  SHF.L.U32 R2, R215, 0x10, RZ ;  /* 0x00000010d7027819 */ /* 0x000fe400000006ff */
[----:B------:R-:W-:Y:S02]  /*2f00*/  SHF.L.U32 R234, R134, 0x10, RZ ;  /* 0x0000001086ea7819 */ /* 0x000fe400000006ff */
[----:B------:R-:W-:Y:S02]  /*2f10*/  SHF.L.U32 R225, R135, 0x10, RZ ;  /* 0x0000001087e17819 */ /* 0x000fe400000006ff */
[----:B------:R-:W-:Y:S01]  /*2f20*/  SHF.R.U64 R44, R38, 0x10, R39 ;  /* 0x00000010262c7819 */ /* 0x000fe20000001227 */
[----:B------:R-:W-:Y:S01]  /*2f30*/  FADD.FTZ R234, R3, -R234 ;  /* 0x800000ea03ea7221 */ /* 0x000fe20000010000 */
[----:B------:R-:W-:Y:S01]  /*2f40*/  SHF.R.U64 R4, R136, 0x10, R137 ;  /* 0x0000001088047819 */ /* 0x000fe20000001289 */
[----:B------:R-:W-:Y:S01]  /*2f50*/  FADD.FTZ R225, R2, -R225 ;  /* 0x800000e102e17221 */ /* 0x000fe20000010000 */
[----:B------:R-:W-:-:S02]  /*2f60*/  SHF.R.U64 R197, R24, 0x10, R25 ;  /* 0x0000001018c57819 */ /* 0x000fc40000001219 */
[--C-:B------:R-:W-:Y:S02]  /*2f70*/  SHF.R.U64 R199, R22, 0x10, R23.reuse ;  /* 0x0000001016c77819 */ /* 0x100fe40000001217 */
[----:B------:R-:W-:Y:S02]  /*2f80*/  SHF.R.U32.HI R200, RZ, 0x10, R23 ;  /* 0x00000010ffc87819 */ /* 0x000fe40000011617 */
[----:B------:R-:W-:Y:S02]  /*2f90*/  SHF.L.U32 R3, R76, 0x10, RZ ;  /* 0x000000104c037819 */ /* 0x000fe400000006ff */
[----:B------:R-:W-:Y:S02]  /*2fa0*/  SHF.L.U32 R2, R131, 0x10, RZ ;  /* 0x0000001083027819 */ /* 0x000fe400000006ff */
[----:B------:R-:W-:Y:S02]  /*2fb0*/  SHF.L.U32 R23, R60, 0x10, RZ ;  /* 0x000000103c177819 */ /* 0x000fe400000006ff */
[----:B------:R-:W-:Y:S01]  /*2fc0*/  SHF.L.U32 R24, R122, 0x10, RZ ;  /* 0x000000107a187819 */ /* 0x000fe200000006ff */
[----:B------:R-:W-:Y:S01]  /*2fd0*/  FADD.FTZ R2, R3, -R2 ;  /* 0x8000000203027221 */ /* 0x000fe20000010000 */
[----:B------:R-:W-:-:S02]  /*2fe0*/  SHF.R.U64 R48, R32, 0x10, R33 ;  /* 0x0000001020307819 */ /* 0x000fc40000001221 */
[----:B------:R-:W-:Y:S01]  /*2ff0*/  SHF.R.U64 R58, R14, 0x10, R15 ;  /* 0x000000100e3a7819 */ /* 0x000fe2000000120f */
[----:B------:R-:W-:Y:S01]  /*3000*/  FADD.FTZ R24, R23, -R24 ;  /* 0x8000001817187221 */ /* 0x000fe20000010000 */
[----:B------:R-:W-:Y:S02]  /*3010*/  SHF.R.U32.HI R32, RZ, 0x10, R33 ;  /* 0x00000010ff207819 */ /* 0x000fe40000011621 */
[----:B------:R-:W-:Y:S02]  /*3020*/  SHF.L.U32 R4, R4, 0x10, RZ ;  /* 0x0000001004047819 */ /* 0x000fe400000006ff */
[----:B------:R-:W-:Y:S02]  /*3030*/  SHF.L.U32 R61, R44, 0x10, RZ ;  /* 0x000000102c3d7819 */ /* 0x000fe400000006ff */
[----:B------:R-:W-:Y:S02]  /*3040*/  SHF.L.U32 R6, R75, 0x10, RZ ;  /* 0x000000104b067819 */ /* 0x000fe400000006ff */
[----:B------:R-:W-:-:S02]  /*3050*/  SHF.L.U32 R33, R129, 0x10, RZ ;  /* 0x0000001081217819 */ /* 0x000fc400000006ff */
[----:B------:R-:W-:Y:S02]  /*3060*/  SHF.R.U64 R54, R18, 0x10, R19 ;  /* 0x0000001012367819 */ /* 0x000fe40000001213 */
[----:B------:R-:W-:Y:S01]  /*3070*/  SHF.R.U64 R56, R12, 0x10, R13 ;  /* 0x000000100c387819 */ /* 0x000fe2000000120d */
[----:B------:R-:W-:Y:S01]  /*3080*/  FADD.FTZ R33, R6, -R33 ;  /* 0x8000002106217221 */ /* 0x000fe20000010000 */
[----:B------:R-:W-:Y:S02]  /*3090*/  SHF.R.U32.HI R55, RZ, 0x10, R13 ;  /* 0x00000010ff377819 */ /* 0x000fe4000001160d */
[----:B------:R-:W-:Y:S02]  /*30a0*/  SHF.L.U32 R78, R114, 0x10, RZ ;  /* 0x00000010724e7819 */ /* 0x000fe400000006ff */
[----:B------:R-:W-:Y:S02]  /*30b0*/  SHF.R.U64 R229, R132, 0x10, R133 ;  /* 0x0000001084e57819 */ /* 0x000fe40000001285 */
[----:B------:R-:W-:-:S02]  /*30c0*/  SHF.R.U64 R13, R28, 0x10, R29 ;  /* 0x000000101c0d7819 */ /* 0x000fc4000000121d */
[----:B------:R-:W-:Y:S02]  /*30d0*/  SHF.L.U32 R76, R110, 0x10, RZ ;  /* 0x000000106e4c7819 */ /* 0x000fe400000006ff */
[----:B------:R-:W-:Y:S02]  /*30e0*/  SHF.L.U32 R74, R74, 0x10, RZ ;  /* 0x000000104a4a7819 */ /* 0x000fe400000006ff */
[----:B------:R-:W-:Y:S01]  /*30f0*/  SHF.L.U32 R3, R124, 0x10, RZ ;  /* 0x000000107c037819 */ /* 0x000fe200000006ff */
[----:B------:R-:W-:Y:S01]  /*3100*/  MUFU.RCP R224, R76 ;  /* 0x0000004c00e07308 */ /* 0x000fe20000001000 */
[----:B------:R-:W-:Y:S01]  /*3110*/  SHF.L.U32 R23, R58, 0x10, RZ ;  /* 0x000000103a177819 */ /* 0x000fe200000006ff */
[----:B------:R-:W-:Y:S01]  /*3120*/  FADD.FTZ R58, R61, -R4 ;  /* 0x800000043d3a7221 */ /* 0x000fe20000010000 */
[----:B------:R-:W-:Y:S01]  /*3130*/  SHF.R.U32.HI R45, RZ, 0x10, R37 ;  /* 0x00000010ff2d7819 */ /* 0x000fe20000011625 */
[----:B------:R-:W-:Y:S01]  /*3140*/  FADD.FTZ R3, R74, -R3 ;  /* 0x800000034a037221 */ /* 0x000fe20000010000 */
[----:B------:R-:W-:-:S02]  /*3150*/  SHF.R.U64 R207, R10, 0x10, R11 ;  /* 0x000000100acf7819 */ /* 0x000fc4000000120b */
[----:B------:R-:W-:Y:S02]  /*3160*/  SHF.R.U32.HI R208, RZ, 0x10, R11 ;  /* 0x00000010ffd07819 */ /* 0x000fe4000001160b */
[----:B------:R-:W-:Y:S01]  /*3170*/  SHF.R.U64 R37, R30, 0x10, R31 ;  /* 0x000000101e257819 */ /* 0x000fe2000000121f */
[----:B------:R-:W-:Y:S01]  /*3180*/  MUFU.RCP R11, R78 ;  /* 0x0000004e000b7308 */ /* 0x000fe20000001000 */
[----:B------:R-:W-:Y:S02]  /*3190*/  SHF.R.U32.HI R198, RZ, 0x10, R25 ;  /* 0x00000010ffc67819 */ /* 0x000fe40000011619 */
[----:B------:R-:W-:Y:S02]  /*31a0*/  SHF.R.U64 R205, R16, 0x10, R17 ;  /* 0x0000001010cd7819 */ /* 0x000fe40000001211 */
[----:B------:R-:W-:Y:S02]  /*31b0*/  SHF.L.U32 R75, R107, 0x10, RZ ;  /* 0x000000106b4b7819 */ /* 0x000fe400000006ff */
[----:B------:R-:W-:-:S02]  /*31c0*/  SHF.L.U32 R229, R229, 0x10, RZ ;  /* 0x00000010e5e57819 */ /* 0x000fc400000006ff */
[----:B------:R-:W-:Y:S01]  /*31d0*/  SHF.L.U32 R54, R54, 0x10, RZ ;  /* 0x0000001036367819 */ /* 0x000fe200000006ff */
[----:B------:R-:W-:Y:S01]  /*31e0*/  MUFU.RCP R221, R75 ;  /* 0x0000004b00dd7308 */ /* 0x000fe20000001000 */
[----:B------:R-:W-:Y:S02]  /*31f0*/  SHF.R.U64 R4, R120, 0x10, R121 ;  /* 0x0000001078047819 */ /* 0x000fe40000001279 */
[----:B------:R-:W-:Y:S01]  /*3200*/  SHF.L.U32 R6, R63, 0x10, RZ ;  /* 0x000000103f067819 */ /* 0x000fe200000006ff */
[----:B------:R-:W-:Y:S01]  /*3210*/  FADD.FTZ R229, R54, -R229 ;  /* 0x800000e536e57221 */ /* 0x000fe20000010000 */
[----:B------:R-:W-:Y:S02]  /*3220*/  SHF.L.U32 R25, R125, 0x10, RZ ;  /* 0x000000107d197819 */ /* 0x000fe400000006ff */
[----:B------:R-:W-:Y:S02]  /*3230*/  SHF.L.U32 R16, R13, 0x10, RZ ;  /* 0x000000100d107819 */ /* 0x000fe400000006ff */
[----:B------:R-:W-:Y:S01]  /*3240*/  SHF.R.U32.HI R0, RZ, 0x10, R39 ;  /* 0x00000010ff007819 */ /* 0x000fe20000011627 */
[----:B------:R-:W-:Y:S01]  /*3250*/  FADD.FTZ R25, R6, -R25 ;  /* 0x8000001906197221 */ /* 0x000fe20000010000 */
[----:B------:R-:W-:-:S02]  /*3260*/  SHF.R.U32.HI R13, RZ, 0x10, R137 ;  /* 0x00000010ff0d7819 */ /* 0x000fc40000011689 */
[----:B------:R-:W-:Y:S02]  /*3270*/  SHF.L.U32 R59, R83, 0x10, RZ ;  /* 0x00000010533b7819 */ /* 0x000fe400000006ff */
[----:B------:R-:W-:Y:S02]  /*3280*/  SHF.L.U32 R74, R106, 0x10, RZ ;  /* 0x000000106a4a7819 */ /* 0x000fe400000006ff */
[----:B------:R-:W-:Y:S02]  /*3290*/  SHF.L.U32 R4, R4, 0x10, RZ ;  /* 0x0000001004047819 */ /* 0x000fe400000006ff */
[----:B------:R-:W-:Y:S02]  /*32a0*/  SHF.L.U32 R37, R37, 0x10, RZ ;  /* 0x0000001025257819 */ /* 0x000fe400000006ff */
[----:B------:R-:W-:Y:S02]  /*32b0*/  SHF.L.U32 R54, R0, 0x10, RZ ;  /* 0x0000001000367819 */ /* 0x000fe400000006ff */
[----:B------:R-:W-:Y:S01]  /*32c0*/  SHF.L.U32 R13, R13, 0x10, RZ ;  /* 0x000000100d0d7819 */ /* 0x000fe200000006ff */
[----:B------:R-:W-:Y:S01]  /*32d0*/  FADD.FTZ R4, R37, -R4 ;  /* 0x8000000425047221 */ /* 0x000fe20000010000 */
[----:B------:R-:W-:-:S02]  /*32e0*/  SHF.R.U64 R201, R8, 0x10, R9 ;  /* 0x0000001008c97819 */ /* 0x000fc40000001209 */
[----:B------:R-:W-:Y:S01]  /*32f0*/  SHF.L.U32 R6, R57, 0x10, RZ ;  /* 0x0000001039067819 */ /* 0x000fe200000006ff */
[----:B------:R-:W1:Y:S01]  /*3300*/  MUFU.RCP R8, R59 ;  /* 0x0000003b00087308 */ /* 0x000e620000001000 */
[----:B------:R-:W-:Y:S01]  /*3310*/  SHF.R.U64 R227, R128, 0x10, R129 ;  /* 0x0000001080e37819 */ /* 0x000fe20000001281 */
[----:B------:R-:W-:Y:S01]  /*3320*/  FADD.FTZ R54, R54, -R13 ;  /* 0x8000000d36367221 */ /* 0x000fe20000010000 */
[--C-:B------:R-:W-:Y:S02]  /*3330*/  SHF.R.U64 R53, R40, 0x10, R41.reuse ;  /* 0x0000001028357819 */ /* 0x100fe40000001229 */
[----:B------:R-:W-:Y:S02]  /*3340*/  SHF.R.U32.HI R41, RZ, 0x10, R41 ;  /* 0x00000010ff297819 */ /* 0x000fe40000011629 */
[----:B------:R-:W-:Y:S01]  /*3350*/  SHF.R.U32.HI R37, RZ, 0x10, R135 ;  /* 0x00000010ff257819 */ /* 0x000fe20000011687 */
[----:B------:R-:W2:Y:S01]  /*3360*/  MUFU.RCP R57, R74 ;  /* 0x0000004a00397308 */ /* 0x000ea20000001000 */
[----:B------:R-:W-:-:S02]  /*3370*/  SHF.L.U32 R63, R99, 0x10, RZ ;  /* 0x00000010633f7819 */ /* 0x000fc400000006ff */
[----:B------:R-:W-:Y:S02]  /*3380*/  SHF.R.U32.HI R40, RZ, 0x10, R19 ;  /* 0x00000010ff287819 */ /* 0x000fe40000011613 */
[----:B------:R-:W-:Y:S02]  /*3390*/  SHF.L.U32 R77, R111, 0x10, RZ ;  /* 0x000000106f4d7819 */ /* 0x000fe400000006ff */
[----:B------:R-:W-:Y:S01]  /*33a0*/  SHF.R.U64 R230, R134, 0x10, R135 ;  /* 0x0000001086e67819 */ /* 0x000fe20000001287 */
[----:B------:R-:W-:Y:S01]  /*33b0*/  MUFU.RCP R217, R63 ;  /* 0x0000003f00d97308 */ /* 0x000fe20000001000 */
[----:B------:R-:W-:Y:S01]  /*33c0*/  SHF.L.U32 R227, R227, 0x10, RZ ;  /* 0x00000010e3e37819 */ /* 0x000fe200000006ff */
[----:B-1----:R-:W-:Y:S01]  /*33d0*/  FMUL.FTZ R0, R237, R8 ;  /* 0x00000008ed007220 */ /* 0x002fe20000410000 */
[----:B------:R-:W-:Y:S02]  /*33e0*/  SHF.L.U32 R48, R48, 0x10, RZ ;  /* 0x0000001030307819 */ /* 0x000fe400000006ff */
[----:B------:R-:W-:-:S02]  /*33f0*/  SHF.R.U32.HI R13, RZ, 0x10, R133 ;  /* 0x00000010ff0d7819 */ /* 0x000fc40000011685 */
[----:B------:R-:W-:Y:S01]  /*3400*/  SHF.L.U32 R41, R41, 0x10, RZ ;  /* 0x0000001029297819 */ /* 0x000fe200000006ff */
[----:B------:R-:W1:Y:S01]  /*3410*/  MUFU.RCP R232, R77 ;  /* 0x0000004d00e87308 */ /* 0x000e620000001000 */
[----:B------:R-:W-:Y:S01]  /*3420*/  SHF.L.U32 R37, R37, 0x10, RZ ;  /* 0x0000001025257819 */ /* 0x000fe200000006ff */
[----:B------:R-:W-:Y:S01]  /*3430*/  FADD.FTZ R227, R48, -R227 ;  /* 0x800000e330e37221 */ /* 0x000fe20000010000 */
[----:B------:R-:W-:Y:S01]  /*3440*/  SHF.R.U32.HI R206, RZ, 0x10, R17 ;  /* 0x00000010ffce7819 */ /* 0x000fe20000011611 */
[----:B------:R-:W-:Y:S01]  /*3450*/  FMUL.FTZ R48, R225, R11 ;  /* 0x0000000be1307220 */ /* 0x000fe20000410000 */
[----:B------:R-:W-:Y:S01]  /*3460*/  SHF.L.U32 R230, R230, 0x10, RZ ;  /* 0x00000010e6e67819 */ /* 0x000fe200000006ff */
[----:B------:R-:W-:Y:S01]  /*3470*/  FADD.FTZ R225, R41, -R37 ;  /* 0x8000002529e17221 */ /* 0x000fe20000010000 */
[----:B------:R-:W-:Y:S01]  /*3480*/  SHF.L.U32 R53, R53, 0x10, RZ ;  /* 0x0000001035357819 */ /* 0x000fe200000006ff */
[----:B------:R-:W-:Y:S01]  /*3490*/  FMUL.FTZ R41, R223, R224 ;  /* 0x000000e0df297220 */ /* 0x000fe20000410000 */
[----:B------:R-:W-:Y:S01]  /*34a0*/  SHF.L.U32 R40, R40, 0x10, RZ ;  /* 0x0000001028287819 */ /* 0x000fe200000006ff */
[----:B--2---:R-:W-:Y:S01]  /*34b0*/  FMUL.FTZ R37, R2, R57 ;  /* 0x0000003902257220 */ /* 0x004fe20000410000 */
[----:B------:R-:W-:Y:S01]  /*34c0*/  SHF.L.U32 R13, R13, 0x10, RZ ;  /* 0x000000100d0d7819 */ /* 0x000fe200000006ff */
[----:B------:R-:W-:Y:S01]  /*34d0*/  FADD.FTZ R230, R53, -R230 ;  /* 0x800000e635e67221 */ /* 0x000fe20000010000 */
[----:B------:R-:W-:-:S02]  /*34e0*/  SHF.L.U32 R17, R72, 0x10, RZ ;  /* 0x0000001048117819 */ /* 0x000fc400000006ff */
[----:B------:R-:W-:Y:S01]  /*34f0*/  SHF.L.U32 R216, R216, 0x10, RZ ;  /* 0x00000010d8d87819 */ /* 0x000fe200000006ff */
[----:B------:R-:W-:Y:S01]  /*3500*/  FADD.FTZ R224, R40, -R13 ;  /* 0x8000000d28e07221 */ /* 0x000fe20000010000 */
[----:B------:R-:W-:Y:S01]  /*3510*/  SHF.L.U32 R231, R132, 0x10, RZ ;  /* 0x0000001084e77819 */ /* 0x000fe200000006ff */
[----:B------:R-:W-:Y:S01]  /*3520*/  FMUL.FTZ R40, R7, R221 ;  /* 0x000000dd07287220 */ /* 0x000fe20000410000 */
[----:B------:R-:W-:Y:S02]  /*3530*/  SHF.L.U32 R72, R102, 0x10, RZ ;  /* 0x0000001066487819 */ /* 0x000fe400000006ff */
[----:B------:R-:W-:Y:S01]  /*3540*/  SHF.R.U32.HI R28, RZ, 0x10, R31 ;  /* 0x00000010ff1c7819 */ /* 0x000fe2000001161f */
[----:B------:R-:W-:Y:S01]  /*3550*/  FADD.FTZ R231, R216, -R231 ;  /* 0x800000e7d8e77221 */ /* 0x000fe20000010000 */
[----:B------:R-:W-:Y:S01]  /*3560*/  SHF.L.U32 R31, R62, 0x10, RZ ;  /* 0x000000103e1f7819 */ /* 0x000fe200000006ff */
[----:B------:R-:W2:Y:S01]  /*3570*/  MUFU.RCP R53, R72 ;  /* 0x0000004800357308 */ /* 0x000ea20000001000 */
[----:B------:R-:W-:Y:S01]  /*3580*/  SHF.L.U32 R62, R98, 0x10, RZ ;  /* 0x00000010623e7819 */ /* 0x000fe200000006ff */
[----:B-1----:R-:W-:Y:S01]  /*3590*/  FMUL.FTZ R44, R231, R232 ;  /* 0x000000e8e72c7220 */ /* 0x002fe20000410000 */
[----:B------:R-:W-:-:S02]  /*35a0*/  SHF.L.U32 R61, R95, 0x10, RZ ;  /* 0x000000105f3d7819 */ /* 0x000fc400000006ff */
[----:B------:R-:W-:Y:S02]  /*35b0*/  SHF.R.U32.HI R221, RZ, 0x10, R129 ;  /* 0x00000010ffdd7819 */ /* 0x000fe40000011681 */
[----:B------:R-:W-:Y:S01]  /*35c0*/  SHF.L.U32 R216, R126, 0x10, RZ ;  /* 0x000000107ed87819 */ /* 0x000fe200000006ff */
[----:B------:R-:W1:Y:S01]  /*35d0*/  MUFU.RCP R215, R62 ;  /* 0x0000003e00d77308 */ /* 0x000e620000001000 */
        /* <DEDUP_REMOVED lines=8> */
[----:B------:R-:W-:Y:S01]  /*3660*/  FMUL.FTZ R32, R216, R217 ;  /* 0x000000d9d8207220 */ /* 0x000fe20000410000 */
[----:B------:R-:W-:Y:S01]  /*3670*/  SHF.L.U32 R17, R121, 0x10, RZ ;  /* 0x0000001079117819 */ /* 0x000fe200000006ff */
[----:B--2---:R-:W-:Y:S01]  /*3680*/  FMUL.FTZ R33, R33, R53 ;  /* 0x0000003521217220 */ /* 0x004fe20000410000 */
[----:B------:R-:W-:-:S02]  /*3690*/  SHF.R.U32.HI R217, RZ, 0x10, R125 ;  /* 0x00000010ffd97819 */ /* 0x000fc4000001167d */
[----:B------:R-:W2:Y:S01]  /*36a0*/  MUFU.RCP R2, R57 ;  /* 0x0000003900027308 */ /* 0x000ea20000001000 */
[----:B------:R-:W-:Y:S01]  /*36b0*/  SHF.R.U32.HI R29, RZ, 0x10, R29 ;  /* 0x00000010ff1d7819 */ /* 0x000fe2000001161d */
[----:B------:R-:W-:Y:S01]  /*36c0*/  FADD.FTZ R17, R6, -R17 ;  /* 0x8000001106117221 */ /* 0x000fe20000010000 */
[----:B------:R-:W-:Y:S02]  /*36d0*/  SHF.R.U32.HI R232, RZ, 0x10, R123 ;  /* 0x00000010ffe87819 */ /* 0x000fe4000001167b */
[----:B------:R-:W-:Y:S02]  /*36e0*/  SHF.L.U32 R73, R103, 0x10, RZ ;  /* 0x0000001067497819 */ /* 0x000fe400000006ff */
[----:B------:R-:W-:Y:S01]  /*36f0*/  SHF.L.U32 R55, R55, 0x10, RZ ;  /* 0x0000001037377819 */ /* 0x000fe200000006ff */
[----:B------:R-:W3:Y:S01]  /*3700*/  MUFU.RCP R11, R60 ;  /* 0x0000003c000b7308 */ /* 0x000ee20000001000 */
[----:B------:R-:W-:Y:S02]  /*3710*/  SHF.L.U32 R217, R217, 0x10, RZ ;  /* 0x00000010d9d97819 */ /* 0x000fe400000006ff */
[----:B------:R-:W-:Y:S01]  /*3720*/  SHF.L.U32 R216, R29, 0x10, RZ ;  /* 0x000000101dd87819 */ /* 0x000fe200000006ff */
[----:B-1----:R-:W-:Y:S01]  /*3730*/  FMUL.FTZ R29, R5, R215 ;  /* 0x000000d7051d7220 */ /* 0x002fe20000410000 */
[----:B------:R-:W-:Y:S01]  /*3740*/  SHF.L.U32 R232, R232, 0x10, RZ ;  /* 0x00000010e8e87819 */ /* 0x000fe200000006ff */
[----:B------:R-:W-:Y:S01]  /*3750*/  FADD.FTZ R217, R55, -R217 ;  /* 0x800000d937d97221 */ /* 0x000fe20000010000 */
[----:B------:R-:W-:Y:S01]  /*3760*/  SHF.R.U64 R6, R122, 0x10, R123 ;  /* 0x000000107a067819 */ /* 0x000fe2000000127b */
[----:B------:R-:W1:Y:S01]  /*3770*/  MUFU.RCP R233, R79 ;  /* 0x0000004f00e97308 */ /* 0x000e620000001000 */
[----:B------:R-:W-:Y:S01]  /*3780*/  SHF.L.U32 R53, R90, 0x10, RZ ;  /* 0x000000105a357819 */ /* 0x000fe200000006ff */
[----:B------:R-:W-:Y:S01]  /*3790*/  FADD.FTZ R5, R216, -R232 ;  /* 0x800000e8d8057221 */ /* 0x000fe20000010000 */
[----:B------:R-:W-:Y:S01]  /*37a0*/  SHF.L.U32 R6, R6, 0x10, RZ ;  /* 0x0000001006067819 */ /* 0x000fe200000006ff */
[----:B--2---:R-:W-:Y:S01]  /*37b0*/  FMUL.FTZ R24, R24, R2 ;  /* 0x0000000218187220 */ /* 0x004fe20000410000 */
[----:B------:R-:W-:Y:S01]  /*37c0*/  SHF.L.U32 R55, R28, 0x10, RZ ;  /* 0x000000101c377819 */ /* 0x000fe200000006ff */
[----:B------:R-:W-:Y:S01]  /*37d0*/  FMUL.FTZ R28, R3, R8 ;  /* 0x00000008031c7220 */ /* 0x000fe20000410000 */
[----:B------:R-:W-:Y:S01]  /*37e0*/  SHF.R.U64 R226, R126, 0x10, R127 ;  /* 0x000000107ee27819 */ /* 0x000fe2000000127f */
[----:B------:R-:W2:Y:S01]  /*37f0*/  MUFU.RCP R219, R73 ;  /* 0x0000004900db7308 */ /* 0x000ea20000001000 */
[----:B------:R-:W-:Y:S01]  /*3800*/  SHF.R.U32.HI R216, RZ, 0x10, R121 ;  /* 0x00000010ffd87819 */ /* 0x000fe20000011679 */
[----:B------:R-:W-:Y:S01]  /*3810*/  FADD.FTZ R6, R16, -R6 ;  /* 0x8000000610067221 */ /* 0x000fe20000010000 */
[----:B------:R-:W-:Y:S01]  /*3820*/  SHF.L.U32 R8, R84, 0x10, RZ ;  /* 0x0000001054087819 */ /* 0x000fe200000006ff */
[----:B---3--:R-:W-:Y:S01]  /*3830*/  FMUL.FTZ R25, R25, R11 ;  /* 0x0000000b19197220 */ /* 0x008fe20000410000 */
[----:B------:R-:W-:-:S02]  /*3840*/  SHF.R.U32.HI R49, RZ, 0x10, R15 ;  /* 0x00000010ff317819 */ /* 0x000fc4000001160f */
[--C-:B------:R-:W-:Y:S01]  /*3850*/  SHF.R.U64 R215, R138, 0x10, R139.reuse ;  /* 0x000000108ad77819 */ /* 0x100fe2000000128b */
[----:B------:R-:W3:Y:S01]  /*3860*/  MUFU.RCP R231, R53 ;  /* 0x0000003500e77308 */ /* 0x000ee20000001000 */
[----:B------:R-:W-:Y:S02]  /*3870*/  SHF.L.U32 R15, R93, 0x10, RZ ;  /* 0x000000105d0f7819 */ /* 0x000fe400000006ff */
[----:B------:R-:W-:Y:S02]  /*3880*/  SHF.L.U32 R226, R226, 0x10, RZ ;  /* 0x00000010e2e27819 */ /* 0x000fe400000006ff */
[----:B------:R-:W-:Y:S02]  /*3890*/  SHF.L.U32 R52, R52, 0x10, RZ ;  /* 0x0000001034347819 */ /* 0x000fe400000006ff */
[----:B------:R-:W-:Y:S01]  /*38a0*/  SHF.L.U32 R216, R216, 0x10, RZ ;  /* 0x00000010d8d87819 */ /* 0x000fe200000006ff */
[----:B------:R-:W4:Y:S01]  /*38b0*/  MUFU.RCP R2, R8 ;  /* 0x0000000800027308 */ /* 0x000f220000001000 */
[----:B------:R-:W-:Y:S01]  /*38c0*/  SHF.L.U32 R16, R96, 0x10, RZ ;  /* 0x0000001060107819 */ /* 0x000fe200000006ff */
[----:B------:R-:W-:Y:S01]  /*38d0*/  FADD.FTZ R226, R52, -R226 ;  /* 0x800000e234e27221 */ /* 0x000fe20000010000 */
[----:B------:R-:W-:Y:S01]  /*38e0*/  SHF.L.U32 R11, R88, 0x10, RZ ;  /* 0x00000010580b7819 */ /* 0x000fe200000006ff */
[----:B------:R-:W-:Y:S01]  /*38f0*/  FADD.FTZ R3, R55, -R216 ;  /* 0x800000d837037221 */ /* 0x000fe20000010000 */
[----:B------:R-:W-:Y:S01]  /*3900*/  SHF.L.U32 R215, R215, 0x10, RZ ;  /* 0x00000010d7d77819 */ /* 0x000fe200000006ff */
[----:B-1----:R-:W-:Y:S01]  /*3910*/  FMUL.FTZ R52, R234, R233 ;  /* 0x000000e9ea347220 */ /* 0x002fe20000410000 */
[----:B------:R-:W-:Y:S01]  /*3920*/  SHF.L.U32 R13, R92, 0x10, RZ ;  /* 0x000000105c0d7819 */ /* 0x000fe200000006ff */
[----:B------:R-:W1:Y:S01]  /*3930*/  MUFU.RCP R14, R15 ;  /* 0x0000000f000e7308 */ /* 0x000e620000001000 */
[----:B------:R-:W-:Y:S01]  /*3940*/  SHF.L.U32 R80, R82, 0x10, RZ ;  /* 0x0000001052507819 */ /* 0x000fe200000006ff */
[----:B--2---:R-:W-:Y:S01]  /*3950*/  FMUL.FTZ R36, R36, R219 ;  /* 0x000000db24247220 */ /* 0x004fe20000410000 */
[----:B------:R-:W-:Y:S01]  /*3960*/  SHF.R.U32.HI R55, RZ, 0x10, R139 ;  /* 0x00000010ff377819 */ /* 0x000fe2000001168b */
[----:B---3--:R-:W-:Y:S01]  /*3970*/  FMUL.FTZ R21, R21, R231 ;  /* 0x000000e715157220 */ /* 0x008fe20000410000 */
[----:B------:R-:W-:-:S02]  /*3980*/  SHF.R.U64 R10, R124, 0x10, R125 ;  /* 0x000000107c0a7819 */ /* 0x000fc4000000127d */
[----:B------:R-:W-:Y:S01]  /*3990*/  SHF.R.U32.HI R219, RZ, 0x10, R127 ;  /* 0x00000010ffdb7819 */ /* 0x000fe2000001167f */
[----:B------:R-:W2:Y:S01]  /*39a0*/  MUFU.RCP R218, R16 ;  /* 0x0000001000da7308 */ /* 0x000ea20000001000 */
[----:B------:R-:W-:Y:S01]  /*39b0*/  SHF.L.U32 R55, R55, 0x10, RZ ;  /* 0x0000001037377819 */ /* 0x000fe200000006ff */
[----:B----4-:R-:W-:Y:S01]  /*39c0*/  FMUL.FTZ R3, R3, R2 ;  /* 0x0000000203037220 */ /* 0x010fe20000410000 */
[----:B------:R-:W-:Y:S02]  /*39d0*/  SHF.L.U32 R10, R10, 0x10, RZ ;  /* 0x000000100a0a7819 */ /* 0x000fe400000006ff */
[----:B------:R-:W-:Y:S02]  /*39e0*/  SHF.L.U32 R56, R56, 0x10, RZ ;  /* 0x0000001038387819 */ /* 0x000fe400000006ff */
[----:B------:R-:W-:Y:S01]  /*39f0*/  SHF.L.U32 R45, R45, 0x10, RZ ;  /* 0x000000102d2d7819 */ /* 0x000fe200000006ff */
[----:B------:R-:W3:Y:S01]  /*3a00*/  MUFU.RCP R216, R11 ;  /* 0x0000000b00d87308 */ /* 0x000ee20000001000 */
[----:B------:R-:W-:Y:S01]  /*3a10*/  SHF.L.U32 R219, R219, 0x10, RZ ;  /* 0x00000010dbdb7819 */ /* 0x000fe200000006ff */
[----:B------:R-:W-:Y:S01]  /*3a20*/  FADD.FTZ R10, R56, -R10 ;  /* 0x8000000a380a7221 */ /* 0x000fe20000010000 */
[----:B------:R-:W-:-:S02]  /*3a30*/  SHF.L.U32 R64, R64, 0x10, RZ ;  /* 0x0000001040407819 */ /* 0x000fc400000006ff */
[----:B------:R-:W-:Y:S01]  /*3a40*/  SHF.L.U32 R51, R113, 0x10, RZ ;  /* 0x0000001071337819 */ /* 0x000fe200000006ff */
[----:B------:R-:W-:Y:S01]  /*3a50*/  FADD.FTZ R219, R45, -R219 ;  /* 0x800000db2ddb7221 */ /* 0x000fe20000010000 */
[----:B------:R-:W-:Y:S01]  /*3a60*/  SHF.L.U32 R197, R197, 0x10, RZ ;  /* 0x00000010c5c57819 */ /* 0x000fe200000006ff */
[----:B------:R-:W4:Y:S01]  /*3a70*/  MUFU.RCP R234, R215 ;  /* 0x000000d700ea7308 */ /* 0x000f220000001000 */
[----:B------:R-:W-:Y:S01]  /*3a80*/  FMUL.FTZ R2, R59, R64 ;  /* 0x000000403b027220 */ /* 0x000fe20000410000 */
[----:B-1----:R-:W-:Y:S01]  /*3a90*/  FMUL.FTZ R10, R10, R14 ;  /* 0x0000000e0a0a7220 */ /* 0x002fe20000410000 */
[----:B--2---:R-:W-:Y:S01]  /*3aa0*/  FMUL.FTZ R14, R219, R218 ;  /* 0x000000dadb0e7220 */ /* 0x004fe20000410000 */
[----:B------:R-:W-:Y:S01]  /*3ab0*/  SHF.L.U32 R65, R65, 0x10, RZ ;  /* 0x0000001041417819 */ /* 0x000fe200000006ff */
[----:B------:R-:W-:Y:S01]  /*3ac0*/  FMUL.FTZ R59, R215, R197 ;  /* 0x000000c5d73b7220 */ /* 0x000fe20000410000 */
[----:B------:R-:W-:Y:S01]  /*3ad0*/  FADD.FTZ R218, RZ, R2 ;  /* 0x00000002ffda7221 */ /* 0x000fe20000010000 */
[----:B------:R-:W-:Y:S01]  /*3ae0*/  SHF.L.U32 R47, R112, 0x10, RZ ;  /* 0x00000010702f7819 */ /* 0x000fe200000006ff */
[----:B------:R-:W1:Y:S01]  /*3af0*/  MUFU.RCP R7, R13 ;  /* 0x0000000d00077308 */ /* 0x000e620000001000 */
[----:B------:R-:W-:Y:S01]  /*3b00*/  SHF.L.U32 R198, R198, 0x10, RZ ;  /* 0x00000010c6c67819 */ /* 0x000fe200000006ff */
[----:B---3--:R-:W-:Y:S01]  /*3b10*/  FMUL.FTZ R5, R5, R216 ;  /* 0x000000d805057220 */ /* 0x008fe20000410000 */
[----:B------:R-:W-:Y:S01]  /*3b20*/  FFMA.FTZ R216, R2, R0, RZ ;  /* 0x0000000002d87223 */ /* 0x000fe200000100ff */
[----:B------:R-:W-:-:S02]  /*3b30*/  SHF.L.U32 R66, R66, 0x10, RZ ;  /* 0x0000001042427819 */ /* 0x000fc400000006ff */
[----:B------:R-:W-:Y:S02]  /*3b40*/  SHF.L.U32 R43, R109, 0x10, RZ ;  /* 0x000000106d2b7819 */ /* 0x000fe400000006ff */
[----:B------:R2:W3:Y:S01]  /*3b50*/  MUFU.RCP R235, R80 ;  /* 0x0000005000eb7308 */ /* 0x0004e20000001000 */
[----:B------:R-:W-:Y:S01]  /*3b60*/  SHF.L.U32 R199, R199, 0x10, RZ ;  /* 0x00000010c7c77819 */ /* 0x000fe200000006ff */
[----:B----4-:R-:W-:Y:S01]  /*3b70*/  FMUL.FTZ R58, R58, R234 ;  /* 0x000000ea3a3a7220 */ /* 0x010fe20000410000 */
[----:B------:R-:W-:Y:S01]  /*3b80*/  FMUL.FTZ R79, R79, R66 ;  /* 0x000000424f4f7220 */ /* 0x000fe20000410000 */
[----:B------:R-:W-:Y:S02]  /*3b90*/  SHF.L.U32 R67, R67, 0x10, RZ ;  /* 0x0000001043437819 */ /* 0x000fe400000006ff */
[----:B------:R-:W-:Y:S01]  /*3ba0*/  FFMA.FTZ R215, R59, R58, R216 ;  /* 0x0000003a3bd77223 */ /* 0x000fe200000100d8 */
[----:B------:R-:W-:Y:S01]  /*3bb0*/  SHF.L.U32 R39, R108, 0x10, RZ ;  /* 0x000000106c277819 */ /* 0x000fe200000006ff */
[----:B------:R4:W5:Y:S01]  /*3bc0*/  MUFU.RCP R231, R55 ;  /* 0x0000003700e77308 */ /* 0x0009620000001000 */
[----:B--2---:R-:W-:Y:S01]  /*3bd0*/  FMUL.FTZ R80, R80, R65 ;  /* 0x0000004150507220 */ /* 0x004fe20000410000 */
[----:B-1----:R-:W-:Y:S01]  /*3be0*/  FMUL.FTZ R7, R217, R7 ;  /* 0x00000007d9077220 */ /* 0x002fe20000410000 */
[----:B------:R-:W-:Y:S01]  /*3bf0*/  FADD.FTZ R217, R218, R59 ;  /* 0x0000003bdad97221 */ /* 0x000fe20000010000 */
[----:B------:R-:W-:Y:S01]  /*3c00*/  SHF.L.U32 R200, R200, 0x10, RZ ;  /* 0x00000010c8c87819 */ /* 0x000fe200000006ff */
[----:B------:R-:W-:Y:S01]  /*3c10*/  FMUL.FTZ R78, R78, R67 ;  /* 0x000000434e4e7220 */ /* 0x000fe20000410000 */
[----:B------:R-:W-:Y:S01]  /*3c20*/  SHF.L.U32 R68, R68, 0x10, RZ ;  /* 0x0000001044447819 */ /* 0x000fe200000006ff */
[----:B------:R-:W-:Y:S01]  /*3c30*/  FADD.FTZ R218, R217, R80 ;  /* 0x00000050d9da7221 */ /* 0x000fe20000010000 */
[----:B------:R1:W2:Y:S01]  /*3c40*/  MUFU.RCP R50, R51 ;  /* 0x0000003300327308 */ /* 0x0002a20000001000 */
[----:B----4-:R-:W-:Y:S01]  /*3c50*/  FMUL.FTZ R55, R55, R198 ;  /* 0x000000c637377220 */ /* 0x010fe20000410000 */
[----:B---3--:R-:W-:Y:S01]  /*3c60*/  FMUL.FTZ R56, R236, R235 ;  /* 0x000000ebec387220 */ /* 0x008fe20000410000 */
[----:B------:R-:W-:Y:S01]  /*3c70*/  SHF.L.U32 R35, R105, 0x10, RZ ;  /* 0x0000001069237819 */ /* 0x000fe200000006ff */
[----:B------:R-:W-:Y:S01]  /*3c80*/  FMUL.FTZ R77, R77, R68 ;  /* 0x000000444d4d7220 */ /* 0x000fe20000410000 */
[----:B------:R-:W-:Y:S01]  /*3c90*/  FADD.FTZ R218, R218, R55 ;  /* 0x00000037dada7221 */ /* 0x000fe20000010000 */
[----:B------:R-:W-:Y:S01]  /*3ca0*/  FFMA.FTZ R216, R80, R56, R215 ;  /* 0x0000003850d87223 */ /* 0x000fe200000100d7 */
[----:B------:R-:W-:Y:S01]  /*3cb0*/  SHF.L.U32 R201, R201, 0x10, RZ ;  /* 0x00000010c9c97819 */ /* 0x000fe200000006ff */
[----:B------:R3:W4:Y:S01]  /*3cc0*/  MUFU.RCP R46, R47 ;  /* 0x0000002f002e7308 */ /* 0x0007220000001000 */
[----:B-1----:R-:W-:Y:S01]  /*3cd0*/  FMUL.FTZ R51, R51, R199 ;  /* 0x000000c733337220 */ /* 0x002fe20000410000 */
[----:B-----5:R-:W-:Y:S01]  /*3ce0*/  FMUL.FTZ R54, R54, R231 ;  /* 0x000000e736367220 */ /* 0x020fe20000410000 */
[----:B------:R-:W-:Y:S01]  /*3cf0*/  FADD.FTZ R218, R218, R79 ;  /* 0x0000004fdada7221 */ /* 0x000fe20000010000 */
[----:B------:R-:W-:Y:S01]  /*3d00*/  SHF.L.U32 R20, R120, 0x10, RZ ;  /* 0x0000001078147819 */ /* 0x000fe200000006ff */
[----:B------:R-:W-:Y:S01]  /*3d10*/  FMUL.FTZ R235, R197, R58 ;  /* 0x0000003ac5eb7220 */ /* 0x000fe20000410000 */
[----:B------:R-:W-:Y:S01]  /*3d20*/  FFMA.FTZ R216, R55, R54, R216 ;  /* 0x0000003637d87223 */ /* 0x000fe200000100d8 */
[----:B------:R-:W-:Y:S01]  /*3d30*/  FADD.FTZ R217, R218, R51 ;  /* 0x00000033dad97221 */ /* 0x000fe20000010000 */
[----:B------:R1:W5:Y:S01]  /*3d40*/  MUFU.RCP R42, R43 ;  /* 0x0000002b002a7308 */ /* 0x0003620000001000 */
[----:B---3--:R-:W-:Y:S01]  /*3d50*/  FMUL.FTZ R47, R47, R200 ;  /* 0x000000c82f2f7220 */ /* 0x008fe20000410000 */
[----:B--2---:R-:W-:Y:S01]  /*3d60*/  FMUL.FTZ R50, R230, R50 ;  /* 0x00000032e6327220 */ /* 0x004fe20000410000 */
[----:B------:R-:W-:Y:S01]  /*3d70*/  FFMA.FTZ R216, R79, R52, R216 ;  /* 0x000000344fd87223 */ /* 0x000fe200000100d8 */
[----:B------:R-:W-:Y:S01]  /*3d80*/  FADD.FTZ R218, R217, R78 ;  /* 0x0000004ed9da7221 */ /* 0x000fe20000010000 */
[----:B------:R-:W-:Y:S01]  /*3d90*/  SHF.R.U32.HI R202, RZ, 0x10, R9 ;  /* 0x00000010ffca7819 */ /* 0x000fe20000011609 */
[----:B------:R-:W-:Y:S01]  /*3da0*/  FADD.FTZ R20, R31, -R20 ;  /* 0x800000141f147221 */ /* 0x000fe20000010000 */
[----:B------:R-:W-:Y:S01]  /*3db0*/  FFMA.FTZ R215, R51, R50, R216 ;  /* 0x0000003233d77223 */ /* 0x000fe200000100d8 */
[----:B------:R2:W3:Y:S01]  /*3dc0*/  MUFU.RCP R38, R39 ;  /* 0x0000002700267308 */ /* 0x0004e20000001000 */
[----:B------:R-:W-:Y:S01]  /*3dd0*/  FADD.FTZ R218, R218, R47 ;  /* 0x0000002fdada7221 */ /* 0x000fe20000010000 */
[----:B----4-:R-:W-:Y:S01]  /*3de0*/  FMUL.FTZ R46, R225, R46 ;  /* 0x0000002ee12e7220 */ /* 0x010fe20000410000 */
[----:B------:R-:W-:Y:S01]  /*3df0*/  FFMA.FTZ R216, R78, R48, R215 ;  /* 0x000000304ed87223 */ /* 0x000fe200000100d7 */
[----:B------:R-:W-:Y:S01]  /*3e00*/  SHF.L.U32 R69, R69, 0x10, RZ ;  /* 0x0000001045457819 */ /* 0x000fe200000006ff */
[----:B-1----:R-:W-:Y:S01]  /*3e10*/  FMUL.FTZ R43, R43, R201 ;  /* 0x000000c92b2b7220 */ /* 0x002fe20000410000 */
[----:B------:R-:W-:Y:S01]  /*3e20*/  FADD.FTZ R218, R218, R77 ;  /* 0x0000004ddada7221 */ /* 0x000fe20000010000 */
[----:B------:R-:W-:Y:S01]  /*3e30*/  FFMA.FTZ R216, R47, R46, R216 ;  /* 0x0000002e2fd87223 */ /* 0x000fe200000100d8 */
[----:B------:R1:W4:Y:S01]  /*3e40*/  MUFU.RCP R34, R35 ;  /* 0x0000002300227308 */ /* 0x0003220000001000 */
[----:B------:R-:W-:Y:S01]  /*3e50*/  SHF.L.U32 R9, R85, 0x10, RZ ;  /* 0x0000001055097819 */ /* 0x000fe200000006ff */
[----:B-----5:R-:W-:Y:S01]  /*3e60*/  FMUL.FTZ R42, R229, R42 ;  /* 0x0000002ae52a7220 */ /* 0x020fe20000410000 */
[----:B------:R-:W-:Y:S01]  /*3e70*/  FFMA.FTZ R216, R77, R44, R216 ;  /* 0x0000002c4dd87223 */ /* 0x000fe200000100d8 */
[----:B------:R-:W-:Y:S01]  /*3e80*/  SHF.L.U32 R31, R104, 0x10, RZ ;  /* 0x00000010681f7819 */ /* 0x000fe200000006ff */
[----:B------:R-:W-:Y:S01]  /*3e90*/  FMUL.FTZ R76, R76, R69 ;  /* 0x000000454c4c7220 */ /* 0x000fe20000410000 */
[----:B------:R-:W-:Y:S01]  /*3ea0*/  SHF.L.U32 R202, R202, 0x10, RZ ;  /* 0x00000010caca7819 */ /* 0x000fe200000006ff */
[----:B------:R-:W-:Y:S01]  /*3eb0*/  FADD.FTZ R217, R218, R43 ;  /* 0x0000002bdad97221 */ /* 0x000fe20000010000 */
[----:B------:R-:W-:Y:S01]  /*3ec0*/  SHF.R.U64 R228, R130, 0x10, R131 ;  /* 0x0000001082e47819 */ /* 0x000fe20000001283 */
[----:B------:R-:W-:Y:S01]  /*3ed0*/  FFMA.FTZ R215, R43, R42, R216 ;  /* 0x0000002a2bd77223 */ /* 0x000fe200000100d8 */
[----:B------:R-:W5:Y:S01]  /*3ee0*/  MUFU.RCP R30, R9 ;  /* 0x00000009001e7308 */ /* 0x000f620000001000 */
[----:B------:R-:W-:Y:S01]  /*3ef0*/  SHF.L.U32 R70, R70, 0x10, RZ ;  /* 0x0000001046467819 */ /* 0x000fe200000006ff */
[----:B--2---:R-:W-:Y:S01]  /*3f00*/  FMUL.FTZ R39, R39, R202 ;  /* 0x000000ca27277220 */ /* 0x004fe20000410000 */
[----:B------:R-:W-:Y:S01]  /*3f10*/  SHF.L.U32 R228, R228, 0x10, RZ ;  /* 0x00000010e4e47819 */ /* 0x000fe200000006ff */
[----:B------:R-:W-:Y:S01]  /*3f20*/  FADD.FTZ R218, R217, R76 ;  /* 0x0000004cd9da7221 */ /* 0x000fe20000010000 */
[----:B---3--:R-:W-:Y:S01]  /*3f30*/  FMUL.FTZ R38, R224, R38 ;  /* 0x00000026e0267220 */ /* 0x008fe20000410000 */
[----:B------:R-:W-:Y:S01]  /*3f40*/  FFMA.FTZ R216, R76, R41, R215 ;  /* 0x000000294cd87223 */ /* 0x000fe200000100d7 */
[----:B------:R-:W-:Y:S01]  /*3f50*/  SHF.L.U32 R27, R101, 0x10, RZ ;  /* 0x00000010651b7819 */ /* 0x000fe200000006ff */
[----:B------:R2:W3:Y:S01]  /*3f60*/  MUFU.RCP R222, R31 ;  /* 0x0000001f00de7308 */ /* 0x0004e20000001000 */
[----:B------:R-:W-:Y:S01]  /*3f70*/  SHF.L.U32 R203, R203, 0x10, RZ ;  /* 0x00000010cbcb7819 */ /* 0x000fe200000006ff */
[----:B------:R-:W-:Y:S01]  /*3f80*/  FMUL.FTZ R75, R75, R70 ;  /* 0x000000464b4b7220 */ /* 0x000fe20000410000 */
[----:B------:R-:W-:Y:S01]  /*3f90*/  SHF.R.U32.HI R223, RZ, 0x10, R131 ;  /* 0x00000010ffdf7819 */ /* 0x000fe20000011683 */
[----:B------:R-:W-:Y:S01]  /*3fa0*/  FADD.FTZ R218, R218, R39 ;  /* 0x00000027dada7221 */ /* 0x000fe20000010000 */
[----:B------:R-:W-:Y:S01]  /*3fb0*/  FADD.FTZ R228, R23, -R228 ;  /* 0x800000e417e47221 */ /* 0x000fe20000010000 */
[----:B------:R-:W-:Y:S01]  /*3fc0*/  FFMA.FTZ R216, R39, R38, R216 ;  /* 0x0000002627d87223 */ /* 0x000fe200000100d8 */
[----:B------:R-:W-:Y:S01]  /*3fd0*/  SHF.L.U32 R71, R71, 0x10, RZ ;  /* 0x0000001047477819 */ /* 0x000fe200000006ff */
[----:B------:R0:W0:Y:S01]  /*3fe0*/  MUFU.RCP R26, R27 ;  /* 0x0000001b001a7308 */ /* 0x0000220000001000 */
[----:B------:R-:W-:Y:S01]  /*3ff0*/  SHF.L.U32 R49, R49, 0x10, RZ ;  /* 0x0000001031317819 */ /* 0x000fe200000006ff */
[----:B-1----:R-:W-:Y:S01]  /*4000*/  FMUL.FTZ R35, R35, R203 ;  /* 0x000000cb23237220 */ /* 0x002fe20000410000 */
        /* <DEDUP_REMOVED lines=8> */
[----:B------:R-:W-:Y:S01]  /*4090*/  SHF.L.U32 R204, R204, 0x10, RZ ;  /* 0x00000010cccc7819 */ /* 0x000fe200000006ff */
[----:B------:R-:W-:Y:S01]  /*40a0*/  FADD.FTZ R223, R49, -R223 ;  /* 0x800000df31df7221 */ /* 0x000fe20000010000 */
[----:B------:R-:W-:Y:S01]  /*40b0*/  FFMA.FTZ R215, R35, R34, R216 ;  /* 0x0000002223d77223 */ /* 0x000fe200000100d8 */
[----:B------:R-:W1:Y:S01]  /*40c0*/  MUFU.RCP R22, R12 ;  /* 0x0000000c00167308 */ /* 0x000e620000001000 */
[----:B------:R-:W-:Y:S01]  /*40d0*/  SHF.L.U32 R187, R187, 0x10, RZ ;  /* 0x00000010bbbb7819 */ /* 0x000fe200000006ff */
[----:B-----5:R-:W-:Y:S01]  /*40e0*/  FMUL.FTZ R4, R4, R30 ;  /* 0x0000001e04047220 */ /* 0x020fe20000410000 */
[----:B--2---:R-:W-:Y:S01]  /*40f0*/  FMUL.FTZ R31, R31, R204 ;  /* 0x000000cc1f1f7220 */ /* 0x004fe20000410000 */
[----:B------:R-:W-:Y:S01]  /*4100*/  FADD.FTZ R218, R217, R74 ;  /* 0x0000004ad9da7221 */ /* 0x000fe20000010000 */
[----:B---3--:R-:W-:Y:S01]  /*4110*/  FMUL.FTZ R30, R223, R222 ;  /* 0x000000dedf1e7220 */ /* 0x008fe20000410000 */
[----:B------:R-:W-:Y:S01]  /*4120*/  FFMA.FTZ R216, R74, R37, R215 ;  /* 0x000000254ad87223 */ /* 0x000fe200000100d7 */
[----:B------:R-:W-:Y:S01]  /*4130*/  SHF.L.U32 R19, R97, 0x10, RZ ;  /* 0x0000001061137819 */ /* 0x000fe200000006ff */
[----:B------:R2:W3:Y:S01]  /*4140*/  MUFU.RCP R220, R23 ;  /* 0x0000001700dc7308 */ /* 0x0004e20000001000 */
[----:B------:R-:W-:Y:S01]  /*4150*/  SHF.L.U32 R205, R205, 0x10, RZ ;  /* 0x00000010cdcd7819 */ /* 0x000fe200000006ff */
[----:B------:R-:W-:Y:S01]  /*4160*/  FMUL.FTZ R73, R73, R187 ;  /* 0x000000bb49497220 */ /* 0x000fe20000410000 */
[----:B------:R-:W-:Y:S01]  /*4170*/  FADD.FTZ R218, R218, R31 ;  /* 0x0000001fdada7221 */ /* 0x000fe20000010000 */
[----:B------:R-:W-:Y:S01]  /*4180*/  FFMA.FTZ R216, R31, R30, R216 ;  /* 0x0000001e1fd87223 */ /* 0x000fe200000100d8 */
[----:B------:R-:W-:Y:S01]  /*4190*/  SHF.L.U32 R188, R188, 0x10, RZ ;  /* 0x00000010bcbc7819 */ /* 0x000fe200000006ff */
[----:B0-----:R-:W-:Y:S01]  /*41a0*/  FMUL.FTZ R27, R27, R205 ;  /* 0x000000cd1b1b7220 */ /* 0x001fe20000410000 */
[----:B------:R-:W-:Y:S01]  /*41b0*/  FADD.FTZ R218, R218, R73 ;  /* 0x00000049dada7221 */ /* 0x000fe20000010000 */
[----:B------:R0:W4:Y:S01]  /*41c0*/  MUFU.RCP R18, R19 ;  /* 0x0000001300127308 */ /* 0x0001220000001000 */
[----:B------:R-:W-:Y:S01]  /*41d0*/  FMUL.FTZ R26, R227, R26 ;  /* 0x0000001ae31a7220 */ /* 0x000fe20000410000 */
[----:B------:R-:W-:Y:S01]  /*41e0*/  FFMA.FTZ R216, R73, R36, R216 ;  /* 0x0000002449d87223 */ /* 0x000fe200000100d8 */
[----:B------:R-:W-:Y:S01]  /*41f0*/  SHF.L.U32 R206, R206, 0x10, RZ ;  /* 0x00000010cece7819 */ /* 0x000fe200000006ff */
[----:B------:R-:W-:Y:S01]  /*4200*/  FMUL.FTZ R72, R72, R188 ;  /* 0x000000bc48487220 */ /* 0x000fe20000410000 */
[----:B------:R-:W-:Y:S01]  /*4210*/  FADD.FTZ R217, R218, R27 ;  /* 0x0000001bdad97221 */ /* 0x000fe20000010000 */
[----:B------:R-:W-:Y:S01]  /*4220*/  FFMA.FTZ R215, R27, R26, R216 ;  /* 0x0000001a1bd77223 */ /* 0x000fe200000100d8 */
[----:B------:R-:W-:Y:S01]  /*4230*/  SHF.L.U32 R189, R189, 0x10, RZ ;  /* 0x00000010bdbd7819 */ /* 0x000fe200000006ff */
[----:B-1----:R-:W-:Y:S01]  /*4240*/  FMUL.FTZ R6, R6, R22 ;  /* 0x0000001606067220 */ /* 0x002fe20000410000 */
[----:B--2---:R-:W-:Y:S01]  /*4250*/  FMUL.FTZ R23, R23, R206 ;  /* 0x000000ce17177220 */ /* 0x004fe20000410000 */
[----:B------:R-:W-:Y:S01]  /*4260*/  FADD.FTZ R218, R217, R72 ;  /* 0x00000048d9da7221 */ /* 0x000fe20000010000 */
[----:B---3--:R-:W-:Y:S01]  /*4270*/  FMUL.FTZ R22, R221, R220 ;  /* 0x000000dcdd167220 */ /* 0x008fe20000410000 */
[----:B------:R-:W-:Y:S01]  /*4280*/  FFMA.FTZ R216, R72, R33, R215 ;  /* 0x0000002148d87223 */ /* 0x000fe200000100d7 */
[----:B------:R-:W-:Y:S01]  /*4290*/  SHF.L.U32 R207, R207, 0x10, RZ ;  /* 0x00000010cfcf7819 */ /* 0x000fe200000006ff */
[----:B------:R-:W-:Y:S01]  /*42a0*/  FMUL.FTZ R63, R63, R189 ;  /* 0x000000bd3f3f7220 */ /* 0x000fe20000410000 */
[----:B------:R-:W-:Y:S01]  /*42b0*/  FADD.FTZ R218, R218, R23 ;  /* 0x00000017dada7221 */ /* 0x000fe20000010000 */
[----:B------:R-:W-:Y:S01]  /*42c0*/  FFMA.FTZ R216, R23, R22, R216 ;  /* 0x0000001617d87223 */ /* 0x000fe200000100d8 */
[----:B------:R-:W-:Y:S01]  /*42d0*/  SHF.L.U32 R190, R190, 0x10, RZ ;  /* 0x00000010bebe7819 */ /* 0x000fe200000006ff */
[----:B0-----:R-:W-:Y:S01]  /*42e0*/  FMUL.FTZ R19, R19, R207 ;  /* 0x000000cf13137220 */ /* 0x001fe20000410000 */
[----:B------:R-:W-:Y:S01]  /*42f0*/  FADD.FTZ R218, R218, R63 ;  /* 0x0000003fdada7221 */ /* 0x000fe20000010000 */
[----:B----4-:R-:W-:Y:S01]  /*4300*/  FMUL.FTZ R18, R226, R18 ;  /* 0x00000012e2127220 */ /* 0x010fe20000410000 */
        /* <DEDUP_REMOVED lines=99> */
.L_x_997:
[----:B------:R-:W-:Y:S01]  /*4940*/  FADD.FTZ R117, R196, R117 ;  /* 0x00000075c4757221 */ /* 0x000fe20000010000 */
[----:B------:R-:W-:Y:S01]  /*4950*/  FADD.FTZ R116, R214, R116 ;  /* 0x00000074d6747221 */ /* 0x000fe20000010000 */
[----:B------:R-:W1:Y:S01]  /*4960*/  SHFL.DOWN PT, R196, R231, 0x10, 0x1f ;  /* 0x0a001f00e7c47f89 */ /* 0x000e6200000e0000 */
[----:B------:R-:W-:Y:S01]  /*4970*/  FADD.FTZ R119, R195, R119 ;  /* 0x00000077c3777221 */ /* 0x000fe20000010000 */
[----:B------:R-:W-:Y:S02]  /*4980*/  FADD.FTZ R140, R212, R140 ;  /* 0x0000008cd48c7221 */ /* 0x000fe40000010000 */
[----:B------:R-:W2:Y:S01]  /*4990*/  SHFL.DOWN PT, R195, R230, 0x10, 0x1f ;  /* 0x0a001f00e6c37f89 */ /* 0x000ea200000e0000 */
[----:B------:R-:W-:-:S03]  /*49a0*/  FADD.FTZ R118, R213, R118 ;  /* 0x00000076d5767221 */ /* 0x000fc60000010000 */
[----:B------:R-:W3:Y:S01]  /*49b0*/  LDL.LU R214, [R1+0x40] ;  /* 0x0000400001d67983 */ /* 0x000ee20000300800 */
[----:B------:R-:W-:-:S03]  /*49c0*/  FADD.FTZ R142, R211, R142 ;  /* 0x0000008ed38e7221 */ /* 0x000fc60000010000 */
[----:B------:R-:W4:Y:S01]  /*49d0*/  LDL.LU R213, [R1+0x3c] ;  /* 0x00003c0001d57983 */ /* 0x000f220000300800 */
[----:B-1----:R-:W-:Y:S01]  /*49e0*/  FADD.FTZ R196, R196, R231 ;  /* 0x000000e7c4c47221 */ /* 0x002fe20000010000 */
[----:B--2---:R-:W-:-:S04]  /*49f0*/  FADD.FTZ R195, R195, R230 ;  /* 0x000000e6c3c37221 */ /* 0x004fc80000010000 */
[----:B------:R-:W1:Y:S01]  /*4a00*/  SHFL.DOWN PT, R212, R196, 0x8, 0x1f ;  /* 0x09001f00c4d47f89 */ /* 0x000e6200000e0000 */
[----:B------:R-:W-:-:S03]  /*4a10*/  FADD.FTZ R144, R210, R144 ;  /* 0x00000090d2907221 */ /* 0x000fc60000010000 */
[----:B------:R-:W2:Y:S01]  /*4a20*/  LDL.LU R230, [R1+0x38] ;  /* 0x0000380001e67983 */ /* 0x000ea20000300800 */
[----:B------:R-:W-:-:S03]  /*4a30*/  FADD.FTZ R145, R192, R145 ;  /* 0x00000091c0917221 */ /* 0x000fc60000010000 */
[----:B------:R-:W5:Y:S01]  /*4a40*/  LDL.LU R231, [R1+0x4c] ;  /* 0x00004c0001e77983 */ /* 0x000f620000300800 */
[----:B------:R-:W-:Y:S01]  /*4a50*/  FADD.FTZ R146, R209, R146 ;  /* 0x00000092d1927221 */ /* 0x000fe20000010000 */
[----:B------:R-:W-:Y:S01]  /*4a60*/  FADD.FTZ R147, R191, R147 ;  /* 0x00000093bf937221 */ /* 0x000fe20000010000 */
[----:B------:R-:W-:Y:S01]  /*4a70*/  FADD.FTZ R148, R208, R148 ;  /* 0x00000094d0947221 */ /* 0x000fe20000010000 */
[----:B------:R-:W-:Y:S02]  /*4a80*/  FADD.FTZ R141, R194, R141 ;  /* 0x0000008dc28d7221 */ /* 0x000fe40000010000 */
[----:B------:R-:W0:Y:S01]  /*4a90*/  SHFL.DOWN PT, R194, R195, 0x8, 0x1f ;  /* 0x09001f00c3c27f89 */ /* 0x000e2200000e0000 */
[----:B-1----:R-:W-:-:S03]  /*4aa0*/  FADD.FTZ R212, R196, R212 ;  /* 0x000000d4c4d47221 */ /* 0x002fc60000010000 */
[----:B------:R-:W3:Y:S04]  /*4ab0*/  LDL.LU R196, [R1+0x54] ;  /* 0x0000540001c47983 */ /* 0x000ee80000300800 */
[----:B------:R-:W4:Y:S04]  /*4ac0*/  LDL.LU R211, [R1+0x48] ;  /* 0x0000480001d37983 */ /* 0x000f280000300800 */
[----:B------:R-:W2:Y:S04]  /*4ad0*/  LDL.LU R210, [R1+0x44] ;  /* 0x0000440001d27983 */ /* 0x000ea80000300800 */
[----:B------:R-:W2:Y:S01]  /*4ae0*/  LDL.LU R192, [R1+0x58] ;  /* 0x0000580001c07983 */ /* 0x000ea20000300800 */
[----:B0-----:R-:W-:-:S03]  /*4af0*/  FADD.FTZ R194, R195, R194 ;  /* 0x000000c2c3c27221 */ /* 0x001fc60000010000 */
[----:B------:R-:W2:Y:S04]  /*4b00*/  LDL.LU R209, [R1+0x50] ;  /* 0x0000500001d17983 */ /* 0x000ea80000300800 */
[----:B------:R-:W2:Y:S04]  /*4b10*/  LDL.LU R191, [R1+0x60] ;  /* 0x0000600001bf7983 */ /* 0x000ea80000300800 */
[----:B------:R-:W2:Y:S01]  /*4b20*/  LDL.LU R208, [R1+0x5c] ;  /* 0x00005c0001d07983 */ /* 0x000ea20000300800 */
[----:B------:R-:W-:-:S03]  /*4b30*/  FADD.FTZ R143, R193, R143 ;  /* 0x0000008fc18f7221 */ /* 0x000fc60000010000 */
[----:B------:R-:W0:Y:S01]  /*4b40*/  SHFL.DOWN PT, R193, R194, 0x4, 0x1f ;  /* 0x08801f00c2c17f89 */ /* 0x000e2200000e0000 */
[----:B------:R-:W-:Y:S01]  /*4b50*/  FADD.FTZ R169, R65, R169 ;  /* 0x000000a941a97221 */ /* 0x000fe20000010000 */
[----:B------:R-:W-:Y:S02]  /*4b60*/  FADD.FTZ R168, R198, R168 ;  /* 0x000000a8c6a87221 */ /* 0x000fe40000010000 */
        /* <DEDUP_REMOVED lines=10> */
[----:B-----5:R-:W-:Y:S01]  /*4c10*/  FADD.FTZ R231, R227, R231 ;  /* 0x000000e7e3e77221 */ /* 0x020fe20000010000 */
[----:B---3--:R-:W-:Y:S01]  /*4c20*/  FADD.FTZ R196, R249, R196 ;  /* 0x000000c4f9c47221 */ /* 0x008fe20000010000 */
[----:B----4-:R-:W-:Y:S01]  /*4c30*/  FADD.FTZ R211, R247, R211 ;  /* 0x000000d3f7d37221 */ /* 0x010fe20000010000 */
[----:B--2---:R-:W-:Y:S01]  /*4c40*/  FADD.FTZ R210, R228, R210 ;  /* 0x000000d2e4d27221 */ /* 0x004fe20000010000 */
[----:B------:R-:W-:Y:S01]  /*4c50*/  FADD.FTZ R192, R229, R192 ;  /* 0x000000c0e5c07221 */ /* 0x000fe20000010000 */
[----:B------:R-:W-:Y:S01]  /*4c60*/  FADD.FTZ R209, R232, R209 ;  /* 0x000000d1e8d17221 */ /* 0x000fe20000010000 */
[----:B------:R-:W-:Y:S01]  /*4c70*/  FADD.FTZ R191, R233, R191 ;  /* 0x000000bfe9bf7221 */ /* 0x000fe20000010000 */
[----:B------:R-:W-:-:S05]  /*4c80*/  FADD.FTZ R208, R251, R208 ;  /* 0x000000d0fbd07221 */ /* 0x000fca0000010000 */
[----:B------:R-:W-:Y:S04]  /*4c90*/  STL [R1+0x5c], R208 ;  /* 0x00005cd001007387 */ /* 0x000fe80000100800 */
[----:B------:R-:W2:Y:S04]  /*4ca0*/  LDL.LU R198, [R1+0x30] ;  /* 0x0000300001c67983 */ /* 0x000ea80000300800 */
[----:B------:R-:W3:Y:S04]  /*4cb0*/  LDL.LU R197, [R1+0x34] ;  /* 0x0000340001c57983 */ /* 0x000ee80000300800 */
[----:B------:R-:W-:Y:S04]  /*4cc0*/  STL [R1+0x60], R191 ;  /* 0x000060bf01007387 */ /* 0x000fe80000100800 */
[----:B------:R-:W4:Y:S04]  /*4cd0*/  LDL.LU R188, [R1+0x24] ;  /* 0x0000240001bc7983 */ /* 0x000f280000300800 */
[----:B------:R0:W-:Y:S04]  /*4ce0*/  STL [R1+0x54], R196 ;  /* 0x000054c401007387 */ /* 0x0001e80000100800 */
[----:B------:R-:W-:Y:S04]  /*4cf0*/  STL [R1+0x50], R209 ;  /* 0x000050d101007387 */ /* 0x000fe80000100800 */
[----:B0-----:R-:W5:Y:S04]  /*4d00*/  LDL.LU R196, [R1+0x28] ;  /* 0x0000280001c47983 */ /* 0x001f680000300800 */
[----:B------:R-:W5:Y:S04]  /*4d10*/  LDL.LU R194, [R1] ;  /* 0x0000000001c27983 */ /* 0x000f680000300800 */
[----:B------:R0:W-:Y:S04]  /*4d20*/  STL [R1+0x58], R192 ;  /* 0x000058c001007387 */ /* 0x0001e80000100800 */
[----:B------:R-:W5:Y:S04]  /*4d30*/  LDL.LU R189, [R1+0x4] ;  /* 0x0000040001bd7983 */ /* 0x000f680000300800 */
[----:B------:R-:W-:Y:S04]  /*4d40*/  STL [R1+0x44], R210 ;  /* 0x000044d201007387 */ /* 0x000fe80000100800 */
[----:B0-----:R-:W5:Y:S04]  /*4d50*/  LDL.LU R192, [R1+0x8] ;  /* 0x0000080001c07983 */ /* 0x001f680000300800 */
[----:B------:R-:W5:Y:S04]  /*4d60*/  LDL.LU R191, [R1+0xc] ;  /* 0x00000c0001bf7983 */ /* 0x000f680000300800 */
[----:B------:R-:W-:Y:S04]  /*4d70*/  STL [R1+0x48], R211 ;  /* 0x000048d301007387 */ /* 0x000fe80000100800 */
[----:B------:R-:W5:Y:S04]  /*4d80*/  LDL.LU R190, [R1+0x10] ;  /* 0x0000100001be7983 */ /* 0x000f680000300800 */
[----:B------:R-:W5:Y:S04]  /*4d90*/  LDL.LU R71, [R1+0x14] ;  /* 0x0000140001477983 */ /* 0x000f680000300800 */
[----:B------:R-:W5:Y:S04]  /*4da0*/  LDL.LU R69, [R1+0x18] ;  /* 0x0000180001457983 */ /* 0x000f680000300800 */
[----:B------:R-:W-:Y:S04]  /*4db0*/  STL [R1+0x4c], R231 ;  /* 0x00004ce701007387 */ /* 0x000fe80000100800 */
[----:B------:R-:W5:Y:S04]  /*4dc0*/  LDL.LU R66, [R1+0x1c] ;  /* 0x00001c0001427983 */ /* 0x000f680000300800 */
[----:B------:R-:W5:Y:S04]  /*4dd0*/  LDL.LU R64, [R1+0x20] ;  /* 0x0000200001407983 */ /* 0x000f680000300800 */
[----:B------:R-:W0:Y:S01]  /*4de0*/  SHFL.DOWN PT, R195, R212, 0x4, 0x1f ;  /* 0x08801f00d4c37f89 */ /* 0x000e2200000e0000 */
[----:B------:R-:W-:Y:S01]  /*4df0*/  FADD.FTZ R163, R68, R163 ;  /* 0x000000a344a37221 */ /* 0x000fe20000010000 */
[----:B------:R-:W-:-:S02]  /*4e00*/  FADD.FTZ R159, R70, R159 ;  /* 0x0000009f469f7221 */ /* 0x000fc40000010000 */
[----:B------:R-:W1:Y:S01]  /*4e10*/  SHFL.DOWN PT, R68, R193, 0x2, 0x1f ;  /* 0x08401f00c1447f89 */ /* 0x000e6200000e0000 */
[----:B------:R-:W-:Y:S02]  /*4e20*/  FADD.FTZ R155, R187, R155 ;  /* 0x0000009bbb9b7221 */ /* 0x000fe40000010000 */
[----:B------:R-:W1:Y:S01]  /*4e30*/  S2R R187, SR_TID.X ;  /* 0x0000000000bb7919 */ /* 0x000e620000002100 */
[----:B0-----:R-:W-:-:S05]  /*4e40*/  FADD.FTZ R195, R212, R195 ;  /* 0x000000c3d4c37221 */ /* 0x001fca0000010000 */
[----:B------:R-:W0:Y:S01]  /*4e50*/  SHFL.DOWN PT, R70, R195, 0x2, 0x1f ;  /* 0x08401f00c3467f89 */ /* 0x000e2200000e0000 */
[----:B------:R-:W-:Y:S01]  /*4e60*/  FADD.FTZ R230, R226, R230 ;  /* 0x000000e6e2e67221 */ /* 0x000fe20000010000 */
[----:B------:R-:W-:Y:S01]  /*4e70*/  FADD.FTZ R213, R245, R213 ;  /* 0x000000d5f5d57221 */ /* 0x000fe20000010000 */
[----:B------:R-:W-:Y:S01]  /*4e80*/  FADD.FTZ R65, R224, R65 ;  /* 0x00000041e0417221 */ /* 0x000fe20000010000 */
[----:B------:R-:W-:Y:S02]  /*4e90*/  FADD.FTZ R214, R225, R214 ;  /* 0x000000d6e1d67221 */ /* 0x000fe40000010000 */
[----:B------:R-:W-:Y:S04]  /*4ea0*/  STL [R1+0x38], R230 ;  /* 0x000038e601007387 */ /* 0x000fe80000100800 */
[----:B------:R-:W-:Y:S04]  /*4eb0*/  STL [R1+0x3c], R213 ;  /* 0x00003cd501007387 */ /* 0x000fe80000100800 */
[----:B------:R-:W-:Y:S01]  /*4ec0*/  STL [R1+0x2c], R65 ;  /* 0x00002c4101007387 */ /* 0x000fe20000100800 */
[----:B-1----:R-:W-:-:S03]  /*4ed0*/  FADD.FTZ R68, R193, R68 ;  /* 0x00000044c1447221 */ /* 0x002fc60000010000 */
[----:B------:R-:W-:Y:S01]  /*4ee0*/  STL [R1+0x40], R214 ;  /* 0x000040d601007387 */ /* 0x000fe20000100800 */
[----:B------:R-:W-:Y:S01]  /*4ef0*/  FADD.FTZ R165, R67, R165 ;  /* 0x000000a543a57221 */ /* 0x000fe20000010000 */
[----:B0-----:R-:W-:Y:S02]  /*4f00*/  FADD.FTZ R70, R195, R70 ;  /* 0x00000046c3467221 */ /* 0x001fe40000010000 */
        /* <DEDUP_REMOVED lines=24> */
[----:B--2---:R-:W-:Y:S01]  /*5090*/  FADD.FTZ R198, R243, R198 ;  /* 0x000000c6f3c67221 */ /* 0x004fe20000010000 */
[----:B---3--:R-:W-:-:S04]  /*50a0*/  FADD.FTZ R197, R223, R197 ;  /* 0x000000c5dfc57221 */ /* 0x008fc80000010000 */
[----:B------:R-:W-:Y:S01]  /*50b0*/  STL [R1+0x30], R198 ;  /* 0x000030c601007387 */ /* 0x000fe20000100800 */
[----:B----4-:R-:W-:-:S03]  /*50c0*/  FADD.FTZ R188, R241, R188 ;  /* 0x000000bcf1bc7221 */ /* 0x010fc60000010000 */
[----:B------:R-:W-:Y:S04]  /*50d0*/  STL [R1+0x34], R197 ;  /* 0x000034c501007387 */ /* 0x000fe80000100800 */
[----:B------:R2:W-:Y:S01]  /*50e0*/  STL [R1+0x24], R188 ;  /* 0x000024bc01007387 */ /* 0x0005e20000100800 */
[----:B-----5:R-:W-:Y:S01]  /*50f0*/  FADD.FTZ R196, R221, R196 ;  /* 0x000000c4ddc47221 */ /* 0x020fe20000010000 */
[----:B--2---:R-:W2:Y:S01]  /*5100*/  LDC R188, c[0x0][0x380] ;  /* 0x0000e000ffbc7b82 */ /* 0x004ea20000000800 */
[----:B------:R-:W-:-:S03]  /*5110*/  FADD.FTZ R194, R219, R194 ;  /* 0x000000c2dbc27221 */ /* 0x000fc60000010000 */
[----:B------:R-:W-:Y:S01]  /*5120*/  STL [R1+0x28], R196 ;  /* 0x000028c401007387 */ /* 0x000fe20000100800 */
[----:B------:R-:W-:-:S05]  /*5130*/  FADD.FTZ R189, R238, R189 ;  /* 0x000000bdeebd7221 */ /* 0x000fca0000010000 */
[----:B------:R3:W-:Y:S01]  /*5140*/  STL [R1+0x4], R189 ;  /* 0x000004bd01007387 */ /* 0x0007e20000100800 */
[----:B------:R-:W-:-:S03]  /*5150*/  FADD.FTZ R192, R218, R192 ;  /* 0x000000c0dac07221 */ /* 0x000fc60000010000 */
[----:B------:R-:W-:Y:S01]  /*5160*/  STL [R1], R194 ;  /* 0x000000c201007387 */ /* 0x000fe20000100800 */
        /* <DEDUP_REMOVED lines=9> */
[----:B------:R-:W-:-:S05]  /*5200*/  FADD.FTZ R64, R215, R64 ;  /* 0x00000040d7407221 */ /* 0x000fca0000010000 */
[----:B------:R0:W-:Y:S04]  /*5210*/  STL [R1+0x20], R64 ;  /* 0x0000204001007387 */ /* 0x0001e80000100800 */
[----:B------:R4:W-:Y:S04]  /*5220*/  STL [R1+0x18], R69 ;  /* 0x0000184501007387 */ /* 0x0009e80000100800 */
[----:B------:R4:W-:Y:S01]  /*5230*/  STL [R1+0x1c], R66 ;  /* 0x00001c4201007387 */ /* 0x0009e20000100800 */
[----:B---3--:R-:W-:Y:S01]  /*5240*/  LOP3.LUT P3, R189, R187, 0x1f, RZ, 0xc0, !PT ;  /* 0x0000001fbbbd7812 */ /* 0x008fe2000786c0ff */
[----:B0-----:R-:W-:Y:S01]  /*5250*/  FADD.FTZ R64, R68, R65 ;  /* 0x0000004144407221 */ /* 0x001fe20000010000 */
[----:B-1----:R-:W-:-:S02]  /*5260*/  FADD.FTZ R65, R70, R67 ;  /* 0x0000004346417221 */ /* 0x002fc40000010000 */
[----:B------:R-:W-:-:S09]  /*5270*/  ISETP.GT.U32.AND P0, PT, R189, 0x3, PT ;  /* 0x00000003bd00780c */ /* 0x000fd20003f04070 */
[----:B--2-4-:R-:W-:Y:S05]  /*5280*/  @P3 BRA `(.L_x_999) ;  /* 0x0000000000203947 */ /* 0x014fea0003800000 */
        /* <DEDUP_REMOVED lines=8> */
.L_x_999:
[----:B------:R-:W-:Y:S05]  /*5310*/  BSYNC.RECONVERGENT B0 ;  /* 0x0000000000007941 */ /* 0x000fea0003800200 */
.L_x_998:
[----:B------:R-:W-:Y:S01]  /*5320*/  BAR.SYNC.DEFER_BLOCKING 0x0 ;  /* 0x0000000000007b1d */ /* 0x000fe20000010000 */
[----:B------:R-:W-:Y:S02]  /*5330*/  LOP3.LUT R191, R186, 0x3, RZ, 0xc0, !PT ;  /* 0x00000003babf7812 */ /* 0x000fe400078ec0ff */
[----:B------:R-:W-:Y:S02]  /*5340*/  CS2R R70, SRZ ;  /* 0x0000000000467805 */ /* 0x000fe4000001ff00 */
[----:B------:R-:W-:Y:S01]  /*5350*/  SHF.L.U32 R190, R188, 0x2, RZ ;  /* 0x00000002bcbe7819 */ /* 0x000fe200000006ff */
        /* <DEDUP_REMOVED lines=19> */
.L_x_1001:
[----:B------:R-:W-:Y:S05]  /*5490*/  BSYNC.RECONVERGENT B0 ;  /* 0x0000000000007941 */ /* 0x000fea0003800200 */
.L_x_1000:
[----:B------:R-:W-:Y:S04]  /*54a0*/  BSSY.RECONVERGENT B0, `(.L_x_1002) ;  /* 0x000000d000007945 */ /* 0x000fe80003800200 */
[----:B------:R-:W-:Y:S05]  /*54b0*/  @P2 BRA `(.L_x_1003) ;  /* 0x00000000002c2947 */ /* 0x000fea0003800000 */
[----:B0-----:R-:W0:Y:S01]  /*54c0*/  LDC.64 R64, c[0x0][0x3c0] ;  /* 0x0000f000ff407b82 */ /* 0x001e220000000a00 */
[----:B------:R-:W-:Y:S02]  /*54d0*/  LOP3.LUT R66, R183, 0x1, RZ, 0xc0, !PT ;  /* 0x00000001b7427812 */ /* 0x000fe400078ec0ff */
[----:B------:R-:W-:Y:S02]  /*54e0*/  LOP3.LUT R67, R186, 0x7ffffffc, RZ, 0xc0, !PT ;  /* 0x7ffffffcba437812 */ /* 0x000fe400078ec0ff */
[----:B------:R-:W-:-:S04]  /*54f0*/  IADD3 R69, PT, PT, -R66, RZ, RZ ;  /* 0x000000ff42457210 */ /* 0x000fc80007ffe1ff */
[----:B------:R-:W-:-:S04]  /*5500*/  LOP3.LUT R66, R69, R190, RZ, 0xc0, !PT ;  /* 0x000000be45427212 */ /* 0x000fc800078ec0ff */
[----:B------:R-:W-:-:S04]  /*5510*/  IADD3 R66, P3, PT, R66, R67, RZ ;  /* 0x0000004342427210 */ /* 0x000fc80007f7e0ff */
[----:B------:R-:W-:Y:S02]  /*5520*/  IADD3.X R67, PT, PT, RZ, RZ, RZ, P3, !PT ;  /* 0x000000ffff437210 */ /* 0x000fe40001ffe4ff */
[----:B0-----:R-:W-:-:S04]  /*5530*/  LEA R64, P3, R66, R64, 0x3 ;  /* 0x0000004042407211 */ /* 0x001fc800078618ff */
[----:B------:R-:W-:-:S03]  /*5540*/  LEA.HI.X R65, R66, R65, R67, 0x3, P3 ;  /* 0x0000004142417211 */ /* 0x000fc600018f1c43 */
[----:B------:R-:W-:-:S05]  /*5550*/  IMAD.WIDE.U32 R64, R191, 0x8, R64 ;  /* 0x00000008bf407825 */ /* 0x000fca00078e0040 */
[----:B------:R1:W-:Y:S02]  /*5560*/  STG.E.64 desc[UR4][R64.64], R70 ;  /* 0x0000004640007986 */ /* 0x0003e4000c101b04 */
.L_x_1003:
[----:B------:R-:W-:Y:S05]  /*5570*/  BSYNC.RECONVERGENT B0 ;  /* 0x0000000000007941 */ /* 0x000fea0003800200 */
.L_x_1002:
[----:B------:R-:W-:Y:S05]  /*5580*/  @P2 BRA `(.L_x_1004) ;  /* 0x0000000000582947 */ /* 0x000fea0003800000 */
[----:B01----:R-:W0:Y:S01]  /*5590*/  LDC.64 R64, c[0x0][0x3c8] ;  /* 0x0000f200ff407b82 */ /* 0x003e220000000a00 */
[C---:B------:R-:W-:Y:S02]  /*55a0*/  LOP3.LUT R66, R183.reuse, 0x1, RZ, 0xc0, !PT ;  /* 0x00000001b7427812 */ /* 0x040fe400078ec0ff */
[----:B------:R-:W-:Y:S02]  /*55b0*/  ISETP.GT.U32.AND P2, PT, R183, 0x1, PT ;  /* 0x00000001b700780c */ /* 0x000fe40003f44070 */
[----:B------:R-:W-:Y:S02]  /*55c0*/  IADD3 R67, PT, PT, -R66, RZ, RZ ;  /* 0x000000ff42437210 */ /* 0x000fe40007ffe1ff */
[----:B------:R-:W-:Y:S02]  /*55d0*/  MOV R68, 0xffffffff ;  /* 0xffffffff00447802 */ /* 0x000fe40000000f00 */
[----:B------:R-:W-:-:S04]  /*55e0*/  LOP3.LUT R67, R67, R188, RZ, 0xc0, !PT ;  /* 0x000000bc43437212 */ /* 0x000fc800078ec0ff */
[----:B------:R-:W-:-:S04]  /*55f0*/  LEA.HI R66, P3, R186, R67, RZ, 0x1e ;  /* 0x00000043ba427211 */ /* 0x000fc8000787f0ff */
[----:B------:R-:W-:Y:S02]  /*5600*/  LEA.HI.X.SX32 R67, R67, RZ, 0x1, P3 ;  /* 0x000000ff43437211 */ /* 0x000fe400018f0eff */
[----:B0-----:R-:W-:-:S04]  /*5610*/  LEA R64, P3, R66, R64, 0x2 ;  /* 0x0000004042407211 */ /* 0x001fc800078610ff */
[----:B------:R-:W-:Y:S02]  /*5620*/  LEA.HI.X R65, R66, R65, R67, 0x2, P3 ;  /* 0x0000004142417211 */ /* 0x000fe400018f1443 */
[----:B------:R-:W-:Y:S01]  /*5630*/  SEL R67, R68, 0x1, P2 ;  /* 0x0000000144437807 */ /* 0x000fe20001000000 */
[----:B------:R-:W-:Y:S06]  /*5640*/  MEMBAR.ALL.GPU ;  /* 0x0000000000007992 */ /* 0x000fec000000a000 */
[----:B------:R-:W-:-:S00]  /*5650*/  ERRBAR ;  /* 0x00000000000079ab */ /* 0x000fc00000000000 */
[----:B------:R-:W-:Y:S06]  /*5660*/  CGAERRBAR ;  /* 0x00000000000075ab */ /* 0x000fec0000000000 */
[----:B------:R0:W-:Y:S01]  /*5670*/  REDG.E.ADD.S32.STRONG.GPU desc[UR4][R64.64], R67 ;  /* 0x000000434000798e */ /* 0x0001e2000c12e304 */
[----:B------:R-:W-:-:S04]  /*5680*/  ISETP.GE.U32.AND P2, PT, R183, 0x2, PT ;  /* 0x00000002b700780c */ /* 0x000fc80003f46070 */
[----:B------:R-:W-:-:S09]  /*5690*/  SEL R69, RZ, 0x4, P2 ;  /* 0x00000004ff457807 */ /* 0x000fd20001000000 */
.L_x_1005:
[----:B------:R-:W2:Y:S04]  /*56a0*/  LDG.E.STRONG.GPU R66, desc[UR4][R64.64] ;  /* 0x0000000440427981 */ /* 0x000ea8000c1ef900 */
[----:B--2---:R-:W-:Y:S01]  /*56b0*/  CCTL.IVALL ;  /* 0x00000000ff00798f */ /* 0x004fe20002000000 */
[----:B------:R-:W-:Y:S05]  /*56c0*/  YIELD ;  /* 0x0000000000007946 */ /* 0x000fea0003800000 */
[----:B------:R-:W-:-:S13]  /*56d0*/  ISETP.NE.AND P2, PT, R66, R69, PT ;  /* 0x000000454200720c */ /* 0x000fda0003f45270 */
[----:B------:R-:W-:Y:S05]  /*56e0*/  @P2 BRA `(.L_x_1005) ;  /* 0xfffffffc00ec2947 */ /* 0x000fea000383ffff */
.L_x_1004:
[----:B------:R-:W-:Y:S05]  /*56f0*/  WARPSYNC.ALL ;  /* 0x0000000000007948 */ /* 0x000fea0003800000 */
[----:B01----:R-:W0:Y:S01]  /*5700*/  @!P0 LDC.64 R64, c[0x0][0x3c0] ;  /* 0x0000f000ff408b82 */ /* 0x003e220000000a00 */
[----:B------:R-:W-:Y:S01]  /*5710*/  @!P0 LOP3.LUT R66, R183, 0x1, RZ, 0xc0, !PT ;  /* 0x00000001b7428812 */ /* 0x000fe200078ec0ff */
[----:B------:R-:W1:Y:S03]  /*5720*/  LDCU UR6, c[0x0][0x384] ;  /* 0x00007080ff0677ac */ /* 0x000e660008000800 */
[----:B------:R-:W-:-:S02]  /*5730*/  @!P0 IADD3 R67, PT, PT, -R66, RZ, RZ ;  /* 0x000000ff42438210 */ /* 0x000fc40007ffe1ff */
[----:B------:R-:W-:Y:S02]  /*5740*/  @!P0 LOP3.LUT R66, R186, 0x7ffffffc, RZ, 0xc0, !PT ;  /* 0x7ffffffcba428812 */ /* 0x000fe400078ec0ff */
[----:B------:R-:W-:Y:S01]  /*5750*/  @!P0 LOP3.LUT R67, R67, R190, RZ, 0xc0, !PT ;  /* 0x000000be43438212 */ /* 0x000fe200078ec0ff */
        /* <DEDUP_REMOVED lines=8> */
[----:B------:R-:W-:Y:S02]  /*57e0*/  IADD3 R183, PT, PT, R183, 0x1, RZ ;  /* 0x00000001b7b77810 */ /* 0x000fe40007ffe0ff */
        /* <DEDUP_REMOVED lines=22> */
[----:B------:R-:W-:Y:S01]  /*5950*/  FMUL.FTZ R65, R65, 5.4253472626442089677e-05 ;  /* 0x38638e3941417820 */ /* 0x000fe20000410000 */
[----:B------:R-:W-:-:S04]  /*5960*/  FMUL.FTZ R64, R64, 5.4253472626442089677e-05 ;  /* 0x38638e3940407820 */ /* 0x000fc80000410000 */
[C-C-:B------:R-:W-:Y:S01]  /*5970*/  FFMA.FTZ R33, R64.reuse, R33, R65.reuse ;  /* 0x0000002140217223 */ /* 0x140fe20000010041 */
[C-C-:B------:R-:W-:Y:S01]  /*5980*/  FFMA.FTZ R69, R64.reuse, R0, R65.reuse ;  /* 0x0000000040457223 */ /* 0x140fe20000010041 */
[C-C-:B------:R-:W-:Y:S01]  /*5990*/  FFMA.FTZ R54, R64.reuse, R54, R65.reuse ;  /* 0x0000003640367223 */ /* 0x140fe20000010041 */
[C-C-:B------:R-:W-:Y:S01]  /*59a0*/  FFMA.FTZ R10, R64.reuse, R10, R65.reuse ;  /* 0x0000000a400a7223 */ /* 0x140fe20000010041 */
[----:B------:R-:W-:Y:S01]  /*59b0*/  FADD.FTZ R72, -R33, R72 ;  /* 0x0000004821487221 */ /* 0x000fe20000010100 */
[----:B------:R-:W-:Y:S01]  /*59c0*/  FFMA.FTZ R33, R64, R14, R65 ;  /* 0x0000000e40217223 */ /* 0x000fe20000010041 */
[----:B------:R-:W-:Y:S01]  /*59d0*/  FADD.FTZ R2, -R69, R2 ;  /* 0x0000000245027221 */ /* 0x000fe20000010100 */
[----:B------:R-:W-:Y:S01]  /*59e0*/  FADD.FTZ R54, -R54, R55 ;  /* 0x0000003736367221 */ /* 0x000fe20000010100 */
[----:B------:R-:W-:Y:S01]  /*59f0*/  FFMA.FTZ R26, R64, R26, R65 ;  /* 0x0000001a401a7223 */ /* 0x000fe20000010041 */
[----:B------:R-:W-:Y:S01]  /*5a00*/  FADD.FTZ R16, -R33, R16 ;  /* 0x0000001021107221 */ /* 0x000fe20000010100 */
[----:B------:R-:W-:Y:S01]  /*5a10*/  FADD.FTZ R10, -R10, R15 ;  /* 0x0000000f0a0a7221 */ /* 0x000fe20000010100 */
[C-C-:B------:R-:W-:Y:S01]  /*5a20*/  FFMA.FTZ R22, R64.reuse, R22, R65.reuse ;  /* 0x0000001640167223 */ /* 0x140fe20000010041 */
[C-C-:B------:R-:W-:Y:S01]  /*5a30*/  FFMA.FTZ R28, R64.reuse, R28, R65.reuse ;  /* 0x0000001c401c7223 */ /* 0x140fe20000010041 */
[C---:B------:R-:W-:Y:S01]  /*5a40*/  FMUL.FTZ R14, R81.reuse, R16 ;  /* 0x00000010510e7220 */ /* 0x040fe20000410000 */
[C-C-:B------:R-:W-:Y:S01]  /*5a50*/  FFMA.FTZ R16, R64.reuse, R7, R65.reuse ;  /* 0x0000000740107223 */ /* 0x140fe20000010041 */
[C-C-:B------:R-:W-:Y:S01]  /*5a60*/  FFMA.FTZ R7, R64.reuse, R6, R65.reuse ;  /* 0x0000000640077223 */ /* 0x140fe20000010041 */
[C-C-:B------:R-:W-:Y:S01]  /*5a70*/  FFMA.FTZ R58, R64.reuse, R58, R65.reuse ;  /* 0x0000003a403a7223 */ /* 0x140fe20000010041 */
[C---:B------:R-:W-:Y:S01]  /*5a80*/  FMUL.FTZ R0, R81.reuse, R2 ;  /* 0x0000000251007220 */ /* 0x040fe20000410000 */
[----:B------:R-:W-:Y:S01]  /*5a90*/  FFMA.FTZ R6, R64, R21, R65 ;  /* 0x0000001540067223 */ /* 0x000fe20000010041 */
[C---:B------:R-:W-:Y:S01]  /*5aa0*/  FMUL.FTZ R54, R81.reuse, R54 ;  /* 0x0000003651367220 */ /* 0x040fe20000410000 */
[----:B------:R-:W-:Y:S01]  /*5ab0*/  FADD.FTZ R26, -R26, R27 ;  /* 0x0000001b1a1a7221 */ /* 0x000fe20000010100 */
[C---:B------:R-:W-:Y:S01]  /*5ac0*/  FMUL.FTZ R10, R81.reuse, R10 ;  /* 0x0000000a510a7220 */ /* 0x040fe20000410000 */
[----:B------:R-:W-:Y:S01]  /*5ad0*/  FADD.FTZ R22, -R22, R23 ;  /* 0x0000001716167221 */ /* 0x000fe20000010100 */
[----:B------:R-:W-:Y:S01]  /*5ae0*/  FADD.FTZ R28, -R28, R61 ;  /* 0x0000003d1c1c7221 */ /* 0x000fe20000010100 */
[----:B------:R-:W-:Y:S01]  /*5af0*/  FADD.FTZ R58, -R58, R59 ;  /* 0x0000003b3a3a7221 */ /* 0x000fe20000010100 */
[----:B------:R-:W-:Y:S01]  /*5b00*/  FFMA.FTZ R67, R64, R56, R65 ;  /* 0x0000003840437223 */ /* 0x000fe20000010041 */
[----:B------:R-:W-:Y:S01]  /*5b10*/  FADD.FTZ R6, -R6, R53 ;  /* 0x0000003506067221 */ /* 0x000fe20000010100 */
[----:B------:R-:W-:Y:S01]  /*5b20*/  F2F.BF16.F32 R59, R0 ;  /* 0x00000000003b7304 */ /* 0x000fe20000202000 */
[C-C-:B------:R-:W-:Y:S01]  /*5b30*/  FFMA.FTZ R50, R64.reuse, R50, R65.reuse ;  /* 0x0000003240327223 */ /* 0x140fe20000010041 */
[C---:B------:R-:W-:Y:S01]  /*5b40*/  FMUL.FTZ R26, R81.reuse, R26 ;  /* 0x0000001a511a7220 */ /* 0x040fe20000410000 */
[C---:B------:R-:W-:Y:S01]  /*5b50*/  FMUL.FTZ R22, R81.reuse, R22 ;  /* 0x0000001651167220 */ /* 0x040fe20000410000 */
[----:B------:R-:W-:Y:S01]  /*5b60*/  FMUL.FTZ R28, R81, R28 ;  /* 0x0000001c511c7220 */ /* 0x000fe20000410000 */
[----:B------:R-:W-:Y:S01]  /*5b70*/  FADD.FTZ R80, -R67, R80 ;  /* 0x0000005043507221 */ /* 0x000fe20000010100 */
[C-C-:B------:R-:W-:Y:S01]  /*5b80*/  FFMA.FTZ R18, R64.reuse, R18, R65.reuse ;  /* 0x0000001240127223 */ /* 0x140fe20000010041 */
[----:B------:R-:W-:Y:S01]  /*5b90*/  FFMA.FTZ R20, R64, R20, R65 ;  /* 0x0000001440147223 */ /* 0x000fe20000010041 */
[----:B------:R-:W0:Y:S01]  /*5ba0*/  F2F.BF16.F32 R0, R54 ;  /* 0x0000003600007304 */ /* 0x000e220000202000 */
[----:B------:R-:W-:Y:S01]  /*5bb0*/  FADD.FTZ R50, -R50, R51 ;  /* 0x0000003332327221 */ /* 0x000fe20000010100 */
[C-C-:B------:R-:W-:Y:S01]  /*5bc0*/  FFMA.FTZ R67, R64.reuse, R48, R65.reuse ;  /* 0x0000003040437223 */ /* 0x140fe20000010041 */
[----:B------:R-:W-:Y:S01]  /*5bd0*/  FFMA.FTZ R32, R64, R32, R65 ;  /* 0x0000002040207223 */ /* 0x000fe20000010041 */
[----:B------:R-:W-:Y:S01]  /*5be0*/  FADD.FTZ R18, -R18, R19 ;  /* 0x0000001312127221 */ /* 0x000fe20000010100 */
[----:B------:R-:W-:Y:S01]  /*5bf0*/  FFMA.FTZ R24, R64, R24, R65 ;  /* 0x0000001840187223 */ /* 0x000fe20000010041 */
[----:B------:R-:W-:Y:S01]  /*5c00*/  FMUL.FTZ R48, R81, R50 ;  /* 0x0000003251307220 */ /* 0x000fe20000410000 */
[----:B------:R-:W-:Y:S01]  /*5c10*/  FADD.FTZ R78, -R67, R78 ;  /* 0x0000004e434e7221 */ /* 0x000fe20000010100 */
[----:B------:R2:W-:Y:S01]  /*5c20*/  F2F.BF16.F32 R15, R10 ;  /* 0x0000000a000f7304 */ /* 0x0005e20000202000 */
[C---:B------:R-:W-:Y:S01]  /*5c30*/  FMUL.FTZ R72, R81.reuse, R72 ;  /* 0x0000004851487220 */ /* 0x040fe20000410000 */
[----:B------:R-:W-:Y:S01]  /*5c40*/  FADD.FTZ R32, -R32, R63 ;  /* 0x0000003f20207221 */ /* 0x000fe20000010100 */
[C-C-:B------:R-:W-:Y:S01]  /*5c50*/  FFMA.FTZ R29, R64.reuse, R29, R65.reuse ;  /* 0x0000001d401d7223 */ /* 0x140fe20000010041 */
[----:B------:R-:W-:Y:S01]  /*5c60*/  FFMA.FTZ R25, R64, R25, R65 ;  /* 0x0000001940197223 */ /* 0x000fe20000010041 */
[----:B------:R-:W-:Y:S01]  /*5c70*/  FADD.FTZ R16, -R16, R13 ;  /* 0x0000000d10107221 */ /* 0x000fe20000010100 */
[C-C-:B------:R-:W-:Y:S01]  /*5c80*/  FFMA.FTZ R52, R64.reuse, R52, R65.reuse ;  /* 0x0000003440347223 */ /* 0x140fe20000010041 */
[C-C-:B------:R-:W-:Y:S01]  /*5c90*/  FFMA.FTZ R46, R64.reuse, R46, R65.reuse ;  /* 0x0000002e402e7223 */ /* 0x140fe20000010041 */
[----:B------:R3:W-:Y:S01]  /*5ca0*/  F2F.BF16.F32 R33, R28 ;  /* 0x0000001c00217304 */ /* 0x0007e20000202000 */
[C---:B--2---:R-:W-:Y:S01]  /*5cb0*/  FFMA.FTZ R10, R64.reuse, R5, R65 ;  /* 0x00000005400a7223 */ /* 0x044fe20000010041 */
[----:B------:R-:W-:Y:S01]  /*5cc0*/  FMUL.FTZ R5, R81, R6 ;  /* 0x0000000651057220 */ /* 0x000fe20000410000 */
[----:B------:R-:W-:Y:S01]  /*5cd0*/  LOP3.LUT R6, R189, 0x60, R187, 0xf8, !PT ;  /* 0x00000060bd067812 */ /* 0x000fe200078ef8bb */
[C-C-:B------:R-:W-:Y:S01]  /*5ce0*/  FFMA.FTZ R50, R64.reuse, R44, R65.reuse ;  /* 0x0000002c40327223 */ /* 0x140fe20000010041 */
[C-C-:B------:R-:W-:Y:S01]  /*5cf0*/  FFMA.FTZ R42, R64.reuse, R42, R65.reuse ;  /* 0x0000002a402a7223 */ /* 0x140fe20000010041 */
[C-C-:B------:R-:W-:Y:S01]  /*5d00*/  FFMA.FTZ R67, R64.reuse, R41, R65.reuse ;  /* 0x0000002940437223 */ /* 0x140fe20000010041 */
[----:B------:R-:W-:Y:S01]  /*5d10*/  FFMA.FTZ R38, R64, R38, R65 ;  /* 0x0000002640267223 */ /* 0x000fe20000010041 */
[----:B------:R-:W-:Y:S01]  /*5d20*/  F2F.BF16.F32 R26, R26 ;  /* 0x0000001a001a7304 */ /* 0x000fe20000202000 */
[----:B---3--:R-:W-:Y:S01]  /*5d30*/  FADD.FTZ R28, -R20, R49 ;  /* 0x00000031141c7221 */ /* 0x008fe20000010100 */
[----:B------:R-:W-:Y:S01]  /*5d40*/  LEA R20, R191, R6, 0x7 ;  /* 0x00000006bf147211 */ /* 0x000fe200078e38ff */
[C-C-:B------:R-:W-:Y:S01]  /*5d50*/  FFMA.FTZ R40, R64.reuse, R40, R65.reuse ;  /* 0x0000002840287223 */ /* 0x140fe20000010041 */
[C-C-:B------:R-:W-:Y:S01]  /*5d60*/  FFMA.FTZ R34, R64.reuse, R34, R65.reuse ;  /* 0x0000002240227223 */ /* 0x140fe20000010041 */
[C-C-:B------:R-:W-:Y:S01]  /*5d70*/  FFMA.FTZ R37, R64.reuse, R37, R65.reuse ;  /* 0x0000002540257223 */ /* 0x140fe20000010041 */
[C-C-:B------:R-:W-:Y:S01]  /*5d80*/  FFMA.FTZ R30, R64.reuse, R30, R65.reuse ;  /* 0x0000001e401e7223 */ /* 0x140fe20000010041 */
[C-C-:B------:R-:W-:Y:S01]  /*5d90*/  FFMA.FTZ R36, R64.reuse, R36, R65.reuse ;  /* 0x0000002440247223 */ /* 0x140fe20000010041 */
[----:B------:R-:W2:Y:S01]  /*5da0*/  F2F.BF16.F32 R22, R22 ;  /* 0x0000001600167304 */ /* 0x000ea20000202000 */
[C-C-:B------:R-:W-:Y:S01]  /*5db0*/  FFMA.FTZ R4, R64.reuse, R4, R65.reuse ;  /* 0x0000000440047223 */ /* 0x140fe20000010041 */
[C-C-:B------:R-:W-:Y:S01]  /*5dc0*/  FFMA.FTZ R6, R64.reuse, R17, R65.reuse ;  /* 0x0000001140067223 */ /* 0x140fe20000010041 */
[----:B------:R-:W-:Y:S01]  /*5dd0*/  FFMA.FTZ R3, R64, R3, R65 ;  /* 0x0000000340037223 */ /* 0x000fe20000010041 */
[C---:B------:R-:W-:Y:S01]  /*5de0*/  FMUL.FTZ R18, R81.reuse, R18 ;  /* 0x0000001251127220 */ /* 0x040fe20000410000 */
[----:B------:R-:W-:Y:S01]  /*5df0*/  FADD.FTZ R24, -R24, R57 ;  /* 0x0000003918187221 */ /* 0x000fe20000010100 */
[----:B------:R-:W-:Y:S01]  /*5e00*/  FMUL.FTZ R32, R81, R32 ;  /* 0x0000002051207220 */ /* 0x000fe20000410000 */
[----:B------:R-:W-:Y:S01]  /*5e10*/  FADD.FTZ R62, -R29, R62 ;  /* 0x0000003e1d3e7221 */ /* 0x000fe20000010100 */
[----:B------:R-:W-:Y:S01]  /*5e20*/  F2F.BF16.F32 R23, R72 ;  /* 0x0000004800177304 */ /* 0x000fe20000202000 */
[----:B------:R-:W-:Y:S01]  /*5e30*/  FADD.FTZ R60, -R25, R60 ;  /* 0x0000003c193c7221 */ /* 0x000fe20000010100 */
        /* <DEDUP_REMOVED lines=18> */
[----:B------:R0:W-:Y:S01]  /*5f60*/  F2F.BF16.F32 R53, R5 ;  /* 0x0000000500357304 */ /* 0x0001e20000202000 */
[C---:B------:R-:W-:Y:S01]  /*5f70*/  FMUL.FTZ R29, R81.reuse, R62 ;  /* 0x0000003e511d7220 */ /* 0x040fe20000410000 */
[C---:B------:R-:W-:Y:S01]  /*5f80*/  FMUL.FTZ R25, R81.reuse, R60 ;  /* 0x0000003c51197220 */ /* 0x040fe20000410000 */
[C---:B------:R-:W-:Y:S01]  /*5f90*/  FMUL.FTZ R2, R81.reuse, R58 ;  /* 0x0000003a51027220 */ /* 0x040fe20000410000 */
[C---:B------:R-:W-:Y:S01]  /*5fa0*/  FMUL.FTZ R80, R81.reuse, R80 ;  /* 0x0000005051507220 */ /* 0x040fe20000410000 */
[C---:B------:R-:W-:Y:S01]  /*5fb0*/  FMUL.FTZ R52, R81.reuse, R52 ;  /* 0x0000003451347220 */ /* 0x040fe20000410000 */
[C---:B------:R-:W-:Y:S01]  /*5fc0*/  FMUL.FTZ R78, R81.reuse, R78 ;  /* 0x0000004e514e7220 */ /* 0x040fe20000410000 */
[C---:B------:R-:W-:Y:S01]  /*5fd0*/  FMUL.FTZ R44, R81.reuse, R46 ;  /* 0x0000002e512c7220 */ /* 0x040fe20000410000 */
[----:B------:R3:W-:Y:S01]  /*5fe0*/  F2F.BF16.F32 R19, R32 ;  /* 0x0000002000137304 */ /* 0x0007e20000202000 */
[----:B0-----:R-:W-:Y:S01]  /*5ff0*/  SHF.L.U32 R5, R0, 0x10, RZ ;  /* 0x0000001000057819 */ /* 0x001fe200000006ff */
[C---:B------:R-:W-:Y:S01]  /*6000*/  FMUL.FTZ R50, R81.reuse, R50 ;  /* 0x0000003251327220 */ /* 0x040fe20000410000 */
[C---:B------:R-:W-:Y:S01]  /*6010*/  FMUL.FTZ R41, R81.reuse, R42 ;  /* 0x0000002a51297220 */ /* 0x040fe20000410000 */
[C---:B------:R-:W-:Y:S01]  /*6020*/  FMUL.FTZ R76, R81.reuse, R76 ;  /* 0x0000004c514c7220 */ /* 0x040fe20000410000 */
[C---:B------:R-:W-:Y:S01]  /*6030*/  FMUL.FTZ R38, R81.reuse, R38 ;  /* 0x0000002651267220 */ /* 0x040fe20000410000 */
[C---:B------:R-:W-:Y:S01]  /*6040*/  FMUL.FTZ R40, R81.reuse, R40 ;  /* 0x0000002851287220 */ /* 0x040fe20000410000 */
[C---:B------:R-:W-:Y:S01]  /*6050*/  FMUL.FTZ R34, R81.reuse, R34 ;  /* 0x0000002251227220 */ /* 0x040fe20000410000 */
[----:B------:R-:W0:Y:S01]  /*6060*/  F2F.BF16.F32 R14, R14 ;  /* 0x0000000e000e7304 */ /* 0x000e220000202000 */
[C---:B------:R-:W-:Y:S01]  /*6070*/  FMUL.FTZ R74, R81.reuse, R74 ;  /* 0x0000004a514a7220 */ /* 0x040fe20000410000 */
[C---:B------:R-:W-:Y:S01]  /*6080*/  FMUL.FTZ R30, R81.reuse, R30 ;  /* 0x0000001e511e7220 */ /* 0x040fe20000410000 */
[C---:B------:R-:W-:Y:S01]  /*6090*/  FMUL.FTZ R36, R81.reuse, R36 ;  /* 0x0000002451247220 */ /* 0x040fe20000410000 */
[C---:B------:R-:W-:Y:S01]  /*60a0*/  FMUL.FTZ R12, R81.reuse, R12 ;  /* 0x0000000c510c7220 */ /* 0x040fe20000410000 */
[C---:B------:R-:W-:Y:S01]  /*60b0*/  FMUL.FTZ R10, R81.reuse, R10 ;  /* 0x0000000a510a7220 */ /* 0x040fe20000410000 */
[C---:B------:R-:W-:Y:S01]  /*60c0*/  FMUL.FTZ R28, R81.reuse, R28 ;  /* 0x0000001c511c7220 */ /* 0x040fe20000410000 */
[C---:B------:R-:W-:Y:S01]  /*60d0*/  FMUL.FTZ R0, R81.reuse, R4 ;  /* 0x0000000451007220 */ /* 0x040fe20000410000 */
[----:B------:R-:W-:Y:S01]  /*60e0*/  F2F.BF16.F32 R18, R18 ;  /* 0x0000001200127304 */ /* 0x000fe20000202000 */
[C---:B---3--:R-:W-:Y:S01]  /*60f0*/  FMUL.FTZ R32, R81.reuse, R6 ;  /* 0x0000000651207220 */ /* 0x048fe20000410000 */
[----:B------:R-:W-:Y:S01]  /*6100*/  FMUL.FTZ R81, R81, R8 ;  /* 0x0000000851517220 */ /* 0x000fe20000410000 */
[----:B--2---:R-:W-:-:S02]  /*6110*/  SHF.L.U32 R22, R22, 0x10, RZ ;  /* 0x0000001016167819 */ /* 0x004fc400000006ff */
[----:B0-----:R-:W-:-:S03]  /*6120*/  SHF.L.U32 R17, R14, 0x10, RZ ;  /* 0x000000100e117819 */ /* 0x001fc600000006ff */
[----:B------:R-:W0:Y:S01]  /*6130*/  F2F.BF16.F32 R16, R16 ;  /* 0x0000001000107304 */ /* 0x000e220000202000 */
[----:B------:R-:W-:-:S03]  /*6140*/  IMAD.WIDE.U32 R14, R15, 0x10000, RZ ;  /* 0x000100000f0e7825 */ /* 0x000fc600078e00ff */
[----:B------:R-:W-:-:S04]  /*6150*/  LOP3.LUT R14, R14, R33, RZ, 0xfc, !PT ;  /* 0x000000210e0e7212 */ /* 0x000fc800078efcff */
[----:B------:R-:W-:Y:S01]  /*6160*/  F2F.BF16.F32 R57, R24 ;  /* 0x0000001800397304 */ /* 0x000fe20000202000 */
[----:B0-----:R-:W-:-:S07]  /*6170*/  SHF.L.U32 R16, R16, 0x10, RZ ;  /* 0x0000001010107819 */ /* 0x001fce00000006ff */
[----:B------:R0:W2:Y:S08]  /*6180*/  F2F.BF16.F32 R24, R10 ;  /* 0x0000000a00187304 */ /* 0x0000b00000202000 */
[----:B------:R-:W-:Y:S01]  /*6190*/  F2F.BF16.F32 R29, R29 ;  /* 0x0000001d001d7304 */ /* 0x000fe20000202000 */
[----:B0-----:R-:W-:-:S05]  /*61a0*/  IMAD.WIDE.U32 R10, R26, 0x10000, RZ ;  /* 0x000100001a0a7825 */ /* 0x001fca00078e00ff */
[----:B------:R-:W-:Y:S02]  /*61b0*/  LOP3.LUT R11, R22, R11, R23, 0xfe, !PT ;  /* 0x0000000b160b7212 */ /* 0x000fe400078efe17 */
[----:B------:R-:W0:Y:S01]  /*61c0*/  F2F.BF16.F32 R25, R25 ;  /* 0x0000001900197304 */ /* 0x000e220000202000 */
[----:B--2---:R-:W-:-:S07]  /*61d0*/  SHF.L.U32 R24, R24, 0x10, RZ ;  /* 0x0000001018187819 */ /* 0x004fce00000006ff */
[----:B------:R-:W2:Y:S01]  /*61e0*/  F2F.BF16.F32 R2, R2 ;  /* 0x0000000200027304 */ /* 0x000ea20000202000 */
[----:B0-----:R-:W-:-:S07]  /*61f0*/  LOP3.LUT R15, R16, R15, R25, 0xfe, !PT ;  /* 0x0000000f100f7212 */ /* 0x001fce00078efe19 */
[----:B------:R0:W3:Y:S01]  /*6200*/  F2F.BF16.F32 R27, R36 ;  /* 0x00000024001b7304 */ /* 0x0000e20000202000 */
[----:B--2---:R-:W-:-:S07]  /*6210*/  IMAD.WIDE.U32 R2, R2, 0x10000, RZ ;  /* 0x0001000002027825 */ /* 0x004fce00078e00ff */
[----:B------:R2:W4:Y:S01]  /*6220*/  F2F.BF16.F32 R21, R12 ;  /* 0x0000000c00157304 */ /* 0x0005220000202000 */
[----:B0-----:R-:W0:Y:S01]  /*6230*/  LDC.64 R36, c[0x0][0x3f0] ;  /* 0x0000fc00ff247b82 */ /* 0x001e220000000a00 */
[----:B------:R-:W-:Y:S02]  /*6240*/  LOP3.LUT R2, R2, R59, RZ, 0xfc, !PT ;  /* 0x0000003b02027212 */ /* 0x000fe400078efcff */
[----:B---3--:R-:W-:-:S04]  /*6250*/  LOP3.LUT R10, R10, R27, RZ, 0xfc, !PT ;  /* 0x0000001b0a0a7212 */ /* 0x008fc800078efcff */
[----:B------:R-:W3:Y:S01]  /*6260*/  F2F.BF16.F32 R0, R0 ;  /* 0x0000000000007304 */ /* 0x000ee20000202000 */
[----:B--2---:R-:W-:-:S05]  /*6270*/  IMAD.WIDE.U32 R12, R18, 0x10000, RZ ;  /* 0x00010000120c7825 */ /* 0x004fca00078e00ff */
[----:B------:R-:W-:Y:S01]  /*6280*/  LOP3.LUT R13, R17, R13, R29, 0xfe, !PT ;  /* 0x0000000d110d7212 */ /* 0x000fe200078efe1d */
[----:B----4-:R-:W-:Y:S01]  /*6290*/  IMAD.WIDE.U32 R16, R21, 0x10000, RZ ;  /* 0x0001000015107825 */ /* 0x010fe200078e00ff */
[----:B------:R-:W2:Y:S01]  /*62a0*/  F2F.BF16.F32 R81, R81 ;  /* 0x0000005100517304 */ /* 0x000ea20000202000 */
[----:B------:R-:W-:Y:S02]  /*62b0*/  LOP3.LUT R12, R12, R19, RZ, 0xfc, !PT ;  /* 0x000000130c0c7212 */ /* 0x000fe400078efcff */
[----:B------:R-:W-:Y:S01]  /*62c0*/  IMAD R21, R185, 0x1200, R20 ;  /* 0x00001200b9157824 */ /* 0x000fe200078e0214 */
[----:B------:R-:W-:Y:S02]  /*62d0*/  LOP3.LUT R17, R24, R17, R53, 0xfe, !PT ;  /* 0x0000001118117212 */ /* 0x000fe400078efe35 */
[----:B------:R-:W-:Y:S01]  /*62e0*/  LOP3.LUT R16, R16, R57, RZ, 0xfc, !PT ;  /* 0x0000003910107212 */ /* 0x000fe200078efcff */
[----:B---3--:R-:W-:Y:S01]  /*62f0*/  IMAD.WIDE.U32 R18, R0, 0x10000, RZ ;  /* 0x0001000000127825 */ /* 0x008fe200078e00ff */
[----:B------:R-:W3:Y:S01]  /*6300*/  F2F.BF16.F32 R41, R41 ;  /* 0x0000002900297304 */ /* 0x000ee20000202000 */
[----:B------:R-:W-:-:S02]  /*6310*/  IADD3 R25, PT, PT, R21, 0x400, RZ ;  /* 0x0000040015197810 */ /* 0x000fc40007ffe0ff */
[C---:B------:R-:W-:Y:S02]  /*6320*/  IADD3 R27, PT, PT, R21.reuse, 0x600, RZ ;  /* 0x00000600151b7810 */ /* 0x040fe40007ffe0ff */
[----:B------:R-:W-:Y:S01]  /*6330*/  IADD3 R29, PT, PT, R21, 0x800, RZ ;  /* 0x00000800151d7810 */ /* 0x000fe20007ffe0ff */
[--C-:B0-----:R-:W-:Y:S01]  /*6340*/  IMAD.WIDE.U32 R24, R25, 0x8, R36.reuse ;  /* 0x0000000819187825 */ /* 0x101fe200078e0024 */
[----:B--2---:R-:W-:Y:S01]  /*6350*/  SHF.L.U32 R81, R81, 0x10, RZ ;  /* 0x0000001051517819 */ /* 0x004fe200000006ff */
[----:B------:R-:W0:Y:S01]  /*6360*/  F2F.BF16.F32 R34, R34 ;  /* 0x0000002200227304 */ /* 0x000e220000202000 */
[----:B------:R-:W-:Y:S01]  /*6370*/  IADD3 R33, PT, PT, R21, 0xc00, RZ ;  /* 0x00000c0015217810 */ /* 0x000fe20007ffe0ff */
[----:B------:R-:W-:Y:S01]  /*6380*/  IMAD.WIDE.U32 R26, R27, 0x8, R36 ;  /* 0x000000081b1a7825 */ /* 0x000fe200078e0024 */
[----:B------:R-:W-:-:S03]  /*6390*/  IADD3 R185, PT, PT, R185, R188, RZ ;  /* 0x000000bcb9b97210 */ /* 0x000fc60007ffe0ff */
[----:B---3--:R-:W-:Y:S02]  /*63a0*/  IMAD.WIDE.U32 R6, R41, 0x10000, RZ ;  /* 0x0001000029067825 */ /* 0x008fe400078e00ff */
[----:B------:R-:W2:Y:S01]  /*63b0*/  F2F.BF16.F32 R38, R38 ;  /* 0x0000002600267304 */ /* 0x000ea20000202000 */
[----:B-1----:R-:W-:Y:S01]  /*63c0*/  ISETP.GE.AND P0, PT, R185, UR6, PT ;  /* 0x00000006b9007c0c */ /* 0x002fe2000bf06270 */
[----:B0-----:R-:W-:-:S06]  /*63d0*/  IMAD.WIDE.U32 R8, R34, 0x10000, RZ ;  /* 0x0001000022087825 */ /* 0x001fcc00078e00ff */
[----:B------:R-:W0:Y:S01]  /*63e0*/  F2F.BF16.F32 R30, R30 ;  /* 0x0000001e001e7304 */ /* 0x000e220000202000 */
[----:B--2---:R-:W-:-:S07]  /*63f0*/  SHF.L.U32 R38, R38, 0x10, RZ ;  /* 0x0000001026267819 */ /* 0x004fce00000006ff */
[----:B------:R-:W1:Y:S01]  /*6400*/  F2F.BF16.F32 R55, R80 ;  /* 0x0000005000377304 */ /* 0x000e620000202000 */
[----:B0-----:R-:W-:-:S07]  /*6410*/  SHF.L.U32 R30, R30, 0x10, RZ ;  /* 0x000000101e1e7819 */ /* 0x001fce00000006ff */
[----:B------:R0:W2:Y:S01]  /*6420*/  F2F.BF16.F32 R23, R32 ;  /* 0x0000002000177304 */ /* 0x0000a20000202000 */
[----:B-1----:R-:W-:-:S07]  /*6430*/  LOP3.LUT R3, R5, R3, R55, 0xfe, !PT ;  /* 0x0000000305037212 */ /* 0x002fce00078efe37 */
[----:B------:R-:W1:Y:S01]  /*6440*/  F2F.BF16.F32 R48, R48 ;  /* 0x0000003000307304 */ /* 0x000e620000202000 */
[----:B0-----:R-:W-:Y:S01]  /*6450*/  IMAD.WIDE.U32 R32, R33, 0x8, R36 ;  /* 0x0000000821207825 */ /* 0x001fe200078e0024 */
[----:B--2---:R-:W-:-:S06]  /*6460*/  LOP3.LUT R19, R81, R19, R23, 0xfe, !PT ;  /* 0x0000001351137212 */ /* 0x004fcc00078efe17 */
[----:B------:R-:W0:Y:S01]  /*6470*/  F2F.BF16.F32 R44, R44 ;  /* 0x0000002c002c7304 */ /* 0x000e220000202000 */
[----:B------:R-:W-:-:S05]  /*6480*/  IADD3 R23, PT, PT, R21, 0x200, RZ ;  /* 0x0000020015177810 */ /* 0x000fca0007ffe0ff */
[----:B------:R-:W-:Y:S02]  /*6490*/  IMAD.WIDE.U32 R22, R23, 0x8, R36 ;  /* 0x0000000817167825 */ /* 0x000fe400078e0024 */
[----:B------:R-:W2:Y:S02]  /*64a0*/  F2F.BF16.F32 R39, R76 ;  /* 0x0000004c00277304 */ /* 0x000ea40000202000 */
[----:B-1----:R-:W-:Y:S01]  /*64b0*/  IMAD.WIDE.U32 R4, R48, 0x10000, RZ ;  /* 0x0001000030047825 */ /* 0x002fe200078e00ff */
[----:B0-----:R-:W-:-:S05]  /*64c0*/  SHF.L.U32 R44, R44, 0x10, RZ ;  /* 0x000000102c2c7819 */ /* 0x001fca00000006ff */
[----:B------:R-:W0:Y:S01]  /*64d0*/  F2F.BF16.F32 R35, R40 ;  /* 0x0000002800237304 */ /* 0x000e220000202000 */
[----:B--2---:R-:W-:-:S07]  /*64e0*/  LOP3.LUT R7, R38, R7, R39, 0xfe, !PT ;  /* 0x0000000726077212 */ /* 0x004fce00078efe27 */
[----:B------:R-:W1:Y:S01]  /*64f0*/  F2F.BF16.F32 R31, R74 ;  /* 0x0000004a001f7304 */ /* 0x000e620000202000 */
[----:B------:R-:W-:Y:S02]  /*6500*/  IADD3 R39, PT, PT, R21, 0x1000, RZ ;  /* 0x0000100015277810 */ /* 0x000fe40007ffe0ff */
[----:B0-----:R-:W-:-:S05]  /*6510*/  LOP3.LUT R8, R8, R35, RZ, 0xfc, !PT ;  /* 0x0000002308087212 */ /* 0x001fca00078efcff */
[----:B------:R-:W0:Y:S01]  /*6520*/  F2F.BF16.F32 R51, R52 ;  /* 0x0000003400337304 */ /* 0x000e220000202000 */
[----:B------:R-:W-:-:S05]  /*6530*/  IADD3 R35, PT, PT, R21, 0xe00, RZ ;  /* 0x00000e0015237810 */ /* 0x000fca0007ffe0ff */
[----:B------:R-:W-:Y:S01]  /*6540*/  IMAD.WIDE.U32 R34, R35, 0x8, R36 ;  /* 0x0000000823227825 */ /* 0x000fe200078e0024 */
[----:B-1----:R-:W-:Y:S01]  /*6550*/  LOP3.LUT R9, R30, R9, R31, 0xfe, !PT ;  /* 0x000000091e097212 */ /* 0x002fe200078efe1f */
[----:B------:R-:W1:Y:S01]  /*6560*/  F2F.BF16.F32 R47, R78 ;  /* 0x0000004e002f7304 */ /* 0x000e620000202000 */
[C---:B------:R-:W-:Y:S01]  /*6570*/  IADD3 R31, PT, PT, R21.reuse, 0xa00, RZ ;  /* 0x00000a00151f7810 */ /* 0x040fe20007ffe0ff */
[----:B------:R-:W-:-:S04]  /*6580*/  IMAD.WIDE.U32 R20, R21, 0x8, R36 ;  /* 0x0000000815147825 */ /* 0x000fc800078e0024 */
[----:B------:R-:W-:Y:S01]  /*6590*/  IMAD.WIDE.U32 R30, R31, 0x8, R36 ;  /* 0x000000081f1e7825 */ /* 0x000fe200078e0024 */
[----:B0-----:R-:W-:Y:S01]  /*65a0*/  LOP3.LUT R4, R4, R51, RZ, 0xfc, !PT ;  /* 0x0000003304047212 */ /* 0x001fe200078efcff */
[----:B------:R-:W0:Y:S01]  /*65b0*/  F2F.BF16.F32 R43, R50 ;  /* 0x00000032002b7304 */ /* 0x000e220000202000 */
[----:B------:R2:W-:Y:S01]  /*65c0*/  STG.E.64 desc[UR4][R20.64], R2 ;  /* 0x0000000214007986 */ /* 0x0005e2000c101b04 */
[----:B-1----:R-:W-:-:S06]  /*65d0*/  LOP3.LUT R5, R44, R5, R47, 0xfe, !PT ;  /* 0x000000052c057212 */ /* 0x002fcc00078efe2f */
[----:B------:R1:W3:Y:S01]  /*65e0*/  F2F.BF16.F32 R45, R28 ;  /* 0x0000001c002d7304 */ /* 0x0002e20000202000 */
[----:B------:R2:W-:Y:S01]  /*65f0*/  STG.E.64 desc[UR4][R22.64], R4 ;  /* 0x0000000416007986 */ /* 0x0005e2000c101b04 */
[----:B0-----:R-:W-:Y:S01]  /*6600*/  LOP3.LUT R6, R6, R43, RZ, 0xfc, !PT ;  /* 0x0000002b06067212 */ /* 0x001fe200078efcff */
[----:B-1----:R-:W-:-:S04]  /*6610*/  IMAD.WIDE.U32 R28, R29, 0x8, R36 ;  /* 0x000000081d1c7825 */ /* 0x002fc800078e0024 */
[----:B------:R2:W-:Y:S01]  /*6620*/  STG.E.64 desc[UR4][R24.64], R6 ;  /* 0x0000000618007986 */ /* 0x0005e2000c101b04 */
[----:B------:R-:W-:Y:S01]  /*6630*/  IMAD.WIDE.U32 R36, R39, 0x8, R36 ;  /* 0x0000000827247825 */ /* 0x000fe200078e0024 */
[----:B---3--:R-:W-:Y:S02]  /*6640*/  LOP3.LUT R18, R18, R45, RZ, 0xfc, !PT ;  /* 0x0000002d12127212 */ /* 0x008fe400078efcff */
[----:B------:R2:W-:Y:S04]  /*6650*/  STG.E.64 desc[UR4][R26.64], R8 ;  /* 0x000000081a007986 */ /* 0x0005e8000c101b04 */
[----:B------:R2:W-:Y:S04]  /*6660*/  STG.E.64 desc[UR4][R28.64], R10 ;  /* 0x0000000a1c007986 */ /* 0x0005e8000c101b04 */
[----:B------:R2:W-:Y:S04]  /*6670*/  STG.E.64 desc[UR4][R30.64], R12 ;  /* 0x0000000c1e007986 */ /* 0x0005e8000c101b04 */
[----:B------:R2:W-:Y:S04]  /*6680*/  STG.E.64 desc[UR4][R32.64], R14 ;  /* 0x0000000e20007986 */ /* 0x0005e8000c101b04 */
[----:B------:R2:W-:Y:S04]  /*6690*/  STG.E.64 desc[UR4][R34.64], R16 ;  /* 0x0000001022007986 */ /* 0x0005e8000c101b04 */
[----:B------:R2:W-:Y:S01]  /*66a0*/  STG.E.64 desc[UR4][R36.64], R18 ;  /* 0x0000001224007986 */ /* 0x0005e2000c101b04 */
[----:B------:R-:W-:Y:S05]  /*66b0*/  @!P0 BRA `(.L_x_1006) ;  /* 0xffffffa4000c8947 */ /* 0x000fea000383ffff */
[----:B--2---:R0:W5:Y:S04]  /*66c0*/  LDL.LU R12, [R1+0x20] ;  /* 0x00002000010c7983 */ /* 0x0041680000300800 */
        /* <DEDUP_REMOVED lines=71> */
.L_x_993:
[----:B------:R-:W0:Y:S01]  /*6b40*/  LDC.64 R100, c[0x0][0x3e0] ;  /* 0x0000f800ff647b82 */ /* 0x000e220000000a00 */
[----:B-----5:R-:W-:-:S05]  /*6b50*/  SHF.R.U32.HI R77, RZ, 0x2, R186 ;  /* 0x00000002ff4d7819 */ /* 0x020fca00000116ba */
        /* <DEDUP_REMOVED lines=47> */
.L_x_1007:
        /* <DEDUP_REMOVED lines=11> */
.L_x_3060:


//--------------------- .text._ZN10layer_norm22ln_bwd_finalize_kernelINS_22Kernel_traits_finalizeILj18432E6__halffS2_fjLj1024ELj4ENS_18Kernel_traits_baseILj18432ES2_fS2_fjLj1024EEEEEEEvNS_9BwdParamsE --------------------------
	.section	.text._ZN10layer_norm22ln_bwd_finalize_kernelINS_22Kernel_traits_finalizeILj18432E6__halffS2_fjLj1024ELj4ENS_18Kernel_traits_baseILj18432ES2_fS2_fjLj1024EEEEEEEvNS_9BwdParamsE,"ax",@progbits
	.align	128
        .global         _ZN10layer_norm22ln_bwd_finalize_kernelINS_22Kernel_traits_finalizeILj18432E6__halffS2_fjLj1024ELj4ENS_18Kernel_traits_baseILj18432ES2_fS2_fjLj1024EEEEEEEvNS_9BwdParamsE
        .type           _ZN10layer_norm22ln_bwd_finalize_kernelINS_22Kernel_traits_finalizeILj18432E6__halffS2_fjLj1024ELj4ENS_18Kernel_traits_baseILj18432ES2_fS2_fjLj1024EEEEEEEvNS_9BwdParamsE,@function
        .size           _ZN10layer_norm22ln_bwd_finalize_kernelINS_22Kernel_traits_finalizeILj18432E6__halffS2_fjLj1024ELj4ENS_18Kernel_traits_baseILj18432ES2_fS2_fjLj1024EEEEEEEvNS_9BwdParamsE,(.L_x_3061 - _ZN10layer_norm22ln_bwd_finalize_kernelINS_22Kernel_traits_finalizeILj18432E6__halffS2_fjLj1024ELj4ENS_18Kernel_traits_baseILj18432ES2_fS2_fjLj1024EEEEEEEvNS_9BwdParamsE)
        .other          _ZN10layer_norm22ln_bwd_finalize_kernelINS_22Kernel_traits_finalizeILj18432E6__halffS2_fjLj1024ELj4ENS_18Kernel_traits_baseILj18432ES2_fS2_fjLj1024EEEEEEEvNS_9BwdParamsE,@"STO_CUDA_ENTRY STV_DEFAULT"
_ZN10layer_norm22ln_bwd_finalize_kernelINS_22Kernel_traits_finalizeILj18432E6__halffS2_fjLj1024ELj4ENS_18Kernel_traits_baseILj18432ES2_fS2_fjLj1024EEEEEEEvNS_9BwdParamsE:
.text._ZN10layer_norm22ln_bwd_finalize_kernelINS_22Kernel_traits_finalizeILj18432E6__halffS2_fjLj1024ELj4ENS_18Kernel_traits_baseILj18432ES2_fS2_fjLj1024EEEEEEEvNS_9BwdParamsE:
        /* <DEDUP_REMOVED lines=37> */
.L_x_1012:
        /* <DEDUP_REMOVED lines=118> */
.L_x_1011:
[----:B------:R-:W-:Y:S05]  /*09b0*/  BSYNC.RECONVERGENT B1 ;  /* 0x0000000000017941 */ /* 0x000fea0003800200 */
.L_x_1010:
        /* <DEDUP_REMOVED lines=65> */
.L_x_1014:
[----:B------:R-:W-:Y:S05]  /*0dd0*/  BSYNC.RECONVERGENT B1 ;  /* 0x0000000000017941 */ /* 0x000fea0003800200 */
.L_x_1013:
        /* <DEDUP_REMOVED lines=37> */
.L_x_1016:
[----:B------:R-:W-:Y:S05]  /*1030*/  BSYNC.RECONVERGENT B1 ;  /* 0x0000000000017941 */ /* 0x000fea0003800200 */
.L_x_1015:
[----:B------:R-:W-:Y:S05]  /*1040*/  @!P1 BRA `(.L_x_1009) ;  /* 0x00000000003c9947 */ /* 0x000fea0003800000 */
[----:B------:R-:W0:Y:S01]  /*1050*/  LDC.64 R6, c[0x0][0x3e0] ;  /* 0x0000f800ff067b82 */ /* 0x000e220000000a00 */
[----:B------:R-:W-:Y:S01]  /*1060*/  IMAD R2, R15, 0x4800, R11 ;  /* 0x000048000f027824 */ /* 0x000fe200078e020b */
[----:B------:R-:W-:-:S04]  /*1070*/  IADD3 R24, PT, PT, -R24, RZ, RZ ;  /* 0x000000ff18187210 */ /* 0x000fc80007ffe1ff */
[----:B------:R-:W-:Y:S02]  /*1080*/  IADD3 R11, PT, PT, R13, R2, RZ ;  /* 0x000000020d0b7210 */ /* 0x000fe40007ffe0ff */
[----:B------:R-:W1:Y:S05]  /*1090*/  LDC.64 R8, c[0x0][0x3e8] ;  /* 0x0000fa00ff087b82 */ /* 0x000e6a0000000a00 */
.L_x_1017:
        /* <DEDUP_REMOVED lines=10> */
.L_x_1009:
[----:B------:R-:W-:Y:S05]  /*1140*/  BSYNC.RECONVERGENT B0 ;  /* 0x0000000000007941 */ /* 0x000fea0003800200 */
.L_x_1008:
        /* <DEDUP_REMOVED lines=55> */
.L_x_1018:
        /* <DEDUP_REMOVED lines=12> */
.L_x_3061:


//--------------------- .text._ZN10layer_norm13ln_bwd_kernelINS_13Kernel_traitsI6__halffS2_fjLj18432ELj4ELj1ELj4ELj16ENS_18Kernel_traits_baseILj18432ES2_fS2_fjLj128EEEEEEEvNS_9BwdParamsE --------------------------
	.section	.text._ZN10layer_norm13ln_bwd_kernelINS_13Kernel_traitsI6__halffS2_fjLj18432ELj4ELj1ELj4ELj16ENS_18Kernel_traits_baseILj18432ES2_fS2_fjLj128EEEEEEEvNS_9BwdParamsE,"ax",@progbits
	.align	128
        .global         _ZN10layer_norm13ln_bwd_kernelINS_13Kernel_traitsI6__halffS2_fjLj18432ELj4ELj1ELj4ELj16ENS_18Kernel_traits_baseILj18432ES2_fS2_fjLj128EEEEEEEvNS_9BwdParamsE
        .type           _ZN10layer_norm13ln_bwd_kernelINS_13Kernel_traitsI6__halffS2_fjLj18432ELj4ELj1ELj4ELj16ENS_18Kernel_traits_baseILj18432ES2_fS2_fjLj128EEEEEEEvNS_9BwdParamsE,@function
        .size           _ZN10layer_norm13ln_bwd_kernelINS_13Kernel_traitsI6__halffS2_fjLj18432ELj4ELj1ELj4ELj16ENS_18Kernel_traits_baseILj18432ES2_fS2_fjLj128EEEEEEEvNS_9BwdParamsE,(.L_x_3062 - _ZN10layer_norm13ln_bwd_kernelINS_13Kernel_traitsI6__halffS2_fjLj18432ELj4ELj1ELj4ELj16ENS_18Kernel_traits_baseILj18432ES2_fS2_fjLj128EEEEEEEvNS_9BwdParamsE)
        .other          _ZN10layer_norm13ln_bwd_kernelINS_13Kernel_traitsI6__halffS2_fjLj18432ELj4ELj1ELj4ELj16ENS_18Kernel_traits_baseILj18432ES2_fS2_fjLj128EEEEEEEvNS_9BwdParamsE,@"STO_CUDA_ENTRY STV_DEFAULT"
_ZN10layer_norm13ln_bwd_kernelINS_13Kernel_traitsI6__halffS2_fjLj18432ELj4ELj1ELj4ELj16ENS_18Kernel_traits_baseILj18432ES2_fS2_fjLj128EEEEEEEvNS_9BwdParamsE:
.text._ZN10layer_norm13ln_bwd_kernelINS_13Kernel_traitsI6__halffS2_fjLj18432ELj4ELj1ELj4ELj16ENS_18Kernel_traits_baseILj18432ES2_fS2_fjLj128EEEEEEEvNS_9BwdParamsE:
        /* <DEDUP_REMOVED lines=37> */
.L_x_1019:
        /* <DEDUP_REMOVED lines=11> */
.L_x_1020:
[----:B------:R-:W1:Y:S01]  /*0300*/  LDCU UR4, c[0x0][0x384] ;  /* 0x00007080ff0477ac */ /* 0x000e620008000800 */
        /* <DEDUP_REMOVED lines=38> */
[----:B------:R0:W-:Y:S01]  /*0570*/  STL [R1], RZ ;  /* 0x000000ff01007387 */ /* 0x0001e20000100800 */
[----:B-----5:R-:W-:Y:S01]  /*0580*/  MOV R133, R2 ;  /* 0x0000000200857202 */ /* 0x020fe20000000f00 */
[----:B------:R-:W-:Y:S01]  /*0590*/  HFMA2 R132, -RZ, RZ, 0, 0 ;  /* 0x00000000ff847431 */ /* 0x000fe200000001ff */
[----:B------:R-:W-:Y:S01]  /*05a0*/  SHF.R.U64 R134, R2, 0x10, R3 ;  /* 0x0000001002867819 */ /* 0x000fe20000001203 */
[----:B------:R0:W-:Y:S01]  /*05b0*/  STL [R1+0xc], RZ ;  /* 0x00000cff01007387 */ /* 0x0001e20000100800 */
[----:B------:R-:W-:Y:S01]  /*05c0*/  MOV R0, R3 ;  /* 0x0000000300007202 */ /* 0x000fe20000000f00 */
[----:B------:R-:W-:Y:S01]  /*05d0*/  HFMA2 R77, -RZ, RZ, 0, 0 ;  /* 0x00000000ff4d7431 */ /* 0x000fe200000001ff */
[----:B------:R-:W-:Y:S01]  /*05e0*/  MOV R135, R78 ;  /* 0x0000004e00877202 */ /* 0x000fe20000000f00 */
[----:B------:R0:W-:Y:S01]  /*05f0*/  STL [R1+0x8], RZ ;  /* 0x000008ff01007387 */ /* 0x0001e20000100800 */
[----:B------:R-:W-:Y:S02]  /*0600*/  MOV R2, R79 ;  /* 0x0000004f00027202 */ /* 0x000fe40000000f00 */
[----:B------:R-:W-:-:S02]  /*0610*/  CS2R R130, SRZ ;  /* 0x0000000000827805 */ /* 0x000fc4000001ff00 */
[----:B------:R-:W-:Y:S01]  /*0620*/  SHF.R.U32.HI R9, RZ, 0x10, R3 ;  /* 0x00000010ff097819 */ /* 0x000fe20000011603 */
[----:B------:R0:W-:Y:S01]  /*0630*/  STL [R1+0x4], RZ ;  /* 0x000004ff01007387 */ /* 0x0001e20000100800 */
[----:B------:R-:W-:Y:S02]  /*0640*/  PRMT R133, R133, 0x5410, R0 ;  /* 0x0000541085857816 */ /* 0x000fe40000000000 */
[----:B------:R-:W-:Y:S02]  /*0650*/  CS2R R128, SRZ ;  /* 0x0000000000807805 */ /* 0x000fe4000001ff00 */
[----:B------:R-:W-:Y:S02]  /*0660*/  PRMT R135, R135, 0x5410, R2 ;  /* 0x0000541087877816 */ /* 0x000fe40000000002 */
[----:B------:R-:W-:Y:S02]  /*0670*/  CS2R R126, SRZ ;  /* 0x00000000007e7805 */ /* 0x000fe4000001ff00 */
[----:B------:R-:W-:-:S02]  /*0680*/  SHF.R.U64 R136, R78, 0x10, R79 ;  /* 0x000000104e887819 */ /* 0x000fc4000000124f */
[----:B------:R-:W-:Y:S02]  /*0690*/  CS2R R124, SRZ ;  /* 0x00000000007c7805 */ /* 0x000fe4000001ff00 */
[----:B------:R-:W-:Y:S02]  /*06a0*/  SHF.R.U32.HI R10, RZ, 0x10, R79 ;  /* 0x00000010ff0a7819 */ /* 0x000fe4000001164f */
[----:B------:R-:W-:Y:S02]  /*06b0*/  CS2R R78, SRZ ;  /* 0x00000000004e7805 */ /* 0x000fe4000001ff00 */
[----:B------:R-:W-:Y:S02]  /*06c0*/  MOV R137, R92 ;  /* 0x0000005c00897202 */ /* 0x000fe40000000f00 */
[----:B------:R-:W-:Y:S02]  /*06d0*/  CS2R R244, SRZ ;  /* 0x0000000000f47805 */ /* 0x000fe4000001ff00 */
[----:B------:R-:W-:-:S02]  /*06e0*/  MOV R3, R93 ;  /* 0x0000005d00037202 */ /* 0x000fc40000000f00 */
[----:B------:R-:W-:Y:S02]  /*06f0*/  CS2R R242, SRZ ;  /* 0x0000000000f27805 */ /* 0x000fe4000001ff00 */
[--C-:B------:R-:W-:Y:S02]  /*0700*/  SHF.R.U64 R138, R92, 0x10, R93.reuse ;  /* 0x000000105c8a7819 */ /* 0x100fe4000000125d */
[----:B------:R-:W-:Y:S02]  /*0710*/  CS2R R80, SRZ ;  /* 0x0000000000507805 */ /* 0x000fe4000001ff00 */
[----:B------:R-:W-:Y:S02]  /*0720*/  SHF.R.U32.HI R11, RZ, 0x10, R93 ;  /* 0x00000010ff0b7819 */ /* 0x000fe4000001165d */
[----:B------:R-:W-:Y:S02]  /*0730*/  CS2R R246, SRZ ;  /* 0x0000000000f67805 */ /* 0x000fe4000001ff00 */
[----:B------:R-:W-:-:S02]  /*0740*/  MOV R139, R94 ;  /* 0x0000005e008b7202 */ /* 0x000fc40000000f00 */
[----:B------:R-:W-:Y:S02]  /*0750*/  CS2R R250, SRZ ;  /* 0x0000000000fa7805 */ /* 0x000fe4000001ff00 */
[----:B------:R-:W-:Y:S02]  /*0760*/  MOV R4, R95 ;  /* 0x0000005f00047202 */ /* 0x000fe40000000f00 */
        /* <DEDUP_REMOVED lines=41> */
[----:B------:R-:W-:Y:S02]  /*0a00*/  PRMT R134, R134, 0x5410, R9 ;  /* 0x0000541086867816 */ /* 0x000fe40000000009 */
[----:B------:R-:W-:Y:S02]  /*0a10*/  CS2R R122, SRZ ;  /* 0x00000000007a7805 */ /* 0x000fe4000001ff00 */
[----:B------:R-:W-:Y:S01]  /*0a20*/  PRMT R136, R136, 0x5410, R10 ;  /* 0x0000541088887816 */ /* 0x000fe2000000000a */
[----:B------:R-:W-:Y:S01]  /*0a30*/  UMOV UR4, URZ ;  /* 0x000000ff00047c82 */ /* 0x000fe20008000000 */
        /* <DEDUP_REMOVED lines=13> */
[----:B------:R-:W-:-:S02]  /*0b10*/  PLOP3.LUT P1, PT, PT, PT, PT, 0x8, 0x80 ;  /* 0x000000000080781c */ /* 0x000fc40003f2e170 */
[----:B------:R-:W-:Y:S02]  /*0b20*/  MOV R241, RZ ;  /* 0x000000ff00f17202 */ /* 0x000fe40000000f00 */
[----:B0-----:R-:W-:-:S09]  /*0b30*/  MOV R252, RZ ;  /* 0x000000ff00fc7202 */ /* 0x001fd20000000f00 */
.L_x_1034:
        /* <DEDUP_REMOVED lines=73> */
.L_x_1022:
        /* <DEDUP_REMOVED lines=46> */
.L_x_1023:
[----:B-----5:R-:W-:Y:S02]  /*12b0*/  MOV R0, R2 ;  /* 0x0000000200007202 */ /* 0x020fe40000000f00 */
[----:B------:R-:W-:Y:S02]  /*12c0*/  MOV R148, R3 ;  /* 0x0000000300947202 */ /* 0x000fe40000000f00 */
[----:B------:R-:W-:Y:S02]  /*12d0*/  MOV R149, R64 ;  /* 0x0000004000957202 */ /* 0x000fe40000000f00 */
[----:B------:R-:W-:Y:S02]  /*12e0*/  PRMT R213, R213, 0x5410, R0 ;  /* 0x00005410d5d57816 */ /* 0x000fe40000000000 */
[----:B------:R-:W-:Y:S02]  /*12f0*/  PRMT R214, R148, 0x5410, R149 ;  /* 0x0000541094d67816 */ /* 0x000fe40000000095 */
[----:B------:R-:W-:-:S02]  /*1300*/  MOV R0, R65 ;  /* 0x0000004100007202 */ /* 0x000fc40000000f00 */
[----:B------:R-:W-:Y:S02]  /*1310*/  MOV R148, R62 ;  /* 0x0000003e00947202 */ /* 0x000fe40000000f00 */
[----:B------:R-:W-:Y:S02]  /*1320*/  MOV R150, R63 ;  /* 0x0000003f00967202 */ /* 0x000fe40000000f00 */
        /* <DEDUP_REMOVED lines=9> */
[----:B------:R-:W-:-:S02]  /*13c0*/  MOV R0, R74 ;  /* 0x0000004a00007202 */ /* 0x000fc40000000f00 */
[----:B------:R-:W-:Y:S02]  /*13d0*/  MOV R148, R75 ;  /* 0x0000004b00947202 */ /* 0x000fe40000000f00 */
[----:B------:R-:W-:Y:S02]  /*13e0*/  MOV R149, R68 ;  /* 0x0000004400957202 */ /* 0x000fe40000000f00 */
[----:B------:R-:W-:Y:S02]  /*13f0*/  MOV R150, R69 ;  /* 0x0000004500967202 */ /* 0x000fe40000000f00 */
[----:B------:R-:W-:Y:S02]  /*1400*/  PRMT R218, R218, 0x5410, R0 ;  /* 0x00005410dada7816 */ /* 0x000fe40000000000 */
        /* <DEDUP_REMOVED lines=8> */
[----:B------:R-:W-:Y:S01]  /*1490*/  PRMT R213, R150, 0x7610, R213 ;  /* 0x0000761096d57816 */ /* 0x000fe200000000d5 */
[----:B------:R-:W-:Y:S06]  /*14a0*/  BRA.U UP0, `(.L_x_1024) ;  /* 0x0000001100d47547 */ /* 0x000fec000b800000 */
[--C-:B------:R-:W-:Y:S01]  /*14b0*/  HADD2.F32 R182, -RZ, R214.reuse.H0_H0 ;  /* 0x200000d6ffb67230 */ /* 0x100fe20000004100 */
[----:B------:R-:W-:Y:S01]  /*14c0*/  SHF.R.U64 R184, R2, 0x10, R3 ;  /* 0x0000001002b87819 */ /* 0x000fe20000001203 */
[----:B------:R-:W-:Y:S02]  /*14d0*/  HADD2.F32 R181, -RZ, R214.H1_H1 ;  /* 0x300000d6ffb57230 */ /* 0x000fe40000004100 */
[----:B------:R-:W-:Y:S01]  /*14e0*/  FADD.FTZ R163, R8, -UR5 ;  /* 0x8000000508a37e21 */ /* 0x000fe20008010000 */
[--C-:B------:R-:W-:Y:S01]  /*14f0*/  HADD2.F32 R183, -RZ, R213.reuse.H1_H1 ;  /* 0x300000d5ffb77230 */ /* 0x100fe20000004100 */
[----:B------:R-:W-:Y:S01]  /*1500*/  SHF.R.U64 R214, R58, 0x10, R59 ;  /* 0x000000103ad67819 */ /* 0x000fe2000000123b */
[----:B------:R-:W-:Y:S02]  /*1510*/  HADD2.F32 R200, -RZ, R213.H0_H0 ;  /* 0x200000d5ffc87230 */ /* 0x000fe40000004100 */
[----:B------:R-:W-:Y:S01]  /*1520*/  FADD.FTZ R2, R6, -UR5 ;  /* 0x8000000506027e21 */ /* 0x000fe20008010000 */
[----:B------:R-:W-:-:S02]  /*1530*/  HADD2.F32 R213, -RZ, R240.H0_H0 ;  /* 0x200000f0ffd57230 */ /* 0x000fc40000004100 */
[----:B------:R-:W-:Y:S01]  /*1540*/  FADD.FTZ R0, R4, -UR5 ;  /* 0x8000000504007e21 */ /* 0x000fe20008010000 */
[----:B------:R-:W-:Y:S01]  /*1550*/  FADD.FTZ R166, R14, -UR5 ;  /* 0x800000050ea67e21 */ /* 0x000fe20008010000 */
[----:B------:R-:W-:Y:S01]  /*1560*/  FADD.FTZ R164, R12, -UR5 ;  /* 0x800000050ca47e21 */ /* 0x000fe20008010000 */
[----:B------:R-:W-:Y:S01]  /*1570*/  FADD.FTZ R15, R15, -UR5 ;  /* 0x800000050f0f7e21 */ /* 0x000fe20008010000 */
[----:B------:R-:W-:Y:S01]  /*1580*/  FMUL.FTZ R14, R163, UR17 ;  /* 0x00000011a30e7c20 */ /* 0x000fe20008410000 */
[----:B------:R-:W-:Y:S01]  /*1590*/  SHF.R.U32.HI R3, RZ, 0x10, R3 ;  /* 0x00000010ff037819 */ /* 0x000fe20000011603 */
[----:B------:R-:W-:Y:S01]  /*15a0*/  FADD.FTZ R10, R10, -UR5 ;  /* 0x800000050a0a7e21 */ /* 0x000fe20008010000 */
[----:B------:R-:W-:Y:S01]  /*15b0*/  FADD.FTZ R186, R16, -UR5 ;  /* 0x8000000510ba7e21 */ /* 0x000fe20008010000 */
[----:B------:R-:W-:Y:S01]  /*15c0*/  FMUL.FTZ R12, R2, UR17 ;  /* 0x00000011020c7c20 */ /* 0x000fe20008410000 */
[----:B------:R-:W-:Y:S02]  /*15d0*/  HADD2.F32 R184, -RZ, R184.H0_H0 ;  /* 0x200000b8ffb87230 */ /* 0x000fe40000004100 */
[----:B------:R-:W-:Y:S01]  /*15e0*/  FADD.FTZ R170, R9, -UR5 ;  /* 0x8000000509aa7e21 */ /* 0x000fe20008010000 */
[----:B------:R-:W-:-:S02]  /*15f0*/  HADD2.F32 R163, -RZ, R214.H0_H0 ;  /* 0x200000d6ffa37230 */ /* 0x000fc40000004100 */
[----:B------:R-:W-:Y:S01]  /*1600*/  FMUL.FTZ R2, R213, R183 ;  /* 0x000000b7d5027220 */ /* 0x000fe20000410000 */
[----:B------:R-:W-:Y:S01]  /*1610*/  FADD.FTZ R172, R5, -UR5 ;  /* 0x8000000505ac7e21 */ /* 0x000fe20008010000 */
[----:B------:R-:W-:Y:S01]  /*1620*/  SHF.R.U32.HI R9, RZ, 0x10, R59 ;  /* 0x00000010ff097819 */ /* 0x000fe2000001163b */
[----:B------:R-:W-:Y:S01]  /*1630*/  FMUL.FTZ R0, R0, UR17 ;  /* 0x0000001100007c20 */ /* 0x000fe20008410000 */
[----:B------:R-:W-:Y:S01]  /*1640*/  FMUL.FTZ R167, R15, UR17 ;  /* 0x000000110fa77c20 */ /* 0x000fe20008410000 */
[----:B------:R-:W-:Y:S02]  /*1650*/  HADD2.F32 R161, -RZ, R240.H1_H1 ;  /* 0x300000f0ffa17230 */ /* 0x000fe40000004100 */
[----:B------:R-:W-:Y:S01]  /*1660*/  FMUL.FTZ R16, R10, UR17 ;  /* 0x000000110a107c20 */ /* 0x000fe20008410000 */
[----:B------:R-:W-:Y:S01]  /*1670*/  FMUL.FTZ R15, R186, UR17 ;  /* 0x00000011ba0f7c20 */ /* 0x000fe20008410000 */
[----:B------:R-:W-:Y:S02]  /*1680*/  HADD2.F32 R186, -RZ, R3.H0_H0 ;  /* 0x20000003ffba7230 */ /* 0x000fe40000004100 */
[----:B------:R-:W-:Y:S01]  /*1690*/  FMUL.FTZ R163, R163, R184 ;  /* 0x000000b8a3a37220 */ /* 0x000fe20000410000 */
[----:B------:R-:W-:Y:S01]  /*16a0*/  FADD.FTZ R10, RZ, R2 ;  /* 0x00000002ff0a7221 */ /* 0x000fe20000010000 */
[----:B------:R-:W-:Y:S01]  /*16b0*/  FMUL.FTZ R172, R172, UR17 ;  /* 0x00000011acac7c20 */ /* 0x000fe20008410000 */
[----:B------:R-:W-:Y:S01]  /*16c0*/  FFMA.FTZ R3, R0, R2, RZ ;  /* 0x0000000200037223 */ /* 0x000fe200000100ff */
[----:B------:R-:W-:-:S02]  /*16d0*/  HADD2.F32 R9, -RZ, R9.H0_H0 ;  /* 0x20000009ff097230 */ /* 0x000fc40000004100 */
[----:B------:R-:W-:Y:S01]  /*16e0*/  FMUL.FTZ R161, R161, R182 ;  /* 0x000000b6a1a17220 */ /* 0x000fe20000410000 */
[----:B------:R-:W-:Y:S01]  /*16f0*/  FADD.FTZ R10, R10, R163 ;  /* 0x000000a30a0a7221 */ /* 0x000fe20000010000 */
[----:B------:R-:W-:Y:S01]  /*1700*/  FADD.FTZ R171, R7, -UR5 ;  /* 0x8000000507ab7e21 */ /* 0x000fe20008010000 */
[----:B------:R-:W-:Y:S01]  /*1710*/  FADD.FTZ R201, R18, -UR5 ;  /* 0x8000000512c97e21 */ /* 0x000fe20008010000 */
[----:B------:R-:W-:Y:S01]  /*1720*/  FFMA.FTZ R3, R172, R163, R3 ;  /* 0x000000a3ac037223 */ /* 0x000fe20000010003 */
[----:B------:R-:W-:Y:S01]  /*1730*/  SHF.R.U64 R162, R64, 0x10, R65 ;  /* 0x0000001040a27819 */ /* 0x000fe20000001241 */
[----:B------:R-:W-:Y:S01]  /*1740*/  FMUL.FTZ R18, R164, UR17 ;  /* 0x00000011a4127c20 */ /* 0x000fe20008410000 */
[----:B------:R-:W-:Y:S02]  /*1750*/  HADD2.F32 R160, -RZ, R133.H0_H0 ;  /* 0x20000085ffa07230 */ /* 0x000fe40000004100 */
[----:B------:R-:W-:Y:S01]  /*1760*/  FMUL.FTZ R164, R9, R186 ;  /* 0x000000ba09a47220 */ /* 0x000fe20000410000 */
[----:B------:R-:W-:Y:S01]  /*1770*/  FADD.FTZ R9, R10, R161 ;  /* 0x000000a10a097221 */ /* 0x000fe20000010000 */
[----:B------:R-:W-:Y:S01]  /*1780*/  FMUL.FTZ R171, R171, UR17 ;  /* 0x00000011abab7c20 */ /* 0x000fe20008410000 */
[----:B------:R-:W-:Y:S01]  /*1790*/  FFMA.FTZ R10, R12, R161, R3 ;  /* 0x000000a10c0a7223 */ /* 0x000fe20000010003 */
[----:B------:R-:W-:-:S02]  /*17a0*/  HADD2.F32 R159, -RZ, R134.H0_H0 ;  /* 0x20000086ff9f7230 */ /* 0x000fc40000004100 */
[----:B------:R-:W-:Y:S01]  /*17b0*/  FMUL.FTZ R160, R160, R181 ;  /* 0x000000b5a0a07220 */ /* 0x000fe20000410000 */
[----:B------:R-:W-:Y:S02]  /*17c0*/  HADD2.F32 R162, -RZ, R162.H0_H0 ;  /* 0x200000a2ffa27230 */ /* 0x000fe40000004100 */
[----:B------:R-:W-:Y:S01]  /*17d0*/  FADD.FTZ R9, R9, R164 ;  /* 0x000000a409097221 */ /* 0x000fe20000010000 */
[----:B------:R-:W-:Y:S01]  /*17e0*/  FFMA.FTZ R3, R171, R164, R10 ;  /* 0x000000a4ab037223 */ /* 0x000fe2000001000a */
[----:B------:R-:W-:Y:S01]  /*17f0*/  SHF.R.U32.HI R65, RZ, 0x10, R65 ;  /* 0x00000010ff417819 */ /* 0x000fe20000011641 */
[----:B------:R-:W-:Y:S02]  /*1800*/  HADD2.F32 R180, -RZ, R215.H0_H0 ;  /* 0x200000d7ffb47230 */ /* 0x000fe40000004100 */
[----:B------:R-:W-:Y:S01]  /*1810*/  FMUL.FTZ R159, R159, R162 ;  /* 0x000000a29f9f7220 */ /* 0x000fe20000410000 */
[----:B------:R-:W-:Y:S02]  /*1820*/  HADD2.F32 R158, -RZ, R133.H1_H1 ;  /* 0x30000085ff9e7230 */ /* 0x000fe40000004100 */
[----:B------:R-:W-:Y:S01]  /*1830*/  FADD.FTZ R10, R9, R160 ;  /* 0x000000a0090a7221 */ /* 0x000fe20000010000 */
[----:B------:R-:W-:Y:S01]  /*1840*/  FMUL.FTZ R170, R170, UR17 ;  /* 0x00000011aaaa7c20 */ /* 0x000fe20008410000 */
[----:B------:R-:W-:Y:S01]  /*1850*/  FFMA.FTZ R3, R14, R160, R3 ;  /* 0x000000a00e037223 */ /* 0x000fe20000010003 */
[----:B------:R-:W-:-:S02]  /*1860*/  HADD2.F32 R157, -RZ, R134.H1_H1 ;  /* 0x30000086ff9d7230 */ /* 0x000fc40000004100 */
[----:B------:R-:W-:Y:S01]  /*1870*/  FADD.FTZ R204, R27, -UR5 ;  /* 0x800000051bcc7e21 */ /* 0x000fe20008010000 */
[----:B------:R-:W-:Y:S02]  /*1880*/  HADD2.F32 R65, -RZ, R65.H0_H0 ;  /* 0x20000041ff417230 */ /* 0x000fe40000004100 */
[----:B------:R-:W-:Y:S01]  /*1890*/  FMUL.FTZ R158, R158, R180 ;  /* 0x000000b49e9e7220 */ /* 0x000fe20000410000 */
[----:B------:R-:W-:Y:S01]  /*18a0*/  FADD.FTZ R9, R10, R159 ;  /* 0x0000009f0a097221 */ /* 0x000fe20000010000 */
[----:B------:R-:W-:Y:S01]  /*18b0*/  FADD.FTZ R11, R11, -UR5 ;  /* 0x800000050b0b7e21 */ /* 0x000fe20008010000 */
[----:B------:R-:W-:Y:S01]  /*18c0*/  FFMA.FTZ R3, R170, R159, R3 ;  /* 0x0000009faa037223 */ /* 0x000fe20000010003 */
[----:B------:R-:W-:Y:S01]  /*18d0*/  SHF.R.U64 R62, R62, 0x10, R63 ;  /* 0x000000103e3e7819 */ /* 0x000fe2000000123f */
[----:B------:R-:W-:Y:S01]  /*18e0*/  FADD.FTZ R210, R31, -UR5 ;  /* 0x800000051fd27e21 */ /* 0x000fe20008010000 */
[----:B------:R-:W-:Y:S01]  /*18f0*/  FADD.FTZ R31, R35, -UR5 ;  /* 0x80000005231f7e21 */ /* 0x000fe20008010000 */
[----:B------:R-:W-:-:S02]  /*1900*/  HADD2.F32 R179, -RZ, R215.H1_H1 ;  /* 0x300000d7ffb37230 */ /* 0x000fc40000004100 */
[----:B------:R-:W-:Y:S01]  /*1910*/  FMUL.FTZ R35, R204, UR17 ;  /* 0x00000011cc237c20 */ /* 0x000fe20008410000 */
        /* <DEDUP_REMOVED lines=19> */
[----:B------:R-:W-:Y:S01]  /*1a50*/  FMUL.FTZ R149, R149, R178 ;  /* 0x000000b295957220 */ /* 0x000fe20000410000 */
[----:B------:R-:W-:Y:S02]  /*1a60*/  HADD2.F32 R63, -RZ, R63.H0_H0 ;  /* 0x2000003fff3f7230 */ /* 0x000fe40000004100 */
[----:B------:R-:W-:Y:S01]  /*1a70*/  FADD.FTZ R10, R3, R148 ;  /* 0x00000094030a7221 */ /* 0x000fe20000010000 */
[----:B------:R-:W-:Y:S01]  /*1a80*/  FMUL.FTZ R13, R166, UR17 ;  /* 0x00000011a60d7c20 */ /* 0x000fe20008410000 */
[----:B------:R-:W-:Y:S01]  /*1a90*/  FFMA.FTZ R204, R168, R148, R9 ;  /* 0x00000094a8cc7223 */ /* 0x000fe20000010009 */
[----:B------:R-:W-:Y:S01]  /*1aa0*/  SHF.R.U64 R64, R66, 0x10, R67 ;  /* 0x0000001042407819 */ /* 0x000fe20000001243 */
[----:B------:R-:W-:Y:S02]  /*1ab0*/  HADD2.F32 R177, -RZ, R216.H1_H1 ;  /* 0x300000d8ffb17230 */ /* 0x000fe40000004100 */
[----:B------:R-:W-:Y:S01]  /*1ac0*/  FMUL.FTZ R150, R150, R63 ;  /* 0x0000003f96967220 */ /* 0x000fe20000410000 */
[----:B------:R-:W-:-:S02]  /*1ad0*/  HADD2.F32 R151, -RZ, R137.H0_H0 ;  /* 0x20000089ff977230 */ /* 0x000fc40000004100 */
        /* <DEDUP_REMOVED lines=12> */
[----:B------:R-:W-:Y:S01]  /*1ba0*/  FADD.FTZ R3, R10, R151 ;  /* 0x000000970a037221 */ /* 0x000fe20000010000 */
[----:B------:R-:W-:Y:S01]  /*1bb0*/  FMUL.FTZ R166, R17, UR17 ;  /* 0x0000001111a67c20 */ /* 0x000fe20008410000 */
[----:B------:R-:W-:Y:S01]  /*1bc0*/  FFMA.FTZ R9, R15, R151, R204 ;  /* 0x000000970f097223 */ /* 0x000fe200000100cc */
[----:B------:R-:W-:Y:S01]  /*1bd0*/  FMUL.FTZ R17, R201, UR17 ;  /* 0x00000011c9117c20 */ /* 0x000fe20008410000 */
[----:B------:R-:W-:Y:S02]  /*1be0*/  HADD2.F32 R154, -RZ, R138.H1_H1 ;  /* 0x3000008aff9a7230 */ /* 0x000fe40000004100 */
[----:B------:R-:W-:Y:S01]  /*1bf0*/  FMUL.FTZ R153, R153, R176 ;  /* 0x000000b099997220 */ /* 0x000fe20000410000 */
[----:B------:R-:W-:-:S02]  /*1c00*/  HADD2.F32 R201, -RZ, R66.H0_H0 ;  /* 0x20000042ffc97230 */ /* 0x000fc40000004100 */
[----:B------:R-:W-:Y:S01]  /*1c10*/  FADD.FTZ R10, R3, R152 ;  /* 0x00000098030a7221 */ /* 0x000fe20000010000 */
[----:B------:R-:W-:Y:S01]  /*1c20*/  FADD.FTZ R19, R19, -UR5 ;  /* 0x8000000513137e21 */ /* 0x000fe20008010000 */
[----:B------:R-:W-:Y:S01]  /*1c30*/  FFMA.FTZ R66, R166, R152, R9 ;  /* 0x00000098a6427223 */ /* 0x000fe20000010009 */
[----:B------:R-:W-:Y:S01]  /*1c40*/  SHF.R.U64 R202, R70, 0x10, R71 ;  /* 0x0000001046ca7819 */ /* 0x000fe20000001247 */
[----:B------:R-:W-:Y:S01]  /*1c50*/  FADD.FTZ R208, R29, -UR5 ;  /* 0x800000051dd07e21 */ /* 0x000fe20008010000 */
[----:B------:R-:W-:Y:S02]  /*1c60*/  HADD2.F32 R194, -RZ, R217.H1_H1 ;  /* 0x300000d9ffc27230 */ /* 0x000fe40000004100 */
[----:B------:R-:W-:Y:S01]  /*1c70*/  FADD.FTZ R29, R39, -UR5 ;  /* 0x80000005271d7e21 */ /* 0x000fe20008010000 */
        /* <DEDUP_REMOVED lines=8> */
[----:B------:R-:W-:Y:S02]  /*1d00*/  HADD2.F32 R202, -RZ, R202.H0_H0 ;  /* 0x200000caffca7230 */ /* 0x000fe40000004100 */
[----:B------:R-:W-:Y:S01]  /*1d10*/  FADD.FTZ R10, R3, R154 ;  /* 0x0000009a030a7221 */ /* 0x000fe20000010000 */
[----:B------:R-:W-:Y:S01]  /*1d20*/  FADD.FTZ R21, R21, -UR5 ;  /* 0x8000000515157e21 */ /* 0x000fe20008010000 */
[----:B------:R-:W-:Y:S01]  /*1d30*/  FMUL.FTZ R19, R20, UR17 ;  /* 0x0000001114137c20 */ /* 0x000fe20008410000 */
[----:B------:R-:W-:Y:S01]  /*1d40*/  FFMA.FTZ R66, R39, R154, R66 ;  /* 0x0000009a27427223 */ /* 0x000fe20000010042 */
[----:B------:R-:W-:Y:S01]  /*1d50*/  SHF.R.U32.HI R70, RZ, 0x10, R71 ;  /* 0x00000010ff467819 */ /* 0x000fe20000011647 */
[----:B------:R-:W-:Y:S01]  /*1d60*/  FADD.FTZ R206, R28, -UR5 ;  /* 0x800000051cce7e21 */ /* 0x000fe20008010000 */
[----:B------:R-:W-:Y:S02]  /*1d70*/  HADD2.F32 R193, -RZ, R218.H0_H0 ;  /* 0x200000daffc17230 */ /* 0x000fe40000004100 */
[----:B------:R-:W-:Y:S01]  /*1d80*/  FADD.FTZ R28, R38, -UR5 ;  /* 0x80000005261c7e21 */ /* 0x000fe20008010000 */
[----:B------:R-:W-:-:S02]  /*1d90*/  HADD2.F32 R165, -RZ, R139.H1_H1 ;  /* 0x3000008bffa57230 */ /* 0x000fc40000004100 */
[----:B------:R-:W-:Y:S01]  /*1da0*/  FMUL.FTZ R3, R4, R202 ;  /* 0x000000ca04037220 */ /* 0x000fe20000410000 */
[----:B------:R-:W-:Y:S01]  /*1db0*/  FADD.FTZ R10, R10, R155 ;  /* 0x0000009b0a0a7221 */ /* 0x000fe20000010000 */
[--C-:B------:R-:W-:Y:S01]  /*1dc0*/  SHF.R.U64 R71, R74, 0x10, R75.reuse ;  /* 0x000000104a477819 */ /* 0x100fe2000000124b */
[----:B------:R-:W-:Y:S01]  /*1dd0*/  FADD.FTZ R22, R22, -UR5 ;  /* 0x8000000516167e21 */ /* 0x000fe20008010000 */
[----:B------:R-:W-:Y:S01]  /*1de0*/  FMUL.FTZ R38, R21, UR17 ;  /* 0x0000001115267c20 */ /* 0x000fe20008410000 */
[----:B------:R-:W-:Y:S01]  /*1df0*/  FFMA.FTZ R9, R19, R155, R66 ;  /* 0x0000009b13097223 */ /* 0x000fe20000010042 */
[----:B------:R-:W-:Y:S01]  /*1e00*/  SHF.R.U32.HI R74, RZ, 0x10, R75 ;  /* 0x00000010ff4a7819 */ /* 0x000fe2000001164b */
[----:B------:R-:W-:Y:S02]  /*1e10*/  HADD2.F32 R75, -RZ, R140.H1_H1 ;  /* 0x3000008cff4b7230 */ /* 0x000fe40000004100 */
[----:B------:R-:W-:Y:S01]  /*1e20*/  FMUL.FTZ R165, R165, R193 ;  /* 0x000000c1a5a57220 */ /* 0x000fe20000410000 */
[----:B------:R-:W-:-:S02]  /*1e30*/  HADD2.F32 R70, -RZ, R70.H0_H0 ;  /* 0x20000046ff467230 */ /* 0x000fc40000004100 */
[----:B------:R-:W-:Y:S01]  /*1e40*/  FADD.FTZ R10, R10, R3 ;  /* 0x000000030a0a7221 */ /* 0x000fe20000010000 */
[----:B------:R-:W-:Y:S01]  /*1e50*/  FADD.FTZ R23, R23, -UR5 ;  /* 0x8000000517177e21 */ /* 0x000fe20008010000 */
[----:B------:R-:W-:Y:S01]  /*1e60*/  FMUL.FTZ R20, R22, UR17 ;  /* 0x0000001116147c20 */ /* 0x000fe20008410000 */
        /* <DEDUP_REMOVED lines=8> */
[----:B------:R-:W-:Y:S01]  /*1ef0*/  SHF.R.U32.HI R61, RZ, 0x10, R61 ;  /* 0x00000010ff3d7819 */ /* 0x000fe2000001163d */
        /* <DEDUP_REMOVED lines=10> */
[----:B------:R-:W-:Y:S02]  /*1fa0*/  HADD2.F32 R191, -RZ, R219.H0_H0 ;  /* 0x200000dbffbf7230 */ /* 0x000fe40000004100 */
[----:B------:R-:W-:Y:S01]  /*1fb0*/  FADD.FTZ R27, R36, -UR5 ;  /* 0x80000005241b7e21 */ /* 0x000fe20008010000 */
[----:B------:R-:W-:-:S02]  /*1fc0*/  HADD2.F32 R7, -RZ, R141.H1_H1 ;  /* 0x3000008dff077230 */ /* 0x000fc40000004100 */
[----:B------:R-:W-:Y:S01]  /*1fd0*/  FADD.FTZ R26, R26, -UR5 ;  /* 0x800000051a1a7e21 */ /* 0x000fe20008010000 */
[----:B------:R-:W-:Y:S02]  /*1fe0*/  HADD2.F32 R4, -RZ, R61.H0_H0 ;  /* 0x2000003dff047230 */ /* 0x000fe40000004100 */
[----:B------:R-:W-:Y:S01]  /*1ff0*/  FMUL.FTZ R61, R8, R71 ;  /* 0x00000047083d7220 */ /* 0x000fe20000410000 */
[----:B------:R-:W-:Y:S01]  /*2000*/  FADD.FTZ R8, R9, R60 ;  /* 0x0000003c09087221 */ /* 0x000fe20000010000 */
[----:B------:R-:W-:Y:S01]  /*2010*/  FMUL.FTZ R36, R25, UR17 ;  /* 0x0000001119247c20 */ /* 0x000fe20008410000 */
[----:B------:R-:W-:Y:S01]  /*2020*/  FFMA.FTZ R9, R21, R60, R10 ;  /* 0x0000003c15097223 */ /* 0x000fe2000001000a */
[----:B------:R-:W-:Y:S02]  /*2030*/  HADD2.F32 R67, -RZ, R142.H1_H1 ;  /* 0x3000008eff437230 */ /* 0x000fe40000004100 */
[----:B------:R-:W-:Y:S01]  /*2040*/  FMUL.FTZ R66, R7, R191 ;  /* 0x000000bf07427220 */ /* 0x000fe20000410000 */
[----:B------:R-:W-:-:S02]  /*2050*/  HADD2.F32 R74, -RZ, R74.H0_H0 ;  /* 0x2000004aff4a7230 */ /* 0x000fc40000004100 */
[----:B------:R-:W-:Y:S01]  /*2060*/  FADD.FTZ R7, R8, R61 ;  /* 0x0000003d08077221 */ /* 0x000fe20000010000 */
[----:B------:R-:W-:Y:S01]  /*2070*/  FMUL.FTZ R22, R26, UR17 ;  /* 0x000000111a167c20 */ /* 0x000fe20008410000 */
[----:B------:R-:W-:Y:S01]  /*2080*/  FFMA.FTZ R9, R36, R61, R9 ;  /* 0x0000003d24097223 */ /* 0x000fe20000010009 */
[----:B------:R-:W-:Y:S01]  /*2090*/  SHF.R.U64 R203, R68, 0x10, R69 ;  /* 0x0000001044cb7819 */ /* 0x000fe20000001245 */
[----:B------:R-:W-:Y:S02]  /*20a0*/  HADD2.F32 R195, -RZ, R219.H1_H1 ;  /* 0x300000dbffc37230 */ /* 0x000fe40000004100 */
[----:B------:R-:W-:Y:S01]  /*20b0*/  FMUL.FTZ R67, R67, R74 ;  /* 0x0000004a43437220 */ /* 0x000fe20000410000 */
[----:B------:R-:W-:Y:S02]  /*20c0*/  HADD2.F32 R173, -RZ, R143.H0_H0 ;  /* 0x2000008fffad7230 */ /* 0x000fe40000004100 */
[----:B------:R-:W-:Y:S01]  /*20d0*/  FADD.FTZ R8, R7, R66 ;  /* 0x0000004207087221 */ /* 0x000fe20000010000 */
[----:B------:R-:W-:Y:S01]  /*20e0*/  FFMA.FTZ R10, R22, R66, R9 ;  /* 0x00000042160a7223 */ /* 0x000fe20000010009 */
[----:B------:R-:W-:Y:S01]  /*20f0*/  HADD2.F32 R174, -RZ, R144.H0_H0 ;  /* 0x20000090ffae7230 */ /* 0x000fe20000004100 */
[----:B------:R-:W-:Y:S01]  /*2100*/  SHF.R.U32.HI R68, RZ, 0x10, R69 ;  /* 0x00000010ff447819 */ /* 0x000fe20000011645 */
[----:B------:R-:W-:-:S02]  /*2110*/  HADD2.F32 R203, -RZ, R203.H0_H0 ;  /* 0x200000cbffcb7230 */ /* 0x000fc40000004100 */
[----:B------:R-:W-:Y:S01]  /*2120*/  FMUL.FTZ R173, R173, R195 ;  /* 0x000000c3adad7220 */ /* 0x000fe20000410000 */
[----:B------:R-:W-:Y:S01]  /*2130*/  FADD.FTZ R8, R8, R67 ;  /* 0x0000004308087221 */ /* 0x000fe20000010000 */
[----:B------:R-:W-:Y:S01]  /*2140*/  FMUL.FTZ R23, R206, UR17 ;  /* 0x00000011ce177c20 */ /* 0x000fe20008410000 */
[----:B------:R-:W-:Y:S01]  /*2150*/  FFMA.FTZ R10, R35, R67, R10 ;  /* 0x00000043230a7223 */ /* 0x000fe2000001000a */
[--C-:B------:R-:W-:Y:S01]  /*2160*/  HADD2.F32 R196, -RZ, R220.reuse.H1_H1 ;  /* 0x300000dcffc47230 */ /* 0x100fe20000004100 */
[----:B------:R-:W-:Y:S01]  /*2170*/  SHF.R.U64 R205, R72, 0x10, R73 ;  /* 0x0000001048cd7819 */ /* 0x000fe20000001249 */
[----:B------:R-:W-:Y:S02]  /*2180*/  HADD2.F32 R6, -RZ, R145.H0_H0 ;  /* 0x20000091ff067230 */ /* 0x000fe40000004100 */
[----:B------:R-:W-:Y:S01]  /*2190*/  FADD.FTZ R212, R34, -UR5 ;  /* 0x8000000522d47e21 */ /* 0x000fe20008010000 */
[----:B------:R-:W-:Y:S02]  /*21a0*/  HADD2.F32 R197, -RZ, R220.H0_H0 ;  /* 0x200000dcffc57230 */ /* 0x000fe40000004100 */
[----:B------:R-:W-:Y:S01]  /*21b0*/  FMUL.FTZ R174, R174, R203 ;  /* 0x000000cbaeae7220 */ /* 0x000fe20000410000 */
[----:B------:R-:W-:-:S02]  /*21c0*/  HADD2.F32 R175, -RZ, R143.H1_H1 ;  /* 0x3000008fffaf7230 */ /* 0x000fc40000004100 */
[----:B------:R-:W-:Y:S01]  /*21d0*/  FADD.FTZ R7, R8, R173 ;  /* 0x000000ad08077221 */ /* 0x000fe20000010000 */
[----:B------:R-:W-:Y:S01]  /*21e0*/  SHF.R.U32.HI R72, RZ, 0x10, R73 ;  /* 0x00000010ff487819 */ /* 0x000fe20000011649 */
[----:B------:R-:W-:Y:S01]  /*21f0*/  FMUL.FTZ R34, R208, UR17 ;  /* 0x00000011d0227c20 */ /* 0x000fe20008410000 */
[----:B------:R-:W-:Y:S01]  /*2200*/  FFMA.FTZ R9, R23, R173, R10 ;  /* 0x000000ad17097223 */ /* 0x000fe2000001000a */
[----:B------:R-:W-:Y:S02]  /*2210*/  HADD2.F32 R5, -RZ, R144.H1_H1 ;  /* 0x30000090ff057230 */ /* 0x000fe40000004100 */
[----:B------:R-:W-:Y:S01]  /*2220*/  FMUL.FTZ R175, R175, R197 ;  /* 0x000000c5afaf7220 */ /* 0x000fe20000410000 */
[----:B------:R-:W-:Y:S02]  /*2230*/  HADD2.F32 R204, -RZ, R68.H0_H0 ;  /* 0x20000044ffcc7230 */ /* 0x000fe40000004100 */
[----:B------:R-:W-:Y:S01]  /*2240*/  FMUL.FTZ R68, R6, R196 ;  /* 0x000000c406447220 */ /* 0x000fe20000410000 */
[----:B------:R-:W-:Y:S01]  /*2250*/  FADD.FTZ R6, R7, R174 ;  /* 0x000000ae07067221 */ /* 0x000fe20000010000 */
[----:B------:R-:W-:Y:S01]  /*2260*/  FMUL.FTZ R24, R209, UR17 ;  /* 0x00000011d1187c20 */ /* 0x000fe20008410000 */
[----:B------:R-:W-:Y:S01]  /*2270*/  FFMA.FTZ R9, R34, R174, R9 ;  /* 0x000000ae22097223 */ /* 0x000fe20000010009 */
[----:B------:R-:W-:-:S02]  /*2280*/  HADD2.F32 R206, -RZ, R72.H0_H0 ;  /* 0x20000048ffce7230 */ /* 0x000fc40000004100 */
[----:B------:R-:W-:Y:S01]  /*2290*/  FMUL.FTZ R72, R5, R204 ;  /* 0x000000cc05487220 */ /* 0x000fe20000410000 */
[----:B------:R-:W-:Y:S01]  /*22a0*/  FADD.FTZ R211, R33, -UR5 ;  /* 0x8000000521d37e21 */ /* 0x000fe20008010000 */
[----:B------:R-:W-:Y:S01]  /*22b0*/  FADD.FTZ R5, R6, R175 ;  /* 0x000000af06057221 */ /* 0x000fe20000010000 */
[----:B------:R-:W-:Y:S01]  /*22c0*/  FADD.FTZ R32, R32, -UR5 ;  /* 0x8000000520207e21 */ /* 0x000fe20008010000 */
[----:B------:R-:W-:Y:S01]  /*22d0*/  FMUL.FTZ R33, R210, UR17 ;  /* 0x00000011d2217c20 */ /* 0x000fe20008410000 */
[----:B------:R-:W-:Y:S01]  /*22e0*/  FFMA.FTZ R6, R24, R175, R9 ;  /* 0x000000af18067223 */ /* 0x000fe20000010009 */
[----:B------:R-:W-:Y:S02]  /*22f0*/  HADD2.F32 R73, -RZ, R146.H0_H0 ;  /* 0x20000092ff497230 */ /* 0x000fe40000004100 */
[----:B------:R-:W-:Y:S01]  /*2300*/  FMUL.FTZ R25, R32, UR17 ;  /* 0x0000001120197c20 */ /* 0x000fe20008410000 */
[----:B------:R-:W-:Y:S02]  /*2310*/  HADD2.F32 R205, -RZ, R205.H0_H0 ;  /* 0x200000cdffcd7230 */ /* 0x000fe40000004100 */
[----:B------:R-:W-:Y:S01]  /*2320*/  FADD.FTZ R7, R5, R72 ;  /* 0x0000004805077221 */ /* 0x000fe20000010000 */
[----:B------:R-:W-:Y:S01]  /*2330*/  FFMA.FTZ R8, R33, R72, R6 ;  /* 0x0000004821087223 */ /* 0x000fe20000010006 */
        /* <DEDUP_REMOVED lines=17> */
[----:B------:R-:W-:Y:S02]  /*2450*/  HADD2.F32 R189, -RZ, R239.H0_H0 ;  /* 0x200000efffbd7230 */ /* 0x000fe40000004100 */
[----:B------:R-:W-:Y:S01]  /*2460*/  FMUL.FTZ R27, R27, UR17 ;  /* 0x000000111b1b7c20 */ /* 0x000fe20008410000 */
[----:B------:R-:W-:Y:S02]  /*2470*/  HADD2.F32 R207, -RZ, R207.H0_H0 ;  /* 0x200000cfffcf7230 */ /* 0x000fe40000004100 */
[----:B------:R-:W-:Y:S01]  /*2480*/  FMUL.FTZ R187, R187, R199 ;  /* 0x000000c7bbbb7220 */ /* 0x000fe20000410000 */
[----:B------:R-:W-:Y:S01]  /*2490*/  FADD.FTZ R214, R210, R185 ;  /* 0x000000b9d2d67221 */ /* 0x000fe20000010000 */
[----:B------:R-:W-:Y:S01]  /*24a0*/  FFMA.FTZ R212, R31, R185, R212 ;  /* 0x000000b91fd47223 */ /* 0x000fe200000100d4 */
[----:B------:R-:W-:-:S02]  /*24b0*/  HADD2.F32 R188, -RZ, R147.H1_H1 ;  /* 0x30000093ffbc7230 */ /* 0x000fc40000004100 */
[----:B------:R-:W-:Y:S01]  /*24c0*/  FMUL.FTZ R30, R30, UR17 ;  /* 0x000000111e1e7c20 */ /* 0x000fe20008410000 */
        /* <DEDUP_REMOVED lines=51> */
.L_x_1024:
[----:B------:R-:W-:Y:S01]  /*2800*/  HADD2.F32 R189, -RZ, R48.H0_H0 ;  /* 0x20000030ffbd7230 */ /* 0x000fe20000004100 */
[----:B------:R-:W-:Y:S01]  /*2810*/  SHF.R.U64 R204, R50, 0x10, R51 ;  /* 0x0000001032cc7819 */ /* 0x000fe20000001233 */
[----:B------:R-:W-:Y:S01]  /*2820*/  HADD2.F32 R191, -RZ, R49.H0_H0 ;  /* 0x20000031ffbf7230 */ /* 0x000fe20000004100 */
[----:B------:R-:W-:Y:S01]  /*2830*/  SHF.R.U64 R162, R64, 0x10, R65 ;  /* 0x0000001040a27819 */ /* 0x000fe20000001241 */
[----:B------:R-:W-:Y:S02]  /*2840*/  HADD2.F32 R161, -RZ, R240.H1_H1 ;  /* 0x300000f0ffa17230 */ /* 0x000fe40000004100 */
[----:B------:R-:W-:Y:S01]  /*2850*/  FADD.FTZ R196, -R189, R20 ;  /* 0x00000014bdc47221 */ /* 0x000fe20000010100 */
[----:B------:R-:W-:Y:S02]  /*2860*/  HADD2.F32 R173, -RZ, R57.H0_H0 ;  /* 0x20000039ffad7230 */ /* 0x000fe40000004100 */
[----:B------:R-:W-:Y:S01]  /*2870*/  FADD.FTZ R20, -R191, R22 ;  /* 0x00000016bf147221 */ /* 0x000fe20000010100 */
[----:B------:R-:W-:Y:S01]  /*2880*/  HADD2.F32 R191, -RZ, R47.H0_H0 ;  /* 0x2000002fffbf7230 */ /* 0x000fe20000004100 */
[----:B------:R-:W0:Y:S01]  /*2890*/  MUFU.RCP R187, R161 ;  /* 0x000000a100bb7308 */ /* 0x000e220000001000 */
[----:B------:R-:W-:-:S02]  /*28a0*/  HADD2.F32 R160, -RZ, R133.H0_H0 ;  /* 0x20000085ffa07230 */ /* 0x000fc40000004100 */
[----:B------:R-:W-:Y:S01]  /*28b0*/  FADD.FTZ R202, -R173, R6 ;  /* 0x00000006adca7221 */ /* 0x000fe20000010100 */
[----:B------:R-:W-:Y:S02]  /*28c0*/  HADD2.F32 R158, -RZ, R133.H1_H1 ;  /* 0x30000085ff9e7230 */ /* 0x000fe40000004100 */
[----:B------:R-:W-:Y:S01]  /*28d0*/  FADD.FTZ R194, -R191, R26 ;  /* 0x0000001abfc27221 */ /* 0x000fe20000010100 */
[----:B------:R-:W-:Y:S01]  /*28e0*/  HADD2.F32 R173, -RZ, R52.H0_H0 ;  /* 0x20000034ffad7230 */ /* 0x000fe20000004100 */
[----:B------:R-:W-:Y:S01]  /*28f0*/  SHF.R.U64 R64, R66, 0x10, R67 ;  /* 0x0000001042407819 */ /* 0x000fe20000001243 */
[----:B------:R-:W-:Y:S01]  /*2900*/  HADD2.F32 R191, -RZ, R42.H0_H0 ;  /* 0x2000002affbf7230 */ /* 0x000fe20000004100 */
[----:B------:R-:W1:Y:S01]  /*2910*/  MUFU.RCP R185, R160 ;  /* 0x000000a000b97308 */ /* 0x000e620000001000 */
[----:B------:R-:W-:Y:S02]  /*2920*/  HADD2.F32 R156, -RZ, R135.H0_H0 ;  /* 0x20000087ff9c7230 */ /* 0x000fe40000004100 */
[----:B------:R-:W-:Y:S01]  /*2930*/  FADD.FTZ R200, -R173, R12 ;  /* 0x0000000cadc87221 */ /* 0x000fe20000010100 */
[----:B------:R-:W-:-:S02]  /*2940*/  HADD2.F32 R201, -RZ, R53.H0_H0 ;  /* 0x20000035ffc97230 */ /* 0x000fc40000004100 */
[----:B------:R-:W-:Y:S01]  /*2950*/  FADD.FTZ R190, -R191, R32 ;  /* 0x00000020bfbe7221 */ /* 0x000fe20000010100 */
[----:B------:R-:W-:Y:S01]  /*2960*/  HADD2.F32 R149, -RZ, R135.H1_H1 ;  /* 0x30000087ff957230 */ /* 0x000fe20000004100 */
[--C-:B------:R-:W-:Y:S01]  /*2970*/  SHF.R.U64 R12, R56, 0x10, R57.reuse ;  /* 0x00000010380c7819 */ /* 0x100fe20000001239 */
[----:B------:R-:W-:Y:S01]  /*2980*/  HADD2.F32 R197, -RZ, R50.H0_H0 ;  /* 0x20000032ffc57230 */ /* 0x000fe20000004100 */
[----:B------:R-:W2:Y:S01]  /*2990*/  MUFU.RCP R184, R158 ;  /* 0x0000009e00b87308 */ /* 0x000ea20000001000 */
[----:B------:R-:W-:Y:S02]  /*29a0*/  HADD2.F32 R151, -RZ, R137.H0_H0 ;  /* 0x20000089ff977230 */ /* 0x000fe40000004100 */
[----:B------:R-:W-:Y:S01]  /*29b0*/  FADD.FTZ R201, -R201, R14 ;  /* 0x0000000ec9c97221 */ /* 0x000fe20000010100 */
[----:B------:R-:W-:Y:S01]  /*29c0*/  HADD2.F32 R193, -RZ, R44.H0_H0 ;  /* 0x2000002cffc17230 */ /* 0x000fe20000004100 */
[----:B------:R-:W-:Y:S01]  /*29d0*/  SHF.R.U32.HI R14, RZ, 0x10, R57 ;  /* 0x00000010ff0e7819 */ /* 0x000fe20000011639 */
[----:B------:R-:W-:-:S02]  /*29e0*/  HADD2.F32 R173, -RZ, R51.H0_H0 ;  /* 0x20000033ffad7230 */ /* 0x000fc40000004100 */
[----:B------:R-:W-:Y:S01]  /*29f0*/  FADD.FTZ R197, -R197, R16 ;  /* 0x00000010c5c57221 */ /* 0x000fe20000010100 */
[----:B------:R-:W-:Y:S01]  /*2a00*/  HADD2.F32 R191, -RZ, R41.H0_H0 ;  /* 0x20000029ffbf7230 */ /* 0x000fe20000004100 */
[----:B------:R-:W3:Y:S01]  /*2a10*/  MUFU.RCP R183, R156 ;  /* 0x0000009c00b77308 */ /* 0x000ee20000001000 */
[----:B------:R-:W-:Y:S02]  /*2a20*/  HADD2.F32 R163, -RZ, R240.H0_H0 ;  /* 0x200000f0ffa37230 */ /* 0x000fe40000004100 */
[----:B------:R-:W-:Y:S01]  /*2a30*/  FADD.FTZ R193, -R193, R28 ;  /* 0x0000001cc1c17221 */ /* 0x000fe20000010100 */
[----:B------:R-:W-:Y:S01]  /*2a40*/  HADD2.F32 R153, -RZ, R137.H1_H1 ;  /* 0x30000089ff997230 */ /* 0x000fe20000004100 */
[--C-:B------:R-:W-:Y:S01]  /*2a50*/  SHF.R.U64 R16, R54, 0x10, R55.reuse ;  /* 0x0000001036107819 */ /* 0x100fe20000001237 */
[----:B------:R-:W-:Y:S02]  /*2a60*/  HADD2.F32 R179, -RZ, R54.H0_H0 ;  /* 0x20000036ffb37230 */ /* 0x000fe40000004100 */
[----:B------:R-:W-:Y:S01]  /*2a70*/  FADD.FTZ R198, -R173, R18 ;  /* 0x00000012adc67221 */ /* 0x000fe20000010100 */
[----:B------:R-:W-:Y:S01]  /*2a80*/  HADD2.F32 R175, -RZ, R56.H0_H0 ;  /* 0x20000038ffaf7230 */ /* 0x000fe20000004100 */
[----:B------:R-:W4:Y:S01]  /*2a90*/  MUFU.RCP R182, R149 ;  /* 0x0000009500b67308 */ /* 0x000f220000001000 */
[----:B------:R-:W-:Y:S01]  /*2aa0*/  FADD.FTZ R28, -R191, R38 ;  /* 0x00000026bf1c7221 */ /* 0x000fe20000010100 */
[----:B------:R-:W-:Y:S01]  /*2ab0*/  HADD2.F32 R203, -RZ, R55.H0_H0 ;  /* 0x20000037ffcb7230 */ /* 0x000fe20000004100 */
[----:B------:R-:W-:Y:S01]  /*2ac0*/  SHF.R.U32.HI R18, RZ, 0x10, R55 ;  /* 0x00000010ff127819 */ /* 0x000fe20000011637 */
[----:B------:R-:W-:-:S02]  /*2ad0*/  HADD2.F32 R38, -RZ, R12.H0_H0 ;  /* 0x2000000cff267230 */ /* 0x000fc40000004100 */
[----:B0-----:R-:W-:Y:S01]  /*2ae0*/  FMUL.FTZ R12, R202, R187 ;  /* 0x000000bbca0c7220 */ /* 0x001fe20000410000 */
[----:B------:R-:W-:Y:S01]  /*2af0*/  HADD2.F32 R14, -RZ, R14.H0_H0 ;  /* 0x2000000eff0e7230 */ /* 0x000fe20000004100 */
[--C-:B------:R-:W-:Y:S01]  /*2b00*/  SHF.R.U64 R202, R52, 0x10, R53.reuse ;  /* 0x0000001034ca7819 */ /* 0x100fe20000001235 */
[----:B------:R-:W0:Y:S01]  /*2b10*/  MUFU.RCP R181, R151 ;  /* 0x0000009700b57308 */ /* 0x000e220000001000 */
[----:B------:R-:W-:Y:S02]  /*2b20*/  HADD2.F32 R155, -RZ, R139.H0_H0 ;  /* 0x2000008bff9b7230 */ /* 0x000fe40000004100 */
[----:B------:R-:W-:Y:S01]  /*2b30*/  FADD.FTZ R192, -R179, R8 ;  /* 0x00000008b3c07221 */ /* 0x000fe20000010100 */
[----:B------:R-:W-:Y:S02]  /*2b40*/  HADD2.F32 R173, -RZ, R46.H0_H0 ;  /* 0x2000002effad7230 */ /* 0x000fe40000004100 */
[----:B------:R-:W-:Y:S01]  /*2b50*/  FADD.FTZ R175, -R175, R4 ;  /* 0x00000004afaf7221 */ /* 0x000fe20000010100 */
[----:B------:R-:W-:Y:S01]  /*2b60*/  HADD2.F32 R16, -RZ, R16.H0_H0 ;  /* 0x20000010ff107230 */ /* 0x000fe20000004100 */
[----:B------:R-:W-:Y:S01]  /*2b70*/  SHF.R.U32.HI R32, RZ, 0x10, R53 ;  /* 0x00000010ff207819 */ /* 0x000fe20000011635 */
[----:B------:R-:W-:Y:S01]  /*2b80*/  HADD2.F32 R4, -RZ, R141.H0_H0 ;  /* 0x2000008dff047230 */ /* 0x000fe20000004100 */
[----:B------:R-:W5:Y:S01]  /*2b90*/  MUFU.RCP R0, R163 ;  /* 0x000000a300007308 */ /* 0x000f620000001000 */
[----:B------:R-:W-:Y:S01]  /*2ba0*/  FADD.FTZ R203, -R203, R10 ;  /* 0x0000000acbcb7221 */ /* 0x000fe20000010100 */
[----:B------:R-:W-:-:S02]  /*2bb0*/  HADD2.F32 R18, -RZ, R18.H0_H0 ;  /* 0x20000012ff127230 */ /* 0x000fc40000004100 */
[----:B------:R-:W-:Y:S01]  /*2bc0*/  FADD.FTZ R191, -R14, R7 ;  /* 0x000000070ebf7221 */ /* 0x000fe20000010100 */
[----:B------:R-:W-:Y:S02]  /*2bd0*/  HADD2.F32 R8, -RZ, R141.H1_H1 ;  /* 0x3000008dff087230 */ /* 0x000fe40000004100 */
[----:B-1----:R-:W-:Y:S01]  /*2be0*/  FMUL.FTZ R14, R192, R185 ;  /* 0x000000b9c00e7220 */ /* 0x002fe20000410000 */
[----:B------:R-:W-:Y:S02]  /*2bf0*/  HADD2.F32 R202, -RZ, R202.H0_H0 ;  /* 0x200000caffca7230 */ /* 0x000fe40000004100 */
[----:B------:R-:W-:Y:S01]  /*2c00*/  FADD.FTZ R22, -R173, R24 ;  /* 0x00000018ad167221 */ /* 0x000fe20000010100 */
[----:B------:R-:W1:Y:S01]  /*2c10*/  MUFU.RCP R172, R153 ;  /* 0x0000009900ac7308 */ /* 0x000e620000001000 */
[----:B------:R-:W-:Y:S02]  /*2c20*/  HADD2.F32 R165, -RZ, R139.H1_H1 ;  /* 0x3000008bffa57230 */ /* 0x000fe40000004100 */
[----:B------:R-:W-:Y:S01]  /*2c30*/  FADD.FTZ R192, -R16, R9 ;  /* 0x0000000910c07221 */ /* 0x000fe20000010100 */
[----:B------:R-:W-:-:S02]  /*2c40*/  HADD2.F32 R173, -RZ, R45.H0_H0 ;  /* 0x2000002dffad7230 */ /* 0x000fc40000004100 */
[----:B--2---:R-:W-:Y:S01]  /*2c50*/  FMUL.FTZ R16, R203, R184 ;  /* 0x000000b8cb107220 */ /* 0x004fe20000410000 */
[----:B------:R-:W-:Y:S02]  /*2c60*/  HADD2.F32 R32, -RZ, R32.H0_H0 ;  /* 0x20000020ff207230 */ /* 0x000fe40000004100 */
[----:B------:R-:W-:Y:S01]  /*2c70*/  FADD.FTZ R184, -R18, R11 ;  /* 0x0000000b12b87221 */ /* 0x000fe20000010100 */
[----:B---3--:R-:W-:Y:S01]  /*2c80*/  FMUL.FTZ R18, R200, R183 ;  /* 0x000000b7c8127220 */ /* 0x008fe20000410000 */
[----:B------:R-:W2:Y:S01]  /*2c90*/  MUFU.RCP R171, R155 ;  /* 0x0000009b00ab7308 */ /* 0x000ea20000001000 */
[----:B------:R-:W-:Y:S01]  /*2ca0*/  FADD.FTZ R183, -R202, R13 ;  /* 0x0000000dcab77221 */ /* 0x000fe20000010100 */
[----:B----4-:R-:W-:Y:S01]  /*2cb0*/  FMUL.FTZ R13, R201, R182 ;  /* 0x000000b6c90d7220 */ /* 0x010fe20000410000 */
[----:B------:R-:W-:Y:S01]  /*2cc0*/  SHF.R.U32.HI R202, RZ, 0x10, R51 ;  /* 0x00000010ffca7819 */ /* 0x000fe20000011633 */
[----:B------:R-:W-:Y:S01]  /*2cd0*/  FADD.FTZ R24, -R173, R30 ;  /* 0x0000001ead187221 */ /* 0x000fe20000010100 */
[----:B------:R-:W-:Y:S01]  /*2ce0*/  FADD.FTZ R182, -R32, R15 ;  /* 0x0000000f20b67221 */ /* 0x000fe20000010100 */
[----:B------:R-:W-:-:S02]  /*2cf0*/  HADD2.F32 R204, -RZ, R204.H0_H0 ;  /* 0x200000ccffcc7230 */ /* 0x000fc40000004100 */
[----:B0-----:R-:W-:Y:S01]  /*2d00*/  FMUL.FTZ R15, R197, R181 ;  /* 0x000000b5c50f7220 */ /* 0x001fe20000410000 */
[----:B------:R-:W0:Y:S01]  /*2d10*/  MUFU.RCP R188, R4 ;  /* 0x0000000400bc7308 */ /* 0x000e220000001000 */
[----:B------:R-:W-:Y:S01]  /*2d20*/  HADD2.F32 R173, -RZ, R143.H0_H0 ;  /* 0x2000008fffad7230 */ /* 0x000fe20000004100 */
[----:B------:R-:W-:Y:S01]  /*2d30*/  SHF.R.U64 R181, R48, 0x10, R49 ;  /* 0x0000001030b57819 */ /* 0x000fe20000001231 */
[----:B------:R-:W-:Y:S02]  /*2d40*/  HADD2.F32 R202, -RZ, R202.H0_H0 ;  /* 0x200000caffca7230 */ /* 0x000fe40000004100 */
[----:B------:R-:W-:Y:S01]  /*2d50*/  FADD.FTZ R197, -R204, R17 ;  /* 0x00000011ccc57221 */ /* 0x000fe20000010100 */
[----:B------:R-:W-:Y:S02]  /*2d60*/  HADD2.F32 R199, -RZ, R43.H0_H0 ;  /* 0x2000002bffc77230 */ /* 0x000fe40000004100 */
[----:B-----5:R-:W-:Y:S01]  /*2d70*/  FMUL.FTZ R0, R175, R0 ;  /* 0x00000000af007220 */ /* 0x020fe20000410000 */
[----:B------:R-:W-:Y:S01]  /*2d80*/  HADD2.F32 R7, -RZ, R145.H0_H0 ;  /* 0x20000091ff077230 */ /* 0x000fe20000004100 */
[----:B------:R-:W3:Y:S01]  /*2d90*/  MUFU.RCP R189, R8 ;  /* 0x0000000800bd7308 */ /* 0x000ee20000001000 */
[----:B-1----:R-:W-:Y:S01]  /*2da0*/  FMUL.FTZ R17, R198, R172 ;  /* 0x000000acc6117220 */ /* 0x002fe20000410000 */
[----:B------:R-:W-:-:S02]  /*2db0*/  HADD2.F32 R175, -RZ, R143.H1_H1 ;  /* 0x3000008fffaf7230 */ /* 0x000fc40000004100 */
[----:B------:R-:W-:Y:S01]  /*2dc0*/  FADD.FTZ R198, -R202, R19 ;  /* 0x00000013cac67221 */ /* 0x000fe20000010100 */
[----:B------:R-:W-:Y:S02]  /*2dd0*/  HADD2.F32 R172, -RZ, R181.H0_H0 ;  /* 0x200000b5ffac7230 */ /* 0x000fe40000004100 */
[----:B------:R-:W-:Y:S01]  /*2de0*/  FADD.FTZ R26, -R199, R34 ;  /* 0x00000022c71a7221 */ /* 0x000fe20000010100 */
[----:B------:R-:W-:Y:S01]  /*2df0*/  SHF.R.U64 R202, R46, 0x10, R47 ;  /* 0x000000102eca7819 */ /* 0x000fe2000000122f */
[----:B------:R-:W-:Y:S01]  /*2e00*/  HADD2.F32 R148, -RZ, R136.H0_H0 ;  /* 0x20000088ff947230 */ /* 0x000fe20000004100 */
[----:B------:R-:W1:Y:S01]  /*2e10*/  MUFU.RCP R186, R165 ;  /* 0x000000a500ba7308 */ /* 0x000e620000001000 */
[----:B--2---:R-:W-:Y:S01]  /*2e20*/  FMUL.FTZ R19, R196, R171 ;  /* 0x000000abc4137220 */ /* 0x004fe20000410000 */
[----:B------:R-:W-:Y:S01]  /*2e30*/  SHF.R.U32.HI R204, RZ, 0x10, R49 ;  /* 0x00000010ffcc7819 */ /* 0x000fe20000011631 */
[----:B------:R-:W-:Y:S01]  /*2e40*/  FADD.FTZ R196, -R172, R21 ;  /* 0x00000015acc47221 */ /* 0x000fe20000010100 */
[----:B0-----:R-:W-:Y:S01]  /*2e50*/  FMUL.FTZ R21, R22, R188 ;  /* 0x000000bc16157220 */ /* 0x001fe20000410000 */
[----:B------:R-:W-:Y:S01]  /*2e60*/  SHF.R.U32.HI R172, RZ, 0x10, R47 ;  /* 0x00000010ffac7819 */ /* 0x000fe2000001162f */
[----:B------:R-:W-:-:S02]  /*2e70*/  HADD2.F32 R157, -RZ, R134.H1_H1 ;  /* 0x30000086ff9d7230 */ /* 0x000fc40000004100 */
[----:B------:R-:W-:Y:S01]  /*2e80*/  FADD.FTZ R38, -R38, R5 ;  /* 0x0000000526267221 */ /* 0x000fe20000010100 */
[----:B------:R-:W0:Y:S01]  /*2e90*/  MUFU.RCP R195, R173 ;  /* 0x000000ad00c37308 */ /* 0x000e220000001000 */
[----:B------:R-:W-:Y:S02]  /*2ea0*/  HADD2.F32 R202, -RZ, R202.H0_H0 ;  /* 0x200000caffca7230 */ /* 0x000fe40000004100 */
[----:B---3--:R-:W-:Y:S01]  /*2eb0*/  FMUL.FTZ R22, R194, R189 ;  /* 0x000000bdc2167220 */ /* 0x008fe20000410000 */
[----:B------:R-:W-:Y:S01]  /*2ec0*/  SHF.R.U64 R194, R44, 0x10, R45 ;  /* 0x000000102cc27819 */ /* 0x000fe2000000122d */
[----:B------:R-:W-:Y:S01]  /*2ed0*/  HADD2.F32 R204, -RZ, R204.H0_H0 ;  /* 0x200000ccffcc7230 */ /* 0x000fe20000004100 */
[----:B------:R-:W-:Y:S01]  /*2ee0*/  SHF.R.U32.HI R66, RZ, 0x10, R67 ;  /* 0x00000010ff427819 */ /* 0x000fe20000011643 */
[----:B------:R-:W-:Y:S02]  /*2ef0*/  HADD2.F32 R150, -RZ, R136.H1_H1 ;  /* 0x30000088ff967230 */ /* 0x000fe40000004100 */
[----:B------:R-:W-:Y:S01]  /*2f00*/  FADD.FTZ R202, -R202, R25 ;  /* 0x00000019caca7221 */ /* 0x000fe20000010100 */
[----:B------:R-:W2:Y:S01]  /*2f10*/  MUFU.RCP R200, R7 ;  /* 0x0000000700c87308 */ /* 0x000ea20000001000 */
[----:B------:R-:W-:-:S02]  /*2f20*/  HADD2.F32 R5, -RZ, R144.H1_H1 ;  /* 0x30000090ff057230 */ /* 0x000fc40000004100 */
[----:B-1----:R-:W-:Y:S01]  /*2f30*/  FMUL.FTZ R20, R20, R186 ;  /* 0x000000ba14147220 */ /* 0x002fe20000410000 */
[----:B------:R-:W-:Y:S01]  /*2f40*/  SHF.R.U64 R186, R58, 0x10, R59 ;  /* 0x000000103aba7819 */ /* 0x000fe2000000123b */
[----:B------:R-:W-:Y:S01]  /*2f50*/  HADD2.F32 R172, -RZ, R172.H0_H0 ;  /* 0x200000acffac7230 */ /* 0x000fe20000004100 */
[----:B------:R-:W-:Y:S01]  /*2f60*/  SHF.R.U64 R25, R42, 0x10, R43 ;  /* 0x000000102a197819 */ /* 0x000fe2000000122b */
[----:B------:R-:W-:Y:S02]  /*2f70*/  HADD2.F32 R194, -RZ, R194.H0_H0 ;  /* 0x200000c2ffc27230 */ /* 0x000fe40000004100 */
[----:B------:R-:W-:Y:S01]  /*2f80*/  FADD.FTZ R201, -R204, R23 ;  /* 0x00000017ccc97221 */ /* 0x000fe20000010100 */
[----:B------:R-:W1:Y:S01]  /*2f90*/  MUFU.RCP R199, R175 ;  /* 0x000000af00c77308 */ /* 0x000e620000001000 */
[----:B------:R-:W-:Y:S02]  /*2fa0*/  HADD2.F32 R189, -RZ, R239.H0_H0 ;  /* 0x200000efffbd7230 */ /* 0x000fe40000004100 */
[----:B0-----:R-:W-:Y:S01]  /*2fb0*/  FMUL.FTZ R23, R193, R195 ;  /* 0x000000c3c1177220 */ /* 0x001fe20000410000 */
[----:B------:R-:W-:Y:S01]  /*2fc0*/  HADD2.F32 R154, -RZ, R138.H1_H1 ;  /* 0x3000008aff9a7230 */ /* 0x000fe20000004100 */
[----:B------:R-:W-:Y:S01]  /*2fd0*/  SHF.R.U64 R67, R70, 0x10, R71 ;  /* 0x0000001046437819 */ /* 0x000fe20000001247 */
[----:B------:R-:W-:-:S02]  /*2fe0*/  HADD2.F32 R186, -RZ, R186.H0_H0 ;  /* 0x200000baffba7230 */ /* 0x000fc40000004100 */
[----:B------:R-:W-:Y:S01]  /*2ff0*/  FADD.FTZ R203, -R172, R27 ;  /* 0x0000001baccb7221 */ /* 0x000fe20000010100 */
[----:B------:R-:W-:Y:S01]  /*3000*/  HADD2.F32 R187, -RZ, R147.H0_H0 ;  /* 0x20000093ffbb7230 */ /* 0x000fe20000004100 */
[----:B------:R-:W0:Y:S01]  /*3010*/  MUFU.RCP R168, R148 ;  /* 0x0000009400a87308 */ /* 0x000e220000001000 */
[----:B------:R-:W-:Y:S01]  /*3020*/  HADD2.F32 R6, -RZ, R142.H0_H0 ;  /* 0x2000008eff067230 */ /* 0x000fe20000004100 */
[----:B------:R-:W-:Y:S01]  /*3030*/  SHF.R.U32.HI R70, RZ, 0x10, R71 ;  /* 0x00000010ff467819 */ /* 0x000fe20000011647 */
[----:B------:R-:W-:Y:S01]  /*3040*/  HADD2.F32 R205, -RZ, R40.H0_H0 ;  /* 0x20000028ffcd7230 */ /* 0x000fe20000004100 */
[----:B------:R-:W-:Y:S01]  /*3050*/  SHF.R.U32.HI R27, RZ, 0x10, R59 ;  /* 0x00000010ff1b7819 */ /* 0x000fe2000001163b */
[----:B------:R-:W-:Y:S01]  /*3060*/  FADD.FTZ R29, -R194, R29 ;  /* 0x0000001dc21d7221 */ /* 0x000fe20000010100 */
[--C-:B------:R-:W-:Y:S01]  /*3070*/  SHF.R.U64 R71, R74, 0x10, R75.reuse ;  /* 0x000000104a477819 */ /* 0x100fe2000000124b */
[----:B------:R-:W-:Y:S01]  /*3080*/  HADD2.F32 R11, -RZ, R145.H1_H1 ;  /* 0x30000091ff0b7230 */ /* 0x000fe20000004100 */
[----:B------:R-:W3:Y:S01]  /*3090*/  MUFU.RCP R169, R157 ;  /* 0x0000009d00a97308 */ /* 0x000ee20000001000 */
[----:B------:R-:W-:Y:S01]  /*30a0*/  HADD2.F32 R194, -RZ, R25.H0_H0 ;  /* 0x20000019ffc27230 */ /* 0x000fe20000004100 */
[----:B------:R-:W-:Y:S01]  /*30b0*/  SHF.R.U32.HI R74, RZ, 0x10, R75 ;  /* 0x00000010ff4a7819 */ /* 0x000fe2000001164b */
[----:B--2---:R-:W-:Y:S01]  /*30c0*/  FMUL.FTZ R25, R190, R200 ;  /* 0x000000c8be197220 */ /* 0x004fe20000410000 */
[----:B------:R-:W-:Y:S01]  /*30d0*/  SHF.R.U32.HI R172, RZ, 0x10, R45 ;  /* 0x00000010ffac7819 */ /* 0x000fe2000001162d */
[----:B------:R-:W-:Y:S01]  /*30e0*/  HADD2.F32 R75, -RZ, R140.H1_H1 ;  /* 0x3000008cff4b7230 */ /* 0x000fe20000004100 */
[--C-:B------:R-:W-:Y:S01]  /*30f0*/  SHF.R.U64 R200, R40, 0x10, R41.reuse ;  /* 0x0000001028c87819 */ /* 0x100fe20000001229 */
[----:B------:R-:W-:Y:S01]  /*3100*/  HADD2.F32 R185, -RZ, R146.H1_H1 ;  /* 0x30000092ffb97230 */ /* 0x000fe20000004100 */
[----:B------:R-:W2:Y:S01]  /*3110*/  MUFU.RCP R167, R150 ;  /* 0x0000009600a77308 */ /* 0x000ea20000001000 */
[----:B------:R-:W-:Y:S01]  /*3120*/  FADD.FTZ R36, -R205, R36 ;  /* 0x00000024cd247221 */ /* 0x000fe20000010100 */
[----:B-1----:R-:W-:Y:S01]  /*3130*/  FMUL.FTZ R24, R24, R199 ;  /* 0x000000c718187220 */ /* 0x002fe20000410000 */
[----:B------:R-:W-:Y:S01]  /*3140*/  HADD2.F32 R199, -RZ, R27.H0_H0 ;  /* 0x2000001bffc77230 */ /* 0x000fe20000004100 */
[----:B------:R-:W-:Y:S01]  /*3150*/  SHF.R.U32.HI R204, RZ, 0x10, R41 ;  /* 0x00000010ffcc7819 */ /* 0x000fe20000011629 */
[----:B------:R-:W-:Y:S01]  /*3160*/  HADD2.F32 R10, -RZ, R142.H1_H1 ;  /* 0x3000008eff0a7230 */ /* 0x000fe20000004100 */
[----:B------:R-:W-:Y:S01]  /*3170*/  SHF.R.U64 R2, R2, 0x10, R3 ;  /* 0x0000001002027819 */ /* 0x000fe20000001203 */
[----:B------:R-:W-:Y:S01]  /*3180*/  HADD2.F32 R172, -RZ, R172.H0_H0 ;  /* 0x200000acffac7230 */ /* 0x000fe20000004100 */
[----:B------:R-:W1:Y:S01]  /*3190*/  MUFU.RCP R30, R5 ;  /* 0x00000005001e7308 */ /* 0x000e620000001000 */
[----:B------:R-:W-:-:S02]  /*31a0*/  HADD2.F32 R200, -RZ, R200.H0_H0 ;  /* 0x200000c8ffc87230 */ /* 0x000fc40000004100 */
[----:B0-----:R-:W-:Y:S01]  /*31b0*/  FMUL.FTZ R168, R183, R168 ;  /* 0x000000a8b7a87220 */ /* 0x001fe20000410000 */
[----:B------:R-:W-:Y:S01]  /*31c0*/  HADD2.F32 R183, -RZ, R213.H1_H1 ;  /* 0x300000d5ffb77230 */ /* 0x000fe20000004100 */
[----:B------:R-:W-:Y:S01]  /*31d0*/  SHF.R.U32.HI R27, RZ, 0x10, R43 ;  /* 0x00000010ff1b7819 */ /* 0x000fe2000001162b */
[----:B------:R-:W-:Y:S01]  /*31e0*/  FADD.FTZ R31, -R172, R31 ;  /* 0x0000001fac1f7221 */ /* 0x000fe20000010100 */
[----:B------:R-:W-:Y:S02]  /*31f0*/  HADD2.F32 R204, -RZ, R204.H0_H0 ;  /* 0x200000ccffcc7230 */ /* 0x000fe40000004100 */
[----:B---3--:R-:W-:Y:S01]  /*3200*/  FMUL.FTZ R169, R184, R169 ;  /* 0x000000a9b8a97220 */ /* 0x008fe20000410000 */
[----:B------:R-:W0:Y:S01]  /*3210*/  MUFU.RCP R193, R189 ;  /* 0x000000bd00c17308 */ /* 0x000e220000001000 */
[----:B------:R-:W-:Y:S02]  /*3220*/  HADD2.F32 R159, -RZ, R134.H0_H0 ;  /* 0x20000086ff9f7230 */ /* 0x000fe40000004100 */
[----:B------:R-:W-:Y:S01]  /*3230*/  FADD.FTZ R200, -R200, R37 ;  /* 0x00000025c8c87221 */ /* 0x000fe20000010100 */
[----:B------:R-:W-:-:S02]  /*3240*/  HADD2.F32 R184, -RZ, R2.H0_H0 ;  /* 0x20000002ffb87230 */ /* 0x000fc40000004100 */
[----:B------:R-:W-:Y:S01]  /*3250*/  FMUL.FTZ R2, R163, R183 ;  /* 0x000000b7a3027220 */ /* 0x000fe20000410000 */
[----:B------:R-:W-:Y:S01]  /*3260*/  FADD.FTZ R195, -R194, R33 ;  /* 0x00000021c2c37221 */ /* 0x000fe20000010100 */
[----:B------:R-:W-:Y:S01]  /*3270*/  SHF.R.U32.HI R164, RZ, 0x10, R3 ;  /* 0x00000010ffa47819 */ /* 0x000fe20000011603 */
[----:B------:R-:W-:Y:S01]  /*3280*/  HADD2.F32 R194, -RZ, R27.H0_H0 ;  /* 0x2000001bffc27230 */ /* 0x000fe20000004100 */
[----:B------:R-:W3:Y:S01]  /*3290*/  MUFU.RCP R176, R154 ;  /* 0x0000009a00b07308 */ /* 0x000ee20000001000 */
[----:B--2---:R-:W-:Y:S01]  /*32a0*/  FMUL.FTZ R167, R182, R167 ;  /* 0x000000a7b6a77220 */ /* 0x004fe20000410000 */
[----:B-1----:R-:W-:Y:S01]  /*32b0*/  FMUL.FTZ R33, R31, R30 ;  /* 0x0000001e1f217220 */ /* 0x002fe20000410000 */
[----:B------:R-:W-:Y:S01]  /*32c0*/  FADD.FTZ R204, -R204, R39 ;  /* 0x00000027cccc7221 */ /* 0x000fe20000010100 */
[----:B------:R-:W-:Y:S02]  /*32d0*/  HADD2.F32 R182, -RZ, R214.H0_H0 ;  /* 0x200000d6ffb67230 */ /* 0x000fe40000004100 */
[----:B------:R-:W-:Y:S01]  /*32e0*/  FMUL.FTZ R163, R186, R184 ;  /* 0x000000b8baa37220 */ /* 0x000fe20000410000 */
[----:B------:R-:W-:-:S02]  /*32f0*/  HADD2.F32 R174, -RZ, R144.H0_H0 ;  /* 0x20000090ffae7230 */ /* 0x000fc40000004100 */
[----:B------:R-:W-:Y:S01]  /*3300*/  FADD.FTZ R194, -R194, R35 ;  /* 0x00000023c2c27221 */ /* 0x000fe20000010100 */
[----:B------:R1:W2:Y:S01]  /*3310*/  MUFU.RCP R207, R186 ;  /* 0x000000ba00cf7308 */ /* 0x0002a20000001000 */
[----:B------:R-:W-:Y:S02]  /*3320*/  HADD2.F32 R190, -RZ, R239.H1_H1 ;  /* 0x300000efffbe7230 */ /* 0x000fe40000004100 */
[----:B0-----:R-:W-:Y:S01]  /*3330*/  FMUL.FTZ R30, R200, R193 ;  /* 0x000000c1c81e7220 */ /* 0x001fe20000410000 */
[----:B------:R-:W-:Y:S01]  /*3340*/  FADD.FTZ R200, RZ, R2 ;  /* 0x00000002ffc87221 */ /* 0x000fe20000010000 */
[----:B------:R-:W-:Y:S01]  /*3350*/  FMUL.FTZ R161, R161, R182 ;  /* 0x000000b6a1a17220 */ /* 0x000fe20000410000 */
[----:B------:R-:W-:Y:S01]  /*3360*/  HADD2.F32 R162, -RZ, R162.H0_H0 ;  /* 0x200000a2ffa27230 */ /* 0x000fe20000004100 */
[----:B------:R-:W-:Y:S01]  /*3370*/  SHF.R.U32.HI R65, RZ, 0x10, R65 ;  /* 0x00000010ff417819 */ /* 0x000fe20000011641 */
[----:B------:R-:W-:Y:S01]  /*3380*/  HADD2.F32 R3, -RZ, R140.H0_H0 ;  /* 0x2000008cff037230 */ /* 0x000fe20000004100 */
[----:B------:R-:W0:Y:S01]  /*3390*/  MUFU.RCP R171, R187 ;  /* 0x000000bb00ab7308 */ /* 0x000e220000001000 */
[----:B-1----:R-:W-:-:S02]  /*33a0*/  HADD2.F32 R186, -RZ, R164.H0_H0 ;  /* 0x200000a4ffba7230 */ /* 0x002fc40000004100 */
[----:B---3--:R-:W-:Y:S01]  /*33b0*/  FMUL.FTZ R39, R198, R176 ;  /* 0x000000b0c6277220 */ /* 0x008fe20000410000 */
[----:B------:R-:W-:Y:S01]  /*33c0*/  FFMA.FTZ R198, R2, R0, RZ ;  /* 0x0000000002c67223 */ /* 0x000fe200000100ff */
[----:B------:R-:W-:Y:S01]  /*33d0*/  HADD2.F32 R65, -RZ, R65.H0_H0 ;  /* 0x20000041ff417230 */ /* 0x000fe20000004100 */
[--C-:B------:R-:W-:Y:S01]  /*33e0*/  SHF.R.U64 R62, R62, 0x10, R63.reuse ;  /* 0x000000103e3e7819 */ /* 0x100fe2000000123f */
[----:B------:R-:W-:Y:S01]  /*33f0*/  FMUL.FTZ R164, R199, R186 ;  /* 0x000000bac7a47220 */ /* 0x000fe20000410000 */
[----:B------:R-:W-:Y:S01]  /*3400*/  HADD2.F32 R152, -RZ, R138.H0_H0 ;  /* 0x2000008aff987230 */ /* 0x000fe20000004100 */
[----:B------:R-:W1:Y:S01]  /*3410*/  MUFU.RCP R179, R6 ;  /* 0x0000000600b37308 */ /* 0x000e620000001000 */
[----:B------:R-:W-:Y:S01]  /*3420*/  FMUL.FTZ R157, R157, R65 ;  /* 0x000000419d9d7220 */ /* 0x000fe20000410000 */
[----:B--2---:R-:W-:Y:S01]  /*3430*/  FMUL.FTZ R172, R38, R207 ;  /* 0x000000cf26ac7220 */ /* 0x004fe20000410000 */
[----:B------:R-:W-:Y:S01]  /*3440*/  HADD2.F32 R62, -RZ, R62.H0_H0 ;  /* 0x2000003eff3e7230 */ /* 0x000fe20000004100 */
[----:B------:R-:W-:Y:S01]  /*3450*/  SHF.R.U32.HI R63, RZ, 0x10, R63 ;  /* 0x00000010ff3f7819 */ /* 0x000fe2000001163f */
[----:B------:R-:W-:Y:S01]  /*3460*/  HADD2.F32 R64, -RZ, R64.H0_H0 ;  /* 0x20000040ff407230 */ /* 0x000fe20000004100 */
[----:B------:R-:W-:Y:S01]  /*3470*/  SHF.R.U64 R68, R68, 0x10, R69 ;  /* 0x0000001044447819 */ /* 0x000fe20000001245 */
[----:B------:R-:W-:Y:S01]  /*3480*/  HADD2.F32 R176, -RZ, R217.H0_H0 ;  /* 0x200000d9ffb07230 */ /* 0x000fe20000004100 */
[----:B------:R-:W2:Y:S01]  /*3490*/  MUFU.RCP R205, R11 ;  /* 0x0000000b00cd7308 */ /* 0x000ea20000001000 */
[----:B------:R-:W-:Y:S01]  /*34a0*/  FMUL.FTZ R148, R148, R62 ;  /* 0x0000003e94947220 */ /* 0x000fe20000410000 */
[----:B0-----:R-:W-:Y:S01]  /*34b0*/  FMUL.FTZ R27, R36, R171 ;  /* 0x000000ab241b7220 */ /* 0x001fe20000410000 */
[----:B------:R-:W-:-:S02]  /*34c0*/  HADD2.F32 R63, -RZ, R63.H0_H0 ;  /* 0x2000003fff3f7230 */ /* 0x000fc40000004100 */
[----:B------:R-:W-:Y:S01]  /*34d0*/  FMUL.FTZ R153, R153, R176 ;  /* 0x000000b099997220 */ /* 0x000fe20000410000 */
[----:B------:R-:W-:Y:S01]  /*34e0*/  HADD2.F32 R193, -RZ, R218.H0_H0 ;  /* 0x200000daffc17230 */ /* 0x000fe20000004100 */
[----:B------:R-:W-:Y:S01]  /*34f0*/  SHF.R.U32.HI R69, RZ, 0x10, R69 ;  /* 0x00000010ff457819 */ /* 0x000fe20000011645 */
[----:B------:R-:W-:Y:S01]  /*3500*/  HADD2.F32 R9, -RZ, R146.H0_H0 ;  /* 0x20000092ff097230 */ /* 0x000fe20000004100 */
[----:B------:R0:W3:Y:S01]  /*3510*/  MUFU.RCP R178, R75 ;  /* 0x0000004b00b27308 */ /* 0x0000e20000001000 */
[----:B------:R-:W-:Y:S01]  /*3520*/  FMUL.FTZ R150, R150, R63 ;  /* 0x0000003f96967220 */ /* 0x000fe20000410000 */
[----:B-1----:R-:W-:Y:S01]  /*3530*/  FMUL.FTZ R36, R202, R179 ;  /* 0x000000b3ca247220 */ /* 0x002fe20000410000 */
[----:B------:R-:W-:Y:S01]  /*3540*/  FADD.FTZ R202, R200, R163 ;  /* 0x000000a3c8ca7221 */ /* 0x000fe20000010000 */
[----:B------:R-:W-:Y:S01]  /*3550*/  FFMA.FTZ R200, R163, R172, R198 ;  /* 0x000000aca3c87223 */ /* 0x000fe200000100c6 */
[----:B------:R-:W-:Y:S02]  /*3560*/  HADD2.F32 R179, -RZ, R215.H1_H1 ;  /* 0x300000d7ffb37230 */ /* 0x000fe40000004100 */
[----:B------:R-:W-:Y:S01]  /*3570*/  FMUL.FTZ R165, R165, R193 ;  /* 0x000000c1a5a57220 */ /* 0x000fe20000410000 */
[----:B------:R-:W-:Y:S01]  /*3580*/  HADD2.F32 R70, -RZ, R70.H0_H0 ;  /* 0x20000046ff467230 */ /* 0x000fe20000004100 */
[----:B------:R-:W1:Y:S01]  /*3590*/  MUFU.RCP R181, R185 ;  /* 0x000000b900b57308 */ /* 0x000e620000001000 */
[--C-:B------:R-:W-:Y:S01]  /*35a0*/  SHF.R.U64 R60, R60, 0x10, R61.reuse ;  /* 0x000000103c3c7819 */ /* 0x100fe2000000123d */
[----:B--2---:R-:W-:Y:S01]  /*35b0*/  FMUL.FTZ R26, R26, R205 ;  /* 0x000000cd1a1a7220 */ /* 0x004fe20000410000 */
[----:B------:R-:W-:Y:S01]  /*35c0*/  FMUL.FTZ R156, R156, R179 ;  /* 0x000000b39c9c7220 */ /* 0x000fe20000410000 */
[----:B0-----:R-:W-:Y:S01]  /*35d0*/  FMUL.FTZ R75, R75, R70 ;  /* 0x000000464b4b7220 */ /* 0x001fe20000410000 */
[----:B------:R-:W-:Y:S01]  /*35e0*/  SHF.R.U32.HI R61, RZ, 0x10, R61 ;  /* 0x00000010ff3d7819 */ /* 0x000fe2000001163d */
[----:B------:R-:W-:Y:S01]  /*35f0*/  HADD2.F32 R71, -RZ, R71.H0_H0 ;  /* 0x20000047ff477230 */ /* 0x000fe20000004100 */
[----:B------:R-:W-:Y:S01]  /*3600*/  SHF.R.U64 R72, R72, 0x10, R73 ;  /* 0x0000001048487819 */ /* 0x000fe20000001249 */
[----:B------:R0:W2:Y:S01]  /*3610*/  MUFU.RCP R206, R199 ;  /* 0x000000c700ce7308 */ /* 0x0000a20000001000 */
[----:B------:R-:W-:-:S02]  /*3620*/  HADD2.F32 R207, -RZ, R60.H0_H0 ;  /* 0x2000003cffcf7230 */ /* 0x000fc40000004100 */
[----:B---3--:R-:W-:Y:S01]  /*3630*/  FMUL.FTZ R37, R201, R178 ;  /* 0x000000b2c9257220 */ /* 0x008fe20000410000 */
[----:B------:R-:W-:Y:S01]  /*3640*/  FADD.FTZ R201, R202, R161 ;  /* 0x000000a1cac97221 */ /* 0x000fe20000010000 */
[----:B------:R-:W-:Y:S01]  /*3650*/  HADD2.F32 R178, -RZ, R216.H0_H0 ;  /* 0x200000d8ffb27230 */ /* 0x000fe20000004100 */
[----:B------:R-:W-:Y:S01]  /*3660*/  SHF.R.U32.HI R73, RZ, 0x10, R73 ;  /* 0x00000010ff497819 */ /* 0x000fe20000011649 */
[----:B------:R-:W-:Y:S02]  /*3670*/  HADD2.F32 R74, -RZ, R74.H0_H0 ;  /* 0x2000004aff4a7230 */ /* 0x000fe40000004100 */
[----:B------:R-:W-:Y:S01]  /*3680*/  FMUL.FTZ R189, R189, R207 ;  /* 0x000000cfbdbd7220 */ /* 0x000fe20000410000 */
[----:B------:R-:W3:Y:S01]  /*3690*/  MUFU.RCP R180, R10 ;  /* 0x0000000a00b47308 */ /* 0x000ee20000001000 */
[----:B0-----:R-:W-:Y:S01]  /*36a0*/  FFMA.FTZ R199, R161, R12, R200 ;  /* 0x0000000ca1c77223 */ /* 0x001fe200000100c8 */
[----:B-1----:R-:W-:Y:S01]  /*36b0*/  FMUL.FTZ R31, R194, R181 ;  /* 0x000000b5c21f7220 */ /* 0x002fe20000410000 */
[----:B------:R-:W-:-:S02]  /*36c0*/  HADD2.F32 R181, -RZ, R214.H1_H1 ;  /* 0x300000d6ffb57230 */ /* 0x000fc40000004100 */
[----:B------:R-:W-:Y:S01]  /*36d0*/  FMUL.FTZ R149, R149, R178 ;  /* 0x000000b295957220 */ /* 0x000fe20000410000 */
[----:B------:R-:W-:Y:S02]  /*36e0*/  HADD2.F32 R194, -RZ, R217.H1_H1 ;  /* 0x300000d9ffc27230 */ /* 0x000fe40000004100 */
[----:B------:R-:W-:Y:S01]  /*36f0*/  FMUL.FTZ R211, R178, R13 ;  /* 0x0000000db2d37220 */ /* 0x000fe20000410000 */
[----:B------:R-:W-:Y:S01]  /*3700*/  HADD2.F32 R198, -RZ, R221.H0_H0 ;  /* 0x200000ddffc67230 */ /* 0x000fe20000004100 */
[----:B------:R0:W1:Y:S01]  /*3710*/  MUFU.RCP R170, R159 ;  /* 0x0000009f00aa7308 */ /* 0x0000620000001000 */
[----:B------:R-:W-:Y:S01]  /*3720*/  FMUL.FTZ R160, R160, R181 ;  /* 0x000000b5a0a07220 */ /* 0x000fe20000410000 */
[----:B--2---:R-:W-:Y:S01]  /*3730*/  FMUL.FTZ R171, R191, R206 ;  /* 0x000000cebfab7220 */ /* 0x004fe20000410000 */
[----:B------:R-:W-:Y:S01]  /*3740*/  FMUL.FTZ R155, R155, R194 ;  /* 0x000000c29b9b7220 */ /* 0x000fe20000410000 */
[----:B------:R-:W-:Y:S02]  /*3750*/  HADD2.F32 R191, -RZ, R219.H0_H0 ;  /* 0x200000dbffbf7230 */ /* 0x000fe40000004100 */
[----:B------:R-:W-:Y:S01]  /*3760*/  FMUL.FTZ R233, R198, R26 ;  /* 0x0000001ac6e97220 */ /* 0x000fe20000410000 */
[----:B------:R-:W-:-:S02]  /*3770*/  HADD2.F32 R206, -RZ, R73.H0_H0 ;  /* 0x20000049ffce7230 */ /* 0x000fc40000004100 */
[----:B------:R-:W-:Y:S01]  /*3780*/  FMUL.FTZ R208, R65, R169 ;  /* 0x000000a941d07220 */ /* 0x000fe20000410000 */
[----:B------:R-:W2:Y:S01]  /*3790*/  MUFU.RCP R34, R174 ;  /* 0x000000ae00227308 */ /* 0x000ea20000001000 */
[----:B0-----:R-:W-:Y:S01]  /*37a0*/  FMUL.FTZ R159, R159, R162 ;  /* 0x000000a29f9f7220 */ /* 0x001fe20000410000 */
[----:B---3--:R-:W-:Y:S01]  /*37b0*/  FMUL.FTZ R35, R203, R180 ;  /* 0x000000b4cb237220 */ /* 0x008fe20000410000 */
[----:B------:R-:W-:Y:S01]  /*37c0*/  FADD.FTZ R203, R201, R164 ;  /* 0x000000a4c9cb7221 */ /* 0x000fe20000010000 */
[----:B------:R-:W-:Y:S01]  /*37d0*/  FFMA.FTZ R201, R164, R171, R199 ;  /* 0x000000aba4c97223 */ /* 0x000fe200000100c7 */
[----:B------:R-:W-:Y:S02]  /*37e0*/  HADD2.F32 R180, -RZ, R215.H0_H0 ;  /* 0x200000d7ffb47230 */ /* 0x000fe40000004100 */
[----:B------:R-:W-:Y:S01]  /*37f0*/  FMUL.FTZ R185, R185, R206 ;  /* 0x000000ceb9b97220 */ /* 0x000fe20000410000 */
[----:B------:R-:W-:Y:S01]  /*3800*/  FADD.FTZ R202, R203, R160 ;  /* 0x000000a0cbca7221 */ /* 0x000fe20000010000 */
[----:B------:R-:W0:Y:S01]  /*3810*/  MUFU.RCP R205, R190 ;  /* 0x000000be00cd7308 */ /* 0x000e220000001000 */
[----:B------:R-:W-:Y:S01]  /*3820*/  FFMA.FTZ R200, R160, R14, R201 ;  /* 0x0000000ea0c87223 */ /* 0x000fe200000100c9 */
[----:B-1----:R-:W-:Y:S01]  /*3830*/  FMUL.FTZ R170, R192, R170 ;  /* 0x000000aac0aa7220 */ /* 0x002fe20000410000 */
[----:B------:R-:W-:Y:S01]  /*3840*/  FMUL.FTZ R158, R158, R180 ;  /* 0x000000b49e9e7220 */ /* 0x000fe20000410000 */
[----:B------:R-:W-:Y:S01]  /*3850*/  FADD.FTZ R203, R202, R159 ;  /* 0x0000009fcacb7221 */ /* 0x000fe20000010000 */
[----:B------:R-:W-:-:S02]  /*3860*/  HADD2.F32 R192, -RZ, R218.H1_H1 ;  /* 0x300000daffc07230 */ /* 0x000fc40000004100 */
[----:B------:R-:W-:Y:S01]  /*3870*/  FFMA.FTZ R201, R159, R170, R200 ;  /* 0x000000aa9fc97223 */ /* 0x000fe200000100c8 */
[----:B------:R-:W-:Y:S01]  /*3880*/  HADD2.F32 R188, -RZ, R147.H1_H1 ;  /* 0x30000093ffbc7230 */ /* 0x000fe20000004100 */
[----:B------:R-:W1:Y:S01]  /*3890*/  MUFU.RCP R177, R3 ;  /* 0x0000000300b17308 */ /* 0x000e620000001000 */
[----:B------:R-:W-:Y:S02]  /*38a0*/  HADD2.F32 R199, -RZ, R221.H1_H1 ;  /* 0x300000ddffc77230 */ /* 0x000fe40000004100 */
[----:B--2---:R-:W-:Y:S01]  /*38b0*/  FMUL.FTZ R34, R29, R34 ;  /* 0x000000221d227220 */ /* 0x004fe20000410000 */
[----:B------:R-:W-:Y:S01]  /*38c0*/  FFMA.FTZ R202, R158, R16, R201 ;  /* 0x000000109eca7223 */ /* 0x000fe200000100c9 */
[----:B------:R-:W-:Y:S01]  /*38d0*/  FMUL.FTZ R60, R4, R192 ;  /* 0x000000c0043c7220 */ /* 0x000fe20000410000 */
[----:B------:R-:W-:Y:S02]  /*38e0*/  HADD2.F32 R4, -RZ, R61.H0_H0 ;  /* 0x2000003dff047230 */ /* 0x000fe40000004100 */
[----:B------:R-:W-:Y:S01]  /*38f0*/  FMUL.FTZ R61, R6, R71 ;  /* 0x00000047063d7220 */ /* 0x000fe20000410000 */
[----:B------:R-:W-:Y:S01]  /*3900*/  FFMA.FTZ R201, R157, R169, R202 ;  /* 0x000000a99dc97223 */ /* 0x000fe200000100ca */
[----:B------:R2:W3:Y:S01]  /*3910*/  MUFU.RCP R166, R152 ;  /* 0x0000009800a67308 */ /* 0x0004e20000001000 */
[----:B------:R-:W-:Y:S01]  /*3920*/  FMUL.FTZ R187, R187, R199 ;  /* 0x000000c7bbbb7220 */ /* 0x000fe20000410000 */
[----:B0-----:R-:W-:Y:S01]  /*3930*/  FMUL.FTZ R29, R204, R205 ;  /* 0x000000cdcc1d7220 */ /* 0x001fe20000410000 */
[----:B------:R-:W-:Y:S01]  /*3940*/  FADD.FTZ R204, R203, R158 ;  /* 0x0000009ecbcc7221 */ /* 0x000fe20000010000 */
[----:B------:R-:W-:Y:S01]  /*3950*/  FFMA.FTZ R201, R156, R18, R201 ;  /* 0x000000129cc97223 */ /* 0x000fe200000100c9 */
[----:B------:R-:W-:-:S02]  /*3960*/  HADD2.F32 R200, -RZ, R213.H0_H0 ;  /* 0x200000d5ffc87230 */ /* 0x000fc40000004100 */
[----:B------:R-:W-:Y:S01]  /*3970*/  FMUL.FTZ R190, R190, R4 ;  /* 0x00000004bebe7220 */ /* 0x000fe20000410000 */
[----:B------:R-:W-:Y:S01]  /*3980*/  FADD.FTZ R203, R204, R157 ;  /* 0x0000009dcccb7221 */ /* 0x000fe20000010000 */
[----:B------:R-:W-:Y:S01]  /*3990*/  FFMA.FTZ R202, R148, R168, R201 ;  /* 0x000000a894ca7223 */ /* 0x000fe200000100c9 */
[----:B------:R-:W-:Y:S02]  /*39a0*/  HADD2.F32 R201, -RZ, R66.H0_H0 ;  /* 0x20000042ffc97230 */ /* 0x000fe40000004100 */
[----:B-1----:R-:W-:Y:S01]  /*39b0*/  FMUL.FTZ R38, R196, R177 ;  /* 0x000000b1c4267220 */ /* 0x002fe20000410000 */
[----:B------:R-:W-:Y:S01]  /*39c0*/  FADD.FTZ R203, R203, R156 ;  /* 0x0000009ccbcb7221 */ /* 0x000fe20000010000 */
[----:B------:R-:W-:Y:S02]  /*39d0*/  HADD2.F32 R177, -RZ, R216.H1_H1 ;  /* 0x300000d8ffb17230 */ /* 0x000fe40000004100 */
[----:B--2---:R-:W-:Y:S01]  /*39e0*/  FMUL.FTZ R152, R152, R64 ;  /* 0x0000004098987220 */ /* 0x004fe20000410000 */
[----:B------:R-:W-:Y:S01]  /*39f0*/  FMUL.FTZ R154, R154, R201 ;  /* 0x000000c99a9a7220 */ /* 0x000fe20000410000 */
[----:B------:R-:W-:Y:S01]  /*3a00*/  FADD.FTZ R204, R203, R148 ;  /* 0x00000094cbcc7221 */ /* 0x000fe20000010000 */
[----:B------:R-:W-:Y:S01]  /*3a10*/  FFMA.FTZ R203, R149, R13, R202 ;  /* 0x0000000d95cb7223 */ /* 0x000fe200000100ca */
[----:B------:R-:W-:Y:S01]  /*3a20*/  FMUL.FTZ R151, R151, R177 ;  /* 0x000000b197977220 */ /* 0x000fe20000410000 */
[----:B------:R-:W-:-:S02]  /*3a30*/  HADD2.F32 R202, -RZ, R67.H0_H0 ;  /* 0x20000043ffca7230 */ /* 0x000fc40000004100 */
[----:B------:R-:W-:Y:S01]  /*3a40*/  FADD.FTZ R205, R204, R149 ;  /* 0x00000095cccd7221 */ /* 0x000fe20000010000 */
[----:B------:R-:W-:Y:S01]  /*3a50*/  FFMA.FTZ R66, R150, R167, R203 ;  /* 0x000000a796427223 */ /* 0x000fe200000100cb */
[----:B---3--:R-:W-:Y:S01]  /*3a60*/  FMUL.FTZ R166, R197, R166 ;  /* 0x000000a6c5a67220 */ /* 0x008fe20000410000 */
[----:B------:R-:W0:Y:S01]  /*3a70*/  MUFU.RCP R32, R9 ;  /* 0x0000000900207308 */ /* 0x000e220000001000 */
[----:B------:R-:W-:Y:S01]  /*3a80*/  FADD.FTZ R204, R205, R150 ;  /* 0x00000096cdcc7221 */ /* 0x000fe20000010000 */
[----:B------:R-:W-:Y:S01]  /*3a90*/  FFMA.FTZ R67, R151, R15, R66 ;  /* 0x0000000f97437223 */ /* 0x000fe20000010042 */
[----:B------:R-:W-:Y:S01]  /*3aa0*/  FMUL.FTZ R3, R3, R202 ;  /* 0x000000ca03037220 */ /* 0x000fe20000410000 */
[--C-:B------:R-:W-:Y:S02]  /*3ab0*/  HADD2.F32 R196, -RZ, R220.reuse.H1_H1 ;  /* 0x300000dcffc47230 */ /* 0x100fe40000004100 */
[----:B------:R-:W-:Y:S01]  /*3ac0*/  FADD.FTZ R203, R204, R151 ;  /* 0x00000097cccb7221 */ /* 0x000fe20000010000 */
[----:B------:R-:W-:Y:S01]  /*3ad0*/  FFMA.FTZ R66, R152, R166, R67 ;  /* 0x000000a698427223 */ /* 0x000fe20000010043 */
[----:B------:R-:W-:Y:S01]  /*3ae0*/  HADD2.F32 R197, -RZ, R220.H0_H0 ;  /* 0x200000dcffc57230 */ /* 0x000fe20000004100 */
[----:B------:R-:W1:Y:S01]  /*3af0*/  MUFU.RCP R209, R188 ;  /* 0x000000bc00d17308 */ /* 0x000e620000001000 */
        /* <DEDUP_REMOVED lines=10> */
[----:B0-----:R-:W-:Y:S01]  /*3ba0*/  FMUL.FTZ R32, R195, R32 ;  /* 0x00000020c3207220 */ /* 0x001fe20000410000 */
[----:B------:R-:W-:Y:S02]  /*3bb0*/  HADD2.F32 R195, -RZ, R219.H1_H1 ;  /* 0x300000dbffc37230 */ /* 0x000fe40000004100 */
[----:B------:R-:W-:Y:S01]  /*3bc0*/  FADD.FTZ R68, R68, R155 ;  /* 0x0000009b44447221 */ /* 0x000fe20000010000 */
[----:B------:R-:W-:Y:S01]  /*3bd0*/  FFMA.FTZ R66, R3, R38, R66 ;  /* 0x0000002603427223 */ /* 0x000fe20000010042 */
[----:B------:R-:W-:-:S02]  /*3be0*/  HADD2.F32 R205, -RZ, R72.H0_H0 ;  /* 0x20000048ffcd7230 */ /* 0x000fc40000004100 */
[----:B------:R-:W-:Y:S01]  /*3bf0*/  FMUL.FTZ R72, R5, R204 ;  /* 0x000000cc05487220 */ /* 0x000fe20000410000 */
[----:B------:R-:W-:Y:S01]  /*3c00*/  FADD.FTZ R68, R68, R3 ;  /* 0x0000000344447221 */ /* 0x000fe20000010000 */
[----:B------:R-:W-:Y:S01]  /*3c10*/  FFMA.FTZ R66, R165, R20, R66 ;  /* 0x00000014a5427223 */ /* 0x000fe20000010042 */
[----:B------:R-:W-:Y:S01]  /*3c20*/  FMUL.FTZ R173, R173, R195 ;  /* 0x000000c3adad7220 */ /* 0x000fe20000410000 */
        /* <DEDUP_REMOVED lines=71> */
[----:B------:R-:W-:Y:S01]  /*40a0*/  FMUL.FTZ R232, R205, R32 ;  /* 0x00000020cde87220 */ /* 0x000fe20000410000 */
[----:B------:R-:W-:Y:S01]  /*40b0*/  FMUL.FTZ R234, R206, R31 ;  /* 0x0000001fceea7220 */ /* 0x000fe20000410000 */
[----:B------:R-:W-:Y:S01]  /*40c0*/  FMUL.FTZ R236, R207, R30 ;  /* 0x0000001ecfec7220 */ /* 0x000fe20000410000 */
[----:B------:R-:W-:-:S07]  /*40d0*/  FMUL.FTZ R238, R4, R29 ;  /* 0x0000001d04ee7220 */ /* 0x000fce0000410000 */
.L_x_1025:
[----:B------:R-:W-:Y:S01]  /*40e0*/  FADD.FTZ R120, R9, R120 ;  /* 0x0000007809787221 */ /* 0x000fe20000010000 */
[----:B------:R-:W-:Y:S01]  /*40f0*/  FADD.FTZ R119, R10, R119 ;  /* 0x000000770a777221 */ /* 0x000fe20000010000 */
[----:B------:R-:W2:Y:S01]  /*4100*/  LDL.LU R9, [R1] ;  /* 0x0000000001097983 */ /* 0x000ea20000300800 */
[----:B------:R-:W-:Y:S01]  /*4110*/  FADD.FTZ R118, R11, R118 ;  /* 0x000000760b767221 */ /* 0x000fe20000010000 */
[----:B------:R-:W-:Y:S01]  /*4120*/  FADD.FTZ R116, R209, R116 ;  /* 0x00000074d1747221 */ /* 0x000fe20000010000 */
[----:B------:R-:W-:Y:S01]  /*4130*/  FADD.FTZ R124, R5, R124 ;  /* 0x0000007c057c7221 */ /* 0x000fe20000010000 */
[----:B------:R-:W3:Y:S01]  /*4140*/  LDL.LU R10, [R1+0xc] ;  /* 0x00000c00010a7983 */ /* 0x000ee20000300800 */
[----:B------:R-:W-:Y:S01]  /*4150*/  FADD.FTZ R123, R6, R123 ;  /* 0x0000007b067b7221 */ /* 0x000fe20000010000 */
[----:B------:R-:W-:Y:S01]  /*4160*/  FADD.FTZ R122, R7, R122 ;  /* 0x0000007a077a7221 */ /* 0x000fe20000010000 */
[----:B------:R-:W-:Y:S01]  /*4170*/  FADD.FTZ R121, R8, R121 ;  /* 0x0000007908797221 */ /* 0x000fe20000010000 */
[----:B------:R-:W4:Y:S04]  /*4180*/  LDL.LU R11, [R1+0x8] ;  /* 0x00000800010b7983 */ /* 0x000f280000300800 */
[----:B------:R-:W5:Y:S04]  /*4190*/  LDL.LU R209, [R1+0x4] ;  /* 0x0000040001d17983 */ /* 0x000f680000300800 */
[----:B------:R-:W0:Y:S02]  /*41a0*/  SHFL.DOWN PT, R5, R217, 0x10, 0x1f ;  /* 0x0a001f00d9057f89 */ /* 0x000e2400000e0000 */
[----:B0-----:R-:W-:-:S02]  /*41b0*/  FADD.FTZ R217, R5, R217 ;  /* 0x000000d905d97221 */ /* 0x001fc40000010000 */
[----:B------:R-:W0:Y:S02]  /*41c0*/  SHFL.DOWN PT, R5, R218, 0x10, 0x1f ;  /* 0x0a001f00da057f89 */ /* 0x000e2400000e0000 */
[----:B0-----:R-:W-:Y:S02]  /*41d0*/  FADD.FTZ R218, R5, R218 ;  /* 0x000000da05da7221 */ /* 0x001fe40000010000 */
[----:B------:R-:W0:Y:S02]  /*41e0*/  SHFL.DOWN PT, R5, R217, 0x8, 0x1f ;  /* 0x09001f00d9057f89 */ /* 0x000e2400000e0000 */
[----:B0-----:R-:W-:Y:S02]  /*41f0*/  FADD.FTZ R217, R217, R5 ;  /* 0x00000005d9d97221 */ /* 0x001fe40000010000 */
[----:B------:R-:W0:Y:S02]  /*4200*/  SHFL.DOWN PT, R5, R218, 0x8, 0x1f ;  /* 0x09001f00da057f89 */ /* 0x000e2400000e0000 */
[----:B0-----:R-:W-:-:S02]  /*4210*/  FADD.FTZ R218, R218, R5 ;  /* 0x00000005dada7221 */ /* 0x001fc40000010000 */
[----:B------:R-:W0:Y:S04]  /*4220*/  SHFL.DOWN PT, R5, R217, 0x4, 0x1f ;  /* 0x08801f00d9057f89 */ /* 0x000e2800000e0000 */
[----:B------:R-:W1:Y:S01]  /*4230*/  SHFL.DOWN PT, R6, R218, 0x4, 0x1f ;  /* 0x08801f00da067f89 */ /* 0x000e6200000e0000 */
[----:B------:R-:W-:Y:S02]  /*4240*/  FADD.FTZ R117, R208, R117 ;  /* 0x00000075d0757221 */ /* 0x000fe40000010000 */
[----:B------:R-:W1:Y:S01]  /*4250*/  S2R R208, SR_TID.X ;  /* 0x0000000000d07919 */ /* 0x000e620000002100 */
[----:B0-----:R-:W-:Y:S01]  /*4260*/  FADD.FTZ R5, R217, R5 ;  /* 0x00000005d9057221 */ /* 0x001fe20000010000 */
[----:B-1----:R-:W-:-:S04]  /*4270*/  FADD.FTZ R6, R218, R6 ;  /* 0x00000006da067221 */ /* 0x002fc80000010000 */
[----:B------:R-:W0:Y:S04]  /*4280*/  SHFL.DOWN PT, R7, R5, 0x2, 0x1f ;  /* 0x08401f0005077f89 */ /* 0x000e2800000e0000 */
[----:B------:R-:W1:Y:S01]  /*4290*/  SHFL.DOWN PT, R8, R6, 0x2, 0x1f ;  /* 0x08401f0006087f89 */ /* 0x000e6200000e0000 */
[----:B------:R-:W-:Y:S01]  /*42a0*/  FADD.FTZ R88, R4, R88 ;  /* 0x0000005804587221 */ /* 0x000fe20000010000 */
[----:B------:R-:W-:Y:S01]  /*42b0*/  FADD.FTZ R249, R71, R249 ;  /* 0x000000f947f97221 */ /* 0x000fe20000010000 */
[----:B0-----:R-:W-:Y:S01]  /*42c0*/  FADD.FTZ R7, R5, R7 ;  /* 0x0000000705077221 */ /* 0x001fe20000010000 */
[----:B-1----:R-:W-:-:S04]  /*42d0*/  FADD.FTZ R8, R6, R8 ;  /* 0x0000000806087221 */ /* 0x002fc80000010000 */
[----:B------:R-:W0:Y:S04]  /*42e0*/  SHFL.DOWN PT, R4, R7, 0x1, 0x1f ;  /* 0x08201f0007047f89 */ /* 0x000e2800000e0000 */
[----:B------:R-:W1:Y:S01]  /*42f0*/  SHFL.DOWN PT, R5, R8, 0x1, 0x1f ;  /* 0x08201f0008057f89 */ /* 0x000e6200000e0000 */
[----:B------:R-:W-:Y:S01]  /*4300*/  LOP3.LUT P2, R71, R208, 0x1f, RZ, 0xc0, !PT ;  /* 0x0000001fd0477812 */ /* 0x000fe2000784c0ff */
        /* <DEDUP_REMOVED lines=41> */
[----:B------:R-:W-:Y:S01]  /*45a0*/  FADD.FTZ R246, R202, R246 ;  /* 0x000000f6caf67221 */ /* 0x000fe20000010000 */
[----:B------:R-:W-:Y:S01]  /*45b0*/  FADD.FTZ R247, R194, R247 ;  /* 0x000000f7c2f77221 */ /* 0x000fe20000010000 */
[----:B------:R-:W-:Y:S01]  /*45c0*/  FADD.FTZ R80, R201, R80 ;  /* 0x00000050c9507221 */ /* 0x000fe20000010000 */
[----:B0-----:R-:W-:Y:S01]  /*45d0*/  FADD.FTZ R4, R7, R4 ;  /* 0x0000000407047221 */ /* 0x001fe20000010000 */
[----:B-1----:R-:W-:Y:S01]  /*45e0*/  FADD.FTZ R5, R8, R5 ;  /* 0x0000000508057221 */ /* 0x002fe20000010000 */
[----:B--2---:R-:W-:Y:S01]  /*45f0*/  FADD.FTZ R9, R195, R9 ;  /* 0x00000009c3097221 */ /* 0x004fe20000010000 */
[----:B---3--:R-:W-:Y:S01]  /*4600*/  FADD.FTZ R10, R196, R10 ;  /* 0x0000000ac40a7221 */ /* 0x008fe20000010000 */
[----:B----4-:R-:W-:Y:S01]  /*4610*/  FADD.FTZ R11, R205, R11 ;  /* 0x0000000bcd0b7221 */ /* 0x010fe20000010000 */
[----:B-----5:R-:W-:-:S05]  /*4620*/  FADD.FTZ R209, R198, R209 ;  /* 0x000000d1c6d17221 */ /* 0x020fca0000010000 */
[----:B------:R0:W-:Y:S04]  /*4630*/  STL [R1+0x4], R209 ;  /* 0x000004d101007387 */ /* 0x0001e80000100800 */
[----:B------:R0:W-:Y:S04]  /*4640*/  STL [R1+0x8], R11 ;  /* 0x0000080b01007387 */ /* 0x0001e80000100800 */
[----:B------:R0:W-:Y:S04]  /*4650*/  STL [R1+0xc], R10 ;  /* 0x00000c0a01007387 */ /* 0x0001e80000100800 */
[----:B------:R0:W-:Y:S01]  /*4660*/  STL [R1], R9 ;  /* 0x0000000901007387 */ /* 0x0001e20000100800 */
        /* <DEDUP_REMOVED lines=9> */
.L_x_1027:
[----:B------:R-:W-:Y:S05]  /*4700*/  BSYNC.RECONVERGENT B0 ;  /* 0x0000000000007941 */ /* 0x000fea0003800200 */
.L_x_1026:
        /* <DEDUP_REMOVED lines=21> */
.L_x_1029:
[----:B------:R-:W-:Y:S05]  /*4860*/  BSYNC.RECONVERGENT B0 ;  /* 0x0000000000007941 */ /* 0x000fea0003800200 */
.L_x_1028:
[----:B------:R-:W0:Y:S01]  /*4870*/  LDCU UR16, c[0x0][0x380] ;  /* 0x00007000ff1077ac */ /* 0x000e220008000800 */
[----:B------:R-:W-:Y:S01]  /*4880*/  BSSY.RECONVERGENT B0, `(.L_x_1030) ;  /* 0x0000021000007945 */ /* 0x000fe20003800200 */
[----:B------:R-:W-:Y:S01]  /*4890*/  FADD.FTZ R242, R176, R242 ;  /* 0x000000f2b0f27221 */ /* 0x000fe20000010000 */
[----:B------:R-:W-:Y:S01]  /*48a0*/  FADD.FTZ R243, R64, R243 ;  /* 0x000000f340f37221 */ /* 0x000fe20000010000 */
[----:B------:R-:W-:Y:S01]  /*48b0*/  ULOP3.LUT UR13, UR15, 0x3, URZ, 0xc0, !UPT ;  /* 0x000000030f0d7892 */ /* 0x000fe2000f8ec0ff */
        /* <DEDUP_REMOVED lines=13> */
[----:B0-----:R-:W-:Y:S01]  /*4990*/  USHF.L.U32 UR14, UR16, 0x2, URZ ;  /* 0x00000002100e7899 */ /* 0x001fe200080006ff */
[----:B------:R-:W-:Y:S01]  /*49a0*/  FADD.FTZ R132, R183, R132 ;  /* 0x00000084b7847221 */ /* 0x000fe20000010000 */
[----:B------:R-:W-:Y:S10]  /*49b0*/  @P0 BRA `(.L_x_1031) ;  /* 0x0000000000340947 */ /* 0x000ff40003800000 */
[----:B------:R-:W0:Y:S01]  /*49c0*/  LDCU.64 UR8, c[0x0][0x3c0] ;  /* 0x00007800ff0877ac */ /* 0x000e220008000a00 */
[----:B------:R-:W-:Y:S02]  /*49d0*/  ULOP3.LUT UR5, UR4, 0x1, URZ, 0xc0, !UPT ;  /* 0x0000000104057892 */ /* 0x000fe4000f8ec0ff */
[----:B------:R-:W-:Y:S02]  /*49e0*/  ULOP3.LUT UR6, UR15, 0x7ffffffc, URZ, 0xc0, !UPT ;  /* 0x7ffffffc0f067892 */ /* 0x000fe4000f8ec0ff */
[----:B------:R-:W-:-:S04]  /*49f0*/  UIADD3 UR5, UPT, UPT, -UR5, URZ, URZ ;  /* 0x000000ff05057290 */ /* 0x000fc8000fffe1ff */
[----:B------:R-:W-:-:S04]  /*4a00*/  ULOP3.LUT UR5, UR5, UR14, URZ, 0xc0, !UPT ;  /* 0x0000000e05057292 */ /* 0x000fc8000f8ec0ff */
[----:B------:R-:W-:-:S04]  /*4a10*/  UIADD3 UR5, UP0, UPT, UR5, UR6, URZ ;  /* 0x0000000605057290 */ /* 0x000fc8000ff1e0ff */
[----:B------:R-:W-:Y:S02]  /*4a20*/  UIADD3.X UR7, UPT, UPT, URZ, URZ, URZ, UP0, !UPT ;  /* 0x000000ffff077290 */ /* 0x000fe400087fe4ff */
[----:B0-----:R-:W-:-:S04]  /*4a30*/  ULEA UR6, UP0, UR5, UR8, 0x3 ;  /* 0x0000000805067291 */ /* 0x001fc8000f8018ff */
[----:B------:R-:W-:-:S04]  /*4a40*/  ULEA.HI.X UR7, UR5, UR9, UR7, 0x3, UP0 ;  /* 0x0000000905077291 */ /* 0x000fc800080f1c07 */
[----:B------:R-:W-:-:S06]  /*4a50*/  UIMAD.WIDE.U32 UR6, UR13, 0x8, UR6 ;  /* 0x000000080d0678a5 */ /* 0x000fcc000f8e0006 */
[----:B-1----:R-:W-:Y:S02]  /*4a60*/  MOV R4, UR6 ;  /* 0x0000000600047c02 */ /* 0x002fe40008000f00 */
[----:B------:R-:W-:-:S05]  /*4a70*/  MOV R5, UR7 ;  /* 0x0000000700057c02 */ /* 0x000fca0008000f00 */
[----:B------:R0:W-:Y:S02]  /*4a80*/  STG.E.64 desc[UR10][R4.64], R10 ;  /* 0x0000000a04007986 */ /* 0x0001e4000c101b0a */
.L_x_1031:
[----:B------:R-:W-:Y:S05]  /*4a90*/  BSYNC.RECONVERGENT B0 ;  /* 0x0000000000007941 */ /* 0x000fea0003800200 */
.L_x_1030:
        /* <DEDUP_REMOVED lines=22> */
.L_x_1033:
[----:B------:R-:W2:Y:S04]  /*4c00*/  LDG.E.STRONG.GPU R6, desc[UR10][R4.64] ;  /* 0x0000000a04067981 */ /* 0x000ea8000c1ef900 */
[----:B--2---:R-:W-:Y:S01]  /*4c10*/  CCTL.IVALL ;  /* 0x00000000ff00798f */ /* 0x004fe20002000000 */
[----:B------:R-:W-:Y:S05]  /*4c20*/  YIELD ;  /* 0x0000000000007946 */ /* 0x000fea0003800000 */
[----:B------:R-:W-:-:S13]  /*4c30*/  ISETP.NE.AND P0, PT, R6, R7, PT ;  /* 0x000000070600720c */ /* 0x000fda0003f05270 */
[----:B------:R-:W-:Y:S05]  /*4c40*/  @P0 BRA `(.L_x_1033) ;  /* 0xfffffffc00ec0947 */ /* 0x000fea000383ffff */
.L_x_1032:
        /* <DEDUP_REMOVED lines=29> */
[----:B------:R-:W0:Y:S01]  /*4e20*/  SHFL.BFLY PT, R63, R10, 0x4, 0x1f ;  /* 0x0c801f000a3f7f89 */ /* 0x000e2200000e0000 */
[----:B------:R-:W-:-:S03]  /*4e30*/  MOV R8, UR13 ;  /* 0x0000000d00087c02 */ /* 0x000fc60008000f00 */
[----:B------:R-:W2:Y:S01]  /*4e40*/  SHFL.BFLY PT, R62, R11, 0x4, 0x1f ;  /* 0x0c801f000b3e7f89 */ /* 0x000ea200000e0000 */
[----:B------:R-:W-:Y:S01]  /*4e50*/  LEA R71, R8, R71, 0x7 ;  /* 0x0000004708477211 */ /* 0x000fe200078e38ff */
[----:B0-----:R-:W-:Y:S01]  /*4e60*/  FADD.FTZ R63, R10, R63 ;  /* 0x0000003f0a3f7221 */ /* 0x001fe20000010000 */
[----:B------:R-:W-:Y:S01]  /*4e70*/  MOV R10, UR12 ;  /* 0x0000000c000a7c02 */ /* 0x000fe20008000f00 */
[----:B------:R-:W-:Y:S01]  /*4e80*/  UIADD3 UR12, UPT, UPT, UR12, UR16, URZ ;  /* 0x000000100c0c7290 */ /* 0x000fe2000fffe0ff */
[----:B--2---:R-:W-:Y:S02]  /*4e90*/  FADD.FTZ R62, R11, R62 ;  /* 0x0000003e0b3e7221 */ /* 0x004fe40000010000 */
[----:B------:R-:W0:Y:S01]  /*4ea0*/  SHFL.BFLY PT, R4, R63, 0x8, 0x1f ;  /* 0x0d001f003f047f89 */ /* 0x000e2200000e0000 */
[----:B-1----:R-:W-:-:S03]  /*4eb0*/  UISETP.GE.AND UP0, UPT, UR12, UR5, UPT ;  /* 0x000000050c00728c */ /* 0x002fc6000bf06270 */
[----:B------:R-:W1:Y:S01]  /*4ec0*/  SHFL.BFLY PT, R5, R62, 0x8, 0x1f ;  /* 0x0d001f003e057f89 */ /* 0x000e6200000e0000 */
[----:B0-----:R-:W-:Y:S01]  /*4ed0*/  FADD.FTZ R4, R63, R4 ;  /* 0x000000043f047221 */ /* 0x001fe20000010000 */
[----:B-1----:R-:W-:-:S04]  /*4ee0*/  FADD.FTZ R6, R62, R5 ;  /* 0x000000053e067221 */ /* 0x002fc80000010000 */
        /* <DEDUP_REMOVED lines=143> */
[----:B0-----:R-:W-:Y:S02]  /*57e0*/  MOV R12, R241 ;  /* 0x000000f1000c7202 */ /* 0x001fe40000000f00 */
[----:B------:R-:W-:Y:S02]  /*57f0*/  MOV R241, R243 ;  /* 0x000000f300f17202 */ /* 0x000fe40000000f00 */
[----:B------:R-:W-:Y:S02]  /*5800*/  MOV R243, R80 ;  /* 0x0000005000f37202 */ /* 0x000fe40000000f00 */
[----:B------:R0:W5:Y:S01]  /*5810*/  LDL.LU R80, [R1] ;  /* 0x0000000001507983 */ /* 0x0001620000300800 */
        /* <DEDUP_REMOVED lines=65> */
.L_x_1021:
        /* <DEDUP_REMOVED lines=50> */
.L_x_1035:
        /* <DEDUP_REMOVED lines=11> */
.L_x_3062:


//--------------------- .text._ZN10layer_norm22ln_bwd_finalize_kernelINS_22Kernel_traits_finalizeILj18432E6__halfS2_S2_fjLj1024ELj4ENS_18Kernel_traits_baseILj18432ES2_S2_S2_fjLj1024EEEEEEEvNS_9BwdParamsE --------------------------
	.section	.text._ZN10layer_norm22ln_bwd_finalize_kernelINS_22Kernel_traits_finalizeILj18432E6__halfS2_S2_fjLj1024ELj4ENS_18Kernel_traits_baseILj18432ES2_S2_S2_fjLj1024EEEEEEEvNS_9BwdParamsE,"ax",@progbits
	.align	128
        .global         _ZN10layer_norm22ln_bwd_finalize_kernelINS_22Kernel_traits_finalizeILj18432E6__halfS2_S2_fjLj1024ELj4ENS_18Kernel_traits_baseILj18432ES2_S2_S2_fjLj1024EEEEEEEvNS_9BwdParamsE
        .type           _ZN10layer_norm22ln_bwd_finalize_kernelINS_22Kernel_traits_finalizeILj18432E6__halfS2_S2_fjLj1024ELj4ENS_18Kernel_traits_baseILj18432ES2_S2_S2_fjLj1024EEEEEEEvNS_9BwdParamsE,@function
        .size           _ZN10layer_norm22ln_bwd_finalize_kernelINS_22Kernel_traits_finalizeILj18432E6__halfS2_S2_fjLj1024ELj4ENS_18Kernel_traits_baseILj18432ES2_S2_S2_fjLj1024EEEEEEEvNS_9BwdParamsE,(.L_x_3063 - _ZN10layer_norm22ln_bwd_finalize_kernelINS_22Kernel_traits_finalizeILj18432E6__halfS2_S2_fjLj1024ELj4ENS_18Kernel_traits_baseILj18432ES2_S2_S2_fjLj1024EEEEEEEvNS_9BwdParamsE)
        .other          _ZN10layer_norm22ln_bwd_finalize_kernelINS_22Kernel_traits_finalizeILj18432E6__halfS2_S2_fjLj1024ELj4ENS_18Kernel_traits_baseILj18432ES2_S2_S2_fjLj1024EEEEEEEvNS_9BwdParamsE,@"STO_CUDA_ENTRY STV_DEFAULT"
_ZN10layer_norm22ln_bwd_finalize_kernelINS_22Kernel_traits_finalizeILj18432E6__halfS2_S2_fjLj1024ELj4ENS_18Kernel_traits_baseILj18432ES2_S2_S2_fjLj1024EEEEEEEvNS_9BwdParamsE:
.text._ZN10layer_norm22ln_bwd_finalize_kernelINS_22Kernel_traits_finalizeILj18432E6__halfS2_S2_fjLj1024ELj4ENS_18Kernel_traits_baseILj18432ES2_S2_S2_fjLj1024EEEEEEEvNS_9BwdParamsE:
        /* <DEDUP_REMOVED lines=37> */
.L_x_1040:
        /* <DEDUP_REMOVED lines=118> */
.L_x_1039:
[----:B------:R-:W-:Y:S05]  /*09b0*/  BSYNC.RECONVERGENT B1 ;  /* 0x0000000000017941 */ /* 0x000fea0003800200 */
.L_x_1038:
        /* <DEDUP_REMOVED lines=65> */
.L_x_1042:
[----:B------:R-:W-:Y:S05]  /*0dd0*/  BSYNC.RECONVERGENT B1 ;  /* 0x0000000000017941 */ /* 0x000fea0003800200 */
.L_x_1041:
        /* <DEDUP_REMOVED lines=37> */
.L_x_1044:
[----:B------:R-:W-:Y:S05]  /*1030*/  BSYNC.RECONVERGENT B1 ;  /* 0x0000000000017941 */ /* 0x000fea0003800200 */
.L_x_1043:
[----:B------:R-:W-:Y:S05]  /*1040*/  @!P1 BRA `(.L_x_1037) ;  /* 0x00000000003c9947 */ /* 0x000fea0003800000 */
[----:B------:R-:W0:Y:S01]  /*1050*/  LDC.64 R6, c[0x0][0x3e0] ;  /* 0x0000f800ff067b82 */ /* 0x000e220000000a00 */
[----:B------:R-:W-:Y:S01]  /*1060*/  IMAD R2, R15, 0x4800, R11 ;  /* 0x000048000f027824 */ /* 0x000fe200078e020b */
[----:B------:R-:W-:-:S04]  /*1070*/  IADD3 R24, PT, PT, -R24, RZ, RZ ;  /* 0x000000ff18187210 */ /* 0x000fc80007ffe1ff */
[----:B------:R-:W-:Y:S02]  /*1080*/  IADD3 R11, PT, PT, R13, R2, RZ ;  /* 0x000000020d0b7210 */ /* 0x000fe40007ffe0ff */
[----:B------:R-:W1:Y:S05]  /*1090*/  LDC.64 R8, c[0x0][0x3e8] ;  /* 0x0000fa00ff087b82 */ /* 0x000e6a0000000a00 */
.L_x_1045:
        /* <DEDUP_REMOVED lines=10> */
.L_x_1037:
[----:B------:R-:W-:Y:S05]  /*1140*/  BSYNC.RECONVERGENT B0 ;  /* 0x0000000000007941 */ /* 0x000fea0003800200 */
.L_x_1036:
        /* <DEDUP_REMOVED lines=55> */
.L_x_1046:
        /* <DEDUP_REMOVED lines=12> */
.L_x_3063:


//--------------------- .text._ZN10layer_norm13ln_bwd_kernelINS_13Kernel_traitsI6__halfS2_S2_fjLj18432ELj4ELj1ELj4ELj8ENS_18Kernel_traits_baseILj18432ES2_S2_S2_fjLj128EEEEEEEvNS_9BwdParamsE --------------------------
	.section	.text._ZN10layer_norm13ln_bwd_kernelINS_13Kernel_traitsI6__halfS2_S2_fjLj18432ELj4ELj1ELj4ELj8ENS_18Kernel_traits_baseILj18432ES2_S2_S2_fjLj128EEEEEEEvNS_9BwdParamsE,"ax",@progbits
	.align	128
        .global         _ZN10layer_norm13ln_bwd_kernelINS_13Kernel_traitsI6__halfS2_S2_fjLj18432ELj4ELj1ELj4ELj8ENS_18Kernel_traits_baseILj18432ES2_S2_S2_fjLj128EEEEEEEvNS_9BwdParamsE
        .type           _ZN10layer_norm13ln_bwd_kernelINS_13Kernel_traitsI6__halfS2_S2_fjLj18432ELj4ELj1ELj4ELj8ENS_18Kernel_traits_baseILj18432ES2_S2_S2_fjLj128EEEEEEEvNS_9BwdParamsE,@function
        .size           _ZN10layer_norm13ln_bwd_kernelINS_13Kernel_traitsI6__halfS2_S2_fjLj18432ELj4ELj1ELj4ELj8ENS_18Kernel_traits_baseILj18432ES2_S2_S2_fjLj128EEEEEEEvNS_9BwdParamsE,(.L_x_3064 - _ZN10layer_norm13ln_bwd_kernelINS_13Kernel_traitsI6__halfS2_S2_fjLj18432ELj4ELj1ELj4ELj8ENS_18Kernel_traits_baseILj18432ES2_S2_S2_fjLj128EEEEEEEvNS_9BwdParamsE)
        .other          _ZN10layer_norm13ln_bwd_kernelINS_13Kernel_traitsI6__halfS2_S2_fjLj18432ELj4ELj1ELj4ELj8ENS_18Kernel_traits_baseILj18432ES2_S2_S2_fjLj128EEEEEEEvNS_9BwdParamsE,@"STO_CUDA_ENTRY STV_DEFAULT"
_ZN10layer_norm13ln_bwd_kernelINS_13Kernel_traitsI6__halfS2_S2_fjLj18432ELj4ELj1ELj4ELj8ENS_18Kernel_traits_baseILj18432ES2_S2_S2_fjLj128EEEEEEEvNS_9BwdParamsE:
.text._ZN10layer_norm13ln_bwd_kernelINS_13Kernel_traitsI6__halfS2_S2_fjLj18432ELj4ELj1ELj4ELj8ENS_18Kernel_traits_baseILj18432ES2_S2_S2_fjLj128EEEEEEEvNS_9BwdParamsE:
        /* <DEDUP_REMOVED lines=37> */
.L_x_1047:
        /* <DEDUP_REMOVED lines=11> */
.L_x_1048:
        /* <DEDUP_REMOVED lines=11> */
[----:B01----:R-:W-:Y:S02]  /*03b0*/  CS2R R4, SRZ ;  /* 0x0000000000047805 */ /* 0x003fe4000001ff00 */
        /* <DEDUP_REMOVED lines=27> */
[----:B-----5:R-:W-:Y:S01]  /*0570*/  MOV R179, R2 ;  /* 0x0000000200b37202 */ /* 0x020fe20000000f00 */
[----:B------:R-:W-:Y:S01]  /*0580*/  HFMA2 R172, -RZ, RZ, 0, 0 ;  /* 0x00000000ffac7431 */ /* 0x000fe200000001ff */
[----:B------:R-:W-:Y:S01]  /*0590*/  MOV R0, R3 ;  /* 0x0000000300007202 */ /* 0x000fe20000000f00 */
[----:B------:R-:W-:Y:S01]  /*05a0*/  HFMA2 R25, -RZ, RZ, 0, 0 ;  /* 0x00000000ff197431 */ /* 0x000fe200000001ff */
[----:B------:R-:W-:Y:S01]  /*05b0*/  SHF.R.U64 R178, R2, 0x10, R3 ;  /* 0x0000001002b27819 */ /* 0x000fe20000001203 */
[----:B------:R-:W-:Y:S01]  /*05c0*/  HFMA2 R93, -RZ, RZ, 0, 0 ;  /* 0x00000000ff5d7431 */ /* 0x000fe200000001ff */
[----:B------:R-:W-:Y:S02]  /*05d0*/  MOV R177, R48 ;  /* 0x0000003000b17202 */ /* 0x000fe40000000f00 */
[----:B------:R-:W-:Y:S02]  /*05e0*/  CS2R R26, SRZ ;  /* 0x00000000001a7805 */ /* 0x000fe4000001ff00 */
[----:B------:R-:W-:-:S02]  /*05f0*/  MOV R2, R49 ;  /* 0x0000003100027202 */ /* 0x000fc40000000f00 */
[----:B------:R-:W-:Y:S02]  /*0600*/  CS2R R20, SRZ ;  /* 0x0000000000147805 */ /* 0x000fe4000001ff00 */
[----:B------:R-:W-:Y:S02]  /*0610*/  MOV R8, R112 ;  /* 0x0000007000087202 */ /* 0x000fe40000000f00 */
[----:B------:R-:W-:Y:S02]  /*0620*/  CS2R R22, SRZ ;  /* 0x0000000000167805 */ /* 0x000fe4000001ff00 */
[----:B------:R-:W-:Y:S02]  /*0630*/  MOV R9, R113 ;  /* 0x0000007100097202 */ /* 0x000fe40000000f00 */
[----:B------:R-:W-:Y:S02]  /*0640*/  CS2R R98, SRZ ;  /* 0x0000000000627805 */ /* 0x000fe4000001ff00 */
[--C-:B------:R-:W-:Y:S01]  /*0650*/  SHF.R.U64 R17, R112, 0x10, R113.reuse ;  /* 0x0000001070117819 */ /* 0x100fe20000001271 */
[----:B------:R-:W-:Y:S01]  /*0660*/  STL.S16 [R1], R8 ;  /* 0x0000000801007387 */ /* 0x000fe20000100600 */
[----:B------:R-:W-:-:S02]  /*0670*/  SHF.R.U32.HI R18, RZ, 0x10, R113 ;  /* 0x00000010ff127819 */ /* 0x000fc40000011671 */
[----:B------:R-:W-:Y:S02]  /*0680*/  CS2R R96, SRZ ;  /* 0x0000000000607805 */ /* 0x000fe4000001ff00 */
[----:B------:R-:W-:Y:S01]  /*0690*/  PRMT R179, R0, 0x5410, R179 ;  /* 0x0000541000b37816 */ /* 0x000fe200000000b3 */
[----:B------:R-:W-:Y:S01]  /*06a0*/  STL.S16 [R1+0x2], R9 ;  /* 0x0000020901007387 */ /* 0x000fe20000100600 */
[----:B------:R-:W-:Y:S02]  /*06b0*/  PRMT R177, R2, 0x5410, R177 ;  /* 0x0000541002b17816 */ /* 0x000fe400000000b1 */
[----:B------:R-:W-:Y:S02]  /*06c0*/  CS2R R86, SRZ ;  /* 0x0000000000567805 */ /* 0x000fe4000001ff00 */
[----:B------:R-:W-:Y:S01]  /*06d0*/  MOV R0, R46 ;  /* 0x0000002e00007202 */ /* 0x000fe20000000f00 */
[----:B------:R-:W-:Y:S01]  /*06e0*/  STL.S16 [R1+0x4], R17 ;  /* 0x0000041101007387 */ /* 0x000fe20000100600 */
[----:B------:R-:W-:-:S02]  /*06f0*/  MOV R2, R47 ;  /* 0x0000002f00027202 */ /* 0x000fc40000000f00 */
[----:B------:R-:W-:Y:S02]  /*0700*/  CS2R R84, SRZ ;  /* 0x0000000000547805 */ /* 0x000fe4000001ff00 */
[----:B------:R-:W-:Y:S01]  /*0710*/  SHF.R.U32.HI R10, RZ, 0x10, R3 ;  /* 0x00000010ff0a7819 */ /* 0x000fe20000011603 */
[----:B------:R0:W-:Y:S01]  /*0720*/  STL.S16 [R1+0x6], R18 ;  /* 0x0000061201007387 */ /* 0x0001e20000100600 */
[----:B------:R-:W-:Y:S02]  /*0730*/  MOV R175, R50 ;  /* 0x0000003200af7202 */ /* 0x000fe40000000f00 */
[----:B------:R-:W-:Y:S02]  /*0740*/  CS2R R82, SRZ ;  /* 0x0000000000527805 */ /* 0x000fe4000001ff00 */
[----:B------:R-:W-:Y:S01]  /*0750*/  MOV R3, R51 ;  /* 0x0000003300037202 */ /* 0x000fe20000000f00 */
[----:B------:R1:W-:Y:S01]  /*0760*/  STL.S16 [R1+0x8], R0 ;  /* 0x0000080001007387 */ /* 0x0003e20000100600 */
[----:B------:R-:W-:-:S02]  /*0770*/  SHF.R.U64 R174, R50, 0x10, R51 ;  /* 0x0000001032ae7819 */ /* 0x000fc40000001233 */
[----:B------:R-:W-:Y:S02]  /*0780*/  CS2R R80, SRZ ;  /* 0x0000000000507805 */ /* 0x000fe4000001ff00 */
[----:B------:R-:W-:Y:S01]  /*0790*/  SHF.R.U32.HI R12, RZ, 0x10, R51 ;  /* 0x00000010ff0c7819 */ /* 0x000fe20000011633 */
[----:B------:R1:W-:Y:S01]  /*07a0*/  STL.S16 [R1+0xa], R2 ;  /* 0x00000a0201007387 */ /* 0x0003e20000100600 */
[--C-:B------:R-:W-:Y:S02]  /*07b0*/  SHF.R.U64 R246, R88, 0x10, R89.reuse ;  /* 0x0000001058f67819 */ /* 0x100fe40000001259 */
[----:B0-----:R-:W-:Y:S02]  /*07c0*/  CS2R R18, SRZ ;  /* 0x0000000000127805 */ /* 0x001fe4000001ff00 */
        /* <DEDUP_REMOVED lines=20> */
[----:B------:R-:W-:Y:S02]  /*0910*/  MOV R4, R89 ;  /* 0x0000005900047202 */ /* 0x000fe40000000f00 */
[----:B------:R-:W-:Y:S02]  /*0920*/  CS2R R88, SRZ ;  /* 0x0000000000587805 */ /* 0x000fe4000001ff00 */
        /* <DEDUP_REMOVED lines=31> */
[----:B------:R-:W-:Y:S02]  /*0b20*/  PRMT R249, R249, 0x5410, R6 ;  /* 0x00005410f9f97816 */ /* 0x000fe40000000006 */
[----:B------:R-:W-:-:S02]  /*0b30*/  PRMT R251, R251, 0x5410, R7 ;  /* 0x00005410fbfb7816 */ /* 0x000fc40000000007 */
[----:B------:R-:W-:Y:S02]  /*0b40*/  PLOP3.LUT P1, PT, PT, PT, PT, 0x8, 0x80 ;  /* 0x000000000080781c */ /* 0x000fe40003f2e170 */
[----:B------:R-:W-:Y:S02]  /*0b50*/  MOV R171, RZ ;  /* 0x000000ff00ab7202 */ /* 0x000fe40000000f00 */
[----:B------:R-:W-:Y:S02]  /*0b60*/  MOV R100, RZ ;  /* 0x000000ff00647202 */ /* 0x000fe40000000f00 */
[----:B-1----:R-:W-:-:S07]  /*0b70*/  MOV R3, RZ ;  /* 0x000000ff00037202 */ /* 0x002fce0000000f00 */
.L_x_1062:
[----:B0--3--:R-:W0:Y:S01]  /*0b80*/  LDC.64 R4, c[0x0][0x398] ;  /* 0x0000e600ff047b82 */ /* 0x009e220000000a00 */
        /* <DEDUP_REMOVED lines=9> */
[----:B------:R-:W1:Y:S01]  /*0c20*/  S2R R2, SR_TID.X ;  /* 0x0000000000027919 */ /* 0x000e620000002100 */
[----:B------:R-:W2:Y:S01]  /*0c30*/  S2R R92, SR_CTAID.X ;  /* 0x00000000005c7919 */ /* 0x000ea20000002500 */
[----:B-1----:R-:W-:Y:S02]  /*0c40*/  LOP3.LUT R2, R2, 0x7f, RZ, 0xc0, !PT ;  /* 0x0000007f02027812 */ /* 0x002fe400078ec0ff */
[----:B--2---:R-:W-:-:S04]  /*0c50*/  SHF.L.U32 R90, R92, 0x7, RZ ;  /* 0x000000075c5a7819 */ /* 0x004fc800000006ff */
[----:B------:R-:W-:-:S05]  /*0c60*/  LOP3.LUT R90, R2, 0x180, R90, 0xf8, !PT ;  /* 0x00000180025a7812 */ /* 0x000fca00078ef85a */
[----:B------:R-:W-:Y:S01]  /*0c70*/  IMAD R109, R91, 0x1200, R90 ;  /* 0x000012005b6d7824 */ /* 0x000fe200078e025a */
[----:B0-----:R-:W-:Y:S06]  /*0c80*/  @P0 BRA `(.L_x_1050) ;  /* 0x0000000000bc0947 */ /* 0x001fec0003800000 */
        /* <DEDUP_REMOVED lines=9> */
[C---:B------:R-:W-:Y:S01]  /*0d20*/  IADD3 R101, PT, PT, R109.reuse, 0x1000, RZ ;  /* 0x000010006d657810 */ /* 0x040fe20007ffe0ff */
        /* <DEDUP_REMOVED lines=37> */
.L_x_1050:
        /* <DEDUP_REMOVED lines=46> */
.L_x_1051:
        /* <DEDUP_REMOVED lines=55> */
[----:B------:R-:W2:Y:S04]  /*15d0*/  LDL.S16 R162, [R1+0x8] ;  /* 0x0000080001a27983 */ /* 0x000ea80000100600 */
[----:B------:R-:W3:Y:S01]  /*15e0*/  LDL.S16 R156, [R1+0xa] ;  /* 0x00000a00019c7983 */ /* 0x000ee20000100600 */
[--C-:B------:R-:W-:Y:S01]  /*15f0*/  SHF.R.U64 R24, R108, 0x10, R109.reuse ;  /* 0x000000106c187819 */ /* 0x100fe2000000126d */
[----:B------:R-:W-:Y:S01]  /*1600*/  HADD2.F32 R145, -RZ, R159.H0_H0 ;  /* 0x2000009fff917230 */ /* 0x000fe20000004100 */
[----:B------:R-:W-:Y:S01]  /*1610*/  SHF.R.U32.HI R132, RZ, 0x10, R109 ;  /* 0x00000010ff847819 */ /* 0x000fe2000001166d */
[--C-:B------:R-:W-:Y:S01]  /*1620*/  HADD2.F32 R151, -RZ, R133.reuse.H0_H0 ;  /* 0x20000085ff977230 */ /* 0x100fe20000004100 */
[--C-:B------:R-:W-:Y:S01]  /*1630*/  SHF.R.U64 R109, R116, 0x10, R117.reuse ;  /* 0x00000010746d7819 */ /* 0x100fe20000001275 */
[----:B------:R-:W-:Y:S01]  /*1640*/  HADD2.F32 R133, -RZ, R133.H1_H1 ;  /* 0x30000085ff857230 */ /* 0x000fe20000004100 */
[----:B------:R-:W-:Y:S01]  /*1650*/  SHF.R.U32.HI R116, RZ, 0x10, R117 ;  /* 0x00000010ff747819 */ /* 0x000fe20000011675 */
[--C-:B------:R-:W-:Y:S01]  /*1660*/  HADD2.F32 R141, -RZ, R153.reuse.H0_H0 ;  /* 0x20000099ff8d7230 */ /* 0x100fe20000004100 */
[--C-:B------:R-:W-:Y:S01]  /*1670*/  SHF.R.U64 R117, R126, 0x10, R127.reuse ;  /* 0x000000107e757819 */ /* 0x100fe2000000127f */
[----:B------:R-:W-:Y:S01]  /*1680*/  HADD2.F32 R153, -RZ, R153.H1_H1 ;  /* 0x30000099ff997230 */ /* 0x000fe20000004100 */
[----:B------:R-:W-:Y:S01]  /*1690*/  SHF.R.U32.HI R126, RZ, 0x10, R127 ;  /* 0x00000010ff7e7819 */ /* 0x000fe2000001167f */
[----:B------:R-:W-:Y:S01]  /*16a0*/  HADD2.F32 R137, -RZ, R154.H0_H0 ;  /* 0x2000009aff897230 */ /* 0x000fe20000004100 */
[--C-:B------:R-:W-:Y:S01]  /*16b0*/  SHF.R.U64 R194, R106, 0x10, R107.reuse ;  /* 0x000000106ac27819 */ /* 0x100fe2000000126b */
[----:B------:R-:W-:Y:S01]  /*16c0*/  HADD2.F32 R159, -RZ, R159.H1_H1 ;  /* 0x3000009fff9f7230 */ /* 0x000fe20000004100 */
[----:B------:R-:W-:Y:S01]  /*16d0*/  SHF.R.U32.HI R195, RZ, 0x10, R107 ;  /* 0x00000010ffc37819 */ /* 0x000fe2000001166b */
[----:B------:R-:W-:Y:S01]  /*16e0*/  HADD2.F32 R149, -RZ, R126.H0_H0 ;  /* 0x2000007eff957230 */ /* 0x000fe20000004100 */
[----:B------:R-:W-:Y:S01]  /*16f0*/  SHF.R.U64 R198, R102, 0x10, R103 ;  /* 0x0000001066c67819 */ /* 0x000fe20000001267 */
[----:B------:R-:W-:Y:S01]  /*1700*/  HADD2.F32 R107, -RZ, R154.H1_H1 ;  /* 0x3000009aff6b7230 */ /* 0x000fe20000004100 */
[----:B------:R-:W-:Y:S01]  /*1710*/  SHF.R.U64 R108, R120, 0x10, R121 ;  /* 0x00000010786c7819 */ /* 0x000fe20000001279 */
[----:B------:R-:W-:Y:S01]  /*1720*/  HADD2.F32 R161, -RZ, R160.H0_H0 ;  /* 0x200000a0ffa17230 */ /* 0x000fe20000004100 */
[----:B------:R-:W-:Y:S01]  /*1730*/  SHF.R.U64 R113, R124, 0x10, R125 ;  /* 0x000000107c717819 */ /* 0x000fe2000000127d */
[--C-:B------:R-:W-:Y:S01]  /*1740*/  FADD.FTZ R102, R149, -R0.reuse ;  /* 0x8000000095667221 */ /* 0x100fe20000010000 */
[----:B------:R-:W-:Y:S01]  /*1750*/  SHF.R.U32.HI R120, RZ, 0x10, R121 ;  /* 0x00000010ff787819 */ /* 0x000fe20000011679 */
[----:B------:R-:W4:Y:S01]  /*1760*/  LDL.S16 R149, [R1] ;  /* 0x0000000001957983 */ /* 0x000f220000100600 */
[----:B------:R-:W-:Y:S01]  /*1770*/  SHF.R.U32.HI R124, RZ, 0x10, R125 ;  /* 0x00000010ff7c7819 */ /* 0x000fe2000001167d */
[----:B------:R-:W-:Y:S01]  /*1780*/  HADD2.F32 R121, -RZ, R158.H1_H1 ;  /* 0x3000009eff797230 */ /* 0x000fe20000004100 */
[----:B------:R-:W-:Y:S01]  /*1790*/  SHF.R.U64 R112, R118, 0x10, R119 ;  /* 0x0000001076707819 */ /* 0x000fe20000001277 */
[--C-:B------:R-:W-:Y:S01]  /*17a0*/  FADD.FTZ R136, R107, -R0.reuse ;  /* 0x800000006b887221 */ /* 0x100fe20000010000 */
[--C-:B------:R-:W-:Y:S01]  /*17b0*/  SHF.R.U64 R101, R130, 0x10, R131.reuse ;  /* 0x0000001082657819 */ /* 0x100fe20000001283 */
[----:B------:R-:W5:Y:S01]  /*17c0*/  LDL.S16 R107, [R1+0x4] ;  /* 0x00000400016b7983 */ /* 0x000f620000100600 */
[----:B------:R-:W-:Y:S01]  /*17d0*/  SHF.R.U32.HI R130, RZ, 0x10, R131 ;  /* 0x00000010ff827819 */ /* 0x000fe20000011683 */
[----:B------:R-:W-:Y:S01]  /*17e0*/  HADD2.F32 R143, -RZ, R124.H0_H0 ;  /* 0x2000007cff8f7230 */ /* 0x000fe20000004100 */
[--C-:B------:R-:W-:Y:S01]  /*17f0*/  SHF.R.U64 R196, R104, 0x10, R105.reuse ;  /* 0x0000001068c47819 */ /* 0x100fe20000001269 */
[----:B------:R-:W-:Y:S01]  /*1800*/  FADD.FTZ R124, R121, -R0 ;  /* 0x80000000797c7221 */ /* 0x000fe20000010000 */
[----:B------:R-:W-:Y:S01]  /*1810*/  SHF.R.U32.HI R197, RZ, 0x10, R105 ;  /* 0x00000010ffc57819 */ /* 0x000fe20000011669 */
[----:B------:R-:W-:-:S02]  /*1820*/  HADD2.F32 R105, -RZ, R112.H0_H0 ;  /* 0x20000070ff697230 */ /* 0x000fc40000004100 */
[--C-:B------:R-:W-:Y:S01]  /*1830*/  FADD.FTZ R121, R145, -R0.reuse ;  /* 0x8000000091797221 */ /* 0x100fe20000010000 */
[--C-:B------:R-:W-:Y:S01]  /*1840*/  SHF.R.U64 R200, R10, 0x10, R11.reuse ;  /* 0x000000100ac87819 */ /* 0x100fe2000000120b */
[----:B------:R-:W5:Y:S01]  /*1850*/  LDL.S16 R145, [R1+0x2] ;  /* 0x0000020001917983 */ /* 0x000f620000100600 */
[----:B------:R-:W-:Y:S01]  /*1860*/  SHF.R.U32.HI R201, RZ, 0x10, R11 ;  /* 0x00000010ffc97819 */ /* 0x000fe2000001160b */
[----:B------:R-:W-:Y:S02]  /*1870*/  HADD2.F32 R11, -RZ, R130.H0_H0 ;  /* 0x20000082ff0b7230 */ /* 0x000fe40000004100 */
[----:B------:R-:W-:Y:S01]  /*1880*/  FADD.FTZ R130, R105, -R0 ;  /* 0x8000000069827221 */ /* 0x000fe20000010000 */
[----:B------:R-:W-:Y:S01]  /*1890*/  SHF.R.U32.HI R118, RZ, 0x10, R119 ;  /* 0x00000010ff767819 */ /* 0x000fe20000011677 */
[----:B------:R-:W5:Y:S01]  /*18a0*/  LDL.S16 R105, [R1+0x6] ;  /* 0x0000060001697983 */ /* 0x000f620000100600 */
[----:B------:R-:W-:Y:S01]  /*18b0*/  SHF.R.U64 R2, R122, 0x10, R123 ;  /* 0x000000107a027819 */ /* 0x000fe2000000127b */
[----:B------:R-:W-:Y:S01]  /*18c0*/  HADD2.F32 R101, -RZ, R101.H0_H0 ;  /* 0x20000065ff657230 */ /* 0x000fe20000004100 */
[----:B------:R-:W-:Y:S01]  /*18d0*/  SHF.R.U64 R119, R128, 0x10, R129 ;  /* 0x0000001080777819 */ /* 0x000fe20000001281 */
[----:B------:R-:W-:Y:S01]  /*18e0*/  HADD2.F32 R125, -RZ, R158.H0_H0 ;  /* 0x2000009eff7d7230 */ /* 0x000fe20000004100 */
[----:B------:R-:W-:Y:S01]  /*18f0*/  SHF.R.U32.HI R122, RZ, 0x10, R123 ;  /* 0x00000010ff7a7819 */ /* 0x000fe2000001167b */
[----:B------:R-:W-:Y:S01]  /*1900*/  HADD2.F32 R163, -RZ, R160.H1_H1 ;  /* 0x300000a0ffa37230 */ /* 0x000fe20000004100 */
[----:B------:R-:W-:Y:S01]  /*1910*/  SHF.R.U32.HI R128, RZ, 0x10, R129 ;  /* 0x00000010ff807819 */ /* 0x000fe20000011681 */
[--C-:B------:R-:W-:Y:S01]  /*1920*/  HADD2.F32 R129, -RZ, R157.reuse.H0_H0 ;  /* 0x2000009dff817230 */ /* 0x100fe20000004100 */
[--C-:B------:R-:W-:Y:S01]  /*1930*/  SHF.R.U64 R190, R114, 0x10, R115.reuse ;  /* 0x0000001072be7819 */ /* 0x100fe20000001273 */
[----:B------:R-:W-:Y:S01]  /*1940*/  HADD2.F32 R157, -RZ, R157.H1_H1 ;  /* 0x3000009dff9d7230 */ /* 0x000fe20000004100 */
[----:B------:R-:W-:Y:S01]  /*1950*/  SHF.R.U32.HI R191, RZ, 0x10, R115 ;  /* 0x00000010ffbf7819 */ /* 0x000fe20000011673 */
[--C-:B------:R-:W-:Y:S01]  /*1960*/  HADD2.F32 R115, -RZ, R155.reuse.H0_H0 ;  /* 0x2000009bff737230 */ /* 0x100fe20000004100 */
[----:B------:R-:W-:Y:S01]  /*1970*/  SHF.R.U32.HI R199, RZ, 0x10, R103 ;  /* 0x00000010ffc77819 */ /* 0x000fe20000011667 */
[----:B------:R-:W-:Y:S01]  /*1980*/  HADD2.F32 R103, -RZ, R116.H0_H0 ;  /* 0x20000074ff677230 */ /* 0x000fe20000004100 */
        /* <DEDUP_REMOVED lines=9> */
[----:B------:R-:W-:Y:S01]  /*1a20*/  HADD2.F32 R111, -RZ, R118.H0_H0 ;  /* 0x20000076ff6f7230 */ /* 0x000fe20000004100 */
[----:B------:R-:W-:Y:S01]  /*1a30*/  SHF.R.U32.HI R205, RZ, 0x10, R7 ;  /* 0x00000010ffcd7819 */ /* 0x000fe20000011607 */
[----:B------:R-:W-:Y:S01]  /*1a40*/  HADD2.F32 R7, -RZ, R132.H0_H0 ;  /* 0x20000084ff077230 */ /* 0x000fe20000004100 */
[--C-:B------:R-:W-:Y:S01]  /*1a50*/  SHF.R.U64 R206, R4, 0x10, R5.reuse ;  /* 0x0000001004ce7819 */ /* 0x100fe20000001205 */
[----:B------:R-:W-:Y:S01]  /*1a60*/  HADD2.F32 R123, -RZ, R108.H0_H0 ;  /* 0x2000006cff7b7230 */ /* 0x000fe20000004100 */
[----:B------:R-:W-:Y:S01]  /*1a70*/  SHF.R.U32.HI R207, RZ, 0x10, R5 ;  /* 0x00000010ffcf7819 */ /* 0x000fe20000011605 */
[----:B------:R-:W-:-:S02]  /*1a80*/  HADD2.F32 R5, -RZ, R24.H0_H0 ;  /* 0x20000018ff057230 */ /* 0x000fc40000004100 */
[--C-:B------:R-:W-:Y:S01]  /*1a90*/  FADD.FTZ R152, R133, -R0.reuse ;  /* 0x8000000085987221 */ /* 0x100fe20000010000 */
[----:B------:R-:W-:Y:S02]  /*1aa0*/  HADD2.F32 R127, -RZ, R120.H0_H0 ;  /* 0x20000078ff7f7230 */ /* 0x000fe40000004100 */
[--C-:B------:R-:W-:Y:S01]  /*1ab0*/  FADD.FTZ R146, R101, -R0.reuse ;  /* 0x8000000065927221 */ /* 0x100fe20000010000 */
[----:B------:R-:W-:Y:S02]  /*1ac0*/  HADD2.F32 R131, -RZ, R2.H0_H0 ;  /* 0x20000002ff837230 */ /* 0x000fe40000004100 */
[--C-:B------:R-:W-:Y:S01]  /*1ad0*/  FADD.FTZ R134, R103, -R0.reuse ;  /* 0x8000000067867221 */ /* 0x100fe20000010000 */
[----:B------:R-:W-:Y:S02]  /*1ae0*/  HADD2.F32 R139, -RZ, R122.H0_H0 ;  /* 0x2000007aff8b7230 */ /* 0x000fe40000004100 */
[----:B------:R-:W-:Y:S01]  /*1af0*/  FADD.FTZ R151, R151, -R0 ;  /* 0x8000000097977221 */ /* 0x000fe20000010000 */
[----:B------:R-:W-:-:S02]  /*1b00*/  HADD2.F32 R113, -RZ, R113.H0_H0 ;  /* 0x20000071ff717230 */ /* 0x000fc40000004100 */
[--C-:B------:R-:W-:Y:S01]  /*1b10*/  FADD.FTZ R148, R9, -R0.reuse ;  /* 0x8000000009947221 */ /* 0x100fe20000010000 */
[----:B------:R-:W-:Y:S02]  /*1b20*/  HADD2.F32 R147, -RZ, R117.H0_H0 ;  /* 0x20000075ff937230 */ /* 0x000fe40000004100 */
        /* <DEDUP_REMOVED lines=28> */
[--C-:B------:R-:W-:Y:S01]  /*1cf0*/  SHF.R.U64 R2, R46, 0x10, R47.reuse ;  /* 0x000000102e027819 */ /* 0x100fe2000000122f */
[----:B------:R-:W-:Y:S01]  /*1d00*/  HADD2.F32 R4, -RZ, R223.H1_H1 ;  /* 0x300000dfff047230 */ /* 0x000fe20000004100 */
[----:B------:R-:W-:Y:S01]  /*1d10*/  SHF.R.U32.HI R0, RZ, 0x10, R47 ;  /* 0x00000010ff007819 */ /* 0x000fe2000001162f */
[----:B------:R-:W-:-:S02]  /*1d20*/  HADD2.F32 R190, -RZ, R190.H0_H0 ;  /* 0x200000beffbe7230 */ /* 0x000fc40000004100 */
[----:B------:R-:W-:Y:S02]  /*1d30*/  HADD2.F32 R209, -RZ, R2.H0_H0 ;  /* 0x20000002ffd17230 */ /* 0x000fe40000004100 */
[----:B------:R-:W-:Y:S02]  /*1d40*/  HADD2.F32 R208, -RZ, R0.H0_H0 ;  /* 0x20000000ffd07230 */ /* 0x000fe40000004100 */
[C---:B------:R-:W-:Y:S01]  /*1d50*/  FMUL.FTZ R0, R170.reuse, R151 ;  /* 0x00000097aa007220 */ /* 0x040fe20000410000 */
[----:B------:R-:W-:Y:S02]  /*1d60*/  HADD2.F32 R5, -RZ, R223.H0_H0 ;  /* 0x200000dfff057230 */ /* 0x000fe40000004100 */
[C---:B------:R-:W-:Y:S01]  /*1d70*/  FMUL.FTZ R154, R170.reuse, R154 ;  /* 0x0000009aaa9a7220 */ /* 0x040fe20000410000 */
[----:B------:R-:W-:Y:S02]  /*1d80*/  HADD2.F32 R191, -RZ, R191.H0_H0 ;  /* 0x200000bfffbf7230 */ /* 0x000fe40000004100 */
[----:B------:R-:W-:Y:S01]  /*1d90*/  FMUL.FTZ R152, R170, R152 ;  /* 0x00000098aa987220 */ /* 0x000fe20000410000 */
[----:B------:R-:W-:-:S02]  /*1da0*/  HADD2.F32 R6, -RZ, R222.H1_H1 ;  /* 0x300000deff067230 */ /* 0x000fc40000004100 */
[--C-:B------:R-:W-:Y:S02]  /*1db0*/  HADD2.F32 R168, -RZ, R179.reuse.H1_H1 ;  /* 0x300000b3ffa87230 */ /* 0x100fe40000004100 */
[----:B------:R-:W-:Y:S01]  /*1dc0*/  FMUL.FTZ R150, R170, R150 ;  /* 0x00000096aa967220 */ /* 0x000fe20000410000 */
[----:B------:R-:W-:Y:S02]  /*1dd0*/  HADD2.F32 R147, -RZ, R178.H1_H1 ;  /* 0x300000b2ff937230 */ /* 0x000fe40000004100 */
[----:B------:R-:W-:Y:S02]  /*1de0*/  HADD2.F32 R192, -RZ, R192.H0_H0 ;  /* 0x200000c0ffc07230 */ /* 0x000fe40000004100 */
[----:B------:R-:W-:Y:S01]  /*1df0*/  FMUL.FTZ R168, R168, R6 ;  /* 0x00000006a8a87220 */ /* 0x000fe20000410000 */
[----:B------:R-:W-:Y:S01]  /*1e00*/  FMUL.FTZ R148, R170, R148 ;  /* 0x00000094aa947220 */ /* 0x000fe20000410000 */
[----:B------:R-:W-:Y:S02]  /*1e10*/  HADD2.F32 R7, -RZ, R222.H0_H0 ;  /* 0x200000deff077230 */ /* 0x000fe40000004100 */
[----:B------:R-:W-:-:S02]  /*1e20*/  HADD2.F32 R167, -RZ, R179.H0_H0 ;  /* 0x200000b3ffa77230 */ /* 0x000fc40000004100 */
[----:B------:R-:W-:Y:S01]  /*1e30*/  FMUL.FTZ R147, R147, R192 ;  /* 0x000000c093937220 */ /* 0x000fe20000410000 */
[C---:B------:R-:W-:Y:S01]  /*1e40*/  FMUL.FTZ R146, R170.reuse, R146 ;  /* 0x00000092aa927220 */ /* 0x040fe20000410000 */
[----:B------:R-:W-:Y:S02]  /*1e50*/  HADD2.F32 R143, -RZ, R178.H0_H0 ;  /* 0x200000b2ff8f7230 */ /* 0x000fe40000004100 */
[----:B------:R-:W-:Y:S02]  /*1e60*/  HADD2.F32 R193, -RZ, R193.H0_H0 ;  /* 0x200000c1ffc17230 */ /* 0x000fe40000004100 */
[----:B------:R-:W-:Y:S01]  /*1e70*/  FMUL.FTZ R167, R167, R7 ;  /* 0x00000007a7a77220 */ /* 0x000fe20000410000 */
[C---:B------:R-:W-:Y:S01]  /*1e80*/  FMUL.FTZ R144, R170.reuse, R144 ;  /* 0x00000090aa907220 */ /* 0x040fe20000410000 */
[----:B------:R-:W-:Y:S02]  /*1e90*/  HADD2.F32 R8, -RZ, R221.H1_H1 ;  /* 0x300000ddff087230 */ /* 0x000fe40000004100 */
        /* <DEDUP_REMOVED lines=11> */
[----:B------:R-:W-:Y:S02]  /*1f50*/  HADD2.F32 R135, -RZ, R176.H0_H0 ;  /* 0x200000b0ff877230 */ /* 0x000fe40000004100 */
[C---:B------:R-:W-:Y:S01]  /*1f60*/  FMUL.FTZ R140, R170.reuse, R140 ;  /* 0x0000008caa8c7220 */ /* 0x040fe20000410000 */
        /* <DEDUP_REMOVED lines=18> */
[--C-:B------:R-:W-:Y:S02]  /*2090*/  HADD2.F32 R180, -RZ, R219.reuse.H1_H1 ;  /* 0x300000dbffb47230 */ /* 0x100fe40000004100 */
[----:B------:R-:W-:Y:S01]  /*20a0*/  FMUL.FTZ R126, R170, R126 ;  /* 0x0000007eaa7e7220 */ /* 0x000fe20000410000 */
[----:B------:R-:W-:-:S02]  /*20b0*/  HADD2.F32 R181, -RZ, R219.H0_H0 ;  /* 0x200000dbffb57230 */ /* 0x000fc40000004100 */
[----:B------:R-:W-:Y:S01]  /*20c0*/  FMUL.FTZ R127, R127, R197 ;  /* 0x000000c57f7f7220 */ /* 0x000fe20000410000 */
[----:B------:R-:W-:Y:S02]  /*20d0*/  HADD2.F32 R123, -RZ, R246.H0_H0 ;  /* 0x200000f6ff7b7230 */ /* 0x000fe40000004100 */
[C---:B------:R-:W-:Y:S01]  /*20e0*/  FMUL.FTZ R133, R170.reuse, R133 ;  /* 0x00000085aa857220 */ /* 0x040fe20000410000 */
[----:B------:R-:W-:Y:S02]  /*20f0*/  HADD2.F32 R198, -RZ, R198.H0_H0 ;  /* 0x200000c6ffc67230 */ /* 0x000fe40000004100 */
[----:B------:R-:W-:Y:S01]  /*2100*/  FMUL.FTZ R122, R170, R122 ;  /* 0x0000007aaa7a7220 */ /* 0x000fe20000410000 */
[----:B------:R-:W-:Y:S02]  /*2110*/  HADD2.F32 R161, -RZ, R173.H0_H0 ;  /* 0x200000adffa17230 */ /* 0x000fe40000004100 */
[----:B------:R-:W-:Y:S02]  /*2120*/  HADD2.F32 R182, -RZ, R218.H1_H1 ;  /* 0x300000daffb67230 */ /* 0x000fe40000004100 */
[----:B------:R-:W-:Y:S01]  /*2130*/  FMUL.FTZ R123, R123, R198 ;  /* 0x000000c67b7b7220 */ /* 0x000fe20000410000 */
[----:B------:R-:W-:-:S02]  /*2140*/  HADD2.F32 R119, -RZ, R246.H1_H1 ;  /* 0x300000f6ff777230 */ /* 0x000fc40000004100 */
[----:B------:R-:W-:Y:S01]  /*2150*/  FMUL.FTZ R161, R161, R181 ;  /* 0x000000b5a1a17220 */ /* 0x000fe20000410000 */
        /* <DEDUP_REMOVED lines=10> */
[----:B------:R-:W-:Y:S02]  /*2200*/  HADD2.F32 R159, -RZ, R247.H1_H1 ;  /* 0x300000f7ff9f7230 */ /* 0x000fe40000004100 */
[----:B------:R-:W-:Y:S01]  /*2210*/  FMUL.FTZ R114, R170, R114 ;  /* 0x00000072aa727220 */ /* 0x000fe20000410000 */
[--C-:B------:R-:W-:Y:S02]  /*2220*/  HADD2.F32 R184, -RZ, R216.reuse.H1_H1 ;  /* 0x300000d8ffb87230 */ /* 0x100fe40000004100 */
[----:B------:R-:W-:Y:S01]  /*2230*/  FMUL.FTZ R115, R115, R200 ;  /* 0x000000c873737220 */ /* 0x000fe20000410000 */
[----:B------:R-:W-:-:S02]  /*2240*/  HADD2.F32 R185, -RZ, R216.H0_H0 ;  /* 0x200000d8ffb97230 */ /* 0x000fc40000004100 */
[--C-:B------:R-:W-:Y:S02]  /*2250*/  HADD2.F32 R186, -RZ, R214.reuse.H1_H1 ;  /* 0x300000d6ffba7230 */ /* 0x100fe40000004100 */
[----:B------:R-:W-:Y:S02]  /*2260*/  HADD2.F32 R187, -RZ, R214.H0_H0 ;  /* 0x200000d6ffbb7230 */ /* 0x000fe40000004100 */
[--C-:B------:R-:W-:Y:S02]  /*2270*/  HADD2.F32 R188, -RZ, R213.reuse.H1_H1 ;  /* 0x300000d5ffbc7230 */ /* 0x100fe40000004100 */
[----:B------:R-:W-:Y:S02]  /*2280*/  HADD2.F32 R189, -RZ, R213.H0_H0 ;  /* 0x200000d5ffbd7230 */ /* 0x000fe40000004100 */
[----:B--2---:R-:W-:Y:S02]  /*2290*/  HADD2.F32 R155, -RZ, R162.H0_H0 ;  /* 0x200000a2ff9b7230 */ /* 0x004fe40000004100 */
[----:B---3--:R-:W-:-:S03]  /*22a0*/  HADD2.F32 R169, -RZ, R156.H0_H0 ;  /* 0x2000009cffa97230 */ /* 0x008fc60000004100 */
[----:B------:R-:W-:Y:S01]  /*22b0*/  FMUL.FTZ R2, R155, R4 ;  /* 0x000000049b027220 */ /* 0x000fe20000410000 */
[----:B------:R-:W-:-:S03]  /*22c0*/  FMUL.FTZ R155, R209, R190 ;  /* 0x000000bed19b7220 */ /* 0x000fc60000410000 */
[----:B------:R-:W-:Y:S01]  /*22d0*/  FADD.FTZ R210, RZ, R2 ;  /* 0x00000002ffd27221 */ /* 0x000fe20000010000 */
[----:B------:R-:W-:Y:S01]  /*22e0*/  FFMA.FTZ R151, R0, R2, RZ ;  /* 0x0000000200977223 */ /* 0x000fe200000100ff */
[----:B------:R-:W-:Y:S02]  /*22f0*/  FMUL.FTZ R169, R169, R5 ;  /* 0x00000005a9a97220 */ /* 0x000fe40000410000 */
        /* <DEDUP_REMOVED lines=27> */
[----:B------:R-:W-:Y:S02]  /*24b0*/  HADD2.F32 R162, -RZ, R173.H1_H1 ;  /* 0x300000adffa27230 */ /* 0x000fe40000004100 */
[----:B------:R-:W-:Y:S01]  /*24c0*/  FADD.FTZ R210, R210, R163 ;  /* 0x000000a3d2d27221 */ /* 0x000fe20000010000 */
[----:B------:R-:W-:Y:S02]  /*24d0*/  FFMA.FTZ R209, R136, R163, R209 ;  /* 0x000000a388d17223 */ /* 0x000fe400000100d1 */
[----:B------:R-:W-:Y:S01]  /*24e0*/  FMUL.FTZ R162, R162, R180 ;  /* 0x000000b4a2a27220 */ /* 0x000fe20000410000 */
        /* <DEDUP_REMOVED lines=29> */
[----:B------:R-:W-:-:S02]  /*26c0*/  HADD2.F32 R157, -RZ, R249.H1_H1 ;  /* 0x300000f9ff9d7230 */ /* 0x000fc40000004100 */
[----:B------:R-:W-:Y:S01]  /*26d0*/  FMUL.FTZ R112, R112, R202 ;  /* 0x000000ca70707220 */ /* 0x000fe20000410000 */
[C---:B------:R-:W-:Y:S01]  /*26e0*/  FMUL.FTZ R106, R170.reuse, R106 ;  /* 0x0000006aaa6a7220 */ /* 0x040fe20000410000 */
        /* <DEDUP_REMOVED lines=30> */
[----:B----4-:R-:W-:-:S02]  /*28d0*/  HADD2.F32 R149, -RZ, R149.H0_H0 ;  /* 0x20000095ff957230 */ /* 0x010fc40000004100 */
[----:B------:R-:W-:Y:S01]  /*28e0*/  FMUL.FTZ R108, R108, R205 ;  /* 0x000000cd6c6c7220 */ /* 0x000fe20000410000 */
[----:B------:R-:W-:Y:S01]  /*28f0*/  FMUL.FTZ R102, R170, R102 ;  /* 0x00000066aa667220 */ /* 0x000fe20000410000 */
[----:B------:R-:W-:Y:S01]  /*2900*/  FADD.FTZ R217, R216, R153 ;  /* 0x00000099d8d97221 */ /* 0x000fe20000010000 */
[----:B------:R-:W-:Y:S01]  /*2910*/  FFMA.FTZ R219, R120, R153, R215 ;  /* 0x0000009978db7223 */ /* 0x000fe200000100d7 */
[----:B-----5:R-:W-:Y:S02]  /*2920*/  HADD2.F32 R107, -RZ, R107.H0_H0 ;  /* 0x2000006bff6b7230 */ /* 0x020fe40000004100 */
        /* <DEDUP_REMOVED lines=59> */
.L_x_1052:
[----:B------:R-:W2:Y:S04]  /*2ce0*/  LDL.S16 R245, [R1+0xa] ;  /* 0x00000a0001f57983 */ /* 0x000ea80000100600 */
[----:B------:R-:W3:Y:S01]  /*2cf0*/  LDL.S16 R244, [R1+0x8] ;  /* 0x0000080001f47983 */ /* 0x000ee20000100600 */
[--C-:B------:R-:W-:Y:S02]  /*2d00*/  SHF.R.U64 R150, R116, 0x10, R117.reuse ;  /* 0x0000001074967819 */ /* 0x100fe40000001275 */
[----:B------:R-:W-:Y:S01]  /*2d10*/  SHF.R.U32.HI R132, RZ, 0x10, R117 ;  /* 0x00000010ff847819 */ /* 0x000fe20000011675 */
[----:B------:R-:W-:Y:S01]  /*2d20*/  HADD2.F32 R117, -RZ, R28.H0_H0 ;  /* 0x2000001cff757230 */ /* 0x000fe20000004100 */
[----:B------:R-:W-:Y:S01]  /*2d30*/  SHF.R.U64 R200, R10, 0x10, R11 ;  /* 0x000000100ac87819 */ /* 0x000fe2000000120b */
[----:B------:R-:W-:Y:S01]  /*2d40*/  HADD2.F32 R10, -RZ, R160.H0_H0 ;  /* 0x200000a0ff0a7230 */ /* 0x000fe20000004100 */
[----:B------:R-:W-:Y:S01]  /*2d50*/  SHF.R.U64 R130, R130, 0x10, R131 ;  /* 0x0000001082827819 */ /* 0x000fe20000001283 */
[----:B------:R-:W4:Y:S01]  /*2d60*/  LDL.S16 R243, [R1+0x4] ;  /* 0x0000040001f37983 */ /* 0x000f220000100600 */
[----:B------:R-:W-:-:S02]  /*2d70*/  SHF.R.U64 R198, R102, 0x10, R103 ;  /* 0x0000001066c67819 */ /* 0x000fc40000001267 */
[----:B------:R-:W-:Y:S02]  /*2d80*/  SHF.R.U64 R102, R38, 0x10, R39 ;  /* 0x0000001026667819 */ /* 0x000fe40000001227 */
[----:B------:R-:W-:Y:S01]  /*2d90*/  SHF.R.U64 R137, R126, 0x10, R127 ;  /* 0x000000107e897819 */ /* 0x000fe2000000127f */
[----:B------:R-:W-:Y:S01]  /*2da0*/  FADD.FTZ R117, R10, -R117 ;  /* 0x800000750a757221 */ /* 0x000fe20000010000 */
[----:B------:R-:W-:Y:S01]  /*2db0*/  HADD2.F32 R10, -RZ, R130.H0_H0 ;  /* 0x20000082ff0a7230 */ /* 0x000fe20000004100 */
[--C-:B------:R-:W-:Y:S01]  /*2dc0*/  SHF.R.U64 R192, R110, 0x10, R111.reuse ;  /* 0x000000106ec07819 */ /* 0x100fe2000000126f */
[----:B------:R-:W-:Y:S01]  /*2dd0*/  HADD2.F32 R165, -RZ, R177.H0_H0 ;  /* 0x200000b1ffa57230 */ /* 0x000fe20000004100 */
[----:B------:R-:W-:Y:S01]  /*2de0*/  SHF.R.U32.HI R193, RZ, 0x10, R111 ;  /* 0x00000010ffc17819 */ /* 0x000fe2000001166f */
[----:B------:R-:W-:Y:S02]  /*2df0*/  HADD2.F32 R130, -RZ, R102.H0_H0 ;  /* 0x20000066ff827230 */ /* 0x000fe40000004100 */
[----:B--2---:R-:W-:-:S02]  /*2e00*/  HADD2.F32 R169, -RZ, R245.H0_H0 ;  /* 0x200000f5ffa97230 */ /* 0x004fc40000004100 */
[----:B------:R-:W2:Y:S01]  /*2e10*/  LDL.S16 R245, [R1+0x2] ;  /* 0x0000020001f57983 */ /* 0x000ea20000100600 */
[----:B------:R-:W-:Y:S01]  /*2e20*/  SHF.R.U64 R202, R8, 0x10, R9 ;  /* 0x0000001008ca7819 */ /* 0x000fe20000001209 */
[----:B------:R-:W-:Y:S01]  /*2e30*/  HADD2.F32 R102, -RZ, R137.H0_H0 ;  /* 0x20000089ff667230 */ /* 0x000fe20000004100 */
[----:B------:R-:W-:Y:S01]  /*2e40*/  SHF.R.U64 R204, R6, 0x10, R7 ;  /* 0x0000001006cc7819 */ /* 0x000fe20000001207 */
[--C-:B------:R-:W-:Y:S01]  /*2e50*/  HADD2.F32 R6, -RZ, R133.reuse.H0_H0 ;  /* 0x20000085ff067230 */ /* 0x100fe20000004100 */
[----:B------:R-:W-:Y:S01]  /*2e60*/  SHF.R.U32.HI R0, RZ, 0x10, R109 ;  /* 0x00000010ff007819 */ /* 0x000fe2000001166d */
[----:B------:R-:W-:Y:S01]  /*2e70*/  HADD2.F32 R8, -RZ, R133.H1_H1 ;  /* 0x30000085ff087230 */ /* 0x000fe20000004100 */
[----:B------:R-:W-:Y:S01]  /*2e80*/  SHF.R.U32.HI R137, RZ, 0x10, R45 ;  /* 0x00000010ff897819 */ /* 0x000fe2000001162d */
[----:B------:R-:W-:Y:S02]  /*2e90*/  HADD2.F32 R217, -RZ, R44.H0_H0 ;  /* 0x2000002cffd97230 */ /* 0x000fe40000004100 */
[----:B------:R-:W-:-:S02]  /*2ea0*/  HADD2.F32 R111, -RZ, R45.H0_H0 ;  /* 0x2000002dff6f7230 */ /* 0x000fc40000004100 */
[----:B------:R-:W-:Y:S01]  /*2eb0*/  HADD2.F32 R161, -RZ, R173.H0_H0 ;  /* 0x200000adffa17230 */ /* 0x000fe20000004100 */
[----:B------:R-:W0:Y:S01]  /*2ec0*/  MUFU.RCP R181, R165 ;  /* 0x000000a500b57308 */ /* 0x000e220000001000 */
[--C-:B------:R-:W-:Y:S02]  /*2ed0*/  SHF.R.U64 R194, R106, 0x10, R107.reuse ;  /* 0x000000106ac27819 */ /* 0x100fe4000000126b */
[----:B------:R-:W-:Y:S02]  /*2ee0*/  SHF.R.U32.HI R195, RZ, 0x10, R107 ;  /* 0x00000010ffc37819 */ /* 0x000fe4000001166b */
[----:B------:R-:W-:Y:S01]  /*2ef0*/  SHF.R.U32.HI R199, RZ, 0x10, R103 ;  /* 0x00000010ffc77819 */ /* 0x000fe20000011667 */
[----:B------:R-:W-:Y:S02]  /*2f00*/  HADD2.F32 R103, -RZ, R150.H0_H0 ;  /* 0x20000096ff677230 */ /* 0x000fe40000004100 */
[----:B------:R-:W-:Y:S01]  /*2f10*/  FADD.FTZ R217, R6, -R217 ;  /* 0x800000d906d97221 */ /* 0x000fe20000010000 */
[----:B------:R-:W1:Y:S01]  /*2f20*/  MUFU.RCP R107, R161 ;  /* 0x000000a1006b7308 */ /* 0x000e620000001000 */
[----:B------:R-:W-:Y:S01]  /*2f30*/  FADD.FTZ R111, R8, -R111 ;  /* 0x8000006f086f7221 */ /* 0x000fe20000010000 */
[----:B------:R-:W-:-:S02]  /*2f40*/  HADD2.F32 R150, -RZ, R0.H0_H0 ;  /* 0x20000000ff967230 */ /* 0x000fc40000004100 */
[----:B------:R-:W-:Y:S02]  /*2f50*/  HADD2.F32 R137, -RZ, R137.H0_H0 ;  /* 0x20000089ff897230 */ /* 0x000fe40000004100 */
[--C-:B------:R-:W-:Y:S02]  /*2f60*/  HADD2.F32 R6, -RZ, R153.reuse.H0_H0 ;  /* 0x20000099ff067230 */ /* 0x100fe40000004100 */
[----:B------:R-:W-:Y:S02]  /*2f70*/  HADD2.F32 R8, -RZ, R153.H1_H1 ;  /* 0x30000099ff087230 */ /* 0x000fe40000004100 */
[----:B------:R-:W-:Y:S02]  /*2f80*/  HADD2.F32 R153, -RZ, R41.H0_H0 ;  /* 0x20000029ff997230 */ /* 0x000fe40000004100 */
[----:B------:R-:W-:Y:S01]  /*2f90*/  FADD.FTZ R150, R150, -R137 ;  /* 0x8000008996967221 */ /* 0x000fe20000010000 */
[----:B------:R-:W-:Y:S01]  /*2fa0*/  SHF.R.U32.HI R137, RZ, 0x10, R41 ;  /* 0x00000010ff897819 */ /* 0x000fe20000011629 */
[----:B------:R-:W-:Y:S01]  /*2fb0*/  HADD2.F32 R211, -RZ, R40.H0_H0 ;  /* 0x20000028ffd37230 */ /* 0x000fe20000004100 */
[----:B------:R-:W-:Y:S01]  /*2fc0*/  SHF.R.U64 R206, R4, 0x10, R5 ;  /* 0x0000001004ce7819 */ /* 0x000fe20000001205 */
[----:B------:R-:W-:Y:S01]  /*2fd0*/  FADD.FTZ R153, R8, -R153 ;  /* 0x8000009908997221 */ /* 0x000fe20000010000 */
[----:B------:R-:W-:Y:S01]  /*2fe0*/  SHF.R.U32.HI R207, RZ, 0x10, R5 ;  /* 0x00000010ffcf7819 */ /* 0x000fe20000011605 */
[----:B------:R-:W-:Y:S01]  /*2ff0*/  HADD2.F32 R8, -RZ, R155.H1_H1 ;  /* 0x3000009bff087230 */ /* 0x000fe20000004100 */
[----:B------:R-:W-:Y:S01]  /*3000*/  SHF.R.U64 R140, R108, 0x10, R109 ;  /* 0x000000106c8c7819 */ /* 0x000fe2000000126d */
[----:B------:R-:W-:-:S02]  /*3010*/  HADD2.F32 R5, -RZ, R37.H0_H0 ;  /* 0x20000025ff057230 */ /* 0x000fc40000004100 */
[----:B------:R-:W-:Y:S01]  /*3020*/  FADD.FTZ R211, R6, -R211 ;  /* 0x800000d306d37221 */ /* 0x000fe20000010000 */
[----:B------:R-:W-:Y:S02]  /*3030*/  HADD2.F32 R132, -RZ, R132.H0_H0 ;  /* 0x20000084ff847230 */ /* 0x000fe40000004100 */
[----:B------:R-:W-:Y:S02]  /*3040*/  HADD2.F32 R137, -RZ, R137.H0_H0 ;  /* 0x20000089ff897230 */ /* 0x000fe40000004100 */
[----:B------:R-:W-:Y:S01]  /*3050*/  FADD.FTZ R5, R8, -R5 ;  /* 0x8000000508057221 */ /* 0x000fe20000010000 */
[----:B------:R-:W-:Y:S02]  /*3060*/  HADD2.F32 R6, -RZ, R155.H0_H0 ;  /* 0x2000009bff067230 */ /* 0x000fe40000004100 */
[----:B------:R-:W-:Y:S02]  /*3070*/  HADD2.F32 R155, -RZ, R140.H0_H0 ;  /* 0x2000008cff9b7230 */ /* 0x000fe40000004100 */
[----:B0-----:R-:W-:Y:S01]  /*3080*/  FMUL.FTZ R140, R153, R181 ;  /* 0x000000b5998c7220 */ /* 0x001fe20000410000 */
[----:B------:R-:W-:Y:S01]  /*3090*/  FADD.FTZ R181, R132, -R137 ;  /* 0x8000008984b57221 */ /* 0x000fe20000010000 */
[----:B-1----:R-:W-:Y:S01]  /*30a0*/  FMUL.FTZ R132, R5, R107 ;  /* 0x0000006b05847220 */ /* 0x002fe20000410000 */
[----:B---3--:R-:W-:-:S02]  /*30b0*/  HADD2.F32 R2, -RZ, R244.H0_H0 ;  /* 0x200000f4ff027230 */ /* 0x008fc40000004100 */
[----:B------:R-:W3:Y:S01]  /*30c0*/  LDL.S16 R244, [R1] ;  /* 0x0000000001f47983 */ /* 0x000ee20000100600 */
[----:B------:R-:W-:Y:S02]  /*30d0*/  HADD2.F32 R4, -RZ, R135.H0_H0 ;  /* 0x20000087ff047230 */ /* 0x000fe40000004100 */
[----:B------:R-:W-:Y:S02]  /*30e0*/  HADD2.F32 R215, -RZ, R42.H0_H0 ;  /* 0x2000002affd77230 */ /* 0x000fe40000004100 */
[----:B--2---:R-:W-:Y:S02]  /*30f0*/  HADD2.F32 R107, -RZ, R245.H0_H0 ;  /* 0x200000f5ff6b7230 */ /* 0x004fe40000004100 */
[----:B------:R-:W2:Y:S01]  /*3100*/  LDL.S16 R245, [R1+0x6] ;  /* 0x0000060001f57983 */ /* 0x000ea20000100600 */
[----:B------:R-:W-:Y:S01]  /*3110*/  HADD2.F32 R133, -RZ, R36.H0_H0 ;  /* 0x20000024ff857230 */ /* 0x000fe20000004100 */
[--C-:B------:R-:W-:Y:S01]  /*3120*/  SHF.R.U64 R196, R104, 0x10, R105.reuse ;  /* 0x0000001068c47819 */ /* 0x100fe20000001269 */
[----:B------:R-:W-:Y:S01]  /*3130*/  HADD2.F32 R168, -RZ, R179.H1_H1 ;  /* 0x300000b3ffa87230 */ /* 0x000fe20000004100 */
[----:B------:R-:W-:Y:S01]  /*3140*/  SHF.R.U32.HI R197, RZ, 0x10, R105 ;  /* 0x00000010ffc57819 */ /* 0x000fe20000011669 */
[----:B------:R-:W-:Y:S01]  /*3150*/  FADD.FTZ R215, R4, -R215 ;  /* 0x800000d704d77221 */ /* 0x000fe20000010000 */
[----:B------:R-:W-:-:S02]  /*3160*/  HADD2.F32 R4, -RZ, R154.H0_H0 ;  /* 0x2000009aff047230 */ /* 0x000fc40000004100 */
[----:B------:R-:W-:Y:S02]  /*3170*/  HADD2.F32 R105, -RZ, R38.H0_H0 ;  /* 0x20000026ff697230 */ /* 0x000fe40000004100 */
[----:B------:R-:W-:Y:S01]  /*3180*/  HADD2.F32 R164, -RZ, R175.H1_H1 ;  /* 0x300000afffa47230 */ /* 0x000fe20000004100 */
[----:B------:R-:W0:Y:S01]  /*3190*/  MUFU.RCP R148, R2 ;  /* 0x0000000200947308 */ /* 0x000e220000001000 */
[----:B------:R-:W-:Y:S01]  /*31a0*/  SHF.R.U32.HI R201, RZ, 0x10, R11 ;  /* 0x00000010ffc97819 */ /* 0x000fe2000001160b */
[----:B------:R-:W-:Y:S01]  /*31b0*/  HADD2.F32 R167, -RZ, R179.H0_H0 ;  /* 0x200000b3ffa77230 */ /* 0x000fe20000004100 */
[----:B------:R-:W-:Y:S01]  /*31c0*/  SHF.R.U32.HI R205, RZ, 0x10, R7 ;  /* 0x00000010ffcd7819 */ /* 0x000fe20000011607 */
[----:B------:R-:W-:Y:S02]  /*31d0*/  HADD2.F32 R154, -RZ, R154.H1_H1 ;  /* 0x3000009aff9a7230 */ /* 0x000fe40000004100 */
[----:B------:R-:W-:Y:S01]  /*31e0*/  FADD.FTZ R133, R6, -R133 ;  /* 0x8000008506857221 */ /* 0x000fe20000010000 */
[----:B------:R-:W-:Y:S01]  /*31f0*/  HADD2.F32 R11, -RZ, R39.H0_H0 ;  /* 0x20000027ff0b7230 */ /* 0x000fe20000004100 */
[----:B------:R-:W-:Y:S01]  /*3200*/  SHF.R.U64 R141, R128, 0x10, R129 ;  /* 0x00000010808d7819 */ /* 0x000fe20000001281 */
[----:B------:R-:W1:Y:S01]  /*3210*/  MUFU.RCP R156, R168 ;  /* 0x000000a8009c7308 */ /* 0x000e620000001000 */
[----:B------:R-:W-:Y:S01]  /*3220*/  HADD2.F32 R166, -RZ, R177.H1_H1 ;  /* 0x300000b1ffa67230 */ /* 0x000fe20000004100 */
[----:B------:R-:W-:Y:S01]  /*3230*/  SHF.R.U64 R184, R28, 0x10, R29 ;  /* 0x000000101cb87819 */ /* 0x000fe2000000121d */
[----:B------:R-:W-:-:S02]  /*3240*/  HADD2.F32 R7, -RZ, R158.H1_H1 ;  /* 0x3000009eff077230 */ /* 0x000fc40000004100 */
[----:B------:R-:W-:Y:S01]  /*3250*/  FADD.FTZ R105, R4, -R105 ;  /* 0x8000006904697221 */ /* 0x000fe20000010000 */
[----:B------:R-:W-:Y:S02]  /*3260*/  HADD2.F32 R6, -RZ, R33.H0_H0 ;  /* 0x20000021ff067230 */ /* 0x000fe40000004100 */
[----:B------:R-:W5:Y:S01]  /*3270*/  MUFU.RCP R191, R164 ;  /* 0x000000a400bf7308 */ /* 0x000f620000001000 */
[--C-:B------:R-:W-:Y:S01]  /*3280*/  HADD2.F32 R4, -RZ, R157.reuse.H0_H0 ;  /* 0x2000009dff047230 */ /* 0x100fe20000004100 */
[----:B------:R-:W-:Y:S01]  /*3290*/  SHF.R.U64 R186, R40, 0x10, R41 ;  /* 0x0000001028ba7819 */ /* 0x000fe20000001229 */
[----:B------:R-:W-:Y:S01]  /*32a0*/  HADD2.F32 R157, -RZ, R157.H1_H1 ;  /* 0x3000009dff9d7230 */ /* 0x000fe20000004100 */
[----:B------:R-:W-:Y:S01]  /*32b0*/  SHF.R.U64 R152, R118, 0x10, R119 ;  /* 0x0000001076987819 */ /* 0x000fe20000001277 */
[----:B------:R-:W-:Y:S02]  /*32c0*/  HADD2.F32 R128, -RZ, R35.H0_H0 ;  /* 0x20000023ff807230 */ /* 0x000fe40000004100 */
[----:B------:R-:W-:Y:S01]  /*32d0*/  FADD.FTZ R11, R154, -R11 ;  /* 0x8000000b9a0b7221 */ /* 0x000fe20000010000 */
[----:B------:R-:W4:Y:S01]  /*32e0*/  MUFU.RCP R183, R167 ;  /* 0x000000a700b77308 */ /* 0x000f220000001000 */
[----:B------:R-:W-:Y:S01]  /*32f0*/  SHF.R.U64 R136, R120, 0x10, R121 ;  /* 0x0000001078887819 */ /* 0x000fe20000001279 */
[----:B------:R-:W-:Y:S01]  /*3300*/  FADD.FTZ R6, R7, -R6 ;  /* 0x8000000607067221 */ /* 0x000fe20000010000 */
[----:B------:R-:W-:Y:S01]  /*3310*/  SHF.R.U64 R154, R44, 0x10, R45 ;  /* 0x000000102c9a7819 */ /* 0x000fe2000000122d */
[----:B------:R-:W-:Y:S01]  /*3320*/  HADD2.F32 R184, -RZ, R184.H0_H0 ;  /* 0x200000b8ffb87230 */ /* 0x000fe20000004100 */
[----:B------:R-:W-:Y:S01]  /*3330*/  SHF.R.U64 R185, R36, 0x10, R37 ;  /* 0x0000001024b97819 */ /* 0x000fe20000001225 */
[----:B------:R-:W-:-:S02]  /*3340*/  HADD2.F32 R141, -RZ, R141.H0_H0 ;  /* 0x2000008dff8d7230 */ /* 0x000fc40000004100 */
[----:B------:R-:W3:Y:S01]  /*3350*/  MUFU.RCP R209, R166 ;  /* 0x000000a600d17308 */ /* 0x000ee20000001000 */
[----:B------:R-:W-:Y:S01]  /*3360*/  HADD2.F32 R160, -RZ, R160.H1_H1 ;  /* 0x300000a0ffa07230 */ /* 0x000fe20000004100 */
[----:B------:R-:W-:Y:S01]  /*3370*/  SHF.R.U64 R151, R124, 0x10, R125 ;  /* 0x000000107c977819 */ /* 0x000fe2000000127d */
[----:B------:R-:W-:Y:S01]  /*3380*/  HADD2.F32 R7, -RZ, R29.H0_H0 ;  /* 0x2000001dff077230 */ /* 0x000fe20000004100 */
[----:B------:R-:W-:Y:S01]  /*3390*/  SHF.R.U32.HI R116, RZ, 0x10, R129 ;  /* 0x00000010ff747819 */ /* 0x000fe20000011681 */
[----:B------:R-:W-:Y:S01]  /*33a0*/  HADD2.F32 R129, -RZ, R34.H0_H0 ;  /* 0x20000022ff817230 */ /* 0x000fe20000004100 */
[----:B------:R-:W-:Y:S01]  /*33b0*/  SHF.R.U32.HI R124, RZ, 0x10, R125 ;  /* 0x00000010ff7c7819 */ /* 0x000fe2000001167d */
[----:B------:R-:W-:Y:S01]  /*33c0*/  FADD.FTZ R128, R157, -R128 ;  /* 0x800000809d807221 */ /* 0x000fe20000010000 */
[----:B------:R-:W-:Y:S01]  /*33d0*/  HADD2.F32 R186, -RZ, R186.H0_H0 ;  /* 0x200000baffba7230 */ /* 0x000fe20000004100 */
[----:B------:R-:W-:Y:S01]  /*33e0*/  SHF.R.U64 R106, R32, 0x10, R33 ;  /* 0x00000010206a7819 */ /* 0x000fe20000001221 */
[----:B------:R-:W-:Y:S01]  /*33f0*/  HADD2.F32 R8, -RZ, R158.H0_H0 ;  /* 0x2000009eff087230 */ /* 0x000fe20000004100 */
[----:B------:R-:W-:Y:S01]  /*3400*/  SHF.R.U64 R190, R114, 0x10, R115 ;  /* 0x0000001072be7819 */ /* 0x000fe20000001273 */
[----:B------:R-:W-:Y:S01]  /*3410*/  HADD2.F32 R125, -RZ, R32.H0_H0 ;  /* 0x20000020ff7d7230 */ /* 0x000fe20000004100 */
[----:B------:R-:W-:Y:S01]  /*3420*/  SHF.R.U64 R144, R122, 0x10, R123 ;  /* 0x000000107a907819 */ /* 0x000fe2000000127b */
[----:B------:R-:W-:Y:S01]  /*3430*/  HADD2.F32 R162, -RZ, R173.H1_H1 ;  /* 0x300000adffa27230 */ /* 0x000fe20000004100 */
[----:B------:R-:W-:Y:S01]  /*3440*/  SHF.R.U64 R114, R34, 0x10, R35 ;  /* 0x0000001022727819 */ /* 0x000fe20000001223 */
[----:B------:R-:W-:-:S02]  /*3450*/  HADD2.F32 R157, -RZ, R152.H0_H0 ;  /* 0x20000098ff9d7230 */ /* 0x000fc40000004100 */
[----:B------:R-:W-:Y:S01]  /*3460*/  FADD.FTZ R184, R141, -R184 ;  /* 0x800000b88db87221 */ /* 0x000fe20000010000 */
[----:B------:R-:W-:Y:S01]  /*3470*/  HADD2.F32 R163, -RZ, R175.H0_H0 ;  /* 0x200000afffa37230 */ /* 0x000fe20000004100 */
[----:B------:R-:W-:Y:S01]  /*3480*/  SHF.R.U32.HI R131, RZ, 0x10, R131 ;  /* 0x00000010ff837819 */ /* 0x000fe20000011683 */
[----:B------:R-:W-:Y:S02]  /*3490*/  HADD2.F32 R154, -RZ, R154.H0_H0 ;  /* 0x2000009aff9a7230 */ /* 0x000fe40000004100 */
[----:B------:R-:W-:Y:S01]  /*34a0*/  FADD.FTZ R7, R160, -R7 ;  /* 0x80000007a0077221 */ /* 0x000fe20000010000 */
[----:B------:R-:W-:Y:S01]  /*34b0*/  HADD2.F32 R185, -RZ, R185.H0_H0 ;  /* 0x200000b9ffb97230 */ /* 0x000fe20000004100 */
[----:B------:R-:W-:Y:S01]  /*34c0*/  SHF.R.U32.HI R141, RZ, 0x10, R43 ;  /* 0x00000010ff8d7819 */ /* 0x000fe2000001162b */
[----:B------:R-:W-:Y:S02]  /*34d0*/  HADD2.F32 R136, -RZ, R136.H0_H0 ;  /* 0x20000088ff887230 */ /* 0x000fe40000004100 */
[----:B------:R-:W-:-:S02]  /*34e0*/  HADD2.F32 R135, -RZ, R135.H1_H1 ;  /* 0x30000087ff877230 */ /* 0x000fc40000004100 */
[----:B------:R-:W-:Y:S02]  /*34f0*/  HADD2.F32 R212, -RZ, R43.H0_H0 ;  /* 0x2000002bffd47230 */ /* 0x000fe40000004100 */
[----:B------:R-:W-:Y:S01]  /*3500*/  FADD.FTZ R129, R4, -R129 ;  /* 0x8000008104817221 */ /* 0x000fe20000010000 */
[----:B------:R-:W-:Y:S01]  /*3510*/  HADD2.F32 R160, -RZ, R247.H0_H0 ;  /* 0x200000f7ffa07230 */ /* 0x000fe20000004100 */
[----:B------:R-:W3:Y:S01]  /*3520*/  MUFU.RCP R188, R162 ;  /* 0x000000a200bc7308 */ /* 0x000ee20000001000 */
[----:B------:R-:W-:Y:S01]  /*3530*/  FADD.FTZ R186, R103, -R186 ;  /* 0x800000ba67ba7221 */ /* 0x000fe20000010000 */
[----:B------:R-:W-:Y:S02]  /*3540*/  HADD2.F32 R106, -RZ, R106.H0_H0 ;  /* 0x2000006aff6a7230 */ /* 0x000fe40000004100 */
[----:B------:R-:W-:Y:S01]  /*3550*/  FADD.FTZ R125, R8, -R125 ;  /* 0x8000007d087d7221 */ /* 0x000fe20000010000 */
[----:B------:R-:W-:Y:S01]  /*3560*/  HADD2.F32 R151, -RZ, R151.H0_H0 ;  /* 0x20000097ff977230 */ /* 0x000fe20000004100 */
[----:B------:R-:W-:Y:S01]  /*3570*/  SHF.R.U64 R187, R42, 0x10, R43 ;  /* 0x000000102abb7819 */ /* 0x000fe2000000122b */
[----:B------:R-:W-:-:S02]  /*3580*/  HADD2.F32 R4, -RZ, R159.H0_H0 ;  /* 0x2000009fff047230 */ /* 0x000fc40000004100 */
[----:B------:R-:W-:Y:S01]  /*3590*/  FADD.FTZ R130, R157, -R130 ;  /* 0x800000829d827221 */ /* 0x000fe20000010000 */
[----:B------:R-:W3:Y:S01]  /*35a0*/  MUFU.RCP R189, R163 ;  /* 0x000000a300bd7308 */ /* 0x000ee20000001000 */
[----:B------:R-:W-:Y:S01]  /*35b0*/  SHF.R.U64 R103, R30, 0x10, R31 ;  /* 0x000000101e677819 */ /* 0x000fe2000000121f */
[----:B------:R-:W-:Y:S02]  /*35c0*/  HADD2.F32 R159, -RZ, R159.H1_H1 ;  /* 0x3000009fff9f7230 */ /* 0x000fe40000004100 */
[----:B------:R-:W-:Y:S01]  /*35d0*/  FADD.FTZ R154, R155, -R154 ;  /* 0x8000009a9b9a7221 */ /* 0x000fe20000010000 */
[----:B------:R-:W-:Y:S02]  /*35e0*/  HADD2.F32 R8, -RZ, R31.H0_H0 ;  /* 0x2000001fff087230 */ /* 0x000fe40000004100 */
[----:B------:R-:W-:Y:S01]  /*35f0*/  FADD.FTZ R185, R136, -R185 ;  /* 0x800000b988b97221 */ /* 0x000fe20000010000 */
[----:B------:R-:W-:Y:S02]  /*3600*/  HADD2.F32 R114, -RZ, R114.H0_H0 ;  /* 0x20000072ff727230 */ /* 0x000fe40000004100 */
[----:B------:R-:W-:Y:S01]  /*3610*/  FADD.FTZ R212, R135, -R212 ;  /* 0x800000d487d47221 */ /* 0x000fe20000010000 */
[----:B------:R-:W-:Y:S01]  /*3620*/  HADD2.F32 R157, -RZ, R144.H0_H0 ;  /* 0x20000090ff9d7230 */ /* 0x000fe20000004100 */
[----:B------:R-:W3:Y:S01]  /*3630*/  MUFU.RCP R155, R160 ;  /* 0x000000a0009b7308 */ /* 0x000ee20000001000 */
[----:B------:R-:W-:-:S02]  /*3640*/  HADD2.F32 R158, -RZ, R249.H0_H0 ;  /* 0x200000f9ff9e7230 */ /* 0x000fc40000004100 */
[----:B0-----:R-:W-:Y:S01]  /*3650*/  FMUL.FTZ R0, R217, R148 ;  /* 0x00000094d9007220 */ /* 0x001fe20000410000 */
[----:B------:R-:W-:Y:S02]  /*3660*/  HADD2.F32 R136, -RZ, R131.H0_H0 ;  /* 0x20000083ff887230 */ /* 0x000fe40000004100 */
[----:B-1----:R-:W-:Y:S01]  /*3670*/  FMUL.FTZ R148, R215, R156 ;  /* 0x0000009cd7947220 */ /* 0x002fe20000410000 */
[----:B------:R-:W-:Y:S02]  /*3680*/  HADD2.F32 R141, -RZ, R141.H0_H0 ;  /* 0x2000008dff8d7230 */ /* 0x000fe40000004100 */
[----:B------:R-:W-:Y:S01]  /*3690*/  FADD.FTZ R106, R151, -R106 ;  /* 0x8000006a976a7221 */ /* 0x000fe20000010000 */
[----:B------:R-:W-:Y:S02]  /*36a0*/  HADD2.F32 R156, -RZ, R251.H0_H0 ;  /* 0x200000fbff9c7230 */ /* 0x000fe40000004100 */
[----:B-----5:R-:W-:Y:S01]  /*36b0*/  FMUL.FTZ R137, R105, R191 ;  /* 0x000000bf69897220 */ /* 0x020fe20000410000 */
[----:B------:R-:W-:Y:S01]  /*36c0*/  SHF.R.U32.HI R120, RZ, 0x10, R121 ;  /* 0x00000010ff787819 */ /* 0x000fe20000011679 */
[----:B------:R-:W-:Y:S01]  /*36d0*/  HADD2.F32 R187, -RZ, R187.H0_H0 ;  /* 0x200000bbffbb7230 */ /* 0x000fe20000004100 */
[----:B------:R-:W0:Y:S01]  /*36e0*/  MUFU.RCP R151, R158 ;  /* 0x0000009e00977308 */ /* 0x000e220000001000 */
[----:B------:R-:W-:Y:S01]  /*36f0*/  HADD2.F32 R103, -RZ, R103.H0_H0 ;  /* 0x20000067ff677230 */ /* 0x000fe20000004100 */
[----:B------:R-:W-:Y:S01]  /*3700*/  SHF.R.U32.HI R191, RZ, 0x10, R37 ;  /* 0x00000010ffbf7819 */ /* 0x000fe20000011625 */
[----:B------:R-:W-:Y:S01]  /*3710*/  FADD.FTZ R8, R159, -R8 ;  /* 0x800000089f087221 */ /* 0x000fe20000010000 */
[----:B------:R-:W-:Y:S01]  /*3720*/  FADD.FTZ R114, R157, -R114 ;  /* 0x800000729d727221 */ /* 0x000fe20000010000 */
[----:B----4-:R-:W-:Y:S01]  /*3730*/  FMUL.FTZ R144, R212, R183 ;  /* 0x000000b7d4907220 */ /* 0x010fe20000410000 */
[----:B------:R-:W-:-:S02]  /*3740*/  HADD2.F32 R159, -RZ, R247.H1_H1 ;  /* 0x300000f7ff9f7230 */ /* 0x000fc40000004100 */
[----:B------:R-:W-:Y:S01]  /*3750*/  FADD.FTZ R183, R136, -R141 ;  /* 0x8000008d88b77221 */ /* 0x000fe20000010000 */
[----:B------:R-:W1:Y:S01]  /*3760*/  MUFU.RCP R104, R169 ;  /* 0x000000a900687308 */ /* 0x000e620000001000 */
[----:B------:R-:W-:Y:S02]  /*3770*/  HADD2.F32 R157, -RZ, R249.H1_H1 ;  /* 0x300000f9ff9d7230 */ /* 0x000fe40000004100 */
[----:B---3--:R-:W-:Y:S01]  /*3780*/  FMUL.FTZ R141, R211, R209 ;  /* 0x000000d1d38d7220 */ /* 0x008fe20000410000 */
[----:B------:R-:W-:Y:S01]  /*3790*/  HADD2.F32 R121, -RZ, R30.H0_H0 ;  /* 0x2000001eff797230 */ /* 0x000fe20000004100 */
[----:B------:R-:W-:Y:S01]  /*37a0*/  SHF.R.U32.HI R108, RZ, 0x10, R119 ;  /* 0x00000010ff6c7819 */ /* 0x000fe20000011677 */
[----:B------:R-:W-:Y:S01]  /*37b0*/  HADD2.F32 R109, -RZ, R252.H0_H0 ;  /* 0x200000fcff6d7230 */ /* 0x000fe20000004100 */
[----:B------:R-:W-:Y:S01]  /*37c0*/  SHF.R.U32.HI R211, RZ, 0x10, R39 ;  /* 0x00000010ffd37819 */ /* 0x000fe20000011627 */
[----:B------:R-:W-:Y:S01]  /*37d0*/  HADD2.F32 R153, -RZ, R251.H1_H1 ;  /* 0x300000fbff997230 */ /* 0x000fe20000004100 */
[----:B------:R-:W3:Y:S01]  /*37e0*/  MUFU.RCP R131, R156 ;  /* 0x0000009c00837308 */ /* 0x000ee20000001000 */
[----:B------:R-:W-:-:S02]  /*37f0*/  HADD2.F32 R119, -RZ, R246.H1_H1 ;  /* 0x300000f6ff777230 */ /* 0x000fc40000004100 */
[----:B------:R-:W-:Y:S01]  /*3800*/  FADD.FTZ R187, R10, -R187 ;  /* 0x800000bb0abb7221 */ /* 0x000fe20000010000 */
[----:B------:R-:W-:Y:S01]  /*3810*/  FADD.FTZ R103, R102, -R103 ;  /* 0x8000006766677221 */ /* 0x000fe20000010000 */
[----:B------:R-:W-:Y:S02]  /*3820*/  HADD2.F32 R120, -RZ, R120.H0_H0 ;  /* 0x20000078ff787230 */ /* 0x000fe40000004100 */
[----:B------:R-:W-:Y:S01]  /*3830*/  HADD2.F32 R191, -RZ, R191.H0_H0 ;  /* 0x200000bfffbf7230 */ /* 0x000fe20000004100 */
[----:B------:R-:W4:Y:S01]  /*3840*/  MUFU.RCP R10, R159 ;  /* 0x0000009f000a7308 */ /* 0x000f220000001000 */
[----:B------:R-:W-:Y:S01]  /*3850*/  FADD.FTZ R121, R4, -R121 ;  /* 0x8000007904797221 */ /* 0x000fe20000010000 */
[----:B------:R-:W-:Y:S02]  /*3860*/  HADD2.F32 R108, -RZ, R108.H0_H0 ;  /* 0x2000006cff6c7230 */ /* 0x000fe40000004100 */
[----:B------:R-:W-:Y:S01]  /*3870*/  FADD.FTZ R5, R120, -R191 ;  /* 0x800000bf78057221 */ /* 0x000fe20000010000 */
[----:B------:R-:W-:-:S03]  /*3880*/  HADD2.F32 R211, -RZ, R211.H0_H0 ;  /* 0x200000d3ffd37230 */ /* 0x000fc60000004100 */
[----:B------:R-:W5:Y:S01]  /*3890*/  MUFU.RCP R102, R157 ;  /* 0x0000009d00667308 */ /* 0x000f620000001000 */
[----:B------:R-:W-:Y:S01]  /*38a0*/  SHF.R.U64 R120, R46, 0x10, R47 ;  /* 0x000000102e787819 */ /* 0x000fe2000000122f */
[----:B------:R-:W-:Y:S01]  /*38b0*/  FMUL.FTZ R133, R133, R188 ;  /* 0x000000bc85857220 */ /* 0x000fe20000410000 */
[----:B------:R-:W-:-:S05]  /*38c0*/  FMUL.FTZ R136, R11, R189 ;  /* 0x000000bd0b887220 */ /* 0x000fca0000410000 */
[----:B------:R-:W-:Y:S01]  /*38d0*/  MUFU.RCP R118, R109 ;  /* 0x0000006d00767308 */ /* 0x000fe20000001000 */
[----:B------:R-:W-:Y:S01]  /*38e0*/  SHF.R.U32.HI R122, RZ, 0x10, R123 ;  /* 0x00000010ff7a7819 */ /* 0x000fe2000001167b */
[----:B------:R-:W-:-:S06]  /*38f0*/  FADD.FTZ R11, R108, -R211 ;  /* 0x800000d36c0b7221 */ /* 0x000fcc0000010000 */
[----:B------:R-:W5:Y:S01]  /*3900*/  MUFU.RCP R105, R153 ;  /* 0x0000009900697308 */ /* 0x000f620000001000 */
[----:B------:R-:W-:Y:S01]  /*3910*/  SHF.R.U32.HI R212, RZ, 0x10, R35 ;  /* 0x00000010ffd47819 */ /* 0x000fe20000011623 */
[----:B------:R-:W-:-:S06]  /*3920*/  FMUL.FTZ R129, R129, R155 ;  /* 0x0000009b81817220 */ /* 0x000fcc0000410000 */
[----:B------:R-:W5:Y:S01]  /*3930*/  MUFU.RCP R4, R119 ;  /* 0x0000007700047308 */ /* 0x000f620000001000 */
[----:B------:R-:W-:Y:S01]  /*3940*/  SHF.R.U32.HI R108, RZ, 0x10, R33 ;  /* 0x00000010ff6c7819 */ /* 0x000fe20000011621 */
[----:B------:R-:W-:Y:S02]  /*3950*/  HADD2.F32 R155, -RZ, R120.H0_H0 ;  /* 0x20000078ff9b7230 */ /* 0x000fe40000004100 */
[----:B0-----:R-:W-:-:S04]  /*3960*/  FMUL.FTZ R125, R125, R151 ;  /* 0x000000977d7d7220 */ /* 0x001fc80000410000 */
[----:B------:R-:W0:Y:S01]  /*3970*/  MUFU.RCP R188, R107 ;  /* 0x0000006b00bc7308 */ /* 0x000e220000001000 */
[----:B------:R-:W-:Y:S01]  /*3980*/  HADD2.F32 R191, -RZ, R122.H0_H0 ;  /* 0x2000007affbf7230 */ /* 0x000fe20000004100 */
[----:B------:R-:W-:Y:S01]  /*3990*/  SHF.R.U32.HI R151, RZ, 0x10, R47 ;  /* 0x00000010ff977819 */ /* 0x000fe2000001162f */
[----:B-1----:R-:W-:Y:S01]  /*39a0*/  FMUL.FTZ R152, R111, R104 ;  /* 0x000000686f987220 */ /* 0x002fe20000410000 */
[----:B------:R-:W-:Y:S02]  /*39b0*/  HADD2.F32 R212, -RZ, R212.H0_H0 ;  /* 0x200000d4ffd47230 */ /* 0x000fe40000004100 */
[----:B---3--:R-:W-:Y:S01]  /*39c0*/  FMUL.FTZ R121, R121, R131 ;  /* 0x0000008379797220 */ /* 0x008fe20000410000 */
[----:B------:R-:W-:Y:S01]  /*39d0*/  HADD2.F32 R120, -RZ, R124.H0_H0 ;  /* 0x2000007cff787230 */ /* 0x000fe20000004100 */
[----:B------:R1:W3:Y:S01]  /*39e0*/  MUFU.RCP R122, R155 ;  /* 0x0000009b007a7308 */ /* 0x0002e20000001000 */
[----:B------:R-:W-:Y:S01]  /*39f0*/  HADD2.F32 R211, -RZ, R108.H0_H0 ;  /* 0x2000006cffd37230 */ /* 0x000fe20000004100 */
[----:B------:R-:W-:Y:S01]  /*3a00*/  SHF.R.U32.HI R126, RZ, 0x10, R127 ;  /* 0x00000010ff7e7819 */ /* 0x000fe2000001167f */
[----:B------:R-:W-:Y:S01]  /*3a10*/  HADD2.F32 R111, -RZ, R250.H1_H1 ;  /* 0x300000faff6f7230 */ /* 0x000fe20000004100 */
[----:B------:R-:W-:Y:S01]  /*3a20*/  SHF.R.U32.HI R131, RZ, 0x10, R29 ;  /* 0x00000010ff837819 */ /* 0x000fe2000001161d */
[----:B----4-:R-:W-:Y:S01]  /*3a30*/  FMUL.FTZ R128, R128, R10 ;  /* 0x0000000a80807220 */ /* 0x010fe20000410000 */
[----:B-----5:R-:W-:Y:S01]  /*3a40*/  FMUL.FTZ R124, R6, R102 ;  /* 0x00000066067c7220 */ /* 0x020fe20000410000 */
[----:B------:R-:W-:Y:S01]  /*3a50*/  HADD2.F32 R151, -RZ, R151.H0_H0 ;  /* 0x20000097ff977230 */ /* 0x000fe20000004100 */
[----:B------:R-:W4:Y:S01]  /*3a60*/  MUFU.RCP R104, R111 ;  /* 0x0000006f00687308 */ /* 0x000f220000001000 */
[----:B------:R-:W-:-:S02]  /*3a70*/  HADD2.F32 R145, -RZ, R246.H0_H0 ;  /* 0x200000f6ff917230 */ /* 0x000fc40000004100 */
[----:B------:R-:W-:Y:S01]  /*3a80*/  FADD.FTZ R10, R191, -R212 ;  /* 0x800000d4bf0a7221 */ /* 0x000fe20000010000 */
[----:B------:R-:W-:Y:S01]  /*3a90*/  FADD.FTZ R6, R120, -R211 ;  /* 0x800000d378067221 */ /* 0x000fe20000010000 */
[----:B------:R-:W-:Y:S01]  /*3aa0*/  HADD2.F32 R208, -RZ, R243.H0_H0 ;  /* 0x200000f3ffd07230 */ /* 0x000fe20000004100 */
[----:B------:R-:W-:Y:S01]  /*3ab0*/  SHF.R.U32.HI R212, RZ, 0x10, R31 ;  /* 0x00000010ffd47819 */ /* 0x000fe2000001161f */
[----:B------:R-:W-:Y:S01]  /*3ac0*/  FMUL.FTZ R120, R8, R105 ;  /* 0x0000006908787220 */ /* 0x000fe20000410000 */
[----:B------:R-:W-:Y:S01]  /*3ad0*/  FMUL.FTZ R103, R103, R118 ;  /* 0x0000007667677220 */ /* 0x000fe20000410000 */
[----:B------:R-:W-:Y:S02]  /*3ae0*/  HADD2.F32 R191, -RZ, R126.H0_H0 ;  /* 0x2000007effbf7230 */ /* 0x000fe40000004100 */
[----:B------:R-:W-:Y:S01]  /*3af0*/  FMUL.FTZ R118, R5, R4 ;  /* 0x0000000405767220 */ /* 0x000fe20000410000 */
[----:B------:R-:W-:Y:S01]  /*3b00*/  HADD2.F32 R8, -RZ, R116.H0_H0 ;  /* 0x20000074ff087230 */ /* 0x000fe20000004100 */
[----:B------:R5:W5:Y:S01]  /*3b10*/  MUFU.RCP R126, R151 ;  /* 0x00000097007e7308 */ /* 0x000b620000001000 */
[----:B------:R-:W-:-:S02]  /*3b20*/  HADD2.F32 R211, -RZ, R131.H0_H0 ;  /* 0x20000083ffd37230 */ /* 0x000fc40000004100 */
[----:B------:R-:W-:Y:S02]  /*3b30*/  HADD2.F32 R113, -RZ, R248.H0_H0 ;  /* 0x200000f8ff717230 */ /* 0x000fe40000004100 */
[--C-:B------:R-:W-:Y:S02]  /*3b40*/  HADD2.F32 R4, -RZ, R223.reuse.H1_H1 ;  /* 0x300000dfff047230 */ /* 0x100fe40000004100 */
[----:B------:R-:W-:Y:S01]  /*3b50*/  HADD2.F32 R147, -RZ, R178.H1_H1 ;  /* 0x300000b2ff937230 */ /* 0x000fe20000004100 */
[----:B------:R-:W5:Y:S01]  /*3b60*/  MUFU.RCP R101, R145 ;  /* 0x0000009100657308 */ /* 0x000f620000001000 */
[----:B------:R-:W-:Y:S02]  /*3b70*/  HADD2.F32 R139, -RZ, R176.H1_H1 ;  /* 0x300000b0ff8b7230 */ /* 0x000fe40000004100 */
[----:B0-----:R-:W-:Y:S01]  /*3b80*/  FMUL.FTZ R116, R7, R188 ;  /* 0x000000bc07747220 */ /* 0x001fe20000410000 */
[----:B------:R-:W-:Y:S02]  /*3b90*/  HADD2.F32 R212, -RZ, R212.H0_H0 ;  /* 0x200000d4ffd47230 */ /* 0x000fe40000004100 */
[----:B------:R-:W-:Y:S01]  /*3ba0*/  FADD.FTZ R7, R8, -R211 ;  /* 0x800000d308077221 */ /* 0x000fe20000010000 */
[----:B------:R-:W-:Y:S01]  /*3bb0*/  HADD2.F32 R190, -RZ, R190.H0_H0 ;  /* 0x200000beffbe7230 */ /* 0x000fe20000004100 */
[----:B------:R-:W0:Y:S01]  /*3bc0*/  MUFU.RCP R123, R208 ;  /* 0x000000d0007b7308 */ /* 0x000e220000001000 */
[----:B------:R-:W-:Y:S01]  /*3bd0*/  FMUL.FTZ R2, R2, R4 ;  /* 0x0000000402027220 */ /* 0x000fe20000410000 */
[----:B------:R-:W-:Y:S01]  /*3be0*/  SHF.R.U32.HI R115, RZ, 0x10, R115 ;  /* 0x00000010ff737819 */ /* 0x000fe20000011673 */
[----:B------:R-:W-:Y:S01]  /*3bf0*/  FADD.FTZ R131, R191, -R212 ;  /* 0x800000d4bf837221 */ /* 0x000fe20000010000 */
[----:B------:R-:W-:-:S04]  /*3c00*/  HADD2.F32 R5, -RZ, R223.H0_H0 ;  /* 0x200000dfff057230 */ /* 0x000fc80000004100 */
[----:B------:R-:W0:Y:S01]  /*3c10*/  MUFU.RCP R24, R113 ;  /* 0x0000007100187308 */ /* 0x000e220000001000 */
[----:B-1----:R-:W-:Y:S01]  /*3c20*/  FMUL.FTZ R155, R155, R190 ;  /* 0x000000be9b9b7220 */ /* 0x002fe20000410000 */
[----:B------:R-:W-:Y:S01]  /*3c30*/  FADD.FTZ R212, RZ, R2 ;  /* 0x00000002ffd47221 */ /* 0x000fe20000010000 */
[----:B---3--:R-:W-:-:S05]  /*3c40*/  FMUL.FTZ R154, R154, R122 ;  /* 0x0000007a9a9a7220 */ /* 0x008fca0000410000 */
[----:B------:R-:W1:Y:S01]  /*3c50*/  MUFU.RCP R146, R147 ;  /* 0x0000009300927308 */ /* 0x000e620000001000 */
[----:B------:R-:W-:Y:S01]  /*3c60*/  FFMA.FTZ R188, R2, R0, RZ ;  /* 0x0000000002bc7223 */ /* 0x000fe200000100ff */
[----:B------:R-:W-:-:S06]  /*3c70*/  HADD2.F32 R149, -RZ, R174.H1_H1 ;  /* 0x300000aeff957230 */ /* 0x000fcc0000004100 */
[----:B------:R-:W3:Y:S01]  /*3c80*/  MUFU.RCP R138, R139 ;  /* 0x0000008b008a7308 */ /* 0x000ee20000001000 */
[----:B------:R-:W-:Y:S02]  /*3c90*/  HADD2.F32 R143, -RZ, R178.H0_H0 ;  /* 0x200000b2ff8f7230 */ /* 0x000fe40000004100 */
[----:B------:R-:W-:Y:S01]  /*3ca0*/  FMUL.FTZ R169, R169, R5 ;  /* 0x00000005a9a97220 */ /* 0x000fe20000410000 */
[----:B------:R-:W-:Y:S02]  /*3cb0*/  HADD2.F32 R191, -RZ, R115.H0_H0 ;  /* 0x20000073ffbf7230 */ /* 0x000fe40000004100 */
[----:B------:R-:W-:Y:S01]  /*3cc0*/  FADD.FTZ R212, R212, R155 ;  /* 0x0000009bd4d47221 */ /* 0x000fe20000010000 */
[----:B------:R-:W-:Y:S01]  /*3cd0*/  FFMA.FTZ R188, R155, R154, R188 ;  /* 0x0000009a9bbc7223 */ /* 0x000fe200000100bc */
[----:B----4-:R-:W-:Y:S01]  /*3ce0*/  FMUL.FTZ R104, R6, R104 ;  /* 0x0000006806687220 */ /* 0x010fe20000410000 */
[----:B------:R-:W-:Y:S01]  /*3cf0*/  HADD2.F32 R6, -RZ, R222.H1_H1 ;  /* 0x300000deff067230 */ /* 0x000fe20000004100 */
[----:B------:R-:W4:Y:S01]  /*3d00*/  MUFU.RCP R142, R149 ;  /* 0x00000095008e7308 */ /* 0x000f220000001000 */
[----:B------:R-:W-:-:S02]  /*3d10*/  HADD2.F32 R127, -RZ, R174.H0_H0 ;  /* 0x200000aeff7f7230 */ /* 0x000fc40000004100 */
[----:B-----5:R-:W-:Y:S01]  /*3d20*/  FMUL.FTZ R151, R151, R191 ;  /* 0x000000bf97977220 */ /* 0x020fe20000410000 */
[----:B------:R-:W-:Y:S01]  /*3d30*/  FADD.FTZ R212, R212, R169 ;  /* 0x000000a9d4d47221 */ /* 0x000fe20000010000 */
[----:B------:R-:W-:Y:S01]  /*3d40*/  FMUL.FTZ R150, R150, R126 ;  /* 0x0000007e96967220 */ /* 0x000fe20000410000 */
[----:B------:R-:W-:Y:S02]  /*3d50*/  FFMA.FTZ R188, R169, R152, R188 ;  /* 0x00000098a9bc7223 */ /* 0x000fe400000100bc */
[----:B------:R5:W5:Y:S01]  /*3d60*/  MUFU.RCP R182, R143 ;  /* 0x0000008f00b67308 */ /* 0x000b620000001000 */
[----:B------:R-:W-:Y:S01]  /*3d70*/  FMUL.FTZ R122, R185, R101 ;  /* 0x00000065b97a7220 */ /* 0x000fe20000410000 */
[----:B------:R-:W-:Y:S01]  /*3d80*/  SHF.R.U32.HI R203, RZ, 0x10, R9 ;  /* 0x00000010ffcb7819 */ /* 0x000fe20000011609 */
[----:B0-----:R-:W-:Y:S01]  /*3d90*/  FMUL.FTZ R101, R184, R123 ;  /* 0x0000007bb8657220 */ /* 0x001fe20000410000 */
[----:B------:R-:W-:Y:S02]  /*3da0*/  HADD2.F32 R192, -RZ, R192.H0_H0 ;  /* 0x200000c0ffc07230 */ /* 0x000fe40000004100 */
[----:B------:R-:W-:Y:S01]  /*3db0*/  FMUL.FTZ R168, R168, R6 ;  /* 0x00000006a8a87220 */ /* 0x000fe20000410000 */
[----:B------:R-:W-:Y:S01]  /*3dc0*/  FADD.FTZ R123, R212, R151 ;  /* 0x00000097d47b7221 */ /* 0x000fe20000010000 */
[----:B------:R-:W-:Y:S01]  /*3dd0*/  FMUL.FTZ R114, R114, R24 ;  /* 0x0000001872727220 */ /* 0x000fe20000410000 */
[----:B------:R-:W-:Y:S01]  /*3de0*/  MUFU.RCP R9, R127 ;  /* 0x0000007f00097308 */ /* 0x000fe20000001000 */
[----:B------:R-:W-:Y:S01]  /*3df0*/  FFMA.FTZ R115, R151, R150, R188 ;  /* 0x0000009697737223 */ /* 0x000fe200000100bc */
[----:B-1----:R-:W-:Y:S01]  /*3e00*/  FMUL.FTZ R146, R187, R146 ;  /* 0x00000092bb927220 */ /* 0x002fe20000410000 */
[----:B---3--:R-:W-:Y:S01]  /*3e10*/  FMUL.FTZ R138, R186, R138 ;  /* 0x0000008aba8a7220 */ /* 0x008fe20000410000 */
[----:B------:R-:W-:-:S02]  /*3e20*/  HADD2.F32 R186, -RZ, R214.H1_H1 ;  /* 0x300000d6ffba7230 */ /* 0x000fc40000004100 */
[----:B------:R-:W-:Y:S01]  /*3e30*/  FMUL.FTZ R147, R147, R192 ;  /* 0x000000c093937220 */ /* 0x000fe20000410000 */
[----:B------:R-:W-:Y:S02]  /*3e40*/  HADD2.F32 R187, -RZ, R214.H0_H0 ;  /* 0x200000d6ffbb7230 */ /* 0x000fe40000004100 */
[----:B------:R-:W-:Y:S01]  /*3e50*/  FADD.FTZ R214, R123, R168 ;  /* 0x000000a87bd67221 */ /* 0x000fe20000010000 */
[----:B------:R-:W-:Y:S02]  /*3e60*/  HADD2.F32 R210, -RZ, R248.H1_H1 ;  /* 0x300000f8ffd27230 */ /* 0x000fe40000004100 */
[----:B------:R-:W-:Y:S01]  /*3e70*/  FFMA.FTZ R212, R168, R148, R115 ;  /* 0x00000094a8d47223 */ /* 0x000fe20000010073 */
[----:B------:R-:W-:Y:S02]  /*3e80*/  HADD2.F32 R112, -RZ, R250.H0_H0 ;  /* 0x200000faff707230 */ /* 0x000fe40000004100 */
[----:B------:R-:W-:Y:S01]  /*3e90*/  FADD.FTZ R214, R214, R147 ;  /* 0x00000093d6d67221 */ /* 0x000fe20000010000 */
[----:B------:R-:W-:Y:S01]  /*3ea0*/  HADD2.F32 R135, -RZ, R176.H0_H0 ;  /* 0x200000b0ff877230 */ /* 0x000fe20000004100 */
[----:B------:R-:W-:Y:S01]  /*3eb0*/  MUFU.RCP R110, R210 ;  /* 0x000000d2006e7308 */ /* 0x000fe20000001000 */
[----:B------:R-:W-:-:S02]  /*3ec0*/  HADD2.F32 R193, -RZ, R193.H0_H0 ;  /* 0x200000c1ffc17230 */ /* 0x000fc40000004100 */
[----:B--2---:R-:W-:-:S05]  /*3ed0*/  HADD2.F32 R105, -RZ, R245.H0_H0 ;  /* 0x200000f5ff697230 */ /* 0x004fca0000004100 */
[----:B------:R-:W0:Y:S01]  /*3ee0*/  MUFU.RCP R8, R105 ;  /* 0x0000006900087308 */ /* 0x000e220000001000 */
[----:B------:R-:W-:Y:S01]  /*3ef0*/  FFMA.FTZ R212, R147, R146, R212 ;  /* 0x0000009293d47223 */ /* 0x000fe200000100d4 */
[----:B----4-:R-:W-:Y:S01]  /*3f00*/  FMUL.FTZ R130, R130, R142 ;  /* 0x0000008e82827220 */ /* 0x010fe20000410000 */
[----:B-----5:R-:W-:Y:S01]  /*3f10*/  FMUL.FTZ R143, R143, R193 ;  /* 0x000000c18f8f7220 */ /* 0x020fe20000410000 */
[----:B------:R-:W-:Y:S02]  /*3f20*/  HADD2.F32 R108, -RZ, R252.H1_H1 ;  /* 0x300000fcff6c7230 */ /* 0x000fe40000004100 */
[----:B------:R-:W-:Y:S02]  /*3f30*/  FMUL.FTZ R142, R183, R182 ;  /* 0x000000b6b78e7220 */ /* 0x000fe40000410000 */
[----:B------:R-:W1:Y:S01]  /*3f40*/  MUFU.RCP R134, R112 ;  /* 0x0000007000867308 */ /* 0x000e620000001000 */
[----:B0-----:R-:W-:Y:S01]  /*3f50*/  FMUL.FTZ R24, R7, R8 ;  /* 0x0000000807187220 */ /* 0x001fe20000410000 */
[----:B------:R-:W-:-:S06]  /*3f60*/  HADD2.F32 R7, -RZ, R222.H0_H0 ;  /* 0x200000deff077230 */ /* 0x000fcc0000004100 */
[----:B------:R0:W2:Y:S01]  /*3f70*/  MUFU.RCP R180, R135 ;  /* 0x0000008700b47308 */ /* 0x0000a20000001000 */
[----:B------:R-:W-:Y:S02]  /*3f80*/  HADD2.F32 R8, -RZ, R221.H1_H1 ;  /* 0x300000ddff087230 */ /* 0x000fe40000004100 */
[----:B------:R-:W-:Y:S01]  /*3f90*/  FMUL.FTZ R167, R167, R7 ;  /* 0x00000007a7a77220 */ /* 0x000fe20000410000 */
[----:B------:R-:W-:-:S03]  /*3fa0*/  HADD2.F32 R194, -RZ, R194.H0_H0 ;  /* 0x200000c2ffc27230 */ /* 0x000fc60000004100 */
[----:B------:R-:W-:Y:S01]  /*3fb0*/  FADD.FTZ R214, R214, R167 ;  /* 0x000000a7d6d67221 */ /* 0x000fe20000010000 */
[----:B------:R-:W-:Y:S01]  /*3fc0*/  FFMA.FTZ R212, R167, R144, R212 ;  /* 0x00000090a7d47223 */ /* 0x000fe200000100d4 */
[----:B------:R-:W-:Y:S01]  /*3fd0*/  FMUL.FTZ R166, R166, R8 ;  /* 0x00000008a6a67220 */ /* 0x000fe20000410000 */
[----:B------:R-:W3:Y:S01]  /*3fe0*/  MUFU.RCP R102, R108 ;  /* 0x0000006c00667308 */ /* 0x000ee20000001000 */
        /* <DEDUP_REMOVED lines=12> */
[----:B------:R-:W-:Y:S02]  /*40b0*/  HADD2.F32 R10, -RZ, R220.H1_H1 ;  /* 0x300000dcff0a7230 */ /* 0x000fe40000004100 */
[----:B-1----:R-:W-:Y:S01]  /*40c0*/  FMUL.FTZ R106, R106, R134 ;  /* 0x000000866a6a7220 */ /* 0x002fe20000410000 */
[----:B0-----:R-:W-:Y:S01]  /*40d0*/  FMUL.FTZ R135, R135, R195 ;  /* 0x000000c387877220 */ /* 0x001fe20000410000 */
[----:B------:R-:W-:Y:S01]  /*40e0*/  FADD.FTZ R214, R214, R165 ;  /* 0x000000a5d6d67221 */ /* 0x000fe20000010000 */
[----:B--2---:R-:W-:Y:S01]  /*40f0*/  FMUL.FTZ R134, R181, R180 ;  /* 0x000000b4b5867220 */ /* 0x004fe20000410000 */
[----:B------:R-:W-:Y:S01]  /*4100*/  FFMA.FTZ R212, R165, R140, R212 ;  /* 0x0000008ca5d47223 */ /* 0x000fe200000100d4 */
[----:B------:R-:W-:-:S02]  /*4110*/  HADD2.F32 R196, -RZ, R196.H0_H0 ;  /* 0x200000c4ffc47230 */ /* 0x000fc40000004100 */
[----:B------:R-:W-:Y:S01]  /*4120*/  FMUL.FTZ R164, R164, R10 ;  /* 0x0000000aa4a47220 */ /* 0x000fe20000410000 */
[----:B------:R-:W-:Y:S01]  /*4130*/  FADD.FTZ R123, R214, R135 ;  /* 0x00000087d67b7221 */ /* 0x000fe20000010000 */
[----:B------:R-:W-:Y:S01]  /*4140*/  FFMA.FTZ R115, R135, R134, R212 ;  /* 0x0000008687737223 */ /* 0x000fe200000100d4 */
[----:B---3--:R-:W-:Y:S01]  /*4150*/  FMUL.FTZ R102, R131, R102 ;  /* 0x0000006683667220 */ /* 0x008fe20000410000 */
        /* <DEDUP_REMOVED lines=41> */
[----:B------:R-:W-:Y:S01]  /*43f0*/  HADD2.F32 R184, -RZ, R216.H1_H1 ;  /* 0x300000d8ffb87230 */ /* 0x000fe20000004100 */
[----:B------:R0:W1:Y:S01]  /*4400*/  MUFU.RCP R189, R209 ;  /* 0x000000d100bd7308 */ /* 0x0000620000001000 */
[----:B------:R-:W-:Y:S01]  /*4410*/  FMUL.FTZ R113, R210, R201 ;  /* 0x000000c9d2717220 */ /* 0x000fe20000410000 */
[----:B------:R-:W-:Y:S01]  /*4420*/  FADD.FTZ R214, R214, R159 ;  /* 0x0000009fd6d67221 */ /* 0x000fe20000010000 */
[----:B------:R-:W-:Y:S01]  /*4430*/  FFMA.FTZ R212, R159, R128, R212 ;  /* 0x000000809fd47223 */ /* 0x000fe200000100d4 */
[----:B------:R-:W-:-:S02]  /*4440*/  HADD2.F32 R188, -RZ, R213.H1_H1 ;  /* 0x300000d5ffbc7230 */ /* 0x000fc40000004100 */
[----:B------:R-:W-:Y:S01]  /*4450*/  FMUL.FTZ R158, R158, R184 ;  /* 0x000000b89e9e7220 */ /* 0x000fe20000410000 */
[----:B------:R-:W-:Y:S02]  /*4460*/  HADD2.F32 R202, -RZ, R202.H0_H0 ;  /* 0x200000caffca7230 */ /* 0x000fe40000004100 */
[----:B------:R-:W-:Y:S01]  /*4470*/  FADD.FTZ R211, R214, R113 ;  /* 0x00000071d6d37221 */ /* 0x000fe20000010000 */
[----:B------:R-:W-:Y:S01]  /*4480*/  FFMA.FTZ R145, R113, R110, R212 ;  /* 0x0000006e71917223 */ /* 0x000fe200000100d4 */
[----:B------:R-:W-:Y:S02]  /*4490*/  HADD2.F32 R185, -RZ, R216.H0_H0 ;  /* 0x200000d8ffb97230 */ /* 0x000fe40000004100 */
[----:B------:R-:W-:Y:S01]  /*44a0*/  FMUL.FTZ R149, R209, R188 ;  /* 0x000000bcd1957220 */ /* 0x000fe20000410000 */
[----:B------:R-:W-:Y:S01]  /*44b0*/  FMUL.FTZ R112, R112, R202 ;  /* 0x000000ca70707220 */ /* 0x000fe20000410000 */
[----:B------:R-:W-:Y:S01]  /*44c0*/  FADD.FTZ R211, R211, R158 ;  /* 0x0000009ed3d37221 */ /* 0x000fe20000010000 */
[----:B0-----:R-:W-:Y:S01]  /*44d0*/  FFMA.FTZ R209, R158, R125, R145 ;  /* 0x0000007d9ed17223 */ /* 0x001fe20000010091 */
[----:B------:R-:W-:-:S02]  /*44e0*/  HADD2.F32 R203, -RZ, R203.H0_H0 ;  /* 0x200000cbffcb7230 */ /* 0x000fc40000004100 */
[----:B------:R-:W-:Y:S01]  /*44f0*/  FMUL.FTZ R157, R157, R185 ;  /* 0x000000b99d9d7220 */ /* 0x000fe20000410000 */
[----:B------:R-:W-:Y:S01]  /*4500*/  FADD.FTZ R212, R211, R112 ;  /* 0x00000070d3d47221 */ /* 0x000fe20000010000 */
[----:B------:R-:W-:Y:S01]  /*4510*/  FFMA.FTZ R210, R112, R106, R209 ;  /* 0x0000006a70d27223 */ /* 0x000fe200000100d1 */
[----:B------:R-:W-:Y:S02]  /*4520*/  FMUL.FTZ R111, R111, R203 ;  /* 0x000000cb6f6f7220 */ /* 0x000fe40000410000 */
[----:B------:R-:W-:Y:S01]  /*4530*/  FADD.FTZ R212, R212, R157 ;  /* 0x0000009dd4d47221 */ /* 0x000fe20000010000 */
[----:B------:R-:W-:Y:S01]  /*4540*/  FFMA.FTZ R210, R157, R124, R210 ;  /* 0x0000007c9dd27223 */ /* 0x000fe200000100d2 */
[----:B-1----:R-:W-:Y:S01]  /*4550*/  FMUL.FTZ R117, R117, R189 ;  /* 0x000000bd75757220 */ /* 0x002fe20000410000 */
[----:B------:R-:W-:Y:S02]  /*4560*/  HADD2.F32 R189, -RZ, R213.H0_H0 ;  /* 0x200000d5ffbd7230 */ /* 0x000fe40000004100 */
[----:B------:R-:W-:Y:S01]  /*4570*/  FMUL.FTZ R156, R156, R186 ;  /* 0x000000ba9c9c7220 */ /* 0x000fe20000410000 */
[----:B------:R-:W-:-:S02]  /*4580*/  HADD2.F32 R204, -RZ, R204.H0_H0 ;  /* 0x200000ccffcc7230 */ /* 0x000fc40000004100 */
[----:B------:R-:W-:Y:S01]  /*4590*/  FADD.FTZ R213, R212, R111 ;  /* 0x0000006fd4d57221 */ /* 0x000fe20000010000 */
[----:B------:R-:W-:Y:S02]  /*45a0*/  FFMA.FTZ R211, R111, R104, R210 ;  /* 0x000000686fd37223 */ /* 0x000fe400000100d2 */
[----:B------:R-:W-:Y:S01]  /*45b0*/  FMUL.FTZ R109, R109, R204 ;  /* 0x000000cc6d6d7220 */ /* 0x000fe20000410000 */
[----:B------:R-:W-:Y:S01]  /*45c0*/  FADD.FTZ R214, R213, R156 ;  /* 0x0000009cd5d67221 */ /* 0x000fe20000010000 */
[----:B------:R-:W-:Y:S01]  /*45d0*/  FFMA.FTZ R212, R156, R121, R211 ;  /* 0x000000799cd47223 */ /* 0x000fe200000100d3 */
[----:B------:R-:W-:Y:S02]  /*45e0*/  HADD2.F32 R205, -RZ, R205.H0_H0 ;  /* 0x200000cdffcd7230 */ /* 0x000fe40000004100 */
[----:B------:R-:W-:Y:S01]  /*45f0*/  FMUL.FTZ R153, R153, R187 ;  /* 0x000000bb99997220 */ /* 0x000fe20000410000 */
[----:B------:R-:W-:Y:S01]  /*4600*/  FADD.FTZ R216, R214, R109 ;  /* 0x0000006dd6d87221 */ /* 0x000fe20000010000 */
[----:B------:R-:W-:Y:S01]  /*4610*/  FFMA.FTZ R214, R109, R103, R212 ;  /* 0x000000676dd67223 */ /* 0x000fe200000100d4 */
[----:B------:R-:W-:-:S02]  /*4620*/  FMUL.FTZ R108, R108, R205 ;  /* 0x000000cd6c6c7220 */ /* 0x000fc40000410000 */
[----:B------:R-:W-:Y:S01]  /*4630*/  FADD.FTZ R219, R216, R153 ;  /* 0x00000099d8db7221 */ /* 0x000fe20000010000 */
[----:B------:R-:W-:Y:S01]  /*4640*/  FFMA.FTZ R217, R153, R120, R214 ;  /* 0x0000007899d97223 */ /* 0x000fe200000100d6 */
[----:B------:R-:W-:Y:S02]  /*4650*/  HADD2.F32 R206, -RZ, R206.H0_H0 ;  /* 0x200000ceffce7230 */ /* 0x000fe40000004100 */
[----:B------:R-:W-:Y:S01]  /*4660*/  FADD.FTZ R224, R219, R108 ;  /* 0x0000006cdbe07221 */ /* 0x000fe20000010000 */
[----:B------:R-:W-:Y:S01]  /*4670*/  FFMA.FTZ R218, R108, R102, R217 ;  /* 0x000000666cda7223 */ /* 0x000fe200000100d9 */
[----:B------:R-:W-:Y:S01]  /*4680*/  FMUL.FTZ R145, R107, R189 ;  /* 0x000000bd6b917220 */ /* 0x000fe20000410000 */
[----:B------:R-:W-:Y:S01]  /*4690*/  FMUL.FTZ R107, R208, R206 ;  /* 0x000000ced06b7220 */ /* 0x000fe20000410000 */
[----:B------:R-:W-:Y:S01]  /*46a0*/  FADD.FTZ R224, R224, R149 ;  /* 0x00000095e0e07221 */ /* 0x000fe20000010000 */
[----:B------:R-:W-:Y:S01]  /*46b0*/  FFMA.FTZ R225, R149, R117, R218 ;  /* 0x0000007595e17223 */ /* 0x000fe200000100da */
[----:B------:R-:W-:-:S02]  /*46c0*/  HADD2.F32 R207, -RZ, R207.H0_H0 ;  /* 0x200000cfffcf7230 */ /* 0x000fc40000004100 */
[----:B------:R-:W-:Y:S01]  /*46d0*/  FADD.FTZ R224, R224, R107 ;  /* 0x0000006be0e07221 */ /* 0x000fe20000010000 */
[----:B------:R-:W-:Y:S02]  /*46e0*/  FFMA.FTZ R225, R107, R101, R225 ;  /* 0x000000656be17223 */ /* 0x000fe400000100e1 */
        /* <DEDUP_REMOVED lines=41> */
.L_x_1053:
[----:B------:R-:W-:Y:S01]  /*4980*/  FADD.FTZ R50, R188, R50 ;  /* 0x00000032bc327221 */ /* 0x000fe20000010000 */
[----:B------:R-:W-:Y:S01]  /*4990*/  FADD.FTZ R3, R207, R3 ;  /* 0x00000003cf037221 */ /* 0x000fe20000010000 */
[----:B------:R-:W0:Y:S01]  /*49a0*/  SHFL.DOWN PT, R188, R224, 0x10, 0x1f ;  /* 0x0a001f00e0bc7f89 */ /* 0x000e2200000e0000 */
[----:B------:R-:W-:Y:S01]  /*49b0*/  FADD.FTZ R52, R187, R52 ;  /* 0x00000034bb347221 */ /* 0x000fe20000010000 */
[----:B------:R-:W-:Y:S01]  /*49c0*/  FADD.FTZ R49, R206, R49 ;  /* 0x00000031ce317221 */ /* 0x000fe20000010000 */
[----:B------:R-:W-:Y:S01]  /*49d0*/  FADD.FTZ R51, R205, R51 ;  /* 0x00000033cd337221 */ /* 0x000fe20000010000 */
[----:B------:R-:W2:Y:S01]  /*49e0*/  LDL.LU R207, [R1+0x14] ;  /* 0x0000140001cf7983 */ /* 0x000ea20000300800 */
[----:B------:R-:W-:-:S03]  /*49f0*/  FADD.FTZ R48, R189, R48 ;  /* 0x00000030bd307221 */ /* 0x000fc60000010000 */
[----:B------:R-:W3:Y:S04]  /*4a00*/  LDL.LU R206, [R1+0x10] ;  /* 0x0000100001ce7983 */ /* 0x000ee80000300800 */
[----:B------:R-:W4:Y:S01]  /*4a10*/  LDL.LU R205, [R1+0xc] ;  /* 0x00000c0001cd7983 */ /* 0x000f220000300800 */
[----:B0-----:R-:W-:-:S03]  /*4a20*/  FADD.FTZ R224, R188, R224 ;  /* 0x000000e0bce07221 */ /* 0x001fc60000010000 */
[----:B------:R-:W0:Y:S04]  /*4a30*/  SHFL.DOWN PT, R188, R225, 0x10, 0x1f ;  /* 0x0a001f00e1bc7f89 */ /* 0x000e2800000e0000 */
[----:B------:R-:W1:Y:S01]  /*4a40*/  SHFL.DOWN PT, R187, R224, 0x8, 0x1f ;  /* 0x09001f00e0bb7f89 */ /* 0x000e6200000e0000 */
[----:B0-----:R-:W-:Y:S01]  /*4a50*/  FADD.FTZ R225, R188, R225 ;  /* 0x000000e1bce17221 */ /* 0x001fe20000010000 */
[----:B-1----:R-:W-:-:S04]  /*4a60*/  FADD.FTZ R187, R224, R187 ;  /* 0x000000bbe0bb7221 */ /* 0x002fc80000010000 */
[----:B------:R-:W0:Y:S04]  /*4a70*/  SHFL.DOWN PT, R188, R225, 0x8, 0x1f ;  /* 0x09001f00e1bc7f89 */ /* 0x000e2800000e0000 */
[----:B------:R-:W5:Y:S01]  /*4a80*/  LDL.LU R224, [R1+0x1c] ;  /* 0x00001c0001e07983 */ /* 0x000f620000300800 */
[----:B0-----:R-:W-:-:S03]  /*4a90*/  FADD.FTZ R188, R225, R188 ;  /* 0x000000bce1bc7221 */ /* 0x001fc60000010000 */
[----:B------:R-:W5:Y:S01]  /*4aa0*/  LDL.LU R225, [R1+0x18] ;  /* 0x0000180001e17983 */ /* 0x000f620000300800 */
[----:B------:R-:W-:Y:S01]  /*4ab0*/  FADD.FTZ R54, R186, R54 ;  /* 0x00000036ba367221 */ /* 0x000fe20000010000 */
[----:B------:R-:W-:Y:S01]  /*4ac0*/  FADD.FTZ R74, R8, R74 ;  /* 0x0000004a084a7221 */ /* 0x000fe20000010000 */
        /* <DEDUP_REMOVED lines=8> */
[----:B------:R-:W2:Y:S01]  /*4b50*/  LDC R181, c[0x0][0x380] ;  /* 0x0000e000ffb57b82 */ /* 0x000ea20000000800 */
[----:B------:R-:W1:Y:S01]  /*4b60*/  S2R R180, SR_TID.X ;  /* 0x0000000000b47919 */ /* 0x000e620000002100 */
        /* <DEDUP_REMOVED lines=31> */
[----:B------:R-:W-:Y:S01]  /*4d60*/  LOP3.LUT P3, R183, R180, 0x1f, RZ, 0xc0, !PT ;  /* 0x0000001fb4b77812 */ /* 0x000fe2000786c0ff */
        /* <DEDUP_REMOVED lines=26> */
[----:B------:R-:W-:Y:S01]  /*4f10*/  ISETP.NE.AND P2, PT, R180, RZ, PT ;  /* 0x000000ffb400720c */ /* 0x000fe20003f45270 */
[----:B------:R-:W-:Y:S01]  /*4f20*/  FADD.FTZ R20, R210, R20 ;  /* 0x00000014d2147221 */ /* 0x000fe20000010000 */
[----:B------:R-:W-:Y:S01]  /*4f30*/  ISETP.GT.U32.AND P0, PT, R183, 0x3, PT ;  /* 0x00000003b700780c */ /* 0x000fe20003f04070 */
        /* <DEDUP_REMOVED lines=9> */
[----:B-----5:R-:W-:Y:S01]  /*4fd0*/  FADD.FTZ R224, R226, R224 ;  /* 0x000000e0e2e07221 */ /* 0x020fe20000010000 */
[----:B------:R-:W-:-:S05]  /*4fe0*/  FADD.FTZ R225, R244, R225 ;  /* 0x000000e1f4e17221 */ /* 0x000fca0000010000 */
[----:B------:R0:W-:Y:S04]  /*4ff0*/  STL [R1+0x18], R225 ;  /* 0x000018e101007387 */ /* 0x0001e80000100800 */
[----:B------:R0:W-:Y:S04]  /*5000*/  STL [R1+0x1c], R224 ;  /* 0x00001ce001007387 */ /* 0x0001e80000100800 */
[----:B------:R0:W-:Y:S04]  /*5010*/  STL [R1+0xc], R205 ;  /* 0x00000ccd01007387 */ /* 0x0001e80000100800 */
[----:B------:R0:W-:Y:S04]  /*5020*/  STL [R1+0x10], R206 ;  /* 0x000010ce01007387 */ /* 0x0001e80000100800 */
[----:B------:R0:W-:Y:S01]  /*5030*/  STL [R1+0x14], R207 ;  /* 0x000014cf01007387 */ /* 0x0001e20000100800 */
[----:B------:R-:W-:Y:S05]  /*5040*/  @P3 BRA `(.L_x_1055) ;  /* 0x0000000000203947 */ /* 0x000fea0003800000 */
        /* <DEDUP_REMOVED lines=8> */
.L_x_1055:
[----:B------:R-:W-:Y:S05]  /*50d0*/  BSYNC.RECONVERGENT B0 ;  /* 0x0000000000007941 */ /* 0x000fea0003800200 */
.L_x_1054:
[----:B------:R-:W-:Y:S01]  /*50e0*/  BAR.SYNC.DEFER_BLOCKING 0x0 ;  /* 0x0000000000007b1d */ /* 0x000fe20000010000 */
[----:B------:R-:W-:Y:S02]  /*50f0*/  LOP3.LUT R185, R92, 0x3, RZ, 0xc0, !PT ;  /* 0x000000035cb97812 */ /* 0x000fe400078ec0ff */
[----:B------:R-:W-:Y:S02]  /*5100*/  CS2R R10, SRZ ;  /* 0x00000000000a7805 */ /* 0x000fe4000001ff00 */
[----:B------:R-:W-:Y:S01]  /*5110*/  SHF.L.U32 R182, R181, 0x2, RZ ;  /* 0x00000002b5b67819 */ /* 0x000fe200000006ff */
[----:B------:R-:W-:Y:S04]  /*5120*/  BSSY.RECONVERGENT B0, `(.L_x_1056) ;  /* 0x0000013000007945 */ /* 0x000fe80003800200 */
[----:B------:R-:W-:Y:S05]  /*5130*/  @P2 BRA `(.L_x_1057) ;  /* 0x0000000000442947 */ /* 0x000fea0003800000 */
[----:B-1----:R-:W1:Y:S01]  /*5140*/  S2R R5, SR_CgaCtaId ;  /* 0x0000000000057919 */ /* 0x002e620000008800 */
[----:B------:R-:W-:-:S04]  /*5150*/  MOV R4, 0x400 ;  /* 0x0000040000047802 */ /* 0x000fc80000000f00 */
[----:B-1----:R-:W-:-:S04]  /*5160*/  LEA R9, R5, R4, 0x18 ;  /* 0x0000000405097211 */ /* 0x002fc800078ec0ff */
[C---:B------:R-:W-:Y:S02]  /*5170*/  IADD3 R4, PT, PT, R9.reuse, 0x20, RZ ;  /* 0x0000002009047810 */ /* 0x040fe40007ffe0ff */
[C---:B------:R-:W-:Y:S02]  /*5180*/  IADD3 R8, PT, PT, R9.reuse, 0x30, RZ ;  /* 0x0000003009087810 */ /* 0x040fe40007ffe0ff */
[----:B------:R-:W-:Y:S02]  /*5190*/  SEL R5, R4, R9, P1 ;  /* 0x0000000904057207 */ /* 0x000fe40000800000 */
[----:B------:R-:W-:-:S04]  /*51a0*/  @!P1 IADD3 R8, PT, PT, R9, 0x10, RZ ;  /* 0x0000001009089810 */ /* 0x000fc80007ffe0ff */
[----:B------:R-:W1:Y:S04]  /*51b0*/  LDS.128 R4, [R5] ;  /* 0x0000000005047984 */ /* 0x000e680000000c00 */
[----:B------:R-:W2:Y:S01]  /*51c0*/  LDS.128 R8, [R8] ;  /* 0x0000000008087984 */ /* 0x000ea20000000c00 */
[----:B-1----:R-:W-:Y:S01]  /*51d0*/  FADD.FTZ R187, RZ, R4 ;  /* 0x00000004ffbb7221 */ /* 0x002fe20000010000 */
[----:B------:R-:W-:-:S03]  /*51e0*/  FADD.FTZ R4, RZ, R5 ;  /* 0x00000005ff047221 */ /* 0x000fc60000010000 */
[----:B------:R-:W-:Y:S01]  /*51f0*/  FADD.FTZ R187, R6, R187 ;  /* 0x000000bb06bb7221 */ /* 0x000fe20000010000 */
[----:B------:R-:W-:-:S03]  /*5200*/  FADD.FTZ R4, R7, R4 ;  /* 0x0000000407047221 */ /* 0x000fc60000010000 */
[----:B--2---:R-:W-:Y:S01]  /*5210*/  FADD.FTZ R187, R187, R8 ;  /* 0x00000008bbbb7221 */ /* 0x004fe20000010000 */
[----:B------:R-:W-:-:S03]  /*5220*/  FADD.FTZ R4, R4, R9 ;  /* 0x0000000904047221 */ /* 0x000fc60000010000 */
[----:B------:R-:W-:Y:S01]  /*5230*/  FADD.FTZ R10, R10, R187 ;  /* 0x000000bb0a0a7221 */ /* 0x000fe20000010000 */
[----:B------:R-:W-:-:S07]  /*5240*/  FADD.FTZ R11, R11, R4 ;  /* 0x000000040b0b7221 */ /* 0x000fce0000010000 */
.L_x_1057:
[----:B------:R-:W-:Y:S05]  /*5250*/  BSYNC.RECONVERGENT B0 ;  /* 0x0000000000007941 */ /* 0x000fea0003800200 */
.L_x_1056:
[----:B------:R-:W-:Y:S04]  /*5260*/  BSSY.RECONVERGENT B0, `(.L_x_1058) ;  /* 0x000000d000007945 */ /* 0x000fe80003800200 */
[----:B------:R-:W-:Y:S05]  /*5270*/  @P2 BRA `(.L_x_1059) ;  /* 0x00000000002c2947 */ /* 0x000fea0003800000 */
[----:B-1----:R-:W1:Y:S01]  /*5280*/  LDC.64 R4, c[0x0][0x3c0] ;  /* 0x0000f000ff047b82 */ /* 0x002e620000000a00 */
[----:B------:R-:W-:Y:S02]  /*5290*/  LOP3.LUT R6, R172, 0x1, RZ, 0xc0, !PT ;  /* 0x00000001ac067812 */ /* 0x000fe400078ec0ff */
[----:B------:R-:W-:Y:S02]  /*52a0*/  LOP3.LUT R7, R92, 0x7ffffffc, RZ, 0xc0, !PT ;  /* 0x7ffffffc5c077812 */ /* 0x000fe400078ec0ff */
[----:B------:R-:W-:-:S04]  /*52b0*/  IADD3 R9, PT, PT, -R6, RZ, RZ ;  /* 0x000000ff06097210 */ /* 0x000fc80007ffe1ff */
[----:B------:R-:W-:-:S04]  /*52c0*/  LOP3.LUT R6, R9, R182, RZ, 0xc0, !PT ;  /* 0x000000b609067212 */ /* 0x000fc800078ec0ff */
[----:B------:R-:W-:-:S04]  /*52d0*/  IADD3 R6, P3, PT, R6, R7, RZ ;  /* 0x0000000706067210 */ /* 0x000fc80007f7e0ff */
[----:B------:R-:W-:Y:S02]  /*52e0*/  IADD3.X R7, PT, PT, RZ, RZ, RZ, P3, !PT ;  /* 0x000000ffff077210 */ /* 0x000fe40001ffe4ff */
[----:B-1----:R-:W-:-:S04]  /*52f0*/  LEA R4, P3, R6, R4, 0x3 ;  /* 0x0000000406047211 */ /* 0x002fc800078618ff */
[----:B------:R-:W-:-:S03]  /*5300*/  LEA.HI.X R5, R6, R5, R7, 0x3, P3 ;  /* 0x0000000506057211 */ /* 0x000fc600018f1c07 */
[----:B------:R-:W-:-:S05]  /*5310*/  IMAD.WIDE.U32 R4, R185, 0x8, R4 ;  /* 0x00000008b9047825 */ /* 0x000fca00078e0004 */
[----:B------:R2:W-:Y:S02]  /*5320*/  STG.E.64 desc[UR4][R4.64], R10 ;  /* 0x0000000a04007986 */ /* 0x0005e4000c101b04 */
.L_x_1059:
[----:B------:R-:W-:Y:S05]  /*5330*/  BSYNC.RECONVERGENT B0 ;  /* 0x0000000000007941 */ /* 0x000fea0003800200 */
.L_x_1058:
[----:B------:R-:W-:Y:S05]  /*5340*/  @P2 BRA `(.L_x_1060) ;  /* 0x0000000000582947 */ /* 0x000fea0003800000 */
[----:B-12---:R-:W1:Y:S01]  /*5350*/  LDC.64 R4, c[0x0][0x3c8] ;  /* 0x0000f200ff047b82 */ /* 0x006e620000000a00 */
[C---:B------:R-:W-:Y:S02]  /*5360*/  LOP3.LUT R6, R172.reuse, 0x1, RZ, 0xc0, !PT ;  /* 0x00000001ac067812 */ /* 0x040fe400078ec0ff */
[----:B------:R-:W-:Y:S02]  /*5370*/  ISETP.GT.U32.AND P2, PT, R172, 0x1, PT ;  /* 0x00000001ac00780c */ /* 0x000fe40003f44070 */
[----:B------:R-:W-:Y:S02]  /*5380*/  IADD3 R6, PT, PT, -R6, RZ, RZ ;  /* 0x000000ff06067210 */ /* 0x000fe40007ffe1ff */
[----:B------:R-:W-:Y:S02]  /*5390*/  MOV R8, 0xffffffff ;  /* 0xffffffff00087802 */ /* 0x000fe40000000f00 */
[----:B------:R-:W-:-:S04]  /*53a0*/  LOP3.LUT R7, R6, R181, RZ, 0xc0, !PT ;  /* 0x000000b506077212 */ /* 0x000fc800078ec0ff */
[----:B------:R-:W-:-:S04]  /*53b0*/  LEA.HI R6, P3, R92, R7, RZ, 0x1e ;  /* 0x000000075c067211 */ /* 0x000fc8000787f0ff */
[----:B------:R-:W-:Y:S02]  /*53c0*/  LEA.HI.X.SX32 R7, R7, RZ, 0x1, P3 ;  /* 0x000000ff07077211 */ /* 0x000fe400018f0eff */
[----:B-1----:R-:W-:-:S04]  /*53d0*/  LEA R4, P3, R6, R4, 0x2 ;  /* 0x0000000406047211 */ /* 0x002fc800078610ff */
        /* <DEDUP_REMOVED lines=8> */
.L_x_1061:
[----:B------:R-:W2:Y:S04]  /*5460*/  LDG.E.STRONG.GPU R6, desc[UR4][R4.64] ;  /* 0x0000000404067981 */ /* 0x000ea8000c1ef900 */
[----:B--2---:R-:W-:Y:S01]  /*5470*/  CCTL.IVALL ;  /* 0x00000000ff00798f */ /* 0x004fe20002000000 */
[----:B------:R-:W-:Y:S05]  /*5480*/  YIELD ;  /* 0x0000000000007946 */ /* 0x000fea0003800000 */
[----:B------:R-:W-:-:S13]  /*5490*/  ISETP.NE.AND P2, PT, R6, R9, PT ;  /* 0x000000090600720c */ /* 0x000fda0003f45270 */
[----:B------:R-:W-:Y:S05]  /*54a0*/  @P2 BRA `(.L_x_1061) ;  /* 0xfffffffc00ec2947 */ /* 0x000fea000383ffff */
.L_x_1060:
[----:B------:R-:W-:Y:S05]  /*54b0*/  WARPSYNC.ALL ;  /* 0x0000000000007948 */ /* 0x000fea0003800000 */
[----:B-12---:R-:W1:Y:S01]  /*54c0*/  @!P0 LDC.64 R4, c[0x0][0x3c0] ;  /* 0x0000f000ff048b82 */ /* 0x006e620000000a00 */
[----:B------:R-:W-:Y:S01]  /*54d0*/  @!P0 LOP3.LUT R6, R172, 0x1, RZ, 0xc0, !PT ;  /* 0x00000001ac068812 */ /* 0x000fe200078ec0ff */
[----:B------:R-:W2:Y:S03]  /*54e0*/  LDCU UR6, c[0x0][0x384] ;  /* 0x00007080ff0677ac */ /* 0x000ea60008000800 */
[----:B------:R-:W-:-:S02]  /*54f0*/  @!P0 IADD3 R7, PT, PT, -R6, RZ, RZ ;  /* 0x000000ff06078210 */ /* 0x000fc40007ffe1ff */
[----:B------:R-:W-:Y:S02]  /*5500*/  @!P0 LOP3.LUT R6, R92, 0x7ffffffc, RZ, 0xc0, !PT ;  /* 0x7ffffffc5c068812 */ /* 0x000fe400078ec0ff */
[----:B------:R-:W-:Y:S01]  /*5510*/  @!P0 LOP3.LUT R7, R7, R182, RZ, 0xc0, !PT ;  /* 0x000000b607078212 */ /* 0x000fe200078ec0ff */
[----:B------:R-:W-:Y:S03]  /*5520*/  BAR.SYNC.DEFER_BLOCKING 0x0 ;  /* 0x0000000000007b1d */ /* 0x000fe60000010000 */
[----:B------:R-:W-:-:S04]  /*5530*/  @!P0 IADD3 R6, P2, PT, R7, R6, RZ ;  /* 0x0000000607068210 */ /* 0x000fc80007f5e0ff */
[----:B------:R-:W-:Y:S02]  /*5540*/  @!P0 IADD3.X R7, PT, PT, RZ, RZ, RZ, P2, !PT ;  /* 0x000000ffff078210 */ /* 0x000fe400017fe4ff */
[----:B-1----:R-:W-:-:S04]  /*5550*/  @!P0 LEA R4, P2, R6, R4, 0x3 ;  /* 0x0000000406048211 */ /* 0x002fc800078418ff */
[----:B------:R-:W-:Y:S02]  /*5560*/  @!P0 LEA.HI.X R5, R6, R5, R7, 0x3, P2 ;  /* 0x0000000506058211 */ /* 0x000fe400010f1c07 */
[----:B------:R-:W-:Y:S01]  /*5570*/  CS2R R6, SRZ ;  /* 0x0000000000067805 */ /* 0x000fe2000001ff00 */
[----:B------:R-:W-:-:S05]  /*5580*/  @!P0 IMAD.WIDE.U32 R4, R183, 0x8, R4 ;  /* 0x00000008b7048825 */ /* 0x000fca00078e0004 */
[----:B------:R-:W3:Y:S01]  /*5590*/  @!P0 LDG.E.64 R6, desc[UR4][R4.64] ;  /* 0x0000000404068981 */ /* 0x000ee2000c1e1b00 */
[----:B------:R-:W-:Y:S02]  /*55a0*/  LOP3.LUT R180, R183, 0x60, R180, 0xf8, !PT ;  /* 0x00000060b7b47812 */ /* 0x000fe400078ef8b4 */
[----:B------:R-:W-:Y:S02]  /*55b0*/  IADD3 R172, PT, PT, R172, 0x1, RZ ;  /* 0x00000001acac7810 */ /* 0x000fe40007ffe0ff */
[----:B------:R-:W-:Y:S02]  /*55c0*/  LEA R180, R185, R180, 0x7 ;  /* 0x000000b4b9b47211 */ /* 0x000fe400078e38ff */
[----:B------:R-:W-:Y:S02]  /*55d0*/  PLOP3.LUT P1, PT, P1, PT, PT, 0x8, 0x80 ;  /* 0x000000000080781c */ /* 0x000fe40000f2e170 */
[----:B------:R-:W-:Y:S01]  /*55e0*/  LOP3.LUT R172, R172, 0x3, RZ, 0xc0, !PT ;  /* 0x00000003acac7812 */ /* 0x000fe200078ec0ff */
[----:B---3--:R-:W1:Y:S04]  /*55f0*/  SHFL.BFLY PT, R9, R6, 0x1, 0x1f ;  /* 0x0c201f0006097f89 */ /* 0x008e6800000e0000 */
[----:B------:R-:W3:Y:S01]  /*5600*/  SHFL.BFLY PT, R8, R7, 0x1, 0x1f ;  /* 0x0c201f0007087f89 */ /* 0x000ee200000e0000 */
[----:B-1----:R-:W-:Y:S01]  /*5610*/  FADD.FTZ R9, R9, R6 ;  /* 0x0000000609097221 */ /* 0x002fe20000010000 */
[----:B---3--:R-:W-:-:S04]  /*5620*/  FADD.FTZ R8, R8, R7 ;  /* 0x0000000708087221 */ /* 0x008fc80000010000 */
[----:B------:R-:W1:Y:S04]  /*5630*/  SHFL.BFLY PT, R10, R9, 0x2, 0x1f ;  /* 0x0c401f00090a7f89 */ /* 0x000e6800000e0000 */
        /* <DEDUP_REMOVED lines=14> */
[----:B---3--:R-:W-:-:S03]  /*5720*/  FADD.FTZ R4, R7, R4 ;  /* 0x0000000407047221 */ /* 0x008fc60000010000 */
[----:B------:R-:W-:Y:S01]  /*5730*/  FMUL.FTZ R5, R5, 5.4253472626442089677e-05 ;  /* 0x38638e3905057820 */ /* 0x000fe20000410000 */
[----:B------:R-:W-:-:S04]  /*5740*/  FMUL.FTZ R4, R4, 5.4253472626442089677e-05 ;  /* 0x38638e3904047820 */ /* 0x000fc80000410000 */
[C-C-:B------:R-:W-:Y:S01]  /*5750*/  FFMA.FTZ R9, R4.reuse, R0, R5.reuse ;  /* 0x0000000004097223 */ /* 0x140fe20000010005 */
[C-C-:B------:R-:W-:Y:S01]  /*5760*/  FFMA.FTZ R146, R4.reuse, R146, R5.reuse ;  /* 0x0000009204927223 */ /* 0x140fe20000010005 */
[C-C-:B------:R-:W-:Y:S01]  /*5770*/  FFMA.FTZ R141, R4.reuse, R141, R5.reuse ;  /* 0x0000008d048d7223 */ /* 0x140fe20000010005 */
[C-C-:B------:R-:W-:Y:S01]  /*5780*/  FFMA.FTZ R142, R4.reuse, R142, R5.reuse ;  /* 0x0000008e048e7223 */ /* 0x140fe20000010005 */
[----:B------:R-:W-:Y:S01]  /*5790*/  FADD.FTZ R9, -R9, R2 ;  /* 0x0000000209097221 */ /* 0x000fe20000010100 */
[C-C-:B------:R-:W-:Y:S01]  /*57a0*/  FFMA.FTZ R137, R4.reuse, R137, R5.reuse ;  /* 0x0000008904897223 */ /* 0x140fe20000010005 */
[----:B------:R-:W-:Y:S01]  /*57b0*/  FADD.FTZ R141, -R141, R166 ;  /* 0x000000a68d8d7221 */ /* 0x000fe20000010100 */
[--C-:B------:R-:W-:Y:S01]  /*57c0*/  FFMA.FTZ R133, R4, R133, R5.reuse ;  /* 0x0000008504857223 */ /* 0x100fe20000010005 */
[----:B------:R-:W-:Y:S01]  /*57d0*/  FMUL.FTZ R9, R170, R9 ;  /* 0x00000009aa097220 */ /* 0x000fe20000410000 */
[----:B------:R-:W-:Y:S01]  /*57e0*/  FADD.FTZ R137, -R137, R164 ;  /* 0x000000a489897221 */ /* 0x000fe20000010100 */
[C-C-:B------:R-:W-:Y:S01]  /*57f0*/  FFMA.FTZ R129, R4.reuse, R129, R5.reuse ;  /* 0x0000008104817223 */ /* 0x140fe20000010005 */
[--C-:B------:R-:W-:Y:S01]  /*5800*/  FFMA.FTZ R138, R4, R138, R5.reuse ;  /* 0x0000008a048a7223 */ /* 0x100fe20000010005 */
[----:B------:R1:W-:Y:S01]  /*5810*/  F2F.F16.F32 R11, R9 ;  /* 0x00000009000b7304 */ /* 0x0003e20000200800 */
[----:B------:R-:W-:Y:S01]  /*5820*/  FMUL.FTZ R141, R170, R141 ;  /* 0x0000008daa8d7220 */ /* 0x000fe20000410000 */
[----:B------:R-:W-:Y:S01]  /*5830*/  FADD.FTZ R133, -R133, R162 ;  /* 0x000000a285857221 */ /* 0x000fe20000010100 */
[--C-:B------:R-:W-:Y:S01]  /*5840*/  FFMA.FTZ R130, R4, R130, R5.reuse ;  /* 0x0000008204827223 */ /* 0x100fe20000010005 */
[----:B------:R-:W-:Y:S01]  /*5850*/  FMUL.FTZ R137, R170, R137 ;  /* 0x00000089aa897220 */ /* 0x000fe20000410000 */
[----:B------:R-:W-:Y:S01]  /*5860*/  FADD.FTZ R129, -R129, R160 ;  /* 0x000000a081817221 */ /* 0x000fe20000010100 */
[--C-:B------:R-:W-:Y:S01]  /*5870*/  FFMA.FTZ R122, R4, R122, R5.reuse ;  /* 0x0000007a047a7223 */ /* 0x100fe20000010005 */
[----:B------:R-:W-:Y:S01]  /*5880*/  FMUL.FTZ R133, R170, R133 ;  /* 0x00000085aa857220 */ /* 0x000fe20000410000 */
[----:B------:R-:W-:Y:S01]  /*5890*/  FFMA.FTZ R154, R4, R154, R5 ;  /* 0x0000009a049a7223 */ /* 0x000fe20000010005 */
[----:B-1----:R-:W-:Y:S01]  /*58a0*/  FADD.FTZ R9, -R146, R147 ;  /* 0x0000009392097221 */ /* 0x002fe20000010100 */
[C-C-:B------:R-:W-:Y:S01]  /*58b0*/  FFMA.FTZ R114, R4.reuse, R114, R5.reuse ;  /* 0x0000007204727223 */ /* 0x140fe20000010005 */
[----:B------:R-:W-:Y:S01]  /*58c0*/  FFMA.FTZ R150, R4, R150, R5 ;  /* 0x0000009604967223 */ /* 0x000fe20000010005 */
[C---:B------:R-:W-:Y:S01]  /*58d0*/  FMUL.FTZ R129, R170.reuse, R129 ;  /* 0x00000081aa817220 */ /* 0x040fe20000410000 */
[----:B------:R-:W-:Y:S01]  /*58e0*/  FMUL.FTZ R6, R170, R9 ;  /* 0x00000009aa067220 */ /* 0x000fe20000410000 */
[----:B------:R-:W-:Y:S01]  /*58f0*/  FADD.FTZ R9, -R142, R143 ;  /* 0x0000008f8e097221 */ /* 0x000fe20000010100 */
[----:B------:R-:W-:Y:S01]  /*5900*/  FADD.FTZ R155, -R154, R155 ;  /* 0x0000009b9a9b7221 */ /* 0x000fe20000010100 */
[----:B------:R-:W-:Y:S01]  /*5910*/  FFMA.FTZ R152, R4, R152, R5 ;  /* 0x0000009804987223 */ /* 0x000fe20000010005 */
[----:B------:R-:W-:Y:S01]  /*5920*/  FADD.FTZ R151, -R150, R151 ;  /* 0x0000009796977221 */ /* 0x000fe20000010100 */
[----:B------:R-:W-:Y:S01]  /*5930*/  FMUL.FTZ R8, R170, R9 ;  /* 0x00000009aa087220 */ /* 0x000fe20000410000 */
[----:B------:R-:W-:Y:S01]  /*5940*/  FADD.FTZ R9, -R138, R139 ;  /* 0x0000008b8a097221 */ /* 0x000fe20000010100 */
[----:B------:R-:W-:Y:S01]  /*5950*/  FMUL.FTZ R0, R170, R155 ;  /* 0x0000009baa007220 */ /* 0x000fe20000410000 */
[----:B------:R1:W-:Y:S01]  /*5960*/  F2F.F16.F32 R139, R141 ;  /* 0x0000008d008b7304 */ /* 0x0003e20000200800 */
[----:B------:R-:W-:Y:S01]  /*5970*/  FADD.FTZ R169, -R152, R169 ;  /* 0x000000a998a97221 */ /* 0x000fe20000010100 */
[----:B------:R-:W-:Y:S01]  /*5980*/  FMUL.FTZ R2, R170, R151 ;  /* 0x00000097aa027220 */ /* 0x000fe20000410000 */
[C-C-:B------:R-:W-:Y:S01]  /*5990*/  FFMA.FTZ R104, R4.reuse, R104, R5.reuse ;  /* 0x0000006804687223 */ /* 0x140fe20000010005 */
[--C-:B------:R-:W-:Y:S01]  /*59a0*/  FFMA.FTZ R144, R4, R144, R5.reuse ;  /* 0x0000009004907223 */ /* 0x100fe20000010005 */
[----:B------:R-:W-:Y:S01]  /*59b0*/  FMUL.FTZ R7, R170, R169 ;  /* 0x000000a9aa077220 */ /* 0x000fe20000410000 */
[C-C-:B------:R-:W-:Y:S01]  /*59c0*/  FFMA.FTZ R110, R4.reuse, R110, R5.reuse ;  /* 0x0000006e046e7223 */ /* 0x140fe20000010005 */
[----:B------:R-:W-:Y:S01]  /*59d0*/  FFMA.FTZ R134, R4, R134, R5 ;  /* 0x0000008604867223 */ /* 0x000fe20000010005 */
[----:B------:R-:W-:Y:S01]  /*59e0*/  F2F.F16.F32 R0, R0 ;  /* 0x0000000000007304 */ /* 0x000fe20000200800 */
[----:B-1----:R-:W-:Y:S01]  /*59f0*/  FADD.FTZ R141, -R130, R131 ;  /* 0x00000083828d7221 */ /* 0x002fe20000010100 */
[----:B------:R-:W-:Y:S01]  /*5a00*/  FADD.FTZ R167, -R144, R167 ;  /* 0x000000a790a77221 */ /* 0x000fe20000010100 */
[----:B------:R-:W-:Y:S01]  /*5a10*/  FADD.FTZ R151, -R134, R135 ;  /* 0x0000008786977221 */ /* 0x000fe20000010100 */
[C-C-:B------:R-:W-:Y:S01]  /*5a20*/  FFMA.FTZ R128, R4.reuse, R128, R5.reuse ;  /* 0x0000008004807223 */ /* 0x140fe20000010005 */
[--C-:B------:R-:W-:Y:S01]  /*5a30*/  FFMA.FTZ R118, R4, R118, R5.reuse ;  /* 0x0000007604767223 */ /* 0x100fe20000010005 */
[----:B------:R-:W-:Y:S01]  /*5a40*/  FMUL.FTZ R167, R170, R167 ;  /* 0x000000a7aaa77220 */ /* 0x000fe20000410000 */
[C-C-:B------:R-:W-:Y:S01]  /*5a50*/  FFMA.FTZ R140, R4.reuse, R140, R5.reuse ;  /* 0x0000008c048c7223 */ /* 0x140fe20000010005 */
[----:B------:R1:W-:Y:S01]  /*5a60*/  F2F.F16.F32 R131, R137 ;  /* 0x0000008900837304 */ /* 0x0003e20000200800 */
[C-C-:B------:R-:W-:Y:S01]  /*5a70*/  FFMA.FTZ R126, R4.reuse, R126, R5.reuse ;  /* 0x0000007e047e7223 */ /* 0x140fe20000010005 */
[--C-:B------:R-:W-:Y:S01]  /*5a80*/  FFMA.FTZ R155, R4, R148, R5.reuse ;  /* 0x00000094049b7223 */ /* 0x100fe20000010005 */
[----:B------:R-:W-:Y:S01]  /*5a90*/  FMUL.FTZ R9, R170, R9 ;  /* 0x00000009aa097220 */ /* 0x000fe20000410000 */
[C-C-:B------:R-:W-:Y:S01]  /*5aa0*/  FFMA.FTZ R136, R4.reuse, R136, R5.reuse ;  /* 0x0000008804887223 */ /* 0x140fe20000010005 */
[C-C-:B------:R-:W-:Y:S01]  /*5ab0*/  FFMA.FTZ R132, R4.reuse, R132, R5.reuse ;  /* 0x0000008404847223 */ /* 0x140fe20000010005 */
[C-C-:B------:R-:W-:Y:S01]  /*5ac0*/  FFMA.FTZ R125, R4.reuse, R125, R5.reuse ;  /* 0x0000007d047d7223 */ /* 0x140fe20000010005 */
[----:B------:R-:W-:Y:S01]  /*5ad0*/  FFMA.FTZ R124, R4, R124, R5 ;  /* 0x0000007c047c7223 */ /* 0x000fe20000010005 */
[----:B------:R-:W3:Y:S01]  /*5ae0*/  F2F.F16.F32 R2, R2 ;  /* 0x0000000200027304 */ /* 0x000ee20000200800 */
[----:B-1----:R-:W-:Y:S01]  /*5af0*/  FADD.FTZ R137, -R122, R123 ;  /* 0x0000007b7a897221 */ /* 0x002fe20000010100 */
[C-C-:B------:R-:W-:Y:S01]  /*5b00*/  FFMA.FTZ R121, R4.reuse, R121, R5.reuse ;  /* 0x0000007904797223 */ /* 0x140fe20000010005 */
[C-C-:B------:R-:W-:Y:S01]  /*5b10*/  FFMA.FTZ R120, R4.reuse, R120, R5.reuse ;  /* 0x0000007804787223 */ /* 0x140fe20000010005 */
[----:B------:R-:W-:Y:S01]  /*5b20*/  FFMA.FTZ R116, R4, R116, R5 ;  /* 0x0000007404747223 */ /* 0x000fe20000010005 */
[C---:B------:R-:W-:Y:S01]  /*5b30*/  FMUL.FTZ R10, R170.reuse, R151 ;  /* 0x00000097aa0a7220 */ /* 0x040fe20000410000 */
[----:B------:R-:W-:Y:S01]  /*5b40*/  FMUL.FTZ R122, R170, R137 ;  /* 0x00000089aa7a7220 */ /* 0x000fe20000410000 */
[----:B------:R-:W-:Y:S01]  /*5b50*/  FADD.FTZ R159, -R128, R159 ;  /* 0x0000009f809f7221 */ /* 0x000fe20000010100 */
[----:B------:R1:W-:Y:S01]  /*5b60*/  F2F.F16.F32 R123, R133 ;  /* 0x00000085007b7304 */ /* 0x0003e20000200800 */
[----:B------:R-:W-:Y:S01]  /*5b70*/  FMUL.FTZ R130, R170, R141 ;  /* 0x0000008daa827220 */ /* 0x000fe20000410000 */
[----:B------:R-:W-:Y:S01]  /*5b80*/  FADD.FTZ R137, -R118, R119 ;  /* 0x0000007776897221 */ /* 0x000fe20000010100 */
[----:B------:R-:W-:Y:S01]  /*5b90*/  FADD.FTZ R165, -R140, R165 ;  /* 0x000000a58ca57221 */ /* 0x000fe20000010100 */
[----:B------:R-:W-:Y:S01]  /*5ba0*/  FADD.FTZ R141, -R126, R127 ;  /* 0x0000007f7e8d7221 */ /* 0x000fe20000010100 */
[----:B------:R-:W-:Y:S01]  /*5bb0*/  FMUL.FTZ R159, R170, R159 ;  /* 0x0000009faa9f7220 */ /* 0x000fe20000410000 */
[----:B------:R-:W-:Y:S01]  /*5bc0*/  FADD.FTZ R153, -R120, R153 ;  /* 0x0000009978997221 */ /* 0x000fe20000010100 */
[----:B------:R-:W-:Y:S01]  /*5bd0*/  FMUL.FTZ R118, R170, R137 ;  /* 0x00000089aa767220 */ /* 0x000fe20000410000 */
[----:B------:R-:W4:Y:S01]  /*5be0*/  F2F.F16.F32 R7, R7 ;  /* 0x0000000700077304 */ /* 0x000f220000200800 */
[----:B-1----:R-:W-:Y:S01]  /*5bf0*/  FADD.FTZ R133, -R114, R115 ;  /* 0x0000007372857221 */ /* 0x002fe20000010100 */
[C---:B------:R-:W-:Y:S01]  /*5c00*/  FMUL.FTZ R165, R170.reuse, R165 ;  /* 0x000000a5aaa57220 */ /* 0x040fe20000410000 */
[C---:B------:R-:W-:Y:S01]  /*5c10*/  FMUL.FTZ R126, R170.reuse, R141 ;  /* 0x0000008daa7e7220 */ /* 0x040fe20000410000 */
[----:B------:R-:W-:Y:S01]  /*5c20*/  FADD.FTZ R125, -R125, R158 ;  /* 0x0000009e7d7d7221 */ /* 0x000fe20000010100 */
[----:B------:R-:W-:Y:S01]  /*5c30*/  FMUL.FTZ R114, R170, R133 ;  /* 0x00000085aa727220 */ /* 0x000fe20000410000 */
[----:B------:R-:W-:Y:S01]  /*5c40*/  FADD.FTZ R133, -R110, R113 ;  /* 0x000000716e857221 */ /* 0x000fe20000010100 */
[----:B------:R-:W-:Y:S01]  /*5c50*/  FADD.FTZ R121, -R121, R156 ;  /* 0x0000009c79797221 */ /* 0x000fe20000010100 */
[----:B------:R1:W-:Y:S01]  /*5c60*/  F2F.F16.F32 R115, R129 ;  /* 0x0000008100737304 */ /* 0x0003e20000200800 */
[----:B---3--:R-:W-:Y:S01]  /*5c70*/  SHF.L.U32 R2, R2, 0x10, RZ ;  /* 0x0000001002027819 */ /* 0x008fe200000006ff */
[----:B------:R-:W-:Y:S01]  /*5c80*/  FMUL.FTZ R110, R170, R133 ;  /* 0x00000085aa6e7220 */ /* 0x000fe20000410000 */
[----:B------:R-:W-:Y:S01]  /*5c90*/  FADD.FTZ R161, -R132, R161 ;  /* 0x000000a184a17221 */ /* 0x000fe20000010100 */
[----:B------:R-:W-:Y:S01]  /*5ca0*/  FADD.FTZ R163, -R136, R163 ;  /* 0x000000a388a37221 */ /* 0x000fe20000010100 */
[----:B------:R-:W-:Y:S01]  /*5cb0*/  FMUL.FTZ R153, R170, R153 ;  /* 0x00000099aa997220 */ /* 0x000fe20000410000 */
[----:B------:R-:W-:Y:S01]  /*5cc0*/  FADD.FTZ R157, -R124, R157 ;  /* 0x0000009d7c9d7221 */ /* 0x000fe20000010100 */
[----:B------:R-:W-:Y:S01]  /*5cd0*/  FMUL.FTZ R125, R170, R125 ;  /* 0x0000007daa7d7220 */ /* 0x000fe20000410000 */
[----:B------:R-:W3:Y:S01]  /*5ce0*/  F2F.F16.F32 R6, R6 ;  /* 0x0000000600067304 */ /* 0x000ee20000200800 */
[----:B-1----:R-:W-:Y:S01]  /*5cf0*/  FFMA.FTZ R129, R4, R106, R5 ;  /* 0x0000006a04817223 */ /* 0x002fe20000010005 */
[C---:B------:R-:W-:Y:S01]  /*5d00*/  FMUL.FTZ R121, R170.reuse, R121 ;  /* 0x00000079aa797220 */ /* 0x040fe20000410000 */
[----:B------:R-:W-:Y:S01]  /*5d10*/  FADD.FTZ R155, -R155, R168 ;  /* 0x000000a89b9b7221 */ /* 0x000fe20000010100 */
[C---:B------:R-:W-:Y:S01]  /*5d20*/  FMUL.FTZ R161, R170.reuse, R161 ;  /* 0x000000a1aaa17220 */ /* 0x040fe20000410000 */
[----:B------:R-:W-:Y:S01]  /*5d30*/  FADD.FTZ R129, -R129, R112 ;  /* 0x0000007081817221 */ /* 0x000fe20000010100 */
[C---:B------:R-:W-:Y:S01]  /*5d40*/  FMUL.FTZ R163, R170.reuse, R163 ;  /* 0x000000a3aaa37220 */ /* 0x040fe20000410000 */
[C---:B------:R-:W-:Y:S01]  /*5d50*/  FMUL.FTZ R157, R170.reuse, R157 ;  /* 0x0000009daa9d7220 */ /* 0x040fe20000410000 */
[----:B------:R-:W1:Y:S01]  /*5d60*/  F2F.F16.F32 R8, R8 ;  /* 0x0000000800087304 */ /* 0x000e620000200800 */
[----:B------:R-:W-:Y:S01]  /*5d70*/  FMUL.FTZ R106, R170, R129 ;  /* 0x00000081aa6a7220 */ /* 0x000fe20000410000 */
[----:B------:R-:W-:Y:S01]  /*5d80*/  FADD.FTZ R129, -R104, R111 ;  /* 0x0000006f68817221 */ /* 0x000fe20000010100 */
[C-C-:B------:R-:W-:Y:S01]  /*5d90*/  FFMA.FTZ R104, R4.reuse, R103, R5.reuse ;  /* 0x0000006704687223 */ /* 0x140fe20000010005 */
[C-C-:B------:R-:W-:Y:S01]  /*5da0*/  FFMA.FTZ R103, R4.reuse, R102, R5.reuse ;  /* 0x0000006604677223 */ /* 0x140fe20000010005 */
[----:B------:R-:W-:Y:S01]  /*5db0*/  FFMA.FTZ R102, R4, R117, R5 ;  /* 0x0000007504667223 */ /* 0x000fe20000010005 */
[----:B------:R-:W-:Y:S01]  /*5dc0*/  FMUL.FTZ R129, R170, R129 ;  /* 0x00000081aa817220 */ /* 0x000fe20000410000 */
[----:B------:R-:W-:Y:S01]  /*5dd0*/  FADD.FTZ R109, -R104, R109 ;  /* 0x0000006d686d7221 */ /* 0x000fe20000010100 */
[----:B------:R-:W5:Y:S01]  /*5de0*/  F2F.F16.F32 R143, R167 ;  /* 0x000000a7008f7304 */ /* 0x000f620000200800 */
[----:B------:R-:W-:Y:S01]  /*5df0*/  FADD.FTZ R149, -R102, R149 ;  /* 0x0000009566957221 */ /* 0x000fe20000010100 */
[C-C-:B------:R-:W-:Y:S01]  /*5e00*/  FFMA.FTZ R102, R4.reuse, R101, R5.reuse ;  /* 0x0000006504667223 */ /* 0x140fe20000010005 */
[----:B------:R-:W-:Y:S01]  /*5e10*/  FFMA.FTZ R4, R4, R24, R5 ;  /* 0x0000001804047223 */ /* 0x000fe20000010005 */
[----:B------:R-:W-:Y:S01]  /*5e20*/  FADD.FTZ R103, -R103, R108 ;  /* 0x0000006c67677221 */ /* 0x000fe20000010100 */
[----:B------:R-:W-:Y:S01]  /*5e30*/  FMUL.FTZ R109, R170, R109 ;  /* 0x0000006daa6d7220 */ /* 0x000fe20000410000 */
[----:B------:R-:W-:Y:S01]  /*5e40*/  FADD.FTZ R107, -R102, R107 ;  /* 0x0000006b666b7221 */ /* 0x000fe20000010100 */
[----:B------:R-:W-:Y:S01]  /*5e50*/  FADD.FTZ R105, -R4, R105 ;  /* 0x0000006904697221 */ /* 0x000fe20000010100 */
[----:B------:R-:W-:Y:S01]  /*5e60*/  F2F.F16.F32 R114, R114 ;  /* 0x0000007200727304 */ /* 0x000fe20000200800 */
[----:B------:R-:W-:-:S04]  /*5e70*/  IMAD.WIDE.U32 R4, R0, 0x10000, RZ ;  /* 0x0001000000047825 */ /* 0x000fc800078e00ff */
[C---:B------:R-:W-:Y:S01]  /*5e80*/  FMUL.FTZ R103, R170.reuse, R103 ;  /* 0x00000067aa677220 */ /* 0x040fe20000410000 */
[C---:B------:R-:W-:Y:S01]  /*5e90*/  FMUL.FTZ R105, R170.reuse, R105 ;  /* 0x00000069aa697220 */ /* 0x040fe20000410000 */
[----:B------:R-:W-:Y:S01]  /*5ea0*/  FMUL.FTZ R155, R170, R155 ;  /* 0x0000009baa9b7220 */ /* 0x000fe20000410000 */
[----:B------:R-:W-:Y:S01]  /*5eb0*/  FADD.FTZ R145, -R116, R145 ;  /* 0x0000009174917221 */ /* 0x000fe20000010100 */
[----:B----4-:R-:W-:Y:S01]  /*5ec0*/  LOP3.LUT R5, R2, R5, R7, 0xfe, !PT ;  /* 0x0000000502057212 */ /* 0x010fe200078efe07 */
[----:B---3--:R-:W-:Y:S01]  /*5ed0*/  IMAD.WIDE.U32 R6, R6, 0x10000, RZ ;  /* 0x0001000006067825 */ /* 0x008fe200078e00ff */
[----:B------:R-:W3:Y:S01]  /*5ee0*/  F2F.F16.F32 R110, R110 ;  /* 0x0000006e006e7304 */ /* 0x000ee20000200800 */
[----:B-1----:R-:W-:Y:S02]  /*5ef0*/  SHF.L.U32 R2, R8, 0x10, RZ ;  /* 0x0000001008027819 */ /* 0x002fe400000006ff */
[C---:B------:R-:W-:Y:S01]  /*5f00*/  FMUL.FTZ R107, R170.reuse, R107 ;  /* 0x0000006baa6b7220 */ /* 0x040fe20000410000 */
[C---:B------:R-:W-:Y:S01]  /*5f10*/  FMUL.FTZ R149, R170.reuse, R149 ;  /* 0x00000095aa957220 */ /* 0x040fe20000410000 */
[----:B------:R-:W-:Y:S01]  /*5f20*/  FMUL.FTZ R145, R170, R145 ;  /* 0x00000091aa917220 */ /* 0x000fe20000410000 */
[----:B-----5:R-:W-:-:S02]  /*5f30*/  LOP3.LUT R7, R2, R7, R143, 0xfe, !PT ;  /* 0x0000000702077212 */ /* 0x020fc400078efe8f */
[----:B------:R-:W-:Y:S01]  /*5f40*/  LOP3.LUT R4, R4, R11, RZ, 0xfc, !PT ;  /* 0x0000000b04047212 */ /* 0x000fe200078efcff */
[----:B------:R-:W1:Y:S01]  /*5f50*/  F2F.F16.F32 R9, R9 ;  /* 0x0000000900097304 */ /* 0x000e620000200800 */
[----:B---3--:R-:W-:-:S07]  /*5f60*/  SHF.L.U32 R110, R110, 0x10, RZ ;  /* 0x000000106e6e7819 */ /* 0x008fce00000006ff */
[----:B------:R-:W3:Y:S01]  /*5f70*/  F2F.F16.F32 R10, R10 ;  /* 0x0000000a000a7304 */ /* 0x000ee20000200800 */
[----:B-1----:R-:W-:-:S07]  /*5f80*/  IMAD.WIDE.U32 R8, R9, 0x10000, RZ ;  /* 0x0001000009087825 */ /* 0x002fce00078e00ff */
[----:B------:R-:W-:Y:S01]  /*5f90*/  F2F.F16.F32 R113, R159 ;  /* 0x0000009f00717304 */ /* 0x000fe20000200800 */
[----:B------:R-:W-:Y:S02]  /*5fa0*/  LOP3.LUT R8, R8, R139, RZ, 0xfc, !PT ;  /* 0x0000008b08087212 */ /* 0x000fe400078efcff */
[----:B---3--:R-:W-:-:S05]  /*5fb0*/  SHF.L.U32 R10, R10, 0x10, RZ ;  /* 0x000000100a0a7819 */ /* 0x008fca00000006ff */
[----:B------:R1:W3:Y:S08]  /*5fc0*/  F2F.F16.F32 R112, R129 ;  /* 0x0000008100707304 */ /* 0x0002f00000200800 */
[----:B------:R-:W4:Y:S01]  /*5fd0*/  F2F.F16.F32 R109, R109 ;  /* 0x0000006d006d7304 */ /* 0x000f220000200800 */
[----:B-1----:R-:W1:Y:S01]  /*5fe0*/  LDC.64 R128, c[0x0][0x3f0] ;  /* 0x0000fc00ff807b82 */ /* 0x002e620000000a00 */
[----:B---3--:R-:W-:-:S06]  /*5ff0*/  SHF.L.U32 R112, R112, 0x10, RZ ;  /* 0x0000001070707819 */ /* 0x008fcc00000006ff */
[----:B------:R-:W3:Y:S01]  /*6000*/  F2F.F16.F32 R135, R165 ;  /* 0x000000a500877304 */ /* 0x000ee20000200800 */
[----:B----4-:R-:W-:-:S07]  /*6010*/  IMAD.WIDE.U32 R108, R109, 0x10000, RZ ;  /* 0x000100006d6c7825 */ /* 0x010fce00078e00ff */
[----:B------:R-:W4:Y:S01]  /*6020*/  F2F.F16.F32 R122, R122 ;  /* 0x0000007a007a7304 */ /* 0x000f220000200800 */
[----:B---3--:R-:W-:-:S07]  /*6030*/  LOP3.LUT R9, R10, R9, R135, 0xfe, !PT ;  /* 0x000000090a097212 */ /* 0x008fce00078efe87 */
[----:B------:R4:W3:Y:S08]  /*6040*/  F2F.F16.F32 R117, R103 ;  /* 0x0000006700757304 */ /* 0x0008f00000200800 */
[----:B------:R-:W5:Y:S01]  /*6050*/  F2F.F16.F32 R130, R130 ;  /* 0x0000008200827304 */ /* 0x000f620000200800 */
[----:B----4-:R-:W-:-:S03]  /*6060*/  IMAD.WIDE.U32 R102, R122, 0x10000, RZ ;  /* 0x000100007a667825 */ /* 0x010fc600078e00ff */
[----:B------:R-:W-:-:S04]  /*6070*/  LOP3.LUT R102, R102, R123, RZ, 0xfc, !PT ;  /* 0x0000007b66667212 */ /* 0x000fc800078efcff */
[----:B------:R-:W4:Y:S01]  /*6080*/  F2F.F16.F32 R118, R118 ;  /* 0x0000007600767304 */ /* 0x000f220000200800 */
[----:B---3--:R-:W-:Y:S01]  /*6090*/  SHF.L.U32 R117, R117, 0x10, RZ ;  /* 0x0000001075757819 */ /* 0x008fe200000006ff */
[----:B-----5:R-:W-:-:S06]  /*60a0*/  IMAD.WIDE.U32 R10, R130, 0x10000, RZ ;  /* 0x00010000820a7825 */ /* 0x020fcc00078e00ff */
[----:B------:R-:W-:Y:S01]  /*60b0*/  F2F.F16.F32 R106, R106 ;  /* 0x0000006a006a7304 */ /* 0x000fe20000200800 */
[----:B------:R-:W-:Y:S02]  /*60c0*/  LOP3.LUT R10, R10, R131, RZ, 0xfc, !PT ;  /* 0x000000830a0a7212 */ /* 0x000fe400078efcff */
[----:B----4-:R-:W-:-:S05]  /*60d0*/  SHF.L.U32 R118, R118, 0x10, RZ ;  /* 0x0000001076767819 */ /* 0x010fca00000006ff */
[----:B------:R-:W3:Y:S08]  /*60e0*/  F2F.F16.F32 R126, R126 ;  /* 0x0000007e007e7304 */ /* 0x000ef00000200800 */
[----:B------:R-:W4:Y:S01]  /*60f0*/  F2F.F16.F32 R153, R153 ;  /* 0x0000009900997304 */ /* 0x000f220000200800 */
[----:B---3--:R-:W-:-:S07]  /*6100*/  SHF.L.U32 R126, R126, 0x10, RZ ;  /* 0x000000107e7e7819 */ /* 0x008fce00000006ff */
[----:B------:R-:W3:Y:S01]  /*6110*/  F2F.F16.F32 R119, R161 ;  /* 0x000000a100777304 */ /* 0x000ee20000200800 */
[----:B----4-:R-:W-:-:S07]  /*6120*/  LOP3.LUT R109, R117, R109, R153, 0xfe, !PT ;  /* 0x0000006d756d7212 */ /* 0x010fce00078efe99 */
[----:B------:R-:W4:Y:S01]  /*6130*/  F2F.F16.F32 R127, R163 ;  /* 0x000000a3007f7304 */ /* 0x000f220000200800 */
[----:B---3--:R-:W-:-:S07]  /*6140*/  LOP3.LUT R103, R118, R103, R119, 0xfe, !PT ;  /* 0x0000006776677212 */ /* 0x008fce00078efe77 */
[----:B------:R-:W-:Y:S01]  /*6150*/  F2F.F16.F32 R125, R125 ;  /* 0x0000007d007d7304 */ /* 0x000fe20000200800 */
[----:B----4-:R-:W-:-:S07]  /*6160*/  LOP3.LUT R11, R126, R11, R127, 0xfe, !PT ;  /* 0x0000000b7e0b7212 */ /* 0x010fce00078efe7f */
[----:B------:R-:W3:Y:S08]  /*6170*/  F2F.F16.F32 R121, R121 ;  /* 0x0000007900797304 */ /* 0x000ef00000200800 */
[----:B------:R-:W-:Y:S01]  /*6180*/  F2F.F16.F32 R111, R157 ;  /* 0x0000009d006f7304 */ /* 0x000fe20000200800 */
[----:B---3--:R-:W-:-:S07]  /*6190*/  LOP3.LUT R108, R108, R121, RZ, 0xfc, !PT ;  /* 0x000000796c6c7212 */ /* 0x008fce00078efcff */
[----:B------:R3:W4:Y:S08]  /*61a0*/  F2F.F16.F32 R2, R105 ;  /* 0x0000006900027304 */ /* 0x0007300000200800 */
[----:B------:R-:W-:Y:S01]  /*61b0*/  F2F.F16.F32 R147, R155 ;  /* 0x0000009b00937304 */ /* 0x000fe20000200800 */
[----:B---3--:R-:W-:-:S05]  /*61c0*/  IMAD.WIDE.U32 R104, R114, 0x10000, RZ ;  /* 0x0001000072687825 */ /* 0x008fca00078e00ff */
[----:B------:R-:W-:Y:S01]  /*61d0*/  LOP3.LUT R105, R110, R105, R113, 0xfe, !PT ;  /* 0x000000696e697212 */ /* 0x000fe200078efe71 */
[----:B------:R-:W-:Y:S01]  /*61e0*/  IMAD R113, R91, 0x1200, R180 ;  /* 0x000012005b717824 */ /* 0x000fe200078e02b4 */
[----:B------:R3:W5:Y:S01]  /*61f0*/  F2F.F16.F32 R0, R107 ;  /* 0x0000006b00007304 */ /* 0x0007620000200800 */
[----:B------:R-:W-:Y:S02]  /*6200*/  LOP3.LUT R104, R104, R115, RZ, 0xfc, !PT ;  /* 0x0000007368687212 */ /* 0x000fe400078efcff */
[----:B----4-:R-:W-:Y:S02]  /*6210*/  SHF.L.U32 R2, R2, 0x10, RZ ;  /* 0x0000001002027819 */ /* 0x010fe400000006ff */
[C---:B------:R-:W-:Y:S02]  /*6220*/  IADD3 R115, PT, PT, R113.reuse, 0x200, RZ ;  /* 0x0000020071737810 */ /* 0x040fe40007ffe0ff */
[C---:B------:R-:W-:Y:S01]  /*6230*/  IADD3 R117, PT, PT, R113.reuse, 0x400, RZ ;  /* 0x0000040071757810 */ /* 0x040fe20007ffe0ff */
[----:B------:R-:W4:Y:S01]  /*6240*/  F2F.F16.F32 R149, R149 ;  /* 0x0000009500957304 */ /* 0x000f220000200800 */
[----:B---3--:R-:W-:Y:S01]  /*6250*/  IMAD.WIDE.U32 R106, R106, 0x10000, RZ ;  /* 0x000100006a6a7825 */ /* 0x008fe200078e00ff */
[----:B------:R-:W-:-:S02]  /*6260*/  IADD3 R119, PT, PT, R113, 0x600, RZ ;  /* 0x0000060071777810 */ /* 0x000fc40007ffe0ff */
[----:B------:R-:W-:Y:S01]  /*6270*/  IADD3 R121, PT, PT, R113, 0x800, RZ ;  /* 0x0000080071797810 */ /* 0x000fe20007ffe0ff */
[----:B-1----:R-:W-:Y:S01]  /*6280*/  IMAD.WIDE.U32 R114, R115, 0x8, R128 ;  /* 0x0000000873727825 */ /* 0x002fe200078e0080 */
[----:B------:R-:W-:Y:S02]  /*6290*/  LOP3.LUT R106, R106, R125, RZ, 0xfc, !PT ;  /* 0x0000007d6a6a7212 */ /* 0x000fe400078efcff */
[----:B------:R-:W1:Y:S01]  /*62a0*/  F2F.F16.F32 R145, R145 ;  /* 0x0000009100917304 */ /* 0x000e620000200800 */
[----:B------:R-:W-:Y:S01]  /*62b0*/  LOP3.LUT R107, R112, R107, R111, 0xfe, !PT ;  /* 0x0000006b706b7212 */ /* 0x000fe200078efe6f */
[----:B------:R-:W-:Y:S01]  /*62c0*/  IMAD.WIDE.U32 R116, R117, 0x8, R128 ;  /* 0x0000000875747825 */ /* 0x000fe200078e0080 */
[C---:B------:R-:W-:Y:S02]  /*62d0*/  IADD3 R123, PT, PT, R113.reuse, 0xa00, RZ ;  /* 0x00000a00717b7810 */ /* 0x040fe40007ffe0ff */
[C---:B------:R-:W-:Y:S01]  /*62e0*/  IADD3 R125, PT, PT, R113.reuse, 0xc00, RZ ;  /* 0x00000c00717d7810 */ /* 0x040fe20007ffe0ff */
[----:B-----5:R-:W-:Y:S01]  /*62f0*/  IMAD.WIDE.U32 R110, R0, 0x10000, RZ ;  /* 0x00010000006e7825 */ /* 0x020fe200078e00ff */
[----:B------:R-:W-:-:S02]  /*6300*/  IADD3 R127, PT, PT, R113, 0xe00, RZ ;  /* 0x00000e00717f7810 */ /* 0x000fc40007ffe0ff */
[C---:B------:R-:W-:Y:S01]  /*6310*/  IADD3 R101, PT, PT, R113.reuse, 0x1000, RZ ;  /* 0x0000100071657810 */ /* 0x040fe20007ffe0ff */
[--C-:B------:R-:W-:Y:S01]  /*6320*/  IMAD.WIDE.U32 R112, R113, 0x8, R128.reuse ;  /* 0x0000000871707825 */ /* 0x100fe200078e0080 */
[----:B------:R-:W-:Y:S02]  /*6330*/  LOP3.LUT R6, R6, R147, RZ, 0xfc, !PT ;  /* 0x0000009306067212 */ /* 0x000fe400078efcff */
[----:B----4-:R-:W-:Y:S01]  /*6340*/  LOP3.LUT R110, R110, R149, RZ, 0xfc, !PT ;  /* 0x000000956e6e7212 */ /* 0x010fe200078efcff */
[----:B------:R-:W-:Y:S01]  /*6350*/  IMAD.WIDE.U32 R118, R119, 0x8, R128 ;  /* 0x0000000877767825 */ /* 0x000fe200078e0080 */
[----:B------:R3:W-:Y:S01]  /*6360*/  STG.E.64 desc[UR4][R112.64], R4 ;  /* 0x0000000470007986 */ /* 0x0007e2000c101b04 */
[----:B-1----:R-:W-:Y:S02]  /*6370*/  LOP3.LUT R111, R2, R111, R145, 0xfe, !PT ;  /* 0x0000006f026f7212 */ /* 0x002fe400078efe91 */
[----:B------:R-:W-:Y:S01]  /*6380*/  IMAD.WIDE.U32 R120, R121, 0x8, R128 ;  /* 0x0000000879787825 */ /* 0x000fe200078e0080 */
[----:B------:R3:W-:Y:S01]  /*6390*/  STG.E.64 desc[UR4][R114.64], R6 ;  /* 0x0000000672007986 */ /* 0x0007e2000c101b04 */
[----:B------:R-:W-:-:S02]  /*63a0*/  IADD3 R91, PT, PT, R91, R181, RZ ;  /* 0x000000b55b5b7210 */ /* 0x000fc40007ffe0ff */
[--C-:B------:R-:W-:Y:S01]  /*63b0*/  IMAD.WIDE.U32 R122, R123, 0x8, R128.reuse ;  /* 0x000000087b7a7825 */ /* 0x100fe200078e0080 */
[----:B------:R3:W-:Y:S01]  /*63c0*/  STG.E.64 desc[UR4][R116.64], R8 ;  /* 0x0000000874007986 */ /* 0x0007e2000c101b04 */
[----:B--2---:R-:W-:Y:S02]  /*63d0*/  ISETP.GE.AND P0, PT, R91, UR6, PT ;  /* 0x000000065b007c0c */ /* 0x004fe4000bf06270 */
[--C-:B------:R-:W-:Y:S01]  /*63e0*/  IMAD.WIDE.U32 R124, R125, 0x8, R128.reuse ;  /* 0x000000087d7c7825 */ /* 0x100fe200078e0080 */
[----:B------:R3:W-:Y:S03]  /*63f0*/  STG.E.64 desc[UR4][R118.64], R10 ;  /* 0x0000000a76007986 */ /* 0x0007e6000c101b04 */
[--C-:B------:R-:W-:Y:S01]  /*6400*/  IMAD.WIDE.U32 R126, R127, 0x8, R128.reuse ;  /* 0x000000087f7e7825 */ /* 0x100fe200078e0080 */
[----:B------:R3:W-:Y:S03]  /*6410*/  STG.E.64 desc[UR4][R120.64], R102 ;  /* 0x0000006678007986 */ /* 0x0007e6000c101b04 */
[----:B------:R-:W-:Y:S01]  /*6420*/  IMAD.WIDE.U32 R128, R101, 0x8, R128 ;  /* 0x0000000865807825 */ /* 0x000fe200078e0080 */
[----:B------:R3:W-:Y:S04]  /*6430*/  STG.E.64 desc[UR4][R122.64], R104 ;  /* 0x000000687a007986 */ /* 0x0007e8000c101b04 */
[----:B------:R3:W-:Y:S04]  /*6440*/  STG.E.64 desc[UR4][R124.64], R106 ;  /* 0x0000006a7c007986 */ /* 0x0007e8000c101b04 */
[----:B------:R3:W-:Y:S04]  /*6450*/  STG.E.64 desc[UR4][R126.64], R108 ;  /* 0x0000006c7e007986 */ /* 0x0007e8000c101b04 */
[----:B------:R3:W-:Y:S01]  /*6460*/  STG.E.64 desc[UR4][R128.64], R110 ;  /* 0x0000006e80007986 */ /* 0x0007e2000c101b04 */
[----:B------:R-:W-:Y:S05]  /*6470*/  @!P0 BRA `(.L_x_1062) ;  /* 0xffffffa400c08947 */ /* 0x000fea000383ffff */
[----:B---3--:R-:W-:Y:S02]  /*6480*/  MOV R8, R100 ;  /* 0x0000006400087202 */ /* 0x008fe40000000f00 */
        /* <DEDUP_REMOVED lines=55> */
[----:B-1----:R-:W-:-:S07]  /*6800*/  MOV R55, R3 ;  /* 0x0000000300377202 */ /* 0x002fce0000000f00 */
.L_x_1049:
[----:B-----5:R-:W1:Y:S01]  /*6810*/  LDC.64 R88, c[0x0][0x3e0] ;  /* 0x0000f800ff587b82 */ /* 0x020e620000000a00 */
[----:B------:R-:W-:-:S05]  /*6820*/  SHF.R.U32.HI R29, RZ, 0x2, R92 ;  /* 0x00000002ff1d7819 */ /* 0x000fca000001165c */
        /* <DEDUP_REMOVED lines=9> */
[C---:B-1----:R-:W-:Y:S01]  /*68c0*/  IMAD.WIDE.U32 R2, R29.reuse, 0x10, R88 ;  /* 0x000000101d027825 */ /* 0x042fe200078e0058 */
[----:B------:R-:W-:-:S03]  /*68d0*/  IADD3 R109, PT, PT, R29, 0x1000, RZ ;  /* 0x000010001d6d7810 */ /* 0x000fc60007ffe0ff */
[----:B------:R-:W-:Y:S01]  /*68e0*/  IMAD.WIDE.U32 R30, R35, 0x10, R88 ;  /* 0x00000010231e7825 */ /* 0x000fe200078e0058 */
[----:B------:R1:W-:Y:S03]  /*68f0*/  STG.E.128 desc[UR4][R2.64], R84 ;  /* 0x0000005402007986 */ /* 0x0003e6000c101d04 */
[----:B--2---:R-:W-:-:S04]  /*6900*/  IMAD.WIDE.U32 R28, R29, 0x10, R94 ;  /* 0x000000101d1c7825 */ /* 0x004fc800078e005e */
[--C-:B------:R-:W-:Y:S01]  /*6910*/  IMAD.WIDE.U32 R32, R39, 0x10, R88.reuse ;  /* 0x0000001027207825 */ /* 0x100fe200078e0058 */
[----:B------:R-:W-:Y:S03]  /*6920*/  STG.E.128 desc[UR4][R28.64], R24 ;  /* 0x000000181c007986 */ /* 0x000fe6000c101d04 */
[--C-:B------:R-:W-:Y:S01]  /*6930*/  IMAD.WIDE.U32 R36, R43, 0x10, R88.reuse ;  /* 0x000000102b247825 */ /* 0x100fe200078e0058 */
[----:B------:R-:W-:Y:S03]  /*6940*/  STG.E.128 desc[UR4][R30.64], R80 ;  /* 0x000000501e007986 */ /* 0x000fe6000c101d04 */
[----:B------:R-:W-:-:S04]  /*6950*/  IMAD.WIDE.U32 R40, R47, 0x10, R88 ;  /* 0x000000102f287825 */ /* 0x000fc800078e0058 */
[----:B-1----:R-:W-:-:S04]  /*6960*/  IMAD.WIDE.U32 R2, R35, 0x10, R94 ;  /* 0x0000001023027825 */ /* 0x002fc800078e005e */
        /* <DEDUP_REMOVED lines=27> */
.L_x_1063:
        /* <DEDUP_REMOVED lines=14> */
.L_x_3064:


//--------------------- .text._ZN10layer_norm22ln_bwd_finalize_kernelINS_22Kernel_traits_finalizeILj18432EffffjLj1024ELj4ENS_18Kernel_traits_baseILj18432EffffjLj1024EEEEEEEvNS_9BwdParamsE --------------------------
	.section	.text._ZN10layer_norm22ln_bwd_finalize_kernelINS_22Kernel_traits_finalizeILj18432EffffjLj1024ELj4ENS_18Kernel_traits_baseILj18432EffffjLj1024EEEEEEEvNS_9BwdParamsE,"ax",@progbits
	.align	128
        .global         _ZN10layer_norm22ln_bwd_finalize_kernelINS_22Kernel_traits_finalizeILj18432EffffjLj1024ELj4ENS_18Kernel_traits_baseILj18432EffffjLj1024EEEEEEEvNS_9BwdParamsE
        .type           _ZN10layer_norm22ln_bwd_finalize_kernelINS_22Kernel_traits_finalizeILj18432EffffjLj1024ELj4ENS_18Kernel_traits_baseILj18432EffffjLj1024EEEEEEEvNS_9BwdParamsE,@function
        .size           _ZN10layer_norm22ln_bwd_finalize_kernelINS_22Kernel_traits_finalizeILj18432EffffjLj1024ELj4ENS_18Kernel_traits_baseILj18432EffffjLj1024EEEEEEEvNS_9BwdParamsE,(.L_x_3065 - _ZN10layer_norm22ln_bwd_finalize_kernelINS_22Kernel_traits_finalizeILj18432EffffjLj1024ELj4ENS_18Kernel_traits_baseILj18432EffffjLj1024EEEEEEEvNS_9BwdParamsE)
        .other          _ZN10layer_norm22ln_bwd_finalize_kernelINS_22Kernel_traits_finalizeILj18432EffffjLj1024ELj4ENS_18Kernel_traits_baseILj18432EffffjLj1024EEEEEEEvNS_9BwdParamsE,@"STO_CUDA_ENTRY STV_DEFAULT"
_ZN10layer_norm22ln_bwd_finalize_kernelINS_22Kernel_traits_finalizeILj18432EffffjLj1024ELj4ENS_18Kernel_traits_baseILj18432EffffjLj1024EEEEEEEvNS_9BwdParamsE:
.text._ZN10layer_norm22ln_bwd_finalize_kernelINS_22Kernel_traits_finalizeILj18432EffffjLj1024ELj4ENS_18Kernel_traits_baseILj18432EffffjLj1024EEEEEEEvNS_9BwdParamsE:
        /* <DEDUP_REMOVED lines=37> */
.L_x_1068:
        /* <DEDUP_REMOVED lines=118> */
.L_x_1067:
[----:B------:R-:W-:Y:S05]  /*09b0*/  BSYNC.RECONVERGENT B1 ;  /* 0x0000000000017941 */ /* 0x000fea0003800200 */
.L_x_1066:
        /* <DEDUP_REMOVED lines=65> */
.L_x_1070:
[----:B------:R-:W-:Y:S05]  /*0dd0*/  BSYNC.RECONVERGENT B1 ;  /* 0x0000000000017941 */ /* 0x000fea0003800200 */
.L_x_1069:
        /* <DEDUP_REMOVED lines=37> */
.L_x_1072:
[----:B------:R-:W-:Y:S05]  /*1030*/  BSYNC.RECONVERGENT B1 ;  /* 0x0000000000017941 */ /* 0x000fea0003800200 */
.L_x_1071:
[----:B------:R-:W-:Y:S05]  /*1040*/  @!P1 BRA `(.L_x_1065) ;  /* 0x00000000003c9947 */ /* 0x000fea0003800000 */
[----:B------:R-:W0:Y:S01]  /*1050*/  LDC.64 R6, c[0x0][0x3e0] ;  /* 0x0000f800ff067b82 */ /* 0x000e220000000a00 */
[----:B------:R-:W-:Y:S01]  /*1060*/  IMAD R2, R15, 0x4800, R11 ;  /* 0x000048000f027824 */ /* 0x000fe200078e020b */
[----:B------:R-:W-:-:S04]  /*1070*/  IADD3 R24, PT, PT, -R24, RZ, RZ ;  /* 0x000000ff18187210 */ /* 0x000fc80007ffe1ff */
[----:B------:R-:W-:Y:S02]  /*1080*/  IADD3 R11, PT, PT, R13, R2, RZ ;  /* 0x000000020d0b7210 */ /* 0x000fe40007ffe0ff */
[----:B------:R-:W1:Y:S05]  /*1090*/  LDC.64 R8, c[0x0][0x3e8] ;  /* 0x0000fa00ff087b82 */ /* 0x000e6a0000000a00 */
.L_x_1073:
        /* <DEDUP_REMOVED lines=10> */
.L_x_1065:
[----:B------:R-:W-:Y:S05]  /*1140*/  BSYNC.RECONVERGENT B0 ;  /* 0x0000000000007941 */ /* 0x000fea0003800200 */
.L_x_1064:
        /* <DEDUP_REMOVED lines=53> */
.L_x_1074:
        /* <DEDUP_REMOVED lines=14> */
.L_x_3065:


//--------------------- .text._ZN10layer_norm13ln_bwd_kernelINS_13Kernel_traitsIffffjLj18432ELj4ELj1ELj4ELj16ENS_18Kernel_traits_baseILj18432EffffjLj128EEEEEEEvNS_9BwdParamsE --------------------------
	.section	.text._ZN10layer_norm13ln_bwd_kernelINS_13Kernel_traitsIffffjLj18432ELj4ELj1ELj4ELj16ENS_18Kernel_traits_baseILj18432EffffjLj128EEEEEEEvNS_9BwdParamsE,"ax",@progbits
	.align	128
        .global         _ZN10layer_norm13ln_bwd_kernelINS_13Kernel_traitsIffffjLj18432ELj4ELj1ELj4ELj16ENS_18Kernel_traits_baseILj18432EffffjLj128EEEEEEEvNS_9BwdParamsE
        .type           _ZN10layer_norm13ln_bwd_kernelINS_13Kernel_traitsIffffjLj18432ELj4ELj1ELj4ELj16ENS_18Kernel_traits_baseILj18432EffffjLj128EEEEEEEvNS_9BwdParamsE,@function
        .size           _ZN10layer_norm13ln_bwd_kernelINS_13Kernel_traitsIffffjLj18432ELj4ELj1ELj4ELj16ENS_18Kernel_traits_baseILj18432EffffjLj128EEEEEEEvNS_9BwdParamsE,(.L_x_3066 - _ZN10layer_norm13ln_bwd_kernelINS_13Kernel_traitsIffffjLj18432ELj4ELj1ELj4ELj16ENS_18Kernel_traits_baseILj18432EffffjLj128EEEEEEEvNS_9BwdParamsE)
        .other          _ZN10layer_norm13ln_bwd_kernelINS_13Kernel_traitsIffffjLj18432ELj4ELj1ELj4ELj16ENS_18Kernel_traits_baseILj18432EffffjLj128EEEEEEEvNS_9BwdParamsE,@"STO_CUDA_ENTRY STV_DEFAULT"
_ZN10layer_norm13ln_bwd_kernelINS_13Kernel_traitsIffffjLj18432ELj4ELj1ELj4ELj16ENS_18Kernel_traits_baseILj18432EffffjLj128EEEEEEEvNS_9BwdParamsE:
.text._ZN10layer_norm13ln_bwd_kernelINS_13Kernel_traitsIffffjLj18432ELj4ELj1ELj4ELj16ENS_18Kernel_traits_baseILj18432EffffjLj128EEEEEEEvNS_9BwdParamsE:
        /* <DEDUP_REMOVED lines=37> */
.L_x_1075:
        /* <DEDUP_REMOVED lines=11> */
.L_x_1076:
        /* <DEDUP_REMOVED lines=37> */
[----:B--2---:R-:W-:Y:S01]  /*0550*/  CS2R R4, SRZ ;  /* 0x0000000000047805 */ /* 0x004fe2000001ff00 */
[----:B------:R-:W-:Y:S06]  /*0560*/  BRA.U UP0, `(.L_x_1077) ;  /* 0x0000003d00947547 */ /* 0x000fec000b800000 */
[----:B------:R1:W-:Y:S01]  /*0570*/  STL [R1+0x4], RZ ;  /* 0x000004ff01007387 */ /* 0x0003e20000100800 */
[----:B------:R-:W-:Y:S01]  /*0580*/  HFMA2 R250, -RZ, RZ, 0, 0 ;  /* 0x00000000fffa7431 */ /* 0x000fe200000001ff */
[----:B------:R-:W-:Y:S01]  /*0590*/  PLOP3.LUT P1, PT, PT, PT, PT, 0x8, 0x80 ;  /* 0x000000000080781c */ /* 0x000fe20003f2e170 */
[----:B0-----:R-:W-:Y:S01]  /*05a0*/  HFMA2 R3, -RZ, RZ, 0, 0 ;  /* 0x00000000ff037431 */ /* 0x001fe200000001ff */
[----:B------:R1:W-:Y:S01]  /*05b0*/  STL [R1], RZ ;  /* 0x000000ff01007387 */ /* 0x0003e20000100800 */
[----:B------:R-:W-:Y:S02]  /*05c0*/  CS2R R248, SRZ ;  /* 0x0000000000f87805 */ /* 0x000fe4000001ff00 */
[----:B------:R-:W-:Y:S02]  /*05d0*/  CS2R R246, SRZ ;  /* 0x0000000000f67805 */ /* 0x000fe4000001ff00 */
[----:B------:R-:W-:Y:S01]  /*05e0*/  CS2R R244, SRZ ;  /* 0x0000000000f47805 */ /* 0x000fe2000001ff00 */
[----:B------:R1:W-:Y:S01]  /*05f0*/  STL [R1+0x8], RZ ;  /* 0x000008ff01007387 */ /* 0x0003e20000100800 */
[----:B------:R-:W-:-:S02]  /*0600*/  CS2R R242, SRZ ;  /* 0x0000000000f27805 */ /* 0x000fc4000001ff00 */
[----:B------:R-:W-:Y:S02]  /*0610*/  CS2R R240, SRZ ;  /* 0x0000000000f07805 */ /* 0x000fe4000001ff00 */
[----:B------:R-:W-:Y:S02]  /*0620*/  CS2R R238, SRZ ;  /* 0x0000000000ee7805 */ /* 0x000fe4000001ff00 */
[----:B------:R-:W-:Y:S02]  /*0630*/  CS2R R236, SRZ ;  /* 0x0000000000ec7805 */ /* 0x000fe4000001ff00 */
[----:B------:R-:W-:Y:S02]  /*0640*/  CS2R R234, SRZ ;  /* 0x0000000000ea7805 */ /* 0x000fe4000001ff00 */
[----:B------:R-:W-:Y:S02]  /*0650*/  CS2R R232, SRZ ;  /* 0x0000000000e87805 */ /* 0x000fe4000001ff00 */
[----:B------:R-:W-:-:S02]  /*0660*/  CS2R R230, SRZ ;  /* 0x0000000000e67805 */ /* 0x000fc4000001ff00 */
[----:B------:R-:W-:Y:S02]  /*0670*/  MOV R229, RZ ;  /* 0x000000ff00e57202 */ /* 0x000fe40000000f00 */
        /* <DEDUP_REMOVED lines=23> */
[----:B-1----:R-:W-:-:S06]  /*07f0*/  UMOV UR4, URZ ;  /* 0x000000ff00047c82 */ /* 0x002fcc0008000000 */
.L_x_1090:
        /* <DEDUP_REMOVED lines=17> */
[----:B0-----:R-:W-:-:S06]  /*0910*/  USHF.L.U32 UR6, UR15, 0x7, URZ ;  /* 0x000000070f067899 */ /* 0x001fcc00080006ff */
[----:B------:R-:W-:Y:S02]  /*0920*/  MOV R194, UR6 ;  /* 0x0000000600c27c02 */ /* 0x000fe40008000f00 */
[----:B-1----:R-:W-:-:S04]  /*0930*/  LOP3.LUT R0, R0, 0x7f, RZ, 0xc0, !PT ;  /* 0x0000007f00007812 */ /* 0x002fc800078ec0ff */
[----:B------:R-:W-:Y:S02]  /*0940*/  LOP3.LUT R194, R0, 0x180, R194, 0xf8, !PT ;  /* 0x0000018000c27812 */ /* 0x000fe400078ef8c2 */
[----:B--2---:R-:W-:Y:S02]  /*0950*/  R2UR UR17, R30 ;  /* 0x000000001e1172ca */ /* 0x004fe400000e0000 */
[----:B---3--:R-:W-:Y:S01]  /*0960*/  @!P0 R2UR UR5, R28 ;  /* 0x000000001c0582ca */ /* 0x008fe200000e0000 */
[----:B------:R-:W-:-:S14]  /*0970*/  BRA.U UP0, `(.L_x_1078) ;  /* 0x0000000100c47547 */ /* 0x000fdc000b800000 */
[----:B------:R-:W0:Y:S01]  /*0980*/  LDC.64 R28, c[0x0][0x3d8] ;  /* 0x0000f600ff1c7b82 */ /* 0x000e220000000a00 */
        /* <DEDUP_REMOVED lines=46> */
[----:B------:R-:W5:Y:S01]  /*0c70*/  LDG.E.128 R152, desc[UR10][R152.64] ;  /* 0x0000000a98987981 */ /* 0x000f62000c1e1d00 */
[----:B------:R-:W-:Y:S05]  /*0c80*/  BRA `(.L_x_1079) ;  /* 0x0000000000c07947 */ /* 0x000fea0003800000 */
.L_x_1078:
        /* <DEDUP_REMOVED lines=47> */
[----:B------:R-:W5:Y:S02]  /*0f80*/  LDG.E.128 R152, desc[UR10][R152.64] ;  /* 0x0000000a98987981 */ /* 0x000f64000c1e1d00 */
.L_x_1079:
[----:B------:R-:W-:Y:S05]  /*0f90*/  BRA.U UP0, `(.L_x_1080) ;  /* 0x0000000900d47547 */ /* 0x000fea000b800000 */
[----:B-----5:R-:W-:Y:S01]  /*0fa0*/  FADD.FTZ R0, R156, -UR5 ;  /* 0x800000059c007e21 */ /* 0x020fe20008010000 */
[----:B------:R-:W-:Y:S01]  /*0fb0*/  FMUL.FTZ R2, R60, R132 ;  /* 0x000000843c027220 */ /* 0x000fe20000410000 */
[----:B------:R-:W-:Y:S01]  /*0fc0*/  FADD.FTZ R157, R157, -UR5 ;  /* 0x800000059d9d7e21 */ /* 0x000fe20008010000 */
[----:B------:R-:W-:Y:S01]  /*0fd0*/  FADD.FTZ R209, R137, -UR5 ;  /* 0x8000000589d17e21 */ /* 0x000fe20008010000 */
[----:B------:R-:W-:Y:S01]  /*0fe0*/  FMUL.FTZ R0, R0, UR17 ;  /* 0x0000001100007c20 */ /* 0x000fe20008410000 */
[----:B------:R-:W-:Y:S01]  /*0ff0*/  FADD.FTZ R195, R158, -UR5 ;  /* 0x800000059ec37e21 */ /* 0x000fe20008010000 */
[----:B------:R-:W-:Y:S01]  /*1000*/  FADD.FTZ R200, R161, -UR5 ;  /* 0x80000005a1c87e21 */ /* 0x000fe20008010000 */
[----:B------:R-:W-:Y:S01]  /*1010*/  FMUL.FTZ R208, R61, R133 ;  /* 0x000000853dd07220 */ /* 0x000fe20000410000 */
[----:B------:R-:W-:Y:S01]  /*1020*/  FADD.FTZ R137, RZ, R2 ;  /* 0x00000002ff897221 */ /* 0x000fe20000010000 */
[----:B------:R-:W-:Y:S01]  /*1030*/  FMUL.FTZ R158, R157, UR17 ;  /* 0x000000119d9e7c20 */ /* 0x000fe20008410000 */
[----:B------:R-:W-:Y:S01]  /*1040*/  FFMA.FTZ R161, R0, R2, RZ ;  /* 0x0000000200a17223 */ /* 0x000fe200000100ff */
[----:B------:R-:W-:Y:S01]  /*1050*/  FADD.FTZ R198, R160, -UR5 ;  /* 0x80000005a0c67e21 */ /* 0x000fe20008010000 */
[----:B------:R-:W-:Y:S01]  /*1060*/  FMUL.FTZ R207, R62, R134 ;  /* 0x000000863ecf7220 */ /* 0x000fe20000410000 */
[----:B------:R-:W-:Y:S01]  /*1070*/  FADD.FTZ R156, R137, R208 ;  /* 0x000000d0899c7221 */ /* 0x000fe20000010000 */
[----:B------:R-:W-:Y:S01]  /*1080*/  FADD.FTZ R196, R159, -UR5 ;  /* 0x800000059fc47e21 */ /* 0x000fe20008010000 */
[----:B------:R-:W-:Y:S01]  /*1090*/  FMUL.FTZ R157, R195, UR17 ;  /* 0x00000011c39d7c20 */ /* 0x000fe20008410000 */
[----:B------:R-:W-:Y:S01]  /*10a0*/  FFMA.FTZ R160, R158, R208, R161 ;  /* 0x000000d09ea07223 */ /* 0x000fe200000100a1 */
[----:B------:R-:W-:Y:S01]  /*10b0*/  FADD.FTZ R199, R165, -UR5 ;  /* 0x80000005a5c77e21 */ /* 0x000fe20008010000 */
[----:B------:R-:W-:Y:S01]  /*10c0*/  FADD.FTZ R165, R168, -UR5 ;  /* 0x80000005a8a57e21 */ /* 0x000fe20008010000 */
        /* <DEDUP_REMOVED lines=13> */
[----:B------:R-:W-:Y:S01]  /*11a0*/  FADD.FTZ R159, R162, -UR5 ;  /* 0x80000005a29f7e21 */ /* 0x000fe20008010000 */
        /* <DEDUP_REMOVED lines=52> */
[----:B------:R-:W-:Y:S01]  /*14f0*/  FMUL.FTZ R138, R45, R117 ;  /* 0x000000752d8a7220 */ /* 0x000fe20000410000 */
[----:B------:R-:W-:Y:S01]  /*1500*/  FADD.FTZ R213, R213, R136 ;  /* 0x00000088d5d57221 */ /* 0x000fe20000010000 */
[----:B------:R-:W-:Y:S01]  /*1510*/  FMUL.FTZ R209, R209, UR17 ;  /* 0x00000011d1d17c20 */ /* 0x000fe20008410000 */
[----:B------:R-:W-:Y:S01]  /*1520*/  FFMA.FTZ R212, R137, R136, R210 ;  /* 0x0000008889d47223 */ /* 0x000fe200000100d2 */
[----:B------:R-:W-:Y:S01]  /*1530*/  FADD.FTZ R215, R139, -UR5 ;  /* 0x800000058bd77e21 */ /* 0x000fe20008010000 */
[----:B------:R-:W-:Y:S01]  /*1540*/  FADD.FTZ R214, R213, R138 ;  /* 0x0000008ad5d67221 */ /* 0x000fe20000010000 */
[----:B------:R-:W-:Y:S01]  /*1550*/  FMUL.FTZ R139, R46, R118 ;  /* 0x000000762e8b7220 */ /* 0x000fe20000410000 */
[----:B------:R-:W-:Y:S01]  /*1560*/  FMUL.FTZ R210, R211, UR17 ;  /* 0x00000011d3d27c20 */ /* 0x000fe20008410000 */
[----:B------:R-:W-:Y:S01]  /*1570*/  FFMA.FTZ R213, R209, R138, R212 ;  /* 0x0000008ad1d57223 */ /* 0x000fe200000100d4 */
[----:B------:R-:W-:Y:S01]  /*1580*/  FADD.FTZ R212, R140, -UR5 ;  /* 0x800000058cd47e21 */ /* 0x000fe20008010000 */
        /* <DEDUP_REMOVED lines=41> */
[----:B------:R-:W-:Y:S01]  /*1820*/  FMUL.FTZ R219, R219, UR17 ;  /* 0x00000011dbdb7c20 */ /* 0x000fe20008410000 */
        /* <DEDUP_REMOVED lines=44> */
.L_x_1080:
        /* <DEDUP_REMOVED lines=29> */
[----:B------:R-:W-:Y:S01]  /*1cc0*/  FMUL.FTZ R224, R35, R107 ;  /* 0x0000006b23e07220 */ /* 0x000fe20000410000 */
[----:B------:R-:W-:Y:S01]  /*1cd0*/  FMUL.FTZ R226, R29, R101 ;  /* 0x000000651de27220 */ /* 0x000fe20000410000 */
[----:B------:R-:W-:Y:S01]  /*1ce0*/  FMUL.FTZ R228, R31, R103 ;  /* 0x000000671fe47220 */ /* 0x000fe20000410000 */
[----:B------:R-:W1:Y:S01]  /*1cf0*/  MUFU.RCP R2, R116 ;  /* 0x0000007400027308 */ /* 0x000e620000001000 */
[----:B--2---:R-:W-:Y:S01]  /*1d00*/  FMUL.FTZ R156, R159, R216 ;  /* 0x000000d89f9c7220 */ /* 0x004fe20000410000 */
[----:B------:R-:W-:Y:S01]  /*1d10*/  FADD.FTZ R159, -R92, R160 ;  /* 0x000000a05c9f7221 */ /* 0x000fe20000010100 */
[----:B------:R-:W-:-:S05]  /*1d20*/  FADD.FTZ R160, -R93, R161 ;  /* 0x000000a15da07221 */ /* 0x000fca0000010100 */
[----:B------:R-:W2:Y:S01]  /*1d30*/  MUFU.RCP R207, R132 ;  /* 0x0000008400cf7308 */ /* 0x000ea20000001000 */
[----:B0-----:R-:W-:Y:S01]  /*1d40*/  FMUL.FTZ R161, R159, R206 ;  /* 0x000000ce9fa17220 */ /* 0x001fe20000410000 */
[----:B------:R-:W-:Y:S01]  /*1d50*/  FADD.FTZ R206, -R89, R165 ;  /* 0x000000a559ce7221 */ /* 0x000fe20000010100 */
[----:B------:R-:W-:Y:S01]  /*1d60*/  FADD.FTZ R165, -R80, R136 ;  /* 0x0000008850a57221 */ /* 0x000fe20000010100 */
[----:B------:R-:W-:-:S04]  /*1d70*/  FADD.FTZ R136, -R81, R137 ;  /* 0x0000008951887221 */ /* 0x000fc80000010100 */
[----:B------:R-:W0:Y:S01]  /*1d80*/  MUFU.RCP R211, R119 ;  /* 0x0000007700d37308 */ /* 0x000e220000001000 */
[----:B-1----:R-:W-:Y:S01]  /*1d90*/  FMUL.FTZ R137, R165, R2 ;  /* 0x00000002a5897220 */ /* 0x002fe20000410000 */
[----:B------:R-:W-:Y:S01]  /*1da0*/  FMUL.FTZ R2, R60, R132 ;  /* 0x000000843c027220 */ /* 0x000fe20000410000 */
[----:B------:R-:W-:-:S05]  /*1db0*/  FMUL.FTZ R165, R51, R123 ;  /* 0x0000007b33a57220 */ /* 0x000fca0000410000 */
[----:B------:R-:W1:Y:S01]  /*1dc0*/  MUFU.RCP R202, R130 ;  /* 0x0000008200ca7308 */ /* 0x000e620000001000 */
[----:B--2---:R-:W-:Y:S01]  /*1dd0*/  FMUL.FTZ R0, R0, R207 ;  /* 0x000000cf00007220 */ /* 0x004fe20000410000 */
[----:B------:R-:W-:Y:S01]  /*1de0*/  FADD.FTZ R207, -R94, R162 ;  /* 0x000000a25ecf7221 */ /* 0x000fe20000010100 */
[----:B------:R-:W-:Y:S01]  /*1df0*/  FADD.FTZ R162, -R95, R163 ;  /* 0x000000a35fa27221 */ /* 0x000fe20000010100 */
[----:B------:R-:W-:Y:S01]  /*1e00*/  FADD.FTZ R163, -R88, R164 ;  /* 0x000000a458a37221 */ /* 0x000fe20000010100 */
[----:B------:R-:W-:Y:S01]  /*1e10*/  FADD.FTZ R164, -R87, R171 ;  /* 0x000000ab57a47221 */ /* 0x000fe20000010100 */
[----:B------:R-:W-:Y:S02]  /*1e20*/  FMUL.FTZ R171, R48, R120 ;  /* 0x0000007830ab7220 */ /* 0x000fe40000410000 */
[----:B------:R-:W2:Y:S01]  /*1e30*/  MUFU.RCP R209, R117 ;  /* 0x0000007500d17308 */ /* 0x000ea20000001000 */
[----:B0-----:R-:W-:Y:S01]  /*1e40*/  FMUL.FTZ R211, R139, R211 ;  /* 0x000000d38bd37220 */ /* 0x001fe20000410000 */
[----:B------:R-:W-:-:S06]  /*1e50*/  FFMA.FTZ R139, R2, R0, RZ ;  /* 0x00000000028b7223 */ /* 0x000fcc00000100ff */
[----:B------:R-:W0:Y:S01]  /*1e60*/  MUFU.RCP R213, R113 ;  /* 0x0000007100d57308 */ /* 0x000e220000001000 */
[----:B-1----:R-:W-:Y:S01]  /*1e70*/  FMUL.FTZ R159, R207, R202 ;  /* 0x000000cacf9f7220 */ /* 0x002fe20000410000 */
[----:B------:R-:W-:Y:S01]  /*1e80*/  FMUL.FTZ R207, R62, R134 ;  /* 0x000000863ecf7220 */ /* 0x000fe20000410000 */
[----:B------:R-:W-:Y:S01]  /*1e90*/  FADD.FTZ R202, -R91, R167 ;  /* 0x000000a75bca7221 */ /* 0x000fe20000010100 */
[----:B------:R-:W-:Y:S01]  /*1ea0*/  FADD.FTZ R167, -R84, R168 ;  /* 0x000000a854a77221 */ /* 0x000fe20000010100 */
[----:B------:R-:W-:Y:S01]  /*1eb0*/  FADD.FTZ R168, -R85, R169 ;  /* 0x000000a955a87221 */ /* 0x000fe20000010100 */
[----:B------:R-:W-:Y:S02]  /*1ec0*/  FMUL.FTZ R169, R49, R121 ;  /* 0x0000007931a97220 */ /* 0x000fe40000410000 */
[----:B------:R-:W1:Y:S01]  /*1ed0*/  MUFU.RCP R199, R125 ;  /* 0x0000007d00c77308 */ /* 0x000e620000001000 */
[----:B--2---:R-:W-:Y:S01]  /*1ee0*/  FMUL.FTZ R209, R136, R209 ;  /* 0x000000d188d17220 */ /* 0x004fe20000410000 */
[----:B------:R-:W-:-:S04]  /*1ef0*/  FFMA.FTZ R136, R208, R158, R139 ;  /* 0x0000009ed0887223 */ /* 0x000fc8000001008b */
[----:B------:R-:W-:Y:S02]  /*1f00*/  FFMA.FTZ R139, R207, R157, R136 ;  /* 0x0000009dcf8b7223 */ /* 0x000fe40000010088 */
[----:B------:R-:W2:Y:S01]  /*1f10*/  MUFU.RCP R210, R118 ;  /* 0x0000007600d27308 */ /* 0x000ea20000001000 */
[----:B0-----:R-:W-:Y:S01]  /*1f20*/  FMUL.FTZ R213, R141, R213 ;  /* 0x000000d58dd57220 */ /* 0x001fe20000410000 */
[----:B------:R-:W-:-:S06]  /*1f30*/  FADD.FTZ R141, RZ, R2 ;  /* 0x00000002ff8d7221 */ /* 0x000fcc0000010000 */
[----:B------:R-:W0:Y:S01]  /*1f40*/  MUFU.RCP R212, R112 ;  /* 0x0000007000d47308 */ /* 0x000e220000001000 */
[----:B-1----:R-:W-:Y:S01]  /*1f50*/  FMUL.FTZ R199, R206, R199 ;  /* 0x000000c7cec77220 */ /* 0x002fe20000410000 */
[----:B------:R-:W-:-:S04]  /*1f60*/  FMUL.FTZ R206, R63, R135 ;  /* 0x000000873fce7220 */ /* 0x000fc80000410000 */
[----:B------:R-:W-:Y:S02]  /*1f70*/  FFMA.FTZ R136, R206, R156, R139 ;  /* 0x0000009cce887223 */ /* 0x000fe4000001008b */
[----:B------:R-:W1:Y:S01]  /*1f80*/  MUFU.RCP R205, R131 ;  /* 0x0000008300cd7308 */ /* 0x000e620000001000 */
[----:B--2---:R-:W-:-:S07]  /*1f90*/  FMUL.FTZ R210, R138, R210 ;  /* 0x000000d28ad27220 */ /* 0x004fce0000410000 */
[----:B------:R-:W2:Y:S01]  /*1fa0*/  MUFU.RCP R203, R129 ;  /* 0x0000008100cb7308 */ /* 0x000ea20000001000 */
[----:B0-----:R-:W-:Y:S01]  /*1fb0*/  FMUL.FTZ R212, R140, R212 ;  /* 0x000000d48cd47220 */ /* 0x001fe20000410000 */
[----:B------:R-:W-:-:S04]  /*1fc0*/  FADD.FTZ R140, R141, R208 ;  /* 0x000000d08d8c7221 */ /* 0x000fc80000010000 */
[----:B------:R-:W-:Y:S02]  /*1fd0*/  FADD.FTZ R141, R140, R207 ;  /* 0x000000cf8c8d7221 */ /* 0x000fe40000010000 */
[----:B------:R-:W0:Y:S01]  /*1fe0*/  MUFU.RCP R204, R124 ;  /* 0x0000007c00cc7308 */ /* 0x000e220000001000 */
[----:B-1----:R-:W-:Y:S01]  /*1ff0*/  FMUL.FTZ R162, R162, R205 ;  /* 0x000000cda2a27220 */ /* 0x002fe20000410000 */
[----:B------:R-:W-:Y:S01]  /*2000*/  FMUL.FTZ R205, R56, R128 ;  /* 0x0000008038cd7220 */ /* 0x000fe20000410000 */
[----:B------:R-:W-:-:S03]  /*2010*/  FADD.FTZ R140, R141, R206 ;  /* 0x000000ce8d8c7221 */ /* 0x000fc60000010000 */
[----:B------:R-:W-:Y:S02]  /*2020*/  FFMA.FTZ R139, R205, R161, R136 ;  /* 0x000000a1cd8b7223 */ /* 0x000fe40000010088 */
[----:B------:R-:W1:Y:S01]  /*2030*/  MUFU.RCP R197, R126 ;  /* 0x0000007e00c57308 */ /* 0x000e620000001000 */
[----:B--2---:R-:W-:Y:S01]  /*2040*/  FMUL.FTZ R160, R160, R203 ;  /* 0x000000cba0a07220 */ /* 0x004fe20000410000 */
[----:B------:R-:W-:Y:S01]  /*2050*/  FADD.FTZ R203, -R90, R166 ;  /* 0x000000a65acb7221 */ /* 0x000fe20000010100 */
[----:B------:R-:W-:-:S05]  /*2060*/  FADD.FTZ R166, -R86, R170 ;  /* 0x000000aa56a67221 */ /* 0x000fca0000010100 */
[----:B------:R-:W2:Y:S01]  /*2070*/  MUFU.RCP R196, R123 ;  /* 0x0000007b00c47308 */ /* 0x000ea20000001000 */
[----:B0-----:R-:W-:Y:S01]  /*2080*/  FMUL.FTZ R163, R163, R204 ;  /* 0x000000cca3a37220 */ /* 0x001fe20000410000 */
[----:B------:R-:W-:-:S04]  /*2090*/  FMUL.FTZ R204, R57, R129 ;  /* 0x0000008139cc7220 */ /* 0x000fc80000410000 */
[----:B------:R-:W-:Y:S02]  /*20a0*/  FFMA.FTZ R136, R204, R160, R139 ;  /* 0x000000a0cc887223 */ /* 0x000fe4000001008b */
        /* <DEDUP_REMOVED lines=16> */
[----:B------:R-:W-:Y:S01]  /*21b0*/  FADD.FTZ R140, R143, R202 ;  /* 0x000000ca8f8c7221 */ /* 0x000fe20000010000 */
[----:B--2---:R-:W-:-:S06]  /*21c0*/  FMUL.FTZ R151, R151, R138 ;  /* 0x0000008a97977220 */ /* 0x004fcc0000410000 */
[----:B------:R-:W2:Y:S01]  /*21d0*/  MUFU.RCP R198, R122 ;  /* 0x0000007a00c67308 */ /* 0x000ea20000001000 */
[----:B0-----:R-:W-:Y:S01]  /*21e0*/  FMUL.FTZ R170, R167, R201 ;  /* 0x000000c9a7aa7220 */ /* 0x001fe20000410000 */
[----:B------:R-:W-:Y:S01]  /*21f0*/  FMUL.FTZ R201, R52, R124 ;  /* 0x0000007c34c97220 */ /* 0x000fe20000410000 */
[----:B------:R-:W-:-:S03]  /*2200*/  FMUL.FTZ R167, R50, R122 ;  /* 0x0000007a32a77220 */ /* 0x000fc60000410000 */
[----:B------:R-:W-:Y:S02]  /*2210*/  FFMA.FTZ R139, R201, R163, R136 ;  /* 0x000000a3c98b7223 */ /* 0x000fe40000010088 */
[----:B------:R-:W0:Y:S01]  /*2220*/  MUFU.RCP R196, R105 ;  /* 0x0000006900c47308 */ /* 0x000e220000001000 */
[----:B------:R-:W-:Y:S01]  /*2230*/  FADD.FTZ R143, R140, R201 ;  /* 0x000000c98c8f7221 */ /* 0x000fe20000010000 */
[----:B-1----:R-:W-:Y:S01]  /*2240*/  FMUL.FTZ R168, R168, R200 ;  /* 0x000000c8a8a87220 */ /* 0x002fe20000410000 */
[----:B------:R-:W-:-:S04]  /*2250*/  FMUL.FTZ R200, R53, R125 ;  /* 0x0000007d35c87220 */ /* 0x000fc80000410000 */
[----:B------:R-:W-:Y:S01]  /*2260*/  FFMA.FTZ R139, R200, R199, R139 ;  /* 0x000000c7c88b7223 */ /* 0x000fe2000001008b */
[----:B------:R-:W1:Y:S01]  /*2270*/  MUFU.RCP R141, R100 ;  /* 0x00000064008d7308 */ /* 0x000e620000001000 */
[----:B------:R-:W-:Y:S01]  /*2280*/  FADD.FTZ R143, R143, R200 ;  /* 0x000000c88f8f7221 */ /* 0x000fe20000010000 */
[----:B--2---:R-:W-:Y:S01]  /*2290*/  FMUL.FTZ R166, R166, R198 ;  /* 0x000000c6a6a67220 */ /* 0x004fe20000410000 */
[----:B------:R-:W-:-:S04]  /*22a0*/  FMUL.FTZ R198, R54, R126 ;  /* 0x0000007e36c67220 */ /* 0x000fc80000410000 */
[----:B------:R-:W-:Y:S01]  /*22b0*/  FFMA.FTZ R139, R198, R197, R139 ;  /* 0x000000c5c68b7223 */ /* 0x000fe2000001008b */
[----:B------:R-:W2:Y:S01]  /*22c0*/  MUFU.RCP R138, R101 ;  /* 0x00000065008a7308 */ /* 0x000ea20000001000 */
[----:B------:R-:W-:Y:S01]  /*22d0*/  FADD.FTZ R143, R143, R198 ;  /* 0x000000c68f8f7221 */ /* 0x000fe20000010000 */
[----:B0-----:R-:W-:Y:S01]  /*22e0*/  FMUL.FTZ R221, R149, R196 ;  /* 0x000000c495dd7220 */ /* 0x001fe20000410000 */
[----:B------:R-:W-:-:S04]  /*22f0*/  FMUL.FTZ R196, R55, R127 ;  /* 0x0000007f37c47220 */ /* 0x000fc80000410000 */
[----:B------:R-:W-:Y:S01]  /*2300*/  FFMA.FTZ R136, R196, R195, R139 ;  /* 0x000000c3c4887223 */ /* 0x000fe2000001008b */
[----:B------:R-:W-:Y:S01]  /*2310*/  FADD.FTZ R140, R143, R196 ;  /* 0x000000c48f8c7221 */ /* 0x000fe20000010000 */
[----:B------:R-:W0:Y:S01]  /*2320*/  MUFU.RCP R214, R114 ;  /* 0x0000007200d67308 */ /* 0x000e220000001000 */
[----:B-1----:R-:W-:Y:S01]  /*2330*/  FMUL.FTZ R152, R152, R141 ;  /* 0x0000008d98987220 */ /* 0x002fe20000410000 */
[----:B------:R-:W-:Y:S01]  /*2340*/  FFMA.FTZ R136, R171, R170, R136 ;  /* 0x000000aaab887223 */ /* 0x000fe20000010088 */
[----:B------:R-:W-:-:S03]  /*2350*/  FADD.FTZ R140, R140, R171 ;  /* 0x000000ab8c8c7221 */ /* 0x000fc60000010000 */
[----:B------:R-:W-:Y:S01]  /*2360*/  FFMA.FTZ R136, R169, R168, R136 ;  /* 0x000000a8a9887223 */ /* 0x000fe20000010088 */
[----:B------:R-:W-:Y:S01]  /*2370*/  FADD.FTZ R140, R140, R169 ;  /* 0x000000a98c8c7221 */ /* 0x000fe20000010000 */
[----:B------:R-:W1:Y:S01]  /*2380*/  MUFU.RCP R141, R102 ;  /* 0x00000066008d7308 */ /* 0x000e620000001000 */
[----:B--2---:R-:W-:Y:S01]  /*2390*/  FMUL.FTZ R153, R153, R138 ;  /* 0x0000008a99997220 */ /* 0x004fe20000410000 */
[----:B------:R-:W-:Y:S01]  /*23a0*/  FFMA.FTZ R136, R167, R166, R136 ;  /* 0x000000a6a7887223 */ /* 0x000fe20000010088 */
[----:B------:R-:W-:-:S03]  /*23b0*/  FADD.FTZ R140, R140, R167 ;  /* 0x000000a78c8c7221 */ /* 0x000fc60000010000 */
[----:B------:R-:W-:Y:S01]  /*23c0*/  FFMA.FTZ R139, R165, R164, R136 ;  /* 0x000000a4a58b7223 */ /* 0x000fe20000010088 */
[----:B------:R-:W-:Y:S01]  /*23d0*/  FMUL.FTZ R136, R44, R116 ;  /* 0x000000742c887220 */ /* 0x000fe20000410000 */
[----:B------:R-:W2:Y:S01]  /*23e0*/  MUFU.RCP R138, R103 ;  /* 0x00000067008a7308 */ /* 0x000ea20000001000 */
[----:B0-----:R-:W-:Y:S02]  /*23f0*/  FMUL.FTZ R214, R142, R214 ;  /* 0x000000d68ed67220 */ /* 0x001fe40000410000 */
[----:B------:R-:W-:-:S05]  /*2400*/  FFMA.FTZ R139, R136, R137, R139 ;  /* 0x00000089888b7223 */ /* 0x000fca000001008b */
[----:B------:R-:W0:Y:S01]  /*2410*/  MUFU.RCP R216, R108 ;  /* 0x0000006c00d87308 */ /* 0x000e220000001000 */
[----:B-1----:R-:W-:Y:S01]  /*2420*/  FMUL.FTZ R154, R154, R141 ;  /* 0x0000008d9a9a7220 */ /* 0x002fe20000410000 */
[----:B------:R-:W-:-:S04]  /*2430*/  FADD.FTZ R141, R140, R165 ;  /* 0x000000a58c8d7221 */ /* 0x000fc80000010000 */
[----:B------:R-:W-:Y:S02]  /*2440*/  FADD.FTZ R141, R141, R136 ;  /* 0x000000888d8d7221 */ /* 0x000fe40000010000 */
[----:B------:R-:W1:Y:S01]  /*2450*/  MUFU.RCP R217, R109 ;  /* 0x0000006d00d97308 */ /* 0x000e620000001000 */
[----:B--2---:R-:W-:Y:S01]  /*2460*/  FMUL.FTZ R227, R155, R138 ;  /* 0x0000008a9be37220 */ /* 0x004fe20000410000 */
[----:B------:R-:W-:-:S04]  /*2470*/  FMUL.FTZ R138, R45, R117 ;  /* 0x000000752d8a7220 */ /* 0x000fc80000410000 */
[----:B------:R-:W-:Y:S01]  /*2480*/  FFMA.FTZ R140, R138, R209, R139 ;  /* 0x000000d18a8c7223 */ /* 0x000fe2000001008b */
[----:B------:R-:W-:Y:S01]  /*2490*/  FMUL.FTZ R139, R46, R118 ;  /* 0x000000762e8b7220 */ /* 0x000fe20000410000 */
[----:B------:R-:W-:Y:S01]  /*24a0*/  FADD.FTZ R142, R141, R138 ;  /* 0x0000008a8d8e7221 */ /* 0x000fe20000010000 */
[----:B------:R-:W2:Y:S01]  /*24b0*/  MUFU.RCP R218, R110 ;  /* 0x0000006e00da7308 */ /* 0x000ea20000001000 */
[----:B0-----:R-:W-:Y:S01]  /*24c0*/  FMUL.FTZ R216, R144, R216 ;  /* 0x000000d890d87220 */ /* 0x001fe20000410000 */
[----:B------:R-:W-:Y:S01]  /*24d0*/  FFMA.FTZ R141, R139, R210, R140 ;  /* 0x000000d28b8d7223 */ /* 0x000fe2000001008c */
[----:B------:R-:W-:Y:S01]  /*24e0*/  FMUL.FTZ R140, R47, R119 ;  /* 0x000000772f8c7220 */ /* 0x000fe20000410000 */
[----:B------:R-:W-:-:S03]  /*24f0*/  FADD.FTZ R143, R142, R139 ;  /* 0x0000008b8e8f7221 */ /* 0x000fc60000010000 */
[----:B------:R-:W-:Y:S01]  /*2500*/  FFMA.FTZ R142, R140, R211, R141 ;  /* 0x000000d38c8e7223 */ /* 0x000fe2000001008d */
[----:B------:R-:W0:Y:S01]  /*2510*/  MUFU.RCP R219, R111 ;  /* 0x0000006f00db7308 */ /* 0x000e220000001000 */
[----:B------:R-:W-:Y:S01]  /*2520*/  FMUL.FTZ R141, R40, R112 ;  /* 0x00000070288d7220 */ /* 0x000fe20000410000 */
[----:B------:R-:W-:Y:S01]  /*2530*/  FADD.FTZ R144, R143, R140 ;  /* 0x0000008c8f907221 */ /* 0x000fe20000010000 */
[----:B-1----:R-:W-:Y:S02]  /*2540*/  FMUL.FTZ R217, R145, R217 ;  /* 0x000000d991d97220 */ /* 0x002fe40000410000 */
[----:B------:R-:W-:Y:S01]  /*2550*/  FFMA.FTZ R143, R141, R212, R142 ;  /* 0x000000d48d8f7223 */ /* 0x000fe2000001008e */
[----:B------:R-:W-:Y:S01]  /*2560*/  FMUL.FTZ R142, R41, R113 ;  /* 0x00000071298e7220 */ /* 0x000fe20000410000 */
[----:B------:R-:W-:Y:S01]  /*2570*/  FADD.FTZ R145, R144, R141 ;  /* 0x0000008d90917221 */ /* 0x000fe20000010000 */
[----:B------:R-:W1:Y:S02]  /*2580*/  MUFU.RCP R220, R104 ;  /* 0x0000006800dc7308 */ /* 0x000e640000001000 */
[----:B------:R-:W-:Y:S01]  /*2590*/  FFMA.FTZ R144, R142, R213, R143 ;  /* 0x000000d58e907223 */ /* 0x000fe2000001008f */
[----:B------:R-:W-:Y:S01]  /*25a0*/  FMUL.FTZ R143, R42, R114 ;  /* 0x000000722a8f7220 */ /* 0x000fe20000410000 */
[----:B--2---:R-:W-:Y:S01]  /*25b0*/  FMUL.FTZ R218, R146, R218 ;  /* 0x000000da92da7220 */ /* 0x004fe20000410000 */
[----:B------:R-:W-:-:S02]  /*25c0*/  FADD.FTZ R146, R145, R142 ;  /* 0x0000008e91927221 */ /* 0x000fc40000010000 */
[----:B------:R-:W-:Y:S01]  /*25d0*/  FFMA.FTZ R145, R143, R214, R144 ;  /* 0x000000d68f917223 */ /* 0x000fe20000010090 */
[----:B------:R-:W2:Y:S01]  /*25e0*/  MUFU.RCP R223, R106 ;  /* 0x0000006a00df7308 */ /* 0x000ea20000001000 */
[----:B------:R-:W-:Y:S01]  /*25f0*/  FMUL.FTZ R144, R43, R115 ;  /* 0x000000732b907220 */ /* 0x000fe20000410000 */
[----:B0-----:R-:W-:Y:S01]  /*2600*/  FMUL.FTZ R219, R147, R219 ;  /* 0x000000db93db7220 */ /* 0x001fe20000410000 */
[----:B------:R-:W-:Y:S02]  /*2610*/  FADD.FTZ R147, R146, R143 ;  /* 0x0000008f92937221 */ /* 0x000fe40000010000 */
[----:B------:R-:W-:Y:S01]  /*2620*/  FFMA.FTZ R146, R144, R215, R145 ;  /* 0x000000d790927223 */ /* 0x000fe20000010091 */
[----:B------:R-:W-:Y:S01]  /*2630*/  FMUL.FTZ R145, R36, R108 ;  /* 0x0000006c24917220 */ /* 0x000fe20000410000 */
[----:B-1----:R-:W-:Y:S01]  /*2640*/  FMUL.FTZ R220, R148, R220 ;  /* 0x000000dc94dc7220 */ /* 0x002fe20000410000 */
[----:B------:R-:W-:Y:S02]  /*2650*/  FADD.FTZ R148, R147, R144 ;  /* 0x0000009093947221 */ /* 0x000fe40000010000 */
[----:B------:R-:W-:Y:S01]  /*2660*/  FFMA.FTZ R147, R145, R216, R146 ;  /* 0x000000d891937223 */ /* 0x000fe20000010092 */
[----:B------:R-:W-:Y:S01]  /*2670*/  FMUL.FTZ R146, R37, R109 ;  /* 0x0000006d25927220 */ /* 0x000fe20000410000 */
[----:B------:R-:W-:-:S03]  /*2680*/  FADD.FTZ R149, R148, R145 ;  /* 0x0000009194957221 */ /* 0x000fc60000010000 */
[----:B------:R-:W-:Y:S01]  /*2690*/  FFMA.FTZ R148, R146, R217, R147 ;  /* 0x000000d992947223 */ /* 0x000fe20000010093 */
[----:B------:R-:W-:Y:S01]  /*26a0*/  FMUL.FTZ R147, R38, R110 ;  /* 0x0000006e26937220 */ /* 0x000fe20000410000 */
[----:B--2---:R-:W-:Y:S01]  /*26b0*/  FMUL.FTZ R223, R150, R223 ;  /* 0x000000df96df7220 */ /* 0x004fe20000410000 */
[----:B------:R-:W-:Y:S02]  /*26c0*/  FADD.FTZ R150, R149, R146 ;  /* 0x0000009295967221 */ /* 0x000fe40000010000 */
[----:B------:R-:W-:Y:S01]  /*26d0*/  FFMA.FTZ R149, R147, R218, R148 ;  /* 0x000000da93957223 */ /* 0x000fe20000010094 */
[----:B------:R-:W-:Y:S01]  /*26e0*/  FMUL.FTZ R148, R39, R111 ;  /* 0x0000006f27947220 */ /* 0x000fe20000410000 */
[----:B------:R-:W-:-:S03]  /*26f0*/  FADD.FTZ R155, R150, R147 ;  /* 0x00000093969b7221 */ /* 0x000fc60000010000 */
[----:B------:R-:W-:Y:S01]  /*2700*/  FFMA.FTZ R150, R148, R219, R149 ;  /* 0x000000db94967223 */ /* 0x000fe20000010095 */
[----:B------:R-:W-:Y:S01]  /*2710*/  FMUL.FTZ R149, R32, R104 ;  /* 0x0000006820957220 */ /* 0x000fe20000410000 */
[----:B------:R-:W-:-:S03]  /*2720*/  FADD.FTZ R222, R155, R148 ;  /* 0x000000949bde7221 */ /* 0x000fc60000010000 */
[----:B------:R-:W-:Y:S01]  /*2730*/  FFMA.FTZ R155, R149, R220, R150 ;  /* 0x000000dc959b7223 */ /* 0x000fe20000010096 */
[----:B------:R-:W-:Y:S01]  /*2740*/  FADD.FTZ R225, R222, R149 ;  /* 0x00000095dee17221 */ /* 0x000fe20000010000 */
[----:B------:R-:W-:Y:S01]  /*2750*/  FMUL.FTZ R150, R33, R105 ;  /* 0x0000006921967220 */ /* 0x000fe20000410000 */
[----:B------:R-:W-:-:S03]  /*2760*/  FMUL.FTZ R222, R34, R106 ;  /* 0x0000006a22de7220 */ /* 0x000fc60000410000 */
[----:B------:R-:W-:Y:S01]  /*2770*/  FADD.FTZ R225, R225, R150 ;  /* 0x00000096e1e17221 */ /* 0x000fe20000010000 */
[----:B------:R-:W-:-:S03]  /*2780*/  FFMA.FTZ R155, R150, R221, R155 ;  /* 0x000000dd969b7223 */ /* 0x000fc6000001009b */
[----:B------:R-:W-:Y:S01]  /*2790*/  FADD.FTZ R251, R225, R222 ;  /* 0x000000dee1fb7221 */ /* 0x000fe20000010000 */
[----:B------:R-:W-:Y:S01]  /*27a0*/  FFMA.FTZ R155, R222, R223, R155 ;  /* 0x000000dfde9b7223 */ /* 0x000fe2000001009b */
        /* <DEDUP_REMOVED lines=12> */
.L_x_1081:
[----:B------:R0:W-:Y:S04]  /*2870*/  STL [R1+0x10], R2 ;  /* 0x0000100201007387 */ /* 0x0001e80000100800 */
[----:B0-----:R-:W2:Y:S01]  /*2880*/  LDL.LU R2, [R1+0x4] ;  /* 0x0000040001027983 */ /* 0x001ea20000300800 */
[----:B------:R-:W-:-:S03]  /*2890*/  FADD.FTZ R180, R31, R180 ;  /* 0x000000b41fb47221 */ /* 0x000fc60000010000 */
[----:B------:R0:W-:Y:S04]  /*28a0*/  STL [R1+0xc], R0 ;  /* 0x00000c0001007387 */ /* 0x0001e80000100800 */
[----:B0-----:R-:W3:Y:S01]  /*28b0*/  LDL.LU R0, [R1] ;  /* 0x0000000001007983 */ /* 0x001ee20000300800 */
[----:B------:R-:W-:Y:S01]  /*28c0*/  FFMA.FTZ R178, R152, R28, R178 ;  /* 0x0000001c98b27223 */ /* 0x000fe200000100b2 */
[----:B------:R-:W-:Y:S02]  /*28d0*/  FADD.FTZ R183, R28, R183 ;  /* 0x000000b71cb77221 */ /* 0x000fe40000010000 */
[----:B------:R-:W0:Y:S02]  /*28e0*/  SHFL.DOWN PT, R28, R251, 0x10, 0x1f ;  /* 0x0a001f00fb1c7f89 */ /* 0x000e2400000e0000 */
[----:B0-----:R-:W-:-:S02]  /*28f0*/  FADD.FTZ R251, R28, R251 ;  /* 0x000000fb1cfb7221 */ /* 0x001fc40000010000 */
[----:B------:R-:W0:Y:S02]  /*2900*/  SHFL.DOWN PT, R28, R252, 0x10, 0x1f ;  /* 0x0a001f00fc1c7f89 */ /* 0x000e2400000e0000 */
[----:B0-----:R-:W-:Y:S02]  /*2910*/  FADD.FTZ R252, R28, R252 ;  /* 0x000000fc1cfc7221 */ /* 0x001fe40000010000 */
[----:B------:R-:W0:Y:S01]  /*2920*/  SHFL.DOWN PT, R28, R251, 0x8, 0x1f ;  /* 0x09001f00fb1c7f89 */ /* 0x000e2200000e0000 */
[----:B--2---:R-:W-:-:S05]  /*2930*/  FFMA.FTZ R2, R227, R31, R2 ;  /* 0x0000001fe3027223 */ /* 0x004fca0000010002 */
[----:B------:R1:W-:Y:S04]  /*2940*/  STL [R1+0x4], R2 ;  /* 0x0000040201007387 */ /* 0x0003e80000100800 */
[----:B-1----:R1:W5:Y:S04]  /*2950*/  LDL.LU R2, [R1+0x10] ;  /* 0x0000100001027983 */ /* 0x0023680000300800 */
[----:B------:R-:W2:Y:S01]  /*2960*/  LDL.LU R31, [R1+0x8] ;  /* 0x00000800011f7983 */ /* 0x000ea20000300800 */
[----:B0-----:R-:W-:Y:S01]  /*2970*/  FADD.FTZ R251, R251, R28 ;  /* 0x0000001cfbfb7221 */ /* 0x001fe20000010000 */
[----:B------:R-:W-:Y:S01]  /*2980*/  FFMA.FTZ R179, R153, R29, R179 ;  /* 0x0000001d99b37223 */ /* 0x000fe200000100b3 */
[----:B------:R-:W-:Y:S01]  /*2990*/  FADD.FTZ R182, R29, R182 ;  /* 0x000000b61db67221 */ /* 0x000fe20000010000 */
[----:B------:R-:W0:Y:S01]  /*29a0*/  SHFL.DOWN PT, R28, R252, 0x8, 0x1f ;  /* 0x09001f00fc1c7f89 */ /* 0x000e2200000e0000 */
[----:B---3--:R-:W-:Y:S01]  /*29b0*/  FFMA.FTZ R0, R154, R30, R0 ;  /* 0x0000001e9a007223 */ /* 0x008fe20000010000 */
[----:B------:R-:W-:-:S04]  /*29c0*/  FADD.FTZ R181, R30, R181 ;  /* 0x000000b51eb57221 */ /* 0x000fc80000010000 */
[----:B------:R3:W-:Y:S01]  /*29d0*/  STL [R1], R0 ;  /* 0x0000000001007387 */ /* 0x0007e20000100800 */
[----:B------:R-:W-:Y:S01]  /*29e0*/  FFMA.FTZ R172, R217, R37, R172 ;  /* 0x00000025d9ac7223 */ /* 0x000fe200000100ac */
[----:B------:R-:W-:Y:S02]  /*29f0*/  FADD.FTZ R190, R37, R190 ;  /* 0x000000be25be7221 */ /* 0x000fe40000010000 */
[----:B---3--:R1:W5:Y:S01]  /*2a00*/  LDL.LU R0, [R1+0xc] ;  /* 0x00000c0001007983 */ /* 0x0083620000300800 */
[----:B------:R-:W-:Y:S01]  /*2a10*/  FFMA.FTZ R27, R216, R36, R27 ;  /* 0x00000024d81b7223 */ /* 0x000fe2000001001b */
[----:B------:R-:W-:Y:S01]  /*2a20*/  FADD.FTZ R191, R36, R191 ;  /* 0x000000bf24bf7221 */ /* 0x000fe20000010000 */
[----:B------:R-:W-:Y:S01]  /*2a30*/  BSSY.RECONVERGENT B0, `(.L_x_1082) ;  /* 0x0000047000007945 */ /* 0x000fe20003800200 */
[----:B------:R-:W3:Y:S01]  /*2a40*/  S2R R37, SR_TID.X ;  /* 0x0000000000257919 */ /* 0x000ee20000002100 */
[----:B------:R-:W-:Y:S01]  /*2a50*/  FADD.FTZ R184, R35, R184 ;  /* 0x000000b823b87221 */ /* 0x000fe20000010000 */
[----:B------:R-:W-:Y:S01]  /*2a60*/  FFMA.FTZ R177, R223, R34, R177 ;  /* 0x00000022dfb17223 */ /* 0x000fe200000100b1 */
[----:B------:R-:W-:Y:S01]  /*2a70*/  FADD.FTZ R185, R34, R185 ;  /* 0x000000b922b97221 */ /* 0x000fe20000010000 */
[----:B0-----:R-:W-:Y:S01]  /*2a80*/  FADD.FTZ R252, R252, R28 ;  /* 0x0000001cfcfc7221 */ /* 0x001fe20000010000 */
[----:B------:R-:W-:Y:S01]  /*2a90*/  FFMA.FTZ R176, R221, R33, R176 ;  /* 0x00000021ddb07223 */ /* 0x000fe200000100b0 */
[----:B------:R-:W0:Y:S01]  /*2aa0*/  SHFL.DOWN PT, R28, R251, 0x4, 0x1f ;  /* 0x08801f00fb1c7f89 */ /* 0x000e2200000e0000 */
[----:B------:R-:W-:Y:S01]  /*2ab0*/  FADD.FTZ R186, R33, R186 ;  /* 0x000000ba21ba7221 */ /* 0x000fe20000010000 */
[----:B------:R-:W-:Y:S01]  /*2ac0*/  FFMA.FTZ R175, R220, R32, R175 ;  /* 0x00000020dcaf7223 */ /* 0x000fe200000100af */
[----:B------:R-:W-:Y:S01]  /*2ad0*/  FADD.FTZ R187, R32, R187 ;  /* 0x000000bb20bb7221 */ /* 0x000fe20000010000 */
[----:B------:R-:W4:Y:S01]  /*2ae0*/  SHFL.DOWN PT, R29, R252, 0x4, 0x1f ;  /* 0x08801f00fc1d7f89 */ /* 0x000f2200000e0000 */
        /* <DEDUP_REMOVED lines=21> */
[----:B---3--:R-:W-:Y:S01]  /*2c40*/  LOP3.LUT P2, R36, R37, 0x1f, RZ, 0xc0, !PT ;  /* 0x0000001f25247812 */ /* 0x008fe2000784c0ff */
[----:B------:R-:W-:Y:S01]  /*2c50*/  FFMA.FTZ R18, R164, R51, R18 ;  /* 0x00000033a4127223 */ /* 0x000fe20000010012 */
[----:B----4-:R-:W-:Y:S01]  /*2c60*/  FADD.FTZ R29, R252, R29 ;  /* 0x0000001dfc1d7221 */ /* 0x010fe20000010000 */
[----:B------:R-:W-:Y:S01]  /*2c70*/  FADD.FTZ R235, R51, R235 ;  /* 0x000000eb33eb7221 */ /* 0x000fe20000010000 */
[----:B------:R-:W-:Y:S01]  /*2c80*/  FFMA.FTZ R17, R166, R50, R17 ;  /* 0x00000032a6117223 */ /* 0x000fe20000010011 */
[----:B------:R-:W-:Y:S01]  /*2c90*/  FADD.FTZ R236, R50, R236 ;  /* 0x000000ec32ec7221 */ /* 0x000fe20000010000 */
[----:B------:R-:W-:Y:S01]  /*2ca0*/  FFMA.FTZ R16, R168, R49, R16 ;  /* 0x00000031a8107223 */ /* 0x000fe20000010010 */
[----:B------:R-:W0:Y:S01]  /*2cb0*/  SHFL.DOWN PT, R30, R29, 0x2, 0x1f ;  /* 0x08401f001d1e7f89 */ /* 0x000e2200000e0000 */
[----:B------:R-:W-:Y:S01]  /*2cc0*/  FADD.FTZ R237, R49, R237 ;  /* 0x000000ed31ed7221 */ /* 0x000fe20000010000 */
[----:B------:R-:W-:Y:S01]  /*2cd0*/  FFMA.FTZ R15, R170, R48, R15 ;  /* 0x00000030aa0f7223 */ /* 0x000fe2000001000f */
[----:B------:R-:W-:Y:S01]  /*2ce0*/  FADD.FTZ R238, R48, R238 ;  /* 0x000000ee30ee7221 */ /* 0x000fe20000010000 */
[----:B------:R-:W-:Y:S01]  /*2cf0*/  FFMA.FTZ R14, R195, R55, R14 ;  /* 0x00000037c30e7223 */ /* 0x000fe2000001000e */
[----:B------:R-:W-:Y:S01]  /*2d00*/  FADD.FTZ R239, R55, R239 ;  /* 0x000000ef37ef7221 */ /* 0x000fe20000010000 */
[----:B------:R-:W-:Y:S01]  /*2d10*/  FFMA.FTZ R13, R197, R54, R13 ;  /* 0x00000036c50d7223 */ /* 0x000fe2000001000d */
[----:B------:R-:W-:Y:S01]  /*2d20*/  ISETP.NE.AND P0, PT, R37, RZ, PT ;  /* 0x000000ff2500720c */ /* 0x000fe20003f05270 */
[----:B------:R-:W-:Y:S01]  /*2d30*/  FADD.FTZ R240, R54, R240 ;  /* 0x000000f036f07221 */ /* 0x000fe20000010000 */
[----:B------:R-:W-:Y:S01]  /*2d40*/  FFMA.FTZ R12, R199, R53, R12 ;  /* 0x00000035c70c7223 */ /* 0x000fe2000001000c */
[----:B------:R-:W-:Y:S01]  /*2d50*/  FADD.FTZ R241, R53, R241 ;  /* 0x000000f135f17221 */ /* 0x000fe20000010000 */
[----:B------:R-:W-:Y:S01]  /*2d60*/  FFMA.FTZ R11, R163, R52, R11 ;  /* 0x00000034a30b7223 */ /* 0x000fe2000001000b */
[----:B------:R-:W-:Y:S01]  /*2d70*/  FADD.FTZ R242, R52, R242 ;  /* 0x000000f234f27221 */ /* 0x000fe20000010000 */
[----:B0-----:R-:W-:-:S05]  /*2d80*/  FADD.FTZ R29, R29, R30 ;  /* 0x0000001e1d1d7221 */ /* 0x001fca0000010000 */
[----:B------:R-:W0:Y:S02]  /*2d90*/  SHFL.DOWN PT, R30, R29, 0x1, 0x1f ;  /* 0x08201f001d1e7f89 */ /* 0x000e2400000e0000 */
[----:B0-----:R-:W-:Y:S01]  /*2da0*/  FADD.FTZ R29, R29, R30 ;  /* 0x0000001e1d1d7221 */ /* 0x001fe20000010000 */
[----:B--2---:R-:W-:-:S05]  /*2db0*/  FFMA.FTZ R31, R151, R35, R31 ;  /* 0x00000023971f7223 */ /* 0x004fca000001001f */
[----:B------:R-:W-:Y:S04]  /*2dc0*/  STL [R1+0x8], R31 ;  /* 0x0000081f01007387 */ /* 0x000fe80000100800 */
[----:B------:R-:W0:Y:S02]  /*2dd0*/  SHFL.DOWN PT, R31, R28, 0x2, 0x1f ;  /* 0x08401f001c1f7f89 */ /* 0x000e2400000e0000 */
[----:B0-----:R-:W-:-:S05]  /*2de0*/  FADD.FTZ R28, R28, R31 ;  /* 0x0000001f1c1c7221 */ /* 0x001fca0000010000 */
[----:B------:R-:W0:Y:S02]  /*2df0*/  SHFL.DOWN PT, R31, R28, 0x1, 0x1f ;  /* 0x08201f001c1f7f89 */ /* 0x000e2400000e0000 */
[----:B0-----:R-:W-:Y:S01]  /*2e00*/  FADD.FTZ R28, R28, R31 ;  /* 0x0000001f1c1c7221 */ /* 0x001fe20000010000 */
[----:B-1----:R-:W-:Y:S06]  /*2e10*/  @P2 BRA `(.L_x_1083) ;  /* 0x0000000000202947 */ /* 0x002fec0003800000 */
        /* <DEDUP_REMOVED lines=8> */
.L_x_1083:
[----:B------:R-:W-:Y:S05]  /*2ea0*/  BSYNC.RECONVERGENT B0 ;  /* 0x0000000000007941 */ /* 0x000fea0003800200 */
.L_x_1082:
[----:B------:R-:W-:Y:S01]  /*2eb0*/  BAR.SYNC.DEFER_BLOCKING 0x0 ;  /* 0x0000000000007b1d */ /* 0x000fe20000010000 */
[----:B------:R-:W-:Y:S01]  /*2ec0*/  FFMA.FTZ R10, R162, R59, R10 ;  /* 0x0000003ba20a7223 */ /* 0x000fe2000001000a */
[----:B------:R-:W-:-:S04]  /*2ed0*/  CS2R R34, SRZ ;  /* 0x0000000000227805 */ /* 0x000fc8000001ff00 */
        /* <DEDUP_REMOVED lines=19> */
.L_x_1085:
[----:B------:R-:W-:Y:S05]  /*3010*/  BSYNC.RECONVERGENT B0 ;  /* 0x0000000000007941 */ /* 0x000fea0003800200 */
.L_x_1084:
[----:B------:R-:W1:Y:S01]  /*3020*/  LDCU UR16, c[0x0][0x380] ;  /* 0x00007000ff1077ac */ /* 0x000e620008000800 */
[----:B------:R-:W-:Y:S01]  /*3030*/  BSSY.RECONVERGENT B0, `(.L_x_1086) ;  /* 0x0000021000007945 */ /* 0x000fe20003800200 */
[----:B------:R-:W-:Y:S01]  /*3040*/  FADD.FTZ R243, R59, R243 ;  /* 0x000000f33bf37221 */ /* 0x000fe20000010000 */
[----:B------:R-:W-:Y:S01]  /*3050*/  FFMA.FTZ R9, R159, R58, R9 ;  /* 0x0000003a9f097223 */ /* 0x000fe20000010009 */
[----:B------:R-:W-:Y:S01]  /*3060*/  ULOP3.LUT UR13, UR15, 0x3, URZ, 0xc0, !UPT ;  /* 0x000000030f0d7892 */ /* 0x000fe2000f8ec0ff */
        /* <DEDUP_REMOVED lines=8> */
[----:B------:R-:W-:Y:S01]  /*30f0*/  ISETP.GT.U32.AND P2, PT, R36, 0x3, PT ;  /* 0x000000032400780c */ /* 0x000fe20003f44070 */
[----:B------:R-:W-:Y:S01]  /*3100*/  FADD.FTZ R248, R62, R248 ;  /* 0x000000f83ef87221 */ /* 0x000fe20000010000 */
[----:B------:R-:W-:Y:S01]  /*3110*/  FFMA.FTZ R4, R158, R61, R4 ;  /* 0x0000003d9e047223 */ /* 0x000fe20000010004 */
[----:B------:R-:W-:Y:S01]  /*3120*/  FADD.FTZ R249, R61, R249 ;  /* 0x000000f93df97221 */ /* 0x000fe20000010000 */
[----:B-----5:R-:W-:Y:S01]  /*3130*/  FFMA.FTZ R3, R0, R60, R3 ;  /* 0x0000003c00037223 */ /* 0x020fe20000010003 */
[----:B-1----:R-:W-:Y:S01]  /*3140*/  USHF.L.U32 UR14, UR16, 0x2, URZ ;  /* 0x00000002100e7899 */ /* 0x002fe200080006ff */
[----:B------:R-:W-:Y:S01]  /*3150*/  FADD.FTZ R250, R60, R250 ;  /* 0x000000fa3cfa7221 */ /* 0x000fe20000010000 */
[----:B------:R-:W-:Y:S10]  /*3160*/  @P0 BRA `(.L_x_1087) ;  /* 0x0000000000340947 */ /* 0x000ff40003800000 */
        /* <DEDUP_REMOVED lines=13> */
.L_x_1087:
[----:B------:R-:W-:Y:S05]  /*3240*/  BSYNC.RECONVERGENT B0 ;  /* 0x0000000000007941 */ /* 0x000fea0003800200 */
.L_x_1086:
        /* <DEDUP_REMOVED lines=22> */
.L_x_1089:
[----:B------:R-:W2:Y:S04]  /*33b0*/  LDG.E.STRONG.GPU R30, desc[UR10][R28.64] ;  /* 0x0000000a1c1e7981 */ /* 0x000ea8000c1ef900 */
[----:B--2---:R-:W-:Y:S01]  /*33c0*/  CCTL.IVALL ;  /* 0x00000000ff00798f */ /* 0x004fe20002000000 */
[----:B------:R-:W-:Y:S05]  /*33d0*/  YIELD ;  /* 0x0000000000007946 */ /* 0x000fea0003800000 */
[----:B------:R-:W-:-:S13]  /*33e0*/  ISETP.NE.AND P0, PT, R30, R31, PT ;  /* 0x0000001f1e00720c */ /* 0x000fda0003f05270 */
[----:B------:R-:W-:Y:S05]  /*33f0*/  @P0 BRA `(.L_x_1089) ;  /* 0xfffffffc00ec0947 */ /* 0x000fea000383ffff */
.L_x_1088:
[----:B------:R-:W-:Y:S05]  /*3400*/  WARPSYNC.ALL ;  /* 0x0000000000007948 */ /* 0x000fea0003800000 */
[----:B01----:R-:W0:Y:S01]  /*3410*/  @!P2 LDC.64 R28, c[0x0][0x3c0] ;  /* 0x0000f000ff1cab82 */ /* 0x003e220000000a00 */
[----:B------:R-:W-:Y:S01]  /*3420*/  MOV R30, UR4 ;  /* 0x00000004001e7c02 */ /* 0x000fe20008000f00 */
[----:B------:R-:W1:Y:S01]  /*3430*/  LDCU UR5, c[0x0][0x384] ;  /* 0x00007080ff0577ac */ /* 0x000e620008000800 */
[----:B------:R-:W-:Y:S02]  /*3440*/  MOV R31, UR15 ;  /* 0x0000000f001f7c02 */ /* 0x000fe40008000f00 */
[----:B------:R-:W-:-:S02]  /*3450*/  @!P2 LOP3.LUT R30, R30, 0x1, RZ, 0xc0, !PT ;  /* 0x000000011e1ea812 */ /* 0x000fc400078ec0ff */
[----:B------:R-:W-:Y:S01]  /*3460*/  @!P2 LOP3.LUT R31, R31, 0x7ffffffc, RZ, 0xc0, !PT ;  /* 0x7ffffffc1f1fa812 */ /* 0x000fe200078ec0ff */
[----:B------:R-:W2:Y:S01]  /*3470*/  LDC.64 R56, c[0x0][0x3f0] ;  /* 0x0000fc00ff387b82 */ /* 0x000ea20000000a00 */
[----:B------:R-:W-:-:S04]  /*3480*/  @!P2 IADD3 R30, PT, PT, -R30, RZ, RZ ;  /* 0x000000ff1e1ea210 */ /* 0x000fc80007ffe1ff */
[----:B------:R-:W-:-:S03]  /*3490*/  @!P2 LOP3.LUT R30, R30, UR14, RZ, 0xc0, !PT ;  /* 0x0000000e1e1eac12 */ /* 0x000fc6000f8ec0ff */
[----:B------:R-:W-:Y:S01]  /*34a0*/  BAR.SYNC.DEFER_BLOCKING 0x0 ;  /* 0x0000000000007b1d */ /* 0x000fe20000010000 */
[----:B------:R-:W-:-:S04]  /*34b0*/  @!P2 IADD3 R30, P0, PT, R30, R31, RZ ;  /* 0x0000001f1e1ea210 */ /* 0x000fc80007f1e0ff */
[----:B------:R-:W-:Y:S02]  /*34c0*/  @!P2 IADD3.X R31, PT, PT, RZ, RZ, RZ, P0, !PT ;  /* 0x000000ffff1fa210 */ /* 0x000fe400007fe4ff */
[----:B0-----:R-:W-:-:S04]  /*34d0*/  @!P2 LEA R28, P0, R30, R28, 0x3 ;  /* 0x0000001c1e1ca211 */ /* 0x001fc800078018ff */
[----:B------:R-:W-:Y:S02]  /*34e0*/  @!P2 LEA.HI.X R29, R30, R29, R31, 0x3, P0 ;  /* 0x0000001d1e1da211 */ /* 0x000fe400000f1c1f */
[----:B------:R-:W-:Y:S01]  /*34f0*/  CS2R R30, SRZ ;  /* 0x00000000001e7805 */ /* 0x000fe2000001ff00 */
[----:B------:R-:W-:-:S05]  /*3500*/  @!P2 IMAD.WIDE.U32 R28, R36, 0x8, R28 ;  /* 0x00000008241ca825 */ /* 0x000fca00078e001c */
[----:B------:R-:W3:Y:S01]  /*3510*/  @!P2 LDG.E.64 R30, desc[UR10][R28.64] ;  /* 0x0000000a1c1ea981 */ /* 0x000ee2000c1e1b00 */
[----:B------:R-:W-:Y:S01]  /*3520*/  LOP3.LUT R36, R36, 0x60, R37, 0xf8, !PT ;  /* 0x0000006024247812 */ /* 0x000fe200078ef825 */
[----:B------:R-:W-:Y:S01]  /*3530*/  UIADD3 UR4, UPT, UPT, UR4, 0x1, URZ ;  /* 0x0000000104047890 */ /* 0x000fe2000fffe0ff */
[----:B------:R-:W-:Y:S01]  /*3540*/  MOV R45, UR12 ;  /* 0x0000000c002d7c02 */ /* 0x000fe20008000f00 */
[----:B------:R-:W-:Y:S01]  /*3550*/  UIADD3 UR12, UPT, UPT, UR12, UR16, URZ ;  /* 0x000000100c0c7290 */ /* 0x000fe2000fffe0ff */
[----:B------:R-:W-:Y:S01]  /*3560*/  PLOP3.LUT P1, PT, P1, PT, PT, 0x8, 0x80 ;  /* 0x000000000080781c */ /* 0x000fe20000f2e170 */
[----:B------:R-:W-:Y:S02]  /*3570*/  ULOP3.LUT UR4, UR4, 0x3, URZ, 0xc0, !UPT ;  /* 0x0000000304047892 */ /* 0x000fe4000f8ec0ff */
[----:B-1----:R-:W-:Y:S01]  /*3580*/  UISETP.GE.AND UP0, UPT, UR12, UR5, UPT ;  /* 0x000000050c00728c */ /* 0x002fe2000bf06270 */
[----:B---3--:R-:W0:Y:S04]  /*3590*/  SHFL.BFLY PT, R33, R30, 0x1, 0x1f ;  /* 0x0c201f001e217f89 */ /* 0x008e2800000e0000 */
[----:B------:R-:W1:Y:S01]  /*35a0*/  SHFL.BFLY PT, R32, R31, 0x1, 0x1f ;  /* 0x0c201f001f207f89 */ /* 0x000e6200000e0000 */
[----:B0-----:R-:W-:Y:S01]  /*35b0*/  FADD.FTZ R33, R33, R30 ;  /* 0x0000001e21217221 */ /* 0x001fe20000010000 */
[----:B-1----:R-:W-:-:S04]  /*35c0*/  FADD.FTZ R32, R32, R31 ;  /* 0x0000001f20207221 */ /* 0x002fc80000010000 */
[----:B------:R-:W0:Y:S04]  /*35d0*/  SHFL.BFLY PT, R34, R33, 0x2, 0x1f ;  /* 0x0c401f0021227f89 */ /* 0x000e2800000e0000 */
[----:B------:R-:W1:Y:S01]  /*35e0*/  SHFL.BFLY PT, R35, R32, 0x2, 0x1f ;  /* 0x0c401f0020237f89 */ /* 0x000e6200000e0000 */
[----:B0-----:R-:W-:Y:S01]  /*35f0*/  FADD.FTZ R34, R33, R34 ;  /* 0x0000002221227221 */ /* 0x001fe20000010000 */
[----:B------:R-:W-:Y:S01]  /*3600*/  MOV R33, UR13 ;  /* 0x0000000d00217c02 */ /* 0x000fe20008000f00 */
[----:B-1----:R-:W-:-:S03]  /*3610*/  FADD.FTZ R35, R32, R35 ;  /* 0x0000002320237221 */ /* 0x002fc60000010000 */
[----:B------:R-:W0:Y:S01]  /*3620*/  SHFL.BFLY PT, R39, R34, 0x4, 0x1f ;  /* 0x0c801f0022277f89 */ /* 0x000e2200000e0000 */
[----:B------:R-:W-:-:S03]  /*3630*/  LEA R36, R33, R36, 0x7 ;  /* 0x0000002421247211 */ /* 0x000fc600078e38ff */
[----:B------:R-:W1:Y:S02]  /*3640*/  SHFL.BFLY PT, R38, R35, 0x4, 0x1f ;  /* 0x0c801f0023267f89 */ /* 0x000e6400000e0000 */
[----:B------:R-:W-:-:S05]  /*3650*/  IMAD R45, R45, 0x1200, R36 ;  /* 0x000012002d2d7824 */ /* 0x000fca00078e0224 */
[C---:B------:R-:W-:Y:S02]  /*3660*/  IADD3 R47, PT, PT, R45.reuse, 0x200, RZ ;  /* 0x000002002d2f7810 */ /* 0x040fe40007ffe0ff */
[C---:B------:R-:W-:Y:S02]  /*3670*/  IADD3 R59, PT, PT, R45.reuse, 0x400, RZ ;  /* 0x000004002d3b7810 */ /* 0x040fe40007ffe0ff */
[----:B------:R-:W-:Y:S01]  /*3680*/  IADD3 R61, PT, PT, R45, 0x600, RZ ;  /* 0x000006002d3d7810 */ /* 0x000fe20007ffe0ff */
[--C-:B--2---:R-:W-:Y:S01]  /*3690*/  IMAD.WIDE.U32 R46, R47, 0x10, R56.reuse ;  /* 0x000000102f2e7825 */ /* 0x104fe200078e0038 */
[C---:B------:R-:W-:Y:S02]  /*36a0*/  IADD3 R49, PT, PT, R45.reuse, 0x800, RZ ;  /* 0x000008002d317810 */ /* 0x040fe40007ffe0ff */
[----:B------:R-:W-:Y:S01]  /*36b0*/  IADD3 R51, PT, PT, R45, 0xa00, RZ ;  /* 0x00000a002d337810 */ /* 0x000fe20007ffe0ff */
[----:B------:R-:W-:Y:S01]  /*36c0*/  IMAD.WIDE.U32 R58, R59, 0x10, R56 ;  /* 0x000000103b3a7825 */ /* 0x000fe200078e0038 */
[----:B------:R-:W-:-:S02]  /*36d0*/  IADD3 R53, PT, PT, R45, 0xc00, RZ ;  /* 0x00000c002d357810 */ /* 0x000fc40007ffe0ff */
[C---:B------:R-:W-:Y:S01]  /*36e0*/  IADD3 R55, PT, PT, R45.reuse, 0xe00, RZ ;  /* 0x00000e002d377810 */ /* 0x040fe20007ffe0ff */
[----:B0-----:R-:W-:Y:S01]  /*36f0*/  FADD.FTZ R39, R34, R39 ;  /* 0x0000002722277221 */ /* 0x001fe20000010000 */
[C---:B------:R-:W-:Y:S01]  /*3700*/  IADD3 R63, PT, PT, R45.reuse, 0x1000, RZ ;  /* 0x000010002d3f7810 */ /* 0x040fe20007ffe0ff */
[----:B------:R-:W-:-:S04]  /*3710*/  IMAD.WIDE.U32 R44, R45, 0x10, R56 ;  /* 0x000000102d2c7825 */ /* 0x000fc800078e0038 */
[----:B-1----:R-:W-:Y:S01]  /*3720*/  FADD.FTZ R38, R35, R38 ;  /* 0x0000002623267221 */ /* 0x002fe20000010000 */
[----:B------:R-:W0:Y:S01]  /*3730*/  SHFL.BFLY PT, R28, R39, 0x8, 0x1f ;  /* 0x0d001f00271c7f89 */ /* 0x000e2200000e0000 */
[----:B------:R-:W-:-:S03]  /*3740*/  IMAD.WIDE.U32 R60, R61, 0x10, R56 ;  /* 0x000000103d3c7825 */ /* 0x000fc600078e0038 */
[----:B------:R-:W1:Y:S01]  /*3750*/  SHFL.BFLY PT, R29, R38, 0x8, 0x1f ;  /* 0x0d001f00261d7f89 */ /* 0x000e6200000e0000 */
[----:B------:R-:W-:-:S04]  /*3760*/  IMAD.WIDE.U32 R48, R49, 0x10, R56 ;  /* 0x0000001031307825 */ /* 0x000fc800078e0038 */
[----:B------:R-:W-:-:S04]  /*3770*/  IMAD.WIDE.U32 R50, R51, 0x10, R56 ;  /* 0x0000001033327825 */ /* 0x000fc800078e0038 */
[----:B------:R-:W-:-:S04]  /*3780*/  IMAD.WIDE.U32 R52, R53, 0x10, R56 ;  /* 0x0000001035347825 */ /* 0x000fc800078e0038 */
[----:B------:R-:W-:-:S04]  /*3790*/  IMAD.WIDE.U32 R54, R55, 0x10, R56 ;  /* 0x0000001037367825 */ /* 0x000fc800078e0038 */
[----:B------:R-:W-:-:S04]  /*37a0*/  IMAD.WIDE.U32 R56, R63, 0x10, R56 ;  /* 0x000000103f387825 */ /* 0x000fc800078e0038 */
[----:B0-----:R-:W-:Y:S01]  /*37b0*/  FADD.FTZ R30, R39, R28 ;  /* 0x0000001c271e7221 */ /* 0x001fe20000010000 */
[----:B-1----:R-:W-:-:S04]  /*37c0*/  FADD.FTZ R31, R38, R29 ;  /* 0x0000001d261f7221 */ /* 0x002fc80000010000 */
[----:B------:R-:W0:Y:S04]  /*37d0*/  SHFL.BFLY PT, R29, R30, 0x10, 0x1f ;  /* 0x0e001f001e1d7f89 */ /* 0x000e2800000e0000 */
[----:B------:R-:W1:Y:S01]  /*37e0*/  SHFL.BFLY PT, R28, R31, 0x10, 0x1f ;  /* 0x0e001f001f1c7f89 */ /* 0x000e6200000e0000 */
[----:B0-----:R-:W-:Y:S01]  /*37f0*/  FADD.FTZ R29, R30, R29 ;  /* 0x0000001d1e1d7221 */ /* 0x001fe20000010000 */
[----:B-1----:R-:W-:-:S03]  /*3800*/  FADD.FTZ R32, R31, R28 ;  /* 0x0000001c1f207221 */ /* 0x002fc60000010000 */
[----:B------:R-:W-:Y:S01]  /*3810*/  FMUL.FTZ R28, R29, 5.4253472626442089677e-05 ;  /* 0x38638e391d1c7820 */ /* 0x000fe20000410000 */
        /* <DEDUP_REMOVED lines=90> */
[----:B------:R1:W-:Y:S04]  /*3dc0*/  STG.E.128 desc[UR10][R46.64], R32 ;  /* 0x000000202e007986 */ /* 0x0003e8000c101d0a */
[----:B------:R2:W-:Y:S04]  /*3dd0*/  STG.E.128 desc[UR10][R58.64], R36 ;  /* 0x000000243a007986 */ /* 0x0005e8000c101d0a */
[----:B------:R3:W-:Y:S01]  /*3de0*/  STG.E.128 desc[UR10][R60.64], R40 ;  /* 0x000000283c007986 */ /* 0x0007e2000c101d0a */
[----:B0-----:R-:W-:Y:S01]  /*3df0*/  FMUL.FTZ R28, R137, UR17 ;  /* 0x00000011891c7c20 */ /* 0x001fe20008410000 */
[----:B------:R-:W-:Y:S01]  /*3e00*/  FMUL.FTZ R29, R209, UR17 ;  /* 0x00000011d11d7c20 */ /* 0x000fe20008410000 */
        /* <DEDUP_REMOVED lines=24> */
[----:B0-----:R1:W5:Y:S01]  /*3f90*/  LDL.LU R43, [R1+0x4] ;  /* 0x00000400012b7983 */ /* 0x0013620000300800 */
[----:B------:R-:W-:Y:S02]  /*3fa0*/  MOV R29, R229 ;  /* 0x000000e5001d7202 */ /* 0x000fe40000000f00 */
[----:B------:R-:W-:Y:S01]  /*3fb0*/  MOV R52, R27 ;  /* 0x0000001b00347202 */ /* 0x000fe20000000f00 */
[----:B------:R1:W5:Y:S01]  /*3fc0*/  LDL.LU R42, [R1] ;  /* 0x00000000012a7983 */ /* 0x0003620000300800 */
[----:B------:R-:W-:Y:S02]  /*3fd0*/  MOV R28, R230 ;  /* 0x000000e6001c7202 */ /* 0x000fe40000000f00 */
[----:B------:R-:W-:Y:S01]  /*3fe0*/  MOV R27, R26 ;  /* 0x0000001a001b7202 */ /* 0x000fe20000000f00 */
        /* <DEDUP_REMOVED lines=61> */
.L_x_1077:
        /* <DEDUP_REMOVED lines=50> */
.L_x_1091:
        /* <DEDUP_REMOVED lines=10> */
.L_x_3066:


//--------------------- .text._ZN10layer_norm22ln_bwd_finalize_kernelINS_22Kernel_traits_finalizeILj16384E13__nv_bfloat16fS2_fjLj1024ELj4ENS_18Kernel_traits_baseILj16384ES2_fS2_fjLj1024EEEEEEEvNS_9BwdParamsE --------------------------
	.section	.text._ZN10layer_norm22ln_bwd_finalize_kernelINS_22Kernel_traits_finalizeILj16384E13__nv_bfloat16fS2_fjLj1024ELj4ENS_18Kernel_traits_baseILj16384ES2_fS2_fjLj1024EEEEEEEvNS_9BwdParamsE,"ax",@progbits
	.align	128
        .global         _ZN10layer_norm22ln_bwd_finalize_kernelINS_22Kernel_traits_finalizeILj16384E13__nv_bfloat16fS2_fjLj1024ELj4ENS_18Kernel_traits_baseILj16384ES2_fS2_fjLj1024EEEEEEEvNS_9BwdParamsE
        .type           _ZN10layer_norm22ln_bwd_finalize_kernelINS_22Kernel_traits_finalizeILj16384E13__nv_bfloat16fS2_fjLj1024ELj4ENS_18Kernel_traits_baseILj16384ES2_fS2_fjLj1024EEEEEEEvNS_9BwdParamsE,@function
        .size           _ZN10layer_norm22ln_bwd_finalize_kernelINS_22Kernel_traits_finalizeILj16384E13__nv_bfloat16fS2_fjLj1024ELj4ENS_18Kernel_traits_baseILj16384ES2_fS2_fjLj1024EEEEEEEvNS_9BwdParamsE,(.L_x_3067 - _ZN10layer_norm22ln_bwd_finalize_kernelINS_22Kernel_traits_finalizeILj16384E13__nv_bfloat16fS2_fjLj1024ELj4ENS_18Kernel_traits_baseILj16384ES2_fS2_fjLj1024EEEEEEEvNS_9BwdParamsE)
        .other          _ZN10layer_norm22ln_bwd_finalize_kernelINS_22Kernel_traits_finalizeILj16384E13__nv_bfloat16fS2_fjLj1024ELj4ENS_18Kernel_traits_baseILj16384ES2_fS2_fjLj1024EEEEEEEvNS_9BwdParamsE,@"STO_CUDA_ENTRY STV_DEFAULT"
_ZN10layer_norm22ln_bwd_finalize_kernelINS_22Kernel_traits_finalizeILj16384E13__nv_bfloat16fS2_fjLj1024ELj4ENS_18Kernel_traits_baseILj16384ES2_fS2_fjLj1024EEEEEEEvNS_9BwdParamsE:
.text._ZN10layer_norm22ln_bwd_finalize_kernelINS_22Kernel_traits_finalizeILj16384E13__nv_bfloat16fS2_fjLj1024ELj4ENS_18Kernel_traits_baseILj16384ES2_fS2_fjLj1024EEEEEEEvNS_9BwdParamsE:
        /* <DEDUP_REMOVED lines=37> */
.L_x_1096:
        /* <DEDUP_REMOVED lines=118> */
.L_x_1095:
[----:B------:R-:W-:Y:S05]  /*09b0*/  BSYNC.RECONVERGENT B1 ;  /* 0x0000000000017941 */ /* 0x000fea0003800200 */
.L_x_1094:
        /* <DEDUP_REMOVED lines=65> */
.L_x_1098:
[----:B------:R-:W-:Y:S05]  /*0dd0*/  BSYNC.RECONVERGENT B1 ;  /* 0x0000000000017941 */ /* 0x000fea0003800200 */
.L_x_1097:
        /* <DEDUP_REMOVED lines=37> */
.L_x_1100:
[----:B------:R-:W-:Y:S05]  /*1030*/  BSYNC.RECONVERGENT B1 ;  /* 0x0000000000017941 */ /* 0x000fea0003800200 */
.L_x_1099:
[----:B------:R-:W-:Y:S05]  /*1040*/  @!P1 BRA `(.L_x_1093) ;  /* 0x00000000003c9947 */ /* 0x000fea0003800000 */
[----:B------:R-:W0:Y:S01]  /*1050*/  LDC.64 R6, c[0x0][0x3e0] ;  /* 0x0000f800ff067b82 */ /* 0x000e220000000a00 */
[----:B------:R-:W-:Y:S02]  /*1060*/  LEA R2, R15, R11, 0xe ;  /* 0x0000000b0f027211 */ /* 0x000fe400078e70ff */
[----:B------:R-:W-:Y:S02]  /*1070*/  IADD3 R24, PT, PT, -R24, RZ, RZ ;  /* 0x000000ff18187210 */ /* 0x000fe40007ffe1ff */
[----:B------:R-:W-:-:S03]  /*1080*/  IADD3 R11, PT, PT, R13, R2, RZ ;  /* 0x000000020d0b7210 */ /* 0x000fc60007ffe0ff */
[----:B------:R-:W1:Y:S04]  /*1090*/  LDC.64 R8, c[0x0][0x3e8] ;  /* 0x0000fa00ff087b82 */ /* 0x000e680000000a00 */
.L_x_1101:
        /* <DEDUP_REMOVED lines=10> */
.L_x_1093:
[----:B------:R-:W-:Y:S05]  /*1140*/  BSYNC.RECONVERGENT B0 ;  /* 0x0000000000007941 */ /* 0x000fea0003800200 */
.L_x_1092:
        /* <DEDUP_REMOVED lines=55> */
.L_x_1102:
        /* <DEDUP_REMOVED lines=12> */
.L_x_3067:


//--------------------- .text._ZN10layer_norm13ln_bwd_kernelINS_13Kernel_traitsI13__nv_bfloat16fS2_fjLj16384ELj4ELj1ELj4ELj16ENS_18Kernel_traits_baseILj16384ES2_fS2_fjLj128EEEEEEEvNS_9BwdParamsE --------------------------
	.section	.text._ZN10layer_norm13ln_bwd_kernelINS_13Kernel_traitsI13__nv_bfloat16fS2_fjLj16384ELj4ELj1ELj4ELj16ENS_18Kernel_traits_baseILj16384ES2_fS2_fjLj128EEEEEEEvNS_9BwdParamsE,"ax",@progbits
	.align	128
        .global         _ZN10layer_norm13ln_bwd_kernelINS_13Kernel_traitsI13__nv_bfloat16fS2_fjLj16384ELj4ELj1ELj4ELj16ENS_18Kernel_traits_baseILj16384ES2_fS2_fjLj128EEEEEEEvNS_9BwdParamsE
        .type           _ZN10layer_norm13ln_bwd_kernelINS_13Kernel_traitsI13__nv_bfloat16fS2_fjLj16384ELj4ELj1ELj4ELj16ENS_18Kernel_traits_baseILj16384ES2_fS2_fjLj128EEEEEEEvNS_9BwdParamsE,@function
        .size           _ZN10layer_norm13ln_bwd_kernelINS_13Kernel_traitsI13__nv_bfloat16fS2_fjLj16384ELj4ELj1ELj4ELj16ENS_18Kernel_traits_baseILj16384ES2_fS2_fjLj128EEEEEEEvNS_9BwdParamsE,(.L_x_3068 - _ZN10layer_norm13ln_bwd_kernelINS_13Kernel_traitsI13__nv_bfloat16fS2_fjLj16384ELj4ELj1ELj4ELj16ENS_18Kernel_traits_baseILj16384ES2_fS2_fjLj128EEEEEEEvNS_9BwdParamsE)
        .other          _ZN10layer_norm13ln_bwd_kernelINS_13Kernel_traitsI13__nv_bfloat16fS2_fjLj16384ELj4ELj1ELj4ELj16ENS_18Kernel_traits_baseILj16384ES2_fS2_fjLj128EEEEEEEvNS_9BwdParamsE,@"STO_CUDA_ENTRY STV_DEFAULT"
_ZN10layer_norm13ln_bwd_kernelINS_13Kernel_traitsI13__nv_bfloat16fS2_fjLj16384ELj4ELj1ELj4ELj16ENS_18Kernel_traits_baseILj16384ES2_fS2_fjLj128EEEEEEEvNS_9BwdParamsE:
.text._ZN10layer_norm13ln_bwd_kernelINS_13Kernel_traitsI13__nv_bfloat16fS2_fjLj16384ELj4ELj1ELj4ELj16ENS_18Kernel_traits_baseILj16384ES2_fS2_fjLj128EEEEEEEvNS_9BwdParamsE:
        /* <DEDUP_REMOVED lines=143> */
.L_x_1112:
        /* <DEDUP_REMOVED lines=45> */
.L_x_1104:
        /* <DEDUP_REMOVED lines=20> */
.L_x_1105:
        /* <DEDUP_REMOVED lines=35> */
[----:B------:R-:W-:Y:S01]  /*0f30*/  SHF.R.U32.HI R3, RZ, 0x10, R3 ;  /* 0x00000010ff037819 */ /* 0x000fe20000011603 */
[----:B------:R-:W-:Y:S01]  /*0f40*/  FADD.FTZ R0, R4, -UR5 ;  /* 0x8000000504007e21 */ /* 0x000fe20008010000 */
        /* <DEDUP_REMOVED lines=22> */
[----:B------:R-:W-:Y:S01]  /*10b0*/  FMUL.FTZ R2, R177, R178 ;  /* 0x000000b2b1027220 */ /* 0x000fe20000410000 */
[----:B------:R-:W-:Y:S01]  /*10c0*/  FADD.FTZ R173, RZ, R3 ;  /* 0x00000003ffad7221 */ /* 0x000fe20000010000 */
[----:B------:R-:W-:Y:S01]  /*10d0*/  FFMA.FTZ R172, R0, R3, RZ ;  /* 0x0000000300ac7223 */ /* 0x000fe200000100ff */
        /* <DEDUP_REMOVED lines=16> */
[----:B------:R-:W-:Y:S01]  /*11e0*/  FADD.FTZ R176, R8, -UR5 ;  /* 0x8000000508b07e21 */ /* 0x000fe20008010000 */
[----:B------:R-:W-:Y:S01]  /*11f0*/  FFMA.FTZ R189, R12, R177, R179 ;  /* 0x000000b10cbd7223 */ /* 0x000fe200000100b3 */
[----:B------:R-:W-:Y:S01]  /*1200*/  FADD.FTZ R193, R11, -UR5 ;  /* 0x800000050bc17e21 */ /* 0x000fe20008010000 */
[----:B------:R-:W-:Y:S01]  /*1210*/  SHF.L.U32 R223, R140, 0x10, RZ ;  /* 0x000000108cdf7819 */ /* 0x000fe200000006ff */
[----:B------:R-:W-:Y:S01]  /*1220*/  FADD.FTZ R198, R14, -UR5 ;  /* 0x800000050ec67e21 */ /* 0x000fe20008010000 */
[----:B------:R-:W-:Y:S01]  /*1230*/  SHF.L.U32 R52, R52, 0x10, RZ ;  /* 0x0000001034347819 */ /* 0x000fe200000006ff */
[----:B------:R-:W-:Y:S01]  /*1240*/  FMUL.FTZ R179, R194, R209 ;  /* 0x000000d1c2b37220 */ /* 0x000fe20000410000 */
[----:B------:R-:W-:Y:S01]  /*1250*/  FADD.FTZ R172, R174, R173 ;  /* 0x000000adaeac7221 */ /* 0x000fe20000010000 */
[----:B------:R-:W-:Y:S01]  /*1260*/  FMUL.FTZ R14, R176, UR16 ;  /* 0x00000010b00e7c20 */ /* 0x000fe20008410000 */
[----:B------:R-:W-:Y:S01]  /*1270*/  FFMA.FTZ R189, R28, R173, R189 ;  /* 0x000000ad1cbd7223 */ /* 0x000fe200000100bd */
[----:B------:R-:W-:Y:S01]  /*1280*/  SHF.R.U32.HI R67, RZ, 0x10, R53 ;  /* 0x00000010ff437819 */ /* 0x000fe20000011635 */
[----:B------:R-:W-:Y:S01]  /*1290*/  FADD.FTZ R204, R30, -UR5 ;  /* 0x800000051ecc7e21 */ /* 0x000fe20008010000 */
[--C-:B------:R-:W-:Y:S01]  /*12a0*/  SHF.R.U64 R53, R58, 0x10, R59.reuse ;  /* 0x000000103a357819 */ /* 0x100fe2000000123b */
[----:B------:R-:W-:Y:S01]  /*12b0*/  FMUL.FTZ R30, R193, UR16 ;  /* 0x00000010c11e7c20 */ /* 0x000fe20008410000 */
[----:B------:R-:W-:Y:S01]  /*12c0*/  SHF.R.U32.HI R66, RZ, 0x10, R59 ;  /* 0x00000010ff427819 */ /* 0x000fe2000001163b */
[----:B------:R-:W-:Y:S01]  /*12d0*/  FMUL.FTZ R174, R223, R52 ;  /* 0x00000034dfae7220 */ /* 0x000fe20000410000 */
[----:B------:R-:W-:Y:S01]  /*12e0*/  SHF.L.U32 R170, R139, 0x10, RZ ;  /* 0x000000108baa7819 */ /* 0x000fe200000006ff */
[----:B------:R-:W-:Y:S01]  /*12f0*/  FADD.FTZ R193, R172, R179 ;  /* 0x000000b3acc17221 */ /* 0x000fe20000010000 */
[----:B------:R-:W-:Y:S01]  /*1300*/  FADD.FTZ R15, R15, -UR5 ;  /* 0x800000050f0f7e21 */ /* 0x000fe20008010000 */
[----:B------:R-:W-:Y:S01]  /*1310*/  FFMA.FTZ R172, R14, R179, R189 ;  /* 0x000000b30eac7223 */ /* 0x000fe200000100bd */
[--C-:B------:R-:W-:Y:S01]  /*1320*/  SHF.R.U64 R56, R56, 0x10, R57.reuse ;  /* 0x0000001038387819 */ /* 0x100fe20000001239 */
[----:B------:R-:W-:Y:S01]  /*1330*/  FADD.FTZ R25, R25, -UR5 ;  /* 0x8000000519197e21 */ /* 0x000fe20008010000 */
[----:B------:R-:W-:Y:S01]  /*1340*/  SHF.R.U32.HI R169, RZ, 0x10, R57 ;  /* 0x00000010ffa97819 */ /* 0x000fe20000011639 */
[----:B------:R-:W-:Y:S01]  /*1350*/  FADD.FTZ R217, R32, -UR5 ;  /* 0x8000000520d97e21 */ /* 0x000fe20008010000 */
[----:B------:R-:W-:Y:S01]  /*1360*/  SHF.R.U64 R57, R60, 0x10, R61 ;  /* 0x000000103c397819 */ /* 0x000fe2000000123d */
        /* <DEDUP_REMOVED lines=10> */
[----:B------:R-:W-:Y:S01]  /*1410*/  FMUL.FTZ R18, R196, UR16 ;  /* 0x00000010c4127c20 */ /* 0x000fe20008410000 */
[----:B------:R-:W-:Y:S01]  /*1420*/  FMUL.FTZ R15, R199, UR16 ;  /* 0x00000010c70f7c20 */ /* 0x000fe20008410000 */
[----:B------:R-:W-:Y:S01]  /*1430*/  SHF.R.U64 R54, R54, 0x10, R55 ;  /* 0x0000001036367819 */ /* 0x000fe20000001237 */
        /* <DEDUP_REMOVED lines=8> */
[----:B------:R-:W-:Y:S01]  /*14c0*/  SHF.R.U64 R59, R62, 0x10, R63 ;  /* 0x000000103e3b7819 */ /* 0x000fe2000000123f */
[----:B------:R-:W-:Y:S01]  /*14d0*/  FADD.FTZ R216, R31, -UR5 ;  /* 0x800000051fd87e21 */ /* 0x000fe20008010000 */
[----:B------:R-:W-:Y:S01]  /*14e0*/  FFMA.FTZ R217, R16, R53, R193 ;  /* 0x0000003510d97223 */ /* 0x000fe200000100c1 */
[----:B------:R-:W-:Y:S01]  /*14f0*/  SHF.R.U32.HI R62, RZ, 0x10, R63 ;  /* 0x00000010ff3e7819 */ /* 0x000fe2000001163f */
[----:B------:R-:W-:Y:S01]  /*1500*/  FMUL.FTZ R31, R13, UR16 ;  /* 0x000000100d1f7c20 */ /* 0x000fe20008410000 */
[----:B------:R-:W-:Y:S01]  /*1510*/  SHF.L.U32 R63, R144, 0x10, RZ ;  /* 0x00000010903f7819 */ /* 0x000fe200000006ff */
[----:B------:R-:W-:Y:S01]  /*1520*/  FMUL.FTZ R13, R198, UR16 ;  /* 0x00000010c60d7c20 */ /* 0x000fe20008410000 */
[----:B------:R-:W-:Y:S01]  /*1530*/  SHF.L.U32 R54, R54, 0x10, RZ ;  /* 0x0000001036367819 */ /* 0x000fe200000006ff */
[----:B------:R-:W-:Y:S01]  /*1540*/  FMUL.FTZ R198, R23, UR16 ;  /* 0x0000001017c67c20 */ /* 0x000fe20008410000 */
[----:B------:R-:W-:Y:S01]  /*1550*/  SHF.R.U32.HI R60, RZ, 0x10, R61 ;  /* 0x00000010ff3c7819 */ /* 0x000fe2000001163d */
[----:B------:R-:W-:Y:S01]  /*1560*/  FMUL.FTZ R167, R167, R188 ;  /* 0x000000bca7a77220 */ /* 0x000fe20000410000 */
[----:B------:R-:W-:Y:S01]  /*1570*/  FADD.FTZ R66, R66, R57 ;  /* 0x0000003942427221 */ /* 0x000fe20000010000 */
[----:B------:R-:W-:Y:S01]  /*1580*/  FMUL.FTZ R23, R202, UR16 ;  /* 0x00000010ca177c20 */ /* 0x000fe20008410000 */
[----:B------:R-:W-:Y:S01]  /*1590*/  FFMA.FTZ R217, R30, R57, R217 ;  /* 0x000000391ed97223 */ /* 0x000fe200000100d9 */
[----:B------:R-:W-:Y:S01]  /*15a0*/  FMUL.FTZ R202, R216, UR16 ;  /* 0x00000010d8ca7c20 */ /* 0x000fe20008410000 */
[----:B------:R-:W-:Y:S01]  /*15b0*/  SHF.R.U32.HI R55, RZ, 0x10, R55 ;  /* 0x00000010ff377819 */ /* 0x000fe20000011637 */
[----:B------:R-:W-:Y:S01]  /*15c0*/  FMUL.FTZ R168, R63, R54 ;  /* 0x000000363fa87220 */ /* 0x000fe20000410000 */
[----:B------:R-:W-:Y:S01]  /*15d0*/  SHF.L.U32 R175, R143, 0x10, RZ ;  /* 0x000000108faf7819 */ /* 0x000fe200000006ff */
[----:B------:R-:W-:Y:S01]  /*15e0*/  FADD.FTZ R17, R17, -UR5 ;  /* 0x8000000511117e21 */ /* 0x000fe20008010000 */
[----:B------:R-:W-:Y:S01]  /*15f0*/  SHF.L.U32 R216, R59, 0x10, RZ ;  /* 0x000000103bd87819 */ /* 0x000fe200000006ff */
[----:B------:R-:W-:Y:S01]  /*1600*/  FADD.FTZ R59, R66, R167 ;  /* 0x000000a7423b7221 */ /* 0x000fe20000010000 */
[----:B------:R-:W-:Y:S01]  /*1610*/  SHF.L.U32 R193, R60, 0x10, RZ ;  /* 0x000000103cc17819 */ /* 0x000fe200000006ff */
        /* <DEDUP_REMOVED lines=22> */
[----:B------:R-:W-:Y:S01]  /*1780*/  FADD.FTZ R19, R19, -UR5 ;  /* 0x8000000513137e21 */ /* 0x000fe20008010000 */
        /* <DEDUP_REMOVED lines=8> */
[----:B------:R-:W-:Y:S01]  /*1810*/  FMUL.FTZ R17, R200, UR16 ;  /* 0x00000010c8117c20 */ /* 0x000fe20008410000 */
[----:B------:R-:W-:Y:S01]  /*1820*/  FFMA.FTZ R60, R33, R176, R58 ;  /* 0x000000b0213c7223 */ /* 0x000fe2000001003a */
        /* <DEDUP_REMOVED lines=9> */
[----:B------:R-:W-:Y:S01]  /*18c0*/  FFMA.FTZ R197, R17, R166, R60 ;  /* 0x000000a611c57223 */ /* 0x000fe2000001003c */
[----:B------:R-:W-:Y:S01]  /*18d0*/  SHF.L.U32 R181, R181, 0x10, RZ ;  /* 0x00000010b5b57819 */ /* 0x000fe200000006ff */
[----:B------:R-:W-:Y:S01]  /*18e0*/  FMUL.FTZ R58, R61, R182 ;  /* 0x000000b63d3a7220 */ /* 0x000fe20000410000 */
[----:B------:R-:W-:Y:S01]  /*18f0*/  SHF.L.U32 R171, R150, 0x10, RZ ;  /* 0x0000001096ab7819 */ /* 0x000fe200000006ff */
[----:B------:R-:W-:Y:S01]  /*1900*/  FMUL.FTZ R60, R65, R180 ;  /* 0x000000b4413c7220 */ /* 0x000fe20000410000 */
[----:B------:R-:W-:Y:S01]  /*1910*/  SHF.L.U32 R212, R155, 0x10, RZ ;  /* 0x000000109bd47819 */ /* 0x000fe200000006ff */
[----:B------:R-:W-:Y:S01]  /*1920*/  FADD.FTZ R21, R21, -UR5 ;  /* 0x8000000515157e21 */ /* 0x000fe20008010000 */
[----:B------:R-:W-:Y:S01]  /*1930*/  SHF.L.U32 R217, R64, 0x10, RZ ;  /* 0x0000001040d97819 */ /* 0x000fe200000006ff */
[----:B------:R-:W-:Y:S01]  /*1940*/  FADD.FTZ R64, R213, R166 ;  /* 0x000000a6d5407221 */ /* 0x000fe20000010000 */
[----:B------:R-:W-:Y:S01]  /*1950*/  SHF.L.U32 R11, R152, 0x10, RZ ;  /* 0x00000010980b7819 */ /* 0x000fe200000006ff */
[----:B------:R-:W-:Y:S01]  /*1960*/  FMUL.FTZ R170, R171, R184 ;  /* 0x000000b8abaa7220 */ /* 0x000fe20000410000 */
[----:B------:R-:W-:Y:S01]  /*1970*/  FMUL.FTZ R61, R212, R181 ;  /* 0x000000b5d43d7220 */ /* 0x000fe20000410000 */
[----:B------:R-:W-:Y:S01]  /*1980*/  FADD.FTZ R65, R64, R59 ;  /* 0x0000003b40417221 */ /* 0x000fe20000010000 */
[----:B------:R-:W-:Y:S01]  /*1990*/  FMUL.FTZ R19, R20, UR16 ;  /* 0x0000001014137c20 */ /* 0x000fe20008410000 */
[----:B------:R-:W-:Y:S01]  /*19a0*/  FFMA.FTZ R212, R34, R59, R197 ;  /* 0x0000003b22d47223 */ /* 0x000fe200000100c5 */
[----:B------:R-:W-:Y:S01]  /*19b0*/  SHF.L.U32 R210, R159, 0x10, RZ ;  /* 0x000000109fd27819 */ /* 0x000fe200000006ff */
[----:B------:R-:W-:Y:S01]  /*19c0*/  FMUL.FTZ R64, R11, R194 ;  /* 0x000000c20b407220 */ /* 0x000fe20000410000 */
[----:B------:R-:W-:Y:S01]  /*19d0*/  SHF.L.U32 R183, R183, 0x10, RZ ;  /* 0x00000010b7b77819 */ /* 0x000fe200000006ff */
[----:B------:R-:W-:Y:S01]  /*19e0*/  FADD.FTZ R221, R35, -UR5 ;  /* 0x8000000523dd7e21 */ /* 0x000fe20008010000 */
[----:B------:R-:W-:Y:S01]  /*19f0*/  SHF.L.U32 R218, R151, 0x10, RZ ;  /* 0x0000001097da7819 */ /* 0x000fe200000006ff */
[----:B------:R-:W-:Y:S01]  /*1a00*/  FADD.FTZ R11, R65, R170 ;  /* 0x000000aa410b7221 */ /* 0x000fe20000010000 */
[----:B------:R-:W-:Y:S01]  /*1a10*/  FADD.FTZ R22, R22, -UR5 ;  /* 0x8000000516167e21 */ /* 0x000fe20008010000 */
[----:B------:R-:W-:Y:S01]  /*1a20*/  FMUL.FTZ R35, R21, UR16 ;  /* 0x0000001015237c20 */ /* 0x000fe20008410000 */
[----:B------:R-:W-:Y:S01]  /*1a30*/  FFMA.FTZ R212, R19, R170, R212 ;  /* 0x000000aa13d47223 */ /* 0x000fe200000100d4 */
[----:B------:R-:W-:Y:S01]  /*1a40*/  SHF.L.U32 R10, R153, 0x10, RZ ;  /* 0x00000010990a7819 */ /* 0x000fe200000006ff */
[----:B------:R-:W-:Y:S01]  /*1a50*/  FMUL.FTZ R197, R210, R185 ;  /* 0x000000b9d2c57220 */ /* 0x000fe20000410000 */
[----:B------:R-:W-:Y:S01]  /*1a60*/  FMUL.FTZ R200, R201, UR16 ;  /* 0x00000010c9c87c20 */ /* 0x000fe20008410000 */
[----:B------:R-:W-:Y:S01]  /*1a70*/  FMUL.FTZ R171, R218, R183 ;  /* 0x000000b7daab7220 */ /* 0x000fe20000410000 */
[----:B------:R-:W-:Y:S01]  /*1a80*/  FADD.FTZ R210, R11, R64 ;  /* 0x000000400bd27221 */ /* 0x000fe20000010000 */
[----:B------:R-:W-:Y:S01]  /*1a90*/  FADD.FTZ R24, R24, -UR5 ;  /* 0x8000000518187e21 */ /* 0x000fe20008010000 */
[----:B------:R-:W-:Y:S01]  /*1aa0*/  FMUL.FTZ R20, R22, UR16 ;  /* 0x0000001016147c20 */ /* 0x000fe20008410000 */
[----:B------:R-:W-:Y:S01]  /*1ab0*/  FMUL.FTZ R201, R203, UR16 ;  /* 0x00000010cbc97c20 */ /* 0x000fe20008410000 */
[----:B------:R-:W-:Y:S01]  /*1ac0*/  FFMA.FTZ R11, R35, R64, R212 ;  /* 0x00000040230b7223 */ /* 0x000fe200000100d4 */
[----:B------:R-:W-:Y:S01]  /*1ad0*/  SHF.L.U32 R5, R160, 0x10, RZ ;  /* 0x00000010a0057819 */ /* 0x000fe200000006ff */
[----:B------:R-:W-:Y:S01]  /*1ae0*/  FMUL.FTZ R203, R219, UR16 ;  /* 0x00000010dbcb7c20 */ /* 0x000fe20008410000 */
[----:B------:R-:W-:Y:S01]  /*1af0*/  SHF.L.U32 R8, R157, 0x10, RZ ;  /* 0x000000109d087819 */ /* 0x000fe200000006ff */
[----:B------:R-:W-:Y:S01]  /*1b00*/  FMUL.FTZ R219, R10, R189 ;  /* 0x000000bd0adb7220 */ /* 0x000fe20000410000 */
[----:B------:R-:W-:Y:S01]  /*1b10*/  FADD.FTZ R10, R210, R171 ;  /* 0x000000abd20a7221 */ /* 0x000fe20000010000 */
[----:B------:R-:W-:Y:S01]  /*1b20*/  FMUL.FTZ R21, R24, UR16 ;  /* 0x0000001018157c20 */ /* 0x000fe20008410000 */
[----:B------:R-:W-:Y:S01]  /*1b30*/  FFMA.FTZ R11, R20, R171, R11 ;  /* 0x000000ab140b7223 */ /* 0x000fe2000001000b */
[----:B------:R-:W-:Y:S01]  /*1b40*/  SHF.L.U32 R206, R163, 0x10, RZ ;  /* 0x00000010a3ce7819 */ /* 0x000fe200000006ff */
[----:B------:R-:W-:Y:S01]  /*1b50*/  FMUL.FTZ R24, R204, UR16 ;  /* 0x00000010cc187c20 */ /* 0x000fe20008410000 */
[----:B------:R-:W-:Y:S01]  /*1b60*/  SHF.L.U32 R9, R156, 0x10, RZ ;  /* 0x000000109c097819 */ /* 0x000fe200000006ff */
[----:B------:R-:W-:Y:S01]  /*1b70*/  FMUL.FTZ R204, R221, UR16 ;  /* 0x00000010ddcc7c20 */ /* 0x000fe20008410000 */
[----:B------:R-:W-:Y:S01]  /*1b80*/  FMUL.FTZ R210, R5, R216 ;  /* 0x000000d805d27220 */ /* 0x000fe20000410000 */
[----:B------:R-:W-:Y:S01]  /*1b90*/  FMUL.FTZ R221, R8, R193 ;  /* 0x000000c108dd7220 */ /* 0x000fe20000410000 */
[----:B------:R-:W-:Y:S01]  /*1ba0*/  FADD.FTZ R5, R10, R219 ;  /* 0x000000db0a057221 */ /* 0x000fe20000010000 */
[----:B------:R-:W-:Y:S01]  /*1bb0*/  FFMA.FTZ R8, R198, R219, R11 ;  /* 0x000000dbc6087223 */ /* 0x000fe2000001000b */
[----:B------:R-:W-:Y:S01]  /*1bc0*/  SHF.L.U32 R7, R164, 0x10, RZ ;  /* 0x00000010a4077819 */ /* 0x000fe200000006ff */
[----:B------:R-:W-:Y:S01]  /*1bd0*/  FMUL.FTZ R65, R206, R215 ;  /* 0x000000d7ce417220 */ /* 0x000fe20000410000 */
[----:B------:R-:W-:Y:S01]  /*1be0*/  FMUL.FTZ R206, R9, R196 ;  /* 0x000000c409ce7220 */ /* 0x000fe20000410000 */
[----:B------:R-:W-:Y:S01]  /*1bf0*/  FADD.FTZ R5, R5, R58 ;  /* 0x0000003a05057221 */ /* 0x000fe20000010000 */
[----:B------:R-:W-:Y:S01]  /*1c00*/  FADD.FTZ R26, R26, -UR5 ;  /* 0x800000051a1a7e21 */ /* 0x000fe20008010000 */
        /* <DEDUP_REMOVED lines=65> */
.L_x_1106:
        /* <DEDUP_REMOVED lines=11> */
[----:B------:R-:W-:-:S02]  /*20d0*/  SHF.L.U32 R205, R43, 0x10, RZ ;  /* 0x000000102bcd7819 */ /* 0x000fc400000006ff */
[----:B------:R-:W-:Y:S02]  /*20e0*/  SHF.L.U32 R231, R38, 0x10, RZ ;  /* 0x0000001026e77819 */ /* 0x000fe400000006ff */
[----:B------:R-:W-:Y:S01]  /*20f0*/  SHF.L.U32 R193, R147, 0x10, RZ ;  /* 0x0000001093c17819 */ /* 0x000fe200000006ff */
[----:B------:R-:W2:Y:S01]  /*2100*/  MUFU.RCP R216, R66 ;  /* 0x0000004200d87308 */ /* 0x000ea20000001000 */
[----:B------:R-:W-:Y:S01]  /*2110*/  SHF.L.U32 R167, R142, 0x10, RZ ;  /* 0x000000108ea77819 */ /* 0x000fe200000006ff */
[----:B------:R-:W-:Y:S01]  /*2120*/  FADD.FTZ R20, -R205, R22 ;  /* 0x00000016cd147221 */ /* 0x000fe20000010100 */
[----:B------:R-:W-:Y:S01]  /*2130*/  SHF.L.U32 R207, R49, 0x10, RZ ;  /* 0x0000001031cf7819 */ /* 0x000fe200000006ff */
[----:B------:R-:W-:Y:S01]  /*2140*/  FADD.FTZ R218, -R231, R28 ;  /* 0x0000001ce7da7221 */ /* 0x000fe20000010100 */
[----:B------:R-:W-:Y:S02]  /*2150*/  SHF.L.U32 R215, R40, 0x10, RZ ;  /* 0x0000001028d77819 */ /* 0x000fe400000006ff */
        /* <DEDUP_REMOVED lines=11> */
[----:B------:R-:W-:Y:S01]  /*2210*/  FADD.FTZ R229, -R229, R14 ;  /* 0x0000000ee5e57221 */ /* 0x000fe20000010100 */
[----:B------:R-:W-:Y:S01]  /*2220*/  SHF.L.U32 R219, R51, 0x10, RZ ;  /* 0x0000001033db7819 */ /* 0x000fe200000006ff */
[----:B------:R-:W-:Y:S01]  /*2230*/  FADD.FTZ R227, -R227, R18 ;  /* 0x00000012e3e37221 */ /* 0x000fe20000010100 */
[----:B------:R-:W-:Y:S01]  /*2240*/  SHF.L.U32 R225, R50, 0x10, RZ ;  /* 0x0000001032e17819 */ /* 0x000fe200000006ff */
[----:B------:R-:W-:Y:S01]  /*2250*/  FADD.FTZ R24, -R205, R30 ;  /* 0x0000001ecd187221 */ /* 0x000fe20000010100 */
[----:B------:R-:W-:Y:S01]  /*2260*/  SHF.L.U32 R197, R150, 0x10, RZ ;  /* 0x0000001096c57819 */ /* 0x000fe200000006ff */
[----:B------:R-:W5:Y:S01]  /*2270*/  MUFU.RCP R212, R193 ;  /* 0x000000c100d47308 */ /* 0x000f620000001000 */
[----:B------:R-:W-:Y:S01]  /*2280*/  SHF.L.U32 R10, R154, 0x10, RZ ;  /* 0x000000109a0a7819 */ /* 0x000fe200000006ff */
[----:B------:R-:W-:Y:S01]  /*2290*/  FADD.FTZ R26, -R231, R34 ;  /* 0x00000022e71a7221 */ /* 0x000fe20000010100 */
[----:B------:R-:W-:Y:S01]  /*22a0*/  FADD.FTZ R233, -R233, R16 ;  /* 0x00000010e9e97221 */ /* 0x000fe20000010100 */
[----:B------:R-:W-:Y:S01]  /*22b0*/  SHF.R.U32.HI R14, RZ, 0x10, R51 ;  /* 0x00000010ff0e7819 */ /* 0x000fe20000011633 */
[----:B0-----:R-:W-:Y:S01]  /*22c0*/  FMUL.FTZ R16, R222, R211 ;  /* 0x000000d3de107220 */ /* 0x001fe20000410000 */
[--C-:B------:R-:W-:Y:S01]  /*22d0*/  SHF.R.U64 R30, R48, 0x10, R49.reuse ;  /* 0x00000010301e7819 */ /* 0x100fe20000001231 */
[----:B------:R-:W-:Y:S01]  /*22e0*/  FADD.FTZ R219, -R219, R6 ;  /* 0x00000006dbdb7221 */ /* 0x000fe20000010100 */
[----:B------:R-:W0:Y:S01]  /*22f0*/  MUFU.RCP R210, R167 ;  /* 0x000000a700d27308 */ /* 0x000e220000001000 */
[----:B------:R-:W-:Y:S01]  /*2300*/  SHF.R.U32.HI R18, RZ, 0x10, R49 ;  /* 0x00000010ff127819 */ /* 0x000fe20000011631 */
[----:B------:R-:W-:Y:S01]  /*2310*/  FADD.FTZ R225, -R225, R4 ;  /* 0x00000004e1e17221 */ /* 0x000fe20000010100 */
[----:B------:R-:W-:-:S02]  /*2320*/  SHF.R.U64 R34, R46, 0x10, R47 ;  /* 0x000000102e227819 */ /* 0x000fc4000000122f */
[----:B------:R-:W-:Y:S01]  /*2330*/  SHF.L.U32 R235, R46, 0x10, RZ ;  /* 0x000000102eeb7819 */ /* 0x000fe200000006ff */
[----:B-1----:R-:W-:Y:S01]  /*2340*/  FMUL.FTZ R0, R225, R0 ;  /* 0x00000000e1007220 */ /* 0x002fe20000410000 */
[----:B------:R-:W-:Y:S01]  /*2350*/  SHF.R.U64 R222, R44, 0x10, R45 ;  /* 0x000000102cde7819 */ /* 0x000fe2000000122d */
[----:B------:R-:W-:Y:S01]  /*2360*/  MUFU.RCP R214, R197 ;  /* 0x000000c500d67308 */ /* 0x000fe20000001000 */
[----:B------:R-:W-:Y:S01]  /*2370*/  SHF.L.U32 R6, R151, 0x10, RZ ;  /* 0x0000001097067819 */ /* 0x000fe200000006ff */
[----:B------:R-:W-:Y:S01]  /*2380*/  FADD.FTZ R235, -R235, R12 ;  /* 0x0000000cebeb7221 */ /* 0x000fe20000010100 */
[----:B------:R-:W-:Y:S01]  /*2390*/  SHF.L.U32 R14, R14, 0x10, RZ ;  /* 0x000000100e0e7819 */ /* 0x000fe200000006ff */
[----:B--2---:R-:W-:Y:S01]  /*23a0*/  FMUL.FTZ R12, R219, R216 ;  /* 0x000000d8db0c7220 */ /* 0x004fe20000410000 */
[----:B------:R-:W-:Y:S02]  /*23b0*/  SHF.L.U32 R30, R30, 0x10, RZ ;  /* 0x000000101e1e7819 */ /* 0x000fe400000006ff */
[----:B------:R-:W-:Y:S01]  /*23c0*/  SHF.L.U32 R18, R18, 0x10, RZ ;  /* 0x0000001012127819 */ /* 0x000fe200000006ff */
[----:B------:R-:W-:Y:S01]  /*23d0*/  MUFU.RCP R223, R10 ;  /* 0x0000000a00df7308 */ /* 0x000fe20000001000 */
[----:B------:R-:W-:Y:S01]  /*23e0*/  SHF.L.U32 R34, R34, 0x10, RZ ;  /* 0x0000001022227819 */ /* 0x000fe200000006ff */
[----:B------:R-:W-:Y:S01]  /*23f0*/  FADD.FTZ R219, -R14, R7 ;  /* 0x000000070edb7221 */ /* 0x000fe20000010100 */
[----:B------:R-:W-:Y:S01]  /*2400*/  SHF.L.U32 R222, R222, 0x10, RZ ;  /* 0x00000010dede7819 */ /* 0x000fe200000006ff */
[----:B------:R-:W-:Y:S01]  /*2410*/  FADD.FTZ R30, -R30, R9 ;  /* 0x000000091e1e7221 */ /* 0x000fe20000010100 */
[----:B------:R-:W-:Y:S01]  /*2420*/  FADD.FTZ R225, -R18, R11 ;  /* 0x0000000b12e17221 */ /* 0x000fe20000010100 */
[----:B------:R-:W-:Y:S01]  /*2430*/  FADD.FTZ R34, -R34, R13 ;  /* 0x0000000d22227221 */ /* 0x000fe20000010100 */
[----:B---3--:R-:W-:Y:S01]  /*2440*/  FMUL.FTZ R14, R224, R213 ;  /* 0x000000d5e00e7220 */ /* 0x008fe20000410000 */
[----:B------:R-:W1:Y:S01]  /*2450*/  MUFU.RCP R217, R6 ;  /* 0x0000000600d97308 */ /* 0x000e620000001000 */
[----:B------:R-:W-:Y:S01]  /*2460*/  SHF.L.U32 R9, R158, 0x10, RZ ;  /* 0x000000109e097819 */ /* 0x000fe200000006ff */
[----:B----4-:R-:W-:Y:S01]  /*2470*/  FMUL.FTZ R13, R229, R208 ;  /* 0x000000d0e50d7220 */ /* 0x010fe20000410000 */
[----:B------:R-:W-:Y:S01]  /*2480*/  SHF.R.U32.HI R11, RZ, 0x10, R47 ;  /* 0x00000010ff0b7819 */ /* 0x000fe2000001162f */
[----:B------:R-:W-:Y:S01]  /*2490*/  FADD.FTZ R222, -R222, R17 ;  /* 0x00000011dede7221 */ /* 0x000fe20000010100 */
[----:B------:R-:W-:Y:S01]  /*24a0*/  SHF.R.U32.HI R208, RZ, 0x10, R45 ;  /* 0x00000010ffd07819 */ /* 0x000fe2000001162d */
[----:B-----5:R-:W-:Y:S01]  /*24b0*/  FMUL.FTZ R17, R227, R212 ;  /* 0x000000d4e3117220 */ /* 0x020fe20000410000 */
[----:B------:R-:W-:Y:S01]  /*24c0*/  SHF.R.U64 R224, R42, 0x10, R43 ;  /* 0x000000102ae07819 */ /* 0x000fe2000000122b */
[----:B0-----:R-:W-:Y:S01]  /*24d0*/  FMUL.FTZ R18, R235, R210 ;  /* 0x000000d2eb127220 */ /* 0x001fe20000410000 */
[----:B------:R-:W-:Y:S01]  /*24e0*/  SHF.R.U64 R212, R40, 0x10, R41 ;  /* 0x0000001028d47819 */ /* 0x000fe20000001229 */
[----:B------:R-:W0:Y:S01]  /*24f0*/  MUFU.RCP R213, R9 ;  /* 0x0000000900d57308 */ /* 0x000e220000001000 */
[----:B------:R-:W-:-:S02]  /*2500*/  SHF.L.U32 R174, R140, 0x10, RZ ;  /* 0x000000108cae7819 */ /* 0x000fc400000006ff */
[----:B------:R-:W-:Y:S02]  /*2510*/  SHF.L.U32 R210, R11, 0x10, RZ ;  /* 0x000000100bd27819 */ /* 0x000fe400000006ff */
[----:B------:R-:W-:Y:S02]  /*2520*/  SHF.L.U32 R11, R160, 0x10, RZ ;  /* 0x00000010a00b7819 */ /* 0x000fe400000006ff */
[----:B------:R-:W-:Y:S01]  /*2530*/  SHF.L.U32 R208, R208, 0x10, RZ ;  /* 0x00000010d0d07819 */ /* 0x000fe200000006ff */
[----:B------:R-:W2:Y:S01]  /*2540*/  MUFU.RCP R201, R174 ;  /* 0x000000ae00c97308 */ /* 0x000ea20000001000 */
        /* <DEDUP_REMOVED lines=8> */
[----:B------:R-:W-:Y:S01]  /*25d0*/  FMUL.FTZ R19, R221, R214 ;  /* 0x000000d6dd137220 */ /* 0x000fe20000410000 */
[----:B------:R-:W-:Y:S01]  /*25e0*/  FMUL.FTZ R21, R220, R223 ;  /* 0x000000dfdc157220 */ /* 0x000fe20000410000 */
[----:B------:R-:W-:Y:S01]  /*25f0*/  SHF.L.U32 R173, R137, 0x10, RZ ;  /* 0x0000001089ad7819 */ /* 0x000fe200000006ff */
[----:B------:R-:W-:Y:S01]  /*2600*/  FADD.FTZ R220, -R212, R25 ;  /* 0x00000019d4dc7221 */ /* 0x000fe20000010100 */
[----:B------:R-:W-:Y:S01]  /*2610*/  SHF.R.U64 R2, R2, 0x10, R3 ;  /* 0x0000001002027819 */ /* 0x000fe20000001203 */
[----:B------:R-:W-:Y:S01]  /*2620*/  FADD.FTZ R229, -R210, R15 ;  /* 0x0000000fd2e57221 */ /* 0x000fe20000010100 */
[----:B------:R-:W-:Y:S01]  /*2630*/  SHF.R.U32.HI R191, RZ, 0x10, R3 ;  /* 0x00000010ffbf7819 */ /* 0x000fe20000011603 */
[----:B------:R-:W-:Y:S01]  /*2640*/  MUFU.RCP R203, R67 ;  /* 0x0000004300cb7308 */ /* 0x000fe20000001000 */
[----:B------:R-:W-:-:S02]  /*2650*/  SHF.L.U32 R4, R152, 0x10, RZ ;  /* 0x0000001098047819 */ /* 0x000fc400000006ff */
[----:B------:R-:W-:Y:S02]  /*2660*/  SHF.R.U32.HI R226, RZ, 0x10, R43 ;  /* 0x00000010ffe27819 */ /* 0x000fe4000001162b */
[----:B------:R-:W-:Y:S02]  /*2670*/  SHF.R.U32.HI R214, RZ, 0x10, R41 ;  /* 0x00000010ffd67819 */ /* 0x000fe40000011629 */
[----:B------:R-:W-:Y:S01]  /*2680*/  SHF.L.U32 R212, R161, 0x10, RZ ;  /* 0x00000010a1d47819 */ /* 0x000fe200000006ff */
[----:B------:R-:W3:Y:S01]  /*2690*/  MUFU.RCP R3, R176 ;  /* 0x000000b000037308 */ /* 0x000ee20000001000 */
[----:B------:R-:W-:Y:S02]  /*26a0*/  SHF.L.U32 R215, R36, 0x10, RZ ;  /* 0x0000001024d77819 */ /* 0x000fe400000006ff */
[----:B------:R-:W-:Y:S02]  /*26b0*/  SHF.R.U64 R228, R38, 0x10, R39 ;  /* 0x0000001026e47819 */ /* 0x000fe40000001227 */
[----:B------:R-:W-:Y:S01]  /*26c0*/  SHF.L.U32 R171, R144, 0x10, RZ ;  /* 0x0000001090ab7819 */ /* 0x000fe200000006ff */
[----:B------:R-:W-:Y:S01]  /*26d0*/  FADD.FTZ R32, -R215, R32 ;  /* 0x00000020d7207221 */ /* 0x000fe20000010100 */
[----:B------:R-:W-:Y:S01]  /*26e0*/  SHF.L.U32 R205, R156, 0x10, RZ ;  /* 0x000000109ccd7819 */ /* 0x000fe200000006ff */
[----:B------:R-:W4:Y:S01]  /*26f0*/  MUFU.RCP R202, R173 ;  /* 0x000000ad00ca7308 */ /* 0x000f220000001000 */
[----:B------:R-:W-:-:S02]  /*2700*/  SHF.L.U32 R226, R226, 0x10, RZ ;  /* 0x00000010e2e27819 */ /* 0x000fc400000006ff */
[----:B------:R-:W-:Y:S02]  /*2710*/  SHF.L.U32 R214, R214, 0x10, RZ ;  /* 0x00000010d6d67819 */ /* 0x000fe400000006ff */
[----:B------:R-:W-:Y:S01]  /*2720*/  SHF.L.U32 R208, R162, 0x10, RZ ;  /* 0x00000010a2d07819 */ /* 0x000fe200000006ff */
[----:B------:R-:W-:Y:S01]  /*2730*/  FADD.FTZ R226, -R226, R23 ;  /* 0x00000017e2e27221 */ /* 0x000fe20000010100 */
[----:B------:R-:W-:Y:S01]  /*2740*/  SHF.L.U32 R175, R145, 0x10, RZ ;  /* 0x0000001091af7819 */ /* 0x000fe200000006ff */
[----:B------:R-:W5:Y:S01]  /*2750*/  MUFU.RCP R207, R4 ;  /* 0x0000000400cf7308 */ /* 0x000f620000001000 */
[----:B------:R-:W-:Y:S01]  /*2760*/  SHF.L.U32 R228, R228, 0x10, RZ ;  /* 0x00000010e4e47819 */ /* 0x000fe200000006ff */
[----:B------:R-:W-:Y:S01]  /*2770*/  FADD.FTZ R221, -R214, R27 ;  /* 0x0000001bd6dd7221 */ /* 0x000fe20000010100 */
[----:B------:R-:W-:Y:S01]  /*2780*/  SHF.L.U32 R8, R153, 0x10, RZ ;  /* 0x0000001099087819 */ /* 0x000fe200000006ff */
[----:B0-----:R-:W-:Y:S01]  /*2790*/  FMUL.FTZ R23, R218, R213 ;  /* 0x000000d5da177220 */ /* 0x001fe20000410000 */
[----:B------:R-:W-:Y:S01]  /*27a0*/  SHF.R.U64 R28, R50, 0x10, R51 ;  /* 0x00000010321c7819 */ /* 0x000fe20000001233 */
[----:B------:R-:W-:Y:S01]  /*27b0*/  FADD.FTZ R218, -R228, R29 ;  /* 0x0000001de4da7221 */ /* 0x000fe20000010100 */
[----:B------:R-:W-:Y:S01]  /*27c0*/  SHF.R.U64 R230, R36, 0x10, R37 ;  /* 0x0000001024e67819 */ /* 0x000fe20000001225 */
[----:B------:R-:W0:Y:S01]  /*27d0*/  MUFU.RCP R217, R212 ;  /* 0x000000d400d97308 */ /* 0x000e220000001000 */
[----:B------:R-:W-:Y:S01]  /*27e0*/  SHF.R.U32.HI R214, RZ, 0x10, R39 ;  /* 0x00000010ffd67819 */ /* 0x000fe20000011627 */
[----:B--2---:R-:W-:Y:S01]  /*27f0*/  FMUL.FTZ R29, R30, R201 ;  /* 0x000000c91e1d7220 */ /* 0x004fe20000410000 */
[----:B------:R-:W-:Y:S01]  /*2800*/  SHF.L.U32 R28, R28, 0x10, RZ ;  /* 0x000000101c1c7819 */ /* 0x000fe200000006ff */
[----:B-1----:R-:W-:Y:S01]  /*2810*/  FMUL.FTZ R201, R218, R211 ;  /* 0x000000d3dac97220 */ /* 0x002fe20000410000 */
[----:B------:R-:W-:-:S02]  /*2820*/  SHF.R.U32.HI R232, RZ, 0x10, R37 ;  /* 0x00000010ffe87819 */ /* 0x000fc40000011625 */
        /* <DEDUP_REMOVED lines=11> */
[----:B---3--:R-:W-:Y:S01]  /*28e0*/  FMUL.FTZ R33, R222, R3 ;  /* 0x00000003de217220 */ /* 0x008fe20000410000 */
[----:B------:R-:W-:Y:S01]  /*28f0*/  SHF.L.U32 R187, R178, 0x10, RZ ;  /* 0x00000010b2bb7819 */ /* 0x000fe200000006ff */
[----:B------:R-:W-:Y:S01]  /*2900*/  FMUL.FTZ R3, R189, R195 ;  /* 0x000000c3bd037220 */ /* 0x000fe20000410000 */
[----:B------:R-:W-:Y:S01]  /*2910*/  SHF.L.U32 R178, R2, 0x10, RZ ;  /* 0x0000001002b27819 */ /* 0x000fe200000006ff */
[----:B------:R-:W-:Y:S01]  /*2920*/  FADD.FTZ R232, -R232, R35 ;  /* 0x00000023e8e87221 */ /* 0x000fe20000010100 */
[--C-:B------:R-:W-:Y:S01]  /*2930*/  SHF.R.U64 R52, R52, 0x10, R53.reuse ;  /* 0x0000001034347819 */ /* 0x100fe20000001235 */
[----:B------:R-:W3:Y:S01]  /*2940*/  MUFU.RCP R235, R208 ;  /* 0x000000d000eb7308 */ /* 0x000ee20000001000 */
[----:B------:R-:W-:Y:S01]  /*2950*/  FMUL.FTZ R27, R28, R203 ;  /* 0x000000cb1c1b7220 */ /* 0x000fe20000410000 */
[----:B------:R-:W-:Y:S01]  /*2960*/  SHF.R.U32.HI R53, RZ, 0x10, R53 ;  /* 0x00000010ff357819 */ /* 0x000fe20000011635 */
[----:B----4-:R-:W-:Y:S01]  /*2970*/  FMUL.FTZ R28, R219, R202 ;  /* 0x000000cadb1c7220 */ /* 0x010fe20000410000 */
[----:B-----5:R-:W-:Y:S01]  /*2980*/  FMUL.FTZ R35, R224, R207 ;  /* 0x000000cfe0237220 */ /* 0x020fe20000410000 */
[----:B0-----:R-:W-:Y:S01]  /*2990*/  FMUL.FTZ R202, R228, R217 ;  /* 0x000000d9e4ca7220 */ /* 0x001fe20000410000 */
[----:B------:R-:W-:Y:S01]  /*29a0*/  SHF.L.U32 R207, R194, 0x10, RZ ;  /* 0x00000010c2cf7819 */ /* 0x000fe200000006ff */
[----:B------:R-:W-:Y:S01]  /*29b0*/  FMUL.FTZ R2, R67, R178 ;  /* 0x000000b243027220 */ /* 0x000fe20000410000 */
[----:B------:R-:W0:Y:S01]  /*29c0*/  MUFU.RCP R198, R175 ;  /* 0x000000af00c67308 */ /* 0x000e220000001000 */
[----:B------:R-:W-:Y:S01]  /*29d0*/  FADD.FTZ R217, RZ, R3 ;  /* 0x00000003ffd97221 */ /* 0x000fe20000010000 */
[----:B-1----:R-:W-:Y:S01]  /*29e0*/  FMUL.FTZ R31, R34, R199 ;  /* 0x000000c7221f7220 */ /* 0x002fe20000410000 */
[----:B------:R-:W-:Y:S01]  /*29f0*/  FFMA.FTZ R189, R3, R0, RZ ;  /* 0x0000000003bd7223 */ /* 0x000fe200000100ff */
[----:B--2---:R-:W-:Y:S01]  /*2a00*/  FMUL.FTZ R199, R220, R215 ;  /* 0x000000d7dcc77220 */ /* 0x004fe20000410000 */
[----:B------:R-:W-:Y:S01]  /*2a10*/  SHF.L.U32 R67, R53, 0x10, RZ ;  /* 0x0000001035437819 */ /* 0x000fe200000006ff */
[----:B------:R-:W-:Y:S01]  /*2a20*/  FMUL.FTZ R53, R166, R211 ;  /* 0x000000d3a6357220 */ /* 0x000fe20000410000 */
        /* <DEDUP_REMOVED lines=10> */
[----:B------:R-:W-:Y:S01]  /*2ad0*/  FMUL.FTZ R173, R173, R191 ;  /* 0x000000bfadad7220 */ /* 0x000fe20000410000 */
[----:B0-----:R-:W-:Y:S01]  /*2ae0*/  FMUL.FTZ R32, R229, R198 ;  /* 0x000000c6e5207220 */ /* 0x001fe20000410000 */
[----:B------:R-:W-:Y:S01]  /*2af0*/  FADD.FTZ R166, R166, R177 ;  /* 0x000000b1a6a67221 */ /* 0x000fe20000010000 */
[----:B------:R-:W-:Y:S01]  /*2b00*/  FFMA.FTZ R66, R177, R12, R66 ;  /* 0x0000000cb1427223 */ /* 0x000fe20000010042 */
[----:B------:R-:W-:Y:S01]  /*2b10*/  SHF.L.U32 R52, R52, 0x10, RZ ;  /* 0x0000001034347819 */ /* 0x000fe200000006ff */
[----:B------:R-:W-:Y:S01]  /*2b20*/  FMUL.FTZ R208, R208, R187 ;  /* 0x000000bbd0d07220 */ /* 0x000fe20000410000 */
[--C-:B------:R-:W-:Y:S01]  /*2b30*/  SHF.R.U64 R56, R56, 0x10, R57.reuse ;  /* 0x0000001038387819 */ /* 0x100fe20000001239 */
[----:B------:R-:W0:Y:S01]  /*2b40*/  MUFU.RCP R216, R7 ;  /* 0x0000000700d87308 */ /* 0x000e220000001000 */
[----:B------:R-:W-:Y:S01]  /*2b50*/  SHF.R.U32.HI R57, RZ, 0x10, R57 ;  /* 0x00000010ff397819 */ /* 0x000fe20000011639 */
[----:B-1----:R-:W-:Y:S01]  /*2b60*/  FMUL.FTZ R198, R226, R209 ;  /* 0x000000d1e2c67220 */ /* 0x002fe20000410000 */
[----:B------:R-:W-:Y:S01]  /*2b70*/  SHF.L.U32 R209, R192, 0x10, RZ ;  /* 0x00000010c0d17819 */ /* 0x000fe200000006ff */
[----:B------:R-:W-:Y:S01]  /*2b80*/  FMUL.FTZ R174, R174, R52 ;  /* 0x00000034aeae7220 */ /* 0x000fe20000410000 */
        /* <DEDUP_REMOVED lines=10> */
[----:B------:R-:W-:Y:S01]  /*2c30*/  SHF.R.U64 R54, R54, 0x10, R55 ;  /* 0x0000001036367819 */ /* 0x000fe20000001237 */
[----:B--2---:R-:W-:Y:S01]  /*2c40*/  FMUL.FTZ R30, R225, R200 ;  /* 0x000000c8e11e7220 */ /* 0x004fe20000410000 */
[----:B------:R-:W-:Y:S01]  /*2c50*/  FADD.FTZ R168, R189, R174 ;  /* 0x000000aebda87221 */ /* 0x000fe20000010000 */
[----:B------:R-:W-:Y:S01]  /*2c60*/  FFMA.FTZ R166, R174, R29, R169 ;  /* 0x0000001daea67223 */ /* 0x000fe200000100a9 */
[----:B------:R-:W-:Y:S01]  /*2c70*/  SHF.L.U32 R188, R188, 0x10, RZ ;  /* 0x00000010bcbc7819 */ /* 0x000fe200000006ff */
[----:B------:R-:W1:Y:S01]  /*2c80*/  MUFU.RCP R206, R172 ;  /* 0x000000ac00ce7308 */ /* 0x000e620000001000 */
[----:B------:R-:W-:Y:S01]  /*2c90*/  SHF.L.U32 R169, R57, 0x10, RZ ;  /* 0x0000001039a97819 */ /* 0x000fe200000006ff */
[----:B------:R-:W-:Y:S01]  /*2ca0*/  FMUL.FTZ R57, R170, R67 ;  /* 0x00000043aa397220 */ /* 0x000fe20000410000 */
[----:B------:R-:W-:Y:S01]  /*2cb0*/  FADD.FTZ R194, R168, R53 ;  /* 0x00000035a8c27221 */ /* 0x000fe20000010000 */
[----:B------:R-:W-:Y:S01]  /*2cc0*/  FFMA.FTZ R168, R53, R16, R166 ;  /* 0x0000001035a87223 */ /* 0x000fe200000100a6 */
[----:B------:R-:W-:Y:S01]  /*2cd0*/  SHF.L.U32 R184, R184, 0x10, RZ ;  /* 0x00000010b8b87819 */ /* 0x000fe200000006ff */
[----:B0-----:R-:W-:Y:S01]  /*2ce0*/  FMUL.FTZ R200, R221, R216 ;  /* 0x000000d8ddc87220 */ /* 0x001fe20000410000 */
[----:B------:R-:W-:Y:S01]  /*2cf0*/  SHF.L.U32 R54, R54, 0x10, RZ ;  /* 0x0000001036367819 */ /* 0x000fe200000006ff */
[----:B------:R-:W-:Y:S01]  /*2d00*/  FMUL.FTZ R167, R167, R188 ;  /* 0x000000bca7a77220 */ /* 0x000fe20000410000 */
[----:B------:R-:W-:Y:S01]  /*2d10*/  FADD.FTZ R218, R194, R57 ;  /* 0x00000039c2da7221 */ /* 0x000fe20000010000 */
[----:B------:R-:W-:Y:S01]  /*2d20*/  FFMA.FTZ R216, R57, R30, R168 ;  /* 0x0000001e39d87223 */ /* 0x000fe200000100a8 */
[----:B------:R-:W-:Y:S01]  /*2d30*/  SHF.R.U32.HI R55, RZ, 0x10, R55 ;  /* 0x00000010ff377819 */ /* 0x000fe20000011637 */
[----:B------:R-:W-:Y:S01]  /*2d40*/  FMUL.FTZ R170, R197, R184 ;  /* 0x000000b8c5aa7220 */ /* 0x000fe20000410000 */
[----:B------:R-:W-:Y:S01]  /*2d50*/  FMUL.FTZ R166, R193, R192 ;  /* 0x000000c0c1a67220 */ /* 0x000fe20000410000 */
[----:B------:R-:W-:Y:S01]  /*2d60*/  FMUL.FTZ R168, R171, R54 ;  /* 0x00000036aba87220 */ /* 0x000fe20000410000 */
[----:B------:R-:W-:Y:S01]  /*2d70*/  FADD.FTZ R197, R218, R167 ;  /* 0x000000a7dac57221 */ /* 0x000fe20000010000 */
[----:B------:R-:W-:Y:S01]  /*2d80*/  FFMA.FTZ R193, R167, R18, R216 ;  /* 0x00000012a7c17223 */ /* 0x000fe200000100d8 */
[--C-:B------:R-:W-:Y:S01]  /*2d90*/  SHF.R.U64 R58, R58, 0x10, R59.reuse ;  /* 0x000000103a3a7819 */ /* 0x100fe2000000123b */
[----:B-1----:R-:W-:Y:S01]  /*2da0*/  FMUL.FTZ R15, R233, R206 ;  /* 0x000000cee90f7220 */ /* 0x002fe20000410000 */
        /* <DEDUP_REMOVED lines=9> */
[----:B------:R0:W1:Y:S01]  /*2e40*/  MUFU.RCP R204, R59 ;  /* 0x0000003b00cc7308 */ /* 0x0000620000001000 */
[----:B------:R-:W-:Y:S01]  /*2e50*/  SHF.L.U32 R194, R58, 0x10, RZ ;  /* 0x000000103ac27819 */ /* 0x000fe200000006ff */
[----:B------:R-:W-:Y:S01]  /*2e60*/  FMUL.FTZ R58, R10, R182 ;  /* 0x000000b60a3a7220 */ /* 0x000fe20000410000 */
[----:B------:R-:W-:Y:S01]  /*2e70*/  SHF.L.U32 R186, R186, 0x10, RZ ;  /* 0x00000010baba7819 */ /* 0x000fe200000006ff */
        /* <DEDUP_REMOVED lines=8> */
[----:B------:R-:W-:Y:S01]  /*2f00*/  SHF.R.U64 R60, R60, 0x10, R61 ;  /* 0x000000103c3c7819 */ /* 0x000fe2000000123d */
[----:B------:R-:W-:Y:S01]  /*2f10*/  FMUL.FTZ R176, R176, R56 ;  /* 0x00000038b0b07220 */ /* 0x000fe20000410000 */
[----:B------:R-:W-:Y:S01]  /*2f20*/  FADD.FTZ R217, R217, R172 ;  /* 0x000000acd9d97221 */ /* 0x000fe20000010000 */
[----:B------:R-:W-:Y:S01]  /*2f30*/  FFMA.FTZ R197, R172, R15, R197 ;  /* 0x0000000facc57223 */ /* 0x000fe200000100c5 */
[----:B------:R-:W-:Y:S01]  /*2f40*/  SHF.L.U32 R180, R180, 0x10, RZ ;  /* 0x00000010b4b47819 */ /* 0x000fe200000006ff */
[----:B0-----:R-:W-:Y:S01]  /*2f50*/  FMUL.FTZ R59, R59, R169 ;  /* 0x000000a93b3b7220 */ /* 0x001fe20000410000 */
[----:B------:R-:W-:Y:S01]  /*2f60*/  FADD.FTZ R217, R217, R176 ;  /* 0x000000b0d9d97221 */ /* 0x000fe20000010000 */
[----:B------:R-:W-:Y:S01]  /*2f70*/  FFMA.FTZ R197, R176, R33, R197 ;  /* 0x00000021b0c57223 */ /* 0x000fe200000100c5 */
[----:B------:R-:W-:Y:S01]  /*2f80*/  SHF.R.U32.HI R61, RZ, 0x10, R61 ;  /* 0x00000010ff3d7819 */ /* 0x000fe2000001163d */
[----:B-1----:R-:W-:Y:S01]  /*2f90*/  FMUL.FTZ R34, R227, R204 ;  /* 0x000000cce3227220 */ /* 0x002fe20000410000 */
[----:B------:R-:W-:Y:S01]  /*2fa0*/  SHF.L.U32 R5, R155, 0x10, RZ ;  /* 0x000000109b057819 */ /* 0x000fe200000006ff */
[----:B------:R-:W-:Y:S01]  /*2fb0*/  FADD.FTZ R10, R217, R166 ;  /* 0x000000a6d90a7221 */ /* 0x000fe20000010000 */
[----:B------:R-:W-:Y:S01]  /*2fc0*/  SHF.L.U32 R181, R181, 0x10, RZ ;  /* 0x00000010b5b57819 */ /* 0x000fe200000006ff */
[----:B------:R-:W-:Y:S01]  /*2fd0*/  FFMA.FTZ R6, R166, R17, R197 ;  /* 0x00000011a6067223 */ /* 0x000fe200000100c5 */
[----:B------:R-:W-:Y:S01]  /*2fe0*/  SHF.L.U32 R189, R196, 0x10, RZ ;  /* 0x00000010c4bd7819 */ /* 0x000fe200000006ff */
[----:B------:R0:W1:Y:S01]  /*2ff0*/  MUFU.RCP R231, R5 ;  /* 0x0000000500e77308 */ /* 0x0000620000001000 */
[----:B------:R-:W-:Y:S01]  /*3000*/  SHF.R.U64 R62, R62, 0x10, R63 ;  /* 0x000000103e3e7819 */ /* 0x000fe2000000123f */
[----:B------:R-:W-:Y:S01]  /*3010*/  FMUL.FTZ R226, R186, R15 ;  /* 0x0000000fbae27220 */ /* 0x000fe20000410000 */
[----:B------:R-:W-:Y:S01]  /*3020*/  SHF.L.U32 R196, R60, 0x10, RZ ;  /* 0x000000103cc47819 */ /* 0x000fe200000006ff */
[----:B------:R-:W-:Y:S01]  /*3030*/  FMUL.FTZ R60, R9, R180 ;  /* 0x000000b4093c7220 */ /* 0x000fe20000410000 */
[----:B------:R-:W-:Y:S01]  /*3040*/  SHF.R.U64 R64, R64, 0x10, R65 ;  /* 0x0000001040407819 */ /* 0x000fe20000001241 */
[----:B------:R-:W-:Y:S01]  /*3050*/  FADD.FTZ R9, R10, R59 ;  /* 0x0000003b0a097221 */ /* 0x000fe20000010000 */
[----:B------:R-:W-:Y:S01]  /*3060*/  SHF.L.U32 R193, R61, 0x10, RZ ;  /* 0x000000103dc17819 */ /* 0x000fe200000006ff */
[----:B------:R-:W-:Y:S01]  /*3070*/  FMUL.FTZ R61, R5, R181 ;  /* 0x000000b5053d7220 */ /* 0x000fe20000410000 */
[----:B0-----:R-:W-:Y:S01]  /*3080*/  FFMA.FTZ R5, R59, R34, R6 ;  /* 0x000000223b057223 */ /* 0x001fe20000010006 */
[----:B------:R-:W-:Y:S01]  /*3090*/  SHF.L.U32 R216, R62, 0x10, RZ ;  /* 0x000000103ed87819 */ /* 0x000fe200000006ff */
[----:B------:R-:W-:Y:S01]  /*30a0*/  FADD.FTZ R9, R9, R170 ;  /* 0x000000aa09097221 */ /* 0x000fe20000010000 */
[----:B------:R-:W-:Y:S01]  /*30b0*/  SHF.L.U32 R62, R64, 0x10, RZ ;  /* 0x00000010403e7819 */ /* 0x000fe200000006ff */
[----:B------:R-:W-:Y:S01]  /*30c0*/  FMUL.FTZ R64, R4, R194 ;  /* 0x000000c204407220 */ /* 0x000fe20000410000 */
[----:B------:R-:W-:Y:S01]  /*30d0*/  FFMA.FTZ R5, R170, R19, R5 ;  /* 0x00000013aa057223 */ /* 0x000fe20000010005 */
[----:B------:R-:W-:Y:S01]  /*30e0*/  FMUL.FTZ R219, R8, R189 ;  /* 0x000000bd08db7220 */ /* 0x000fe20000410000 */
[----:B------:R-:W-:Y:S01]  /*30f0*/  SHF.R.U32.HI R65, RZ, 0x10, R65 ;  /* 0x00000010ff417819 */ /* 0x000fe20000011641 */
[----:B------:R-:W-:Y:S01]  /*3100*/  FADD.FTZ R6, R9, R64 ;  /* 0x0000004009067221 */ /* 0x000fe20000010000 */
[----:B------:R-:W-:Y:S01]  /*3110*/  FFMA.FTZ R4, R64, R35, R5 ;  /* 0x0000002340047223 */ /* 0x000fe20000010005 */
[----:B------:R-:W-:Y:S01]  /*3120*/  SHF.L.U32 R206, R159, 0x10, RZ ;  /* 0x000000109fce7819 */ /* 0x000fe200000006ff */
        /* <DEDUP_REMOVED lines=10> */
[----:B------:R-:W-:Y:S01]  /*31d0*/  SHF.L.U32 R213, R164, 0x10, RZ ;  /* 0x00000010a4d57819 */ /* 0x000fe200000006ff */
[----:B------:R-:W-:Y:S01]  /*31e0*/  FFMA.FTZ R5, R58, R21, R5 ;  /* 0x000000153a057223 */ /* 0x000fe20000010005 */
[----:B-1----:R-:W-:Y:S01]  /*31f0*/  FMUL.FTZ R22, R22, R231 ;  /* 0x000000e716167220 */ /* 0x002fe20000410000 */
[----:B0-----:R-:W-:Y:S01]  /*3200*/  FMUL.FTZ R206, R205, R196 ;  /* 0x000000c4cdce7220 */ /* 0x001fe20000410000 */
[----:B------:R0:W1:Y:S01]  /*3210*/  MUFU.RCP R231, R214 ;  /* 0x000000d600e77308 */ /* 0x0000620000001000 */
[----:B------:R-:W-:Y:S01]  /*3220*/  FMUL.FTZ R205, R214, R217 ;  /* 0x000000d9d6cd7220 */ /* 0x000fe20000410000 */
[----:B------:R-:W-:Y:S01]  /*3230*/  SHF.L.U32 R210, R163, 0x10, RZ ;  /* 0x00000010a3d27819 */ /* 0x000fe200000006ff */
[----:B------:R-:W-:Y:S01]  /*3240*/  FFMA.FTZ R10, R206, R199, R5 ;  /* 0x000000c7ce0a7223 */ /* 0x000fe20000010005 */
[----:B------:R-:W-:Y:S01]  /*3250*/  SHF.R.U32.HI R63, RZ, 0x10, R63 ;  /* 0x00000010ff3f7819 */ /* 0x000fe2000001163f */
[----:B------:R-:W-:Y:S01]  /*3260*/  FMUL.FTZ R4, R195, R0 ;  /* 0x00000000c3047220 */ /* 0x000fe20000410000 */
[----:B------:R-:W-:Y:S01]  /*3270*/  FMUL.FTZ R6, R207, R12 ;  /* 0x0000000ccf067220 */ /* 0x000fe20000410000 */
[----:B------:R-:W-:Y:S01]  /*3280*/  FMUL.FTZ R65, R210, R215 ;  /* 0x000000d7d2417220 */ /* 0x000fe20000410000 */
[----:B------:R-:W3:Y:S01]  /*3290*/  MUFU.RCP R223, R213 ;  /* 0x000000d500df7308 */ /* 0x000ee20000001000 */
[----:B0-----:R-:W-:Y:S01]  /*32a0*/  FADD.FTZ R214, R7, R206 ;  /* 0x000000ce07d67221 */ /* 0x001fe20000010000 */
[----:B------:R-:W-:Y:S01]  /*32b0*/  SHF.L.U32 R63, R63, 0x10, RZ ;  /* 0x000000103f3f7819 */ /* 0x000fe200000006ff */
[----:B--2---:R-:W-:Y:S01]  /*32c0*/  FMUL.FTZ R24, R24, R233 ;  /* 0x000000e918187220 */ /* 0x004fe20000410000 */
[----:B------:R-:W-:Y:S01]  /*32d0*/  FMUL.FTZ R8, R209, R14 ;  /* 0x0000000ed1087220 */ /* 0x000fe20000410000 */
[----:B------:R-:W-:Y:S01]  /*32e0*/  FADD.FTZ R218, R214, R61 ;  /* 0x0000003dd6da7221 */ /* 0x000fe20000010000 */
[----:B------:R-:W-:Y:S01]  /*32f0*/  FFMA.FTZ R214, R61, R22, R10 ;  /* 0x000000163dd67223 */ /* 0x000fe2000001000a */
[----:B------:R-:W-:Y:S01]  /*3300*/  FMUL.FTZ R10, R211, R16 ;  /* 0x00000010d30a7220 */ /* 0x000fe20000410000 */
[----:B------:R0:W2:Y:S01]  /*3310*/  MUFU.RCP R237, R210 ;  /* 0x000000d200ed7308 */ /* 0x0000a20000001000 */
        /* <DEDUP_REMOVED lines=8> */
[----:B0-----:R-:W-:Y:S01]  /*33a0*/  FMUL.FTZ R210, R11, R216 ;  /* 0x000000d80bd27220 */ /* 0x001fe20000410000 */
[----:B---3--:R-:W-:Y:S01]  /*33b0*/  FMUL.FTZ R203, R230, R223 ;  /* 0x000000dfe6cb7220 */ /* 0x008fe20000410000 */
        /* <DEDUP_REMOVED lines=11> */
[----:B------:R-:W-:Y:S01]  /*3470*/  FFMA.FTZ R5, R223, R202, R214 ;  /* 0x000000cadf057223 */ /* 0x000fe200000100d6 */
        /* <DEDUP_REMOVED lines=26> */
.L_x_1107:
        /* <DEDUP_REMOVED lines=63> */
[----:B0-----:R-:W0:Y:S03]  /*3a10*/  LDS.128 R4, [UR6] ;  /* 0x00000006ff047984 */ /* 0x001e260008000c00 */
[----:B------:R-:W-:Y:S02]  /*3a20*/  MOV R8, UR7 ;  /* 0x0000000700087c02 */ /* 0x000fe40008000f00 */
[----:B------:R-:W-:-:S06]  /*3a30*/  @!P1 IADD3 R8, PT, PT, R9, 0x10, RZ ;  /* 0x0000001009089810 */ /* 0x000fcc0007ffe0ff */
        /* <DEDUP_REMOVED lines=9> */
.L_x_1109:
[----:B------:R-:W-:Y:S05]  /*3ad0*/  BSYNC.RECONVERGENT B0 ;  /* 0x0000000000007941 */ /* 0x000fea0003800200 */
.L_x_1108:
        /* <DEDUP_REMOVED lines=76> */
.L_x_1111:
[----:B------:R-:W2:Y:S04]  /*3fa0*/  LDG.E.STRONG.GPU R8, desc[UR12][R6.64] ;  /* 0x0000000c06087981 */ /* 0x000ea8000c1ef900 */
[----:B--2---:R-:W-:Y:S01]  /*3fb0*/  CCTL.IVALL ;  /* 0x00000000ff00798f */ /* 0x004fe20002000000 */
[----:B------:R-:W-:Y:S05]  /*3fc0*/  YIELD ;  /* 0x0000000000007946 */ /* 0x000fea0003800000 */
[----:B------:R-:W-:-:S13]  /*3fd0*/  ISETP.NE.AND P0, PT, R8, R9, PT ;  /* 0x000000090800720c */ /* 0x000fda0003f05270 */
[----:B------:R-:W-:Y:S05]  /*3fe0*/  @P0 BRA `(.L_x_1111) ;  /* 0xfffffffc00ec0947 */ /* 0x000fea000383ffff */
.L_x_1110:
        /* <DEDUP_REMOVED lines=36> */
[----:B------:R-:W-:Y:S01]  /*4230*/  FMUL.FTZ R7, R7, 6.103515625e-05 ;  /* 0x3880000007077820 */ /* 0x000fe20000410000 */
[----:B------:R-:W-:-:S04]  /*4240*/  FMUL.FTZ R6, R6, 6.103515625e-05 ;  /* 0x3880000006067820 */ /* 0x000fc80000410000 */
        /* <DEDUP_REMOVED lines=171> */
.L_x_1103:
        /* <DEDUP_REMOVED lines=24> */
.L_x_1113:
        /* <DEDUP_REMOVED lines=16> */
.L_x_3068:


//--------------------- .text._ZN10layer_norm22ln_bwd_finalize_kernelINS_22Kernel_traits_finalizeILj16384E13__nv_bfloat16S2_S2_fjLj1024ELj4ENS_18Kernel_traits_baseILj16384ES2_S2_S2_fjLj1024EEEEEEEvNS_9BwdParamsE --------------------------
	.section	.text._ZN10layer_norm22ln_bwd_finalize_kernelINS_22Kernel_traits_finalizeILj16384E13__nv_bfloat16S2_S2_fjLj1024ELj4ENS_18Kernel_traits_baseILj16384ES2_S2_S2_fjLj1024EEEEEEEvNS_9BwdParamsE,"ax",@progbits
	.align	128
        .global         _ZN10layer_norm22ln_bwd_finalize_kernelINS_22Kernel_traits_finalizeILj16384E13__nv_bfloat16S2_S2_fjLj1024ELj4ENS_18Kernel_traits_baseILj16384ES2_S2_S2_fjLj1024EEEEEEEvNS_9BwdParamsE
        .type           _ZN10layer_norm22ln_bwd_finalize_kernelINS_22Kernel_traits_finalizeILj16384E13__nv_bfloat16S2_S2_fjLj1024ELj4ENS_18Kernel_traits_baseILj16384ES2_S2_S2_fjLj1024EEEEEEEvNS_9BwdParamsE,@function
        .size           _ZN10layer_norm22ln_bwd_finalize_kernelINS_22Kernel_traits_finalizeILj16384E13__nv_bfloat16S2_S2_fjLj1024ELj4ENS_18Kernel_traits_baseILj16384ES2_S2_S2_fjLj1024EEEEEEEvNS_9BwdParamsE,(.L_x_3069 - _ZN10layer_norm22ln_bwd_finalize_kernelINS_22Kernel_traits_finalizeILj16384E13__nv_bfloat16S2_S2_fjLj1024ELj4ENS_18Kernel_traits_baseILj16384ES2_S2_S2_fjLj1024EEEEEEEvNS_9BwdParamsE)
        .other          _ZN10layer_norm22ln_bwd_finalize_kernelINS_22Kernel_traits_finalizeILj16384E13__nv_bfloat16S2_S2_fjLj1024ELj4ENS_18Kernel_traits_baseILj16384ES2_S2_S2_fjLj1024EEEEEEEvNS_9BwdParamsE,@"STO_CUDA_ENTRY STV_DEFAULT"
_ZN10layer_norm22ln_bwd_finalize_kernelINS_22Kernel_traits_finalizeILj16384E13__nv_bfloat16S2_S2_fjLj1024ELj4ENS_18Kernel_traits_baseILj16384ES2_S2_S2_fjLj1024EEEEEEEvNS_9BwdParamsE:
.text._ZN10layer_norm22ln_bwd_finalize_kernelINS_22Kernel_traits_finalizeILj16384E13__nv_bfloat16S2_S2_fjLj1024ELj4ENS_18Kernel_traits_baseILj16384ES2_S2_S2_fjLj1024EEEEEEEvNS_9BwdParamsE:
        /* <DEDUP_REMOVED lines=37> */
.L_x_1118:
        /* <DEDUP_REMOVED lines=118> */
.L_x_1117:
[----:B------:R-:W-:Y:S05]  /*09b0*/  BSYNC.RECONVERGENT B1 ;  /* 0x0000000000017941 */ /* 0x000fea0003800200 */
.L_x_1116:
        /* <DEDUP_REMOVED lines=65> */
.L_x_1120:
[----:B------:R-:W-:Y:S05]  /*0dd0*/  BSYNC.RECONVERGENT B1 ;  /* 0x0000000000017941 */ /* 0x000fea0003800200 */
.L_x_1119:
        /* <DEDUP_REMOVED lines=37> */
.L_x_1122:
[----:B------:R-:W-:Y:S05]  /*1030*/  BSYNC.RECONVERGENT B1 ;  /* 0x0000000000017941 */ /* 0x000fea0003800200 */
.L_x_1121:
[----:B------:R-:W-:Y:S05]  /*1040*/  @!P1 BRA `(.L_x_1115) ;  /* 0x00000000003c9947 */ /* 0x000fea0003800000 */
[----:B------:R-:W0:Y:S01]  /*1050*/  LDC.64 R6, c[0x0][0x3e0] ;  /* 0x0000f800ff067b82 */ /* 0x000e220000000a00 */
[----:B------:R-:W-:Y:S02]  /*1060*/  LEA R2, R15, R11, 0xe ;  /* 0x0000000b0f027211 */ /* 0x000fe400078e70ff */
[----:B------:R-:W-:Y:S02]  /*1070*/  IADD3 R24, PT, PT, -R24, RZ, RZ ;  /* 0x000000ff18187210 */ /* 0x000fe40007ffe1ff */
[----:B------:R-:W-:-:S03]  /*1080*/  IADD3 R11, PT, PT, R13, R2, RZ ;  /* 0x000000020d0b7210 */ /* 0x000fc60007ffe0ff */
[----:B------:R-:W1:Y:S04]  /*1090*/  LDC.64 R8, c[0x0][0x3e8] ;  /* 0x0000fa00ff087b82 */ /* 0x000e680000000a00 */
.L_x_1123:
        /* <DEDUP_REMOVED lines=10> */
.L_x_1115:
[----:B------:R-:W-:Y:S05]  /*1140*/  BSYNC.RECONVERGENT B0 ;  /* 0x0000000000007941 */ /* 0x000fea0003800200 */
.L_x_1114:
        /* <DEDUP_REMOVED lines=55> */
.L_x_1124:
        /* <DEDUP_REMOVED lines=12> */
.L_x_3069:


//--------------------- .text._ZN10layer_norm13ln_bwd_kernelINS_13Kernel_traitsI13__nv_bfloat16S2_S2_fjLj16384ELj4ELj1ELj4ELj16ENS_18Kernel_traits_baseILj16384ES2_S2_S2_fjLj128EEEEEEEvNS_9BwdParamsE --------------------------
	.section	.text._ZN10layer_norm13ln_bwd_kernelINS_13Kernel_traitsI13__nv_bfloat16S2_S2_fjLj16384ELj4ELj1ELj4ELj16ENS_18Kernel_traits_baseILj16384ES2_S2_S2_fjLj128EEEEEEEvNS_9BwdParamsE,"ax",@progbits
	.align	128
        .global         _ZN10layer_norm13ln_bwd_kernelINS_13Kernel_traitsI13__nv_bfloat16S2_S2_fjLj16384ELj4ELj1ELj4ELj16ENS_18Kernel_traits_baseILj16384ES2_S2_S2_fjLj128EEEEEEEvNS_9BwdParamsE
        .type           _ZN10layer_norm13ln_bwd_kernelINS_13Kernel_traitsI13__nv_bfloat16S2_S2_fjLj16384ELj4ELj1ELj4ELj16ENS_18Kernel_traits_baseILj16384ES2_S2_S2_fjLj128EEEEEEEvNS_9BwdParamsE,@function
        .size           _ZN10layer_norm13ln_bwd_kernelINS_13Kernel_traitsI13__nv_bfloat16S2_S2_fjLj16384ELj4ELj1ELj4ELj16ENS_18Kernel_traits_baseILj16384ES2_S2_S2_fjLj128EEEEEEEvNS_9BwdParamsE,(.L_x_3070 - _ZN10layer_norm13ln_bwd_kernelINS_13Kernel_traitsI13__nv_bfloat16S2_S2_fjLj16384ELj4ELj1ELj4ELj16ENS_18Kernel_traits_baseILj16384ES2_S2_S2_fjLj128EEEEEEEvNS_9BwdParamsE)
        .other          _ZN10layer_norm13ln_bwd_kernelINS_13Kernel_traitsI13__nv_bfloat16S2_S2_fjLj16384ELj4ELj1ELj4ELj16ENS_18Kernel_traits_baseILj16384ES2_S2_S2_fjLj128EEEEEEEvNS_9BwdParamsE,@"STO_CUDA_ENTRY STV_DEFAULT"
_ZN10layer_norm13ln_bwd_kernelINS_13Kernel_traitsI13__nv_bfloat16S2_S2_fjLj16384ELj4ELj1ELj4ELj16ENS_18Kernel_traits_baseILj16384ES2_S2_S2_fjLj128EEEEEEEvNS_9BwdParamsE:
.text._ZN10layer_norm13ln_bwd_kernelINS_13Kernel_traitsI13__nv_bfloat16S2_S2_fjLj16384ELj4ELj1ELj4ELj16ENS_18Kernel_traits_baseILj16384ES2_S2_S2_fjLj128EEEEEEEvNS_9BwdParamsE:
        /* <DEDUP_REMOVED lines=116> */
.L_x_1132:
        /* <DEDUP_REMOVED lines=20> */
[----:B------:R-:W5:Y:S01]  /*0880*/  @!P0 LDG.E.128 R48, desc[UR10][R52.64+0x6000] ;  /* 0x0060000a34308981 */ /* 0x000f62000c1e1d00 */
        /* <DEDUP_REMOVED lines=8> */
[----:B------:R-:W-:Y:S01]  /*0910*/  MOV R141, UR9 ;  /* 0x00000009008d7c02 */ /* 0x000fe20008000f00 */
[----:B------:R-:W3:Y:S04]  /*0920*/  LDG.E.128 R52, desc[UR10][R134.64] ;  /* 0x0000000a86347981 */ /* 0x000ee8000c1e1d00 */
[----:B------:R-:W4:Y:S04]  /*0930*/  LDG.E.128 R60, desc[UR10][R134.64+0x4000] ;  /* 0x0040000a863c7981 */ /* 0x000f28000c1e1d00 */
[----:B------:R-:W5:Y:S04]  /*0940*/  LDG.E.128 R64, desc[UR10][R134.64+0x6000] ;  /* 0x0060000a86407981 */ /* 0x000f68000c1e1d00 */
[----:B------:R-:W5:Y:S01]  /*0950*/  @!P0 LDG.E R138, desc[UR10][R138.64] ;  /* 0x0000000a8a8a8981 */ /* 0x000f62000c1e1900 */
[----:B0-----:R-:W-:-:S03]  /*0960*/  MOV R136, UR6 ;  /* 0x0000000600887c02 */ /* 0x001fc60008000f00 */
[----:B------:R-:W5:Y:S01]  /*0970*/  LDG.E R140, desc[UR10][R140.64] ;  /* 0x0000000a8c8c7981 */ /* 0x000f62000c1e1900 */
[----:B------:R-:W-:-:S03]  /*0980*/  MOV R137, UR7 ;  /* 0x0000000700897c02 */ /* 0x000fc60008000f00 */
[----:B------:R-:W-:-:S05]  /*0990*/  @P0 IMAD.WIDE.U32 R136, R3, 0x10, R136 ;  /* 0x0000001003880825 */ /* 0x000fca00078e0088 */
[----:B------:R-:W5:Y:S04]  /*09a0*/  @P0 LDG.E.128 R36, desc[UR10][R136.64] ;  /* 0x0000000a88240981 */ /* 0x000f68000c1e1d00 */
[----:B------:R-:W5:Y:S04]  /*09b0*/  @P0 LDG.E.128 R40, desc[UR10][R136.64+0x2000] ;  /* 0x0020000a88280981 */ /* 0x000f68000c1e1d00 */
[----:B------:R-:W5:Y:S04]  /*09c0*/  @P0 LDG.E.128 R44, desc[UR10][R136.64+0x4000] ;  /* 0x0040000a882c0981 */ /* 0x000f68000c1e1d00 */
[----:B------:R0:W5:Y:S01]  /*09d0*/  @P0 LDG.E.128 R48, desc[UR10][R136.64+0x6000] ;  /* 0x0060000a88300981 */ /* 0x000162000c1e1d00 */
[----:B------:R-:W-:Y:S01]  /*09e0*/  UMOV UR5, URZ ;  /* 0x000000ff00057c82 */ /* 0x000fe20008000000 */
[----:B--2---:R-:W-:-:S02]  /*09f0*/  @!P0 MOV R199, R56 ;  /* 0x0000003800c78202 */ /* 0x004fc40000000f00 */
[----:B------:R-:W-:Y:S02]  /*0a00*/  @!P0 MOV R196, R57 ;  /* 0x0000003900c48202 */ /* 0x000fe40000000f00 */
[----:B------:R-:W-:Y:S02]  /*0a10*/  @!P0 MOV R230, R58 ;  /* 0x0000003a00e68202 */ /* 0x000fe40000000f00 */
[----:B---3--:R-:W-:Y:S02]  /*0a20*/  @!P0 MOV R228, R52 ;  /* 0x0000003400e48202 */ /* 0x008fe40000000f00 */
[----:B------:R-:W-:Y:S02]  /*0a30*/  @!P0 MOV R226, R53 ;  /* 0x0000003500e28202 */ /* 0x000fe40000000f00 */
[----:B------:R-:W-:Y:S02]  /*0a40*/  @!P0 MOV R224, R54 ;  /* 0x0000003600e08202 */ /* 0x000fe40000000f00 */
[----:B------:R-:W-:-:S02]  /*0a50*/  @!P0 MOV R222, R55 ;  /* 0x0000003700de8202 */ /* 0x000fc40000000f00 */
[----:B------:R-:W-:Y:S02]  /*0a60*/  @!P0 MOV R0, R59 ;  /* 0x0000003b00008202 */ /* 0x000fe40000000f00 */
[----:B----4-:R-:W-:Y:S02]  /*0a70*/  @!P0 MOV R171, R60 ;  /* 0x0000003c00ab8202 */ /* 0x010fe40000000f00 */
[----:B------:R-:W-:Y:S02]  /*0a80*/  @!P0 MOV R232, R61 ;  /* 0x0000003d00e88202 */ /* 0x000fe40000000f00 */
[----:B------:R-:W-:Y:S02]  /*0a90*/  @!P0 MOV R234, R62 ;  /* 0x0000003e00ea8202 */ /* 0x000fe40000000f00 */
[----:B------:R-:W-:Y:S02]  /*0aa0*/  @!P0 MOV R233, R63 ;  /* 0x0000003f00e98202 */ /* 0x000fe40000000f00 */
[----:B-----5:R-:W-:-:S02]  /*0ab0*/  @!P0 MOV R235, R64 ;  /* 0x0000004000eb8202 */ /* 0x020fc40000000f00 */
[----:B------:R-:W-:Y:S02]  /*0ac0*/  @!P0 MOV R239, R66 ;  /* 0x0000004200ef8202 */ /* 0x000fe40000000f00 */
        /* <DEDUP_REMOVED lines=14> */
[----:B------:R-:W-:Y:S02]  /*0bb0*/  @!P0 R2UR UR5, R138 ;  /* 0x000000008a0582ca */ /* 0x000fe400000e0000 */
[----:B------:R-:W-:Y:S02]  /*0bc0*/  R2UR UR16, R140 ;  /* 0x000000008c1072ca */ /* 0x000fe400000e0000 */
        /* <DEDUP_REMOVED lines=16> */
[----:B0-----:R-:W-:Y:S02]  /*0cd0*/  PRMT R136, R39, 0x7632, R136 ;  /* 0x0000763227887816 */ /* 0x001fe40000000088 */
        /* <DEDUP_REMOVED lines=14> */
[----:B------:R-:W-:Y:S01]  /*0dc0*/  PRMT R66, R48, 0x7632, R66 ;  /* 0x0000763230427816 */ /* 0x000fe20000000042 */
[----:B------:R-:W-:Y:S06]  /*0dd0*/  BRA.U UP0, `(.L_x_1126) ;  /* 0x0000001100907547 */ /* 0x000fec000b800000 */
[----:B------:R-:W-:Y:S02]  /*0de0*/  SHF.L.U32 R59, R36, 0x10, RZ ;  /* 0x00000010243b7819 */ /* 0x000fe400000006ff */
[----:B------:R-:W-:Y:S02]  /*0df0*/  SHF.L.U32 R52, R43, 0x10, RZ ;  /* 0x000000102b347819 */ /* 0x000fe400000006ff */
[----:B------:R-:W-:Y:S02]  /*0e00*/  SHF.L.U32 R43, R202, 0x10, RZ ;  /* 0x00000010ca2b7819 */ /* 0x000fe400000006ff */
[----:B------:R-:W-:Y:S01]  /*0e10*/  SHF.L.U32 R60, R183, 0x10, RZ ;  /* 0x00000010b73c7819 */ /* 0x000fe200000006ff */
[----:B------:R-:W-:Y:S01]  /*0e20*/  FADD.FTZ R151, R52, -UR5 ;  /* 0x8000000534977e21 */ /* 0x000fe20008010000 */
[----:B------:R-:W-:Y:S02]  /*0e30*/  SHF.L.U32 R58, R37, 0x10, RZ ;  /* 0x00000010253a7819 */ /* 0x000fe400000006ff */
[----:B------:R-:W-:Y:S01]  /*0e40*/  SHF.L.U32 R36, R171, 0x10, RZ ;  /* 0x00000010ab247819 */ /* 0x000fe200000006ff */
[----:B------:R-:W-:Y:S01]  /*0e50*/  FMUL.FTZ R151, R151, UR16 ;  /* 0x0000001097977c20 */ /* 0x000fe20008410000 */
[----:B------:R-:W-:-:S02]  /*0e60*/  SHF.L.U32 R61, R24, 0x10, RZ ;  /* 0x00000010183d7819 */ /* 0x000fc400000006ff */
        /* <DEDUP_REMOVED lines=36> */
[----:B------:R-:W-:-:S02]  /*10b0*/  SHF.L.U32 R38, R196, 0x10, RZ ;  /* 0x00000010c4267819 */ /* 0x000fc400000006ff */
[----:B------:R-:W-:Y:S01]  /*10c0*/  SHF.L.U32 R233, R233, 0x10, RZ ;  /* 0x00000010e9e97819 */ /* 0x000fe200000006ff */
[----:B------:R-:W-:Y:S01]  /*10d0*/  FADD.FTZ R155, R45, -UR5 ;  /* 0x800000052d9b7e21 */ /* 0x000fe20008010000 */
[----:B------:R-:W-:Y:S02]  /*10e0*/  SHF.L.U32 R190, R27, 0x10, RZ ;  /* 0x000000101bbe7819 */ /* 0x000fe400000006ff */
[----:B------:R-:W-:Y:S01]  /*10f0*/  SHF.L.U32 R223, R223, 0x10, RZ ;  /* 0x00000010dfdf7819 */ /* 0x000fe200000006ff */
[----:B------:R-:W-:Y:S01]  /*1100*/  FMUL.FTZ R155, R155, UR16 ;  /* 0x000000109b9b7c20 */ /* 0x000fe20008410000 */
[----:B------:R-:W-:Y:S01]  /*1110*/  SHF.L.U32 R230, R230, 0x10, RZ ;  /* 0x00000010e6e67819 */ /* 0x000fe200000006ff */
[----:B------:R-:W-:Y:S01]  /*1120*/  FMUL.FTZ R65, R190, R233 ;  /* 0x000000e9be417220 */ /* 0x000fe20000410000 */
[----:B------:R-:W-:Y:S01]  /*1130*/  SHF.L.U32 R42, R0, 0x10, RZ ;  /* 0x00000010002a7819 */ /* 0x000fe200000006ff */
[----:B------:R-:W-:Y:S01]  /*1140*/  FMUL.FTZ R0, R191, R228 ;  /* 0x000000e4bf007220 */ /* 0x000fe20000410000 */
[----:B------:R-:W-:Y:S01]  /*1150*/  SHF.L.U32 R196, R176, 0x10, RZ ;  /* 0x00000010b0c47819 */ /* 0x000fe200000006ff */
[----:B------:R-:W-:Y:S01]  /*1160*/  FMUL.FTZ R208, R155, R232 ;  /* 0x000000e89bd07220 */ /* 0x000fe20000410000 */
[----:B------:R-:W-:Y:S01]  /*1170*/  SHF.L.U32 R169, R30, 0x10, RZ ;  /* 0x000000101ea97819 */ /* 0x000fe200000006ff */
[----:B------:R-:W-:Y:S01]  /*1180*/  FADD.FTZ R190, RZ, R0 ;  /* 0x00000000ffbe7221 */ /* 0x000fe20000010000 */
        /* <DEDUP_REMOVED lines=13> */
[----:B------:R-:W-:Y:S01]  /*1260*/  FFMA.FTZ R169, R3, R0, RZ ;  /* 0x0000000003a97223 */ /* 0x000fe200000100ff */
        /* <DEDUP_REMOVED lines=11> */
[----:B------:R-:W-:Y:S01]  /*1320*/  FADD.FTZ R135, R137, -UR5 ;  /* 0x8000000589877e21 */ /* 0x000fe20008010000 */
[----:B------:R-:W-:Y:S01]  /*1330*/  SHF.L.U32 R198, R177, 0x10, RZ ;  /* 0x00000010b1c67819 */ /* 0x000fe200000006ff */
[----:B------:R-:W-:Y:S01]  /*1340*/  FFMA.FTZ R172, R66, R45, R169 ;  /* 0x0000002d42ac7223 */ /* 0x000fe200000100a9 */
[----:B------:R-:W-:Y:S01]  /*1350*/  PRMT R134, R20, 0x7632, R134 ;  /* 0x0000763214867816 */ /* 0x000fe20000000086 */
        /* <DEDUP_REMOVED lines=15> */
[----:B------:R-:W-:Y:S01]  /*1450*/  FADD.FTZ R193, R190, R47 ;  /* 0x0000002fbec17221 */ /* 0x000fe20000010000 */
        /* <DEDUP_REMOVED lines=38> */
[----:B------:R-:W-:Y:S01]  /*16c0*/  FADD.FTZ R193, R190, R51 ;  /* 0x00000033bec17221 */ /* 0x000fe20000010000 */
[----:B------:R-:W-:Y:S01]  /*16d0*/  SHF.L.U32 R239, R239, 0x10, RZ ;  /* 0x00000010efef7819 */ /* 0x000fe200000006ff */
[----:B------:R-:W-:Y:S01]  /*16e0*/  FMUL.FTZ R135, R136, R237 ;  /* 0x000000ed88877220 */ /* 0x000fe20000410000 */
[----:B------:R-:W-:Y:S01]  /*16f0*/  SHF.L.U32 R140, R22, 0x10, RZ ;  /* 0x00000010168c7819 */ /* 0x000fe200000006ff */
[----:B------:R-:W-:Y:S01]  /*1700*/  FMUL.FTZ R145, R145, UR16 ;  /* 0x0000001091917c20 */ /* 0x000fe20008410000 */
[----:B------:R-:W-:Y:S01]  /*1710*/  SHF.L.U32 R39, R203, 0x10, RZ ;  /* 0x00000010cb277819 */ /* 0x000fe200000006ff */
[----:B------:R-:W-:Y:S01]  /*1720*/  FFMA.FTZ R172, R142, R51, R169 ;  /* 0x000000338eac7223 */ /* 0x000fe200000100a9 */
[----:B------:R-:W-:Y:S01]  /*1730*/  SHF.L.U32 R154, R144, 0x10, RZ ;  /* 0x00000010909a7819 */ /* 0x000fe200000006ff */
[----:B------:R-:W-:Y:S01]  /*1740*/  FMUL.FTZ R136, R139, R240 ;  /* 0x000000f08b887220 */ /* 0x000fe20000410000 */
        /* <DEDUP_REMOVED lines=16> */
[----:B------:R-:W-:Y:S01]  /*1850*/  FMUL.FTZ R143, R144, R241 ;  /* 0x000000f1908f7220 */ /* 0x000fe20000410000 */
[----:B------:R-:W-:Y:S01]  /*1860*/  FMUL.FTZ R146, R146, UR16 ;  /* 0x0000001092927c20 */ /* 0x000fe20008410000 */
[----:B------:R-:W-:Y:S01]  /*1870*/  FFMA.FTZ R169, R145, R52, R172 ;  /* 0x0000003491a97223 */ /* 0x000fe200000100ac */
[----:B------:R-:W-:Y:S01]  /*1880*/  FMUL.FTZ R144, R147, R244 ;  /* 0x000000f493907220 */ /* 0x000fe20000410000 */
        /* <DEDUP_REMOVED lines=8> */
[----:B------:R-:W-:Y:S01]  /*1910*/  FADD.FTZ R190, R153, R54 ;  /* 0x0000003699be7221 */ /* 0x000fe20000010000 */
[----:B------:R-:W-:Y:S01]  /*1920*/  FMUL.FTZ R148, R148, UR16 ;  /* 0x0000001094947c20 */ /* 0x000fe20008410000 */
[----:B------:R-:W-:Y:S01]  /*1930*/  FFMA.FTZ R153, R147, R54, R172 ;  /* 0x0000003693997223 */ /* 0x000fe200000100ac */
[----:B------:R-:W-:Y:S01]  /*1940*/  SHF.L.U32 R227, R227, 0x10, RZ ;  /* 0x00000010e3e37819 */ /* 0x000fe200000006ff */
[----:B------:R-:W-:Y:S01]  /*1950*/  FADD.FTZ R44, R44, -UR5 ;  /* 0x800000052c2c7e21 */ /* 0x000fe20008010000 */
[----:B------:R-:W-:Y:S01]  /*1960*/  SHF.L.U32 R192, R182, 0x10, RZ ;  /* 0x00000010b6c07819 */ /* 0x000fe200000006ff */
[----:B------:R-:W-:Y:S01]  /*1970*/  FADD.FTZ R169, R190, R55 ;  /* 0x00000037bea97221 */ /* 0x000fe20000010000 */
[----:B------:R-:W-:Y:S01]  /*1980*/  FADD.FTZ R150, R150, -UR5 ;  /* 0x8000000596967e21 */ /* 0x000fe20008010000 */
[----:B------:R-:W-:Y:S01]  /*1990*/  FMUL.FTZ R149, R149, UR16 ;  /* 0x0000001095957c20 */ /* 0x000fe20008410000 */
[----:B------:R-:W-:Y:S01]  /*19a0*/  FFMA.FTZ R172, R148, R55, R153 ;  /* 0x0000003794ac7223 */ /* 0x000fe20000010099 */
[----:B------:R-:W-:Y:S01]  /*19b0*/  FMUL.FTZ R153, R44, UR16 ;  /* 0x000000102c997c20 */ /* 0x000fe20008410000 */
        /* <DEDUP_REMOVED lines=12> */
[----:B------:R-:W-:Y:S01]  /*1a80*/  FADD.FTZ R156, R156, -UR5 ;  /* 0x800000059c9c7e21 */ /* 0x000fe20008010000 */
[----:B------:R-:W-:Y:S01]  /*1a90*/  FADD.FTZ R193, R172, R59 ;  /* 0x0000003bacc17221 */ /* 0x000fe20000010000 */
[----:B------:R-:W-:Y:S01]  /*1aa0*/  PRMT R170, R26, 0x7632, R170 ;  /* 0x000076321aaa7816 */ /* 0x000fe200000000aa */
[----:B------:R-:W-:Y:S01]  /*1ab0*/  FFMA.FTZ R44, R152, R59, R169 ;  /* 0x0000003b982c7223 */ /* 0x000fe200000100a9 */
[----:B------:R-:W-:Y:S01]  /*1ac0*/  FMUL.FTZ R156, R156, UR16 ;  /* 0x000000109c9c7c20 */ /* 0x000fe20008410000 */
[----:B------:R-:W-:Y:S01]  /*1ad0*/  FADD.FTZ R172, R193, R60 ;  /* 0x0000003cc1ac7221 */ /* 0x000fe20000010000 */
[----:B------:R-:W-:Y:S01]  /*1ae0*/  SHF.L.U32 R231, R231, 0x10, RZ ;  /* 0x00000010e7e77819 */ /* 0x000fe200000006ff */
[----:B------:R-:W-:Y:S01]  /*1af0*/  FFMA.FTZ R169, R153, R60, R44 ;  /* 0x0000003c99a97223 */ /* 0x000fe2000001002c */
[----:B------:R-:W-:Y:S01]  /*1b00*/  SHF.L.U32 R170, R170, 0x10, RZ ;  /* 0x00000010aaaa7819 */ /* 0x000fe200000006ff */
[----:B------:R-:W-:Y:S01]  /*1b10*/  FADD.FTZ R193, R172, R61 ;  /* 0x0000003dacc17221 */ /* 0x000fe20000010000 */
[----:B------:R-:W-:Y:S01]  /*1b20*/  FADD.FTZ R158, R158, -UR5 ;  /* 0x800000059e9e7e21 */ /* 0x000fe20008010000 */
[----:B------:R-:W-:Y:S01]  /*1b30*/  FFMA.FTZ R44, R154, R61, R169 ;  /* 0x0000003d9a2c7223 */ /* 0x000fe200000100a9 */
[----:B------:R-:W-:Y:S01]  /*1b40*/  FMUL.FTZ R157, R157, UR16 ;  /* 0x000000109d9d7c20 */ /* 0x000fe20008410000 */
[----:B------:R-:W-:Y:S01]  /*1b50*/  FADD.FTZ R172, R193, R62 ;  /* 0x0000003ec1ac7221 */ /* 0x000fe20000010000 */
[----:B------:R-:W-:Y:S01]  /*1b60*/  PRMT R189, R27, 0x7632, R189 ;  /* 0x000076321bbd7816 */ /* 0x000fe200000000bd */
[----:B------:R-:W-:Y:S01]  /*1b70*/  FFMA.FTZ R169, R155, R62, R44 ;  /* 0x0000003e9ba97223 */ /* 0x000fe2000001002c */
[----:B------:R-:W-:Y:S01]  /*1b80*/  FMUL.FTZ R158, R158, UR16 ;  /* 0x000000109e9e7c20 */ /* 0x000fe20008410000 */
[----:B------:R-:W-:Y:S01]  /*1b90*/  FADD.FTZ R193, R172, R63 ;  /* 0x0000003facc17221 */ /* 0x000fe20000010000 */
[----:B------:R-:W-:Y:S01]  /*1ba0*/  SHF.L.U32 R236, R236, 0x10, RZ ;  /* 0x00000010ecec7819 */ /* 0x000fe200000006ff */
[----:B------:R-:W-:Y:S01]  /*1bb0*/  FFMA.FTZ R44, R156, R63, R169 ;  /* 0x0000003f9c2c7223 */ /* 0x000fe200000100a9 */
[----:B------:R-:W-:Y:S01]  /*1bc0*/  FMUL.FTZ R169, R170, R231 ;  /* 0x000000e7aaa97220 */ /* 0x000fe20000410000 */
[----:B------:R-:W-:Y:S01]  /*1bd0*/  FADD.FTZ R190, R193, R64 ;  /* 0x00000040c1be7221 */ /* 0x000fe20000010000 */
[----:B------:R-:W-:Y:S01]  /*1be0*/  SHF.L.U32 R189, R189, 0x10, RZ ;  /* 0x00000010bdbd7819 */ /* 0x000fe200000006ff */
[----:B------:R-:W-:Y:S01]  /*1bf0*/  FFMA.FTZ R193, R157, R64, R44 ;  /* 0x000000409dc17223 */ /* 0x000fe2000001002c */
        /* <DEDUP_REMOVED lines=17> */
[----:B------:R-:W-:Y:S01]  /*1d10*/  FMUL.FTZ R164, R164, UR16 ;  /* 0x00000010a4a47c20 */ /* 0x000fe20008410000 */
[----:B------:R-:W-:Y:S01]  /*1d20*/  FADD.FTZ R200, R199, R172 ;  /* 0x000000acc7c87221 */ /* 0x000fe20000010000 */
[----:B------:R-:W-:Y:S01]  /*1d30*/  FMUL.FTZ R166, R166, UR16 ;  /* 0x00000010a6a67c20 */ /* 0x000fe20008410000 */
[----:B------:R-:W-:Y:S01]  /*1d40*/  FFMA.FTZ R201, R161, R172, R44 ;  /* 0x000000aca1c97223 */ /* 0x000fe2000001002c */
[----:B------:R-:W-:Y:S01]  /*1d50*/  FMUL.FTZ R168, R168, UR16 ;  /* 0x00000010a8a87c20 */ /* 0x000fe20008410000 */
        /* <DEDUP_REMOVED lines=44> */
.L_x_1126:
[----:B------:R-:W-:Y:S02]  /*2020*/  SHF.L.U32 R53, R28, 0x10, RZ ;  /* 0x000000101c357819 */ /* 0x000fe400000006ff */
[----:B------:R-:W-:Y:S02]  /*2030*/  SHF.L.U32 R195, R34, 0x10, RZ ;  /* 0x0000001022c37819 */ /* 0x000fe400000006ff */
[----:B------:R-:W0:Y:S01]  /*2040*/  MUFU.RCP R145, R53 ;  /* 0x0000003500917308 */ /* 0x000e220000001000 */
[----:B------:R-:W-:Y:S02]  /*2050*/  SHF.L.U32 R61, R36, 0x10, RZ ;  /* 0x00000010243d7819 */ /* 0x000fe400000006ff */
[----:B------:R-:W-:Y:S02]  /*2060*/  SHF.L.U32 R157, R42, 0x10, RZ ;  /* 0x000000102a9d7819 */ /* 0x000fe400000006ff */
        /* <DEDUP_REMOVED lines=9> */
[----:B------:R-:W-:Y:S01]  /*2100*/  MUFU.RCP R159, R201 ;  /* 0x000000c9009f7308 */ /* 0x000fe20000001000 */
        /* <DEDUP_REMOVED lines=11> */
[----:B------:R-:W1:Y:S01]  /*21c0*/  MUFU.RCP R141, R59 ;  /* 0x0000003b008d7308 */ /* 0x000e620000001000 */
[----:B------:R-:W-:Y:S01]  /*21d0*/  SHF.L.U32 R46, R46, 0x10, RZ ;  /* 0x000000102e2e7819 */ /* 0x000fe200000006ff */
[----:B------:R-:W-:Y:S01]  /*21e0*/  FADD.FTZ R206, R41, -R206 ;  /* 0x800000ce29ce7221 */ /* 0x000fe20000010000 */
[----:B------:R-:W-:Y:S02]  /*21f0*/  SHF.L.U32 R157, R10, 0x10, RZ ;  /* 0x000000100a9d7819 */ /* 0x000fe400000006ff */
[----:B------:R-:W-:Y:S02]  /*2200*/  SHF.L.U32 R197, R33, 0x10, RZ ;  /* 0x0000001021c57819 */ /* 0x000fe400000006ff */
[----:B------:R-:W-:Y:S01]  /*2210*/  SHF.L.U32 R62, R45, 0x10, RZ ;  /* 0x000000102d3e7819 */ /* 0x000fe200000006ff */
[----:B------:R-:W-:Y:S01]  /*2220*/  FADD.FTZ R157, R46, -R157 ;  /* 0x8000009d2e9d7221 */ /* 0x000fe20000010000 */
[----:B------:R-:W-:Y:S01]  /*2230*/  SHF.L.U32 R208, R12, 0x10, RZ ;  /* 0x000000100cd07819 */ /* 0x000fe200000006ff */
[----:B------:R-:W-:Y:S01]  /*2240*/  MUFU.RCP R158, R197 ;  /* 0x000000c5009e7308 */ /* 0x000fe20000001000 */
[----:B------:R-:W-:-:S02]  /*2250*/  SHF.L.U32 R44, R44, 0x10, RZ ;  /* 0x000000102c2c7819 */ /* 0x000fc400000006ff */
[----:B------:R-:W-:Y:S01]  /*2260*/  SHF.L.U32 R57, R30, 0x10, RZ ;  /* 0x000000101e397819 */ /* 0x000fe200000006ff */
[----:B------:R-:W-:Y:S01]  /*2270*/  FADD.FTZ R208, R155, -R208 ;  /* 0x800000d09bd07221 */ /* 0x000fe20000010000 */
[----:B------:R-:W-:Y:S02]  /*2280*/  SHF.L.U32 R45, R48, 0x10, RZ ;  /* 0x00000010302d7819 */ /* 0x000fe400000006ff */
[----:B------:R-:W-:Y:S01]  /*2290*/  SHF.L.U32 R153, R8, 0x10, RZ ;  /* 0x0000001008997819 */ /* 0x000fe200000006ff */
[----:B------:R-:W2:Y:S01]  /*22a0*/  MUFU.RCP R48, R61 ;  /* 0x0000003d00307308 */ /* 0x000ea20000001000 */
[----:B------:R-:W-:Y:S01]  /*22b0*/  SHF.L.U32 R40, R63, 0x10, RZ ;  /* 0x000000103f287819 */ /* 0x000fe200000006ff */
[----:B0-----:R-:W-:Y:S01]  /*22c0*/  FMUL.FTZ R145, R208, R145 ;  /* 0x00000091d0917220 */ /* 0x001fe20000410000 */
[----:B------:R-:W-:Y:S01]  /*22d0*/  SHF.L.U32 R60, R37, 0x10, RZ ;  /* 0x00000010253c7819 */ /* 0x000fe200000006ff */
[----:B------:R-:W-:Y:S01]  /*22e0*/  FADD.FTZ R153, R44, -R153 ;  /* 0x800000992c997221 */ /* 0x000fe20000010000 */
[----:B------:R-:W-:Y:S01]  /*22f0*/  SHF.L.U32 R63, R25, 0x10, RZ ;  /* 0x00000010193f7819 */ /* 0x000fe200000006ff */
[----:B-1----:R-:W-:Y:S01]  /*2300*/  FMUL.FTZ R141, R210, R141 ;  /* 0x0000008dd28d7220 */ /* 0x002fe20000410000 */
[----:B------:R-:W-:Y:S01]  /*2310*/  PRMT R41, R16, 0x7632, R41 ;  /* 0x0000763210297816 */ /* 0x000fe20000000029 */
[----:B------:R-:W0:Y:S01]  /*2320*/  MUFU.RCP R149, R57 ;  /* 0x0000003900957308 */ /* 0x000e220000001000 */
[----:B------:R-:W-:-:S02]  /*2330*/  SHF.L.U32 R37, R38, 0x10, RZ ;  /* 0x0000001026257819 */ /* 0x000fc400000006ff */
[----:B------:R-:W-:Y:S02]  /*2340*/  SHF.L.U32 R212, R18, 0x10, RZ ;  /* 0x0000001012d47819 */ /* 0x000fe400000006ff */
[----:B------:R-:W-:Y:S02]  /*2350*/  SHF.L.U32 R55, R29, 0x10, RZ ;  /* 0x000000101d377819 */ /* 0x000fe400000006ff */
[----:B------:R-:W-:Y:S01]  /*2360*/  SHF.L.U32 R168, R51, 0x10, RZ ;  /* 0x0000001033a87819 */ /* 0x000fe200000006ff */
[----:B------:R-:W-:Y:S01]  /*2370*/  MUFU.RCP R44, R63 ;  /* 0x0000003f002c7308 */ /* 0x000fe20000001000 */
[----:B------:R-:W-:Y:S01]  /*2380*/  SHF.L.U32 R46, R3, 0x10, RZ ;  /* 0x00000010032e7819 */ /* 0x000fe200000006ff */
[----:B------:R-:W-:Y:S01]  /*2390*/  FADD.FTZ R212, R37, -R212 ;  /* 0x800000d425d47221 */ /* 0x000fe20000010000 */
[----:B------:R-:W-:Y:S01]  /*23a0*/  SHF.L.U32 R167, R175, 0x10, RZ ;  /* 0x00000010afa77819 */ /* 0x000fe200000006ff */
[----:B--2---:R-:W-:Y:S01]  /*23b0*/  FMUL.FTZ R153, R153, R48 ;  /* 0x0000003099997220 */ /* 0x004fe20000410000 */
[----:B------:R-:W-:-:S02]  /*23c0*/  SHF.L.U32 R172, R135, 0x10, RZ ;  /* 0x0000001087ac7819 */ /* 0x000fc400000006ff */
[----:B------:R-:W-:Y:S01]  /*23d0*/  PRMT R51, R13, 0x7632, R51 ;  /* 0x000076320d337816 */ /* 0x000fe20000000033 */
[----:B------:R-:W1:Y:S01]  /*23e0*/  MUFU.RCP R147, R55 ;  /* 0x0000003700937308 */ /* 0x000e620000001000 */
[----:B------:R-:W-:Y:S01]  /*23f0*/  SHF.L.U32 R135, R26, 0x10, RZ ;  /* 0x000000101a877819 */ /* 0x000fe200000006ff */
[----:B------:R-:W-:Y:S01]  /*2400*/  FADD.FTZ R167, R46, -R167 ;  /* 0x800000a72ea77221 */ /* 0x000fe20000010000 */
[----:B------:R-:W-:Y:S01]  /*2410*/  SHF.L.U32 R41, R41, 0x10, RZ ;  /* 0x0000001029297819 */ /* 0x000fe200000006ff */
[----:B0-----:R-:W-:Y:S01]  /*2420*/  FMUL.FTZ R149, R42, R149 ;  /* 0x000000952a957220 */ /* 0x001fe20000410000 */
[----:B------:R-:W-:Y:S02]  /*2430*/  SHF.L.U32 R3, R7, 0x10, RZ ;  /* 0x0000001007037819 */ /* 0x000fe400000006ff */
[----:B------:R-:W-:Y:S01]  /*2440*/  SHF.L.U32 R208, R143, 0x10, RZ ;  /* 0x000000108fd07819 */ /* 0x000fe200000006ff */
[----:B------:R-:W0:Y:S01]  /*2450*/  MUFU.RCP R46, R135 ;  /* 0x00000087002e7308 */ /* 0x000e220000001000 */
[----:B------:R-:W-:Y:S01]  /*2460*/  SHF.L.U32 R51, R51, 0x10, RZ ;  /* 0x0000001033337819 */ /* 0x000fe200000006ff */
[----:B------:R-:W-:Y:S01]  /*2470*/  FADD.FTZ R41, R172, -R41 ;  /* 0x80000029ac297221 */ /* 0x000fe20000010000 */
        /* <DEDUP_REMOVED lines=8> */
[----:B------:R-:W-:Y:S01]  /*2500*/  SHF.L.U32 R43, R17, 0x10, RZ ;  /* 0x00000010112b7819 */ /* 0x000fe200000006ff */
[----:B------:R-:W-:Y:S01]  /*2510*/  FMUL.FTZ R3, R170, R159 ;  /* 0x0000009faa037220 */ /* 0x000fe20000410000 */
[----:B------:R-:W-:Y:S01]  /*2520*/  SHF.L.U32 R164, R5, 0x10, RZ ;  /* 0x0000001005a47819 */ /* 0x000fe200000006ff */
[----:B-1----:R-:W-:Y:S01]  /*2530*/  FMUL.FTZ R147, R206, R147 ;  /* 0x00000093ce937220 */ /* 0x002fe20000410000 */
[----:B------:R-:W-:Y:S01]  /*2540*/  SHF.L.U32 R172, R27, 0x10, RZ ;  /* 0x000000101bac7819 */ /* 0x000fe200000006ff */
[----:B------:R-:W-:Y:S01]  /*2550*/  FADD.FTZ R43, R60, -R43 ;  /* 0x8000002b3c2b7221 */ /* 0x000fe20000010000 */
[----:B------:R-:W-:Y:S01]  /*2560*/  PRMT R143, R14, 0x7632, R143 ;  /* 0x000076320e8f7816 */ /* 0x000fe2000000008f */
[----:B------:R-:W-:Y:S01]  /*2570*/  FADD.FTZ R164, R49, -R164 ;  /* 0x800000a431a47221 */ /* 0x000fe20000010000 */
[----:B------:R-:W-:Y:S01]  /*2580*/  SHF.L.U32 R50, R138, 0x10, RZ ;  /* 0x000000108a327819 */ /* 0x000fe200000006ff */
[----:B------:R-:W1:Y:S01]  /*2590*/  MUFU.RCP R159, R172 ;  /* 0x000000ac009f7308 */ /* 0x000e620000001000 */
[----:B------:R-:W-:Y:S01]  /*25a0*/  SHF.L.U32 R213, R213, 0x10, RZ ;  /* 0x00000010d5d57819 */ /* 0x000fe200000006ff */
[----:B0-----:R-:W-:Y:S01]  /*25b0*/  FMUL.FTZ R157, R157, R46 ;  /* 0x0000002e9d9d7220 */ /* 0x001fe20000410000 */
[----:B------:R-:W-:-:S02]  /*25c0*/  SHF.L.U32 R52, R179, 0x10, RZ ;  /* 0x00000010b3347819 */ /* 0x000fc400000006ff */
[----:B------:R-:W-:Y:S01]  /*25d0*/  SHF.L.U32 R155, R9, 0x10, RZ ;  /* 0x00000010099b7819 */ /* 0x000fe200000006ff */
[----:B------:R-:W-:Y:S01]  /*25e0*/  FADD.FTZ R213, R50, -R213 ;  /* 0x800000d532d57221 */ /* 0x000fe20000010000 */
[----:B------:R-:W-:Y:S01]  /*25f0*/  SHF.L.U32 R208, R144, 0x10, RZ ;  /* 0x0000001090d07819 */ /* 0x000fe200000006ff */
[----:B------:R-:W-:Y:S01]  /*2600*/  MUFU.RCP R150, R52 ;  /* 0x0000003400967308 */ /* 0x000fe20000001000 */
[----:B------:R-:W-:Y:S01]  /*2610*/  SHF.L.U32 R189, R189, 0x10, RZ ;  /* 0x00000010bdbd7819 */ /* 0x000fe200000006ff */
[----:B------:R-:W-:Y:S01]  /*2620*/  FADD.FTZ R155, R62, -R155 ;  /* 0x8000009b3e9b7221 */ /* 0x000fe20000010000 */
[----:B------:R-:W-:Y:S02]  /*2630*/  SHF.L.U32 R58, R182, 0x10, RZ ;  /* 0x00000010b63a7819 */ /* 0x000fe400000006ff */
[----:B------:R-:W-:Y:S01]  /*2640*/  SHF.L.U32 R166, R6, 0x10, RZ ;  /* 0x0000001006a67819 */ /* 0x000fe200000006ff */
[----:B------:R-:W-:Y:S01]  /*2650*/  FADD.FTZ R48, R208, -R189 ;  /* 0x800000bdd0307221 */ /* 0x000fe20000010000 */
[----:B------:R-:W-:Y:S01]  /*2660*/  SHF.L.U32 R162, R4, 0x10, RZ ;  /* 0x0000001004a27819 */ /* 0x000fe200000006ff */
[----:B------:R-:W-:Y:S01]  /*2670*/  MUFU.RCP R39, R58 ;  /* 0x0000003a00277308 */ /* 0x000fe20000001000 */
[----:B------:R-:W-:Y:S01]  /*2680*/  SHF.L.U32 R47, R47, 0x10, RZ ;  /* 0x000000102f2f7819 */ /* 0x000fe200000006ff */
[----:B------:R-:W-:Y:S01]  /*2690*/  FADD.FTZ R166, R161, -R166 ;  /* 0x800000a6a1a67221 */ /* 0x000fe20000010000 */
        /* <DEDUP_REMOVED lines=9> */
[----:B-1----:R-:W-:Y:S01]  /*2730*/  FMUL.FTZ R160, R160, R159 ;  /* 0x0000009fa0a07220 */ /* 0x002fe20000410000 */
[----:B------:R-:W-:-:S02]  /*2740*/  PRMT R191, R27, 0x7632, R191 ;  /* 0x000076321bbf7816 */ /* 0x000fc400000000bf */
[----:B------:R-:W-:Y:S01]  /*2750*/  SHF.L.U32 R192, R177, 0x10, RZ ;  /* 0x00000010b1c07819 */ /* 0x000fe200000006ff */
[----:B------:R-:W-:Y:S01]  /*2760*/  FADD.FTZ R42, R210, -R143 ;  /* 0x8000008fd22a7221 */ /* 0x000fe20000010000 */
[----:B------:R-:W-:Y:S01]  /*2770*/  SHF.L.U32 R216, R133, 0x10, RZ ;  /* 0x0000001085d87819 */ /* 0x000fe200000006ff */
[----:B------:R-:W-:Y:S01]  /*2780*/  FMUL.FTZ R133, R43, R158 ;  /* 0x0000009e2b857220 */ /* 0x000fe20000410000 */
[----:B------:R-:W-:Y:S01]  /*2790*/  SHF.L.U32 R169, R188, 0x10, RZ ;  /* 0x00000010bca97819 */ /* 0x000fe200000006ff */
[----:B------:R-:W-:Y:S01]  /*27a0*/  MUFU.RCP R154, R192 ;  /* 0x000000c0009a7308 */ /* 0x000fe20000001000 */
[----:B------:R-:W-:Y:S02]  /*27b0*/  PRMT R50, R11, 0x7632, R50 ;  /* 0x000076320b327816 */ /* 0x000fe40000000032 */
[----:B------:R-:W-:Y:S02]  /*27c0*/  SHF.L.U32 R190, R178, 0x10, RZ ;  /* 0x00000010b2be7819 */ /* 0x000fe400000006ff */
[----:B------:R-:W-:-:S02]  /*27d0*/  SHF.L.U32 R62, R184, 0x10, RZ ;  /* 0x00000010b83e7819 */ /* 0x000fc400000006ff */
[----:B------:R-:W-:Y:S01]  /*27e0*/  PRMT R189, R26, 0x7632, R189 ;  /* 0x000076321abd7816 */ /* 0x000fe200000000bd */
[----:B------:R-:W1:Y:S01]  /*27f0*/  MUFU.RCP R138, R169 ;  /* 0x000000a9008a7308 */ /* 0x000e620000001000 */
[----:B------:R-:W-:Y:S01]  /*2800*/  SHF.L.U32 R194, R176, 0x10, RZ ;  /* 0x00000010b0c27819 */ /* 0x000fe200000006ff */
[----:B0-----:R-:W-:Y:S01]  /*2810*/  FMUL.FTZ R162, R162, R161 ;  /* 0x000000a1a2a27220 */ /* 0x001fe20000410000 */
[----:B------:R-:W-:Y:S02]  /*2820*/  SHF.L.U32 R158, R136, 0x10, RZ ;  /* 0x00000010889e7819 */ /* 0x000fe400000006ff */
[----:B------:R-:W-:Y:S02]  /*2830*/  SHF.L.U32 R49, R49, 0x10, RZ ;  /* 0x0000001031317819 */ /* 0x000fe400000006ff */
[----:B------:R-:W-:Y:S01]  /*2840*/  PRMT R211, R9, 0x7632, R211 ;  /* 0x0000763209d37816 */ /* 0x000fe200000000d3 */
[----:B------:R-:W0:Y:S01]  /*2850*/  MUFU.RCP R152, R190 ;  /* 0x000000be00987308 */ /* 0x000e220000001000 */
[----:B------:R-:W-:Y:S01]  /*2860*/  SHF.L.U32 R191, R191, 0x10, RZ ;  /* 0x00000010bfbf7819 */ /* 0x000fe200000006ff */
[----:B------:R-:W-:Y:S01]  /*2870*/  FADD.FTZ R49, R158, -R49 ;  /* 0x800000319e317221 */ /* 0x000fe20000010000 */
[----:B------:R-:W-:-:S02]  /*2880*/  PRMT R45, R17, 0x7632, R45 ;  /* 0x00007632112d7816 */ /* 0x000fc4000000002d */
[----:B------:R-:W-:Y:S02]  /*2890*/  SHF.L.U32 R212, R139, 0x10, RZ ;  /* 0x000000108bd47819 */ /* 0x000fe400000006ff */
[----:B------:R-:W-:Y:S01]  /*28a0*/  PRMT R47, R18, 0x7632, R47 ;  /* 0x00007632122f7816 */ /* 0x000fe2000000002f */
[----:B------:R-:W-:Y:S01]  /*28b0*/  MUFU.RCP R37, R62 ;  /* 0x0000003e00257308 */ /* 0x000fe20000001000 */
[----:B------:R-:W-:Y:S01]  /*28c0*/  SHF.L.U32 R139, R186, 0x10, RZ ;  /* 0x00000010ba8b7819 */ /* 0x000fe200000006ff */
[----:B-1----:R-:W-:Y:S01]  /*28d0*/  FMUL.FTZ R167, R167, R138 ;  /* 0x0000008aa7a77220 */ /* 0x002fe20000410000 */
[----:B------:R-:W-:Y:S02]  /*28e0*/  SHF.L.U32 R143, R187, 0x10, RZ ;  /* 0x00000010bb8f7819 */ /* 0x000fe400000006ff */
[----:B------:R-:W-:Y:S02]  /*28f0*/  SHF.L.U32 R217, R66, 0x10, RZ ;  /* 0x0000001042d97819 */ /* 0x000fe400000006ff */
[----:B------:R-:W-:Y:S01]  /*2900*/  SHF.L.U32 R54, R180, 0x10, RZ ;  /* 0x00000010b4367819 */ /* 0x000fe200000006ff */
[----:B------:R-:W1:Y:S01]  /*2910*/  MUFU.RCP R156, R194 ;  /* 0x000000c2009c7308 */ /* 0x000e620000001000 */
[----:B------:R-:W-:-:S02]  /*2920*/  SHF.L.U32 R44, R189, 0x10, RZ ;  /* 0x00000010bd2c7819 */ /* 0x000fc400000006ff */
[----:B------:R-:W-:Y:S02]  /*2930*/  SHF.L.U32 R66, R50, 0x10, RZ ;  /* 0x0000001032427819 */ /* 0x000fe400000006ff */
[----:B------:R-:W-:Y:S02]  /*2940*/  SHF.L.U32 R56, R181, 0x10, RZ ;  /* 0x00000010b5387819 */ /* 0x000fe400000006ff */
[----:B------:R-:W-:Y:S01]  /*2950*/  SHF.L.U32 R142, R142, 0x10, RZ ;  /* 0x000000108e8e7819 */ /* 0x000fe200000006ff */
[----:B------:R-:W2:Y:S01]  /*2960*/  MUFU.RCP R50, R191 ;  /* 0x000000bf00327308 */ /* 0x000ea20000001000 */
[----:B------:R-:W-:Y:S02]  /*2970*/  SHF.L.U32 R211, R211, 0x10, RZ ;  /* 0x00000010d3d37819 */ /* 0x000fe400000006ff */
[----:B------:R-:W-:Y:S02]  /*2980*/  SHF.L.U32 R45, R45, 0x10, RZ ;  /* 0x000000102d2d7819 */ /* 0x000fe400000006ff */
[----:B------:R-:W-:Y:S01]  /*2990*/  SHF.L.U32 R206, R146, 0x10, RZ ;  /* 0x0000001092ce7819 */ /* 0x000fe200000006ff */
[----:B------:R-:W-:Y:S01]  /*29a0*/  FADD.FTZ R211, R142, -R211 ;  /* 0x800000d38ed37221 */ /* 0x000fe20000010000 */
[----:B------:R-:W-:Y:S01]  /*29b0*/  SHF.L.U32 R47, R47, 0x10, RZ ;  /* 0x000000102f2f7819 */ /* 0x000fe200000006ff */
[----:B------:R-:W3:Y:S01]  /*29c0*/  MUFU.RCP R158, R139 ;  /* 0x0000008b009e7308 */ /* 0x000ee20000001000 */
[----:B------:R-:W-:Y:S01]  /*29d0*/  SHF.L.U32 R189, R134, 0x10, RZ ;  /* 0x0000001086bd7819 */ /* 0x000fe200000006ff */
[----:B------:R-:W-:Y:S01]  /*29e0*/  FADD.FTZ R43, R214, -R45 ;  /* 0x8000002dd62b7221 */ /* 0x000fe20000010000 */
[----:B------:R-:W-:Y:S01]  /*29f0*/  PRMT R134, R4, 0x7632, R134 ;  /* 0x0000763204867816 */ /* 0x000fe20000000086 */
[--C-:B------:R-:W-:Y:S01]  /*2a00*/  FADD.FTZ R45, R216, -R47.reuse ;  /* 0x8000002fd82d7221 */ /* 0x100fe20000010000 */
[----:B------:R-:W-:Y:S01]  /*2a10*/  PRMT R142, R20, 0x7632, R142 ;  /* 0x00007632148e7816 */ /* 0x000fe2000000008e */
[----:B------:R-:W-:Y:S01]  /*2a20*/  FADD.FTZ R159, R189, -R66 ;  /* 0x80000042bd9f7221 */ /* 0x000fe20000010000 */
[----:B------:R-:W-:Y:S01]  /*2a30*/  PRMT R47, R12, 0x7632, R47 ;  /* 0x000076320c2f7816 */ /* 0x000fe2000000002f */
[----:B------:R-:W4:Y:S01]  /*2a40*/  MUFU.RCP R146, R143 ;  /* 0x0000008f00927308 */ /* 0x000f220000001000 */
[----:B------:R-:W-:Y:S01]  /*2a50*/  SHF.L.U32 R228, R228, 0x10, RZ ;  /* 0x00000010e4e47819 */ /* 0x000fe200000006ff */
[----:B0-----:R-:W-:Y:S01]  /*2a60*/  FMUL.FTZ R138, R45, R152 ;  /* 0x000000982d8a7220 */ /* 0x001fe20000410000 */
[----:B------:R-:W-:Y:S01]  /*2a70*/  SHF.L.U32 R134, R134, 0x10, RZ ;  /* 0x0000001086867819 */ /* 0x000fe200000006ff */
[----:B-1----:R-:W-:Y:S01]  /*2a80*/  FMUL.FTZ R66, R41, R156 ;  /* 0x0000009c29427220 */ /* 0x002fe20000410000 */
[----:B------:R-:W-:Y:S01]  /*2a90*/  SHF.L.U32 R189, R142, 0x10, RZ ;  /* 0x000000108ebd7819 */ /* 0x000fe200000006ff */
[----:B------:R-:W-:Y:S01]  /*2aa0*/  FMUL.FTZ R142, R49, R150 ;  /* 0x00000096318e7220 */ /* 0x000fe20000410000 */
[----:B------:R-:W-:Y:S01]  /*2ab0*/  SHF.L.U32 R64, R64, 0x10, RZ ;  /* 0x0000001040407819 */ /* 0x000fe200000006ff */
[----:B------:R-:W0:Y:S01]  /*2ac0*/  MUFU.RCP R148, R54 ;  /* 0x0000003600947308 */ /* 0x000e220000001000 */
[----:B------:R-:W-:Y:S01]  /*2ad0*/  SHF.L.U32 R163, R173, 0x10, RZ ;  /* 0x00000010ada37819 */ /* 0x000fe200000006ff */
[----:B------:R-:W-:Y:S01]  /*2ae0*/  FMUL.FTZ R150, R42, R39 ;  /* 0x000000272a967220 */ /* 0x000fe20000410000 */
[----:B------:R-:W-:Y:S01]  /*2af0*/  SHF.L.U32 R165, R174, 0x10, RZ ;  /* 0x00000010aea57819 */ /* 0x000fe200000006ff */
[----:B------:R-:W-:Y:S01]  /*2b00*/  FADD.FTZ R161, R217, -R134 ;  /* 0x80000086d9a17221 */ /* 0x000fe20000010000 */
[----:B------:R-:W-:Y:S01]  /*2b10*/  SHF.L.U32 R47, R47, 0x10, RZ ;  /* 0x000000102f2f7819 */ /* 0x000fe200000006ff */
[----:B------:R-:W-:Y:S01]  /*2b20*/  FADD.FTZ R163, R64, -R163 ;  /* 0x800000a340a37221 */ /* 0x000fe20000010000 */
[----:B------:R-:W-:Y:S01]  /*2b30*/  SHF.L.U32 R223, R223, 0x10, RZ ;  /* 0x00000010dfdf7819 */ /* 0x000fe200000006ff */
[----:B------:R-:W1:Y:S01]  /*2b40*/  MUFU.RCP R46, R44 ;  /* 0x0000002c002e7308 */ /* 0x000e620000001000 */
[----:B------:R-:W-:Y:S01]  /*2b50*/  SHF.L.U32 R42, R0, 0x10, RZ ;  /* 0x00000010002a7819 */ /* 0x000fe200000006ff */
[----:B------:R-:W-:Y:S01]  /*2b60*/  FMUL.FTZ R0, R201, R228 ;  /* 0x000000e4c9007220 */ /* 0x000fe20000410000 */
[----:B------:R-:W-:Y:S01]  /*2b70*/  FADD.FTZ R165, R40, -R165 ;  /* 0x800000a528a57221 */ /* 0x000fe20000010000 */
[----:B------:R-:W-:Y:S01]  /*2b80*/  FMUL.FTZ R134, R43, R154 ;  /* 0x0000009a2b867220 */ /* 0x000fe20000410000 */
[----:B------:R-:W-:Y:S01]  /*2b90*/  FADD.FTZ R47, R212, -R47 ;  /* 0x8000002fd42f7221 */ /* 0x000fe20000010000 */
[----:B------:R-:W-:Y:S01]  /*2ba0*/  FMUL.FTZ R154, R48, R37 ;  /* 0x00000025309a7220 */ /* 0x000fe20000410000 */
[----:B------:R-:W-:Y:S01]  /*2bb0*/  SHF.L.U32 R226, R226, 0x10, RZ ;  /* 0x00000010e2e27819 */ /* 0x000fe200000006ff */
[----:B------:R-:W5:Y:S01]  /*2bc0*/  MUFU.RCP R36, R56 ;  /* 0x0000003800247308 */ /* 0x000f620000001000 */
[----:B------:R-:W-:Y:S01]  /*2bd0*/  SHF.L.U32 R64, R185, 0x10, RZ ;  /* 0x00000010b9407819 */ /* 0x000fe200000006ff */
[----:B--2---:R-:W-:Y:S01]  /*2be0*/  FMUL.FTZ R159, R159, R50 ;  /* 0x000000329f9f7220 */ /* 0x004fe20000410000 */
[----:B------:R-:W-:Y:S01]  /*2bf0*/  FMUL.FTZ R45, R194, R223 ;  /* 0x000000dfc22d7220 */ /* 0x000fe20000410000 */
[----:B------:R-:W-:Y:S01]  /*2c00*/  FFMA.FTZ R48, R0, R3, RZ ;  /* 0x0000000300307223 */ /* 0x000fe200000100ff */
[----:B------:R-:W-:Y:S01]  /*2c10*/  FADD.FTZ R50, RZ, R0 ;  /* 0x00000000ff327221 */ /* 0x000fe20000010000 */
[----:B---3--:R-:W-:Y:S01]  /*2c20*/  FMUL.FTZ R163, R163, R158 ;  /* 0x0000009ea3a37220 */ /* 0x008fe20000410000 */
[----:B----4-:R-:W-:Y:S01]  /*2c30*/  FMUL.FTZ R165, R165, R146 ;  /* 0x00000092a5a57220 */ /* 0x010fe20000410000 */
[----:B0-----:R-:W-:Y:S01]  /*2c40*/  FMUL.FTZ R146, R47, R148 ;  /* 0x000000942f927220 */ /* 0x001fe20000410000 */
[----:B------:R-:W-:Y:S01]  /*2c50*/  SHF.L.U32 R221, R221, 0x10, RZ ;  /* 0x00000010dddd7819 */ /* 0x000fe200000006ff */
[----:B-1----:R-:W-:Y:S01]  /*2c60*/  FMUL.FTZ R158, R213, R46 ;  /* 0x0000002ed59e7220 */ /* 0x002fe20000410000 */
[----:B------:R-:W0:Y:S01]  /*2c70*/  MUFU.RCP R40, R64 ;  /* 0x0000004000287308 */ /* 0x000e220000001000 */
[----:B------:R-:W-:Y:S01]  /*2c80*/  FMUL.FTZ R46, R197, R226 ;  /* 0x000000e2c52e7220 */ /* 0x000fe20000410000 */
[----:B------:R-:W-:Y:S01]  /*2c90*/  FFMA.FTZ R49, R45, R66, R48 ;  /* 0x000000422d317223 */ /* 0x000fe20000010030 */
[----:B------:R-:W-:Y:S01]  /*2ca0*/  SHF.L.U32 R224, R224, 0x10, RZ ;  /* 0x00000010e0e07819 */ /* 0x000fe200000006ff */
[----:B------:R-:W-:Y:S01]  /*2cb0*/  FMUL.FTZ R47, R192, R221 ;  /* 0x000000ddc02f7220 */ /* 0x000fe20000410000 */
[----:B------:R-:W-:Y:S01]  /*2cc0*/  SHF.L.U32 R60, R183, 0x10, RZ ;  /* 0x00000010b73c7819 */ /* 0x000fe200000006ff */
[----:B-----5:R-:W-:Y:S01]  /*2cd0*/  FMUL.FTZ R148, R51, R36 ;  /* 0x0000002433947220 */ /* 0x020fe20000410000 */
[----:B------:R-:W-:Y:S01]  /*2ce0*/  FADD.FTZ R51, R50, R45 ;  /* 0x0000002d32337221 */ /* 0x000fe20000010000 */
[----:B------:R-:W-:Y:S01]  /*2cf0*/  FFMA.FTZ R50, R46, R133, R49 ;  /* 0x000000852e327223 */ /* 0x000fe20000010031 */
[----:B------:R-:W-:Y:S01]  /*2d00*/  SHF.L.U32 R219, R219, 0x10, RZ ;  /* 0x00000010dbdb7819 */ /* 0x000fe200000006ff */
[----:B------:R-:W1:Y:S01]  /*2d10*/  MUFU.RCP R38, R60 ;  /* 0x0000003c00267308 */ /* 0x000e620000001000 */
[----:B------:R-:W-:Y:S01]  /*2d20*/  FADD.FTZ R192, R51, R46 ;  /* 0x0000002e33c07221 */ /* 0x000fe20000010000 */
[----:B------:R-:W-:Y:S01]  /*2d30*/  FMUL.FTZ R48, R195, R224 ;  /* 0x000000e0c3307220 */ /* 0x000fe20000410000 */
[----:B------:R-:W-:Y:S01]  /*2d40*/  FFMA.FTZ R51, R47, R134, R50 ;  /* 0x000000862f337223 */ /* 0x000fe20000010032 */
[----:B------:R-:W-:Y:S01]  /*2d50*/  SHF.L.U32 R222, R222, 0x10, RZ ;  /* 0x00000010dede7819 */ /* 0x000fe200000006ff */
[----:B------:R-:W-:Y:S01]  /*2d60*/  FADD.FTZ R195, R192, R47 ;  /* 0x0000002fc0c37221 */ /* 0x000fe20000010000 */
[----:B------:R-:W-:Y:S01]  /*2d70*/  FMUL.FTZ R49, R190, R219 ;  /* 0x000000dbbe317220 */ /* 0x000fe20000410000 */
[----:B------:R-:W-:Y:S01]  /*2d80*/  FFMA.FTZ R190, R48, R137, R51 ;  /* 0x0000008930be7223 */ /* 0x000fe20000010033 */
[----:B------:R-:W-:Y:S01]  /*2d90*/  PRMT R207, R15, 0x7632, R207 ;  /* 0x000076320fcf7816 */ /* 0x000fe200000000cf */
[----:B------:R-:W-:Y:S01]  /*2da0*/  FADD.FTZ R192, R195, R48 ;  /* 0x00000030c3c07221 */ /* 0x000fe20000010000 */
[----:B------:R-:W-:Y:S01]  /*2db0*/  SHF.L.U32 R41, R204, 0x10, RZ ;  /* 0x00000010cc297819 */ /* 0x000fe200000006ff */
[----:B------:R-:W-:Y:S01]  /*2dc0*/  FMUL.FTZ R50, R59, R222 ;  /* 0x000000de3b327220 */ /* 0x000fe20000410000 */
[----:B------:R-:W-:Y:S01]  /*2dd0*/  FFMA.FTZ R59, R49, R138, R190 ;  /* 0x0000008a313b7223 */ /* 0x000fe200000100be */
[----:B------:R-:W-:Y:S01]  /*2de0*/  SHF.L.U32 R207, R207, 0x10, RZ ;  /* 0x00000010cfcf7819 */ /* 0x000fe200000006ff */
[----:B------:R-:W-:Y:S01]  /*2df0*/  FADD.FTZ R195, R192, R49 ;  /* 0x00000031c0c37221 */ /* 0x000fe20000010000 */
[----:B0-----:R-:W-:Y:S01]  /*2e00*/  FMUL.FTZ R156, R211, R40 ;  /* 0x00000028d39c7220 */ /* 0x001fe20000410000 */
[----:B------:R-:W-:Y:S01]  /*2e10*/  SHF.L.U32 R40, R199, 0x10, RZ ;  /* 0x00000010c7287819 */ /* 0x000fe200000006ff */
[----:B------:R-:W-:Y:S01]  /*2e20*/  FMUL.FTZ R51, R52, R41 ;  /* 0x0000002934337220 */ /* 0x000fe20000410000 */
[----:B------:R-:W-:Y:S01]  /*2e30*/  FFMA.FTZ R190, R50, R141, R59 ;  /* 0x0000008d32be7223 */ /* 0x000fe2000001003b */
[----:B------:R-:W-:Y:S01]  /*2e40*/  FADD.FTZ R192, R195, R50 ;  /* 0x00000032c3c07221 */ /* 0x000fe20000010000 */
[----:B------:R-:W-:Y:S01]  /*2e50*/  FADD.FTZ R207, R206, -R207 ;  /* 0x800000cfcecf7221 */ /* 0x000fe20000010000 */
[----:B------:R-:W-:Y:S01]  /*2e60*/  SHF.L.U32 R39, R203, 0x10, RZ ;  /* 0x00000010cb277819 */ /* 0x000fe200000006ff */
[----:B------:R-:W-:Y:S01]  /*2e70*/  FMUL.FTZ R52, R53, R40 ;  /* 0x0000002835347220 */ /* 0x000fe20000410000 */
[----:B------:R-:W-:Y:S01]  /*2e80*/  SHF.L.U32 R237, R65, 0x10, RZ ;  /* 0x0000001041ed7819 */ /* 0x000fe200000006ff */
[----:B------:R-:W-:Y:S01]  /*2e90*/  FFMA.FTZ R59, R51, R142, R190 ;  /* 0x0000008e333b7223 */ /* 0x000fe200000100be */
[----:B------:R-:W-:Y:S01]  /*2ea0*/  FADD.FTZ R65, R192, R51 ;  /* 0x00000033c0417221 */ /* 0x000fe20000010000 */
        /* <DEDUP_REMOVED lines=33> */
[----:B------:R-:W-:Y:S01]  /*30c0*/  FFMA.FTZ R190, R58, R151, R65 ;  /* 0x000000973abe7223 */ /* 0x000fe20000010041 */
[----:B------:R-:W-:Y:S01]  /*30d0*/  FMUL.FTZ R62, R63, R232 ;  /* 0x000000e83f3e7220 */ /* 0x000fe20000410000 */
[----:B------:R-:W-:Y:S01]  /*30e0*/  FADD.FTZ R192, R67, R58 ;  /* 0x0000003a43c07221 */ /* 0x000fe20000010000 */
[----:B------:R-:W-:Y:S01]  /*30f0*/  SHF.L.U32 R235, R235, 0x10, RZ ;  /* 0x00000010ebeb7819 */ /* 0x000fe200000006ff */
[----:B------:R-:W-:Y:S01]  /*3100*/  FMUL.FTZ R63, R64, R171 ;  /* 0x000000ab403f7220 */ /* 0x000fe20000410000 */
[----:B------:R-:W-:Y:S01]  /*3110*/  SHF.L.U32 R233, R233, 0x10, RZ ;  /* 0x00000010e9e97819 */ /* 0x000fe200000006ff */
[----:B------:R-:W-:Y:S01]  /*3120*/  FMUL.FTZ R64, R135, R234 ;  /* 0x000000ea87407220 */ /* 0x000fe20000410000 */
[----:B------:R-:W-:Y:S01]  /*3130*/  FFMA.FTZ R135, R59, R152, R190 ;  /* 0x000000983b877223 */ /* 0x000fe200000100be */
[----:B------:R-:W-:Y:S01]  /*3140*/  FADD.FTZ R193, R192, R59 ;  /* 0x0000003bc0c17221 */ /* 0x000fe20000010000 */
[----:B------:R-:W-:Y:S01]  /*3150*/  FMUL.FTZ R67, R170, R235 ;  /* 0x000000ebaa437220 */ /* 0x000fe20000410000 */
[----:B------:R-:W-:Y:S01]  /*3160*/  FMUL.FTZ R65, R172, R233 ;  /* 0x000000e9ac417220 */ /* 0x000fe20000410000 */
[----:B------:R-:W-:Y:S01]  /*3170*/  FFMA.FTZ R170, R60, R153, R135 ;  /* 0x000000993caa7223 */ /* 0x000fe20000010087 */
[----:B------:R-:W-:Y:S01]  /*3180*/  FADD.FTZ R172, R193, R60 ;  /* 0x0000003cc1ac7221 */ /* 0x000fe20000010000 */
[----:B------:R-:W-:Y:S01]  /*3190*/  SHF.L.U32 R136, R21, 0x10, RZ ;  /* 0x0000001015887819 */ /* 0x000fe200000006ff */
[----:B------:R-:W0:Y:S01]  /*31a0*/  MUFU.RCP R206, R189 ;  /* 0x000000bd00ce7308 */ /* 0x000e220000001000 */
[----:B------:R-:W-:Y:S01]  /*31b0*/  FFMA.FTZ R193, R61, R154, R170 ;  /* 0x0000009a3dc17223 */ /* 0x000fe200000100aa */
[----:B------:R-:W-:Y:S01]  /*31c0*/  SHF.L.U32 R240, R240, 0x10, RZ ;  /* 0x00000010f0f07819 */ /* 0x000fe200000006ff */
[----:B------:R-:W-:Y:S01]  /*31d0*/  FADD.FTZ R195, R172, R61 ;  /* 0x0000003dacc37221 */ /* 0x000fe20000010000 */
[----:B------:R-:W-:Y:S01]  /*31e0*/  SHF.L.U32 R140, R22, 0x10, RZ ;  /* 0x00000010168c7819 */ /* 0x000fe200000006ff */
[----:B------:R-:W-:Y:S01]  /*31f0*/  FFMA.FTZ R170, R62, R155, R193 ;  /* 0x0000009b3eaa7223 */ /* 0x000fe200000100c1 */
[----:B------:R-:W-:Y:S01]  /*3200*/  SHF.L.U32 R239, R239, 0x10, RZ ;  /* 0x00000010efef7819 */ /* 0x000fe200000006ff */
[----:B------:R-:W-:Y:S01]  /*3210*/  FMUL.FTZ R135, R136, R237 ;  /* 0x000000ed88877220 */ /* 0x000fe20000410000 */
[----:B------:R-:W-:Y:S01]  /*3220*/  SHF.L.U32 R242, R242, 0x10, RZ ;  /* 0x00000010f2f27819 */ /* 0x000fe200000006ff */
[----:B------:R1:W2:Y:S01]  /*3230*/  MUFU.RCP R205, R136 ;  /* 0x0000008800cd7308 */ /* 0x0002a20000001000 */
[----:B------:R-:W-:Y:S01]  /*3240*/  SHF.L.U32 R144, R23, 0x10, RZ ;  /* 0x0000001017907819 */ /* 0x000fe200000006ff */
[----:B------:R-:W-:Y:S01]  /*3250*/  FADD.FTZ R172, R195, R62 ;  /* 0x0000003ec3ac7221 */ /* 0x000fe20000010000 */
[----:B------:R-:W-:Y:S01]  /*3260*/  SHF.L.U32 R244, R244, 0x10, RZ ;  /* 0x00000010f4f47819 */ /* 0x000fe200000006ff */
[----:B------:R-:W-:Y:S01]  /*3270*/  FFMA.FTZ R193, R63, R156, R170 ;  /* 0x0000009c3fc17223 */ /* 0x000fe200000100aa */
[----:B------:R-:W-:Y:S01]  /*3280*/  SHF.L.U32 R231, R231, 0x10, RZ ;  /* 0x00000010e7e77819 */ /* 0x000fe200000006ff */
[----:B------:R-:W-:Y:S01]  /*3290*/  FADD.FTZ R195, R172, R63 ;  /* 0x0000003facc37221 */ /* 0x000fe20000010000 */
[----:B------:R-:W-:Y:S01]  /*32a0*/  SHF.L.U32 R236, R236, 0x10, RZ ;  /* 0x00000010ecec7819 */ /* 0x000fe200000006ff */
[----:B------:R3:W4:Y:S01]  /*32b0*/  MUFU.RCP R209, R140 ;  /* 0x0000008c00d17308 */ /* 0x0007220000001000 */
[----:B-1----:R-:W-:Y:S01]  /*32c0*/  FMUL.FTZ R136, R139, R240 ;  /* 0x000000f08b887220 */ /* 0x002fe20000410000 */
[----:B------:R-:W-:Y:S01]  /*32d0*/  FMUL.FTZ R139, R140, R239 ;  /* 0x000000ef8c8b7220 */ /* 0x000fe20000410000 */
[----:B------:R-:W-:Y:S01]  /*32e0*/  FADD.FTZ R190, R195, R64 ;  /* 0x00000040c3be7221 */ /* 0x000fe20000010000 */
[----:B------:R-:W-:Y:S01]  /*32f0*/  FMUL.FTZ R170, R191, R236 ;  /* 0x000000ecbfaa7220 */ /* 0x000fe20000410000 */
[----:B------:R-:W-:Y:S01]  /*3300*/  SHF.L.U32 R238, R238, 0x10, RZ ;  /* 0x00000010eeee7819 */ /* 0x000fe200000006ff */
[----:B0-----:R-:W-:Y:S01]  /*3310*/  FMUL.FTZ R161, R161, R206 ;  /* 0x000000cea1a17220 */ /* 0x001fe20000410000 */
[----:B------:R-:W-:Y:S01]  /*3320*/  FMUL.FTZ R191, R226, R133 ;  /* 0x00000085e2bf7220 */ /* 0x000fe20000410000 */
[----:B------:R0:W1:Y:S01]  /*3330*/  MUFU.RCP R215, R144 ;  /* 0x0000009000d77308 */ /* 0x0000620000001000 */
[----:B---3--:R-:W-:Y:S01]  /*3340*/  FMUL.FTZ R140, R143, R242 ;  /* 0x000000f28f8c7220 */ /* 0x008fe20000410000 */
[----:B------:R-:W-:Y:S01]  /*3350*/  FMUL.FTZ R143, R144, R241 ;  /* 0x000000f1908f7220 */ /* 0x000fe20000410000 */
[----:B--2---:R-:W-:Y:S01]  /*3360*/  FMUL.FTZ R164, R164, R205 ;  /* 0x000000cda4a47220 */ /* 0x004fe20000410000 */
[----:B------:R-:W-:Y:S01]  /*3370*/  FMUL.FTZ R172, R189, R238 ;  /* 0x000000eebdac7220 */ /* 0x000fe20000410000 */
[----:B------:R-:W-:Y:S01]  /*3380*/  FMUL.FTZ R189, R228, R3 ;  /* 0x00000003e4bd7220 */ /* 0x000fe20000410000 */
[----:B------:R-:W-:Y:S01]  /*3390*/  FMUL.FTZ R195, R222, R141 ;  /* 0x0000008ddec37220 */ /* 0x000fe20000410000 */
[----:B------:R-:W-:Y:S01]  /*33a0*/  FMUL.FTZ R197, R40, R145 ;  /* 0x0000009128c57220 */ /* 0x000fe20000410000 */
[----:B------:R-:W-:Y:S01]  /*33b0*/  FMUL.FTZ R203, R42, R151 ;  /* 0x000000972acb7220 */ /* 0x000fe20000410000 */
[----:B0-----:R-:W-:Y:S01]  /*33c0*/  FMUL.FTZ R144, R169, R244 ;  /* 0x000000f4a9907220 */ /* 0x001fe20000410000 */
[----:B------:R-:W-:Y:S01]  /*33d0*/  FMUL.FTZ R169, R44, R231 ;  /* 0x000000e72ca97220 */ /* 0x000fe20000410000 */
        /* <DEDUP_REMOVED lines=21> */
[-C--:B------:R-:W-:Y:S01]  /*3530*/  FMUL.FTZ R216, R237, R164.reuse ;  /* 0x000000a4edd87220 */ /* 0x080fe20000410000 */
        /* <DEDUP_REMOVED lines=30> */
.L_x_1127:
        /* <DEDUP_REMOVED lines=50> */
[----:B------:R-:W-:Y:S01]  /*3a40*/  CS2R R42, SRZ ;  /* 0x00000000002a7805 */ /* 0x000fe2000001ff00 */
        /* <DEDUP_REMOVED lines=24> */
.L_x_1129:
[----:B------:R-:W-:Y:S05]  /*3bd0*/  BSYNC.RECONVERGENT B0 ;  /* 0x0000000000007941 */ /* 0x000fea0003800200 */
.L_x_1128:
        /* <DEDUP_REMOVED lines=76> */
.L_x_1131:
[----:B------:R-:W2:Y:S04]  /*40a0*/  LDG.E.STRONG.GPU R40, desc[UR10][R38.64] ;  /* 0x0000000a26287981 */ /* 0x000ea8000c1ef900 */
[----:B--2---:R-:W-:Y:S01]  /*40b0*/  CCTL.IVALL ;  /* 0x00000000ff00798f */ /* 0x004fe20002000000 */
[----:B------:R-:W-:Y:S05]  /*40c0*/  YIELD ;  /* 0x0000000000007946 */ /* 0x000fea0003800000 */
[----:B------:R-:W-:-:S13]  /*40d0*/  ISETP.NE.AND P0, PT, R40, R41, PT ;  /* 0x000000292800720c */ /* 0x000fda0003f05270 */
[----:B------:R-:W-:Y:S05]  /*40e0*/  @P0 BRA `(.L_x_1131) ;  /* 0xfffffffc00ec0947 */ /* 0x000fea000383ffff */
.L_x_1130:
        /* <DEDUP_REMOVED lines=37> */
[----:B------:R-:W0:Y:S01]  /*4340*/  LDC.64 R36, c[0x0][0x3f0] ;  /* 0x0000fc00ff247b82 */ /* 0x000e220000000a00 */
        /* <DEDUP_REMOVED lines=17> */
[----:B------:R-:W-:Y:S01]  /*4460*/  FMUL.FTZ R3, R3, UR16 ;  /* 0x0000001003037c20 */ /* 0x000fe20008410000 */
[----:B------:R-:W-:Y:S01]  /*4470*/  FFMA.FTZ R133, R38, R133, R39 ;  /* 0x0000008526857223 */ /* 0x000fe20000010027 */
[----:B0-----:R-:W-:-:S04]  /*4480*/  IMAD.WIDE.U32 R52, R41, 0x10, R36 ;  /* 0x0000001029347825 */ /* 0x001fc800078e0024 */
[----:B------:R-:W-:Y:S01]  /*4490*/  FMUL.FTZ R36, R66, UR16 ;  /* 0x0000001042247c20 */ /* 0x000fe20008410000 */
        /* <DEDUP_REMOVED lines=162> */
.L_x_1125:
        /* <DEDUP_REMOVED lines=24> */
.L_x_1133:
        /* <DEDUP_REMOVED lines=12> */
.L_x_3070:


//--------------------- .text._ZN10layer_norm22ln_bwd_finalize_kernelINS_22Kernel_traits_finalizeILj16384E6__halffS2_fjLj1024ELj4ENS_18Kernel_traits_baseILj16384ES2_fS2_fjLj1024EEEEEEEvNS_9BwdParamsE --------------------------
	.section	.text._ZN10layer_norm22ln_bwd_finalize_kernelINS_22Kernel_traits_finalizeILj16384E6__halffS2_fjLj1024ELj4ENS_18Kernel_traits_baseILj16384ES2_fS2_fjLj1024EEEEEEEvNS_9BwdParamsE,"ax",@progbits
	.align	128
        .global         _ZN10layer_norm22ln_bwd_finalize_kernelINS_22Kernel_traits_finalizeILj16384E6__halffS2_fjLj1024ELj4ENS_18Kernel_traits_baseILj16384ES2_fS2_fjLj1024EEEEEEEvNS_9BwdParamsE
        .type           _ZN10layer_norm22ln_bwd_finalize_kernelINS_22Kernel_traits_finalizeILj16384E6__halffS2_fjLj1024ELj4ENS_18Kernel_traits_baseILj16384ES2_fS2_fjLj1024EEEEEEEvNS_9BwdParamsE,@function
        .size           _ZN10layer_norm22ln_bwd_finalize_kernelINS_22Kernel_traits_finalizeILj16384E6__halffS2_fjLj1024ELj4ENS_18Kernel_traits_baseILj16384ES2_fS2_fjLj1024EEEEEEEvNS_9BwdParamsE,(.L_x_3071 - _ZN10layer_norm22ln_bwd_finalize_kernelINS_22Kernel_traits_finalizeILj16384E6__halffS2_fjLj1024ELj4ENS_18Kernel_traits_baseILj16384ES2_fS2_fjLj1024EEEEEEEvNS_9BwdParamsE)
        .other          _ZN10layer_norm22ln_bwd_finalize_kernelINS_22Kernel_traits_finalizeILj16384E6__halffS2_fjLj1024ELj4ENS_18Kernel_traits_baseILj16384ES2_fS2_fjLj1024EEEEEEEvNS_9BwdParamsE,@"STO_CUDA_ENTRY STV_DEFAULT"
_ZN10layer_norm22ln_bwd_finalize_kernelINS_22Kernel_traits_finalizeILj16384E6__halffS2_fjLj1024ELj4ENS_18Kernel_traits_baseILj16384ES2_fS2_fjLj1024EEEEEEEvNS_9BwdParamsE:
.text._ZN10layer_norm22ln_bwd_finalize_kernelINS_22Kernel_traits_finalizeILj16384E6__halffS2_fjLj1024ELj4ENS_18Kernel_traits_baseILj16384ES2_fS2_fjLj1024EEEEEEEvNS_9BwdParamsE:
        /* <DEDUP_REMOVED lines=37> */
.L_x_1138:
        /* <DEDUP_REMOVED lines=118> */
.L_x_1137:
[----:B------:R-:W-:Y:S05]  /*09b0*/  BSYNC.RECONVERGENT B1 ;  /* 0x0000000000017941 */ /* 0x000fea0003800200 */
.L_x_1136:
        /* <DEDUP_REMOVED lines=65> */
.L_x_1140:
[----:B------:R-:W-:Y:S05]  /*0dd0*/  BSYNC.RECONVERGENT B1 ;  /* 0x0000000000017941 */ /* 0x000fea0003800200 */
.L_x_1139:
        /* <DEDUP_REMOVED lines=37> */
.L_x_1142:
[----:B------:R-:W-:Y:S05]  /*1030*/  BSYNC.RECONVERGENT B1 ;  /* 0x0000000000017941 */ /* 0x000fea0003800200 */
.L_x_1141:
[----:B------:R-:W-:Y:S05]  /*1040*/  @!P1 BRA `(.L_x_1135) ;  /* 0x00000000003c9947 */ /* 0x000fea0003800000 */
[----:B------:R-:W0:Y:S01]  /*1050*/  LDC.64 R6, c[0x0][0x3e0] ;  /* 0x0000f800ff067b82 */ /* 0x000e220000000a00 */
[----:B------:R-:W-:Y:S02]  /*1060*/  LEA R2, R15, R11, 0xe ;  /* 0x0000000b0f027211 */ /* 0x000fe400078e70ff */
[----:B------:R-:W-:Y:S02]  /*1070*/  IADD3 R24, PT, PT, -R24, RZ, RZ ;  /* 0x000000ff18187210 */ /* 0x000fe40007ffe1ff */
[----:B------:R-:W-:-:S03]  /*1080*/  IADD3 R11, PT, PT, R13, R2, RZ ;  /* 0x000000020d0b7210 */ /* 0x000fc60007ffe0ff */
[----:B------:R-:W1:Y:S04]  /*1090*/  LDC.64 R8, c[0x0][0x3e8] ;  /* 0x0000fa00ff087b82 */ /* 0x000e680000000a00 */
.L_x_1143:
        /* <DEDUP_REMOVED lines=10> */
.L_x_1135:
[----:B------:R-:W-:Y:S05]  /*1140*/  BSYNC.RECONVERGENT B0 ;  /* 0x0000000000007941 */ /* 0x000fea0003800200 */
.L_x_1134:
        /* <DEDUP_REMOVED lines=55> */
.L_x_1144:
        /* <DEDUP_REMOVED lines=12> */
.L_x_3071:


//--------------------- .text._ZN10layer_norm13ln_bwd_kernelINS_13Kernel_traitsI6__halffS2_fjLj16384ELj4ELj1ELj4ELj16ENS_18Kernel_traits_baseILj16384ES2_fS2_fjLj128EEEEEEEvNS_9BwdParamsE --------------------------
	.section	.text._ZN10layer_norm13ln_bwd_kernelINS_13Kernel_traitsI6__halffS2_fjLj16384ELj4ELj1ELj4ELj16ENS_18Kernel_traits_baseILj16384ES2_fS2_fjLj128EEEEEEEvNS_9BwdParamsE,"ax",@progbits
	.align	128
        .global         _ZN10layer_norm13ln_bwd_kernelINS_13Kernel_traitsI6__halffS2_fjLj16384ELj4ELj1ELj4ELj16ENS_18Kernel_traits_baseILj16384ES2_fS2_fjLj128EEEEEEEvNS_9BwdParamsE
        .type           _ZN10layer_norm13ln_bwd_kernelINS_13Kernel_traitsI6__halffS2_fjLj16384ELj4ELj1ELj4ELj16ENS_18Kernel_traits_baseILj16384ES2_fS2_fjLj128EEEEEEEvNS_9BwdParamsE,@function
        .size           _ZN10layer_norm13ln_bwd_kernelINS_13Kernel_traitsI6__halffS2_fjLj16384ELj4ELj1ELj4ELj16ENS_18Kernel_traits_baseILj16384ES2_fS2_fjLj128EEEEEEEvNS_9BwdParamsE,(.L_x_3072 - _ZN10layer_norm13ln_bwd_kernelINS_13Kernel_traitsI6__halffS2_fjLj16384ELj4ELj1ELj4ELj16ENS_18Kernel_traits_baseILj16384ES2_fS2_fjLj128EEEEEEEvNS_9BwdParamsE)
        .other          _ZN10layer_norm13ln_bwd_kernelINS_13Kernel_traitsI6__halffS2_fjLj16384ELj4ELj1ELj4ELj16ENS_18Kernel_traits_baseILj16384ES2_fS2_fjLj128EEEEEEEvNS_9BwdParamsE,@"STO_CUDA_ENTRY STV_DEFAULT"
_ZN10layer_norm13ln_bwd_kernelINS_13Kernel_traitsI6__halffS2_fjLj16384ELj4ELj1ELj4ELj16ENS_18Kernel_traits_baseILj16384ES2_fS2_fjLj128EEEEEEEvNS_9BwdParamsE:
.text._ZN10layer_norm13ln_bwd_kernelINS_13Kernel_traitsI6__halffS2_fjLj16384ELj4ELj1ELj4ELj16ENS_18Kernel_traits_baseILj16384ES2_fS2_fjLj128EEEEEEEvNS_9BwdParamsE:
        /* <DEDUP_REMOVED lines=159> */
.L_x_1154:
        /* <DEDUP_REMOVED lines=45> */
.L_x_1146:
        /* <DEDUP_REMOVED lines=20> */
.L_x_1147:
        /* <DEDUP_REMOVED lines=28> */
[----:B------:R-:W-:Y:S01]  /*0fc0*/  PRMT R181, R67, 0x5410, R150 ;  /* 0x0000541043b57816 */ /* 0x000fe20000000096 */
[----:B------:R-:W-:Y:S06]  /*0fd0*/  BRA.U UP0, `(.L_x_1148) ;  /* 0x0000001100447547 */ /* 0x000fec000b800000 */
[--C-:B------:R-:W-:Y:S01]  /*0fe0*/  SHF.R.U64 R2, R2, 0x10, R3.reuse ;  /* 0x0000001002027819 */ /* 0x100fe20000001203 */
[----:B------:R-:W-:Y:S01]  /*0ff0*/  HADD2.F32 R177, -RZ, R177.H0_H0 ;  /* 0x200000b1ffb17230 */ /* 0x000fe20000004100 */
[----:B------:R-:W-:Y:S01]  /*1000*/  SHF.R.U32.HI R3, RZ, 0x10, R3 ;  /* 0x00000010ff037819 */ /* 0x000fe20000011603 */
[----:B------:R-:W-:Y:S01]  /*1010*/  HADD2.F32 R66, -RZ, R149.H1_H1 ;  /* 0x30000095ff427230 */ /* 0x000fe20000004100 */
[--C-:B------:R-:W-:Y:S01]  /*1020*/  SHF.R.U64 R56, R56, 0x10, R57.reuse ;  /* 0x0000001038387819 */ /* 0x100fe20000001239 */
[----:B------:R-:W-:Y:S01]  /*1030*/  FADD.FTZ R0, R4, -UR5 ;  /* 0x8000000504007e21 */ /* 0x000fe20008010000 */
[----:B------:R-:W-:Y:S01]  /*1040*/  SHF.R.U32.HI R196, RZ, 0x10, R57 ;  /* 0x00000010ffc47819 */ /* 0x000fe20000011639 */
[----:B------:R-:W-:Y:S01]  /*1050*/  FADD.FTZ R166, R10, -UR5 ;  /* 0x800000050aa67e21 */ /* 0x000fe20008010000 */
[----:B------:R-:W-:Y:S01]  /*1060*/  SHF.R.U64 R62, R62, 0x10, R63 ;  /* 0x000000103e3e7819 */ /* 0x000fe2000000123f */
[----:B------:R-:W-:Y:S01]  /*1070*/  FADD.FTZ R164, R8, -UR5 ;  /* 0x8000000508a47e21 */ /* 0x000fe20008010000 */
[--C-:B------:R-:W-:Y:S01]  /*1080*/  SHF.R.U64 R52, R52, 0x10, R53.reuse ;  /* 0x0000001034347819 */ /* 0x100fe20000001235 */
[--C-:B------:R-:W-:Y:S01]  /*1090*/  HADD2.F32 R186, -RZ, R165.reuse.H1_H1 ;  /* 0x300000a5ffba7230 */ /* 0x100fe20000004100 */
[----:B------:R-:W-:Y:S01]  /*10a0*/  SHF.R.U32.HI R163, RZ, 0x10, R53 ;  /* 0x00000010ffa37819 */ /* 0x000fe20000011635 */
[----:B------:R-:W-:Y:S01]  /*10b0*/  HADD2.F32 R188, -RZ, R165.H0_H0 ;  /* 0x200000a5ffbc7230 */ /* 0x000fe20000004100 */
[----:B------:R-:W-:Y:S01]  /*10c0*/  SHF.R.U64 R57, R58, 0x10, R59 ;  /* 0x000000103a397819 */ /* 0x000fe2000000123b */
[----:B------:R-:W-:Y:S01]  /*10d0*/  HADD2.F32 R2, -RZ, R2.H0_H0 ;  /* 0x20000002ff027230 */ /* 0x000fe20000004100 */
[----:B------:R-:W-:Y:S01]  /*10e0*/  SHF.R.U64 R191, R60, 0x10, R61 ;  /* 0x000000103cbf7819 */ /* 0x000fe2000000123d */
[----:B------:R-:W-:Y:S01]  /*10f0*/  HADD2.F32 R165, -RZ, R3.H0_H0 ;  /* 0x20000003ffa57230 */ /* 0x000fe20000004100 */
[----:B------:R-:W-:Y:S01]  /*1100*/  SHF.R.U32.HI R63, RZ, 0x10, R63 ;  /* 0x00000010ff3f7819 */ /* 0x000fe2000001163f */
[----:B------:R-:W-:Y:S01]  /*1110*/  FADD.FTZ R169, R12, -UR5 ;  /* 0x800000050ca97e21 */ /* 0x000fe20008010000 */
[----:B------:R-:W-:Y:S01]  /*1120*/  SHF.R.U32.HI R58, RZ, 0x10, R59 ;  /* 0x00000010ff3a7819 */ /* 0x000fe2000001163b */
[----:B------:R-:W-:Y:S01]  /*1130*/  FADD.FTZ R194, R16, -UR5 ;  /* 0x8000000510c27e21 */ /* 0x000fe20008010000 */
[----:B------:R-:W-:Y:S01]  /*1140*/  SHF.R.U32.HI R60, RZ, 0x10, R61 ;  /* 0x00000010ff3c7819 */ /* 0x000fe2000001163d */
[----:B------:R-:W-:Y:S01]  /*1150*/  HADD2.F32 R61, -RZ, R148.H1_H1 ;  /* 0x30000094ff3d7230 */ /* 0x000fe20000004100 */
[--C-:B------:R-:W-:Y:S01]  /*1160*/  SHF.R.U64 R53, R64, 0x10, R65.reuse ;  /* 0x0000001040357819 */ /* 0x100fe20000001241 */
[----:B------:R-:W-:Y:S01]  /*1170*/  FMUL.FTZ R3, R66, R177 ;  /* 0x000000b142037220 */ /* 0x000fe20000410000 */
[----:B------:R-:W-:Y:S01]  /*1180*/  FADD.FTZ R175, R5, -UR5 ;  /* 0x8000000505af7e21 */ /* 0x000fe20008010000 */
[----:B------:R-:W-:Y:S01]  /*1190*/  FADD.FTZ R170, R14, -UR5 ;  /* 0x800000050eaa7e21 */ /* 0x000fe20008010000 */
[----:B------:R-:W-:Y:S01]  /*11a0*/  FADD.FTZ R17, R17, -UR5 ;  /* 0x8000000511117e21 */ /* 0x000fe20008010000 */
[----:B------:R-:W-:Y:S01]  /*11b0*/  FMUL.FTZ R0, R0, UR16 ;  /* 0x0000001000007c20 */ /* 0x000fe20008410000 */
[----:B------:R-:W-:Y:S01]  /*11c0*/  FMUL.FTZ R16, R166, UR16 ;  /* 0x00000010a6107c20 */ /* 0x000fe20008410000 */
[----:B------:R-:W-:Y:S01]  /*11d0*/  SHF.R.U32.HI R64, RZ, 0x10, R65 ;  /* 0x00000010ff407819 */ /* 0x000fe20000011641 */
[----:B------:R-:W-:Y:S01]  /*11e0*/  FADD.FTZ R198, R18, -UR5 ;  /* 0x8000000512c67e21 */ /* 0x000fe20008010000 */
[----:B------:R-:W-:Y:S01]  /*11f0*/  FMUL.FTZ R14, R164, UR16 ;  /* 0x00000010a40e7c20 */ /* 0x000fe20008410000 */
[----:B------:R-:W-:-:S02]  /*1200*/  HADD2.F32 R166, -RZ, R63.H0_H0 ;  /* 0x2000003fffa67230 */ /* 0x000fc40000004100 */
[----:B------:R-:W-:Y:S01]  /*1210*/  FMUL.FTZ R18, R169, UR16 ;  /* 0x00000010a9127c20 */ /* 0x000fe20008410000 */
[----:B------:R-:W-:Y:S02]  /*1220*/  HADD2.F32 R178, -RZ, R178.H0_H0 ;  /* 0x200000b2ffb27230 */ /* 0x000fe40000004100 */
[----:B------:R-:W-:Y:S01]  /*1230*/  FMUL.FTZ R66, R61, R2 ;  /* 0x000000023d427220 */ /* 0x000fe20000410000 */
[----:B------:R-:W-:Y:S02]  /*1240*/  HADD2.F32 R67, -RZ, R149.H0_H0 ;  /* 0x20000095ff437230 */ /* 0x000fe40000004100 */
[----:B------:R-:W-:Y:S01]  /*1250*/  FADD.FTZ R151, R6, -UR5 ;  /* 0x8000000506977e21 */ /* 0x000fe20008010000 */
[----:B------:R-:W-:Y:S02]  /*1260*/  HADD2.F32 R164, -RZ, R58.H0_H0 ;  /* 0x2000003affa47230 */ /* 0x000fe40000004100 */
[----:B------:R-:W-:Y:S01]  /*1270*/  FMUL.FTZ R175, R175, UR16 ;  /* 0x00000010afaf7c20 */ /* 0x000fe20008410000 */
[----:B------:R-:W-:-:S02]  /*1280*/  HADD2.F32 R63, -RZ, R53.H0_H0 ;  /* 0x20000035ff3f7230 */ /* 0x000fc40000004100 */
[----:B------:R-:W-:Y:S01]  /*1290*/  FADD.FTZ R53, RZ, R3 ;  /* 0x00000003ff357221 */ /* 0x000fe20000010000 */
[----:B------:R-:W-:Y:S02]  /*12a0*/  HADD2.F32 R58, -RZ, R60.H0_H0 ;  /* 0x2000003cff3a7230 */ /* 0x000fe40000004100 */
[----:B------:R-:W-:Y:S01]  /*12b0*/  FMUL.FTZ R169, R17, UR16 ;  /* 0x0000001011a97c20 */ /* 0x000fe20008410000 */
[----:B------:R-:W-:Y:S01]  /*12c0*/  FFMA.FTZ R60, R0, R3, RZ ;  /* 0x00000003003c7223 */ /* 0x000fe200000100ff */
[----:B------:R-:W-:Y:S01]  /*12d0*/  FMUL.FTZ R17, R198, UR16 ;  /* 0x00000010c6117c20 */ /* 0x000fe20008410000 */
[----:B------:R-:W-:Y:S02]  /*12e0*/  HADD2.F32 R150, -RZ, R148.H0_H0 ;  /* 0x20000094ff967230 */ /* 0x000fe40000004100 */
[----:B------:R-:W-:Y:S01]  /*12f0*/  FMUL.FTZ R67, R67, R178 ;  /* 0x000000b243437220 */ /* 0x000fe20000410000 */
[----:B------:R-:W-:Y:S02]  /*1300*/  HADD2.F32 R198, -RZ, R64.H0_H0 ;  /* 0x20000040ffc67230 */ /* 0x000fe40000004100 */
        /* <DEDUP_REMOVED lines=8> */
[----:B------:R-:W-:Y:S01]  /*1390*/  FADD.FTZ R13, R13, -UR5 ;  /* 0x800000050d0d7e21 */ /* 0x000fe20008010000 */
[----:B------:R-:W-:Y:S01]  /*13a0*/  FMUL.FTZ R174, R174, UR16 ;  /* 0x00000010aeae7c20 */ /* 0x000fe20008410000 */
[----:B------:R-:W-:Y:S01]  /*13b0*/  FFMA.FTZ R53, R12, R67, R53 ;  /* 0x000000430c357223 */ /* 0x000fe20000010035 */
[----:B------:R-:W-:Y:S02]  /*13c0*/  HADD2.F32 R197, -RZ, R146.H1_H1 ;  /* 0x30000092ffc57230 */ /* 0x000fe40000004100 */
[----:B------:R-:W-:Y:S01]  /*13d0*/  FADD.FTZ R15, R15, -UR5 ;  /* 0x800000050f0f7e21 */ /* 0x000fe20008010000 */
[----:B------:R-:W-:-:S02]  /*13e0*/  HADD2.F32 R52, -RZ, R52.H0_H0 ;  /* 0x20000034ff347230 */ /* 0x000fc40000004100 */
[----:B------:R-:W-:Y:S01]  /*13f0*/  FMUL.FTZ R151, R152, R179 ;  /* 0x000000b398977220 */ /* 0x000fe20000410000 */
[----:B------:R-:W-:Y:S01]  /*1400*/  FADD.FTZ R150, R64, R61 ;  /* 0x0000003d40967221 */ /* 0x000fe20000010000 */
[----:B------:R-:W-:Y:S01]  /*1410*/  FADD.FTZ R173, R9, -UR5 ;  /* 0x8000000509ad7e21 */ /* 0x000fe20008010000 */
[----:B------:R-:W-:Y:S01]  /*1420*/  FADD.FTZ R21, R21, -UR5 ;  /* 0x8000000515157e21 */ /* 0x000fe20008010000 */
[----:B------:R-:W-:Y:S01]  /*1430*/  FMUL.FTZ R171, R13, UR16 ;  /* 0x000000100dab7c20 */ /* 0x000fe20008410000 */
[----:B------:R-:W-:Y:S01]  /*1440*/  FFMA.FTZ R53, R174, R61, R53 ;  /* 0x0000003dae357223 */ /* 0x000fe20000010035 */
[----:B------:R-:W-:Y:S01]  /*1450*/  FADD.FTZ R24, R24, -UR5 ;  /* 0x8000000518187e21 */ /* 0x000fe20008010000 */
[----:B------:R-:W-:Y:S01]  /*1460*/  FADD.FTZ R29, R29, -UR5 ;  /* 0x800000051d1d7e21 */ /* 0x000fe20008010000 */
[----:B------:R-:W-:Y:S01]  /*1470*/  FMUL.FTZ R13, R170, UR16 ;  /* 0x00000010aa0d7c20 */ /* 0x000fe20008410000 */
[----:B------:R-:W-:Y:S01]  /*1480*/  FADD.FTZ R200, R30, -UR5 ;  /* 0x800000051ec87e21 */ /* 0x000fe20008010000 */
[----:B------:R-:W-:Y:S01]  /*1490*/  FADD.FTZ R202, R31, -UR5 ;  /* 0x800000051fca7e21 */ /* 0x000fe20008010000 */
[----:B------:R-:W-:-:S02]  /*14a0*/  HADD2.F32 R180, -RZ, R180.H0_H0 ;  /* 0x200000b4ffb47230 */ /* 0x000fc40000004100 */
[----:B------:R-:W-:Y:S01]  /*14b0*/  FMUL.FTZ R170, R15, UR16 ;  /* 0x000000100faa7c20 */ /* 0x000fe20008410000 */
[----:B------:R-:W-:Y:S02]  /*14c0*/  HADD2.F32 R153, -RZ, R147.H0_H0 ;  /* 0x20000093ff997230 */ /* 0x000fe40000004100 */
[----:B------:R-:W-:Y:S01]  /*14d0*/  FMUL.FTZ R152, R197, R52 ;  /* 0x00000034c5987220 */ /* 0x000fe20000410000 */
[----:B------:R-:W-:Y:S02]  /*14e0*/  HADD2.F32 R193, -RZ, R141.H1_H1 ;  /* 0x3000008dffc17230 */ /* 0x000fe40000004100 */
[----:B------:R-:W-:Y:S01]  /*14f0*/  FADD.FTZ R205, R34, -UR5 ;  /* 0x8000000522cd7e21 */ /* 0x000fe20008010000 */
[----:B------:R-:W-:Y:S01]  /*1500*/  FMUL.FTZ R15, R194, UR16 ;  /* 0x00000010c20f7c20 */ /* 0x000fe20008410000 */
[----:B------:R-:W-:Y:S01]  /*1510*/  FADD.FTZ R197, R150, R151 ;  /* 0x0000009796c57221 */ /* 0x000fe20000010000 */
[----:B------:R-:W-:Y:S01]  /*1520*/  FMUL.FTZ R173, R173, UR16 ;  /* 0x00000010adad7c20 */ /* 0x000fe20008410000 */
[----:B------:R-:W-:Y:S01]  /*1530*/  FMUL.FTZ R34, R21, UR16 ;  /* 0x0000001015227c20 */ /* 0x000fe20008410000 */
[----:B------:R-:W-:Y:S01]  /*1540*/  FFMA.FTZ R194, R14, R151, R53 ;  /* 0x000000970ec27223 */ /* 0x000fe20000010035 */
[----:B------:R-:W-:Y:S01]  /*1550*/  FMUL.FTZ R21, R24, UR16 ;  /* 0x0000001018157c20 */ /* 0x000fe20008410000 */
[----:B------:R-:W-:Y:S01]  /*1560*/  FMUL.FTZ R30, R29, UR16 ;  /* 0x000000101d1e7c20 */ /* 0x000fe20008410000 */
[----:B------:R-:W-:-:S02]  /*1570*/  HADD2.F32 R4, -RZ, R146.H0_H0 ;  /* 0x20000092ff047230 */ /* 0x000fc40000004100 */
[----:B------:R-:W-:Y:S01]  /*1580*/  FMUL.FTZ R24, R200, UR16 ;  /* 0x00000010c8187c20 */ /* 0x000fe20008410000 */
[----:B------:R-:W-:Y:S01]  /*1590*/  FMUL.FTZ R29, R202, UR16 ;  /* 0x00000010ca1d7c20 */ /* 0x000fe20008410000 */
[----:B------:R-:W-:Y:S02]  /*15a0*/  HADD2.F32 R163, -RZ, R163.H0_H0 ;  /* 0x200000a3ffa37230 */ /* 0x000fe40000004100 */
[----:B------:R-:W-:Y:S01]  /*15b0*/  FMUL.FTZ R153, R153, R180 ;  /* 0x000000b499997220 */ /* 0x000fe20000410000 */
[----:B------:R-:W-:Y:S01]  /*15c0*/  FMUL.FTZ R200, R193, R188 ;  /* 0x000000bcc1c87220 */ /* 0x000fe20000410000 */
[----:B------:R-:W-:Y:S01]  /*15d0*/  FADD.FTZ R202, R197, R152 ;  /* 0x00000098c5ca7221 */ /* 0x000fe20000010000 */
[----:B------:R-:W-:Y:S01]  /*15e0*/  SHF.R.U64 R54, R54, 0x10, R55 ;  /* 0x0000001036367819 */ /* 0x000fe20000001237 */
[----:B------:R-:W-:Y:S01]  /*15f0*/  FADD.FTZ R172, R11, -UR5 ;  /* 0x800000050bac7e21 */ /* 0x000fe20008010000 */
[----:B------:R-:W-:Y:S01]  /*1600*/  FFMA.FTZ R193, R173, R152, R194 ;  /* 0x00000098adc17223 */ /* 0x000fe200000100c2 */
[----:B------:R-:W-:-:S02]  /*1610*/  HADD2.F32 R168, -RZ, R168.H0_H0 ;  /* 0x200000a8ffa87230 */ /* 0x000fc40000004100 */
[----:B------:R-:W-:Y:S01]  /*1620*/  FMUL.FTZ R197, R4, R163 ;  /* 0x000000a304c57220 */ /* 0x000fe20000410000 */
[----:B------:R-:W-:Y:S02]  /*1630*/  HADD2.F32 R155, -RZ, R145.H1_H1 ;  /* 0x30000091ff9b7230 */ /* 0x000fe40000004100 */
[----:B------:R-:W-:Y:S01]  /*1640*/  FADD.FTZ R202, R202, R153 ;  /* 0x00000099caca7221 */ /* 0x000fe20000010000 */
[----:B------:R-:W-:Y:S02]  /*1650*/  HADD2.F32 R184, -RZ, R167.H0_H0 ;  /* 0x200000a7ffb87230 */ /* 0x000fe40000004100 */
[----:B------:R-:W-:Y:S01]  /*1660*/  FMUL.FTZ R172, R172, UR16 ;  /* 0x00000010acac7c20 */ /* 0x000fe20008410000 */
[----:B------:R-:W-:Y:S02]  /*1670*/  HADD2.F32 R199, -RZ, R143.H1_H1 ;  /* 0x3000008fffc77230 */ /* 0x000fe40000004100 */
[----:B------:R-:W-:Y:S01]  /*1680*/  FFMA.FTZ R193, R16, R153, R193 ;  /* 0x0000009910c17223 */ /* 0x000fe200000100c1 */
[----:B------:R-:W-:-:S02]  /*1690*/  HADD2.F32 R185, -RZ, R185.H0_H0 ;  /* 0x200000b9ffb97230 */ /* 0x000fc40000004100 */
[----:B------:R-:W-:Y:S01]  /*16a0*/  FMUL.FTZ R155, R155, R168 ;  /* 0x000000a89b9b7220 */ /* 0x000fe20000410000 */
[----:B------:R-:W-:Y:S02]  /*16b0*/  HADD2.F32 R156, -RZ, R139.H0_H0 ;  /* 0x2000008bff9c7230 */ /* 0x000fe40000004100 */
[----:B------:R-:W-:Y:S01]  /*16c0*/  FADD.FTZ R202, R202, R197 ;  /* 0x000000c5caca7221 */ /* 0x000fe20000010000 */
[----:B------:R-:W-:Y:S01]  /*16d0*/  HADD2.F32 R5, -RZ, R144.H1_H1 ;  /* 0x30000090ff057230 */ /* 0x000fe20000004100 */
[----:B------:R-:W-:Y:S01]  /*16e0*/  SHF.R.U32.HI R55, RZ, 0x10, R55 ;  /* 0x00000010ff377819 */ /* 0x000fe20000011637 */
[----:B------:R-:W-:Y:S02]  /*16f0*/  HADD2.F32 R54, -RZ, R54.H0_H0 ;  /* 0x20000036ff367230 */ /* 0x000fe40000004100 */
[----:B------:R-:W-:Y:S01]  /*1700*/  FMUL.FTZ R64, R199, R184 ;  /* 0x000000b8c7407220 */ /* 0x000fe20000410000 */
[----:B------:R-:W-:Y:S01]  /*1710*/  FFMA.FTZ R193, R172, R197, R193 ;  /* 0x000000c5acc17223 */ /* 0x000fe200000100c1 */
[----:B------:R-:W-:Y:S01]  /*1720*/  FMUL.FTZ R199, R156, R185 ;  /* 0x000000b99cc77220 */ /* 0x000fe20000410000 */
[----:B------:R-:W-:-:S02]  /*1730*/  HADD2.F32 R182, -RZ, R167.H1_H1 ;  /* 0x300000a7ffb67230 */ /* 0x000fc40000004100 */
[----:B------:R-:W-:Y:S01]  /*1740*/  FMUL.FTZ R156, R5, R54 ;  /* 0x00000036059c7220 */ /* 0x000fe20000410000 */
[----:B------:R-:W-:Y:S02]  /*1750*/  HADD2.F32 R201, -RZ, R145.H0_H0 ;  /* 0x20000091ffc97230 */ /* 0x000fe40000004100 */
[----:B------:R-:W-:Y:S01]  /*1760*/  FADD.FTZ R5, R202, R155 ;  /* 0x0000009bca057221 */ /* 0x000fe20000010000 */
[--C-:B------:R-:W-:Y:S02]  /*1770*/  HADD2.F32 R167, -RZ, R162.reuse.H1_H1 ;  /* 0x300000a2ffa77230 */ /* 0x100fe40000004100 */
[----:B------:R-:W-:Y:S01]  /*1780*/  FFMA.FTZ R4, R18, R155, R193 ;  /* 0x0000009b12047223 */ /* 0x000fe200000100c1 */
        /* <DEDUP_REMOVED lines=9> */
[----:B------:R-:W-:Y:S01]  /*1820*/  FADD.FTZ R19, R19, -UR5 ;  /* 0x8000000513137e21 */ /* 0x000fe20008010000 */
[----:B------:R-:W-:-:S02]  /*1830*/  HADD2.F32 R55, -RZ, R55.H0_H0 ;  /* 0x20000037ff377230 */ /* 0x000fc40000004100 */
[----:B------:R-:W-:Y:S01]  /*1840*/  FMUL.FTZ R192, R161, R162 ;  /* 0x000000a2a1c07220 */ /* 0x000fe20000410000 */
[----:B------:R-:W-:Y:S02]  /*1850*/  HADD2.F32 R183, -RZ, R183.H0_H0 ;  /* 0x200000b7ffb77230 */ /* 0x000fe40000004100 */
[----:B------:R-:W-:Y:S01]  /*1860*/  FADD.FTZ R206, R35, -UR5 ;  /* 0x8000000523ce7e21 */ /* 0x000fe20008010000 */
[----:B------:R-:W-:Y:S02]  /*1870*/  HADD2.F32 R158, -RZ, R137.H0_H0 ;  /* 0x20000089ff9e7230 */ /* 0x000fe40000004100 */
[----:B------:R-:W-:Y:S01]  /*1880*/  FMUL.FTZ R161, R6, R55 ;  /* 0x0000003706a17220 */ /* 0x000fe20000410000 */
[----:B------:R-:W-:Y:S02]  /*1890*/  HADD2.F32 R7, -RZ, R142.H1_H1 ;  /* 0x3000008eff077230 */ /* 0x000fe40000004100 */
[----:B------:R-:W-:Y:S01]  /*18a0*/  FADD.FTZ R6, R5, R60 ;  /* 0x0000003c05067221 */ /* 0x000fe20000010000 */
[----:B------:R-:W-:-:S02]  /*18b0*/  HADD2.F32 R56, -RZ, R56.H0_H0 ;  /* 0x20000038ff387230 */ /* 0x000fc40000004100 */
[----:B------:R-:W-:Y:S01]  /*18c0*/  FFMA.FTZ R5, R13, R60, R4 ;  /* 0x0000003c0d057223 */ /* 0x000fe20000010004 */
[----:B------:R-:W-:Y:S01]  /*18d0*/  FMUL.FTZ R201, R158, R183 ;  /* 0x000000b79ec97220 */ /* 0x000fe20000410000 */
[----:B------:R-:W-:Y:S02]  /*18e0*/  HADD2.F32 R195, -RZ, R143.H0_H0 ;  /* 0x2000008fffc37230 */ /* 0x000fe40000004100 */
[----:B------:R-:W-:Y:S01]  /*18f0*/  FADD.FTZ R20, R20, -UR5 ;  /* 0x8000000514147e21 */ /* 0x000fe20008010000 */
        /* <DEDUP_REMOVED lines=8> */
[----:B------:R-:W-:Y:S01]  /*1980*/  FADD.FTZ R25, R25, -UR5 ;  /* 0x8000000519197e21 */ /* 0x000fe20008010000 */
[----:B------:R-:W-:Y:S01]  /*1990*/  FADD.FTZ R7, R7, R158 ;  /* 0x0000009e07077221 */ /* 0x000fe20000010000 */
[----:B------:R-:W-:Y:S01]  /*19a0*/  FFMA.FTZ R4, R169, R158, R4 ;  /* 0x0000009ea9047223 */ /* 0x000fe20000010004 */
[----:B------:R-:W-:Y:S01]  /*19b0*/  FMUL.FTZ R35, R19, UR16 ;  /* 0x0000001013237c20 */ /* 0x000fe20008410000 */
[----:B------:R-:W-:Y:S01]  /*19c0*/  FMUL.FTZ R194, R9, R196 ;  /* 0x000000c409c27220 */ /* 0x000fe20000410000 */
[----:B------:R-:W-:Y:S01]  /*19d0*/  FADD.FTZ R7, R7, R150 ;  /* 0x0000009607077221 */ /* 0x000fe20000010000 */
[----:B------:R-:W-:Y:S01]  /*19e0*/  FFMA.FTZ R4, R17, R150, R4 ;  /* 0x0000009611047223 */ /* 0x000fe20000010004 */
[----:B------:R-:W-:Y:S01]  /*19f0*/  FADD.FTZ R203, R32, -UR5 ;  /* 0x8000000520cb7e21 */ /* 0x000fe20008010000 */
[----:B------:R-:W-:Y:S02]  /*1a00*/  HADD2.F32 R8, -RZ, R140.H1_H1 ;  /* 0x3000008cff087230 */ /* 0x000fe40000004100 */
[----:B------:R-:W-:Y:S01]  /*1a10*/  FADD.FTZ R23, R23, -UR5 ;  /* 0x8000000517177e21 */ /* 0x000fe20008010000 */
[----:B------:R-:W-:-:S02]  /*1a20*/  HADD2.F32 R57, -RZ, R57.H0_H0 ;  /* 0x20000039ff397230 */ /* 0x000fc40000004100 */
[----:B------:R-:W-:Y:S01]  /*1a30*/  FADD.FTZ R7, R7, R194 ;  /* 0x000000c207077221 */ /* 0x000fe20000010000 */
[----:B------:R-:W-:Y:S01]  /*1a40*/  FADD.FTZ R28, R28, -UR5 ;  /* 0x800000051c1c7e21 */ /* 0x000fe20008010000 */
[----:B------:R-:W-:Y:S01]  /*1a50*/  FMUL.FTZ R19, R20, UR16 ;  /* 0x0000001014137c20 */ /* 0x000fe20008410000 */
[----:B------:R-:W-:Y:S01]  /*1a60*/  FMUL.FTZ R32, R25, UR16 ;  /* 0x0000001019207c20 */ /* 0x000fe20008410000 */
[----:B------:R-:W-:Y:S01]  /*1a70*/  FFMA.FTZ R6, R35, R194, R4 ;  /* 0x000000c223067223 */ /* 0x000fe20000010004 */
[----:B------:R-:W-:Y:S01]  /*1a80*/  FADD.FTZ R204, R33, -UR5 ;  /* 0x8000000521cc7e21 */ /* 0x000fe20008010000 */
[----:B------:R-:W-:Y:S02]  /*1a90*/  HADD2.F32 R10, -RZ, R139.H1_H1 ;  /* 0x3000008bff0a7230 */ /* 0x000fe40000004100 */
[----:B------:R-:W-:Y:S01]  /*1aa0*/  FMUL.FTZ R25, R203, UR16 ;  /* 0x00000010cb197c20 */ /* 0x000fe20008410000 */
[----:B------:R-:W-:Y:S01]  /*1ab0*/  FADD.FTZ R27, R27, -UR5 ;  /* 0x800000051b1b7e21 */ /* 0x000fe20008010000 */
[----:B------:R-:W-:-:S02]  /*1ac0*/  HADD2.F32 R11, -RZ, R140.H0_H0 ;  /* 0x2000008cff0b7230 */ /* 0x000fc40000004100 */
[----:B------:R-:W-:Y:S01]  /*1ad0*/  FMUL.FTZ R203, R8, R57 ;  /* 0x0000003908cb7220 */ /* 0x000fe20000410000 */
[----:B------:R-:W-:Y:S02]  /*1ae0*/  HADD2.F32 R190, -RZ, R190.H0_H0 ;  /* 0x200000beffbe7230 */ /* 0x000fe40000004100 */
[----:B------:R-:W-:Y:S01]  /*1af0*/  FMUL.FTZ R33, R23, UR16 ;  /* 0x0000001017217c20 */ /* 0x000fe20008410000 */
[----:B------:R-:W-:Y:S02]  /*1b00*/  HADD2.F32 R65, -RZ, R137.H1_H1 ;  /* 0x30000089ff417230 */ /* 0x000fe40000004100 */
[----:B------:R-:W-:Y:S01]  /*1b10*/  FADD.FTZ R8, R7, R200 ;  /* 0x000000c807087221 */ /* 0x000fe20000010000 */
[----:B------:R-:W-:Y:S01]  /*1b20*/  FADD.FTZ R22, R22, -UR5 ;  /* 0x8000000516167e21 */ /* 0x000fe20008010000 */
[----:B------:R-:W-:Y:S02]  /*1b30*/  HADD2.F32 R181, -RZ, R181.H1_H1 ;  /* 0x300000b5ffb57230 */ /* 0x000fe40000004100 */
[----:B------:R-:W-:Y:S01]  /*1b40*/  FMUL.FTZ R23, R28, UR16 ;  /* 0x000000101c177c20 */ /* 0x000fe20008410000 */
[----:B------:R-:W-:-:S02]  /*1b50*/  HADD2.F32 R176, -RZ, R135.H0_H0 ;  /* 0x20000087ffb07230 */ /* 0x000fc40000004100 */
[----:B------:R-:W-:Y:S01]  /*1b60*/  FFMA.FTZ R9, R19, R200, R6 ;  /* 0x000000c813097223 */ /* 0x000fe20000010006 */
[----:B------:R-:W-:Y:S02]  /*1b70*/  HADD2.F32 R59, -RZ, R138.H0_H0 ;  /* 0x2000008aff3b7230 */ /* 0x000fe40000004100 */
[----:B------:R-:W-:Y:S01]  /*1b80*/  FMUL.FTZ R28, R204, UR16 ;  /* 0x00000010cc1c7c20 */ /* 0x000fe20008410000 */
[----:B------:R-:W-:Y:S02]  /*1b90*/  HADD2.F32 R159, -RZ, R136.H0_H0 ;  /* 0x20000088ff9f7230 */ /* 0x000fe40000004100 */
[----:B------:R-:W-:Y:S01]  /*1ba0*/  FMUL.FTZ R31, R27, UR16 ;  /* 0x000000101b1f7c20 */ /* 0x000fe20008410000 */
[----:B------:R-:W-:Y:S02]  /*1bb0*/  HADD2.F32 R160, -RZ, R134.H1_H1 ;  /* 0x30000086ffa07230 */ /* 0x000fe40000004100 */
[----:B------:R-:W-:Y:S01]  /*1bc0*/  FMUL.FTZ R204, R10, R187 ;  /* 0x000000bb0acc7220 */ /* 0x000fe20000410000 */
[----:B------:R-:W-:Y:S01]  /*1bd0*/  FMUL.FTZ R27, R206, UR16 ;  /* 0x00000010ce1b7c20 */ /* 0x000fe20008410000 */
[----:B------:R-:W-:Y:S01]  /*1be0*/  FMUL.FTZ R208, R11, R164 ;  /* 0x000000a40bd07220 */ /* 0x000fe20000410000 */
        /* <DEDUP_REMOVED lines=8> */
[----:B------:R-:W-:Y:S01]  /*1c70*/  FADD.FTZ R159, R10, R53 ;  /* 0x000000350a9f7221 */ /* 0x000fe20000010000 */
[----:B------:R-:W-:Y:S01]  /*1c80*/  FFMA.FTZ R160, R20, R53, R11 ;  /* 0x0000003514a07223 */ /* 0x000fe2000001000b */
[----:B------:R-:W-:Y:S01]  /*1c90*/  FADD.FTZ R26, R26, -UR5 ;  /* 0x800000051a1a7e21 */ /* 0x000fe20008010000 */
[----:B------:R-:W-:-:S02]  /*1ca0*/  HADD2.F32 R154, -RZ, R138.H1_H1 ;  /* 0x3000008aff9a7230 */ /* 0x000fc40000004100 */
[----:B------:R-:W-:Y:S01]  /*1cb0*/  FADD.FTZ R159, R159, R208 ;  /* 0x000000d09f9f7221 */ /* 0x000fe20000010000 */
[----:B------:R-:W-:Y:S02]  /*1cc0*/  HADD2.F32 R191, -RZ, R191.H0_H0 ;  /* 0x200000bfffbf7230 */ /* 0x000fe40000004100 */
[----:B------:R-:W-:Y:S01]  /*1cd0*/  FFMA.FTZ R160, R33, R208, R160 ;  /* 0x000000d021a07223 */ /* 0x000fe200000100a0 */
[----:B------:R-:W-:Y:S01]  /*1ce0*/  FMUL.FTZ R22, R26, UR16 ;  /* 0x000000101a167c20 */ /* 0x000fe20008410000 */
[----:B------:R-:W-:Y:S01]  /*1cf0*/  FMUL.FTZ R26, R205, UR16 ;  /* 0x00000010cd1a7c20 */ /* 0x000fe20008410000 */
[----:B------:R-:W-:Y:S01]  /*1d00*/  FADD.FTZ R202, R159, R204 ;  /* 0x000000cc9fca7221 */ /* 0x000fe20000010000 */
[----:B------:R-:W-:Y:S01]  /*1d10*/  FMUL.FTZ R205, R154, R191 ;  /* 0x000000bf9acd7220 */ /* 0x000fe20000410000 */
        /* <DEDUP_REMOVED lines=61> */
.L_x_1148:
[--C-:B------:R-:W-:Y:S01]  /*20f0*/  HADD2.F32 R161, -RZ, R149.reuse.H1_H1 ;  /* 0x30000095ffa17230 */ /* 0x100fe20000004100 */
[--C-:B------:R-:W-:Y:S01]  /*2100*/  SHF.R.U64 R52, R52, 0x10, R53.reuse ;  /* 0x0000001034347819 */ /* 0x100fe20000001235 */
[----:B------:R-:W-:Y:S01]  /*2110*/  HADD2.F32 R67, -RZ, R149.H0_H0 ;  /* 0x20000095ff437230 */ /* 0x000fe20000004100 */
[----:B------:R-:W-:Y:S01]  /*2120*/  SHF.R.U32.HI R163, RZ, 0x10, R53 ;  /* 0x00000010ffa37819 */ /* 0x000fe20000011635 */
[--C-:B------:R-:W-:Y:S01]  /*2130*/  HADD2.F32 R151, -RZ, R147.reuse.H1_H1 ;  /* 0x30000093ff977230 */ /* 0x100fe20000004100 */
[----:B------:R-:W0:Y:S01]  /*2140*/  MUFU.RCP R0, R161 ;  /* 0x000000a100007308 */ /* 0x000e220000001000 */
[----:B------:R-:W-:Y:S01]  /*2150*/  HADD2.F32 R153, -RZ, R147.H0_H0 ;  /* 0x20000093ff997230 */ /* 0x000fe20000004100 */
[--C-:B------:R-:W-:Y:S01]  /*2160*/  SHF.R.U64 R62, R62, 0x10, R63.reuse ;  /* 0x000000103e3e7819 */ /* 0x100fe2000000123f */
[----:B------:R-:W-:Y:S01]  /*2170*/  HADD2.F32 R197, -RZ, R49.H0_H0 ;  /* 0x20000031ffc57230 */ /* 0x000fe20000004100 */
[----:B------:R-:W-:Y:S01]  /*2180*/  SHF.R.U32.HI R166, RZ, 0x10, R63 ;  /* 0x00000010ffa67819 */ /* 0x000fe2000001163f */
[----:B------:R-:W-:Y:S01]  /*2190*/  HADD2.F32 R187, -RZ, R51.H0_H0 ;  /* 0x20000033ffbb7230 */ /* 0x000fe20000004100 */
[----:B------:R-:W-:Y:S01]  /*21a0*/  SHF.R.U64 R63, R64, 0x10, R65 ;  /* 0x00000010403f7819 */ /* 0x000fe20000001241 */
[----:B------:R-:W-:Y:S01]  /*21b0*/  HADD2.F32 R155, -RZ, R145.H1_H1 ;  /* 0x30000091ff9b7230 */ /* 0x000fe20000004100 */
[----:B------:R-:W1:Y:S01]  /*21c0*/  MUFU.RCP R195, R67 ;  /* 0x0000004300c37308 */ /* 0x000e620000001000 */
[----:B------:R-:W-:Y:S01]  /*21d0*/  FADD.FTZ R206, -R197, R10 ;  /* 0x0000000ac5ce7221 */ /* 0x000fe20000010100 */
[----:B------:R-:W-:-:S02]  /*21e0*/  HADD2.F32 R207, -RZ, R47.H0_H0 ;  /* 0x2000002fffcf7230 */ /* 0x000fc40000004100 */
[----:B------:R-:W-:Y:S01]  /*21f0*/  FADD.FTZ R200, -R187, R6 ;  /* 0x00000006bbc87221 */ /* 0x000fe20000010100 */
[----:B------:R-:W-:Y:S01]  /*2200*/  HADD2.F32 R197, -RZ, R40.H0_H0 ;  /* 0x20000028ffc57230 */ /* 0x000fe20000004100 */
[----:B------:R-:W-:Y:S01]  /*2210*/  SHF.R.U32.HI R64, RZ, 0x10, R65 ;  /* 0x00000010ff407819 */ /* 0x000fe20000011641 */
[----:B------:R-:W-:Y:S02]  /*2220*/  HADD2.F32 R201, -RZ, R46.H0_H0 ;  /* 0x2000002effc97230 */ /* 0x000fe40000004100 */
[----:B------:R-:W-:Y:S01]  /*2230*/  FADD.FTZ R207, -R207, R14 ;  /* 0x0000000ecfcf7221 */ /* 0x000fe20000010100 */
        /* <DEDUP_REMOVED lines=11> */
[----:B------:R-:W-:Y:S02]  /*22f0*/  HADD2.F32 R159, -RZ, R143.H1_H1 ;  /* 0x3000008fff9f7230 */ /* 0x000fe40000004100 */
[----:B------:R-:W-:Y:S01]  /*2300*/  FADD.FTZ R197, -R213, R28 ;  /* 0x0000001cd5c57221 */ /* 0x000fe20000010100 */
[----:B------:R-:W-:Y:S01]  /*2310*/  HADD2.F32 R211, -RZ, R48.H0_H0 ;  /* 0x20000030ffd37230 */ /* 0x000fe20000004100 */
[----:B------:R-:W-:Y:S01]  /*2320*/  SHF.R.U32.HI R18, RZ, 0x10, R49 ;  /* 0x00000010ff127819 */ /* 0x000fe20000011631 */
[----:B------:R-:W-:Y:S01]  /*2330*/  HADD2.F32 R201, -RZ, R42.H0_H0 ;  /* 0x2000002affc97230 */ /* 0x000fe20000004100 */
[----:B------:R-:W4:Y:S01]  /*2340*/  MUFU.RCP R189, R155 ;  /* 0x0000009b00bd7308 */ /* 0x000f220000001000 */
[----:B------:R-:W-:Y:S01]  /*2350*/  HADD2.F32 R213, -RZ, R39.H0_H0 ;  /* 0x20000027ffd57230 */ /* 0x000fe20000004100 */
[----:B------:R-:W-:Y:S01]  /*2360*/  SHF.R.U64 R12, R50, 0x10, R51 ;  /* 0x00000010320c7819 */ /* 0x000fe20000001233 */
[----:B------:R-:W-:-:S02]  /*2370*/  HADD2.F32 R53, -RZ, R143.H0_H0 ;  /* 0x2000008fff357230 */ /* 0x000fc40000004100 */
[----:B------:R-:W-:Y:S01]  /*2380*/  FADD.FTZ R209, -R209, R16 ;  /* 0x00000010d1d17221 */ /* 0x000fe20000010100 */
[----:B------:R-:W-:Y:S01]  /*2390*/  FADD.FTZ R199, -R199, R4 ;  /* 0x00000004c7c77221 */ /* 0x000fe20000010100 */
[----:B------:R-:W-:Y:S01]  /*23a0*/  SHF.R.U64 R16, R48, 0x10, R49 ;  /* 0x0000001030107819 */ /* 0x000fe20000001231 */
[----:B------:R-:W-:Y:S01]  /*23b0*/  HADD2.F32 R14, -RZ, R14.H0_H0 ;  /* 0x2000000eff0e7230 */ /* 0x000fe20000004100 */
[----:B------:R-:W5:Y:S01]  /*23c0*/  MUFU.RCP R188, R157 ;  /* 0x0000009d00bc7308 */ /* 0x000f620000001000 */
[----:B------:R-:W-:Y:S01]  /*23d0*/  FADD.FTZ R211, -R211, R8 ;  /* 0x00000008d3d37221 */ /* 0x000fe20000010100 */
[----:B------:R-:W-:Y:S01]  /*23e0*/  FADD.FTZ R201, -R201, R20 ;  /* 0x00000014c9c97221 */ /* 0x000fe20000010100 */
[----:B------:R-:W-:Y:S01]  /*23f0*/  FADD.FTZ R24, -R213, R30 ;  /* 0x0000001ed5187221 */ /* 0x000fe20000010100 */
[----:B------:R-:W-:Y:S01]  /*2400*/  HADD2.F32 R18, -RZ, R18.H0_H0 ;  /* 0x20000012ff127230 */ /* 0x000fe20000004100 */
[----:B------:R-:W-:Y:S01]  /*2410*/  SHF.R.U64 R20, R46, 0x10, R47 ;  /* 0x000000102e147819 */ /* 0x000fe2000000122f */
[----:B------:R-:W-:-:S02]  /*2420*/  HADD2.F32 R30, -RZ, R12.H0_H0 ;  /* 0x2000000cff1e7230 */ /* 0x000fc40000004100 */
[----:B0-----:R-:W-:Y:S01]  /*2430*/  FMUL.FTZ R0, R199, R0 ;  /* 0x00000000c7007220 */ /* 0x001fe20000410000 */
[----:B------:R-:W0:Y:S01]  /*2440*/  MUFU.RCP R186, R159 ;  /* 0x0000009f00ba7308 */ /* 0x000e220000001000 */
[----:B------:R-:W-:Y:S02]  /*2450*/  HADD2.F32 R65, -RZ, R141.H1_H1 ;  /* 0x3000008dff417230 */ /* 0x000fe40000004100 */
[----:B-1----:R-:W-:Y:S01]  /*2460*/  FMUL.FTZ R12, R200, R195 ;  /* 0x000000c3c80c7220 */ /* 0x002fe20000410000 */
[----:B------:R-:W-:Y:S02]  /*2470*/  HADD2.F32 R200, -RZ, R16.H0_H0 ;  /* 0x20000010ffc87230 */ /* 0x000fe40000004100 */
[----:B------:R-:W-:Y:S01]  /*2480*/  FADD.FTZ R199, -R14, R7 ;  /* 0x000000070ec77221 */ /* 0x000fe20000010100 */
[----:B--2---:R-:W-:Y:S01]  /*2490*/  FMUL.FTZ R14, R211, R192 ;  /* 0x000000c0d30e7220 */ /* 0x004fe20000410000 */
[----:B---3--:R-:W-:Y:S01]  /*24a0*/  FMUL.FTZ R16, R206, R191 ;  /* 0x000000bfce107220 */ /* 0x008fe20000410000 */
[----:B------:R-:W-:Y:S01]  /*24b0*/  FADD.FTZ R191, -R18, R11 ;  /* 0x0000000b12bf7221 */ /* 0x000fe20000010100 */
[----:B------:R-:W1:Y:S01]  /*24c0*/  MUFU.RCP R193, R53 ;  /* 0x0000003500c17308 */ /* 0x000e620000001000 */
[----:B------:R-:W-:Y:S01]  /*24d0*/  SHF.R.U32.HI R192, RZ, 0x10, R47 ;  /* 0x00000010ffc07819 */ /* 0x000fe2000001162f */
[----:B------:R-:W-:-:S02]  /*24e0*/  HADD2.F32 R20, -RZ, R20.H0_H0 ;  /* 0x20000014ff147230 */ /* 0x000fc40000004100 */
[----:B----4-:R-:W-:Y:S01]  /*24f0*/  FMUL.FTZ R18, R204, R189 ;  /* 0x000000bdcc127220 */ /* 0x010fe20000410000 */
[----:B------:R-:W-:Y:S01]  /*2500*/  HADD2.F32 R6, -RZ, R141.H0_H0 ;  /* 0x2000008dff067230 */ /* 0x000fe20000004100 */
[----:B------:R-:W-:Y:S01]  /*2510*/  SHF.R.U64 R189, R44, 0x10, R45 ;  /* 0x000000102cbd7819 */ /* 0x000fe2000000122d */
[----:B------:R-:W-:Y:S02]  /*2520*/  HADD2.F32 R203, -RZ, R43.H0_H0 ;  /* 0x2000002bffcb7230 */ /* 0x000fe40000004100 */
[----:B------:R-:W-:Y:S01]  /*2530*/  FADD.FTZ R204, -R20, R13 ;  /* 0x0000000d14cc7221 */ /* 0x000fe20000010100 */
[----:B------:R-:W2:Y:S01]  /*2540*/  MUFU.RCP R194, R65 ;  /* 0x0000004100c27308 */ /* 0x000ea20000001000 */
[----:B------:R-:W-:Y:S02]  /*2550*/  HADD2.F32 R205, -RZ, R41.H0_H0 ;  /* 0x20000029ffcd7230 */ /* 0x000fe40000004100 */
[----:B-----5:R-:W-:Y:S01]  /*2560*/  FMUL.FTZ R13, R207, R188 ;  /* 0x000000bccf0d7220 */ /* 0x020fe20000410000 */
[----:B------:R-:W-:-:S02]  /*2570*/  HADD2.F32 R192, -RZ, R192.H0_H0 ;  /* 0x200000c0ffc07230 */ /* 0x000fc40000004100 */
[----:B------:R-:W-:Y:S01]  /*2580*/  FADD.FTZ R203, -R203, R22 ;  /* 0x00000016cbcb7221 */ /* 0x000fe20000010100 */
[----:B------:R-:W-:Y:S02]  /*2590*/  HADD2.F32 R10, -RZ, R139.H1_H1 ;  /* 0x3000008bff0a7230 */ /* 0x000fe40000004100 */
[----:B------:R-:W-:Y:S01]  /*25a0*/  FADD.FTZ R22, -R205, R26 ;  /* 0x0000001acd167221 */ /* 0x000fe20000010100 */
[----:B------:R-:W-:Y:S01]  /*25b0*/  HADD2.F32 R20, -RZ, R189.H0_H0 ;  /* 0x200000bdff147230 */ /* 0x000fe20000004100 */
[----:B------:R-:W3:Y:S01]  /*25c0*/  MUFU.RCP R196, R6 ;  /* 0x0000000600c47308 */ /* 0x000ee20000001000 */
[----:B------:R-:W-:Y:S01]  /*25d0*/  SHF.R.U32.HI R189, RZ, 0x10, R45 ;  /* 0x00000010ffbd7819 */ /* 0x000fe2000001162d */
[----:B------:R-:W-:Y:S01]  /*25e0*/  FADD.FTZ R207, -R192, R15 ;  /* 0x0000000fc0cf7221 */ /* 0x000fe20000010100 */
[----:B0-----:R-:W-:Y:S01]  /*25f0*/  FMUL.FTZ R15, R209, R186 ;  /* 0x000000bad10f7220 */ /* 0x001fe20000410000 */
[----:B------:R-:W-:Y:S01]  /*2600*/  FADD.FTZ R186, -R20, R17 ;  /* 0x0000001114ba7221 */ /* 0x000fe20000010100 */
[----:B------:R-:W-:Y:S01]  /*2610*/  SHF.R.U64 R208, R42, 0x10, R43 ;  /* 0x000000102ad07819 */ /* 0x000fe2000000122b */
[----:B------:R-:W-:-:S02]  /*2620*/  HADD2.F32 R20, -RZ, R189.H0_H0 ;  /* 0x200000bdff147230 */ /* 0x000fc40000004100 */
[----:B-1----:R-:W-:Y:S01]  /*2630*/  FMUL.FTZ R17, R202, R193 ;  /* 0x000000c1ca117220 */ /* 0x002fe20000410000 */
[----:B------:R-:W0:Y:S01]  /*2640*/  MUFU.RCP R205, R10 ;  /* 0x0000000a00cd7308 */ /* 0x000e220000001000 */
[----:B------:R-:W-:Y:S01]  /*2650*/  FADD.FTZ R200, -R200, R9 ;  /* 0x00000009c8c87221 */ /* 0x000fe20000010100 */
[----:B------:R-:W-:Y:S01]  /*2660*/  SHF.R.U32.HI R193, RZ, 0x10, R43 ;  /* 0x00000010ffc17819 */ /* 0x000fe2000001162b */
[----:B------:R-:W-:Y:S02]  /*2670*/  HADD2.F32 R9, -RZ, R137.H1_H1 ;  /* 0x30000089ff097230 */ /* 0x000fe40000004100 */
[----:B------:R-:W-:Y:S01]  /*2680*/  FADD.FTZ R209, -R20, R19 ;  /* 0x0000001314d17221 */ /* 0x000fe20000010100 */
[----:B------:R-:W-:Y:S02]  /*2690*/  HADD2.F32 R202, -RZ, R208.H0_H0 ;  /* 0x200000d0ffca7230 */ /* 0x000fe40000004100 */
[----:B--2---:R-:W-:Y:S01]  /*26a0*/  FMUL.FTZ R19, R201, R194 ;  /* 0x000000c2c9137220 */ /* 0x004fe20000410000 */
[----:B------:R-:W-:Y:S01]  /*26b0*/  HADD2.F32 R194, -RZ, R193.H0_H0 ;  /* 0x200000c1ffc27230 */ /* 0x000fe20000004100 */
[----:B------:R-:W1:Y:S01]  /*26c0*/  MUFU.RCP R206, R9 ;  /* 0x0000000900ce7308 */ /* 0x000e620000001000 */
[----:B------:R-:W-:-:S02]  /*26d0*/  HADD2.F32 R66, -RZ, R148.H1_H1 ;  /* 0x30000094ff427230 */ /* 0x000fc40000004100 */
[----:B------:R-:W-:Y:S01]  /*26e0*/  FADD.FTZ R201, -R202, R21 ;  /* 0x00000015cac97221 */ /* 0x000fe20000010100 */
[----:B------:R-:W-:Y:S01]  /*26f0*/  HADD2.F32 R160, -RZ, R142.H1_H1 ;  /* 0x3000008effa07230 */ /* 0x000fe20000004100 */
[----:B------:R-:W-:Y:S01]  /*2700*/  SHF.R.U64 R202, R40, 0x10, R41 ;  /* 0x0000001028ca7819 */ /* 0x000fe20000001229 */
[----:B------:R-:W-:Y:S02]  /*2710*/  HADD2.F32 R11, -RZ, R136.H1_H1 ;  /* 0x30000088ff0b7230 */ /* 0x000fe40000004100 */
[----:B---3--:R-:W-:Y:S01]  /*2720*/  FMUL.FTZ R20, R203, R196 ;  /* 0x000000c4cb147220 */ /* 0x008fe20000410000 */
[----:B------:R-:W-:Y:S01]  /*2730*/  FADD.FTZ R196, -R194, R23 ;  /* 0x00000017c2c47221 */ /* 0x000fe20000010100 */
[----:B------:R-:W-:Y:S01]  /*2740*/  SHF.R.U32.HI R23, RZ, 0x10, R41 ;  /* 0x00000010ff177819 */ /* 0x000fe20000011629 */
[----:B------:R-:W2:Y:S01]  /*2750*/  MUFU.RCP R175, R66 ;  /* 0x0000004200af7308 */ /* 0x000ea20000001000 */
[----:B------:R-:W-:Y:S02]  /*2760*/  HADD2.F32 R8, -RZ, R140.H0_H0 ;  /* 0x2000008cff087230 */ /* 0x000fe40000004100 */
[----:B0-----:R-:W-:Y:S01]  /*2770*/  FMUL.FTZ R21, R198, R205 ;  /* 0x000000cdc6157220 */ /* 0x001fe20000410000 */
[----:B------:R-:W-:Y:S01]  /*2780*/  HADD2.F32 R202, -RZ, R202.H0_H0 ;  /* 0x200000caffca7230 */ /* 0x000fe20000004100 */
[----:B------:R-:W-:Y:S01]  /*2790*/  SHF.R.U64 R205, R38, 0x10, R39 ;  /* 0x0000001026cd7819 */ /* 0x000fe20000001227 */
[----:B------:R-:W-:Y:S01]  /*27a0*/  HADD2.F32 R198, -RZ, R23.H0_H0 ;  /* 0x20000017ffc67230 */ /* 0x000fe20000004100 */
[----:B------:R-:W-:Y:S01]  /*27b0*/  SHF.R.U64 R58, R58, 0x10, R59 ;  /* 0x000000103a3a7819 */ /* 0x000fe2000000123b */
[----:B------:R-:W-:Y:S01]  /*27c0*/  HADD2.F32 R193, -RZ, R136.H0_H0 ;  /* 0x20000088ffc17230 */ /* 0x000fe20000004100 */
[----:B------:R-:W0:Y:S01]  /*27d0*/  MUFU.RCP R169, R160 ;  /* 0x000000a000a97308 */ /* 0x000e220000001000 */
[----:B------:R-:W-:-:S02]  /*27e0*/  HADD2.F32 R154, -RZ, R146.H0_H0 ;  /* 0x20000092ff9a7230 */ /* 0x000fc40000004100 */
[----:B------:R-:W-:Y:S01]  /*27f0*/  FADD.FTZ R203, -R202, R25 ;  /* 0x00000019cacb7221 */ /* 0x000fe20000010100 */
[----:B------:R-:W-:Y:S02]  /*2800*/  HADD2.F32 R202, -RZ, R205.H0_H0 ;  /* 0x200000cdffca7230 */ /* 0x000fe40000004100 */
[----:B------:R-:W-:Y:S01]  /*2810*/  FADD.FTZ R205, -R198, R27 ;  /* 0x0000001bc6cd7221 */ /* 0x000fe20000010100 */
[----:B------:R-:W-:Y:S02]  /*2820*/  HADD2.F32 R215, -RZ, R36.H0_H0 ;  /* 0x20000024ffd77230 */ /* 0x000fe40000004100 */
[----:B-1----:R-:W-:Y:S01]  /*2830*/  FMUL.FTZ R23, R197, R206 ;  /* 0x000000cec5177220 */ /* 0x002fe20000410000 */
[--C-:B------:R-:W-:Y:S01]  /*2840*/  HADD2.F32 R189, -RZ, R135.reuse.H1_H1 ;  /* 0x30000087ffbd7230 */ /* 0x100fe20000004100 */
[----:B------:R-:W1:Y:S01]  /*2850*/  MUFU.RCP R188, R11 ;  /* 0x0000000b00bc7308 */ /* 0x000e620000001000 */
[----:B------:R-:W-:Y:S01]  /*2860*/  HADD2.F32 R194, -RZ, R135.H0_H0 ;  /* 0x20000087ffc27230 */ /* 0x000fe20000004100 */
[----:B------:R-:W-:Y:S01]  /*2870*/  SHF.R.U64 R206, R36, 0x10, R37 ;  /* 0x0000001024ce7819 */ /* 0x000fe20000001225 */
[----:B------:R-:W-:Y:S01]  /*2880*/  HADD2.F32 R150, -RZ, R148.H0_H0 ;  /* 0x20000094ff967230 */ /* 0x000fe20000004100 */
[----:B------:R-:W-:Y:S01]  /*2890*/  SHF.R.U32.HI R164, RZ, 0x10, R59 ;  /* 0x00000010ffa47819 */ /* 0x000fe2000001163b */
[----:B------:R-:W-:-:S02]  /*28a0*/  HADD2.F32 R4, -RZ, R140.H1_H1 ;  /* 0x3000008cff047230 */ /* 0x000fc40000004100 */
[----:B------:R-:W-:Y:S01]  /*28b0*/  FADD.FTZ R30, -R30, R5 ;  /* 0x000000051e1e7221 */ /* 0x000fe20000010100 */
[----:B------:R-:W-:Y:S01]  /*28c0*/  HADD2.F32 R59, -RZ, R142.H0_H0 ;  /* 0x2000008eff3b7230 */ /* 0x000fe20000004100 */
[----:B------:R-:W3:Y:S01]  /*28d0*/  MUFU.RCP R187, R8 ;  /* 0x0000000800bb7308 */ /* 0x000ee20000001000 */
[----:B------:R-:W-:Y:S01]  /*28e0*/  SHF.R.U32.HI R198, RZ, 0x10, R39 ;  /* 0x00000010ffc67819 */ /* 0x000fe20000011627 */
[----:B------:R-:W-:Y:S01]  /*28f0*/  HADD2.F32 R152, -RZ, R146.H1_H1 ;  /* 0x30000092ff987230 */ /* 0x000fe20000004100 */
[----:B------:R-:W-:Y:S01]  /*2900*/  SHF.R.U64 R2, R2, 0x10, R3 ;  /* 0x0000001002027819 */ /* 0x000fe20000001203 */
[----:B------:R-:W-:Y:S01]  /*2910*/  FADD.FTZ R26, -R215, R32 ;  /* 0x00000020d71a7221 */ /* 0x000fe20000010100 */
[----:B------:R-:W-:Y:S01]  /*2920*/  FADD.FTZ R29, -R202, R29 ;  /* 0x0000001dca1d7221 */ /* 0x000fe20000010100 */
[----:B------:R-:W-:Y:S01]  /*2930*/  SHF.R.U32.HI R3, RZ, 0x10, R3 ;  /* 0x00000010ff037819 */ /* 0x000fe20000011603 */
[----:B------:R-:W-:Y:S01]  /*2940*/  HADD2.F32 R206, -RZ, R206.H0_H0 ;  /* 0x200000ceffce7230 */ /* 0x000fe20000004100 */
[----:B------:R-:W4:Y:S01]  /*2950*/  MUFU.RCP R27, R193 ;  /* 0x000000c1001b7308 */ /* 0x000f220000001000 */
[----:B------:R-:W-:Y:S01]  /*2960*/  HADD2.F32 R177, -RZ, R177.H0_H0 ;  /* 0x200000b1ffb17230 */ /* 0x000fe20000004100 */
[--C-:B------:R-:W-:Y:S01]  /*2970*/  SHF.R.U64 R56, R56, 0x10, R57.reuse ;  /* 0x0000001038387819 */ /* 0x100fe20000001239 */
[----:B--2---:R-:W-:Y:S01]  /*2980*/  FMUL.FTZ R175, R30, R175 ;  /* 0x000000af1eaf7220 */ /* 0x004fe20000410000 */
[----:B------:R-:W-:Y:S01]  /*2990*/  SHF.R.U32.HI R57, RZ, 0x10, R57 ;  /* 0x00000010ff397819 */ /* 0x000fe20000011639 */
[----:B------:R-:W-:-:S02]  /*29a0*/  HADD2.F32 R198, -RZ, R198.H0_H0 ;  /* 0x200000c6ffc67230 */ /* 0x000fc40000004100 */
[----:B0-----:R-:W-:Y:S01]  /*29b0*/  FMUL.FTZ R169, R186, R169 ;  /* 0x000000a9baa97220 */ /* 0x001fe20000410000 */
[----:B-1----:R-:W-:Y:S01]  /*29c0*/  FMUL.FTZ R30, R29, R188 ;  /* 0x000000bc1d1e7220 */ /* 0x002fe20000410000 */
[----:B------:R-:W0:Y:S01]  /*29d0*/  MUFU.RCP R172, R154 ;  /* 0x0000009a00ac7308 */ /* 0x000e220000001000 */
[--C-:B------:R-:W-:Y:S01]  /*29e0*/  SHF.R.U64 R60, R60, 0x10, R61.reuse ;  /* 0x000000103c3c7819 */ /* 0x100fe2000000123d */
[--C-:B------:R-:W-:Y:S01]  /*29f0*/  HADD2.F32 R186, -RZ, R165.reuse.H1_H1 ;  /* 0x300000a5ffba7230 */ /* 0x100fe20000004100 */
[----:B------:R-:W-:Y:S01]  /*2a00*/  SHF.R.U32.HI R61, RZ, 0x10, R61 ;  /* 0x00000010ff3d7819 */ /* 0x000fe2000001163d */
[----:B------:R-:W-:Y:S02]  /*2a10*/  HADD2.F32 R188, -RZ, R165.H0_H0 ;  /* 0x200000a5ffbc7230 */ /* 0x000fe40000004100 */
[----:B------:R-:W-:Y:S01]  /*2a20*/  FADD.FTZ R206, -R206, R33 ;  /* 0x00000021cece7221 */ /* 0x000fe20000010100 */
[----:B------:R-:W-:Y:S02]  /*2a30*/  HADD2.F32 R2, -RZ, R2.H0_H0 ;  /* 0x20000002ff027230 */ /* 0x000fe40000004100 */
[----:B---3--:R-:W-:Y:S01]  /*2a40*/  FMUL.FTZ R33, R196, R187 ;  /* 0x000000bbc4217220 */ /* 0x008fe20000410000 */
[----:B------:R-:W1:Y:S01]  /*2a50*/  MUFU.RCP R213, R189 ;  /* 0x000000bd00d57308 */ /* 0x000e620000001000 */
[----:B------:R-:W-:-:S02]  /*2a60*/  HADD2.F32 R165, -RZ, R3.H0_H0 ;  /* 0x20000003ffa57230 */ /* 0x000fc40000004100 */
[----:B------:R-:W-:Y:S01]  /*2a70*/  FMUL.FTZ R3, R161, R177 ;  /* 0x000000b1a1037220 */ /* 0x000fe20000410000 */
[----:B------:R-:W-:Y:S02]  /*2a80*/  HADD2.F32 R7, -RZ, R138.H0_H0 ;  /* 0x2000008aff077230 */ /* 0x000fe40000004100 */
[----:B------:R-:W-:Y:S01]  /*2a90*/  FADD.FTZ R198, -R198, R31 ;  /* 0x0000001fc6c67221 */ /* 0x000fe20000010100 */
[----:B------:R-:W-:Y:S01]  /*2aa0*/  HADD2.F32 R202, -RZ, R134.H1_H1 ;  /* 0x30000086ffca7230 */ /* 0x000fe20000004100 */
[----:B------:R-:W-:Y:S01]  /*2ab0*/  SHF.R.U32.HI R208, RZ, 0x10, R37 ;  /* 0x00000010ffd07819 */ /* 0x000fe20000011625 */
[----:B------:R-:W-:Y:S01]  /*2ac0*/  HADD2.F32 R156, -RZ, R144.H1_H1 ;  /* 0x30000090ff9c7230 */ /* 0x000fe20000004100 */
[----:B------:R-:W2:Y:S01]  /*2ad0*/  MUFU.RCP R215, R194 ;  /* 0x000000c200d77308 */ /* 0x000ea20000001000 */
[----:B------:R-:W-:Y:S02]  /*2ae0*/  HADD2.F32 R196, -RZ, R57.H0_H0 ;  /* 0x20000039ffc47230 */ /* 0x000fe40000004100 */
[----:B------:R-:W-:Y:S01]  /*2af0*/  FMUL.FTZ R66, R66, R2 ;  /* 0x0000000242427220 */ /* 0x000fe20000410000 */
[----:B------:R-:W-:-:S02]  /*2b00*/  HADD2.F32 R217, -RZ, R37.H0_H0 ;  /* 0x20000025ffd97230 */ /* 0x000fc40000004100 */
[----:B------:R-:W-:Y:S01]  /*2b10*/  FADD.FTZ R161, RZ, R3 ;  /* 0x00000003ffa17221 */ /* 0x000fe20000010000 */
[----:B------:R-:W-:Y:S02]  /*2b20*/  HADD2.F32 R178, -RZ, R178.H0_H0 ;  /* 0x200000b2ffb27230 */ /* 0x000fe40000004100 */
[----:B----4-:R-:W-:Y:S01]  /*2b30*/  FMUL.FTZ R29, R198, R27 ;  /* 0x0000001bc61d7220 */ /* 0x010fe20000410000 */
[----:B------:R-:W-:Y:S01]  /*2b40*/  HADD2.F32 R57, -RZ, R58.H0_H0 ;  /* 0x2000003aff397230 */ /* 0x000fe20000004100 */
[----:B------:R3:W4:Y:S01]  /*2b50*/  MUFU.RCP R174, R150 ;  /* 0x0000009600ae7308 */ /* 0x0007220000001000 */
[----:B------:R-:W-:Y:S02]  /*2b60*/  HADD2.F32 R58, -RZ, R61.H0_H0 ;  /* 0x2000003dff3a7230 */ /* 0x000fe40000004100 */
[----:B------:R-:W-:Y:S01]  /*2b70*/  FFMA.FTZ R61, R3, R0, RZ ;  /* 0x00000000033d7223 */ /* 0x000fe200000100ff */
[----:B0-----:R-:W-:Y:S01]  /*2b80*/  FMUL.FTZ R172, R191, R172 ;  /* 0x000000acbfac7220 */ /* 0x001fe20000410000 */
[----:B------:R-:W-:-:S02]  /*2b90*/  HADD2.F32 R198, -RZ, R64.H0_H0 ;  /* 0x20000040ffc67230 */ /* 0x000fc40000004100 */
[----:B------:R-:W-:Y:S01]  /*2ba0*/  FADD.FTZ R34, -R217, R34 ;  /* 0x00000022d9227221 */ /* 0x000fe20000010100 */
[----:B------:R-:W-:Y:S02]  /*2bb0*/  HADD2.F32 R208, -RZ, R208.H0_H0 ;  /* 0x200000d0ffd07230 */ /* 0x000fe40000004100 */
[----:B------:R-:W-:Y:S01]  /*2bc0*/  FMUL.FTZ R67, R67, R178 ;  /* 0x000000b243437220 */ /* 0x000fe20000410000 */
[----:B------:R-:W0:Y:S01]  /*2bd0*/  MUFU.RCP R184, R4 ;  /* 0x0000000400b87308 */ /* 0x000e220000001000 */
[----:B------:R-:W-:Y:S02]  /*2be0*/  HADD2.F32 R191, -RZ, R60.H0_H0 ;  /* 0x2000003cffbf7230 */ /* 0x000fe40000004100 */
[----:B------:R-:W-:Y:S01]  /*2bf0*/  FADD.FTZ R64, R161, R66 ;  /* 0x00000042a1407221 */ /* 0x000fe20000010000 */
[----:B------:R-:W-:Y:S01]  /*2c00*/  FFMA.FTZ R60, R66, R175, R61 ;  /* 0x000000af423c7223 */ /* 0x000fe2000001003d */
[----:B-1----:R-:W-:Y:S01]  /*2c10*/  FMUL.FTZ R25, R26, R213 ;  /* 0x000000d51a197220 */ /* 0x002fe20000410000 */
[----:B------:R-:W-:-:S02]  /*2c20*/  HADD2.F32 R179, -RZ, R179.H0_H0 ;  /* 0x200000b3ffb37230 */ /* 0x000fc40000004100 */
[----:B------:R-:W-:Y:S01]  /*2c30*/  FMUL.FTZ R61, R150, R165 ;  /* 0x000000a5963d7220 */ /* 0x000fe20000410000 */
[----:B--2---:R-:W-:Y:S01]  /*2c40*/  FMUL.FTZ R26, R34, R215 ;  /* 0x000000d7221a7220 */ /* 0x004fe20000410000 */
[----:B------:R-:W1:Y:S01]  /*2c50*/  MUFU.RCP R182, R59 ;  /* 0x0000003b00b67308 */ /* 0x000e620000001000 */
[----:B---3--:R-:W-:Y:S01]  /*2c60*/  FADD.FTZ R150, R64, R67 ;  /* 0x0000004340967221 */ /* 0x008fe20000010000 */
[----:B------:R-:W-:Y:S01]  /*2c70*/  FADD.FTZ R208, -R208, R35 ;  /* 0x00000023d0d07221 */ /* 0x000fe20000010100 */
[----:B----4-:R-:W-:Y:S01]  /*2c80*/  FMUL.FTZ R174, R199, R174 ;  /* 0x000000aec7ae7220 */ /* 0x010fe20000410000 */
[----:B------:R-:W-:Y:S01]  /*2c90*/  FFMA.FTZ R64, R67, R12, R60 ;  /* 0x0000000c43407223 */ /* 0x000fe2000001003c */
[----:B------:R-:W-:Y:S02]  /*2ca0*/  HADD2.F32 R52, -RZ, R52.H0_H0 ;  /* 0x20000034ff347230 */ /* 0x000fe40000004100 */
[----:B------:R-:W-:Y:S01]  /*2cb0*/  FMUL.FTZ R151, R151, R179 ;  /* 0x000000b397977220 */ /* 0x000fe20000410000 */
[----:B------:R-:W-:Y:S01]  /*2cc0*/  HADD2.F32 R180, -RZ, R180.H0_H0 ;  /* 0x200000b4ffb47230 */ /* 0x000fe20000004100 */
[----:B------:R2:W3:Y:S01]  /*2cd0*/  MUFU.RCP R173, R152 ;  /* 0x0000009800ad7308 */ /* 0x0004e20000001000 */
[----:B------:R-:W-:-:S02]  /*2ce0*/  HADD2.F32 R158, -RZ, R144.H0_H0 ;  /* 0x20000090ff9e7230 */ /* 0x000fc40000004100 */
[----:B0-----:R-:W-:Y:S01]  /*2cf0*/  FMUL.FTZ R34, R201, R184 ;  /* 0x000000b8c9227220 */ /* 0x001fe20000410000 */
[----:B------:R-:W-:Y:S02]  /*2d00*/  HADD2.F32 R184, -RZ, R167.H0_H0 ;  /* 0x200000a7ffb87230 */ /* 0x000fe40000004100 */
[----:B------:R-:W-:Y:S01]  /*2d10*/  FMUL.FTZ R153, R153, R180 ;  /* 0x000000b499997220 */ /* 0x000fe20000410000 */
[----:B------:R-:W-:Y:S01]  /*2d20*/  HADD2.F32 R163, -RZ, R163.H0_H0 ;  /* 0x200000a3ffa37230 */ /* 0x000fe20000004100 */
[--C-:B------:R-:W-:Y:S01]  /*2d30*/  SHF.R.U64 R54, R54, 0x10, R55.reuse ;  /* 0x0000001036367819 */ /* 0x100fe20000001237 */
[--C-:B------:R-:W-:Y:S01]  /*2d40*/  HADD2.F32 R187, -RZ, R162.reuse.H0_H0 ;  /* 0x200000a2ffbb7230 */ /* 0x100fe20000004100 */
[----:B------:R-:W0:Y:S01]  /*2d50*/  MUFU.RCP R28, R7 ;  /* 0x00000007001c7308 */ /* 0x000e220000001000 */
[----:B--2---:R-:W-:Y:S01]  /*2d60*/  FMUL.FTZ R152, R152, R52 ;  /* 0x0000003498987220 */ /* 0x004fe20000410000 */
[----:B-1----:R-:W-:Y:S01]  /*2d70*/  FMUL.FTZ R35, R209, R182 ;  /* 0x000000b6d1237220 */ /* 0x002fe20000410000 */
[----:B------:R-:W-:Y:S01]  /*2d80*/  HADD2.F32 R182, -RZ, R167.H1_H1 ;  /* 0x300000a7ffb67230 */ /* 0x000fe20000004100 */
[----:B------:R-:W-:Y:S01]  /*2d90*/  SHF.R.U32.HI R55, RZ, 0x10, R55 ;  /* 0x00000010ff377819 */ /* 0x000fe20000011637 */
[----:B------:R-:W-:-:S02]  /*2da0*/  HADD2.F32 R167, -RZ, R162.H1_H1 ;  /* 0x300000a2ffa77230 */ /* 0x000fc40000004100 */
[----:B------:R-:W-:Y:S01]  /*2db0*/  FMUL.FTZ R218, R184, R15 ;  /* 0x0000000fb8da7220 */ /* 0x000fe20000410000 */
[----:B------:R-:W-:Y:S01]  /*2dc0*/  HADD2.F32 R168, -RZ, R168.H0_H0 ;  /* 0x200000a8ffa87230 */ /* 0x000fe20000004100 */
[----:B------:R-:W1:Y:S01]  /*2dd0*/  MUFU.RCP R197, R202 ;  /* 0x000000ca00c57308 */ /* 0x000e620000001000 */
[----:B------:R-:W-:Y:S01]  /*2de0*/  FMUL.FTZ R60, R157, R182 ;  /* 0x000000b69d3c7220 */ /* 0x000fe20000410000 */
[----:B---3--:R-:W-:Y:S01]  /*2df0*/  FMUL.FTZ R173, R200, R173 ;  /* 0x000000adc8ad7220 */ /* 0x008fe20000410000 */
[----:B------:R-:W-:Y:S01]  /*2e00*/  FADD.FTZ R200, R150, R61 ;  /* 0x0000003d96c87221 */ /* 0x000fe20000010000 */
[----:B------:R-:W-:Y:S01]  /*2e10*/  FFMA.FTZ R150, R61, R174, R64 ;  /* 0x000000ae3d967223 */ /* 0x000fe20000010040 */
[----:B------:R-:W-:Y:S01]  /*2e20*/  FMUL.FTZ R64, R159, R184 ;  /* 0x000000b89f407220 */ /* 0x000fe20000410000 */
[----:B------:R-:W-:Y:S02]  /*2e30*/  HADD2.F32 R5, -RZ, R139.H0_H0 ;  /* 0x2000008bff057230 */ /* 0x000fe40000004100 */
[----:B------:R-:W-:Y:S01]  /*2e40*/  FADD.FTZ R159, R200, R151 ;  /* 0x00000097c89f7221 */ /* 0x000fe20000010000 */
[----:B------:R2:W3:Y:S01]  /*2e50*/  MUFU.RCP R171, R156 ;  /* 0x0000009c00ab7308 */ /* 0x0004e20000001000 */
[----:B------:R-:W-:Y:S01]  /*2e60*/  FFMA.FTZ R157, R151, R14, R150 ;  /* 0x0000000e979d7223 */ /* 0x000fe20000010096 */
[----:B0-----:R-:W-:Y:S01]  /*2e70*/  FMUL.FTZ R31, R205, R28 ;  /* 0x0000001ccd1f7220 */ /* 0x001fe20000410000 */
[----:B------:R-:W-:Y:S01]  /*2e80*/  FMUL.FTZ R150, R53, R186 ;  /* 0x000000ba35967220 */ /* 0x000fe20000410000 */
[----:B------:R-:W-:Y:S01]  /*2e90*/  FMUL.FTZ R53, R6, R167 ;  /* 0x000000a706357220 */ /* 0x000fe20000410000 */
[----:B------:R-:W-:-:S02]  /*2ea0*/  HADD2.F32 R190, -RZ, R190.H0_H0 ;  /* 0x200000beffbe7230 */ /* 0x000fc40000004100 */
[----:B------:R-:W-:Y:S01]  /*2eb0*/  FMUL.FTZ R155, R155, R168 ;  /* 0x000000a89b9b7220 */ /* 0x000fe20000410000 */
[----:B------:R-:W-:Y:S01]  /*2ec0*/  HADD2.F32 R185, -RZ, R185.H0_H0 ;  /* 0x200000b9ffb97230 */ /* 0x000fe20000004100 */
[----:B------:R-:W0:Y:S01]  /*2ed0*/  MUFU.RCP R170, R158 ;  /* 0x0000009e00aa7308 */ /* 0x000e220000001000 */
[----:B------:R-:W-:Y:S02]  /*2ee0*/  HADD2.F32 R54, -RZ, R54.H0_H0 ;  /* 0x20000036ff367230 */ /* 0x000fe40000004100 */
[----:B-1----:R-:W-:Y:S01]  /*2ef0*/  FMUL.FTZ R28, R206, R197 ;  /* 0x000000c5ce1c7220 */ /* 0x002fe20000410000 */
[----:B------:R-:W-:Y:S01]  /*2f00*/  FADD.FTZ R206, R159, R152 ;  /* 0x000000989fce7221 */ /* 0x000fe20000010000 */
[----:B------:R-:W-:Y:S01]  /*2f10*/  FMUL.FTZ R197, R154, R163 ;  /* 0x000000a39ac57220 */ /* 0x000fe20000410000 */
[----:B------:R-:W-:Y:S02]  /*2f20*/  HADD2.F32 R192, -RZ, R137.H0_H0 ;  /* 0x20000089ffc07230 */ /* 0x000fe40000004100 */
[----:B------:R-:W-:Y:S01]  /*2f30*/  FMUL.FTZ R199, R5, R185 ;  /* 0x000000b905c77220 */ /* 0x000fe20000410000 */
[----:B------:R-:W-:Y:S01]  /*2f40*/  FADD.FTZ R206, R206, R153 ;  /* 0x00000099cece7221 */ /* 0x000fe20000010000 */
[----:B------:R1:W4:Y:S01]  /*2f50*/  MUFU.RCP R195, R5 ;  /* 0x0000000500c37308 */ /* 0x0003220000001000 */
[----:B--2---:R-:W-:Y:S01]  /*2f60*/  FMUL.FTZ R156, R156, R54 ;  /* 0x000000369c9c7220 */ /* 0x004fe20000410000 */
[----:B---3--:R-:W-:Y:S01]  /*2f70*/  FMUL.FTZ R171, R204, R171 ;  /* 0x000000abccab7220 */ /* 0x008fe20000410000 */
[----:B------:R-:W-:Y:S01]  /*2f80*/  FFMA.FTZ R204, R152, R173, R157 ;  /* 0x000000ad98cc7223 */ /* 0x000fe2000001009d */
[----:B------:R-:W-:-:S02]  /*2f90*/  HADD2.F32 R55, -RZ, R55.H0_H0 ;  /* 0x20000037ff377230 */ /* 0x000fc40000004100 */
[----:B------:R-:W-:Y:S01]  /*2fa0*/  FMUL.FTZ R200, R65, R188 ;  /* 0x000000bc41c87220 */ /* 0x000fe20000410000 */
[----:B------:R-:W-:Y:S02]  /*2fb0*/  HADD2.F32 R176, -RZ, R138.H1_H1 ;  /* 0x3000008affb07230 */ /* 0x000fe40000004100 */
[----:B------:R-:W-:Y:S01]  /*2fc0*/  FFMA.FTZ R6, R153, R16, R204 ;  /* 0x0000001099067223 */ /* 0x000fe200000100cc */
[----:B------:R-:W-:Y:S01]  /*2fd0*/  FMUL.FTZ R204, R10, R187 ;  /* 0x000000bb0acc7220 */ /* 0x000fe20000410000 */
[----:B------:R-:W-:Y:S01]  /*2fe0*/  FADD.FTZ R10, R206, R197 ;  /* 0x000000c5ce0a7221 */ /* 0x000fe20000010000 */
[----:B------:R-:W-:Y:S01]  /*2ff0*/  FMUL.FTZ R206, R9, R190 ;  /* 0x000000be09ce7220 */ /* 0x000fe20000410000 */
[----:B------:R-:W-:Y:S01]  /*3000*/  FFMA.FTZ R6, R197, R172, R6 ;  /* 0x000000acc5067223 */ /* 0x000fe20000010006 */
[----:B------:R-:W2:Y:S01]  /*3010*/  MUFU.RCP R211, R192 ;  /* 0x000000c000d37308 */ /* 0x000ea20000001000 */
[----:B------:R-:W-:Y:S01]  /*3020*/  FADD.FTZ R9, R10, R155 ;  /* 0x0000009b0a097221 */ /* 0x000fe20000010000 */
[----:B------:R-:W-:Y:S01]  /*3030*/  FMUL.FTZ R161, R158, R55 ;  /* 0x000000379ea17220 */ /* 0x000fe20000410000 */
[----:B-1----:R-:W-:Y:S01]  /*3040*/  FFMA.FTZ R5, R155, R18, R6 ;  /* 0x000000129b057223 */ /* 0x002fe20000010006 */
[----:B0-----:R-:W-:Y:S01]  /*3050*/  FMUL.FTZ R170, R207, R170 ;  /* 0x000000aacfaa7220 */ /* 0x001fe20000410000 */
[----:B------:R-:W-:Y:S01]  /*3060*/  FADD.FTZ R9, R9, R156 ;  /* 0x0000009c09097221 */ /* 0x000fe20000010000 */
[----:B------:R-:W-:-:S02]  /*3070*/  HADD2.F32 R56, -RZ, R56.H0_H0 ;  /* 0x20000038ff387230 */ /* 0x000fc40000004100 */
[----:B------:R-:W-:Y:S01]  /*3080*/  FFMA.FTZ R5, R156, R171, R5 ;  /* 0x000000ab9c057223 */ /* 0x000fe20000010005 */
[----:B------:R-:W0:Y:S01]  /*3090*/  MUFU.RCP R32, R176 ;  /* 0x000000b000207308 */ /* 0x000e220000001000 */
[----:B------:R-:W-:Y:S01]  /*30a0*/  FADD.FTZ R10, R9, R60 ;  /* 0x0000003c090a7221 */ /* 0x000fe20000010000 */
[----:B----4-:R-:W-:Y:S01]  /*30b0*/  FMUL.FTZ R22, R22, R195 ;  /* 0x000000c316167220 */ /* 0x010fe20000410000 */
[----:B------:R-:W-:Y:S01]  /*30c0*/  FFMA.FTZ R6, R60, R13, R5 ;  /* 0x0000000d3c067223 */ /* 0x000fe20000010005 */
[----:B------:R-:W-:Y:S01]  /*30d0*/  FMUL.FTZ R158, R160, R56 ;  /* 0x00000038a09e7220 */ /* 0x000fe20000410000 */
[----:B------:R-:W-:Y:S01]  /*30e0*/  FADD.FTZ R9, R10, R161 ;  /* 0x000000a10a097221 */ /* 0x000fe20000010000 */
[----:B------:R-:W-:Y:S02]  /*30f0*/  HADD2.F32 R195, -RZ, R134.H0_H0 ;  /* 0x20000086ffc37230 */ /* 0x000fe40000004100 */
[----:B------:R-:W-:Y:S01]  /*3100*/  FFMA.FTZ R5, R161, R170, R6 ;  /* 0x000000aaa1057223 */ /* 0x000fe20000010006 */
[----:B------:R-:W-:-:S02]  /*3110*/  HADD2.F32 R162, -RZ, R181.H0_H0 ;  /* 0x200000b5ffa27230 */ /* 0x000fc40000004100 */
[----:B------:R-:W-:Y:S01]  /*3120*/  FADD.FTZ R9, R9, R64 ;  /* 0x0000004009097221 */ /* 0x000fe20000010000 */
[----:B------:R-:W-:Y:S02]  /*3130*/  HADD2.F32 R181, -RZ, R181.H1_H1 ;  /* 0x300000b5ffb57230 */ /* 0x000fe40000004100 */
[----:B------:R-:W-:Y:S01]  /*3140*/  FFMA.FTZ R5, R64, R15, R5 ;  /* 0x0000000f40057223 */ /* 0x000fe20000010005 */
[----:B--2---:R-:W-:Y:S01]  /*3150*/  FMUL.FTZ R24, R24, R211 ;  /* 0x000000d318187220 */ /* 0x004fe20000410000 */
[----:B------:R-:W-:Y:S01]  /*3160*/  FADD.FTZ R9, R9, R158 ;  /* 0x0000009e09097221 */ /* 0x000fe20000010000 */
[----:B------:R-:W1:Y:S01]  /*3170*/  MUFU.RCP R211, R195 ;  /* 0x000000c300d37308 */ /* 0x000e620000001000 */
[----:B------:R-:W-:Y:S01]  /*3180*/  FFMA.FTZ R5, R158, R169, R5 ;  /* 0x000000a99e057223 */ /* 0x000fe20000010005 */
[----:B------:R-:W-:Y:S01]  /*3190*/  FMUL.FTZ R65, R194, R181 ;  /* 0x000000b5c2417220 */ /* 0x000fe20000410000 */
[----:B------:R-:W-:Y:S01]  /*31a0*/  FMUL.FTZ R194, R59, R196 ;  /* 0x000000c43bc27220 */ /* 0x000fe20000410000 */
[----:B------:R-:W-:Y:S01]  /*31b0*/  FADD.FTZ R9, R9, R150 ;  /* 0x0000009609097221 */ /* 0x000fe20000010000 */
[----:B------:R-:W-:Y:S01]  /*31c0*/  FFMA.FTZ R5, R150, R17, R5 ;  /* 0x0000001196057223 */ /* 0x000fe20000010005 */
[----:B------:R-:W-:-:S02]  /*31d0*/  HADD2.F32 R63, -RZ, R63.H0_H0 ;  /* 0x2000003fff3f7230 */ /* 0x000fc40000004100 */
[----:B0-----:R-:W-:Y:S01]  /*31e0*/  FMUL.FTZ R32, R203, R32 ;  /* 0x00000020cb207220 */ /* 0x001fe20000410000 */
        /* <DEDUP_REMOVED lines=10> */
[----:B-1----:R-:W-:Y:S01]  /*3290*/  FMUL.FTZ R27, R208, R211 ;  /* 0x000000d3d01b7220 */ /* 0x002fe20000410000 */
        /* <DEDUP_REMOVED lines=69> */
.L_x_1149:
        /* <DEDUP_REMOVED lines=29> */
[----:B------:R-:W-:Y:S01]  /*38c0*/  UIADD3 UR6, UPT, UPT, UR5, 0x20, URZ ;  /* 0x0000002005067890 */ /* 0x000fe2000fffe0ff */
[----:B------:R-:W0:Y:S01]  /*38d0*/  SHFL.DOWN PT, R159, R234, 0x8, 0x1f ;  /* 0x09001f00ea9f7f89 */ /* 0x000e2200000e0000 */
[----:B------:R-:W-:Y:S01]  /*38e0*/  FADD.FTZ R97, R226, R97 ;  /* 0x00000061e2617221 */ /* 0x000fe20000010000 */
[----:B------:R-:W-:Y:S01]  /*38f0*/  FADD.FTZ R96, R221, R96 ;  /* 0x00000060dd607221 */ /* 0x000fe20000010000 */
[----:B------:R-:W-:Y:S01]  /*3900*/  USEL UR6, UR6, UR5, UP0 ;  /* 0x0000000506067287 */ /* 0x000fe20008000000 */
[----:B------:R-:W1:Y:S01]  /*3910*/  SHFL.DOWN PT, R236, R227, 0x8, 0x1f ;  /* 0x09001f00e3ec7f89 */ /* 0x000e6200000e0000 */
[----:B------:R-:W-:Y:S01]  /*3920*/  FADD.FTZ R95, R228, R95 ;  /* 0x0000005fe45f7221 */ /* 0x000fe20000010000 */
[----:B------:R-:W-:Y:S01]  /*3930*/  FADD.FTZ R94, R223, R94 ;  /* 0x0000005edf5e7221 */ /* 0x000fe20000010000 */
[----:B------:R-:W-:Y:S01]  /*3940*/  FADD.FTZ R93, R230, R93 ;  /* 0x0000005de65d7221 */ /* 0x000fe20000010000 */
[----:B------:R-:W-:Y:S01]  /*3950*/  CS2R R10, SRZ ;  /* 0x00000000000a7805 */ /* 0x000fe2000001ff00 */
        /* <DEDUP_REMOVED lines=8> */
[----:B------:R-:W2:Y:S01]  /*39e0*/  S2R R159, SR_TID.X ;  /* 0x00000000009f7919 */ /* 0x000ea20000002100 */
[----:B0-----:R-:W-:Y:S01]  /*39f0*/  FADD.FTZ R231, R238, R231 ;  /* 0x000000e7eee77221 */ /* 0x001fe20000010000 */
[----:B-1----:R-:W-:-:S04]  /*3a00*/  FADD.FTZ R232, R225, R232 ;  /* 0x000000e8e1e87221 */ /* 0x002fc80000010000 */
[----:B------:R-:W0:Y:S04]  /*3a10*/  SHFL.DOWN PT, R4, R231, 0x1, 0x1f ;  /* 0x08201f00e7047f89 */ /* 0x000e2800000e0000 */
[----:B------:R-:W1:Y:S01]  /*3a20*/  SHFL.DOWN PT, R5, R232, 0x1, 0x1f ;  /* 0x08201f00e8057f89 */ /* 0x000e6200000e0000 */
[C---:B--2---:R-:W-:Y:S02]  /*3a30*/  LOP3.LUT P2, R209, R159.reuse, 0x1f, RZ, 0xc0, !PT ;  /* 0x0000001f9fd17812 */ /* 0x044fe4000784c0ff */
[----:B------:R-:W-:-:S11]  /*3a40*/  ISETP.NE.AND P0, PT, R159, RZ, PT ;  /* 0x000000ff9f00720c */ /* 0x000fd60003f05270 */
[----:B------:R-:W-:Y:S01]  /*3a50*/  @!P2 SHF.R.U32.HI R6, RZ, 0x2, R159 ;  /* 0x00000002ff06a819 */ /* 0x000fe2000001169f */
[----:B0-----:R-:W-:Y:S01]  /*3a60*/  FADD.FTZ R4, R231, R4 ;  /* 0x00000004e7047221 */ /* 0x001fe20000010000 */
[----:B-1----:R-:W-:Y:S02]  /*3a70*/  FADD.FTZ R5, R232, R5 ;  /* 0x00000005e8057221 */ /* 0x002fe40000010000 */
[----:B------:R-:W-:-:S05]  /*3a80*/  @!P2 LOP3.LUT R6, R6, 0xf8, RZ, 0xc0, !PT ;  /* 0x000000f80606a812 */ /* 0x000fca00078ec0ff */
        /* <DEDUP_REMOVED lines=17> */
.L_x_1151:
[----:B------:R-:W-:Y:S05]  /*3ba0*/  BSYNC.RECONVERGENT B0 ;  /* 0x0000000000007941 */ /* 0x000fea0003800200 */
.L_x_1150:
        /* <DEDUP_REMOVED lines=76> */
.L_x_1153:
[----:B------:R-:W2:Y:S04]  /*4070*/  LDG.E.STRONG.GPU R2, desc[UR12][R6.64] ;  /* 0x0000000c06027981 */ /* 0x000ea8000c1ef900 */
[----:B--2---:R-:W-:Y:S01]  /*4080*/  CCTL.IVALL ;  /* 0x00000000ff00798f */ /* 0x004fe20002000000 */
[----:B------:R-:W-:Y:S05]  /*4090*/  YIELD ;  /* 0x0000000000007946 */ /* 0x000fea0003800000 */
[----:B------:R-:W-:-:S13]  /*40a0*/  ISETP.NE.AND P0, PT, R2, R9, PT ;  /* 0x000000090200720c */ /* 0x000fda0003f05270 */
[----:B------:R-:W-:Y:S05]  /*40b0*/  @P0 BRA `(.L_x_1153) ;  /* 0xfffffffc00ec0947 */ /* 0x000fea000383ffff */
.L_x_1152:
        /* <DEDUP_REMOVED lines=13> */
[----:B------:R-:W-:Y:S01]  /*4190*/  MOV R6, UR11 ;  /* 0x0000000b00067c02 */ /* 0x000fe20008000f00 */
[----:B--2---:R-:W-:-:S03]  /*41a0*/  FADD.FTZ R2, R2, R7 ;  /* 0x0000000702027221 */ /* 0x004fc60000010000 */
[----:B------:R-:W1:Y:S01]  /*41b0*/  SHFL.BFLY PT, R8, R9, 0x2, 0x1f ;  /* 0x0c401f0009087f89 */ /* 0x000e6200000e0000 */
[----:B------:R-:W-:-:S03]  /*41c0*/  LEA R159, R6, R159, 0x7 ;  /* 0x0000009f069f7211 */ /* 0x000fc600078e38ff */
[----:B------:R-:W2:Y:S01]  /*41d0*/  SHFL.BFLY PT, R11, R2, 0x2, 0x1f ;  /* 0x0c401f00020b7f89 */ /* 0x000ea200000e0000 */
[----:B-1----:R-:W-:Y:S01]  /*41e0*/  FADD.FTZ R8, R9, R8 ;  /* 0x0000000809087221 */ /* 0x002fe20000010000 */
[----:B--2---:R-:W-:-:S04]  /*41f0*/  FADD.FTZ R11, R2, R11 ;  /* 0x0000000b020b7221 */ /* 0x004fc80000010000 */
[----:B------:R-:W1:Y:S04]  /*4200*/  SHFL.BFLY PT, R55, R8, 0x4, 0x1f ;  /* 0x0c801f0008377f89 */ /* 0x000e6800000e0000 */
[----:B------:R-:W2:Y:S01]  /*4210*/  SHFL.BFLY PT, R10, R11, 0x4, 0x1f ;  /* 0x0c801f000b0a7f89 */ /* 0x000ea200000e0000 */
[----:B-1----:R-:W-:Y:S01]  /*4220*/  FADD.FTZ R55, R8, R55 ;  /* 0x0000003708377221 */ /* 0x002fe20000010000 */
[----:B------:R-:W-:Y:S01]  /*4230*/  MOV R8, UR10 ;  /* 0x0000000a00087c02 */ /* 0x000fe20008000f00 */
[----:B------:R-:W-:Y:S01]  /*4240*/  UIADD3 UR10, UPT, UPT, UR10, UR15, URZ ;  /* 0x0000000f0a0a7290 */ /* 0x000fe2000fffe0ff */
[----:B--2---:R-:W-:Y:S02]  /*4250*/  FADD.FTZ R10, R11, R10 ;  /* 0x0000000a0b0a7221 */ /* 0x004fe40000010000 */
[----:B------:R-:W1:Y:S01]  /*4260*/  SHFL.BFLY PT, R4, R55, 0x8, 0x1f ;  /* 0x0d001f0037047f89 */ /* 0x000e6200000e0000 */
[----:B------:R-:W-:Y:S01]  /*4270*/  LEA R159, R8, R159, 0xc ;  /* 0x0000009f089f7211 */ /* 0x000fe200078e60ff */
[----:B0-----:R-:W-:-:S02]  /*4280*/  UISETP.GE.AND UP0, UPT, UR10, UR5, UPT ;  /* 0x000000050a00728c */ /* 0x001fc4000bf06270 */
[----:B------:R-:W0:Y:S01]  /*4290*/  SHFL.BFLY PT, R5, R10, 0x8, 0x1f ;  /* 0x0d001f000a057f89 */ /* 0x000e2200000e0000 */
[----:B-1----:R-:W-:Y:S01]  /*42a0*/  FADD.FTZ R4, R55, R4 ;  /* 0x0000000437047221 */ /* 0x002fe20000010000 */
[----:B0-----:R-:W-:-:S04]  /*42b0*/  FADD.FTZ R5, R10, R5 ;  /* 0x000000050a057221 */ /* 0x001fc80000010000 */
        /* <DEDUP_REMOVED lines=9> */
[C-C-:B------:R-:W-:Y:S01]  /*4350*/  FFMA.FTZ R175, R7.reuse, R175, R6.reuse ;  /* 0x000000af07af7223 */ /* 0x140fe20000010006 */
        /* <DEDUP_REMOVED lines=167> */
.L_x_1145:
        /* <DEDUP_REMOVED lines=24> */
.L_x_1155:
        /* <DEDUP_REMOVED lines=11> */
.L_x_3072:


//--------------------- .text._ZN10layer_norm22ln_bwd_finalize_kernelINS_22Kernel_traits_finalizeILj16384E6__halfS2_S2_fjLj1024ELj4ENS_18Kernel_traits_baseILj16384ES2_S2_S2_fjLj1024EEEEEEEvNS_9BwdParamsE --------------------------
	.section	.text._ZN10layer_norm22ln_bwd_finalize_kernelINS_22Kernel_traits_finalizeILj16384E6__halfS2_S2_fjLj1024ELj4ENS_18Kernel_traits_baseILj16384ES2_S2_S2_fjLj1024EEEEEEEvNS_9BwdParamsE,"ax",@progbits
	.align	128
        .global         _ZN10layer_norm22ln_bwd_finalize_kernelINS_22Kernel_traits_finalizeILj16384E6__halfS2_S2_fjLj1024ELj4ENS_18Kernel_traits_baseILj16384ES2_S2_S2_fjLj1024EEEEEEEvNS_9BwdParamsE
        .type           _ZN10layer_norm22ln_bwd_finalize_kernelINS_22Kernel_traits_finalizeILj16384E6__halfS2_S2_fjLj1024ELj4ENS_18Kernel_traits_baseILj16384ES2_S2_S2_fjLj1024EEEEEEEvNS_9BwdParamsE,@function
        .size           _ZN10layer_norm22ln_bwd_finalize_kernelINS_22Kernel_traits_finalizeILj16384E6__halfS2_S2_fjLj1024ELj4ENS_18Kernel_traits_baseILj16384ES2_S2_S2_fjLj1024EEEEEEEvNS_9BwdParamsE,(.L_x_3073 - _ZN10layer_norm22ln_bwd_finalize_kernelINS_22Kernel_traits_finalizeILj16384E6__halfS2_S2_fjLj1024ELj4ENS_18Kernel_traits_baseILj16384ES2_S2_S2_fjLj1024EEEEEEEvNS_9BwdParamsE)
        .other          _ZN10layer_norm22ln_bwd_finalize_kernelINS_22Kernel_traits_finalizeILj16384E6__halfS2_S2_fjLj1024ELj4ENS_18Kernel_traits_baseILj16384ES2_S2_S2_fjLj1024EEEEEEEvNS_9BwdParamsE,@"STO_CUDA_ENTRY STV_DEFAULT"
_ZN10layer_norm22ln_bwd_finalize_kernelINS_22Kernel_traits_finalizeILj16384E6__halfS2_S2_fjLj1024ELj4ENS_18Kernel_traits_baseILj16384ES2_S2_S2_fjLj1024EEEEEEEvNS_9BwdParamsE:
.text._ZN10layer_norm22ln_bwd_finalize_kernelINS_22Kernel_traits_finalizeILj16384E6__halfS2_S2_fjLj1024ELj4ENS_18Kernel_traits_baseILj16384ES2_S2_S2_fjLj1024EEEEEEEvNS_9BwdParamsE:
        /* <DEDUP_REMOVED lines=37> */
.L_x_1160:
        /* <DEDUP_REMOVED lines=118> */
.L_x_1159:
[----:B------:R-:W-:Y:S05]  /*09b0*/  BSYNC.RECONVERGENT B1 ;  /* 0x0000000000017941 */ /* 0x000fea0003800200 */
.L_x_1158:
        /* <DEDUP_REMOVED lines=65> */
.L_x_1162:
[----:B------:R-:W-:Y:S05]  /*0dd0*/  BSYNC.RECONVERGENT B1 ;  /* 0x0000000000017941 */ /* 0x000fea0003800200 */
.L_x_1161:
        /* <DEDUP_REMOVED lines=37> */
.L_x_1164:
[----:B------:R-:W-:Y:S05]  /*1030*/  BSYNC.RECONVERGENT B1 ;  /* 0x0000000000017941 */ /* 0x000fea0003800200 */
.L_x_1163:
[----:B------:R-:W-:Y:S05]  /*1040*/  @!P1 BRA `(.L_x_1157) ;  /* 0x00000000003c9947 */ /* 0x000fea0003800000 */
[----:B------:R-:W0:Y:S01]  /*1050*/  LDC.64 R6, c[0x0][0x3e0] ;  /* 0x0000f800ff067b82 */ /* 0x000e220000000a00 */
[----:B------:R-:W-:Y:S02]  /*1060*/  LEA R2, R15, R11, 0xe ;  /* 0x0000000b0f027211 */ /* 0x000fe400078e70ff */
[----:B------:R-:W-:Y:S02]  /*1070*/  IADD3 R24, PT, PT, -R24, RZ, RZ ;  /* 0x000000ff18187210 */ /* 0x000fe40007ffe1ff */
[----:B------:R-:W-:-:S03]  /*1080*/  IADD3 R11, PT, PT, R13, R2, RZ ;  /* 0x000000020d0b7210 */ /* 0x000fc60007ffe0ff */
[----:B------:R-:W1:Y:S04]  /*1090*/  LDC.64 R8, c[0x0][0x3e8] ;  /* 0x0000fa00ff087b82 */ /* 0x000e680000000a00 */
.L_x_1165:
        /* <DEDUP_REMOVED lines=10> */
.L_x_1157:
[----:B------:R-:W-:Y:S05]  /*1140*/  BSYNC.RECONVERGENT B0 ;  /* 0x0000000000007941 */ /* 0x000fea0003800200 */
.L_x_1156:
        /* <DEDUP_REMOVED lines=55> */
.L_x_1166:
        /* <DEDUP_REMOVED lines=12> */
.L_x_3073:


//--------------------- .text._ZN10layer_norm13ln_bwd_kernelINS_13Kernel_traitsI6__halfS2_S2_fjLj16384ELj4ELj1ELj4ELj16ENS_18Kernel_traits_baseILj16384ES2_S2_S2_fjLj128EEEEEEEvNS_9BwdParamsE --------------------------
	.section	.text._ZN10layer_norm13ln_bwd_kernelINS_13Kernel_traitsI6__halfS2_S2_fjLj16384ELj4ELj1ELj4ELj16ENS_18Kernel_traits_baseILj16384ES2_S2_S2_fjLj128EEEEEEEvNS_9BwdParamsE,"ax",@progbits
	.align	128
        .global         _ZN10layer_norm13ln_bwd_kernelINS_13Kernel_traitsI6__halfS2_S2_fjLj16384ELj4ELj1ELj4ELj16ENS_18Kernel_traits_baseILj16384ES2_S2_S2_fjLj128EEEEEEEvNS_9BwdParamsE
        .type           _ZN10layer_norm13ln_bwd_kernelINS_13Kernel_traitsI6__halfS2_S2_fjLj16384ELj4ELj1ELj4ELj16ENS_18Kernel_traits_baseILj16384ES2_S2_S2_fjLj128EEEEEEEvNS_9BwdParamsE,@function
        .size           _ZN10layer_norm13ln_bwd_kernelINS_13Kernel_traitsI6__halfS2_S2_fjLj16384ELj4ELj1ELj4ELj16ENS_18Kernel_traits_baseILj16384ES2_S2_S2_fjLj128EEEEEEEvNS_9BwdParamsE,(.L_x_3074 - _ZN10layer_norm13ln_bwd_kernelINS_13Kernel_traitsI6__halfS2_S2_fjLj16384ELj4ELj1ELj4ELj16ENS_18Kernel_traits_baseILj16384ES2_S2_S2_fjLj128EEEEEEEvNS_9BwdParamsE)
        .other          _ZN10layer_norm13ln_bwd_kernelINS_13Kernel_traitsI6__halfS2_S2_fjLj16384ELj4ELj1ELj4ELj16ENS_18Kernel_traits_baseILj16384ES2_S2_S2_fjLj128EEEEEEEvNS_9BwdParamsE,@"STO_CUDA_ENTRY STV_DEFAULT"
_ZN10layer_norm13ln_bwd_kernelINS_13Kernel_traitsI6__halfS2_S2_fjLj16384ELj4ELj1ELj4ELj16ENS_18Kernel_traits_baseILj16384ES2_S2_S2_fjLj128EEEEEEEvNS_9BwdParamsE:
.text._ZN10layer_norm13ln_bwd_kernelINS_13Kernel_traitsI6__halfS2_S2_fjLj16384ELj4ELj1ELj4ELj16ENS_18Kernel_traits_baseILj16384ES2_S2_S2_fjLj128EEEEEEEvNS_9BwdParamsE:
        /* <DEDUP_REMOVED lines=100> */
.L_x_1174:
[----:B-1----:R-:W0:Y:S01]  /*0640*/  LDC.64 R36, c[0x0][0x398] ;  /* 0x0000e600ff247b82 */ /* 0x002e220000000a00 */
        /* <DEDUP_REMOVED lines=17> */
[----:B------:R-:W-:-:S03]  /*0760*/  MOV R199, RZ ;  /* 0x000000ff00c77202 */ /* 0x000fc60000000f00 */
[C---:B-1----:R-:W-:Y:S01]  /*0770*/  @!P0 IMAD.WIDE R138, R107.reuse, 0x4, R138 ;  /* 0x000000046b8a8825 */ /* 0x042fe200078e028a */
[----:B------:R-:W2:Y:S03]  /*0780*/  LDG.E.128 R52, desc[UR4][R140.64] ;  /* 0x000000048c347981 */ /* 0x000ea6000c1e1d00 */
[----:B---3--:R-:W-:Y:S01]  /*0790*/  IMAD.WIDE R136, R107, 0x4, R142 ;  /* 0x000000046b887825 */ /* 0x008fe200078e028e */
[----:B------:R-:W3:Y:S03]  /*07a0*/  LDG.E.128 R56, desc[UR4][R140.64+0x2000] ;  /* 0x002000048c387981 */ /* 0x000ee6000c1e1d00 */
[----:B----4-:R-:W-:Y:S01]  /*07b0*/  @P0 IMAD.WIDE.U32 R142, R3, 0x10, R144 ;  /* 0x00000010038e0825 */ /* 0x010fe200078e0090 */
[----:B------:R-:W4:Y:S04]  /*07c0*/  LDG.E.128 R60, desc[UR4][R140.64+0x4000] ;  /* 0x004000048c3c7981 */ /* 0x000f28000c1e1d00 */
        /* <DEDUP_REMOVED lines=19> */
[----:B------:R-:W-:-:S02]  /*0900*/  @!P0 MOV R181, R64 ;  /* 0x0000004000b58202 */ /* 0x000fc40000000f00 */
[----:B------:R-:W-:Y:S02]  /*0910*/  @!P0 MOV R185, R65 ;  /* 0x0000004100b98202 */ /* 0x000fe40000000f00 */
[----:B------:R-:W-:Y:S02]  /*0920*/  @!P0 MOV R187, R66 ;  /* 0x0000004200bb8202 */ /* 0x000fe40000000f00 */
[----:B------:R-:W-:Y:S02]  /*0930*/  @!P0 MOV R148, R67 ;  /* 0x0000004300948202 */ /* 0x000fe40000000f00 */
        /* <DEDUP_REMOVED lines=15> */
[----:B------:R-:W-:Y:S01]  /*0a30*/  @P0 MOV R148, R67 ;  /* 0x0000004300940202 */ /* 0x000fe20000000f00 */
[----:B0-----:R-:W-:Y:S06]  /*0a40*/  @P0 BRA `(.L_x_1168) ;  /* 0x0000001000840947 */ /* 0x001fec0003800000 */
[----:B-----5:R-:W-:Y:S02]  /*0a50*/  HADD2.F32 R0, -RZ, R36.H0_H0 ;  /* 0x20000024ff007230 */ /* 0x020fe40000004100 */
[--C-:B------:R-:W-:Y:S02]  /*0a60*/  HADD2.F32 R62, -RZ, R40.reuse.H0_H0 ;  /* 0x20000028ff3e7230 */ /* 0x100fe40000004100 */
[----:B------:R-:W-:Y:S02]  /*0a70*/  HADD2.F32 R40, -RZ, R40.H1_H1 ;  /* 0x30000028ff287230 */ /* 0x000fe40000004100 */
[--C-:B------:R-:W-:Y:S01]  /*0a80*/  FADD.FTZ R197, R0, -R199.reuse ;  /* 0x800000c700c57221 */ /* 0x100fe20000010000 */
[----:B------:R-:W-:Y:S02]  /*0a90*/  HADD2.F32 R36, -RZ, R36.H1_H1 ;  /* 0x30000024ff247230 */ /* 0x000fe40000004100 */
[----:B------:R-:W-:Y:S01]  /*0aa0*/  FADD.FTZ R221, R62, -R199 ;  /* 0x800000c73edd7221 */ /* 0x000fe20000010000 */
[----:B------:R-:W-:-:S02]  /*0ab0*/  HADD2.F32 R138, -RZ, R42.H0_H0 ;  /* 0x2000002aff8a7230 */ /* 0x000fc40000004100 */
[--C-:B------:R-:W-:Y:S01]  /*0ac0*/  FADD.FTZ R139, R40, -R199.reuse ;  /* 0x800000c7288b7221 */ /* 0x100fe20000010000 */
[----:B------:R-:W-:Y:S02]  /*0ad0*/  HADD2.F32 R162, -RZ, R48.H0_H0 ;  /* 0x20000030ffa27230 */ /* 0x000fe40000004100 */
[--C-:B------:R-:W-:Y:S01]  /*0ae0*/  FADD.FTZ R147, R36, -R199.reuse ;  /* 0x800000c724937221 */ /* 0x100fe20000010000 */
[----:B------:R-:W-:Y:S02]  /*0af0*/  HADD2.F32 R56, -RZ, R38.H0_H0 ;  /* 0x20000026ff387230 */ /* 0x000fe40000004100 */
[----:B------:R-:W-:Y:S01]  /*0b00*/  FADD.FTZ R67, R138, -R199 ;  /* 0x800000c78a437221 */ /* 0x000fe20000010000 */
[----:B------:R-:W-:Y:S02]  /*0b10*/  HADD2.F32 R42, -RZ, R42.H1_H1 ;  /* 0x3000002aff2a7230 */ /* 0x000fe40000004100 */
[----:B------:R-:W-:Y:S01]  /*0b20*/  FMUL.FTZ R147, R136, R147 ;  /* 0x0000009388937220 */ /* 0x000fe20000410000 */
        /* <DEDUP_REMOVED lines=13> */
[----:B------:R-:W-:Y:S01]  /*0c00*/  FMUL.FTZ R145, R136, R145 ;  /* 0x0000009188917220 */ /* 0x000fe20000410000 */
[--C-:B------:R-:W-:Y:S02]  /*0c10*/  HADD2.F32 R64, -RZ, R41.reuse.H0_H0 ;  /* 0x20000029ff407230 */ /* 0x100fe40000004100 */
[----:B------:R-:W-:Y:S01]  /*0c20*/  FADD.FTZ R55, R162, -R199 ;  /* 0x800000c7a2377221 */ /* 0x000fe20000010000 */
[----:B------:R-:W-:-:S02]  /*0c30*/  HADD2.F32 R66, -RZ, R41.H1_H1 ;  /* 0x30000029ff427230 */ /* 0x000fc40000004100 */
[----:B------:R-:W-:Y:S01]  /*0c40*/  FMUL.FTZ R143, R136, R143 ;  /* 0x0000008f888f7220 */ /* 0x000fe20000410000 */
[----:B------:R-:W-:Y:S02]  /*0c50*/  HADD2.F32 R146, -RZ, R45.H0_H0 ;  /* 0x2000002dff927230 */ /* 0x000fe40000004100 */
        /* <DEDUP_REMOVED lines=15> */
[----:B------:R-:W-:Y:S02]  /*0d50*/  HADD2.F32 R144, -RZ, R44.H0_H0 ;  /* 0x2000002cff907230 */ /* 0x000fe40000004100 */
[--C-:B------:R-:W-:Y:S01]  /*0d60*/  FADD.FTZ R65, R140, -R199.reuse ;  /* 0x800000c78c417221 */ /* 0x100fe20000010000 */
[----:B------:R-:W-:Y:S02]  /*0d70*/  HADD2.F32 R36, -RZ, R152.H1_H1 ;  /* 0x30000098ff247230 */ /* 0x000fe40000004100 */
[--C-:B------:R-:W-:Y:S01]  /*0d80*/  FADD.FTZ R215, R142, -R199.reuse ;  /* 0x800000c78ed77221 */ /* 0x100fe20000010000 */
[----:B------:R-:W-:Y:S02]  /*0d90*/  HADD2.F32 R188, -RZ, R187.H0_H0 ;  /* 0x200000bbffbc7230 */ /* 0x000fe40000004100 */
[----:B------:R-:W-:Y:S01]  /*0da0*/  FADD.FTZ R63, R144, -R199 ;  /* 0x800000c7903f7221 */ /* 0x000fe20000010000 */
[----:B------:R-:W-:-:S02]  /*0db0*/  HADD2.F32 R149, -RZ, R32.H1_H1 ;  /* 0x30000020ff957230 */ /* 0x000fc40000004100 */
        /* <DEDUP_REMOVED lines=8> */
[----:B------:R-:W-:Y:S01]  /*0e40*/  FADD.FTZ R213, R44, -R199 ;  /* 0x800000c72cd57221 */ /* 0x000fe20000010000 */
[----:B------:R-:W-:Y:S02]  /*0e50*/  HADD2.F32 R42, -RZ, R3.H1_H1 ;  /* 0x30000003ff2a7230 */ /* 0x000fe40000004100 */
[----:B------:R-:W-:Y:S01]  /*0e60*/  FMUL.FTZ R3, R0, R37 ;  /* 0x0000002500037220 */ /* 0x000fe20000410000 */
[----:B------:R-:W-:Y:S02]  /*0e70*/  HADD2.F32 R48, -RZ, R33.H0_H0 ;  /* 0x20000021ff307230 */ /* 0x000fe40000004100 */
[----:B------:R-:W-:Y:S01]  /*0e80*/  FMUL.FTZ R0, R136, R197 ;  /* 0x000000c588007220 */ /* 0x000fe20000410000 */
[----:B------:R-:W-:Y:S02]  /*0e90*/  HADD2.F32 R38, -RZ, R151.H1_H1 ;  /* 0x30000097ff267230 */ /* 0x000fe40000004100 */
[----:B------:R-:W-:Y:S01]  /*0ea0*/  FADD.FTZ R229, RZ, R3 ;  /* 0x00000003ffe57221 */ /* 0x000fe20000010000 */
[----:B------:R-:W-:-:S02]  /*0eb0*/  HADD2.F32 R151, -RZ, R33.H1_H1 ;  /* 0x30000021ff977230 */ /* 0x000fc40000004100 */
[C---:B------:R-:W-:Y:S01]  /*0ec0*/  FMUL.FTZ R63, R136.reuse, R63 ;  /* 0x0000003f883f7220 */ /* 0x040fe20000410000 */
[--C-:B------:R-:W-:Y:S02]  /*0ed0*/  HADD2.F32 R192, -RZ, R148.reuse.H0_H0 ;  /* 0x20000094ffc07230 */ /* 0x100fe40000004100 */
[----:B------:R-:W-:Y:S01]  /*0ee0*/  FMUL.FTZ R61, R136, R61 ;  /* 0x0000003d883d7220 */ /* 0x000fe20000410000 */
[----:B------:R-:W-:Y:S02]  /*0ef0*/  HADD2.F32 R191, -RZ, R148.H1_H1 ;  /* 0x30000094ffbf7230 */ /* 0x000fe40000004100 */
[----:B------:R-:W-:Y:S01]  /*0f00*/  FMUL.FTZ R148, R149, R36 ;  /* 0x0000002495947220 */ /* 0x000fe20000410000 */
[----:B------:R-:W-:Y:S02]  /*0f10*/  HADD2.F32 R50, -RZ, R34.H0_H0 ;  /* 0x20000022ff327230 */ /* 0x000fe40000004100 */
[----:B------:R-:W-:Y:S01]  /*0f20*/  FMUL.FTZ R149, R48, R39 ;  /* 0x0000002730957220 */ /* 0x000fe20000410000 */
[----:B------:R-:W-:-:S02]  /*0f30*/  HADD2.F32 R146, -RZ, R23.H1_H1 ;  /* 0x30000017ff927230 */ /* 0x000fc40000004100 */
[----:B------:R-:W-:Y:S01]  /*0f40*/  FFMA.FTZ R48, R0, R3, RZ ;  /* 0x0000000300307223 */ /* 0x000fe200000100ff */
[----:B------:R-:W-:Y:S02]  /*0f50*/  HADD2.F32 R154, -RZ, R45.H1_H1 ;  /* 0x3000002dff9a7230 */ /* 0x000fe40000004100 */
[----:B------:R-:W-:Y:S01]  /*0f60*/  FMUL.FTZ R55, R136, R55 ;  /* 0x0000003788377220 */ /* 0x000fe20000410000 */
[----:B------:R-:W-:Y:S02]  /*0f70*/  HADD2.F32 R186, -RZ, R185.H0_H0 ;  /* 0x200000b9ffba7230 */ /* 0x000fe40000004100 */
[----:B------:R-:W-:Y:S01]  /*0f80*/  FMUL.FTZ R197, R146, R191 ;  /* 0x000000bf92c57220 */ /* 0x000fe20000410000 */
[----:B------:R-:W-:Y:S02]  /*0f90*/  HADD2.F32 R195, -RZ, R21.H0_H0 ;  /* 0x20000015ffc37230 */ /* 0x000fe40000004100 */
[----:B------:R-:W-:Y:S01]  /*0fa0*/  FMUL.FTZ R146, R136, R227 ;  /* 0x000000e388927220 */ /* 0x000fe20000410000 */
[----:B------:R-:W-:-:S02]  /*0fb0*/  HADD2.F32 R45, -RZ, R150.H0_H0 ;  /* 0x20000096ff2d7230 */ /* 0x000fc40000004100 */
[----:B------:R-:W-:Y:S01]  /*0fc0*/  FFMA.FTZ R227, R147, R148, R48 ;  /* 0x0000009493e37223 */ /* 0x000fe20000010030 */
[----:B------:R-:W-:Y:S02]  /*0fd0*/  HADD2.F32 R44, -RZ, R150.H1_H1 ;  /* 0x30000096ff2c7230 */ /* 0x000fe40000004100 */
[----:B------:R-:W-:Y:S01]  /*0fe0*/  FMUL.FTZ R150, R151, R38 ;  /* 0x0000002697967220 */ /* 0x000fe20000410000 */
[----:B------:R-:W-:Y:S02]  /*0ff0*/  HADD2.F32 R187, -RZ, R187.H1_H1 ;  /* 0x300000bbffbb7230 */ /* 0x000fe40000004100 */
[----:B------:R-:W-:Y:S01]  /*1000*/  FMUL.FTZ R151, R50, R41 ;  /* 0x0000002932977220 */ /* 0x000fe20000410000 */
[----:B------:R-:W-:Y:S02]  /*1010*/  HADD2.F32 R144, -RZ, R22.H1_H1 ;  /* 0x30000016ff907230 */ /* 0x000fe40000004100 */
[----:B------:R-:W-:Y:S01]  /*1020*/  FADD.FTZ R50, R229, R148 ;  /* 0x00000094e5327221 */ /* 0x000fe20000010000 */
[----:B------:R-:W-:-:S02]  /*1030*/  HADD2.F32 R182, -RZ, R181.H0_H0 ;  /* 0x200000b5ffb67230 */ /* 0x000fc40000004100 */
[----:B------:R-:W-:Y:S01]  /*1040*/  FMUL.FTZ R194, R195, R186 ;  /* 0x000000bac3c27220 */ /* 0x000fe20000410000 */
[----:B------:R-:W-:Y:S02]  /*1050*/  HADD2.F32 R193, -RZ, R20.H0_H0 ;  /* 0x20000014ffc17230 */ /* 0x000fe40000004100 */
[----:B------:R-:W-:Y:S01]  /*1060*/  FMUL.FTZ R195, R144, R187 ;  /* 0x000000bb90c37220 */ /* 0x000fe20000410000 */
[----:B------:R-:W-:Y:S02]  /*1070*/  HADD2.F32 R185, -RZ, R185.H1_H1 ;  /* 0x300000b9ffb97230 */ /* 0x000fe40000004100 */
[----:B------:R-:W-:Y:S01]  /*1080*/  FMUL.FTZ R144, R136, R225 ;  /* 0x000000e188907220 */ /* 0x000fe20000410000 */
[----:B------:R-:W-:Y:S02]  /*1090*/  HADD2.F32 R142, -RZ, R21.H1_H1 ;  /* 0x30000015ff8e7230 */ /* 0x000fe40000004100 */
[----:B------:R-:W-:Y:S01]  /*10a0*/  FADD.FTZ R225, R50, R149 ;  /* 0x0000009532e17221 */ /* 0x000fe20000010000 */
[----:B------:R-:W-:-:S02]  /*10b0*/  HADD2.F32 R156, -RZ, R46.H0_H0 ;  /* 0x2000002eff9c7230 */ /* 0x000fc40000004100 */
[----:B------:R-:W-:Y:S01]  /*10c0*/  FFMA.FTZ R48, R146, R149, R227 ;  /* 0x0000009592307223 */ /* 0x000fe200000100e3 */
[----:B------:R-:W-:Y:S02]  /*10d0*/  HADD2.F32 R180, -RZ, R179.H0_H0 ;  /* 0x200000b3ffb47230 */ /* 0x000fe40000004100 */
[----:B------:R-:W-:Y:S01]  /*10e0*/  FMUL.FTZ R190, R193, R182 ;  /* 0x000000b6c1be7220 */ /* 0x000fe20000410000 */
[----:B------:R-:W-:Y:S02]  /*10f0*/  HADD2.F32 R189, -RZ, R27.H0_H0 ;  /* 0x2000001bffbd7230 */ /* 0x000fe40000004100 */
[----:B------:R-:W-:Y:S01]  /*1100*/  FMUL.FTZ R193, R142, R185 ;  /* 0x000000b98ec17220 */ /* 0x000fe20000410000 */
[----:B------:R-:W-:Y:S02]  /*1110*/  HADD2.F32 R46, -RZ, R46.H1_H1 ;  /* 0x3000002eff2e7230 */ /* 0x000fe40000004100 */
[----:B------:R-:W-:Y:S01]  /*1120*/  FMUL.FTZ R142, R136, R223 ;  /* 0x000000df888e7220 */ /* 0x000fe20000410000 */
[----:B------:R-:W-:-:S02]  /*1130*/  HADD2.F32 R158, -RZ, R47.H0_H0 ;  /* 0x2000002fff9e7230 */ /* 0x000fc40000004100 */
[----:B------:R-:W-:Y:S01]  /*1140*/  FADD.FTZ R50, R225, R150 ;  /* 0x00000096e1327221 */ /* 0x000fe20000010000 */
[----:B------:R-:W-:Y:S02]  /*1150*/  HADD2.F32 R160, -RZ, R47.H1_H1 ;  /* 0x3000002fffa07230 */ /* 0x000fe40000004100 */
[----:B------:R-:W-:Y:S01]  /*1160*/  FMUL.FTZ R184, R189, R180 ;  /* 0x000000b4bdb87220 */ /* 0x000fe20000410000 */
[--C-:B------:R-:W-:Y:S02]  /*1170*/  HADD2.F32 R166, -RZ, R49.reuse.H0_H0 ;  /* 0x20000031ffa67230 */ /* 0x100fe40000004100 */
[----:B------:R-:W-:Y:S01]  /*1180*/  FFMA.FTZ R223, R145, R150, R48 ;  /* 0x0000009691df7223 */ /* 0x000fe20000010030 */
        /* <DEDUP_REMOVED lines=8> */
[----:B------:R-:W-:Y:S02]  /*1210*/  HADD2.F32 R174, -RZ, R51.H1_H1 ;  /* 0x30000033ffae7230 */ /* 0x000fe40000004100 */
[----:B------:R-:W-:Y:S01]  /*1220*/  FADD.FTZ R207, R160, -R199 ;  /* 0x800000c7a0cf7221 */ /* 0x000fe20000010000 */
[----:B------:R-:W-:-:S02]  /*1230*/  HADD2.F32 R153, -RZ, R34.H1_H1 ;  /* 0x30000022ff997230 */ /* 0x000fc40000004100 */
[--C-:B------:R-:W-:Y:S01]  /*1240*/  FADD.FTZ R53, R166, -R199.reuse ;  /* 0x800000c7a6357221 */ /* 0x100fe20000010000 */
[----:B------:R-:W-:Y:S02]  /*1250*/  HADD2.F32 R176, -RZ, R175.H0_H0 ;  /* 0x200000afffb07230 */ /* 0x000fe40000004100 */
[--C-:B------:R-:W-:Y:S01]  /*1260*/  FADD.FTZ R203, R168, -R199.reuse ;  /* 0x800000c7a8cb7221 */ /* 0x100fe20000010000 */
[----:B------:R-:W-:Y:S02]  /*1270*/  HADD2.F32 R183, -RZ, R26.H0_H0 ;  /* 0x2000001affb77230 */ /* 0x000fe40000004100 */
[--C-:B------:R-:W-:Y:S01]  /*1280*/  FADD.FTZ R51, R170, -R199.reuse ;  /* 0x800000c7aa337221 */ /* 0x100fe20000010000 */
[----:B------:R-:W-:Y:S01]  /*1290*/  FADD.FTZ R49, R172, -R199 ;  /* 0x800000c7ac317221 */ /* 0x000fe20000010000 */
[----:B------:R-:W-:Y:S02]  /*12a0*/  HADD2.F32 R179, -RZ, R179.H1_H1 ;  /* 0x300000b3ffb37230 */ /* 0x000fe40000004100 */
[----:B------:R-:W-:Y:S01]  /*12b0*/  FMUL.FTZ R189, R140, R181 ;  /* 0x000000b58cbd7220 */ /* 0x000fe20000410000 */
[----:B------:R-:W-:-:S02]  /*12c0*/  HADD2.F32 R138, -RZ, R27.H1_H1 ;  /* 0x3000001bff8a7230 */ /* 0x000fc40000004100 */
[----:B------:R-:W-:Y:S01]  /*12d0*/  FADD.FTZ R199, R174, -R199 ;  /* 0x800000c7aec77221 */ /* 0x000fe20000010000 */
[----:B------:R-:W-:Y:S02]  /*12e0*/  HADD2.F32 R52, -RZ, R35.H0_H0 ;  /* 0x20000023ff347230 */ /* 0x000fe40000004100 */
[----:B------:R-:W-:Y:S01]  /*12f0*/  FMUL.FTZ R140, R136, R221 ;  /* 0x000000dd888c7220 */ /* 0x000fe20000410000 */
[----:B------:R-:W-:Y:S02]  /*1300*/  HADD2.F32 R174, -RZ, R173.H0_H0 ;  /* 0x200000adffae7230 */ /* 0x000fe40000004100 */
[----:B------:R-:W-:Y:S01]  /*1310*/  FMUL.FTZ R152, R153, R40 ;  /* 0x0000002899987220 */ /* 0x000fe20000410000 */
[----:B------:R-:W-:Y:S02]  /*1320*/  HADD2.F32 R177, -RZ, R25.H0_H0 ;  /* 0x20000019ffb17230 */ /* 0x000fe40000004100 */
[----:B------:R-:W-:Y:S01]  /*1330*/  FADD.FTZ R221, R50, R151 ;  /* 0x0000009732dd7221 */ /* 0x000fe20000010000 */
[----:B------:R-:W-:-:S02]  /*1340*/  HADD2.F32 R175, -RZ, R175.H1_H1 ;  /* 0x300000afffaf7230 */ /* 0x000fc40000004100 */
[----:B------:R-:W-:Y:S01]  /*1350*/  FFMA.FTZ R48, R144, R151, R223 ;  /* 0x0000009790307223 */ /* 0x000fe200000100df */
[----:B------:R-:W-:Y:S02]  /*1360*/  HADD2.F32 R66, -RZ, R26.H1_H1 ;  /* 0x3000001aff427230 */ /* 0x000fe40000004100 */
[----:B------:R-:W-:Y:S01]  /*1370*/  FMUL.FTZ R178, R183, R176 ;  /* 0x000000b0b7b27220 */ /* 0x000fe20000410000 */
[----:B------:R-:W-:Y:S02]  /*1380*/  HADD2.F32 R155, -RZ, R35.H1_H1 ;  /* 0x30000023ff9b7230 */ /* 0x000fe40000004100 */
[----:B------:R-:W-:Y:S01]  /*1390*/  FMUL.FTZ R183, R138, R179 ;  /* 0x000000b38ab77220 */ /* 0x000fe20000410000 */
[----:B------:R-:W-:Y:S01]  /*13a0*/  FMUL.FTZ R153, R52, R43 ;  /* 0x0000002b34997220 */ /* 0x000fe20000410000 */
[----:B------:R-:W-:Y:S01]  /*13b0*/  FMUL.FTZ R138, R136, R219 ;  /* 0x000000db888a7220 */ /* 0x000fe20000410000 */
[----:B------:R-:W-:Y:S01]  /*13c0*/  FADD.FTZ R50, R221, R152 ;  /* 0x00000098dd327221 */ /* 0x000fe20000010000 */
[----:B------:R-:W-:-:S02]  /*13d0*/  HADD2.F32 R170, -RZ, R169.H0_H0 ;  /* 0x200000a9ffaa7230 */ /* 0x000fc40000004100 */
[----:B------:R-:W-:Y:S01]  /*13e0*/  FMUL.FTZ R172, R177, R174 ;  /* 0x000000aeb1ac7220 */ /* 0x000fe20000410000 */
[----:B------:R-:W-:Y:S02]  /*13f0*/  HADD2.F32 R171, -RZ, R24.H0_H0 ;  /* 0x20000018ffab7230 */ /* 0x000fe40000004100 */
[----:B------:R-:W-:Y:S01]  /*1400*/  FFMA.FTZ R219, R143, R152, R48 ;  /* 0x000000988fdb7223 */ /* 0x000fe20000010030 */
[----:B------:R-:W-:Y:S02]  /*1410*/  HADD2.F32 R173, -RZ, R173.H1_H1 ;  /* 0x300000adffad7230 */ /* 0x000fe40000004100 */
[----:B------:R-:W-:Y:S01]  /*1420*/  FMUL.FTZ R177, R66, R175 ;  /* 0x000000af42b17220 */ /* 0x000fe20000410000 */
[----:B------:R-:W-:Y:S02]  /*1430*/  HADD2.F32 R64, -RZ, R25.H1_H1 ;  /* 0x30000019ff407230 */ /* 0x000fe40000004100 */
[----:B------:R-:W-:Y:S01]  /*1440*/  FMUL.FTZ R66, R136, R217 ;  /* 0x000000d988427220 */ /* 0x000fe20000410000 */
        /* <DEDUP_REMOVED lines=10> */
[----:B------:R-:W-:Y:S02]  /*14f0*/  HADD2.F32 R157, -RZ, R28.H1_H1 ;  /* 0x3000001cff9d7230 */ /* 0x000fe40000004100 */
[----:B------:R-:W-:Y:S01]  /*1500*/  FMUL.FTZ R155, R54, R45 ;  /* 0x0000002d369b7220 */ /* 0x000fe20000410000 */
[----:B------:R-:W-:Y:S01]  /*1510*/  FMUL.FTZ R64, R136, R215 ;  /* 0x000000d788407220 */ /* 0x000fe20000410000 */
[----:B------:R-:W-:Y:S01]  /*1520*/  FADD.FTZ R50, R217, R154 ;  /* 0x0000009ad9327221 */ /* 0x000fe20000010000 */
[----:B------:R-:W-:Y:S02]  /*1530*/  HADD2.F32 R46, -RZ, R163.H0_H0 ;  /* 0x200000a3ff2e7230 */ /* 0x000fe40000004100 */
[----:B------:R-:W-:Y:S01]  /*1540*/  FMUL.FTZ R162, R165, R168 ;  /* 0x000000a8a5a27220 */ /* 0x000fe20000410000 */
[----:B------:R-:W-:Y:S02]  /*1550*/  HADD2.F32 R161, -RZ, R30.H0_H0 ;  /* 0x2000001effa17230 */ /* 0x000fe40000004100 */
[----:B------:R-:W-:Y:S01]  /*1560*/  FFMA.FTZ R215, R141, R154, R48 ;  /* 0x0000009a8dd77223 */ /* 0x000fe20000010030 */
[----:B------:R-:W-:-:S02]  /*1570*/  HADD2.F32 R167, -RZ, R167.H1_H1 ;  /* 0x300000a7ffa77230 */ /* 0x000fc40000004100 */
[----:B------:R-:W-:Y:S01]  /*1580*/  FMUL.FTZ R165, R62, R169 ;  /* 0x000000a93ea57220 */ /* 0x000fe20000410000 */
[----:B------:R-:W-:Y:S02]  /*1590*/  HADD2.F32 R60, -RZ, R31.H1_H1 ;  /* 0x3000001fff3c7230 */ /* 0x000fe40000004100 */
[----:B------:R-:W-:Y:S01]  /*15a0*/  FMUL.FTZ R62, R136, R213 ;  /* 0x000000d5883e7220 */ /* 0x000fe20000410000 */
[--C-:B------:R-:W-:Y:S02]  /*15b0*/  HADD2.F32 R47, -RZ, R164.reuse.H0_H0 ;  /* 0x200000a4ff2f7230 */ /* 0x100fe40000004100 */
        /* <DEDUP_REMOVED lines=9> */
[----:B------:R-:W-:Y:S02]  /*1650*/  HADD2.F32 R58, -RZ, R30.H1_H1 ;  /* 0x3000001eff3a7230 */ /* 0x000fe40000004100 */
[----:B------:R-:W-:Y:S01]  /*1660*/  FMUL.FTZ R157, R56, R47 ;  /* 0x0000002f389d7220 */ /* 0x000fe20000410000 */
[----:B------:R-:W-:Y:S01]  /*1670*/  FMUL.FTZ R60, R136, R211 ;  /* 0x000000d3883c7220 */ /* 0x000fe20000410000 */
[----:B------:R-:W-:Y:S01]  /*1680*/  FADD.FTZ R50, R213, R156 ;  /* 0x0000009cd5327221 */ /* 0x000fe20000010000 */
[----:B------:R-:W-:Y:S01]  /*1690*/  FMUL.FTZ R158, R159, R164 ;  /* 0x000000a49f9e7220 */ /* 0x000fe20000410000 */
        /* <DEDUP_REMOVED lines=17> */
[C---:B------:R-:W-:Y:S01]  /*17b0*/  FMUL.FTZ R50, R136.reuse, R201 ;  /* 0x000000c988327220 */ /* 0x040fe20000410000 */
        /* <DEDUP_REMOVED lines=71> */
[----:B------:R-:W-:Y:S01]  /*1c30*/  FADD.FTZ R232, R232, R197 ;  /* 0x000000c5e8e87221 */ /* 0x000fe20000010000 */
[----:B------:R-:W-:Y:S01]  /*1c40*/  FFMA.FTZ R229, R48, R197, R229 ;  /* 0x000000c530e57223 */ /* 0x000fe200000100e5 */
[----:B------:R-:W-:Y:S06]  /*1c50*/  BRA `(.L_x_1169) ;  /* 0x0000001400807947 */ /* 0x000fec0003800000 */
.L_x_1168:
[----:B------:R-:W-:Y:S02]  /*1c60*/  HADD2.F32 R162, -RZ, R30.H1_H1 ;  /* 0x3000001effa27230 */ /* 0x000fe40000004100 */
[--C-:B-----5:R-:W-:Y:S02]  /*1c70*/  HADD2.F32 R211, -RZ, R44.reuse.H0_H0 ;  /* 0x2000002cffd37230 */ /* 0x120fe40000004100 */
[----:B------:R-:W0:Y:S01]  /*1c80*/  MUFU.RCP R66, R162 ;  /* 0x000000a200427308 */ /* 0x000e220000001000 */
[----:B------:R-:W-:Y:S02]  /*1c90*/  HADD2.F32 R196, -RZ, R44.H1_H1 ;  /* 0x3000002cffc47230 */ /* 0x000fe40000004100 */
[----:B------:R-:W-:Y:S02]  /*1ca0*/  HADD2.F32 R44, -RZ, R8.H0_H0 ;  /* 0x20000008ff2c7230 */ /* 0x000fe40000004100 */
[----:B------:R-:W-:Y:S02]  /*1cb0*/  HADD2.F32 R193, -RZ, R42.H0_H0 ;  /* 0x2000002affc17230 */ /* 0x000fe40000004100 */
[----:B------:R-:W-:-:S02]  /*1cc0*/  HADD2.F32 R209, -RZ, R43.H0_H0 ;  /* 0x2000002bffd17230 */ /* 0x000fc40000004100 */
[----:B------:R-:W-:Y:S01]  /*1cd0*/  FADD.FTZ R44, R211, -R44 ;  /* 0x8000002cd32c7221 */ /* 0x000fe20000010000 */
[----:B------:R-:W-:Y:S02]  /*1ce0*/  HADD2.F32 R194, -RZ, R43.H1_H1 ;  /* 0x3000002bffc27230 */ /* 0x000fe40000004100 */
[----:B------:R-:W-:Y:S02]  /*1cf0*/  HADD2.F32 R42, -RZ, R42.H1_H1 ;  /* 0x3000002aff2a7230 */ /* 0x000fe40000004100 */
[----:B------:R-:W-:Y:S02]  /*1d00*/  HADD2.F32 R43, -RZ, R14.H1_H1 ;  /* 0x3000000eff2b7230 */ /* 0x000fe40000004100 */
[----:B------:R-:W-:Y:S02]  /*1d10*/  HADD2.F32 R200, -RZ, R48.H1_H1 ;  /* 0x30000030ffc87230 */ /* 0x000fe40000004100 */
[----:B------:R-:W-:Y:S02]  /*1d20*/  HADD2.F32 R211, -RZ, R4.H1_H1 ;  /* 0x30000004ffd37230 */ /* 0x000fe40000004100 */
[----:B------:R-:W-:Y:S01]  /*1d30*/  FADD.FTZ R43, R42, -R43 ;  /* 0x8000002b2a2b7221 */ /* 0x000fe20000010000 */
[----:B------:R-:W-:-:S02]  /*1d40*/  HADD2.F32 R178, -RZ, R25.H1_H1 ;  /* 0x30000019ffb27230 */ /* 0x000fc40000004100 */
[----:B------:R-:W-:Y:S02]  /*1d50*/  HADD2.F32 R153, -RZ, R34.H1_H1 ;  /* 0x30000022ff997230 */ /* 0x000fe40000004100 */
[----:B------:R-:W-:Y:S01]  /*1d60*/  FADD.FTZ R211, R200, -R211 ;  /* 0x800000d3c8d37221 */ /* 0x000fe20000010000 */
[----:B------:R-:W-:Y:S01]  /*1d70*/  HADD2.F32 R165, -RZ, R29.H1_H1 ;  /* 0x3000001dffa57230 */ /* 0x000fe20000004100 */
[----:B------:R-:W-:Y:S01]  /*1d80*/  MUFU.RCP R60, R178 ;  /* 0x000000b2003c7308 */ /* 0x000fe20000001000 */
[--C-:B------:R-:W-:Y:S02]  /*1d90*/  HADD2.F32 R213, -RZ, R45.reuse.H0_H0 ;  /* 0x2000002dffd57230 */ /* 0x100fe40000004100 */
[----:B0-----:R-:W-:Y:S01]  /*1da0*/  FMUL.FTZ R66, R43, R66 ;  /* 0x000000422b427220 */ /* 0x001fe20000410000 */
[----:B------:R-:W-:Y:S02]  /*1db0*/  HADD2.F32 R204, -RZ, R45.H1_H1 ;  /* 0x3000002dffcc7230 */ /* 0x000fe40000004100 */
[----:B------:R-:W-:-:S02]  /*1dc0*/  HADD2.F32 R177, -RZ, R25.H0_H0 ;  /* 0x20000019ffb17230 */ /* 0x000fc40000004100 */
[----:B------:R-:W-:Y:S01]  /*1dd0*/  HADD2.F32 R200, -RZ, R23.H1_H1 ;  /* 0x30000017ffc87230 */ /* 0x000fe20000004100 */
[----:B------:R-:W-:Y:S01]  /*1de0*/  MUFU.RCP R143, R153 ;  /* 0x00000099008f7308 */ /* 0x000fe20000001000 */
[--C-:B------:R-:W-:Y:S02]  /*1df0*/  HADD2.F32 R52, -RZ, R36.reuse.H0_H0 ;  /* 0x20000024ff347230 */ /* 0x100fe40000004100 */
[----:B------:R-:W-:Y:S02]  /*1e00*/  HADD2.F32 R55, -RZ, R36.H1_H1 ;  /* 0x30000024ff377230 */ /* 0x000fe40000004100 */
[----:B------:R-:W-:Y:S02]  /*1e10*/  HADD2.F32 R56, -RZ, R40.H0_H0 ;  /* 0x20000028ff387230 */ /* 0x000fe40000004100 */
[----:B------:R-:W-:Y:S01]  /*1e20*/  HADD2.F32 R45, -RZ, R12.H0_H0 ;  /* 0x2000000cff2d7230 */ /* 0x000fe20000004100 */
[----:B------:R-:W-:Y:S01]  /*1e30*/  MUFU.RCP R137, R165 ;  /* 0x000000a500897308 */ /* 0x000fe20000001000 */
[----:B------:R-:W-:-:S02]  /*1e40*/  HADD2.F32 R192, -RZ, R32.H0_H0 ;  /* 0x20000020ffc07230 */ /* 0x000fc40000004100 */
[--C-:B------:R-:W-:Y:S02]  /*1e50*/  HADD2.F32 R36, -RZ, R37.reuse.H0_H0 ;  /* 0x20000025ff247230 */ /* 0x100fe40000004100 */
[----:B------:R-:W-:Y:S01]  /*1e60*/  FADD.FTZ R45, R56, -R45 ;  /* 0x8000002d382d7221 */ /* 0x000fe20000010000 */
[--C-:B------:R-:W-:Y:S02]  /*1e70*/  HADD2.F32 R180, -RZ, R50.reuse.H0_H0 ;  /* 0x20000032ffb47230 */ /* 0x100fe40000004100 */
[----:B------:R-:W-:Y:S01]  /*1e80*/  HADD2.F32 R182, -RZ, R50.H1_H1 ;  /* 0x30000032ffb67230 */ /* 0x000fe20000004100 */
[----:B------:R-:W-:Y:S01]  /*1e90*/  MUFU.RCP R61, R177 ;  /* 0x000000b1003d7308 */ /* 0x000fe20000001000 */
[----:B------:R-:W-:Y:S02]  /*1ea0*/  HADD2.F32 R37, -RZ, R37.H1_H1 ;  /* 0x30000025ff257230 */ /* 0x000fe40000004100 */
[--C-:B------:R-:W-:Y:S02]  /*1eb0*/  HADD2.F32 R54, -RZ, R38.reuse.H0_H0 ;  /* 0x20000026ff367230 */ /* 0x100fe40000004100 */
[----:B------:R-:W-:-:S02]  /*1ec0*/  HADD2.F32 R57, -RZ, R38.H1_H1 ;  /* 0x30000026ff397230 */ /* 0x000fc40000004100 */
[----:B------:R-:W-:Y:S01]  /*1ed0*/  HADD2.F32 R189, -RZ, R40.H1_H1 ;  /* 0x30000028ffbd7230 */ /* 0x000fe20000004100 */
[----:B------:R-:W-:Y:S01]  /*1ee0*/  MUFU.RCP R43, R200 ;  /* 0x000000c8002b7308 */ /* 0x000fe20000001000 */
[----:B------:R-:W-:Y:S02]  /*1ef0*/  HADD2.F32 R172, -RZ, R24.H1_H1 ;  /* 0x30000018ffac7230 */ /* 0x000fe40000004100 */
[--C-:B------:R-:W-:Y:S02]  /*1f00*/  HADD2.F32 R176, -RZ, R51.reuse.H0_H0 ;  /* 0x20000033ffb07230 */ /* 0x100fe40000004100 */
[----:B------:R-:W-:Y:S02]  /*1f10*/  HADD2.F32 R174, -RZ, R51.H1_H1 ;  /* 0x30000033ffae7230 */ /* 0x000fe40000004100 */
[----:B------:R-:W-:Y:S01]  /*1f20*/  HADD2.F32 R188, -RZ, R17.H1_H1 ;  /* 0x30000011ffbc7230 */ /* 0x000fe20000004100 */
[----:B------:R-:W0:Y:S01]  /*1f30*/  MUFU.RCP R0, R192 ;  /* 0x000000c000007308 */ /* 0x000e220000001000 */
[----:B------:R-:W-:-:S02]  /*1f40*/  HADD2.F32 R50, -RZ, R12.H1_H1 ;  /* 0x3000000cff327230 */ /* 0x000fc40000004100 */
[----:B------:R-:W-:Y:S02]  /*1f50*/  HADD2.F32 R190, -RZ, R27.H1_H1 ;  /* 0x3000001bffbe7230 */ /* 0x000fe40000004100 */
[----:B------:R-:W-:Y:S01]  /*1f60*/  FADD.FTZ R188, R37, -R188 ;  /* 0x800000bc25bc7221 */ /* 0x000fe20000010000 */
[----:B------:R-:W-:Y:S02]  /*1f70*/  HADD2.F32 R161, -RZ, R31.H0_H0 ;  /* 0x2000001fffa17230 */ /* 0x000fe40000004100 */
[----:B------:R-:W-:Y:S01]  /*1f80*/  FADD.FTZ R50, R189, -R50 ;  /* 0x80000032bd327221 */ /* 0x000fe20000010000 */
[----:B------:R-:W-:Y:S01]  /*1f90*/  HADD2.F32 R38, -RZ, R39.H0_H0 ;  /* 0x20000027ff267230 */ /* 0x000fe20000004100 */
[----:B------:R-:W-:Y:S01]  /*1fa0*/  MUFU.RCP R62, R172 ;  /* 0x000000ac003e7308 */ /* 0x000fe20000001000 */
[----:B------:R-:W-:Y:S02]  /*1fb0*/  HADD2.F32 R197, -RZ, R16.H0_H0 ;  /* 0x20000010ffc57230 */ /* 0x000fe40000004100 */
[----:B------:R-:W-:-:S02]  /*1fc0*/  HADD2.F32 R51, -RZ, R19.H0_H0 ;  /* 0x20000013ff337230 */ /* 0x000fc40000004100 */
[----:B------:R-:W-:Y:S02]  /*1fd0*/  HADD2.F32 R203, -RZ, R32.H1_H1 ;  /* 0x30000020ffcb7230 */ /* 0x000fe40000004100 */
[----:B------:R-:W-:Y:S01]  /*1fe0*/  FADD.FTZ R197, R52, -R197 ;  /* 0x800000c534c57221 */ /* 0x000fe20000010000 */
[----:B------:R-:W-:Y:S01]  /*1ff0*/  HADD2.F32 R205, -RZ, R17.H0_H0 ;  /* 0x20000011ffcd7230 */ /* 0x000fe20000004100 */
[----:B------:R-:W-:Y:S01]  /*2000*/  MUFU.RCP R56, R190 ;  /* 0x000000be00387308 */ /* 0x000fe20000001000 */
[----:B------:R-:W-:Y:S02]  /*2010*/  HADD2.F32 R166, -RZ, R31.H1_H1 ;  /* 0x3000001fffa67230 */ /* 0x000fe40000004100 */
[----:B------:R-:W-:Y:S01]  /*2020*/  FADD.FTZ R51, R38, -R51 ;  /* 0x8000003326337221 */ /* 0x000fe20000010000 */
[----:B------:R-:W-:Y:S02]  /*2030*/  HADD2.F32 R186, -RZ, R16.H1_H1 ;  /* 0x30000010ffba7230 */ /* 0x000fe40000004100 */
[----:B------:R-:W-:Y:S01]  /*2040*/  FADD.FTZ R205, R36, -R205 ;  /* 0x800000cd24cd7221 */ /* 0x000fe20000010000 */
[----:B------:R-:W-:-:S02]  /*2050*/  HADD2.F32 R199, -RZ, R26.H0_H0 ;  /* 0x2000001affc77230 */ /* 0x000fc40000004100 */
[----:B0-----:R-:W-:Y:S01]  /*2060*/  FMUL.FTZ R0, R197, R0 ;  /* 0x00000000c5007220 */ /* 0x001fe20000410000 */
[----:B------:R-:W-:Y:S01]  /*2070*/  HADD2.F32 R189, -RZ, R20.H0_H0 ;  /* 0x20000014ffbd7230 */ /* 0x000fe20000004100 */
[----:B------:R-:W0:Y:S01]  /*2080*/  MUFU.RCP R65, R161 ;  /* 0x000000a100417308 */ /* 0x000e220000001000 */
        /* <DEDUP_REMOVED lines=8> */
[----:B------:R-:W-:Y:S01]  /*2110*/  FMUL.FTZ R60, R37, R60 ;  /* 0x0000003c253c7220 */ /* 0x000fe20000410000 */
[----:B------:R-:W-:Y:S02]  /*2120*/  HADD2.F32 R156, -RZ, R28.H0_H0 ;  /* 0x2000001cff9c7230 */ /* 0x000fe40000004100 */
[----:B------:R-:W-:Y:S01]  /*2130*/  FADD.FTZ R52, R39, -R52 ;  /* 0x8000003427347221 */ /* 0x000fe20000010000 */
[--C-:B------:R-:W-:Y:S02]  /*2140*/  HADD2.F32 R40, -RZ, R41.reuse.H0_H0 ;  /* 0x20000029ff287230 */ /* 0x100fe40000004100 */
[----:B------:R-:W-:Y:S01]  /*2150*/  FADD.FTZ R38, R209, -R38 ;  /* 0x80000026d1267221 */ /* 0x000fe20000010000 */
[----:B------:R-:W-:Y:S01]  /*2160*/  HADD2.F32 R171, -RZ, R24.H0_H0 ;  /* 0x20000018ffab7230 */ /* 0x000fe20000004100 */
[----:B------:R-:W2:Y:S01]  /*2170*/  MUFU.RCP R64, R166 ;  /* 0x000000a600407308 */ /* 0x000ea20000001000 */
[----:B------:R-:W-:Y:S02]  /*2180*/  HADD2.F32 R170, -RZ, R48.H0_H0 ;  /* 0x20000030ffaa7230 */ /* 0x000fe40000004100 */
[----:B0-----:R-:W-:Y:S01]  /*2190*/  FMUL.FTZ R65, R38, R65 ;  /* 0x0000004126417220 */ /* 0x001fe20000410000 */
[----:B------:R-:W-:-:S02]  /*21a0*/  HADD2.F32 R41, -RZ, R41.H1_H1 ;  /* 0x30000029ff297230 */ /* 0x000fc40000004100 */
[----:B------:R-:W-:Y:S02]  /*21b0*/  HADD2.F32 R48, -RZ, R18.H1_H1 ;  /* 0x30000012ff307230 */ /* 0x000fe40000004100 */
[----:B------:R-:W-:Y:S01]  /*21c0*/  HADD2.F32 R36, -RZ, R13.H1_H1 ;  /* 0x3000000dff247230 */ /* 0x000fe20000004100 */
[----:B------:R-:W0:Y:S01]  /*21d0*/  MUFU.RCP R59, R199 ;  /* 0x000000c7003b7308 */ /* 0x000e220000001000 */
[--C-:B------:R-:W-:Y:S02]  /*21e0*/  HADD2.F32 R195, -RZ, R49.reuse.H0_H0 ;  /* 0x20000031ffc37230 */ /* 0x100fe40000004100 */
[----:B------:R-:W-:Y:S01]  /*21f0*/  FADD.FTZ R48, R57, -R48 ;  /* 0x8000003039307221 */ /* 0x000fe20000010000 */
[----:B------:R-:W-:Y:S02]  /*2200*/  HADD2.F32 R198, -RZ, R49.H1_H1 ;  /* 0x30000031ffc67230 */ /* 0x000fe40000004100 */
[----:B------:R-:W-:Y:S01]  /*2210*/  FADD.FTZ R36, R41, -R36 ;  /* 0x8000002429247221 */ /* 0x000fe20000010000 */
[----:B------:R-:W-:-:S02]  /*2220*/  HADD2.F32 R42, -RZ, R9.H0_H0 ;  /* 0x20000009ff2a7230 */ /* 0x000fc40000004100 */
[----:B------:R-:W-:Y:S01]  /*2230*/  FMUL.FTZ R143, R48, R143 ;  /* 0x0000008f308f7220 */ /* 0x000fe20000410000 */
[----:B------:R-:W-:Y:S01]  /*2240*/  HADD2.F32 R219, -RZ, R7.H1_H1 ;  /* 0x30000007ffdb7230 */ /* 0x000fe20000004100 */
[----:B------:R-:W3:Y:S01]  /*2250*/  MUFU.RCP R55, R189 ;  /* 0x000000bd00377308 */ /* 0x000ee20000001000 */
[----:B------:R-:W-:Y:S02]  /*2260*/  HADD2.F32 R201, -RZ, R33.H1_H1 ;  /* 0x30000021ffc97230 */ /* 0x000fe40000004100 */
[----:B------:R-:W-:Y:S01]  /*2270*/  FADD.FTZ R42, R213, -R42 ;  /* 0x8000002ad52a7221 */ /* 0x000fe20000010000 */
[----:B------:R-:W-:Y:S02]  /*2280*/  HADD2.F32 R49, -RZ, R13.H0_H0 ;  /* 0x2000000dff317230 */ /* 0x000fe40000004100 */
[----:B------:R-:W-:Y:S01]  /*2290*/  FADD.FTZ R174, R174, -R219 ;  /* 0x800000dbaeae7221 */ /* 0x000fe20000010000 */
[--C-:B------:R-:W-:Y:S02]  /*22a0*/  HADD2.F32 R168, -RZ, R47.reuse.H0_H0 ;  /* 0x2000002fffa87230 */ /* 0x100fe40000004100 */
[----:B------:R-:W-:Y:S01]  /*22b0*/  FMUL.FTZ R137, R36, R137 ;  /* 0x0000008924897220 */ /* 0x000fe20000410000 */
[----:B------:R-:W-:Y:S01]  /*22c0*/  HADD2.F32 R191, -RZ, R47.H1_H1 ;  /* 0x3000002fffbf7230 */ /* 0x000fe20000004100 */
[----:B------:R-:W4:Y:S01]  /*22d0*/  MUFU.RCP R146, R202 ;  /* 0x000000ca00927308 */ /* 0x000f220000001000 */
[----:B------:R-:W-:-:S02]  /*22e0*/  HADD2.F32 R39, -RZ, R8.H1_H1 ;  /* 0x30000008ff277230 */ /* 0x000fc40000004100 */
[----:B------:R-:W-:Y:S01]  /*22f0*/  FADD.FTZ R49, R40, -R49 ;  /* 0x8000003128317221 */ /* 0x000fe20000010000 */
[--C-:B------:R-:W-:Y:S02]  /*2300*/  HADD2.F32 R209, -RZ, R11.reuse.H0_H0 ;  /* 0x2000000bffd17230 */ /* 0x100fe40000004100 */
[----:B------:R-:W-:Y:S01]  /*2310*/  FMUL.FTZ R61, R42, R61 ;  /* 0x0000003d2a3d7220 */ /* 0x000fe20000410000 */
[----:B------:R-:W-:Y:S02]  /*2320*/  HADD2.F32 R204, -RZ, R11.H1_H1 ;  /* 0x3000000bffcc7230 */ /* 0x000fe40000004100 */
[----:B------:R-:W-:Y:S01]  /*2330*/  FADD.FTZ R39, R196, -R39 ;  /* 0x80000027c4277221 */ /* 0x000fe20000010000 */
[----:B------:R-:W-:Y:S01]  /*2340*/  HADD2.F32 R160, -RZ, R34.H0_H0 ;  /* 0x20000022ffa07230 */ /* 0x000fe20000004100 */
[----:B------:R-:W4:Y:S01]  /*2350*/  MUFU.RCP R140, R156 ;  /* 0x0000009c008c7308 */ /* 0x000f220000001000 */
[----:B------:R-:W-:Y:S02]  /*2360*/  HADD2.F32 R37, -RZ, R152.H0_H0 ;  /* 0x20000098ff257230 */ /* 0x000fe40000004100 */
[----:B------:R-:W-:Y:S01]  /*2370*/  FADD.FTZ R168, R168, -R209 ;  /* 0x800000d1a8a87221 */ /* 0x000fe20000010000 */
[----:B------:R-:W-:-:S02]  /*2380*/  HADD2.F32 R215, -RZ, R46.H0_H0 ;  /* 0x2000002effd77230 */ /* 0x000fc40000004100 */
[----:B------:R-:W-:Y:S01]  /*2390*/  FADD.FTZ R191, R191, -R204 ;  /* 0x800000ccbfbf7221 */ /* 0x000fe20000010000 */
[----:B------:R-:W-:Y:S02]  /*23a0*/  HADD2.F32 R41, -RZ, R15.H1_H1 ;  /* 0x3000000fff297230 */ /* 0x000fe40000004100 */
[----:B------:R-:W-:Y:S01]  /*23b0*/  FMUL.FTZ R48, R174, R43 ;  /* 0x0000002bae307220 */ /* 0x000fe20000410000 */
[----:B------:R-:W-:Y:S01]  /*23c0*/  HADD2.F32 R40, -RZ, R10.H0_H0 ;  /* 0x2000000aff287230 */ /* 0x000fe20000004100 */
[----:B------:R-:W4:Y:S01]  /*23d0*/  MUFU.RCP R63, R171 ;  /* 0x000000ab003f7308 */ /* 0x000f220000001000 */
[----:B------:R-:W-:Y:S02]  /*23e0*/  HADD2.F32 R184, -RZ, R26.H1_H1 ;  /* 0x3000001affb87230 */ /* 0x000fe40000004100 */
[----:B------:R-:W-:Y:S01]  /*23f0*/  FADD.FTZ R41, R194, -R41 ;  /* 0x80000029c2297221 */ /* 0x000fe20000010000 */
[----:B------:R-:W-:Y:S02]  /*2400*/  HADD2.F32 R209, -RZ, R4.H0_H0 ;  /* 0x20000004ffd17230 */ /* 0x000fe40000004100 */
[----:B------:R-:W-:Y:S01]  /*2410*/  FADD.FTZ R40, R215, -R40 ;  /* 0x80000028d7287221 */ /* 0x000fe20000010000 */
[----:B------:R-:W-:-:S02]  /*2420*/  HADD2.F32 R36, -RZ, R152.H1_H1 ;  /* 0x30000098ff247230 */ /* 0x000fc40000004100 */
[----:B------:R-:W-:Y:S01]  /*2430*/  FMUL.FTZ R62, R39, R62 ;  /* 0x0000003e273e7220 */ /* 0x000fe20000410000 */
[--C-:B------:R-:W-:Y:S01]  /*2440*/  HADD2.F32 R43, -RZ, R3.reuse.H0_H0 ;  /* 0x20000003ff2b7230 */ /* 0x100fe20000004100 */
[----:B------:R-:W4:Y:S01]  /*2450*/  MUFU.RCP R145, R201 ;  /* 0x000000c900917308 */ /* 0x000f220000001000 */
[----:B------:R-:W-:Y:S02]  /*2460*/  HADD2.F32 R42, -RZ, R3.H1_H1 ;  /* 0x30000003ff2a7230 */ /* 0x000fe40000004100 */
[----:B------:R-:W-:Y:S01]  /*2470*/  FMUL.FTZ R3, R192, R37 ;  /* 0x00000025c0037220 */ /* 0x000fe20000410000 */
[----:B------:R-:W-:Y:S01]  /*2480*/  FMUL.FTZ R56, R191, R56 ;  /* 0x00000038bf387220 */ /* 0x000fe20000410000 */
[----:B------:R-:W-:Y:S02]  /*2490*/  HADD2.F32 R154, -RZ, R35.H0_H0 ;  /* 0x20000023ff9a7230 */ /* 0x000fe40000004100 */
[----:B------:R-:W-:Y:S01]  /*24a0*/  FADD.FTZ R204, R170, -R209 ;  /* 0x800000d1aacc7221 */ /* 0x000fe20000010000 */
[----:B------:R-:W-:-:S02]  /*24b0*/  HADD2.F32 R39, -RZ, R151.H0_H0 ;  /* 0x20000097ff277230 */ /* 0x000fc40000004100 */
[----:B-1----:R-:W-:Y:S01]  /*24c0*/  FMUL.FTZ R147, R186, R147 ;  /* 0x00000093ba937220 */ /* 0x002fe20000410000 */
[----:B------:R-:W1:Y:S01]  /*24d0*/  MUFU.RCP R144, R160 ;  /* 0x000000a000907308 */ /* 0x000e620000001000 */
[--C-:B------:R-:W-:Y:S02]  /*24e0*/  HADD2.F32 R192, -RZ, R148.reuse.H0_H0 ;  /* 0x20000094ffc07230 */ /* 0x100fe40000004100 */
[----:B--2---:R-:W-:Y:S01]  /*24f0*/  FMUL.FTZ R64, R41, R64 ;  /* 0x0000004029407220 */ /* 0x004fe20000410000 */
[----:B------:R-:W-:Y:S02]  /*2500*/  HADD2.F32 R191, -RZ, R148.H1_H1 ;  /* 0x30000094ffbf7230 */ /* 0x000fe40000004100 */
[----:B------:R-:W-:Y:S01]  /*2510*/  FMUL.FTZ R148, R203, R36 ;  /* 0x00000024cb947220 */ /* 0x000fe20000410000 */
[----:B------:R-:W-:Y:S02]  /*2520*/  HADD2.F32 R38, -RZ, R151.H1_H1 ;  /* 0x30000097ff267230 */ /* 0x000fe40000004100 */
[----:B------:R-:W-:Y:S01]  /*2530*/  FADD.FTZ R203, RZ, R3 ;  /* 0x00000003ffcb7221 */ /* 0x000fe20000010000 */
[----:B------:R-:W-:Y:S01]  /*2540*/  FFMA.FTZ R151, R3, R0, RZ ;  /* 0x0000000003977223 */ /* 0x000fe200000100ff */
[----:B------:R-:W2:Y:S01]  /*2550*/  MUFU.RCP R58, R184 ;  /* 0x000000b8003a7308 */ /* 0x000ea20000001000 */
[----:B0-----:R-:W-:Y:S01]  /*2560*/  FMUL.FTZ R59, R40, R59 ;  /* 0x0000003b283b7220 */ /* 0x001fe20000410000 */
[----:B------:R-:W-:-:S02]  /*2570*/  HADD2.F32 R155, -RZ, R35.H1_H1 ;  /* 0x30000023ff9b7230 */ /* 0x000fc40000004100 */
[----:B---3--:R-:W-:Y:S01]  /*2580*/  FMUL.FTZ R55, R204, R55 ;  /* 0x00000037cc377220 */ /* 0x008fe20000410000 */
[--C-:B------:R-:W-:Y:S02]  /*2590*/  HADD2.F32 R41, -RZ, R149.reuse.H0_H0 ;  /* 0x20000095ff297230 */ /* 0x100fe40000004100 */
[----:B----4-:R-:W-:Y:S01]  /*25a0*/  FMUL.FTZ R146, R205, R146 ;  /* 0x00000092cd927220 */ /* 0x010fe20000410000 */
[----:B------:R-:W-:Y:S02]  /*25b0*/  HADD2.F32 R40, -RZ, R149.H1_H1 ;  /* 0x30000095ff287230 */ /* 0x000fe40000004100 */
[----:B------:R-:W-:Y:S01]  /*25c0*/  FMUL.FTZ R149, R202, R39 ;  /* 0x00000027ca957220 */ /* 0x000fe20000410000 */
[----:B------:R0:W3:Y:S01]  /*25d0*/  MUFU.RCP R142, R154 ;  /* 0x0000009a008e7308 */ /* 0x0000e20000001000 */
[----:B------:R-:W-:Y:S02]  /*25e0*/  HADD2.F32 R53, -RZ, R46.H1_H1 ;  /* 0x3000002eff357230 */ /* 0x000fe40000004100 */
[----:B------:R-:W-:Y:S01]  /*25f0*/  FADD.FTZ R204, R203, R148 ;  /* 0x00000094cbcc7221 */ /* 0x000fe20000010000 */
[----:B------:R-:W-:-:S02]  /*2600*/  HADD2.F32 R207, -RZ, R18.H0_H0 ;  /* 0x20000012ffcf7230 */ /* 0x000fc40000004100 */
[----:B------:R-:W-:Y:S01]  /*2610*/  FFMA.FTZ R202, R148, R147, R151 ;  /* 0x0000009394ca7223 */ /* 0x000fe20000010097 */
[----:B------:R-:W-:Y:S02]  /*2620*/  HADD2.F32 R196, -RZ, R10.H1_H1 ;  /* 0x3000000affc47230 */ /* 0x000fe40000004100 */
[----:B------:R-:W-:Y:S01]  /*2630*/  FMUL.FTZ R140, R45, R140 ;  /* 0x0000008c2d8c7220 */ /* 0x000fe20000410000 */
[----:B------:R-:W-:Y:S02]  /*2640*/  HADD2.F32 R159, -RZ, R30.H0_H0 ;  /* 0x2000001eff9f7230 */ /* 0x000fe40000004100 */
[----:B------:R-:W-:Y:S01]  /*2650*/  FMUL.FTZ R63, R44, R63 ;  /* 0x0000003f2c3f7220 */ /* 0x000fe20000410000 */
[----:B------:R4:W4:Y:S01]  /*2660*/  MUFU.RCP R141, R155 ;  /* 0x0000009b008d7308 */ /* 0x0009220000001000 */
[--C-:B------:R-:W-:Y:S02]  /*2670*/  HADD2.F32 R45, -RZ, R150.reuse.H0_H0 ;  /* 0x20000096ff2d7230 */ /* 0x100fe40000004100 */
[----:B------:R-:W-:Y:S01]  /*2680*/  FADD.FTZ R207, R54, -R207 ;  /* 0x800000cf36cf7221 */ /* 0x000fe20000010000 */
[----:B------:R-:W-:-:S02]  /*2690*/  HADD2.F32 R44, -RZ, R150.H1_H1 ;  /* 0x30000096ff2c7230 */ /* 0x000fc40000004100 */
[----:B------:R-:W-:Y:S01]  /*26a0*/  FMUL.FTZ R150, R201, R38 ;  /* 0x00000026c9967220 */ /* 0x000fe20000410000 */
[----:B------:R-:W-:Y:S02]  /*26b0*/  HADD2.F32 R183, -RZ, R27.H0_H0 ;  /* 0x2000001bffb77230 */ /* 0x000fe40000004100 */
[----:B------:R-:W-:Y:S01]  /*26c0*/  FADD.FTZ R47, R53, -R196 ;  /* 0x800000c4352f7221 */ /* 0x000fe20000010000 */
[----:B------:R-:W-:Y:S01]  /*26d0*/  FMUL.FTZ R145, R188, R145 ;  /* 0x00000091bc917220 */ /* 0x000fe20000410000 */
[----:B------:R-:W-:Y:S01]  /*26e0*/  FADD.FTZ R203, R204, R149 ;  /* 0x00000095cccb7221 */ /* 0x000fe20000010000 */
[----:B------:R-:W-:Y:S01]  /*26f0*/  FFMA.FTZ R201, R149, R146, R202 ;  /* 0x0000009295c97223 */ /* 0x000fe200000100ca */
[----:B------:R-:W4:Y:S01]  /*2700*/  MUFU.RCP R67, R159 ;  /* 0x0000009f00437308 */ /* 0x000f220000001000 */
[----:B------:R-:W-:Y:S02]  /*2710*/  HADD2.F32 R196, -RZ, R21.H1_H1 ;  /* 0x30000015ffc47230 */ /* 0x000fe40000004100 */
[----:B------:R-:W-:Y:S01]  /*2720*/  FMUL.FTZ R151, R160, R41 ;  /* 0x00000029a0977220 */ /* 0x000fe20000410000 */
[----:B------:R-:W-:-:S02]  /*2730*/  HADD2.F32 R157, -RZ, R28.H1_H1 ;  /* 0x3000001cff9d7230 */ /* 0x000fc40000004100 */
[----:B-1----:R-:W-:Y:S01]  /*2740*/  FMUL.FTZ R144, R207, R144 ;  /* 0x00000090cf907220 */ /* 0x002fe20000410000 */
[----:B------:R-:W-:Y:S02]  /*2750*/  HADD2.F32 R158, -RZ, R29.H0_H0 ;  /* 0x2000001dff9e7230 */ /* 0x000fe40000004100 */
[----:B------:R-:W-:Y:S01]  /*2760*/  FADD.FTZ R202, R203, R150 ;  /* 0x00000096cbca7221 */ /* 0x000fe20000010000 */
[----:B------:R-:W-:Y:S01]  /*2770*/  HADD2.F32 R197, -RZ, R23.H0_H0 ;  /* 0x20000017ffc57230 */ /* 0x000fe20000004100 */
[----:B------:R-:W1:Y:S01]  /*2780*/  MUFU.RCP R57, R183 ;  /* 0x000000b700397308 */ /* 0x000e620000001000 */
[----:B------:R-:W-:Y:S01]  /*2790*/  FFMA.FTZ R160, R150, R145, R201 ;  /* 0x0000009196a07223 */ /* 0x000fe200000100c9 */
[----:B--2---:R-:W-:Y:S01]  /*27a0*/  FMUL.FTZ R58, R47, R58 ;  /* 0x0000003a2f3a7220 */ /* 0x004fe20000410000 */
[----:B------:R-:W-:Y:S01]  /*27b0*/  FMUL.FTZ R152, R153, R40 ;  /* 0x0000002899987220 */ /* 0x000fe20000410000 */
[----:B------:R-:W-:Y:S01]  /*27c0*/  FADD.FTZ R203, R202, R151 ;  /* 0x00000097cacb7221 */ /* 0x000fe20000010000 */
[----:B------:R-:W-:Y:S01]  /*27d0*/  FFMA.FTZ R201, R151, R144, R160 ;  /* 0x0000009097c97223 */ /* 0x000fe200000100a0 */
[----:B------:R-:W-:-:S02]  /*27e0*/  HADD2.F32 R47, -RZ, R164.H0_H0 ;  /* 0x200000a4ff2f7230 */ /* 0x000fc40000004100 */
[----:B------:R-:W-:Y:S01]  /*27f0*/  FMUL.FTZ R153, R154, R43 ;  /* 0x0000002b9a997220 */ /* 0x000fe20000410000 */
[----:B------:R-:W2:Y:S01]  /*2800*/  MUFU.RCP R170, R196 ;  /* 0x000000c400aa7308 */ /* 0x000ea20000001000 */
[----:B------:R-:W-:Y:S02]  /*2810*/  HADD2.F32 R46, -RZ, R14.H0_H0 ;  /* 0x2000000eff2e7230 */ /* 0x000fe40000004100 */
[----:B0-----:R-:W-:Y:S01]  /*2820*/  FMUL.FTZ R154, R155, R42 ;  /* 0x0000002a9b9a7220 */ /* 0x001fe20000410000 */
[----:B------:R-:W-:Y:S02]  /*2830*/  HADD2.F32 R164, -RZ, R164.H1_H1 ;  /* 0x300000a4ffa47230 */ /* 0x000fe40000004100 */
[----:B---3--:R-:W-:Y:S01]  /*2840*/  FMUL.FTZ R142, R51, R142 ;  /* 0x0000008e338e7220 */ /* 0x008fe20000410000 */
[----:B----4-:R-:W-:Y:S01]  /*2850*/  FMUL.FTZ R155, R156, R45 ;  /* 0x0000002d9c9b7220 */ /* 0x010fe20000410000 */
[----:B------:R-:W-:Y:S01]  /*2860*/  FADD.FTZ R204, R203, R152 ;  /* 0x00000098cbcc7221 */ /* 0x000fe20000010000 */
[----:B------:R-:W-:Y:S01]  /*2870*/  FFMA.FTZ R202, R152, R143, R201 ;  /* 0x0000008f98ca7223 */ /* 0x000fe200000100c9 */
[----:B------:R0:W3:Y:S01]  /*2880*/  MUFU.RCP R139, R157 ;  /* 0x0000009d008b7308 */ /* 0x0000e20000001000 */
[----:B------:R-:W-:Y:S01]  /*2890*/  FMUL.FTZ R156, R157, R44 ;  /* 0x0000002c9d9c7220 */ /* 0x000fe20000410000 */
[----:B------:R-:W-:-:S02]  /*28a0*/  HADD2.F32 R213, -RZ, R5.H1_H1 ;  /* 0x30000005ffd57230 */ /* 0x000fc40000004100 */
[----:B------:R-:W-:Y:S01]  /*28b0*/  FADD.FTZ R46, R193, -R46 ;  /* 0x8000002ec12e7221 */ /* 0x000fe20000010000 */
[----:B------:R-:W-:Y:S02]  /*28c0*/  HADD2.F32 R217, -RZ, R7.H0_H0 ;  /* 0x20000007ffd97230 */ /* 0x000fe40000004100 */
[----:B------:R-:W-:Y:S01]  /*28d0*/  FMUL.FTZ R141, R52, R141 ;  /* 0x0000008d348d7220 */ /* 0x000fe20000410000 */
[----:B------:R-:W-:Y:S01]  /*28e0*/  FADD.FTZ R201, R204, R153 ;  /* 0x00000099ccc97221 */ /* 0x000fe20000010000 */
[----:B------:R-:W-:Y:S01]  /*28f0*/  FADD.FTZ R213, R198, -R213 ;  /* 0x800000d5c6d57221 */ /* 0x000fe20000010000 */
[----:B------:R4:W3:Y:S01]  /*2900*/  MUFU.RCP R138, R158 ;  /* 0x0000009e008a7308 */ /* 0x0008e20000001000 */
[----:B0-----:R-:W-:Y:S01]  /*2910*/  FMUL.FTZ R157, R158, R47 ;  /* 0x0000002f9e9d7220 */ /* 0x001fe20000410000 */
[----:B------:R-:W-:Y:S01]  /*2920*/  FMUL.FTZ R67, R46, R67 ;  /* 0x000000432e437220 */ /* 0x000fe20000410000 */
[--C-:B------:R-:W-:Y:S02]  /*2930*/  HADD2.F32 R46, -RZ, R163.reuse.H0_H0 ;  /* 0x200000a3ff2e7230 */ /* 0x100fe40000004100 */
[----:B------:R-:W-:Y:S01]  /*2940*/  FADD.FTZ R204, R201, R154 ;  /* 0x0000009ac9cc7221 */ /* 0x000fe20000010000 */
[----:B------:R-:W-:Y:S01]  /*2950*/  FADD.FTZ R176, R176, -R217 ;  /* 0x800000d9b0b07221 */ /* 0x000fe20000010000 */
[----:B-1----:R-:W-:Y:S01]  /*2960*/  FMUL.FTZ R57, R168, R57 ;  /* 0x00000039a8397220 */ /* 0x002fe20000410000 */
[----:B------:R-:W-:Y:S01]  /*2970*/  HADD2.F32 R163, -RZ, R163.H1_H1 ;  /* 0x300000a3ffa37230 */ /* 0x000fe20000004100 */
[----:B------:R-:W0:Y:S01]  /*2980*/  MUFU.RCP R205, R197 ;  /* 0x000000c500cd7308 */ /* 0x000e220000001000 */
[----:B----4-:R-:W-:Y:S01]  /*2990*/  FMUL.FTZ R158, R165, R164 ;  /* 0x000000a4a59e7220 */ /* 0x010fe20000410000 */
[----:B------:R-:W-:Y:S01]  /*29a0*/  FFMA.FTZ R165, R153, R142, R202 ;  /* 0x0000008e99a57223 */ /* 0x000fe200000100ca */
[----:B------:R-:W-:-:S02]  /*29b0*/  HADD2.F32 R168, -RZ, R167.H0_H0 ;  /* 0x200000a7ffa87230 */ /* 0x000fc40000004100 */
[----:B--2---:R-:W-:Y:S01]  /*29c0*/  FMUL.FTZ R52, R213, R170 ;  /* 0x000000aad5347220 */ /* 0x004fe20000410000 */
[----:B------:R-:W-:Y:S02]  /*29d0*/  HADD2.F32 R167, -RZ, R167.H1_H1 ;  /* 0x300000a7ffa77230 */ /* 0x000fe40000004100 */
[----:B------:R-:W-:Y:S01]  /*29e0*/  FFMA.FTZ R202, R154, R141, R165 ;  /* 0x0000008d9aca7223 */ /* 0x000fe200000100a5 */
[----:B---3--:R-:W-:Y:S01]  /*29f0*/  FMUL.FTZ R139, R50, R139 ;  /* 0x0000008b328b7220 */ /* 0x008fe20000410000 */
[----:B------:R-:W-:Y:S02]  /*2a00*/  HADD2.F32 R170, -RZ, R169.H0_H0 ;  /* 0x200000a9ffaa7230 */ /* 0x000fe40000004100 */
[----:B------:R-:W-:Y:S01]  /*2a10*/  FADD.FTZ R203, R204, R155 ;  /* 0x0000009bcccb7221 */ /* 0x000fe20000010000 */
[----:B------:R-:W-:Y:S01]  /*2a20*/  FMUL.FTZ R138, R49, R138 ;  /* 0x0000008a318a7220 */ /* 0x000fe20000410000 */
[--C-:B------:R-:W-:Y:S02]  /*2a30*/  HADD2.F32 R174, -RZ, R173.reuse.H0_H0 ;  /* 0x200000adffae7230 */ /* 0x100fe40000004100 */
[----:B------:R-:W-:Y:S01]  /*2a40*/  FFMA.FTZ R201, R155, R140, R202 ;  /* 0x0000008c9bc97223 */ /* 0x000fe200000100ca */
[----:B------:R-:W-:-:S02]  /*2a50*/  HADD2.F32 R173, -RZ, R173.H1_H1 ;  /* 0x300000adffad7230 */ /* 0x000fc40000004100 */
[----:B------:R-:W-:Y:S01]  /*2a60*/  FMUL.FTZ R160, R159, R46 ;  /* 0x0000002e9fa07220 */ /* 0x000fe20000410000 */
[----:B------:R-:W-:Y:S01]  /*2a70*/  FMUL.FTZ R159, R162, R163 ;  /* 0x000000a3a29f7220 */ /* 0x000fe20000410000 */
[----:B------:R-:W-:Y:S01]  /*2a80*/  FMUL.FTZ R162, R161, R168 ;  /* 0x000000a8a1a27220 */ /* 0x000fe20000410000 */
[----:B------:R-:W-:Y:S01]  /*2a90*/  FMUL.FTZ R161, R166, R167 ;  /* 0x000000a7a6a17220 */ /* 0x000fe20000410000 */
[----:B0-----:R-:W-:Y:S01]  /*2aa0*/  FMUL.FTZ R49, R176, R205 ;  /* 0x000000cdb0317220 */ /* 0x001fe20000410000 */
[----:B------:R-:W-:Y:S02]  /*2ab0*/  HADD2.F32 R176, -RZ, R175.H0_H0 ;  /* 0x200000afffb07230 */ /* 0x000fe40000004100 */
[----:B------:R-:W-:Y:S01]  /*2ac0*/  FADD.FTZ R204, R203, R156 ;  /* 0x0000009ccbcc7221 */ /* 0x000fe20000010000 */
[----:B------:R-:W-:Y:S01]  /*2ad0*/  FFMA.FTZ R202, R156, R139, R201 ;  /* 0x0000008b9cca7223 */ /* 0x000fe200000100c9 */
[----:B------:R-:W-:Y:S01]  /*2ae0*/  FMUL.FTZ R166, R171, R170 ;  /* 0x000000aaaba67220 */ /* 0x000fe20000410000 */
[----:B------:R-:W-:Y:S01]  /*2af0*/  FMUL.FTZ R171, R178, R173 ;  /* 0x000000adb2ab7220 */ /* 0x000fe20000410000 */
[----:B------:R-:W-:Y:S01]  /*2b00*/  FMUL.FTZ R178, R199, R176 ;  /* 0x000000b0c7b27220 */ /* 0x000fe20000410000 */
[----:B------:R-:W-:Y:S01]  /*2b10*/  FADD.FTZ R201, R204, R157 ;  /* 0x0000009dccc97221 */ /* 0x000fe20000010000 */
[----:B------:R-:W-:Y:S01]  /*2b20*/  FFMA.FTZ R199, R157, R138, R202 ;  /* 0x0000008a9dc77223 */ /* 0x000fe200000100ca */
[----:B------:R-:W-:-:S02]  /*2b30*/  HADD2.F32 R193, -RZ, R21.H0_H0 ;  /* 0x20000015ffc17230 */ /* 0x000fc40000004100 */
[----:B------:R-:W-:Y:S01]  /*2b40*/  FADD.FTZ R201, R201, R158 ;  /* 0x0000009ec9c97221 */ /* 0x000fe20000010000 */
[----:B------:R-:W-:Y:S01]  /*2b50*/  FFMA.FTZ R199, R158, R137, R199 ;  /* 0x000000899ec77223 */ /* 0x000fe200000100c7 */
[----:B------:R-:W0:Y:S01]  /*2b60*/  MUFU.RCP R53, R193 ;  /* 0x000000c100357308 */ /* 0x000e220000001000 */
[----:B------:R-:W-:Y:S02]  /*2b70*/  HADD2.F32 R206, -RZ, R5.H0_H0 ;  /* 0x20000005ffce7230 */ /* 0x000fe40000004100 */
[----:B------:R-:W-:Y:S01]  /*2b80*/  FADD.FTZ R204, R201, R160 ;  /* 0x000000a0c9cc7221 */ /* 0x000fe20000010000 */
[----:B------:R-:W-:Y:S01]  /*2b90*/  FFMA.FTZ R202, R160, R67, R199 ;  /* 0x00000043a0ca7223 */ /* 0x000fe200000100c7 */
[----:B------:R-:W-:Y:S02]  /*2ba0*/  HADD2.F32 R209, -RZ, R6.H0_H0 ;  /* 0x20000006ffd17230 */ /* 0x000fe40000004100 */
[----:B------:R-:W-:Y:S01]  /*2bb0*/  FADD.FTZ R201, R204, R159 ;  /* 0x0000009fccc97221 */ /* 0x000fe20000010000 */
[----:B------:R-:W-:Y:S01]  /*2bc0*/  FFMA.FTZ R199, R159, R66, R202 ;  /* 0x000000429fc77223 */ /* 0x000fe200000100ca */
[----:B------:R-:W-:-:S02]  /*2bd0*/  HADD2.F32 R194, -RZ, R20.H1_H1 ;  /* 0x30000014ffc27230 */ /* 0x000fc40000004100 */
[----:B------:R-:W-:Y:S01]  /*2be0*/  FADD.FTZ R206, R195, -R206 ;  /* 0x800000cec3ce7221 */ /* 0x000fe20000010000 */
[--C-:B------:R-:W-:Y:S02]  /*2bf0*/  HADD2.F32 R198, -RZ, R22.reuse.H1_H1 ;  /* 0x30000016ffc67230 */ /* 0x100fe40000004100 */
[----:B------:R-:W-:Y:S01]  /*2c00*/  FADD.FTZ R180, R180, -R209 ;  /* 0x800000d1b4b47221 */ /* 0x000fe20000010000 */
[----:B------:R-:W-:Y:S02]  /*2c10*/  HADD2.F32 R195, -RZ, R22.H0_H0 ;  /* 0x20000016ffc37230 */ /* 0x000fe40000004100 */
[----:B------:R-:W-:Y:S01]  /*2c20*/  FADD.FTZ R204, R201, R162 ;  /* 0x000000a2c9cc7221 */ /* 0x000fe20000010000 */
[----:B------:R-:W-:Y:S01]  /*2c30*/  FFMA.FTZ R202, R162, R65, R199 ;  /* 0x00000041a2ca7223 */ /* 0x000fe200000100c7 */
[----:B------:R-:W1:Y:S01]  /*2c40*/  MUFU.RCP R54, R194 ;  /* 0x000000c200367308 */ /* 0x000e620000001000 */
[----:B------:R-:W-:Y:S02]  /*2c50*/  HADD2.F32 R169, -RZ, R169.H1_H1 ;  /* 0x300000a9ffa97230 */ /* 0x000fe40000004100 */
[----:B------:R-:W-:Y:S01]  /*2c60*/  FADD.FTZ R203, R204, R161 ;  /* 0x000000a1cccb7221 */ /* 0x000fe20000010000 */
[----:B------:R-:W-:Y:S01]  /*2c70*/  FFMA.FTZ R201, R161, R64, R202 ;  /* 0x00000040a1c97223 */ /* 0x000fe200000100ca */
[----:B0-----:R-:W-:Y:S01]  /*2c80*/  FMUL.FTZ R53, R206, R53 ;  /* 0x00000035ce357220 */ /* 0x001fe20000410000 */
[----:B------:R-:W-:-:S02]  /*2c90*/  HADD2.F32 R215, -RZ, R6.H1_H1 ;  /* 0x30000006ffd77230 */ /* 0x000fc40000004100 */
[----:B------:R-:W-:Y:S01]  /*2ca0*/  FMUL.FTZ R165, R172, R169 ;  /* 0x000000a9aca57220 */ /* 0x000fe20000410000 */
[----:B------:R-:W-:Y:S01]  /*2cb0*/  FADD.FTZ R206, R203, R166 ;  /* 0x000000a6cbce7221 */ /* 0x000fe20000010000 */
[----:B------:R-:W0:Y:S01]  /*2cc0*/  MUFU.RCP R209, R198 ;  /* 0x000000c600d17308 */ /* 0x000e220000001000 */
[----:B------:R-:W-:Y:S01]  /*2cd0*/  FFMA.FTZ R204, R166, R63, R201 ;  /* 0x0000003fa6cc7223 */ /* 0x000fe200000100c9 */
[----:B------:R-:W-:Y:S01]  /*2ce0*/  FMUL.FTZ R172, R177, R174 ;  /* 0x000000aeb1ac7220 */ /* 0x000fe20000410000 */
[----:B------:R-:W-:Y:S01]  /*2cf0*/  FADD.FTZ R207, R206, R165 ;  /* 0x000000a5cecf7221 */ /* 0x000fe20000010000 */
[----:B------:R-:W-:Y:S01]  /*2d00*/  FADD.FTZ R182, R182, -R215 ;  /* 0x800000d7b6b67221 */ /* 0x000fe20000010000 */
[----:B------:R-:W-:Y:S01]  /*2d10*/  FFMA.FTZ R205, R165, R62, R204 ;  /* 0x0000003ea5cd7223 */ /* 0x000fe200000100cc */
[----:B------:R-:W-:Y:S02]  /*2d20*/  HADD2.F32 R175, -RZ, R175.H1_H1 ;  /* 0x300000afffaf7230 */ /* 0x000fe40000004100 */
[----:B------:R-:W-:Y:S01]  /*2d30*/  FADD.FTZ R210, R207, R172 ;  /* 0x000000accfd27221 */ /* 0x000fe20000010000 */
[----:B------:R-:W2:Y:S01]  /*2d40*/  MUFU.RCP R221, R195 ;  /* 0x000000c300dd7308 */ /* 0x000ea20000001000 */
[----:B------:R-:W-:Y:S01]  /*2d50*/  FFMA.FTZ R208, R172, R61, R205 ;  /* 0x0000003dacd07223 */ /* 0x000fe200000100cd */
[----:B-1----:R-:W-:Y:S01]  /*2d60*/  FMUL.FTZ R54, R211, R54 ;  /* 0x00000036d3367220 */ /* 0x002fe20000410000 */
[----:B------:R-:W-:Y:S01]  /*2d70*/  FADD.FTZ R211, R210, R171 ;  /* 0x000000abd2d37221 */ /* 0x000fe20000010000 */
[----:B------:R-:W-:Y:S01]  /*2d80*/  FMUL.FTZ R177, R184, R175 ;  /* 0x000000afb8b17220 */ /* 0x000fe20000410000 */
[----:B------:R-:W-:-:S02]  /*2d90*/  HADD2.F32 R186, -RZ, R185.H0_H0 ;  /* 0x200000b9ffba7230 */ /* 0x000fc40000004100 */
[----:B------:R-:W-:Y:S01]  /*2da0*/  FMUL.FTZ R199, R37, R0 ;  /* 0x0000000025c77220 */ /* 0x000fe20000410000 */
[----:B------:R-:W-:Y:S01]  /*2db0*/  FADD.FTZ R214, R211, R178 ;  /* 0x000000b2d3d67221 */ /* 0x000fe20000010000 */
[----:B------:R-:W-:Y:S02]  /*2dc0*/  HADD2.F32 R185, -RZ, R185.H1_H1 ;  /* 0x300000b9ffb97230 */ /* 0x000fe40000004100 */
[----:B------:R-:W-:Y:S01]  /*2dd0*/  FMUL.FTZ R201, R39, R146 ;  /* 0x0000009227c97220 */ /* 0x000fe20000410000 */
[----:B0-----:R-:W-:Y:S01]  /*2de0*/  FMUL.FTZ R50, R182, R209 ;  /* 0x000000d1b6327220 */ /* 0x001fe20000410000 */
[----:B------:R-:W-:Y:S01]  /*2df0*/  FFMA.FTZ R209, R171, R60, R208 ;  /* 0x0000003cabd17223 */ /* 0x000fe200000100d0 */
[----:B------:R-:W-:Y:S01]  /*2e00*/  FADD.FTZ R215, R214, R177 ;  /* 0x000000b1d6d77221 */ /* 0x000fe20000010000 */
[--C-:B------:R-:W-:Y:S02]  /*2e10*/  HADD2.F32 R182, -RZ, R181.reuse.H0_H0 ;  /* 0x200000b5ffb67230 */ /* 0x100fe40000004100 */
[----:B------:R-:W-:Y:S01]  /*2e20*/  FMUL.FTZ R202, R38, R145 ;  /* 0x0000009126ca7220 */ /* 0x000fe20000410000 */
[----:B------:R-:W-:Y:S01]  /*2e30*/  FFMA.FTZ R212, R178, R59, R209 ;  /* 0x0000003bb2d47223 */ /* 0x000fe200000100d1 */
[----:B------:R-:W-:-:S02]  /*2e40*/  HADD2.F32 R181, -RZ, R181.H1_H1 ;  /* 0x300000b5ffb57230 */ /* 0x000fc40000004100 */
[----:B------:R-:W-:Y:S01]  /*2e50*/  FMUL.FTZ R203, R41, R144 ;  /* 0x0000009029cb7220 */ /* 0x000fe20000410000 */
[----:B--2---:R-:W-:Y:S01]  /*2e60*/  FMUL.FTZ R51, R180, R221 ;  /* 0x000000ddb4337220 */ /* 0x004fe20000410000 */
        /* <DEDUP_REMOVED lines=63> */
.L_x_1169:
        /* <DEDUP_REMOVED lines=17> */
[----:B------:R-:W-:Y:S01]  /*3370*/  FADD.FTZ R93, R40, R93 ;  /* 0x0000005d285d7221 */ /* 0x000fe20000010000 */
[----:B------:R-:W-:Y:S01]  /*3380*/  FADD.FTZ R98, R37, R98 ;  /* 0x0000006225627221 */ /* 0x000fe20000010000 */
[----:B------:R-:W-:Y:S01]  /*3390*/  FADD.FTZ R97, R36, R97 ;  /* 0x0000006124617221 */ /* 0x000fe20000010000 */
[----:B------:R-:W-:Y:S01]  /*33a0*/  IADD3 R40, PT, PT, -R170, RZ, RZ ;  /* 0x000000ffaa287210 */ /* 0x000fe20007ffe1ff */
[----:B------:R-:W-:Y:S01]  /*33b0*/  FADD.FTZ R86, R46, R86 ;  /* 0x000000562e567221 */ /* 0x000fe20000010000 */
[----:B------:R-:W-:Y:S01]  /*33c0*/  MOV R36, 0x400 ;  /* 0x0000040000247802 */ /* 0x000fe20000000f00 */
[----:B------:R-:W-:Y:S01]  /*33d0*/  FADD.FTZ R84, R168, R84 ;  /* 0x00000054a8547221 */ /* 0x000fe20000010000 */
[----:B0-----:R-:W-:Y:S01]  /*33e0*/  FADD.FTZ R233, R233, R232 ;  /* 0x000000e8e9e97221 */ /* 0x001fe20000010000 */
[C---:B------:R-:W-:Y:S01]  /*33f0*/  LOP3.LUT R46, R110.reuse, 0x7ffffffc, RZ, 0xc0, !PT ;  /* 0x7ffffffc6e2e7812 */ /* 0x040fe200078ec0ff */
        /* <DEDUP_REMOVED lines=16> */
[----:B------:R-:W-:Y:S01]  /*3500*/  IADD3 R46, P3, PT, R37, R46, RZ ;  /* 0x0000002e252e7210 */ /* 0x000fe20007f7e0ff */
[----:B------:R-:W-:Y:S01]  /*3510*/  FADD.FTZ R74, R182, R74 ;  /* 0x0000004ab64a7221 */ /* 0x000fe20000010000 */
[----:B----4-:R-:W-:Y:S01]  /*3520*/  LEA R40, R39, R36, 0x18 ;  /* 0x0000002427287211 */ /* 0x010fe200078ec0ff */
[----:B------:R-:W-:Y:S01]  /*3530*/  FADD.FTZ R75, R179, R75 ;  /* 0x0000004bb34b7221 */ /* 0x000fe20000010000 */
[----:B------:R-:W-:Y:S01]  /*3540*/  ISETP.NE.AND P2, PT, R163, RZ, PT ;  /* 0x000000ffa300720c */ /* 0x000fe20003f45270 */
[----:B------:R-:W-:Y:S01]  /*3550*/  FADD.FTZ R76, R180, R76 ;  /* 0x0000004cb44c7221 */ /* 0x000fe20000010000 */
[----:B------:R-:W-:Y:S01]  /*3560*/  IADD3 R37, PT, PT, R40, 0x20, RZ ;  /* 0x0000002028257810 */ /* 0x000fe20007ffe0ff */
[----:B------:R-:W-:Y:S01]  /*3570*/  FADD.FTZ R77, R175, R77 ;  /* 0x0000004daf4d7221 */ /* 0x000fe20000010000 */
[----:B------:R-:W-:Y:S01]  /*3580*/  FADD.FTZ R78, R176, R78 ;  /* 0x0000004eb04e7221 */ /* 0x000fe20000010000 */
[----:B------:R-:W-:Y:S01]  /*3590*/  FADD.FTZ R80, R174, R80 ;  /* 0x00000050ae507221 */ /* 0x000fe20000010000 */
[----:B------:R-:W-:Y:S01]  /*35a0*/  SEL R168, R37, R40, P1 ;  /* 0x0000002825a87207 */ /* 0x000fe20000800000 */
        /* <DEDUP_REMOVED lines=10> */
[----:B------:R-:W-:Y:S01]  /*3650*/  @!P0 IADD3 R39, PT, PT, R168, R39, RZ ;  /* 0x00000027a8278210 */ /* 0x000fe20007ffe0ff */
        /* <DEDUP_REMOVED lines=28> */
[----:B0-----:R-:W-:-:S02]  /*3820*/  FADD.FTZ R237, R237, R44 ;  /* 0x0000002ceded7221 */ /* 0x001fc40000010000 */
[----:B------:R-:W0:Y:S01]  /*3830*/  LDC.64 R44, c[0x0][0x3c0] ;  /* 0x0000f000ff2c7b82 */ /* 0x000e220000000a00 */
[----:B-1----:R-:W-:Y:S02]  /*3840*/  FADD.FTZ R43, R192, R43 ;  /* 0x0000002bc02b7221 */ /* 0x002fe40000010000 */
[----:B------:R-:W1:Y:S04]  /*3850*/  SHFL.DOWN PT, R38, R237, 0x1, 0x1f ;  /* 0x08201f00ed267f89 */ /* 0x000e6800000e0000 */
[----:B------:R-:W2:Y:S01]  /*3860*/  SHFL.DOWN PT, R42, R43, 0x1, 0x1f ;  /* 0x08201f002b2a7f89 */ /* 0x000ea200000e0000 */
[----:B-1----:R-:W-:Y:S01]  /*3870*/  FADD.FTZ R36, R237, R38 ;  /* 0x00000026ed247221 */ /* 0x002fe20000010000 */
[----:B------:R-:W-:Y:S02]  /*3880*/  IADD3.X R38, PT, PT, RZ, RZ, RZ, P3, !PT ;  /* 0x000000ffff267210 */ /* 0x000fe40001ffe4ff */
[----:B0-----:R-:W-:Y:S01]  /*3890*/  LEA R44, P3, R46, R44, 0x3 ;  /* 0x0000002c2e2c7211 */ /* 0x001fe200078618ff */
[----:B--2---:R-:W-:Y:S01]  /*38a0*/  FADD.FTZ R37, R43, R42 ;  /* 0x0000002a2b257221 */ /* 0x004fe20000010000 */
[----:B------:R-:W-:-:S02]  /*38b0*/  CS2R R42, SRZ ;  /* 0x00000000002a7805 */ /* 0x000fc4000001ff00 */
[----:B------:R-:W-:Y:S02]  /*38c0*/  LEA.HI.X R45, R46, R45, R38, 0x3, P3 ;  /* 0x0000002d2e2d7211 */ /* 0x000fe400018f1c26 */
[----:B------:R0:W-:Y:S01]  /*38d0*/  @!P0 STS.64 [R39], R36 ;  /* 0x0000002427008388 */ /* 0x0001e20000000a00 */
[----:B------:R-:W-:Y:S01]  /*38e0*/  @!P2 IMAD.WIDE.U32 R46, R173, 0x8, R44 ;  /* 0x00000008ad2ea825 */ /* 0x000fe200078e002c */
[----:B------:R-:W-:Y:S06]  /*38f0*/  BAR.SYNC.DEFER_BLOCKING 0x0 ;  /* 0x0000000000007b1d */ /* 0x000fec0000010000 */
[----:B------:R-:W-:Y:S05]  /*3900*/  @P2 BRA `(.L_x_1171) ;  /* 0x0000000000302947 */ /* 0x000fea0003800000 */
[----:B0-----:R-:W0:Y:S01]  /*3910*/  LDS.128 R36, [R168] ;  /* 0x00000000a8247984 */ /* 0x001e220000000c00 */
[C---:B------:R-:W-:Y:S02]  /*3920*/  IADD3 R41, PT, PT, R40.reuse, 0x30, RZ ;  /* 0x0000003028297810 */ /* 0x040fe40007ffe0ff */
        /* <DEDUP_REMOVED lines=10> */
.L_x_1171:
[----:B------:R-:W-:Y:S05]  /*39d0*/  BSYNC.RECONVERGENT B0 ;  /* 0x0000000000007941 */ /* 0x000fea0003800200 */
.L_x_1170:
        /* <DEDUP_REMOVED lines=25> */
.L_x_1173:
[----:B------:R-:W2:Y:S04]  /*3b70*/  LDG.E.STRONG.GPU R38, desc[UR4][R36.64] ;  /* 0x0000000424267981 */ /* 0x000ea8000c1ef900 */
[----:B--2---:R-:W-:Y:S01]  /*3b80*/  CCTL.IVALL ;  /* 0x00000000ff00798f */ /* 0x004fe20002000000 */
[----:B------:R-:W-:Y:S05]  /*3b90*/  YIELD ;  /* 0x0000000000007946 */ /* 0x000fea0003800000 */
[----:B------:R-:W-:-:S13]  /*3ba0*/  ISETP.NE.AND P2, PT, R38, R41, PT ;  /* 0x000000292600720c */ /* 0x000fda0003f45270 */
[----:B------:R-:W-:Y:S05]  /*3bb0*/  @P2 BRA `(.L_x_1173) ;  /* 0xfffffffc00ec2947 */ /* 0x000fea000383ffff */
.L_x_1172:
[----:B------:R-:W-:Y:S05]  /*3bc0*/  WARPSYNC.ALL ;  /* 0x0000000000007948 */ /* 0x000fea0003800000 */
[----:B------:R-:W-:Y:S01]  /*3bd0*/  BAR.SYNC.DEFER_BLOCKING 0x0 ;  /* 0x0000000000007b1d */ /* 0x000fe20000010000 */
[----:B0-----:R-:W-:Y:S01]  /*3be0*/  CS2R R36, SRZ ;  /* 0x0000000000247805 */ /* 0x001fe2000001ff00 */
[----:B------:R-:W-:-:S04]  /*3bf0*/  @!P0 IMAD.WIDE.U32 R44, R167, 0x8, R44 ;  /* 0x00000008a72c8825 */ /* 0x000fc800078e002c */
[----:B------:R-:W0:Y:S01]  /*3c00*/  LDCU UR6, c[0x0][0x384] ;  /* 0x00007080ff0677ac */ /* 0x000e220008000800 */
[----:B------:R2:W3:Y:S01]  /*3c10*/  @!P0 LDG.E.64 R36, desc[UR4][R44.64] ;  /* 0x000000042c248981 */ /* 0x0004e2000c1e1b00 */
[----:B------:R-:W-:Y:S02]  /*3c20*/  IADD3 R135, PT, PT, R135, 0x1, RZ ;  /* 0x0000000187877810 */ /* 0x000fe40007ffe0ff */
[----:B------:R-:W-:Y:S02]  /*3c30*/  PLOP3.LUT P1, PT, P1, PT, PT, 0x8, 0x80 ;  /* 0x000000000080781c */ /* 0x000fe40000f2e170 */
[----:B------:R-:W-:Y:S02]  /*3c40*/  LOP3.LUT R135, R135, 0x3, RZ, 0xc0, !PT ;  /* 0x0000000387877812 */ /* 0x000fe400078ec0ff */
[----:B--2---:R-:W-:-:S04]  /*3c50*/  LOP3.LUT R44, R167, 0x60, R163, 0xf8, !PT ;  /* 0x00000060a72c7812 */ /* 0x004fc800078ef8a3 */
[----:B------:R-:W-:Y:S01]  /*3c60*/  LEA R44, R173, R44, 0x7 ;  /* 0x0000002cad2c7211 */ /* 0x000fe200078e38ff */
[----:B---3--:R-:W2:Y:S04]  /*3c70*/  SHFL.BFLY PT, R39, R36, 0x1, 0x1f ;  /* 0x0c201f0024277f89 */ /* 0x008ea800000e0000 */
[----:B------:R-:W3:Y:S01]  /*3c80*/  SHFL.BFLY PT, R38, R37, 0x1, 0x1f ;  /* 0x0c201f0025267f89 */ /* 0x000ee200000e0000 */
[----:B--2---:R-:W-:Y:S01]  /*3c90*/  FADD.FTZ R39, R39, R36 ;  /* 0x0000002427277221 */ /* 0x004fe20000010000 */
[----:B---3--:R-:W-:-:S04]  /*3ca0*/  FADD.FTZ R38, R38, R37 ;  /* 0x0000002526267221 */ /* 0x008fc80000010000 */
[----:B------:R-:W2:Y:S04]  /*3cb0*/  SHFL.BFLY PT, R40, R39, 0x2, 0x1f ;  /* 0x0c401f0027287f89 */ /* 0x000ea800000e0000 */
[----:B------:R-:W3:Y:S01]  /*3cc0*/  SHFL.BFLY PT, R41, R38, 0x2, 0x1f ;  /* 0x0c401f0026297f89 */ /* 0x000ee200000e0000 */
[----:B--2---:R-:W-:Y:S01]  /*3cd0*/  FADD.FTZ R40, R39, R40 ;  /* 0x0000002827287221 */ /* 0x004fe20000010000 */
[----:B---3--:R-:W-:-:S04]  /*3ce0*/  FADD.FTZ R41, R38, R41 ;  /* 0x0000002926297221 */ /* 0x008fc80000010000 */
[----:B-1----:R-:W1:Y:S04]  /*3cf0*/  SHFL.BFLY PT, R43, R40, 0x4, 0x1f ;  /* 0x0c801f00282b7f89 */ /* 0x002e6800000e0000 */
        /* <DEDUP_REMOVED lines=11> */
[----:B------:R-:W-:Y:S01]  /*3db0*/  FMUL.FTZ R40, R39, 6.103515625e-05 ;  /* 0x3880000027287820 */ /* 0x000fe20000410000 */
[----:B------:R-:W-:-:S04]  /*3dc0*/  FMUL.FTZ R39, R38, 6.103515625e-05 ;  /* 0x3880000026277820 */ /* 0x000fc80000410000 */
[C-C-:B------:R-:W-:Y:S01]  /*3dd0*/  FFMA.FTZ R37, R39.reuse, R49, R40.reuse ;  /* 0x0000003127257223 */ /* 0x140fe20000010028 */
[C-C-:B------:R-:W-:Y:S01]  /*3de0*/  FFMA.FTZ R57, R39.reuse, R57, R40.reuse ;  /* 0x0000003927397223 */ /* 0x140fe20000010028 */
[C-C-:B------:R-:W-:Y:S01]  /*3df0*/  FFMA.FTZ R146, R39.reuse, R146, R40.reuse ;  /* 0x0000009227927223 */ /* 0x140fe20000010028 */
[----:B------:R-:W-:Y:S01]  /*3e00*/  FFMA.FTZ R145, R39, R145, R40 ;  /* 0x0000009127917223 */ /* 0x000fe20000010028 */
        /* <DEDUP_REMOVED lines=61> */
[----:B------:R-:W-:Y:S01]  /*41e0*/  LEA R53, R107, R44, 0xb ;  /* 0x0000002c6b357211 */ /* 0x000fe200078e58ff */
        /* <DEDUP_REMOVED lines=32> */
[----:B-1----:R-:W-:Y:S01]  /*43f0*/  IMAD.WIDE.U32 R52, R53, 0x10, R36 ;  /* 0x0000001035347825 */ /* 0x002fe200078e0024 */
        /* <DEDUP_REMOVED lines=19> */
[----:B------:R-:W-:-:S03]  /*4530*/  IADD3 R107, PT, PT, R107, R164, RZ ;  /* 0x000000a46b6b7210 */ /* 0x000fc60007ffe0ff */
[----:B------:R1:W-:Y:S01]  /*4540*/  STG.E.128 desc[UR4][R52.64+0x6000], R48 ;  /* 0x0060003034007986 */ /* 0x0003e2000c101d04 */
[----:B0-----:R-:W-:-:S13]  /*4550*/  ISETP.GE.AND P0, PT, R107, UR6, PT ;  /* 0x000000066b007c0c */ /* 0x001fda000bf06270 */
        /* <DEDUP_REMOVED lines=33> */
[----:B-1----:R-:W-:Y:S02]  /*4770*/  MOV R52, R134 ;  /* 0x0000008600347202 */ /* 0x002fe40000000f00 */
        /* <DEDUP_REMOVED lines=31> */
.L_x_1167:
        /* <DEDUP_REMOVED lines=23> */
.L_x_1175:
        /* <DEDUP_REMOVED lines=10> */
.L_x_3074:


//--------------------- .text._ZN10layer_norm22ln_bwd_finalize_kernelINS_22Kernel_traits_finalizeILj16384EffffjLj1024ELj4ENS_18Kernel_traits_baseILj16384EffffjLj1024EEEEEEEvNS_9BwdParamsE --------------------------
	.section	.text._ZN10layer_norm22ln_bwd_finalize_kernelINS_22Kernel_traits_finalizeILj16384EffffjLj1024ELj4ENS_18Kernel_traits_baseILj16384EffffjLj1024EEEEEEEvNS_9BwdParamsE,"ax",@progbits
	.align	128
        .global         _ZN10layer_norm22ln_bwd_finalize_kernelINS_22Kernel_traits_finalizeILj16384EffffjLj1024ELj4ENS_18Kernel_traits_baseILj16384EffffjLj1024EEEEEEEvNS_9BwdParamsE
        .type           _ZN10layer_norm22ln_bwd_finalize_kernelINS_22Kernel_traits_finalizeILj16384EffffjLj1024ELj4ENS_18Kernel_traits_baseILj16384EffffjLj1024EEEEEEEvNS_9BwdParamsE,@function
        .size           _ZN10layer_norm22ln_bwd_finalize_kernelINS_22Kernel_traits_finalizeILj16384EffffjLj1024ELj4ENS_18Kernel_traits_baseILj16384EffffjLj1024EEEEEEEvNS_9BwdParamsE,(.L_x_3075 - _ZN10layer_norm22ln_bwd_finalize_kernelINS_22Kernel_traits_finalizeILj16384EffffjLj1024ELj4ENS_18Kernel_traits_baseILj16384EffffjLj1024EEEEEEEvNS_9BwdParamsE)
        .other          _ZN10layer_norm22ln_bwd_finalize_kernelINS_22Kernel_traits_finalizeILj16384EffffjLj1024ELj4ENS_18Kernel_traits_baseILj16384EffffjLj1024EEEEEEEvNS_9BwdParamsE,@"STO_CUDA_ENTRY STV_DEFAULT"
_ZN10layer_norm22ln_bwd_finalize_kernelINS_22Kernel_traits_finalizeILj16384EffffjLj1024ELj4ENS_18Kernel_traits_baseILj16384EffffjLj1024EEEEEEEvNS_9BwdParamsE:
.text._ZN10layer_norm22ln_bwd_finalize_kernelINS_22Kernel_traits_finalizeILj16384EffffjLj1024ELj4ENS_18Kernel_traits_baseILj16384EffffjLj1024EEEEEEEvNS_9BwdParamsE:
        /* <DEDUP_REMOVED lines=37> */
.L_x_1180:
        /* <DEDUP_REMOVED lines=118> */
.L_x_1179:
[----:B------:R-:W-:Y:S05]  /*09b0*/  BSYNC.RECONVERGENT B1 ;  /* 0x0000000000017941 */ /* 0x000fea0003800200 */
.L_x_1178:
        /* <DEDUP_REMOVED lines=65> */
.L_x_1182:
[----:B------:R-:W-:Y:S05]  /*0dd0*/  BSYNC.RECONVERGENT B1 ;  /* 0x0000000000017941 */ /* 0x000fea0003800200 */
.L_x_1181:
        /* <DEDUP_REMOVED lines=37> */
.L_x_1184:
[----:B------:R-:W-:Y:S05]  /*1030*/  BSYNC.RECONVERGENT B1 ;  /* 0x0000000000017941 */ /* 0x000fea0003800200 */
.L_x_1183:
[----:B------:R-:W-:Y:S05]  /*1040*/  @!P1 BRA `(.L_x_1177) ;  /* 0x00000000003c9947 */ /* 0x000fea0003800000 */
[----:B------:R-:W0:Y:S01]  /*1050*/  LDC.64 R6, c[0x0][0x3e0] ;  /* 0x0000f800ff067b82 */ /* 0x000e220000000a00 */
[----:B------:R-:W-:Y:S02]  /*1060*/  LEA R2, R15, R11, 0xe ;  /* 0x0000000b0f027211 */ /* 0x000fe400078e70ff */
[----:B------:R-:W-:Y:S02]  /*1070*/  IADD3 R24, PT, PT, -R24, RZ, RZ ;  /* 0x000000ff18187210 */ /* 0x000fe40007ffe1ff */
[----:B------:R-:W-:-:S03]  /*1080*/  IADD3 R11, PT, PT, R13, R2, RZ ;  /* 0x000000020d0b7210 */ /* 0x000fc60007ffe0ff */
[----:B------:R-:W1:Y:S04]  /*1090*/  LDC.64 R8, c[0x0][0x3e8] ;  /* 0x0000fa00ff087b82 */ /* 0x000e680000000a00 */
.L_x_1185:
        /* <DEDUP_REMOVED lines=10> */
.L_x_1177:
[----:B------:R-:W-:Y:S05]  /*1140*/  BSYNC.RECONVERGENT B0 ;  /* 0x0000000000007941 */ /* 0x000fea0003800200 */
.L_x_1176:
        /* <DEDUP_REMOVED lines=53> */
.L_x_1186:
        /* <DEDUP_REMOVED lines=14> */
.L_x_3075:


//--------------------- .text._ZN10layer_norm13ln_bwd_kernelINS_13Kernel_traitsIffffjLj16384ELj4ELj1ELj4ELj16ENS_18Kernel_traits_baseILj16384EffffjLj128EEEEEEEvNS_9BwdParamsE --------------------------
	.section	.text._ZN10layer_norm13ln_bwd_kernelINS_13Kernel_traitsIffffjLj16384ELj4ELj1ELj4ELj16ENS_18Kernel_traits_baseILj16384EffffjLj128EEEEEEEvNS_9BwdParamsE,"ax",@progbits
	.align	128
        .global         _ZN10layer_norm13ln_bwd_kernelINS_13Kernel_traitsIffffjLj16384ELj4ELj1ELj4ELj16ENS_18Kernel_traits_baseILj16384EffffjLj128EEEEEEEvNS_9BwdParamsE
        .type           _ZN10layer_norm13ln_bwd_kernelINS_13Kernel_traitsIffffjLj16384ELj4ELj1ELj4ELj16ENS_18Kernel_traits_baseILj16384EffffjLj128EEEEEEEvNS_9BwdParamsE,@function
        .size           _ZN10layer_norm13ln_bwd_kernelINS_13Kernel_traitsIffffjLj16384ELj4ELj1ELj4ELj16ENS_18Kernel_traits_baseILj16384EffffjLj128EEEEEEEvNS_9BwdParamsE,(.L_x_3076 - _ZN10layer_norm13ln_bwd_kernelINS_13Kernel_traitsIffffjLj16384ELj4ELj1ELj4ELj16ENS_18Kernel_traits_baseILj16384EffffjLj128EEEEEEEvNS_9BwdParamsE)
        .other          _ZN10layer_norm13ln_bwd_kernelINS_13Kernel_traitsIffffjLj16384ELj4ELj1ELj4ELj16ENS_18Kernel_traits_baseILj16384EffffjLj128EEEEEEEvNS_9BwdParamsE,@"STO_CUDA_ENTRY STV_DEFAULT"
_ZN10layer_norm13ln_bwd_kernelINS_13Kernel_traitsIffffjLj16384ELj4ELj1ELj4ELj16ENS_18Kernel_traits_baseILj16384EffffjLj128EEEEEEEvNS_9BwdParamsE:
.text._ZN10layer_norm13ln_bwd_kernelINS_13Kernel_traitsIffffjLj16384ELj4ELj1ELj4ELj16ENS_18Kernel_traits_baseILj16384EffffjLj128EEEEEEEvNS_9BwdParamsE:
        /* <DEDUP_REMOVED lines=15> */
[----:B-1----:R-:W5:Y:S04]  /*00f0*/  @P0 LDG.E.128 R128, desc[UR4][R2.64] ;  /* 0x0000000402800981 */ /* 0x002f68000c1e1d00 */
[----:B------:R-:W5:Y:S04]  /*0100*/  @P0 LDG.E.128 R124, desc[UR4][R2.64+0x2000] ;  /* 0x00200004027c0981 */ /* 0x000f68000c1e1d00 */
[----:B------:R-:W5:Y:S04]  /*0110*/  @P0 LDG.E.128 R120, desc[UR4][R2.64+0x4000] ;  /* 0x0040000402780981 */ /* 0x000f68000c1e1d00 */
[----:B------:R-:W5:Y:S04]  /*0120*/  @P0 LDG.E.128 R116, desc[UR4][R2.64+0x6000] ;  /* 0x0060000402740981 */ /* 0x000f68000c1e1d00 */
[----:B------:R-:W5:Y:S04]  /*0130*/  @P0 LDG.E.128 R112, desc[UR4][R2.64+0x8000] ;  /* 0x0080000402700981 */ /* 0x000f68000c1e1d00 */
[----:B------:R-:W5:Y:S04]  /*0140*/  @P0 LDG.E.128 R108, desc[UR4][R2.64+0xa000] ;  /* 0x00a00004026c0981 */ /* 0x000f68000c1e1d00 */
[----:B------:R-:W5:Y:S04]  /*0150*/  @P0 LDG.E.128 R104, desc[UR4][R2.64+0xc000] ;  /* 0x00c0000402680981 */ /* 0x000f68000c1e1d00 */
[----:B------:R-:W5:Y:S01]  /*0160*/  @P0 LDG.E.128 R100, desc[UR4][R2.64+0xe000] ;  /* 0x00e0000402640981 */ /* 0x000f62000c1e1d00 */
[----:B0-----:R-:W-:-:S04]  /*0170*/  @!P0 IMAD.WIDE.U32 R6, R9, 0x10, R6 ;  /* 0x0000001009068825 */ /* 0x001fc800078e0006 */
[----:B----4-:R-:W-:-:S05]  /*0180*/  @P0 IMAD.WIDE.U32 R4, R9, 0x10, R4 ;  /* 0x0000001009040825 */ /* 0x010fca00078e0004 */
[----:B------:R-:W5:Y:S04]  /*0190*/  @P0 LDG.E.128 R96, desc[UR4][R4.64] ;  /* 0x0000000404600981 */ /* 0x000f68000c1e1d00 */
[----:B------:R-:W5:Y:S04]  /*01a0*/  @P0 LDG.E.128 R92, desc[UR4][R4.64+0x2000] ;  /* 0x00200004045c0981 */ /* 0x000f68000c1e1d00 */
[----:B------:R-:W5:Y:S04]  /*01b0*/  @P0 LDG.E.128 R88, desc[UR4][R4.64+0x4000] ;  /* 0x0040000404580981 */ /* 0x000f68000c1e1d00 */
[----:B------:R-:W5:Y:S04]  /*01c0*/  @P0 LDG.E.128 R84, desc[UR4][R4.64+0x6000] ;  /* 0x0060000404540981 */ /* 0x000f68000c1e1d00 */
[----:B------:R-:W5:Y:S04]  /*01d0*/  @P0 LDG.E.128 R80, desc[UR4][R4.64+0x8000] ;  /* 0x0080000404500981 */ /* 0x000f68000c1e1d00 */
[----:B------:R-:W5:Y:S04]  /*01e0*/  @P0 LDG.E.128 R76, desc[UR4][R4.64+0xa000] ;  /* 0x00a00004044c0981 */ /* 0x000f68000c1e1d00 */
[----:B------:R-:W5:Y:S04]  /*01f0*/  @P0 LDG.E.128 R72, desc[UR4][R4.64+0xc000] ;  /* 0x00c0000404480981 */ /* 0x000f68000c1e1d00 */
[----:B------:R-:W5:Y:S01]  /*0200*/  @P0 LDG.E.128 R68, desc[UR4][R4.64+0xe000] ;  /* 0x00e0000404440981 */ /* 0x000f62000c1e1d00 */
        /* <DEDUP_REMOVED lines=34> */
[----:B------:R-:W5:Y:S04]  /*0430*/  @!P0 LDG.E.128 R120, desc[UR4][R6.64+0x4000] ;  /* 0x0040000406788981 */ /* 0x000f68000c1e1d00 */
[----:B------:R-:W5:Y:S04]  /*0440*/  @!P0 LDG.E.128 R116, desc[UR4][R6.64+0x6000] ;  /* 0x0060000406748981 */ /* 0x000f68000c1e1d00 */
[----:B------:R-:W5:Y:S04]  /*0450*/  @!P0 LDG.E.128 R112, desc[UR4][R6.64+0x8000] ;  /* 0x0080000406708981 */ /* 0x000f68000c1e1d00 */
[----:B------:R-:W5:Y:S04]  /*0460*/  @!P0 LDG.E.128 R108, desc[UR4][R6.64+0xa000] ;  /* 0x00a00004066c8981 */ /* 0x000f68000c1e1d00 */
[----:B------:R-:W5:Y:S04]  /*0470*/  @!P0 LDG.E.128 R104, desc[UR4][R6.64+0xc000] ;  /* 0x00c0000406688981 */ /* 0x000f68000c1e1d00 */
[----:B------:R0:W5:Y:S02]  /*0480*/  @!P0 LDG.E.128 R100, desc[UR4][R6.64+0xe000] ;  /* 0x00e0000406648981 */ /* 0x000164000c1e1d00 */
[----:B0-----:R-:W-:-:S04]  /*0490*/  SHF.R.U32.HI R6, RZ, 0x2, R201 ;  /* 0x00000002ff067819 */ /* 0x001fc800000116c9 */
[----:B------:R-:W-:-:S13]  /*04a0*/  ISETP.GE.AND P0, PT, R6, UR6, PT ;  /* 0x0000000606007c0c */ /* 0x000fda000bf06270 */
[----:B------:R-:W-:Y:S05]  /*04b0*/  @P0 BRA `(.L_x_1187) ;  /* 0x0000003000740947 */ /* 0x000fea0003800000 */
        /* <DEDUP_REMOVED lines=39> */
.L_x_1196:
        /* <DEDUP_REMOVED lines=33> */
.L_x_1188:
        /* <DEDUP_REMOVED lines=20> */
.L_x_1189:
[----:B------:R-:W-:Y:S05]  /*0a80*/  @P0 BRA `(.L_x_1190) ;  /* 0x0000000800840947 */ /* 0x000fea0003800000 */
[--C-:B-----5:R-:W-:Y:S01]  /*0a90*/  FADD.FTZ R212, R136, -R238.reuse ;  /* 0x800000ee88d47221 */ /* 0x120fe20000010000 */
[----:B------:R-:W-:Y:S01]  /*0aa0*/  FMUL.FTZ R0, R64, R128 ;  /* 0x0000008040007220 */ /* 0x000fe20000410000 */
[--C-:B------:R-:W-:Y:S01]  /*0ab0*/  FADD.FTZ R214, R137, -R238.reuse ;  /* 0x800000ee89d67221 */ /* 0x100fe20000010000 */
[--C-:B------:R-:W-:Y:S01]  /*0ac0*/  FADD.FTZ R242, R148, -R238.reuse ;  /* 0x800000ee94f27221 */ /* 0x100fe20000010000 */
[----:B------:R-:W-:Y:S01]  /*0ad0*/  FMUL.FTZ R3, R203, R212 ;  /* 0x000000d4cb037220 */ /* 0x000fe20000410000 */
[--C-:B------:R-:W-:Y:S01]  /*0ae0*/  FADD.FTZ R232, R133, -R238.reuse ;  /* 0x800000ee85e87221 */ /* 0x100fe20000010000 */
[----:B------:R-:W-:Y:S01]  /*0af0*/  FADD.FTZ R148, R154, -R238 ;  /* 0x800000ee9a947221 */ /* 0x000fe20000010000 */
[----:B------:R-:W-:Y:S01]  /*0b00*/  FMUL.FTZ R224, R65, R129 ;  /* 0x0000008141e07220 */ /* 0x000fe20000410000 */
[----:B------:R-:W-:Y:S01]  /*0b10*/  FADD.FTZ R133, RZ, R0 ;  /* 0x00000000ff857221 */ /* 0x000fe20000010000 */
[--C-:B------:R-:W-:Y:S01]  /*0b20*/  FADD.FTZ R222, R138, -R238.reuse ;  /* 0x800000ee8ade7221 */ /* 0x100fe20000010000 */
[----:B------:R-:W-:Y:S01]  /*0b30*/  FMUL.FTZ R223, R203, R214 ;  /* 0x000000d6cbdf7220 */ /* 0x000fe20000410000 */
[----:B------:R-:W-:Y:S01]  /*0b40*/  FFMA.FTZ R154, R3, R0, RZ ;  /* 0x00000000039a7223 */ /* 0x000fe200000100ff */
[--C-:B------:R-:W-:Y:S01]  /*0b50*/  FADD.FTZ R210, R144, -R238.reuse ;  /* 0x800000ee90d27221 */ /* 0x100fe20000010000 */
[----:B------:R-:W-:Y:S01]  /*0b60*/  FADD.FTZ R144, R156, -R238 ;  /* 0x800000ee9c907221 */ /* 0x000fe20000010000 */
[----:B------:R-:W-:Y:S01]  /*0b70*/  FMUL.FTZ R221, R66, R130 ;  /* 0x0000008242dd7220 */ /* 0x000fe20000410000 */
[----:B------:R-:W-:Y:S01]  /*0b80*/  FADD.FTZ R156, R133, R224 ;  /* 0x000000e0859c7221 */ /* 0x000fe20000010000 */
[--C-:B------:R-:W-:Y:S01]  /*0b90*/  FADD.FTZ R216, R139, -R238.reuse ;  /* 0x800000ee8bd87221 */ /* 0x100fe20000010000 */
[--C-:B------:R-:W-:Y:S01]  /*0ba0*/  FADD.FTZ R218, R140, -R238.reuse ;  /* 0x800000ee8cda7221 */ /* 0x100fe20000010000 */
[--C-:B------:R-:W-:Y:S01]  /*0bb0*/  FADD.FTZ R250, R142, -R238.reuse ;  /* 0x800000ee8efa7221 */ /* 0x100fe20000010000 */
[--C-:B01----:R-:W-:Y:S01]  /*0bc0*/  FADD.FTZ R206, R146, -R238.reuse ;  /* 0x800000ee92ce7221 */ /* 0x103fe20000010000 */
[----:B------:R-:W-:Y:S01]  /*0bd0*/  FADD.FTZ R236, R150, -R238 ;  /* 0x800000ee96ec7221 */ /* 0x000fe20000010000 */
[----:B------:R-:W-:Y:S01]  /*0be0*/  FMUL.FTZ R222, R203, R222 ;  /* 0x000000decbde7220 */ /* 0x000fe20000410000 */
        /* <DEDUP_REMOVED lines=139> */
.L_x_1190:
        /* <DEDUP_REMOVED lines=16> */
[----:B01----:R-:W0:Y:S01]  /*15a0*/  MUFU.RCP R206, R122 ;  /* 0x0000007a00ce7308 */ /* 0x003e220000001000 */
[----:B------:R-:W-:Y:S01]  /*15b0*/  FADD.FTZ R148, -R82, R154 ;  /* 0x0000009a52947221 */ /* 0x000fe20000010100 */
[----:B--2---:R-:W-:Y:S01]  /*15c0*/  FMUL.FTZ R159, R149, R0 ;  /* 0x00000000959f7220 */ /* 0x004fe20000410000 */
[----:B------:R-:W-:Y:S01]  /*15d0*/  FMUL.FTZ R0, R64, R128 ;  /* 0x0000008040007220 */ /* 0x000fe20000410000 */
[----:B------:R-:W-:Y:S01]  /*15e0*/  FADD.FTZ R222, -R98, R138 ;  /* 0x0000008a62de7221 */ /* 0x000fe20000010100 */
[----:B------:R-:W-:Y:S01]  /*15f0*/  FADD.FTZ R225, -R91, R147 ;  /* 0x000000935be17221 */ /* 0x000fe20000010100 */
[----:B------:R-:W-:Y:S01]  /*1600*/  FADD.FTZ R144, -R76, R156 ;  /* 0x0000009c4c907221 */ /* 0x000fe20000010100 */
[----:B------:R-:W-:Y:S01]  /*1610*/  FADD.FTZ R157, RZ, R0 ;  /* 0x00000000ff9d7221 */ /* 0x000fe20000010000 */
[----:B------:R-:W1:Y:S01]  /*1620*/  MUFU.RCP R226, R129 ;  /* 0x0000008100e27308 */ /* 0x000e620000001000 */
[----:B------:R-:W-:Y:S01]  /*1630*/  FADD.FTZ R147, -R83, R155 ;  /* 0x0000009b53937221 */ /* 0x000fe20000010100 */
[----:B---3--:R-:W-:Y:S01]  /*1640*/  FMUL.FTZ R3, R3, R224 ;  /* 0x000000e003037220 */ /* 0x008fe20000410000 */
[----:B------:R-:W-:Y:S01]  /*1650*/  FMUL.FTZ R224, R65, R129 ;  /* 0x0000008141e07220 */ /* 0x000fe20000410000 */
[----:B------:R-:W-:Y:S01]  /*1660*/  FADD.FTZ R219, -R99, R139 ;  /* 0x0000008b63db7221 */ /* 0x000fe20000010100 */
[----:B------:R-:W-:Y:S01]  /*1670*/  FADD.FTZ R213, -R92, R140 ;  /* 0x0000008c5cd57221 */ /* 0x000fe20000010100 */
[----:B------:R-:W-:Y:S01]  /*1680*/  FADD.FTZ R151, -R81, R153 ;  /* 0x0000009951977221 */ /* 0x000fe20000010100 */
[----:B------:R-:W-:Y:S01]  /*1690*/  FADD.FTZ R140, -R78, R158 ;  /* 0x0000009e4e8c7221 */ /* 0x000fe20000010100 */
[----:B------:R-:W2:Y:S01]  /*16a0*/  MUFU.RCP R210, R120 ;  /* 0x0000007800d27308 */ /* 0x000ea20000001000 */
[----:B------:R-:W-:Y:S01]  /*16b0*/  FADD.FTZ R137, -R75, R163 ;  /* 0x000000a34b897221 */ /* 0x000fe20000010100 */
[----:B0-----:R-:W-:Y:S01]  /*16c0*/  FMUL.FTZ R206, R145, R206 ;  /* 0x000000ce91ce7220 */ /* 0x001fe20000410000 */
[----:B------:R-:W-:Y:S01]  /*16d0*/  FFMA.FTZ R145, R0, R3, RZ ;  /* 0x0000000300917223 */ /* 0x000fe200000100ff */
[----:B------:R-:W-:Y:S01]  /*16e0*/  FADD.FTZ R138, -R72, R160 ;  /* 0x000000a0488a7221 */ /* 0x000fe20000010100 */
[----:B------:R-:W-:Y:S01]  /*16f0*/  FADD.FTZ R136, -R74, R162 ;  /* 0x000000a24a887221 */ /* 0x000fe20000010100 */
[----:B------:R-:W-:Y:S01]  /*1700*/  FMUL.FTZ R162, R59, R123 ;  /* 0x0000007b3ba27220 */ /* 0x000fe20000410000 */
[----:B------:R-:W-:Y:S01]  /*1710*/  FADD.FTZ R139, -R73, R161 ;  /* 0x000000a1498b7221 */ /* 0x000fe20000010100 */
[----:B------:R-:W0:Y:S01]  /*1720*/  MUFU.RCP R209, R118 ;  /* 0x0000007600d17308 */ /* 0x000e220000001000 */
[----:B------:R-:W-:Y:S01]  /*1730*/  FMUL.FTZ R161, R52, R116 ;  /* 0x0000007434a17220 */ /* 0x000fe20000410000 */
[----:B-1----:R-:W-:Y:S01]  /*1740*/  FMUL.FTZ R223, R223, R226 ;  /* 0x000000e2dfdf7220 */ /* 0x002fe20000410000 */
[----:B------:R-:W-:Y:S01]  /*1750*/  FADD.FTZ R152, -R80, R152 ;  /* 0x0000009850987221 */ /* 0x000fe20000010100 */
[----:B------:R-:W-:Y:S01]  /*1760*/  FADD.FTZ R132, -R68, R132 ;  /* 0x0000008444847221 */ /* 0x000fe20000010100 */
[----:B------:R-:W-:Y:S01]  /*1770*/  FADD.FTZ R133, -R69, R133 ;  /* 0x0000008545857221 */ /* 0x000fe20000010100 */
[----:B------:R-:W-:Y:S01]  /*1780*/  FADD.FTZ R134, -R70, R134 ;  /* 0x0000008646867221 */ /* 0x000fe20000010100 */
[----:B------:R-:W-:Y:S01]  /*1790*/  FMUL.FTZ R236, R37, R101 ;  /* 0x0000006525ec7220 */ /* 0x000fe20000410000 */
[----:B------:R-:W1:Y:S01]  /*17a0*/  MUFU.RCP R142, R119 ;  /* 0x00000077008e7308 */ /* 0x000e620000001000 */
[----:B------:R-:W-:Y:S01]  /*17b0*/  FADD.FTZ R135, -R71, R135 ;  /* 0x0000008747877221 */ /* 0x000fe20000010100 */
[----:B--2---:R-:W-:Y:S01]  /*17c0*/  FMUL.FTZ R210, R221, R210 ;  /* 0x000000d2ddd27220 */ /* 0x004fe20000410000 */
[----:B------:R-:W-:-:S05]  /*17d0*/  FMUL.FTZ R221, R66, R130 ;  /* 0x0000008242dd7220 */ /* 0x000fca0000410000 */
[----:B------:R-:W2:Y:S01]  /*17e0*/  MUFU.RCP R229, R130 ;  /* 0x0000008200e57308 */ /* 0x000ea20000001000 */
[----:B0-----:R-:W-:Y:S01]  /*17f0*/  FMUL.FTZ R156, R150, R209 ;  /* 0x000000d1969c7220 */ /* 0x001fe20000410000 */
[----:B------:R-:W-:Y:S01]  /*1800*/  FADD.FTZ R150, R157, R224 ;  /* 0x000000e09d967221 */ /* 0x000fe20000010000 */
[----:B------:R-:W-:-:S03]  /*1810*/  FMUL.FTZ R209, R56, R120 ;  /* 0x0000007838d17220 */ /* 0x000fc60000410000 */
[----:B------:R-:W-:Y:S02]  /*1820*/  FADD.FTZ R157, R150, R221 ;  /* 0x000000dd969d7221 */ /* 0x000fe40000010000 */
[----:B------:R-:W0:Y:S01]  /*1830*/  MUFU.RCP R207, R121 ;  /* 0x0000007900cf7308 */ /* 0x000e220000001000 */
[----:B-1----:R-:W-:Y:S01]  /*1840*/  FMUL.FTZ R155, R227, R142 ;  /* 0x0000008ee39b7220 */ /* 0x002fe20000410000 */
[----:B------:R-:W-:-:S06]  /*1850*/  FFMA.FTZ R142, R224, R223, R145 ;  /* 0x000000dfe08e7223 */ /* 0x000fcc0000010091 */
[----:B------:R-:W1:Y:S01]  /*1860*/  MUFU.RCP R228, R131 ;  /* 0x0000008300e47308 */ /* 0x000e620000001000 */
[----:B--2---:R-:W-:-:S04]  /*1870*/  FMUL.FTZ R222, R222, R229 ;  /* 0x000000e5dede7220 */ /* 0x004fc80000410000 */
[----:B------:R-:W-:-:S03]  /*1880*/  FFMA.FTZ R145, R221, R222, R142 ;  /* 0x000000dedd917223 */ /* 0x000fc6000001008e */
[----:B------:R-:W2:Y:S01]  /*1890*/  MUFU.RCP R214, R126 ;  /* 0x0000007e00d67308 */ /* 0x000ea20000001000 */
[----:B0-----:R-:W-:Y:S01]  /*18a0*/  FMUL.FTZ R207, R220, R207 ;  /* 0x000000cfdccf7220 */ /* 0x001fe20000410000 */
[----:B------:R-:W-:-:S04]  /*18b0*/  FMUL.FTZ R220, R67, R131 ;  /* 0x0000008343dc7220 */ /* 0x000fc80000410000 */
[----:B------:R-:W-:Y:S02]  /*18c0*/  FADD.FTZ R150, R157, R220 ;  /* 0x000000dc9d967221 */ /* 0x000fe40000010000 */
[----:B------:R-:W0:Y:S01]  /*18d0*/  MUFU.RCP R218, R124 ;  /* 0x0000007c00da7308 */ /* 0x000e220000001000 */
[----:B-1----:R-:W-:-:S04]  /*18e0*/  FMUL.FTZ R219, R219, R228 ;  /* 0x000000e4dbdb7220 */ /* 0x002fc80000410000 */
[----:B------:R-:W-:-:S03]  /*18f0*/  FFMA.FTZ R142, R220, R219, R145 ;  /* 0x000000dbdc8e7223 */ /* 0x000fc60000010091 */
[----:B------:R-:W1:Y:S01]  /*1900*/  MUFU.RCP R211, R127 ;  /* 0x0000007f00d37308 */ /* 0x000e620000001000 */
[----:B--2---:R-:W-:Y:S01]  /*1910*/  FMUL.FTZ R214, R217, R214 ;  /* 0x000000d6d9d67220 */ /* 0x004fe20000410000 */
[----:B------:R-:W-:-:S04]  /*1920*/  FMUL.FTZ R217, R60, R124 ;  /* 0x0000007c3cd97220 */ /* 0x000fc80000410000 */
[----:B------:R-:W-:Y:S02]  /*1930*/  FADD.FTZ R157, R150, R217 ;  /* 0x000000d9969d7221 */ /* 0x000fe40000010000 */
[----:B------:R-:W2:Y:S01]  /*1940*/  MUFU.RCP R215, R125 ;  /* 0x0000007d00d77308 */ /* 0x000ea20000001000 */
[----:B0-----:R-:W-:Y:S01]  /*1950*/  FMUL.FTZ R218, R213, R218 ;  /* 0x000000dad5da7220 */ /* 0x001fe20000410000 */
[----:B------:R-:W-:-:S03]  /*1960*/  FMUL.FTZ R213, R62, R126 ;  /* 0x0000007e3ed57220 */ /* 0x000fc60000410000 */
[----:B------:R-:W-:-:S03]  /*1970*/  FFMA.FTZ R145, R217, R218, R142 ;  /* 0x000000dad9917223 */ /* 0x000fc6000001008e */
[----:B------:R-:W0:Y:S01]  /*1980*/  MUFU.RCP R154, R113 ;  /* 0x00000071009a7308 */ /* 0x000e220000001000 */
[----:B-1----:R-:W-:Y:S01]  /*1990*/  FMUL.FTZ R211, R216, R211 ;  /* 0x000000d3d8d37220 */ /* 0x002fe20000410000 */
[----:B------:R-:W-:-:S06]  /*19a0*/  FMUL.FTZ R216, R61, R125 ;  /* 0x0000007d3dd87220 */ /* 0x000fcc0000410000 */
[----:B------:R-:W1:Y:S01]  /*19b0*/  MUFU.RCP R153, R114 ;  /* 0x0000007200997308 */ /* 0x000e620000001000 */
[----:B--2---:R-:W-:Y:S01]  /*19c0*/  FMUL.FTZ R215, R212, R215 ;  /* 0x000000d7d4d77220 */ /* 0x004fe20000410000 */
[----:B------:R-:W-:-:S03]  /*19d0*/  FMUL.FTZ R212, R63, R127 ;  /* 0x0000007f3fd47220 */ /* 0x000fc60000410000 */
[----:B------:R-:W-:-:S03]  /*19e0*/  FFMA.FTZ R142, R216, R215, R145 ;  /* 0x000000d7d88e7223 */ /* 0x000fc60000010091 */
[----:B------:R-:W2:Y:S01]  /*19f0*/  MUFU.RCP R208, R123 ;  /* 0x0000007b00d07308 */ /* 0x000ea20000001000 */
[----:B0-----:R-:W-:Y:S01]  /*1a00*/  FMUL.FTZ R151, R151, R154 ;  /* 0x0000009a97977220 */ /* 0x001fe20000410000 */
[----:B------:R-:W-:Y:S01]  /*1a10*/  FADD.FTZ R154, R157, R216 ;  /* 0x000000d89d9a7221 */ /* 0x000fe20000010000 */
[----:B------:R-:W-:-:S03]  /*1a20*/  FFMA.FTZ R145, R213, R214, R142 ;  /* 0x000000d6d5917223 */ /* 0x000fc6000001008e */
[----:B------:R-:W-:Y:S02]  /*1a30*/  FADD.FTZ R157, R154, R213 ;  /* 0x000000d59a9d7221 */ /* 0x000fe40000010000 */
[----:B------:R-:W0:Y:S01]  /*1a40*/  MUFU.RCP R205, R116 ;  /* 0x0000007400cd7308 */ /* 0x000e220000001000 */
[----:B------:R-:W-:Y:S01]  /*1a50*/  FFMA.FTZ R142, R212, R211, R145 ;  /* 0x000000d3d48e7223 */ /* 0x000fe20000010091 */
[----:B-1----:R-:W-:Y:S01]  /*1a60*/  FMUL.FTZ R148, R148, R153 ;  /* 0x0000009994947220 */ /* 0x002fe20000410000 */
[----:B------:R-:W-:Y:S02]  /*1a70*/  FADD.FTZ R154, R157, R212 ;  /* 0x000000d49d9a7221 */ /* 0x000fe40000010000 */
[----:B------:R-:W-:Y:S02]  /*1a80*/  FFMA.FTZ R145, R209, R210, R142 ;  /* 0x000000d2d1917223 */ /* 0x000fe4000001008e */
[----:B------:R-:W-:Y:S01]  /*1a90*/  FADD.FTZ R157, R154, R209 ;  /* 0x000000d19a9d7221 */ /* 0x000fe20000010000 */
        /* <DEDUP_REMOVED lines=12> */
[----:B------:R-:W-:Y:S01]  /*1b60*/  FADD.FTZ R154, R157, R162 ;  /* 0x000000a29d9a7221 */ /* 0x000fe20000010000 */
[----:B------:R-:W-:Y:S01]  /*1b70*/  FMUL.FTZ R158, R53, R117 ;  /* 0x00000075359e7220 */ /* 0x000fe20000410000 */
[----:B------:R-:W-:Y:S01]  /*1b80*/  FFMA.FTZ R142, R162, R163, R145 ;  /* 0x000000a3a28e7223 */ /* 0x000fe20000010091 */
[----:B------:R-:W-:Y:S02]  /*1b90*/  FMUL.FTZ R157, R54, R118 ;  /* 0x00000076369d7220 */ /* 0x000fe40000410000 */
[----:B------:R-:W1:Y:S01]  /*1ba0*/  MUFU.RCP R150, R111 ;  /* 0x0000006f00967308 */ /* 0x000e620000001000 */
[----:B------:R-:W-:Y:S01]  /*1bb0*/  FFMA.FTZ R145, R161, R160, R142 ;  /* 0x000000a0a1917223 */ /* 0x000fe2000001008e */
[----:B--2---:R-:W-:Y:S01]  /*1bc0*/  FMUL.FTZ R140, R140, R153 ;  /* 0x000000998c8c7220 */ /* 0x004fe20000410000 */
[----:B------:R-:W-:Y:S01]  /*1bd0*/  FADD.FTZ R153, R154, R161 ;  /* 0x000000a19a997221 */ /* 0x000fe20000010000 */
[----:B------:R-:W-:Y:S01]  /*1be0*/  FMUL.FTZ R154, R55, R119 ;  /* 0x00000077379a7220 */ /* 0x000fe20000410000 */
[----:B------:R-:W-:-:S03]  /*1bf0*/  FFMA.FTZ R142, R158, R159, R145 ;  /* 0x0000009f9e8e7223 */ /* 0x000fc60000010091 */
[----:B------:R-:W2:Y:S01]  /*1c00*/  MUFU.RCP R146, R109 ;  /* 0x0000006d00927308 */ /* 0x000ea20000001000 */
[----:B------:R-:W-:Y:S01]  /*1c10*/  FFMA.FTZ R145, R157, R156, R142 ;  /* 0x0000009c9d917223 */ /* 0x000fe2000001008e */
[----:B0-----:R-:W-:-:S03]  /*1c20*/  FMUL.FTZ R144, R144, R149 ;  /* 0x0000009590907220 */ /* 0x001fc60000410000 */
[----:B------:R-:W-:-:S03]  /*1c30*/  FFMA.FTZ R142, R154, R155, R145 ;  /* 0x0000009b9a8e7223 */ /* 0x000fc60000010091 */
[----:B------:R-:W0:Y:S01]  /*1c40*/  MUFU.RCP R231, R112 ;  /* 0x0000007000e77308 */ /* 0x000e220000001000 */
[----:B-1----:R-:W-:Y:S01]  /*1c50*/  FMUL.FTZ R141, R141, R150 ;  /* 0x000000968d8d7220 */ /* 0x002fe20000410000 */
[----:B------:R-:W-:Y:S01]  /*1c60*/  FADD.FTZ R150, R153, R158 ;  /* 0x0000009e99967221 */ /* 0x000fe20000010000 */
[----:B------:R-:W-:-:S03]  /*1c70*/  FMUL.FTZ R153, R48, R112 ;  /* 0x0000007030997220 */ /* 0x000fc60000410000 */
[----:B------:R-:W-:Y:S02]  /*1c80*/  FADD.FTZ R227, R150, R157 ;  /* 0x0000009d96e37221 */ /* 0x000fe40000010000 */
[----:B------:R-:W1:Y:S01]  /*1c90*/  MUFU.RCP R149, R104 ;  /* 0x0000006800957308 */ /* 0x000e620000001000 */
[----:B------:R-:W-:Y:S01]  /*1ca0*/  FMUL.FTZ R150, R49, R113 ;  /* 0x0000007131967220 */ /* 0x000fe20000410000 */
[----:B--2---:R-:W-:Y:S01]  /*1cb0*/  FMUL.FTZ R143, R143, R146 ;  /* 0x000000928f8f7220 */ /* 0x004fe20000410000 */
[----:B------:R-:W-:-:S04]  /*1cc0*/  FADD.FTZ R228, R227, R154 ;  /* 0x0000009ae3e47221 */ /* 0x000fc80000010000 */
[----:B------:R-:W-:Y:S01]  /*1cd0*/  FADD.FTZ R227, R228, R153 ;  /* 0x00000099e4e37221 */ /* 0x000fe20000010000 */
[----:B------:R-:W2:Y:S01]  /*1ce0*/  MUFU.RCP R146, R105 ;  /* 0x0000006900927308 */ /* 0x000ea20000001000 */
[----:B0-----:R-:W-:Y:S02]  /*1cf0*/  FMUL.FTZ R152, R152, R231 ;  /* 0x000000e798987220 */ /* 0x001fe40000410000 */
[----:B------:R-:W-:Y:S02]  /*1d00*/  FADD.FTZ R228, R227, R150 ;  /* 0x00000096e3e47221 */ /* 0x000fe40000010000 */
[----:B------:R-:W-:-:S03]  /*1d10*/  FFMA.FTZ R145, R153, R152, R142 ;  /* 0x0000009899917223 */ /* 0x000fc6000001008e */
[----:B------:R-:W0:Y:S01]  /*1d20*/  MUFU.RCP R225, R106 ;  /* 0x0000006a00e17308 */ /* 0x000e220000001000 */
[----:B-1----:R-:W-:Y:S01]  /*1d30*/  FMUL.FTZ R138, R138, R149 ;  /* 0x000000958a8a7220 */ /* 0x002fe20000410000 */
[----:B------:R-:W-:Y:S01]  /*1d40*/  FMUL.FTZ R149, R50, R114 ;  /* 0x0000007232957220 */ /* 0x000fe20000410000 */
[----:B------:R-:W-:Y:S01]  /*1d50*/  FFMA.FTZ R142, R150, R151, R145 ;  /* 0x00000097968e7223 */ /* 0x000fe20000010091 */
[----:B------:R-:W-:Y:S02]  /*1d60*/  FMUL.FTZ R145, R44, R108 ;  /* 0x0000006c2c917220 */ /* 0x000fe40000410000 */
[----:B------:R-:W-:Y:S02]  /*1d70*/  FADD.FTZ R227, R228, R149 ;  /* 0x00000095e4e37221 */ /* 0x000fe40000010000 */
[----:B------:R-:W1:Y:S01]  /*1d80*/  MUFU.RCP R226, R107 ;  /* 0x0000006b00e27308 */ /* 0x000e620000001000 */
[----:B--2---:R-:W-:Y:S01]  /*1d90*/  FMUL.FTZ R139, R139, R146 ;  /* 0x000000928b8b7220 */ /* 0x004fe20000410000 */
[----:B------:R-:W-:-:S04]  /*1da0*/  FMUL.FTZ R146, R51, R115 ;  /* 0x0000007333927220 */ /* 0x000fc80000410000 */
[----:B------:R-:W-:Y:S02]  /*1db0*/  FADD.FTZ R228, R227, R146 ;  /* 0x00000092e3e47221 */ /* 0x000fe40000010000 */
[----:B------:R-:W2:Y:S01]  /*1dc0*/  MUFU.RCP R229, R100 ;  /* 0x0000006400e57308 */ /* 0x000ea20000001000 */
[----:B------:R-:W-:Y:S01]  /*1dd0*/  FMUL.FTZ R227, R46, R110 ;  /* 0x0000006e2ee37220 */ /* 0x000fe20000410000 */
[----:B0-----:R-:W-:Y:S01]  /*1de0*/  FMUL.FTZ R136, R136, R225 ;  /* 0x000000e188887220 */ /* 0x001fe20000410000 */
[----:B------:R-:W-:Y:S01]  /*1df0*/  FFMA.FTZ R225, R149, R148, R142 ;  /* 0x0000009495e17223 */ /* 0x000fe2000001008e */
[----:B------:R-:W-:Y:S01]  /*1e00*/  FMUL.FTZ R142, R45, R109 ;  /* 0x0000006d2d8e7220 */ /* 0x000fe20000410000 */
[----:B------:R-:W-:-:S03]  /*1e10*/  FADD.FTZ R231, R228, R145 ;  /* 0x00000091e4e77221 */ /* 0x000fc60000010000 */
[----:B------:R-:W0:Y:S01]  /*1e20*/  MUFU.RCP R232, R101 ;  /* 0x0000006500e87308 */ /* 0x000e220000001000 */
[----:B------:R-:W-:Y:S01]  /*1e30*/  FADD.FTZ R230, R231, R142 ;  /* 0x0000008ee7e67221 */ /* 0x000fe20000010000 */
[----:B-1----:R-:W-:Y:S01]  /*1e40*/  FMUL.FTZ R137, R137, R226 ;  /* 0x000000e289897220 */ /* 0x002fe20000410000 */
[----:B------:R-:W-:Y:S02]  /*1e50*/  FFMA.FTZ R226, R146, R147, R225 ;  /* 0x0000009392e27223 */ /* 0x000fe400000100e1 */
[----:B------:R-:W-:Y:S01]  /*1e60*/  FADD.FTZ R231, R230, R227 ;  /* 0x000000e3e6e77221 */ /* 0x000fe20000010000 */
[----:B------:R-:W-:Y:S01]  /*1e70*/  FMUL.FTZ R230, R41, R105 ;  /* 0x0000006929e67220 */ /* 0x000fe20000410000 */
[----:B------:R-:W-:Y:S01]  /*1e80*/  FFMA.FTZ R225, R145, R144, R226 ;  /* 0x0000009091e17223 */ /* 0x000fe200000100e2 */
[----:B------:R-:W-:Y:S01]  /*1e90*/  FMUL.FTZ R226, R47, R111 ;  /* 0x0000006f2fe27220 */ /* 0x000fe20000410000 */
[----:B------:R-:W1:Y:S01]  /*1ea0*/  MUFU.RCP R233, R102 ;  /* 0x0000006600e97308 */ /* 0x000e620000001000 */
[----:B--2---:R-:W-:Y:S01]  /*1eb0*/  FMUL.FTZ R228, R132, R229 ;  /* 0x000000e584e47220 */ /* 0x004fe20000410000 */
[----:B------:R-:W-:Y:S01]  /*1ec0*/  FFMA.FTZ R132, R142, R143, R225 ;  /* 0x0000008f8e847223 */ /* 0x000fe200000100e1 */
[----:B------:R-:W-:Y:S01]  /*1ed0*/  FMUL.FTZ R225, R40, R104 ;  /* 0x0000006828e17220 */ /* 0x000fe20000410000 */
[----:B------:R-:W-:-:S02]  /*1ee0*/  FADD.FTZ R234, R231, R226 ;  /* 0x000000e2e7ea7221 */ /* 0x000fc40000010000 */
[----:B------:R-:W-:Y:S02]  /*1ef0*/  FFMA.FTZ R229, R227, R140, R132 ;  /* 0x0000008ce3e57223 */ /* 0x000fe40000010084 */
[----:B------:R-:W-:Y:S01]  /*1f00*/  FADD.FTZ R235, R234, R225 ;  /* 0x000000e1eaeb7221 */ /* 0x000fe20000010000 */
[----:B0-----:R-:W-:Y:S01]  /*1f10*/  FMUL.FTZ R231, R133, R232 ;  /* 0x000000e885e77220 */ /* 0x001fe20000410000 */
[----:B------:R-:W-:Y:S01]  /*1f20*/  FFMA.FTZ R132, R226, R141, R229 ;  /* 0x0000008de2847223 */ /* 0x000fe200000100e5 */
[----:B------:R-:W-:Y:S01]  /*1f30*/  FMUL.FTZ R229, R42, R106 ;  /* 0x0000006a2ae57220 */ /* 0x000fe20000410000 */
[----:B------:R-:W-:Y:S01]  /*1f40*/  FADD.FTZ R232, R235, R230 ;  /* 0x000000e6ebe87221 */ /* 0x000fe20000010000 */
[----:B------:R-:W0:Y:S01]  /*1f50*/  MUFU.RCP R238, R103 ;  /* 0x0000006700ee7308 */ /* 0x000e220000001000 */
[----:B------:R-:W-:Y:S01]  /*1f60*/  FFMA.FTZ R133, R225, R138, R132 ;  /* 0x0000008ae1857223 */ /* 0x000fe20000010084 */
[----:B------:R-:W-:Y:S01]  /*1f70*/  FMUL.FTZ R234, R43, R107 ;  /* 0x0000006b2bea7220 */ /* 0x000fe20000410000 */
[----:B------:R-:W-:-:S02]  /*1f80*/  FADD.FTZ R235, R232, R229 ;  /* 0x000000e5e8eb7221 */ /* 0x000fc40000010000 */
[----:B------:R-:W-:Y:S01]  /*1f90*/  FFMA.FTZ R132, R230, R139, R133 ;  /* 0x0000008be6847223 */ /* 0x000fe20000010085 */
[----:B-1----:R-:W-:Y:S01]  /*1fa0*/  FMUL.FTZ R232, R134, R233 ;  /* 0x000000e986e87220 */ /* 0x002fe20000410000 */
[----:B------:R-:W-:Y:S01]  /*1fb0*/  FADD.FTZ R134, R235, R234 ;  /* 0x000000eaeb867221 */ /* 0x000fe20000010000 */
[----:B------:R-:W-:Y:S01]  /*1fc0*/  FMUL.FTZ R233, R36, R100 ;  /* 0x0000006424e97220 */ /* 0x000fe20000410000 */
[----:B------:R-:W-:-:S03]  /*1fd0*/  FFMA.FTZ R133, R229, R136, R132 ;  /* 0x00000088e5857223 */ /* 0x000fc60000010084 */
[----:B------:R-:W-:Y:S01]  /*1fe0*/  FADD.FTZ R235, R134, R233 ;  /* 0x000000e986eb7221 */ /* 0x000fe20000010000 */
[----:B------:R-:W-:Y:S01]  /*1ff0*/  FFMA.FTZ R132, R234, R137, R133 ;  /* 0x00000089ea847223 */ /* 0x000fe20000010085 */
[----:B------:R-:W-:Y:S02]  /*2000*/  FMUL.FTZ R134, R39, R103 ;  /* 0x0000006727867220 */ /* 0x000fe40000410000 */
[----:B------:R-:W-:Y:S01]  /*2010*/  FADD.FTZ R235, R235, R236 ;  /* 0x000000ecebeb7221 */ /* 0x000fe20000010000 */
[----:B------:R-:W-:Y:S01]  /*2020*/  FFMA.FTZ R133, R233, R228, R132 ;  /* 0x000000e4e9857223 */ /* 0x000fe20000010084 */
[----:B------:R-:W-:Y:S01]  /*2030*/  FMUL.FTZ R132, R38, R102 ;  /* 0x0000006626847220 */ /* 0x000fe20000410000 */
[----:B0-----:R-:W-:Y:S02]  /*2040*/  FMUL.FTZ R135, R135, R238 ;  /* 0x000000ee87877220 */ /* 0x001fe40000410000 */
[----:B------:R-:W-:Y:S01]  /*2050*/  FFMA.FTZ R133, R236, R231, R133 ;  /* 0x000000e7ec857223 */ /* 0x000fe20000010085 */
[----:B------:R-:W-:-:S03]  /*2060*/  FADD.FTZ R237, R235, R132 ;  /* 0x00000084ebed7221 */ /* 0x000fc60000010000 */
[----:B------:R-:W-:Y:S01]  /*2070*/  FFMA.FTZ R235, R132, R232, R133 ;  /* 0x000000e884eb7223 */ /* 0x000fe20000010085 */
[----:B------:R-:W-:-:S03]  /*2080*/  FADD.FTZ R133, R237, R134 ;  /* 0x00000086ed857221 */ /* 0x000fc60000010000 */
[----:B------:R-:W-:-:S07]  /*2090*/  FFMA.FTZ R238, R134, R135, R235 ;  /* 0x0000008786ee7223 */ /* 0x000fce00000100eb */
.L_x_1191:
        /* <DEDUP_REMOVED lines=18> */
[----:B------:R-:W-:Y:S01]  /*21c0*/  LOP3.LUT R48, R197, 0x1, RZ, 0xc0, !PT ;  /* 0x00000001c5307812 */ /* 0x000fe200078ec0ff */
[----:B------:R-:W-:Y:S01]  /*21d0*/  FFMA.FTZ R11, R232, R38, R11 ;  /* 0x00000026e80b7223 */ /* 0x000fe2000001000b */
[----:B------:R-:W-:Y:S01]  /*21e0*/  FADD.FTZ R195, R38, R195 ;  /* 0x000000c326c37221 */ /* 0x000fe20000010000 */
[----:B------:R-:W-:Y:S01]  /*21f0*/  MOV R38, 0x400 ;  /* 0x0000040000267802 */ /* 0x000fe20000000f00 */
[----:B------:R-:W-:Y:S01]  /*2200*/  FFMA.FTZ R14, R137, R43, R14 ;  /* 0x0000002b890e7223 */ /* 0x000fe2000001000e */
[----:B------:R-:W-:Y:S01]  /*2210*/  FADD.FTZ R194, R43, R194 ;  /* 0x000000c22bc27221 */ /* 0x000fe20000010000 */
[----:B0-----:R-:W-:Y:S01]  /*2220*/  FADD.FTZ R240, R240, R133 ;  /* 0x00000085f0f07221 */ /* 0x001fe20000010000 */
[----:B------:R-:W-:Y:S01]  /*2230*/  FFMA.FTZ R21, R144, R44, R21 ;  /* 0x0000002c90157223 */ /* 0x000fe20000010015 */
[----:B------:R-:W0:Y:S01]  /*2240*/  LDC R133, c[0x0][0x380] ;  /* 0x0000e000ff857b82 */ /* 0x000e220000000800 */
[----:B------:R-:W-:Y:S01]  /*2250*/  FADD.FTZ R185, R44, R185 ;  /* 0x000000b92cb97221 */ /* 0x000fe20000010000 */
[----:B-1----:R-:W-:Y:S01]  /*2260*/  FADD.FTZ R235, R235, R238 ;  /* 0x000000eeebeb7221 */ /* 0x002fe20000010000 */
[----:B------:R-:W1:Y:S01]  /*2270*/  SHFL.DOWN PT, R237, R240, 0x8, 0x1f ;  /* 0x09001f00f0ed7f89 */ /* 0x000e6200000e0000 */
[----:B------:R-:W-:Y:S01]  /*2280*/  IADD3 R44, PT, PT, -R48, RZ, RZ ;  /* 0x000000ff302c7210 */ /* 0x000fe20007ffe1ff */
[----:B------:R-:W-:Y:S01]  /*2290*/  FFMA.FTZ R17, R138, R40, R17 ;  /* 0x000000288a117223 */ /* 0x000fe20000010011 */
[----:B------:R-:W-:Y:S01]  /*22a0*/  FADD.FTZ R189, R40, R189 ;  /* 0x000000bd28bd7221 */ /* 0x000fe20000010000 */
[----:B------:R-:W3:Y:S01]  /*22b0*/  SHFL.DOWN PT, R242, R235, 0x8, 0x1f ;  /* 0x09001f00ebf27f89 */ /* 0x000ee200000e0000 */
[----:B------:R-:W-:Y:S01]  /*22c0*/  ISETP.NE.AND P2, PT, R8, RZ, PT ;  /* 0x000000ff0800720c */ /* 0x000fe20003f45270 */
[----:B------:R-:W-:Y:S01]  /*22d0*/  FFMA.FTZ R22, R147, R51, R22 ;  /* 0x0000003393167223 */ /* 0x000fe20000010016 */
[----:B------:R-:W-:Y:S01]  /*22e0*/  FADD.FTZ R186, R51, R186 ;  /* 0x000000ba33ba7221 */ /* 0x000fe20000010000 */
[----:B------:R-:W-:Y:S01]  /*22f0*/  FFMA.FTZ R19, R140, R46, R19 ;  /* 0x0000002e8c137223 */ /* 0x000fe20000010013 */
[----:B------:R-:W-:Y:S01]  /*2300*/  FADD.FTZ R187, R46, R187 ;  /* 0x000000bb2ebb7221 */ /* 0x000fe20000010000 */
[----:B------:R-:W-:Y:S01]  /*2310*/  BSSY.RECONVERGENT B0, `(.L_x_1192) ;  /* 0x000004d000007945 */ /* 0x000fe20003800200 */
[----:B------:R-:W-:Y:S01]  /*2320*/  FFMA.FTZ R18, R141, R47, R18 ;  /* 0x0000002f8d127223 */ /* 0x000fe20000010012 */
[----:B--2---:R-:W-:Y:S01]  /*2330*/  LEA R40, R45, R38, 0x18 ;  /* 0x000000262d287211 */ /* 0x004fe200078ec0ff */
        /* <DEDUP_REMOVED lines=8> */
[----:B0-----:R-:W-:Y:S01]  /*23c0*/  SHF.L.U32 R43, R133, 0x2, RZ ;  /* 0x00000002852b7819 */ /* 0x001fe200000006ff */
[----:B------:R-:W-:Y:S01]  /*23d0*/  FADD.FTZ R179, R54, R179 ;  /* 0x000000b336b37221 */ /* 0x000fe20000010000 */
[----:B------:R-:W-:Y:S01]  /*23e0*/  FFMA.FTZ R28, R159, R53, R28 ;  /* 0x000000359f1c7223 */ /* 0x000fe2000001001c */
[----:B-1----:R-:W-:Y:S01]  /*23f0*/  FADD.FTZ R237, R240, R237 ;  /* 0x000000edf0ed7221 */ /* 0x002fe20000010000 */
[----:B------:R-:W-:Y:S01]  /*2400*/  LOP3.LUT R44, R44, R43, RZ, 0xc0, !PT ;  /* 0x0000002b2c2c7212 */ /* 0x000fe200078ec0ff */
[----:B------:R-:W-:Y:S01]  /*2410*/  FADD.FTZ R180, R53, R180 ;  /* 0x000000b435b47221 */ /* 0x000fe20000010000 */
[----:B------:R-:W-:Y:S01]  /*2420*/  FFMA.FTZ R29, R160, R52, R29 ;  /* 0x00000034a01d7223 */ /* 0x000fe2000001001d */
[----:B---3--:R-:W-:Y:S01]  /*2430*/  FADD.FTZ R242, R235, R242 ;  /* 0x000000f2ebf27221 */ /* 0x008fe20000010000 */
[----:B------:R-:W0:Y:S01]  /*2440*/  SHFL.DOWN PT, R244, R237, 0x4, 0x1f ;  /* 0x08801f00edf47f89 */ /* 0x000e2200000e0000 */
[----:B------:R-:W-:Y:S01]  /*2450*/  IADD3 R43, P3, PT, R201, R44, RZ ;  /* 0x0000002cc92b7210 */ /* 0x000fe20007f7e0ff */
[----:B------:R-:W-:Y:S01]  /*2460*/  FADD.FTZ R177, R52, R177 ;  /* 0x000000b134b17221 */ /* 0x000fe20000010000 */
[----:B------:R-:W-:Y:S01]  /*2470*/  FFMA.FTZ R30, R163, R59, R30 ;  /* 0x0000003ba31e7223 */ /* 0x000fe2000001001e */
[----:B------:R-:W1:Y:S01]  /*2480*/  SHFL.DOWN PT, R239, R242, 0x4, 0x1f ;  /* 0x08801f00f2ef7f89 */ /* 0x000e6200000e0000 */
[----:B------:R-:W-:Y:S01]  /*2490*/  IADD3.X R46, PT, PT, RZ, RZ, RZ, P3, !PT ;  /* 0x000000ffff2e7210 */ /* 0x000fe20001ffe4ff */
        /* <DEDUP_REMOVED lines=34> */
[----:B------:R-:W-:Y:S02]  /*26c0*/  @!P0 IADD3 R36, PT, PT, R51, R42, RZ ;  /* 0x0000002a33248210 */ /* 0x000fe40007ffe0ff */
[----:B------:R-:W-:Y:S01]  /*26d0*/  CS2R R42, SRZ ;  /* 0x00000000002a7805 */ /* 0x000fe2000001ff00 */
[----:B------:R-:W-:Y:S02]  /*26e0*/  @!P2 IMAD.WIDE.U32 R46, R202, 0x8, R44 ;  /* 0x00000008ca2ea825 */ /* 0x000fe400078e002c */
[----:B------:R0:W-:Y:S01]  /*26f0*/  @!P0 STS.64 [R36], R38 ;  /* 0x0000002624008388 */ /* 0x0001e20000000a00 */
        /* <DEDUP_REMOVED lines=14> */
.L_x_1193:
[----:B------:R-:W-:Y:S05]  /*27e0*/  BSYNC.RECONVERGENT B0 ;  /* 0x0000000000007941 */ /* 0x000fea0003800200 */
.L_x_1192:
        /* <DEDUP_REMOVED lines=9> */
[----:B0-----:R-:W0:Y:S01]  /*2880*/  LDC.64 R36, c[0x0][0x3c8] ;  /* 0x0000f200ff247b82 */ /* 0x001e220000000a00 */
[----:B------:R-:W-:-:S04]  /*2890*/  ISETP.NE.AND P2, PT, R48, RZ, PT ;  /* 0x000000ff3000720c */ /* 0x000fc80003f45270 */
[----:B------:R-:W-:Y:S02]  /*28a0*/  SEL R39, R133, RZ, P2 ;  /* 0x000000ff85277207 */ /* 0x000fe40001000000 */
[----:B------:R-:W-:Y:S02]  /*28b0*/  ISETP.GT.U32.AND P2, PT, R197, 0x1, PT ;  /* 0x00000001c500780c */ /* 0x000fe40003f44070 */
[----:B------:R-:W-:-:S04]  /*28c0*/  IADD3 R38, P3, PT, R6, R39, RZ ;  /* 0x0000002706267210 */ /* 0x000fc80007f7e0ff */
        /* <DEDUP_REMOVED lines=11> */
.L_x_1195:
[----:B------:R-:W2:Y:S04]  /*2980*/  LDG.E.STRONG.GPU R38, desc[UR4][R36.64] ;  /* 0x0000000424267981 */ /* 0x000ea8000c1ef900 */
[----:B--2---:R-:W-:Y:S01]  /*2990*/  CCTL.IVALL ;  /* 0x00000000ff00798f */ /* 0x004fe20002000000 */
[----:B------:R-:W-:Y:S05]  /*29a0*/  YIELD ;  /* 0x0000000000007946 */ /* 0x000fea0003800000 */
[----:B------:R-:W-:-:S13]  /*29b0*/  ISETP.NE.AND P2, PT, R38, R41, PT ;  /* 0x000000292600720c */ /* 0x000fda0003f45270 */
[----:B------:R-:W-:Y:S05]  /*29c0*/  @P2 BRA `(.L_x_1195) ;  /* 0xfffffffc00ec2947 */ /* 0x000fea000383ffff */
.L_x_1194:
        /* <DEDUP_REMOVED lines=19> */
[----:B-1----:R-:W0:Y:S04]  /*2b00*/  SHFL.BFLY PT, R43, R40, 0x4, 0x1f ;  /* 0x0c801f00282b7f89 */ /* 0x002e2800000e0000 */
        /* <DEDUP_REMOVED lines=184> */
.L_x_1187:
        /* <DEDUP_REMOVED lines=22> */
.L_x_1197:
        /* <DEDUP_REMOVED lines=9> */
.L_x_3076:


//--------------------- .text._ZN10layer_norm22ln_bwd_finalize_kernelINS_22Kernel_traits_finalizeILj15360E13__nv_bfloat16fS2_fjLj1024ELj4ENS_18Kernel_traits_baseILj15360ES2_fS2_fjLj1024EEEEEEEvNS_9BwdParamsE --------------------------
	.section	.text._ZN10layer_norm22ln_bwd_finalize_kernelINS_22Kernel_traits_finalizeILj15360E13__nv_bfloat16fS2_fjLj1024ELj4ENS_18Kernel_traits_baseILj15360ES2_fS2_fjLj1024EEEEEEEvNS_9BwdParamsE,"ax",@progbits
	.align	128
        .global         _ZN10layer_norm22ln_bwd_finalize_kernelINS_22Kernel_traits_finalizeILj15360E13__nv_bfloat16fS2_fjLj1024ELj4ENS_18Kernel_traits_baseILj15360ES2_fS2_fjLj1024EEEEEEEvNS_9BwdParamsE
        .type           _ZN10layer_norm22ln_bwd_finalize_kernelINS_22Kernel_traits_finalizeILj15360E13__nv_bfloat16fS2_fjLj1024ELj4ENS_18Kernel_traits_baseILj15360ES2_fS2_fjLj1024EEEEEEEvNS_9BwdParamsE,@function
        .size           _ZN10layer_norm22ln_bwd_finalize_kernelINS_22Kernel_traits_finalizeILj15360E13__nv_bfloat16fS2_fjLj1024ELj4ENS_18Kernel_traits_baseILj15360ES2_fS2_fjLj1024EEEEEEEvNS_9BwdParamsE,(.L_x_3077 - _ZN10layer_norm22ln_bwd_finalize_kernelINS_22Kernel_traits_finalizeILj15360E13__nv_bfloat16fS2_fjLj1024ELj4ENS_18Kernel_traits_baseILj15360ES2_fS2_fjLj1024EEEEEEEvNS_9BwdParamsE)
        .other          _ZN10layer_norm22ln_bwd_finalize_kernelINS_22Kernel_traits_finalizeILj15360E13__nv_bfloat16fS2_fjLj1024ELj4ENS_18Kernel_traits_baseILj15360ES2_fS2_fjLj1024EEEEEEEvNS_9BwdParamsE,@"STO_CUDA_ENTRY STV_DEFAULT"
_ZN10layer_norm22ln_bwd_finalize_kernelINS_22Kernel_traits_finalizeILj15360E13__nv_bfloat16fS2_fjLj1024ELj4ENS_18Kernel_traits_baseILj15360ES2_fS2_fjLj1024EEEEEEEvNS_9BwdParamsE:
.text._ZN10layer_norm22ln_bwd_finalize_kernelINS_22Kernel_traits_finalizeILj15360E13__nv_bfloat16fS2_fjLj1024ELj4ENS_18Kernel_traits_baseILj15360ES2_fS2_fjLj1024EEEEEEEvNS_9BwdParamsE:
        /* <DEDUP_REMOVED lines=37> */
.L_x_1202:
        /* <DEDUP_REMOVED lines=118> */
.L_x_1201:
[----:B------:R-:W-:Y:S05]  /*09b0*/  BSYNC.RECONVERGENT B1 ;  /* 0x0000000000017941 */ /* 0x000fea0003800200 */
.L_x_1200:
        /* <DEDUP_REMOVED lines=65> */
.L_x_1204:
[----:B------:R-:W-:Y:S05]  /*0dd0*/  BSYNC.RECONVERGENT B1 ;  /* 0x0000000000017941 */ /* 0x000fea0003800200 */
.L_x_1203:
        /* <DEDUP_REMOVED lines=37> */
.L_x_1206:
[----:B------:R-:W-:Y:S05]  /*1030*/  BSYNC.RECONVERGENT B1 ;  /* 0x0000000000017941 */ /* 0x000fea0003800200 */
.L_x_1205:
[----:B------:R-:W-:Y:S05]  /*1040*/  @!P1 BRA `(.L_x_1199) ;  /* 0x00000000003c9947 */ /* 0x000fea0003800000 */
[----:B------:R-:W0:Y:S01]  /*1050*/  LDC.64 R6, c[0x0][0x3e0] ;  /* 0x0000f800ff067b82 */ /* 0x000e220000000a00 */
[----:B------:R-:W-:Y:S01]  /*1060*/  IMAD R2, R15, 0x3c00, R11 ;  /* 0x00003c000f027824 */ /* 0x000fe200078e020b */
[----:B------:R-:W-:-:S04]  /*1070*/  IADD3 R24, PT, PT, -R24, RZ, RZ ;  /* 0x000000ff18187210 */ /* 0x000fc80007ffe1ff */
[----:B------:R-:W-:Y:S02]  /*1080*/  IADD3 R11, PT, PT, R13, R2, RZ ;  /* 0x000000020d0b7210 */ /* 0x000fe40007ffe0ff */
[----:B------:R-:W1:Y:S05]  /*1090*/  LDC.64 R8, c[0x0][0x3e8] ;  /* 0x0000fa00ff087b82 */ /* 0x000e6a0000000a00 */
.L_x_1207:
        /* <DEDUP_REMOVED lines=10> */
.L_x_1199:
[----:B------:R-:W-:Y:S05]  /*1140*/  BSYNC.RECONVERGENT B0 ;  /* 0x0000000000007941 */ /* 0x000fea0003800200 */
.L_x_1198:
        /* <DEDUP_REMOVED lines=55> */
.L_x_1208:
        /* <DEDUP_REMOVED lines=12> */
.L_x_3077:


//--------------------- .text._ZN10layer_norm13ln_bwd_kernelINS_13Kernel_traitsI13__nv_bfloat16fS2_fjLj15360ELj4ELj1ELj4ELj8ENS_18Kernel_traits_baseILj15360ES2_fS2_fjLj128EEEEEEEvNS_9BwdParamsE --------------------------
	.section	.text._ZN10layer_norm13ln_bwd_kernelINS_13Kernel_traitsI13__nv_bfloat16fS2_fjLj15360ELj4ELj1ELj4ELj8ENS_18Kernel_traits_baseILj15360ES2_fS2_fjLj128EEEEEEEvNS_9BwdParamsE,"ax",@progbits
	.align	128
        .global         _ZN10layer_norm13ln_bwd_kernelINS_13Kernel_traitsI13__nv_bfloat16fS2_fjLj15360ELj4ELj1ELj4ELj8ENS_18Kernel_traits_baseILj15360ES2_fS2_fjLj128EEEEEEEvNS_9BwdParamsE
        .type           _ZN10layer_norm13ln_bwd_kernelINS_13Kernel_traitsI13__nv_bfloat16fS2_fjLj15360ELj4ELj1ELj4ELj8ENS_18Kernel_traits_baseILj15360ES2_fS2_fjLj128EEEEEEEvNS_9BwdParamsE,@function
        .size           _ZN10layer_norm13ln_bwd_kernelINS_13Kernel_traitsI13__nv_bfloat16fS2_fjLj15360ELj4ELj1ELj4ELj8ENS_18Kernel_traits_baseILj15360ES2_fS2_fjLj128EEEEEEEvNS_9BwdParamsE,(.L_x_3078 - _ZN10layer_norm13ln_bwd_kernelINS_13Kernel_traitsI13__nv_bfloat16fS2_fjLj15360ELj4ELj1ELj4ELj8ENS_18Kernel_traits_baseILj15360ES2_fS2_fjLj128EEEEEEEvNS_9BwdParamsE)
        .other          _ZN10layer_norm13ln_bwd_kernelINS_13Kernel_traitsI13__nv_bfloat16fS2_fjLj15360ELj4ELj1ELj4ELj8ENS_18Kernel_traits_baseILj15360ES2_fS2_fjLj128EEEEEEEvNS_9BwdParamsE,@"STO_CUDA_ENTRY STV_DEFAULT"
_ZN10layer_norm13ln_bwd_kernelINS_13Kernel_traitsI13__nv_bfloat16fS2_fjLj15360ELj4ELj1ELj4ELj8ENS_18Kernel_traits_baseILj15360ES2_fS2_fjLj128EEEEEEEvNS_9BwdParamsE:
.text._ZN10layer_norm13ln_bwd_kernelINS_13Kernel_traitsI13__nv_bfloat16fS2_fjLj15360ELj4ELj1ELj4ELj8ENS_18Kernel_traits_baseILj15360ES2_fS2_fjLj128EEEEEEEvNS_9BwdParamsE:
        /* <DEDUP_REMOVED lines=50> */
.L_x_1209:
        /* <DEDUP_REMOVED lines=17> */
.L_x_1210:
[----:B------:R-:W1:Y:S01]  /*0430*/  LDCU UR6, c[0x0][0x384] ;  /* 0x00007080ff0677ac */ /* 0x000e620008000800 */
[----:B------:R-:W-:Y:S02]  /*0440*/  CS2R R66, SRZ ;  /* 0x0000000000427805 */ /* 0x000fe4000001ff00 */
[----:B0-2---:R-:W-:Y:S02]  /*0450*/  CS2R R2, SRZ ;  /* 0x0000000000027805 */ /* 0x005fe4000001ff00 */
        /* <DEDUP_REMOVED lines=79> */
.L_x_1220:
        /* <DEDUP_REMOVED lines=25> */
[----:B------:R-:W5:Y:S03]  /*0ae0*/  LDG.E R162, desc[UR4][R68.64] ;  /* 0x0000000444a27981 */ /* 0x000f66000c1e1900 */
[--C-:B0-----:R-:W-:Y:S01]  /*0af0*/  IMAD.WIDE.U32 R4, R13, 0x4, R64.reuse ;  /* 0x000000040d047825 */ /* 0x101fe200078e0040 */
[----:B------:R-:W5:Y:S03]  /*0b00*/  LDG.E R163, desc[UR4][R66.64] ;  /* 0x0000000442a37981 */ /* 0x000f66000c1e1900 */
[--C-:B------:R-:W-:Y:S01]  /*0b10*/  IMAD.WIDE.U32 R2, R12, 0x4, R64.reuse ;  /* 0x000000040c027825 */ /* 0x100fe200078e0040 */
[----:B------:R0:W5:Y:S03]  /*0b20*/  LDG.E R164, desc[UR4][R4.64] ;  /* 0x0000000404a47981 */ /* 0x000166000c1e1900 */
[----:B------:R-:W-:Y:S01]  /*0b30*/  IMAD.WIDE.U32 R166, R11, 0x4, R64 ;  /* 0x000000040ba67825 */ /* 0x000fe200078e0040 */
[----:B------:R1:W5:Y:S01]  /*0b40*/  LDG.E R165, desc[UR4][R2.64] ;  /* 0x0000000402a57981 */ /* 0x000362000c1e1900 */
[----:B------:R-:W-:-:S02]  /*0b50*/  IADD3 R0, PT, PT, R139, 0x1c00, RZ ;  /* 0x00001c008b007810 */ /* 0x000fc40007ffe0ff */
[--C-:B------:R-:W-:Y:S02]  /*0b60*/  IMAD.WIDE.U32 R70, R10, 0x4, R64.reuse ;  /* 0x000000040a467825 */ /* 0x100fe400078e0040 */
[----:B------:R-:W5:Y:S01]  /*0b70*/  LDG.E R166, desc[UR4][R166.64] ;  /* 0x00000004a6a67981 */ /* 0x000f62000c1e1900 */
[----:B0-----:R-:W-:Y:S01]  /*0b80*/  IADD3 R5, PT, PT, R139, 0x1400, RZ ;  /* 0x000014008b057810 */ /* 0x001fe20007ffe0ff */
[--C-:B------:R-:W-:Y:S01]  /*0b90*/  IMAD.WIDE.U32 R68, R9, 0x4, R64.reuse ;  /* 0x0000000409447825 */ /* 0x100fe200078e0040 */
[C---:B------:R-:W-:Y:S02]  /*0ba0*/  IADD3 R4, PT, PT, R139.reuse, 0x1600, RZ ;  /* 0x000016008b047810 */ /* 0x040fe40007ffe0ff */
[C---:B-1----:R-:W-:Y:S01]  /*0bb0*/  IADD3 R3, PT, PT, R139.reuse, 0x1800, RZ ;  /* 0x000018008b037810 */ /* 0x042fe20007ffe0ff */
[--C-:B------:R-:W-:Y:S01]  /*0bc0*/  IMAD.WIDE.U32 R66, R8, 0x4, R64.reuse ;  /* 0x0000000408427825 */ /* 0x100fe200078e0040 */
[----:B------:R-:W-:Y:S01]  /*0bd0*/  IADD3 R2, PT, PT, R139, 0x1a00, RZ ;  /* 0x00001a008b027810 */ /* 0x000fe20007ffe0ff */
[----:B------:R-:W5:Y:S02]  /*0be0*/  LDG.E R168, desc[UR4][R68.64] ;  /* 0x0000000444a87981 */ /* 0x000f64000c1e1900 */
[----:B------:R-:W-:-:S02]  /*0bf0*/  IMAD.WIDE.U32 R124, R7, 0x4, R64 ;  /* 0x00000004077c7825 */ /* 0x000fc400078e0040 */
[----:B------:R0:W5:Y:S02]  /*0c00*/  LDG.E R167, desc[UR4][R70.64] ;  /* 0x0000000446a77981 */ /* 0x000164000c1e1900 */
[--C-:B------:R-:W-:Y:S02]  /*0c10*/  IMAD.WIDE.U32 R122, R6, 0x4, R64.reuse ;  /* 0x00000004067a7825 */ /* 0x100fe400078e0040 */
[----:B------:R1:W5:Y:S02]  /*0c20*/  LDG.E R169, desc[UR4][R66.64] ;  /* 0x0000000442a97981 */ /* 0x000364000c1e1900 */
[--C-:B------:R-:W-:Y:S02]  /*0c30*/  IMAD.WIDE.U32 R120, R5, 0x4, R64.reuse ;  /* 0x0000000405787825 */ /* 0x100fe400078e0040 */
[----:B------:R3:W5:Y:S02]  /*0c40*/  LDG.E R170, desc[UR4][R124.64] ;  /* 0x000000047caa7981 */ /* 0x000764000c1e1900 */
[----:B0-----:R-:W-:-:S02]  /*0c50*/  IMAD.WIDE.U32 R70, R4, 0x4, R64 ;  /* 0x0000000404467825 */ /* 0x001fc400078e0040 */
[----:B------:R0:W5:Y:S02]  /*0c60*/  LDG.E R171, desc[UR4][R122.64] ;  /* 0x000000047aab7981 */ /* 0x000164000c1e1900 */
[--C-:B------:R-:W-:Y:S02]  /*0c70*/  IMAD.WIDE.U32 R68, R3, 0x4, R64.reuse ;  /* 0x0000000403447825 */ /* 0x100fe400078e0040 */
[----:B------:R4:W5:Y:S02]  /*0c80*/  LDG.E R172, desc[UR4][R120.64] ;  /* 0x0000000478ac7981 */ /* 0x000964000c1e1900 */
[--C-:B-1----:R-:W-:Y:S02]  /*0c90*/  IMAD.WIDE.U32 R66, R2, 0x4, R64.reuse ;  /* 0x0000000402427825 */ /* 0x102fe400078e0040 */
[----:B------:R1:W5:Y:S02]  /*0ca0*/  LDG.E R173, desc[UR4][R70.64] ;  /* 0x0000000446ad7981 */ /* 0x000364000c1e1900 */
[----:B------:R-:W-:-:S02]  /*0cb0*/  IMAD.WIDE.U32 R64, R0, 0x4, R64 ;  /* 0x0000000400407825 */ /* 0x000fc400078e0040 */
[----:B------:R1:W5:Y:S02]  /*0cc0*/  LDG.E R174, desc[UR4][R68.64] ;  /* 0x0000000444ae7981 */ /* 0x000364000c1e1900 */
[--C-:B--2---:R-:W-:Y:S02]  /*0cd0*/  IMAD.WIDE.U32 R138, R139, 0x8, R140.reuse ;  /* 0x000000088b8a7825 */ /* 0x104fe400078e008c */
        /* <DEDUP_REMOVED lines=13> */
[--C-:B---3--:R-:W-:Y:S02]  /*0db0*/  IMAD.WIDE.U32 R124, R8, 0x8, R140.reuse ;  /* 0x00000008087c7825 */ /* 0x108fe400078e008c */
[----:B------:R-:W5:Y:S02]  /*0dc0*/  LDG.E.64 R128, desc[UR4][R128.64] ;  /* 0x0000000480807981 */ /* 0x000f64000c1e1b00 */
[----:B0-----:R-:W-:-:S02]  /*0dd0*/  IMAD.WIDE.U32 R122, R7, 0x8, R140 ;  /* 0x00000008077a7825 */ /* 0x001fc400078e008c */
[----:B------:R-:W5:Y:S02]  /*0de0*/  LDG.E.64 R126, desc[UR4][R126.64] ;  /* 0x000000047e7e7981 */ /* 0x000f64000c1e1b00 */
[--C-:B----4-:R-:W-:Y:S02]  /*0df0*/  IMAD.WIDE.U32 R120, R6, 0x8, R140.reuse ;  /* 0x0000000806787825 */ /* 0x110fe400078e008c */
[----:B------:R-:W5:Y:S02]  /*0e00*/  LDG.E.64 R124, desc[UR4][R124.64] ;  /* 0x000000047c7c7981 */ /* 0x000f64000c1e1b00 */
[--C-:B-1----:R-:W-:Y:S02]  /*0e10*/  IMAD.WIDE.U32 R70, R5, 0x8, R140.reuse ;  /* 0x0000000805467825 */ /* 0x102fe400078e008c */
        /* <DEDUP_REMOVED lines=8> */
[----:B------:R-:W5:Y:S04]  /*0ea0*/  LDG.E.64 R66, desc[UR4][R66.64] ;  /* 0x0000000442427981 */ /* 0x000f68000c1e1b00 */
[----:B------:R-:W5:Y:S04]  /*0eb0*/  LDG.E.64 R64, desc[UR4][R64.64] ;  /* 0x0000000440407981 */ /* 0x000f68000c1e1b00 */
[----:B------:R-:W5:Y:S01]  /*0ec0*/  LDG.E.64 R140, desc[UR4][R140.64] ;  /* 0x000000048c8c7981 */ /* 0x000f62000c1e1b00 */
[----:B------:R-:W-:Y:S05]  /*0ed0*/  BRA `(.L_x_1213) ;  /* 0x0000000400307947 */ /* 0x000fea0003800000 */
.L_x_1212:
        /* <DEDUP_REMOVED lines=14> */
[--C-:B0-----:R-:W-:Y:S01]  /*0fc0*/  IMAD.WIDE.U32 R4, R13, 0x4, R120.reuse ;  /* 0x000000040d047825 */ /* 0x101fe200078e0078 */
[----:B------:R-:W5:Y:S03]  /*0fd0*/  LDG.E R163, desc[UR4][R66.64] ;  /* 0x0000000442a37981 */ /* 0x000f66000c1e1900 */
[--C-:B------:R-:W-:Y:S01]  /*0fe0*/  IMAD.WIDE.U32 R2, R12, 0x4, R120.reuse ;  /* 0x000000040c027825 */ /* 0x100fe200078e0078 */
[----:B------:R0:W5:Y:S03]  /*0ff0*/  LDG.E R164, desc[UR4][R4.64] ;  /* 0x0000000404a47981 */ /* 0x000166000c1e1900 */
[--C-:B------:R-:W-:Y:S01]  /*1000*/  IMAD.WIDE.U32 R166, R11, 0x4, R120.reuse ;  /* 0x000000040ba67825 */ /* 0x100fe200078e0078 */
[----:B------:R3:W5:Y:S03]  /*1010*/  LDG.E R165, desc[UR4][R2.64] ;  /* 0x0000000402a57981 */ /* 0x000766000c1e1900 */
[----:B-1----:R-:W-:-:S02]  /*1020*/  IMAD.WIDE.U32 R64, R10, 0x4, R120 ;  /* 0x000000040a407825 */ /* 0x002fc400078e0078 */
[----:B------:R-:W5:Y:S01]  /*1030*/  LDG.E R166, desc[UR4][R166.64] ;  /* 0x00000004a6a67981 */ /* 0x000f62000c1e1900 */
[----:B0-----:R-:W-:Y:S01]  /*1040*/  IADD3 R5, PT, PT, R139, 0x1400, RZ ;  /* 0x000014008b057810 */ /* 0x001fe20007ffe0ff */
[--C-:B------:R-:W-:Y:S01]  /*1050*/  IMAD.WIDE.U32 R66, R9, 0x4, R120.reuse ;  /* 0x0000000409427825 */ /* 0x100fe200078e0078 */
[C---:B------:R-:W-:Y:S02]  /*1060*/  IADD3 R4, PT, PT, R139.reuse, 0x1600, RZ ;  /* 0x000016008b047810 */ /* 0x040fe40007ffe0ff */
[C---:B---3--:R-:W-:Y:S01]  /*1070*/  IADD3 R3, PT, PT, R139.reuse, 0x1800, RZ ;  /* 0x000018008b037810 */ /* 0x048fe20007ffe0ff */
[--C-:B------:R-:W-:Y:S01]  /*1080*/  IMAD.WIDE.U32 R68, R8, 0x4, R120.reuse ;  /* 0x0000000408447825 */ /* 0x100fe200078e0078 */
[C---:B------:R-:W-:Y:S01]  /*1090*/  IADD3 R2, PT, PT, R139.reuse, 0x1a00, RZ ;  /* 0x00001a008b027810 */ /* 0x040fe20007ffe0ff */
[----:B------:R-:W5:Y:S01]  /*10a0*/  LDG.E R168, desc[UR4][R66.64] ;  /* 0x0000000442a87981 */ /* 0x000f62000c1e1900 */
[----:B------:R-:W-:Y:S01]  /*10b0*/  IADD3 R0, PT, PT, R139, 0x1c00, RZ ;  /* 0x00001c008b007810 */ /* 0x000fe20007ffe0ff */
        /* <DEDUP_REMOVED lines=11> */
[----:B------:R-:W5:Y:S02]  /*1170*/  LDG.E R173, desc[UR4][R64.64] ;  /* 0x0000000440ad7981 */ /* 0x000f64000c1e1900 */
[----:B------:R-:W-:-:S02]  /*1180*/  IMAD.WIDE.U32 R150, R0, 0x4, R120 ;  /* 0x0000000400967825 */ /* 0x000fc400078e0078 */
[----:B------:R-:W5:Y:S02]  /*1190*/  LDG.E R174, desc[UR4][R66.64] ;  /* 0x0000000442ae7981 */ /* 0x000f64000c1e1900 */
        /* <DEDUP_REMOVED lines=18> */
[--C-:B------:R-:W-:Y:S02]  /*12c0*/  IMAD.WIDE.U32 R120, R6, 0x8, R140.reuse ;  /* 0x0000000806787825 */ /* 0x100fe400078e008c */
[----:B------:R-:W5:Y:S02]  /*12d0*/  LDG.E.64 R124, desc[UR4][R124.64] ;  /* 0x000000047c7c7981 */ /* 0x000f64000c1e1b00 */
[--C-:B----4-:R-:W-:Y:S02]  /*12e0*/  IMAD.WIDE.U32 R70, R5, 0x8, R140.reuse ;  /* 0x0000000805467825 */ /* 0x110fe400078e008c */
[----:B------:R-:W5:Y:S02]  /*12f0*/  LDG.E.64 R122, desc[UR4][R122.64] ;  /* 0x000000047a7a7981 */ /* 0x000f64000c1e1b00 */
[----:B-1----:R-:W-:-:S02]  /*1300*/  IMAD.WIDE.U32 R68, R4, 0x8, R140 ;  /* 0x0000000804447825 */ /* 0x002fc400078e008c */
[----:B------:R-:W5:Y:S02]  /*1310*/  LDG.E.64 R120, desc[UR4][R120.64] ;  /* 0x0000000478787981 */ /* 0x000f64000c1e1b00 */
[--C-:B------:R-:W-:Y:S02]  /*1320*/  IMAD.WIDE.U32 R66, R3, 0x8, R140.reuse ;  /* 0x0000000803427825 */ /* 0x100fe400078e008c */
[----:B------:R-:W5:Y:S02]  /*1330*/  LDG.E.64 R70, desc[UR4][R70.64] ;  /* 0x0000000446467981 */ /* 0x000f64000c1e1b00 */
[--C-:B------:R-:W-:Y:S02]  /*1340*/  IMAD.WIDE.U32 R64, R2, 0x8, R140.reuse ;  /* 0x0000000802407825 */ /* 0x100fe400078e008c */
[----:B------:R-:W5:Y:S02]  /*1350*/  LDG.E.64 R68, desc[UR4][R68.64] ;  /* 0x0000000444447981 */ /* 0x000f64000c1e1b00 */
[----:B------:R-:W-:-:S02]  /*1360*/  IMAD.WIDE.U32 R140, R0, 0x8, R140 ;  /* 0x00000008008c7825 */ /* 0x000fc400078e008c */
[----:B------:R-:W5:Y:S04]  /*1370*/  LDG.E.64 R66, desc[UR4][R66.64] ;  /* 0x0000000442427981 */ /* 0x000f68000c1e1b00 */
[----:B------:R-:W5:Y:S04]  /*1380*/  LDG.E.64 R64, desc[UR4][R64.64] ;  /* 0x0000000440407981 */ /* 0x000f68000c1e1b00 */
[----:B--2---:R-:W5:Y:S02]  /*1390*/  LDG.E.64 R140, desc[UR4][R140.64] ;  /* 0x000000048c8c7981 */ /* 0x004f64000c1e1b00 */
.L_x_1213:
        /* <DEDUP_REMOVED lines=29> */
[--C-:B------:R-:W-:Y:S01]  /*1570*/  FADD.FTZ R133, R71, -R161.reuse ;  /* 0x800000a147857221 */ /* 0x100fe20000010000 */
[----:B------:R-:W-:Y:S01]  /*1580*/  SHF.L.U32 R191, R170, 0x10, RZ ;  /* 0x00000010aabf7819 */ /* 0x000fe200000006ff */
[----:B------:R-:W-:Y:S01]  /*1590*/  FMUL.FTZ R124, R160, R241 ;  /* 0x000000f1a07c7220 */ /* 0x000fe20000410000 */
[--C-:B------:R-:W-:Y:S01]  /*15a0*/  FADD.FTZ R71, R66, -R161.reuse ;  /* 0x800000a142477221 */ /* 0x100fe20000010000 */
[--C-:B------:R-:W-:Y:S01]  /*15b0*/  FADD.FTZ R211, R67, -R161.reuse ;  /* 0x800000a143d37221 */ /* 0x100fe20000010000 */
[----:B------:R-:W-:Y:S01]  /*15c0*/  SHF.L.U32 R163, R163, 0x10, RZ ;  /* 0x00000010a3a37819 */ /* 0x000fe200000006ff */
[--C-:B------:R-:W-:Y:S01]  /*15d0*/  FADD.FTZ R203, R136, -R161.reuse ;  /* 0x800000a188cb7221 */ /* 0x100fe20000010000 */
[----:B------:R-:W-:Y:S01]  /*15e0*/  SHF.L.U32 R170, R21, 0x10, RZ ;  /* 0x0000001015aa7819 */ /* 0x000fe200000006ff */
[----:B------:R-:W-:Y:S01]  /*15f0*/  FMUL.FTZ R207, R160, R207 ;  /* 0x000000cfa0cf7220 */ /* 0x000fe20000410000 */
[----:B------:R-:W-:Y:S01]  /*1600*/  SHF.L.U32 R230, R187, 0x10, RZ ;  /* 0x00000010bbe67819 */ /* 0x000fe200000006ff */
[----:B------:R-:W-:Y:S01]  /*1610*/  FADD.FTZ R223, R126, -R161 ;  /* 0x800000a17edf7221 */ /* 0x000fe20000010000 */
[----:B------:R-:W-:Y:S01]  /*1620*/  SHF.L.U32 R67, R165, 0x10, RZ ;  /* 0x00000010a5437819 */ /* 0x000fe200000006ff */
[----:B------:R-:W-:Y:S01]  /*1630*/  FADD.FTZ R165, RZ, R125 ;  /* 0x0000007dffa57221 */ /* 0x000fe20000010000 */
[----:B------:R-:W-:Y:S01]  /*1640*/  SHF.L.U32 R66, R166, 0x10, RZ ;  /* 0x00000010a6427819 */ /* 0x000fe200000006ff */
[----:B------:R-:W-:Y:S01]  /*1650*/  FMUL.FTZ R166, R151, R222 ;  /* 0x000000de97a67220 */ /* 0x000fe20000410000 */
[----:B------:R-:W-:Y:S01]  /*1660*/  SHF.L.U32 R187, R168, 0x10, RZ ;  /* 0x00000010a8bb7819 */ /* 0x000fe200000006ff */
[----:B------:R-:W-:Y:S01]  /*1670*/  FFMA.FTZ R168, R124, R125, RZ ;  /* 0x0000007d7ca87223 */ /* 0x000fe200000100ff */
[----:B------:R-:W-:Y:S01]  /*1680*/  SHF.L.U32 R193, R178, 0x10, RZ ;  /* 0x00000010b2c17819 */ /* 0x000fe200000006ff */
[----:B------:R-:W-:Y:S01]  /*1690*/  FMUL.FTZ R151, R170, R163 ;  /* 0x000000a3aa977220 */ /* 0x000fe20000410000 */
[----:B------:R-:W-:Y:S01]  /*16a0*/  SHF.L.U32 R178, R171, 0x10, RZ ;  /* 0x00000010abb27819 */ /* 0x000fe200000006ff */
[----:B------:R-:W-:Y:S01]  /*16b0*/  FADD.FTZ R170, R165, R166 ;  /* 0x000000a6a5aa7221 */ /* 0x000fe20000010000 */
[----:B------:R-:W-:Y:S01]  /*16c0*/  SHF.L.U32 R186, R186, 0x10, RZ ;  /* 0x00000010baba7819 */ /* 0x000fe200000006ff */
[----:B------:R-:W-:Y:S01]  /*16d0*/  FADD.FTZ R137, R137, -R161 ;  /* 0x800000a189897221 */ /* 0x000fe20000010000 */
        /* <DEDUP_REMOVED lines=9> */
[--C-:B------:R-:W-:Y:S01]  /*1770*/  FADD.FTZ R205, R134, -R161.reuse ;  /* 0x800000a186cd7221 */ /* 0x100fe20000010000 */
[----:B------:R-:W-:Y:S01]  /*1780*/  FADD.FTZ R239, R128, -R161 ;  /* 0x800000a180ef7221 */ /* 0x000fe20000010000 */
[----:B------:R-:W-:Y:S01]  /*1790*/  FMUL.FTZ R137, R160, R137 ;  /* 0x00000089a0897220 */ /* 0x000fe20000410000 */
[----:B------:R-:W-:Y:S01]  /*17a0*/  FFMA.FTZ R170, R126, R151, R165 ;  /* 0x000000977eaa7223 */ /* 0x000fe200000100a5 */
[----:B------:R-:W-:Y:S01]  /*17b0*/  SHF.L.U32 R128, R175, 0x10, RZ ;  /* 0x00000010af807819 */ /* 0x000fe200000006ff */
[--C-:B------:R-:W-:Y:S01]  /*17c0*/  FADD.FTZ R227, R127, -R161.reuse ;  /* 0x800000a17fe37221 */ /* 0x100fe20000010000 */
[----:B------:R-:W-:Y:S01]  /*17d0*/  SHF.L.U32 R175, R61, 0x10, RZ ;  /* 0x000000103daf7819 */ /* 0x000fe200000006ff */
[----:B------:R-:W-:Y:S01]  /*17e0*/  FMUL.FTZ R192, R173, R228 ;  /* 0x000000e4adc07220 */ /* 0x000fe20000410000 */
[----:B------:R-:W-:Y:S01]  /*17f0*/  FADD.FTZ R171, R171, R168 ;  /* 0x000000a8abab7221 */ /* 0x000fe20000010000 */
[--C-:B------:R-:W-:Y:S01]  /*1800*/  FADD.FTZ R209, R135, -R161.reuse ;  /* 0x800000a187d17221 */ /* 0x100fe20000010000 */
[----:B------:R-:W-:Y:S01]  /*1810*/  SHF.L.U32 R194, R172, 0x10, RZ ;  /* 0x00000010acc27819 */ /* 0x000fe200000006ff */
[----:B------:R-:W-:Y:S01]  /*1820*/  FMUL.FTZ R127, R160, R205 ;  /* 0x000000cda07f7220 */ /* 0x000fe20000410000 */
[----:B------:R-:W-:Y:S01]  /*1830*/  FFMA.FTZ R196, R137, R168, R170 ;  /* 0x000000a889c47223 */ /* 0x000fe200000100aa */
[----:B------:R-:W-:Y:S01]  /*1840*/  SHF.L.U32 R172, R23, 0x10, RZ ;  /* 0x0000001017ac7819 */ /* 0x000fe200000006ff */
[----:B------:R-:W-:Y:S01]  /*1850*/  FMUL.FTZ R170, R175, R230 ;  /* 0x000000e6afaa7220 */ /* 0x000fe20000410000 */
[----:B------:R-:W-:Y:S01]  /*1860*/  FADD.FTZ R171, R171, R192 ;  /* 0x000000c0abab7221 */ /* 0x000fe20000010000 */
[--C-:B------:R-:W-:Y:S01]  /*1870*/  FADD.FTZ R229, R132, -R161.reuse ;  /* 0x800000a184e57221 */ /* 0x100fe20000010000 */
[----:B------:R-:W-:Y:S01]  /*1880*/  FMUL.FTZ R203, R160, R209 ;  /* 0x000000d1a0cb7220 */ /* 0x000fe20000410000 */
[----:B------:R-:W-:Y:S01]  /*1890*/  FFMA.FTZ R196, R127, R192, R196 ;  /* 0x000000c07fc47223 */ /* 0x000fe200000100c4 */
[--C-:B------:R-:W-:Y:S01]  /*18a0*/  FADD.FTZ R195, R120, -R161.reuse ;  /* 0x800000a178c37221 */ /* 0x100fe20000010000 */
[----:B------:R-:W-:Y:S01]  /*18b0*/  SHF.L.U32 R138, R60, 0x10, RZ ;  /* 0x000000103c8a7819 */ /* 0x000fe200000006ff */
[----:B------:R-:W-:Y:S01]  /*18c0*/  FMUL.FTZ R165, R172, R67 ;  /* 0x00000043aca57220 */ /* 0x000fe20000410000 */
[----:B------:R-:W-:Y:S01]  /*18d0*/  FADD.FTZ R172, R171, R170 ;  /* 0x000000aaabac7221 */ /* 0x000fe20000010000 */
[----:B------:R-:W-:Y:S01]  /*18e0*/  SHF.L.U32 R120, R189, 0x10, RZ ;  /* 0x00000010bd787819 */ /* 0x000fe200000006ff */
[----:B------:R-:W-:Y:S01]  /*18f0*/  FMUL.FTZ R210, R160, R229 ;  /* 0x000000e5a0d27220 */ /* 0x000fe20000410000 */
[----:B------:R-:W-:Y:S01]  /*1900*/  FFMA.FTZ R171, R203, R170, R196 ;  /* 0x000000aacbab7223 */ /* 0x000fe200000100c4 */
[----:B------:R-:W-:Y:S01]  /*1910*/  SHF.L.U32 R189, R169, 0x10, RZ ;  /* 0x00000010a9bd7819 */ /* 0x000fe200000006ff */
[----:B------:R-:W-:Y:S01]  /*1920*/  FADD.FTZ R135, R70, -R161 ;  /* 0x800000a146877221 */ /* 0x000fe20000010000 */
[----:B------:R-:W-:Y:S01]  /*1930*/  SHF.L.U32 R169, R24, 0x10, RZ ;  /* 0x0000001018a97819 */ /* 0x000fe200000006ff */
[----:B------:R-:W-:Y:S01]  /*1940*/  FMUL.FTZ R220, R160, R195 ;  /* 0x000000c3a0dc7220 */ /* 0x000fe20000410000 */
[----:B------:R-:W-:Y:S01]  /*1950*/  FMUL.FTZ R195, R138, R123 ;  /* 0x0000007b8ac37220 */ /* 0x000fe20000410000 */
[----:B------:R-:W-:Y:S01]  /*1960*/  FADD.FTZ R172, R172, R165 ;  /* 0x000000a5acac7221 */ /* 0x000fe20000010000 */
[----:B------:R-:W-:Y:S01]  /*1970*/  FADD.FTZ R235, R130, -R161 ;  /* 0x800000a182eb7221 */ /* 0x000fe20000010000 */
[----:B------:R-:W-:Y:S01]  /*1980*/  FMUL.FTZ R204, R160, R231 ;  /* 0x000000e7a0cc7220 */ /* 0x000fe20000410000 */
[----:B------:R-:W-:Y:S01]  /*1990*/  FFMA.FTZ R171, R210, R165, R171 ;  /* 0x000000a5d2ab7223 */ /* 0x000fe200000100ab */
[--C-:B------:R-:W-:Y:S01]  /*19a0*/  FADD.FTZ R139, R121, -R161.reuse ;  /* 0x800000a1798b7221 */ /* 0x100fe20000010000 */
[----:B------:R-:W-:Y:S01]  /*19b0*/  SHF.L.U32 R185, R167, 0x10, RZ ;  /* 0x00000010a7b97819 */ /* 0x000fe200000006ff */
[--C-:B------:R-:W-:Y:S01]  /*19c0*/  FADD.FTZ R121, R69, -R161.reuse ;  /* 0x800000a145797221 */ /* 0x100fe20000010000 */
[----:B------:R-:W-:Y:S01]  /*19d0*/  SHF.L.U32 R167, R59, 0x10, RZ ;  /* 0x000000103ba77819 */ /* 0x000fe200000006ff */
[----:B------:R-:W-:Y:S01]  /*19e0*/  FMUL.FTZ R218, R160, R135 ;  /* 0x00000087a0da7220 */ /* 0x000fe20000410000 */
[--C-:B------:R-:W-:Y:S01]  /*19f0*/  FADD.FTZ R237, R131, -R161.reuse ;  /* 0x800000a183ed7221 */ /* 0x100fe20000010000 */
[----:B------:R-:W-:Y:S01]  /*1a00*/  FADD.FTZ R69, R65, -R161 ;  /* 0x800000a141457221 */ /* 0x000fe20000010000 */
[----:B------:R-:W-:Y:S01]  /*1a10*/  FMUL.FTZ R196, R169, R66 ;  /* 0x00000042a9c47220 */ /* 0x000fe20000410000 */
[----:B------:R-:W-:Y:S01]  /*1a20*/  FADD.FTZ R135, R172, R195 ;  /* 0x000000c3ac877221 */ /* 0x000fe20000010000 */
[--C-:B------:R-:W-:Y:S01]  /*1a30*/  FADD.FTZ R129, R129, -R161.reuse ;  /* 0x800000a181817221 */ /* 0x100fe20000010000 */
[--C-:B------:R-:W-:Y:S01]  /*1a40*/  FADD.FTZ R215, R122, -R161.reuse ;  /* 0x800000a17ad77221 */ /* 0x100fe20000010000 */
[--C-:B------:R-:W-:Y:S01]  /*1a50*/  FADD.FTZ R131, R68, -R161.reuse ;  /* 0x800000a144837221 */ /* 0x100fe20000010000 */
[--C-:B------:R-:W-:Y:S01]  /*1a60*/  FADD.FTZ R225, R64, -R161.reuse ;  /* 0x800000a140e17221 */ /* 0x100fe20000010000 */
[--C-:B------:R-:W-:Y:S01]  /*1a70*/  FADD.FTZ R233, R140, -R161.reuse ;  /* 0x800000a18ce97221 */ /* 0x100fe20000010000 */
[----:B------:R-:W-:Y:S01]  /*1a80*/  FADD.FTZ R65, R141, -R161 ;  /* 0x800000a18d417221 */ /* 0x000fe20000010000 */
        /* <DEDUP_REMOVED lines=22> */
[C---:B------:R-:W-:Y:S01]  /*1bf0*/  FMUL.FTZ R141, R160.reuse, R71 ;  /* 0x00000047a08d7220 */ /* 0x040fe20000410000 */
[----:B------:R-:W-:Y:S01]  /*1c00*/  FADD.FTZ R226, R121, R176 ;  /* 0x000000b079e27221 */ /* 0x000fe20000010000 */
[----:B------:R-:W-:Y:S01]  /*1c10*/  FMUL.FTZ R136, R160, R223 ;  /* 0x000000dfa0887220 */ /* 0x000fe20000410000 */
[----:B------:R-:W-:Y:S01]  /*1c20*/  FFMA.FTZ R71, R129, R176, R232 ;  /* 0x000000b081477223 */ /* 0x000fe200000100e8 */
        /* <DEDUP_REMOVED lines=33> */
[----:B------:R-:W-:Y:S01]  /*1e40*/  FMUL.FTZ R183, R183, R178 ;  /* 0x000000b2b7b77220 */ /* 0x000fe20000410000 */
[----:B------:R-:W-:Y:S01]  /*1e50*/  FFMA.FTZ R71, R224, R181, R71 ;  /* 0x000000b5e0477223 */ /* 0x000fe20000010047 */
[----:B------:R-:W-:Y:S01]  /*1e60*/  PRMT R70, R31, 0x7632, R70 ;  /* 0x000076321f467816 */ /* 0x000fe20000000046 */
[----:B------:R-:W-:Y:S01]  /*1e70*/  FMUL.FTZ R234, R160, R65 ;  /* 0x00000041a0ea7220 */ /* 0x000fe20000410000 */
        /* <DEDUP_REMOVED lines=84> */
.L_x_1214:
        /* <DEDUP_REMOVED lines=12> */
[----:B------:R-:W-:Y:S01]  /*2480*/  PRMT R234, R41, 0x7632, R234 ;  /* 0x0000763229ea7816 */ /* 0x000fe200000000ea */
[----:B------:R-:W-:Y:S01]  /*2490*/  FADD.FTZ R217, -R219, R128 ;  /* 0x00000080dbd97221 */ /* 0x000fe20000010100 */
[----:B------:R-:W-:Y:S01]  /*24a0*/  SHF.L.U32 R219, R42, 0x10, RZ ;  /* 0x000000102adb7819 */ /* 0x000fe200000006ff */
[----:B------:R-:W-:Y:S01]  /*24b0*/  FADD.FTZ R218, -R229, R70 ;  /* 0x00000046e5da7221 */ /* 0x000fe20000010100 */
[----:B------:R-:W-:-:S02]  /*24c0*/  SHF.L.U32 R227, R44, 0x10, RZ ;  /* 0x000000102ce37819 */ /* 0x000fc400000006ff */
[----:B------:R-:W-:Y:S01]  /*24d0*/  SHF.L.U32 R201, R20, 0x10, RZ ;  /* 0x0000001014c97819 */ /* 0x000fe200000006ff */
[----:B------:R-:W-:Y:S01]  /*24e0*/  FADD.FTZ R219, -R219, R124 ;  /* 0x0000007cdbdb7221 */ /* 0x000fe20000010100 */
[----:B------:R-:W-:Y:S01]  /*24f0*/  SHF.L.U32 R124, R159, 0x10, RZ ;  /* 0x000000109f7c7819 */ /* 0x000fe200000006ff */
[----:B------:R-:W-:Y:S01]  /*2500*/  FADD.FTZ R220, -R227, R120 ;  /* 0x00000078e3dc7221 */ /* 0x000fe20000010100 */
[----:B------:R-:W-:Y:S01]  /*2510*/  SHF.L.U32 R225, R46, 0x10, RZ ;  /* 0x000000102ee17819 */ /* 0x000fe200000006ff */
[----:B------:R-:W-:Y:S01]  /*2520*/  MUFU.RCP R213, R201 ;  /* 0x000000c900d57308 */ /* 0x000fe20000001000 */
[----:B------:R-:W-:Y:S01]  /*2530*/  SHF.L.U32 R128, R27, 0x10, RZ ;  /* 0x000000101b807819 */ /* 0x000fe200000006ff */
[----:B------:R-:W-:Y:S01]  /*2540*/  FADD.FTZ R67, -R124, R67 ;  /* 0x000000437c437221 */ /* 0x000fe20000010100 */
[----:B------:R-:W-:Y:S01]  /*2550*/  PRMT R124, R36, 0x7632, R124 ;  /* 0x00007632247c7816 */ /* 0x000fe2000000007c */
[----:B------:R-:W-:Y:S01]  /*2560*/  FADD.FTZ R68, -R225, R68 ;  /* 0x00000044e1447221 */ /* 0x000fe20000010100 */
[----:B------:R-:W-:-:S02]  /*2570*/  SHF.L.U32 R229, R48, 0x10, RZ ;  /* 0x0000001030e57819 */ /* 0x000fc400000006ff */
[----:B------:R-:W-:Y:S01]  /*2580*/  SHF.L.U32 R124, R124, 0x10, RZ ;  /* 0x000000107c7c7819 */ /* 0x000fe200000006ff */
[----:B------:R-:W0:Y:S01]  /*2590*/  MUFU.RCP R130, R128 ;  /* 0x0000008000827308 */ /* 0x000e220000001000 */
[----:B------:R-:W-:Y:S01]  /*25a0*/  SHF.L.U32 R190, R21, 0x10, RZ ;  /* 0x0000001015be7819 */ /* 0x000fe200000006ff */
[----:B------:R-:W-:Y:S01]  /*25b0*/  FADD.FTZ R225, -R229, R64 ;  /* 0x00000040e5e17221 */ /* 0x000fe20000010100 */
[----:B------:R-:W-:Y:S01]  /*25c0*/  SHF.L.U32 R234, R234, 0x10, RZ ;  /* 0x00000010eaea7819 */ /* 0x000fe200000006ff */
[----:B------:R-:W-:Y:S01]  /*25d0*/  FADD.FTZ R137, -R124, R137 ;  /* 0x000000897c897221 */ /* 0x000fe20000010100 */
[----:B------:R-:W-:Y:S02]  /*25e0*/  PRMT R124, R38, 0x7632, R124 ;  /* 0x00007632267c7816 */ /* 0x000fe4000000007c */
        /* <DEDUP_REMOVED lines=14> */
[----:B------:R-:W-:Y:S01]  /*26d0*/  PRMT R124, R42, 0x7632, R124 ;  /* 0x000076322a7c7816 */ /* 0x000fe2000000007c */
[----:B0-----:R-:W-:Y:S01]  /*26e0*/  FMUL.FTZ R130, R219, R130 ;  /* 0x00000082db827220 */ /* 0x001fe20000410000 */
[----:B------:R-:W-:Y:S01]  /*26f0*/  SHF.L.U32 R126, R126, 0x10, RZ ;  /* 0x000000107e7e7819 */ /* 0x000fe200000006ff */
[----:B------:R-:W0:Y:S01]  /*2700*/  MUFU.RCP R141, R140 ;  /* 0x0000008c008d7308 */ /* 0x000e220000001000 */
[----:B------:R-:W-:-:S02]  /*2710*/  SHF.L.U32 R192, R22, 0x10, RZ ;  /* 0x0000001016c07819 */ /* 0x000fc400000006ff */
[----:B------:R-:W-:Y:S01]  /*2720*/  PRMT R238, R46, 0x7632, R238 ;  /* 0x000076322eee7816 */ /* 0x000fe200000000ee */
[----:B------:R-:W-:Y:S01]  /*2730*/  FADD.FTZ R129, -R126, R129 ;  /* 0x000000817e817221 */ /* 0x000fe20000010100 */
[----:B------:R-:W-:Y:S02]  /*2740*/  SHF.L.U32 R124, R124, 0x10, RZ ;  /* 0x000000107c7c7819 */ /* 0x000fe400000006ff */
[----:B------:R-:W-:Y:S01]  /*2750*/  PRMT R230, R37, 0x7632, R230 ;  /* 0x0000763225e67816 */ /* 0x000fe200000000e6 */
[----:B------:R-:W1:Y:S01]  /*2760*/  MUFU.RCP R211, R192 ;  /* 0x000000c000d37308 */ /* 0x000e620000001000 */
[----:B------:R-:W-:Y:S01]  /*2770*/  PRMT R126, R43, 0x7632, R126 ;  /* 0x000076322b7e7816 */ /* 0x000fe2000000007e */
[----:B------:R-:W-:Y:S01]  /*2780*/  FADD.FTZ R125, -R124, R125 ;  /* 0x0000007d7c7d7221 */ /* 0x000fe20000010100 */
[----:B------:R-:W-:Y:S01]  /*2790*/  SHF.L.U32 R238, R238, 0x10, RZ ;  /* 0x00000010eeee7819 */ /* 0x000fe200000006ff */
[----:B------:R-:W-:Y:S01]  /*27a0*/  FMUL.FTZ R124, R222, R213 ;  /* 0x000000d5de7c7220 */ /* 0x000fe20000410000 */
[----:B------:R-:W-:-:S02]  /*27b0*/  PRMT R228, R35, 0x7632, R228 ;  /* 0x0000763223e47816 */ /* 0x000fc400000000e4 */
[----:B------:R-:W-:Y:S01]  /*27c0*/  SHF.L.U32 R230, R230, 0x10, RZ ;  /* 0x00000010e6e67819 */ /* 0x000fe200000006ff */
[----:B------:R-:W-:Y:S01]  /*27d0*/  FADD.FTZ R219, -R238, R69 ;  /* 0x00000045eedb7221 */ /* 0x000fe20000010100 */
[----:B------:R-:W-:Y:S01]  /*27e0*/  SHF.L.U32 R196, R24, 0x10, RZ ;  /* 0x0000001018c47819 */ /* 0x000fe200000006ff */
[----:B0-----:R-:W-:Y:S01]  /*27f0*/  FMUL.FTZ R141, R66, R141 ;  /* 0x0000008d428d7220 */ /* 0x001fe20000410000 */
[----:B------:R-:W-:Y:S01]  /*2800*/  SHF.L.U32 R222, R126, 0x10, RZ ;  /* 0x000000107ede7819 */ /* 0x000fe200000006ff */
[----:B------:R-:W-:Y:S01]  /*2810*/  FMUL.FTZ R126, R215, R212 ;  /* 0x000000d4d77e7220 */ /* 0x000fe20000410000 */
[----:B------:R-:W-:Y:S01]  /*2820*/  SHF.L.U32 R191, R62, 0x10, RZ ;  /* 0x000000103ebf7819 */ /* 0x000fe200000006ff */
[----:B------:R-:W0:Y:S01]  /*2830*/  MUFU.RCP R209, R196 ;  /* 0x000000c400d17308 */ /* 0x000e220000001000 */
[----:B------:R-:W-:Y:S01]  /*2840*/  SHF.L.U32 R212, R52, 0x10, RZ ;  /* 0x0000001034d47819 */ /* 0x000fe200000006ff */
[----:B------:R-:W-:Y:S01]  /*2850*/  FADD.FTZ R230, -R230, R135 ;  /* 0x00000087e6e67221 */ /* 0x000fe20000010100 */
[----:B------:R-:W-:Y:S01]  /*2860*/  PRMT R69, R31, 0x7632, R69 ;  /* 0x000076321f457816 */ /* 0x000fe20000000045 */
[----:B------:R-:W-:Y:S01]  /*2870*/  FADD.FTZ R123, -R222, R123 ;  /* 0x0000007bde7b7221 */ /* 0x000fe20000010100 */
[----:B------:R-:W-:Y:S01]  /*2880*/  SHF.L.U32 R122, R56, 0x10, RZ ;  /* 0x00000010387a7819 */ /* 0x000fe200000006ff */
[----:B-1----:R-:W-:Y:S01]  /*2890*/  FMUL.FTZ R127, R138, R211 ;  /* 0x000000d38a7f7220 */ /* 0x002fe20000410000 */
[----:B------:R-:W-:Y:S01]  /*28a0*/  SHF.L.U32 R228, R228, 0x10, RZ ;  /* 0x00000010e4e47819 */ /* 0x000fe200000006ff */
[----:B------:R-:W1:Y:S01]  /*28b0*/  MUFU.RCP R202, R191 ;  /* 0x000000bf00ca7308 */ /* 0x000e620000001000 */
[----:B------:R-:W-:-:S02]  /*28c0*/  SHF.L.U32 R135, R54, 0x10, RZ ;  /* 0x0000001036877819 */ /* 0x000fc400000006ff */
[----:B------:R-:W-:Y:S01]  /*28d0*/  SHF.L.U32 R69, R69, 0x10, RZ ;  /* 0x0000001045457819 */ /* 0x000fe200000006ff */
[----:B------:R-:W-:Y:S01]  /*28e0*/  FADD.FTZ R228, -R228, R139 ;  /* 0x0000008be4e47221 */ /* 0x000fe20000010100 */
[----:B------:R-:W-:Y:S02]  /*28f0*/  SHF.L.U32 R161, R63, 0x10, RZ ;  /* 0x000000103fa17819 */ /* 0x000fe400000006ff */
[----:B------:R-:W-:Y:S01]  /*2900*/  SHF.L.U32 R64, R55, 0x10, RZ ;  /* 0x0000001037407819 */ /* 0x000fe200000006ff */
[----:B------:R-:W2:Y:S01]  /*2910*/  MUFU.RCP R222, R212 ;  /* 0x000000d400de7308 */ /* 0x000ea20000001000 */
[----:B------:R-:W-:Y:S01]  /*2920*/  SHF.L.U32 R193, R61, 0x10, RZ ;  /* 0x000000103dc17819 */ /* 0x000fe200000006ff */
[----:B0-----:R-:W-:Y:S01]  /*2930*/  FMUL.FTZ R209, R214, R209 ;  /* 0x000000d1d6d17220 */ /* 0x001fe20000410000 */
[----:B------:R-:W-:Y:S02]  /*2940*/  PRMT R138, R44, 0x7632, R138 ;  /* 0x000076322c8a7816 */ /* 0x000fe4000000008a */
[----:B------:R-:W-:-:S02]  /*2950*/  SHF.L.U32 R162, R162, 0x10, RZ ;  /* 0x00000010a2a27819 */ /* 0x000fc400000006ff */
[----:B------:R-:W-:Y:S01]  /*2960*/  SHF.L.U32 R138, R138, 0x10, RZ ;  /* 0x000000108a8a7819 */ /* 0x000fe200000006ff */
[----:B------:R-:W0:Y:S01]  /*2970*/  MUFU.RCP R120, R122 ;  /* 0x0000007a00787308 */ /* 0x000e220000001000 */
[----:B------:R-:W-:Y:S01]  /*2980*/  SHF.L.U32 R194, R23, 0x10, RZ ;  /* 0x0000001017c27819 */ /* 0x000fe200000006ff */
[----:B-1----:R-:W-:Y:S01]  /*2990*/  FMUL.FTZ R137, R137, R202 ;  /* 0x000000ca89897220 */ /* 0x002fe20000410000 */
[----:B------:R-:W-:Y:S01]  /*29a0*/  SHF.L.U32 R163, R163, 0x10, RZ ;  /* 0x00000010a3a37819 */ /* 0x000fe200000006ff */
[----:B------:R-:W-:Y:S01]  /*29b0*/  FADD.FTZ R214, -R138, R121 ;  /* 0x000000798ad67221 */ /* 0x000fe20000010100 */
[----:B------:R-:W-:Y:S02]  /*29c0*/  SHF.L.U32 R195, R60, 0x10, RZ ;  /* 0x000000103cc37819 */ /* 0x000fe400000006ff */
[----:B------:R-:W-:Y:S01]  /*29d0*/  SHF.L.U32 R186, R186, 0x10, RZ ;  /* 0x00000010baba7819 */ /* 0x000fe200000006ff */
[----:B------:R-:W1:Y:S01]  /*29e0*/  MUFU.RCP R139, R135 ;  /* 0x00000087008b7308 */ /* 0x000e620000001000 */
[----:B------:R-:W-:Y:S01]  /*29f0*/  SHF.L.U32 R197, R59, 0x10, RZ ;  /* 0x000000103bc57819 */ /* 0x000fe200000006ff */
[----:B--2---:R-:W-:Y:S01]  /*2a00*/  FMUL.FTZ R211, R67, R222 ;  /* 0x000000de43d37220 */ /* 0x004fe20000410000 */
[----:B------:R-:W-:-:S02]  /*2a10*/  SHF.L.U32 R222, R185, 0x10, RZ ;  /* 0x00000010b9de7819 */ /* 0x000fc400000006ff */
[----:B------:R-:W-:Y:S02]  /*2a20*/  SHF.L.U32 R185, R167, 0x10, RZ ;  /* 0x00000010a7b97819 */ /* 0x000fe400000006ff */
[----:B------:R-:W-:Y:S01]  /*2a30*/  SHF.L.U32 R67, R165, 0x10, RZ ;  /* 0x00000010a5437819 */ /* 0x000fe200000006ff */
[----:B------:R-:W2:Y:S01]  /*2a40*/  MUFU.RCP R66, R69 ;  /* 0x0000004500427308 */ /* 0x000ea20000001000 */
[----:B------:R-:W-:Y:S01]  /*2a50*/  SHF.L.U32 R221, R38, 0x10, RZ ;  /* 0x0000001026dd7819 */ /* 0x000fe200000006ff */
[----:B0-----:R-:W-:Y:S01]  /*2a60*/  FMUL.FTZ R202, R125, R120 ;  /* 0x000000787dca7220 */ /* 0x001fe20000410000 */
[----:B------:R-:W-:Y:S01]  /*2a70*/  FMUL.FTZ R125, R201, R162 ;  /* 0x000000a2c97d7220 */ /* 0x000fe20000410000 */
[----:B------:R-:W-:Y:S02]  /*2a80*/  SHF.L.U32 R120, R189, 0x10, RZ ;  /* 0x00000010bd787819 */ /* 0x000fe400000006ff */
[----:B------:R-:W-:Y:S01]  /*2a90*/  SHF.L.U32 R198, R25, 0x10, RZ ;  /* 0x0000001019c67819 */ /* 0x000fe200000006ff */
[----:B------:R-:W-:Y:S01]  /*2aa0*/  FADD.FTZ R167, RZ, R125 ;  /* 0x0000007dffa77221 */ /* 0x000fe20000010000 */
[----:B------:R0:W3:Y:S01]  /*2ab0*/  MUFU.RCP R207, R161 ;  /* 0x000000a100cf7308 */ /* 0x0000e20000001000 */
[----:B------:R-:W-:Y:S01]  /*2ac0*/  FFMA.FTZ R165, R125, R124, RZ ;  /* 0x0000007c7da57223 */ /* 0x000fe200000100ff */
[----:B-1----:R-:W-:Y:S01]  /*2ad0*/  FMUL.FTZ R139, R214, R139 ;  /* 0x0000008bd68b7220 */ /* 0x002fe20000410000 */
[----:B------:R-:W-:Y:S01]  /*2ae0*/  SHF.L.U32 R189, R169, 0x10, RZ ;  /* 0x00000010a9bd7819 */ /* 0x000fe200000006ff */
[----:B------:R-:W-:Y:S01]  /*2af0*/  FADD.FTZ R221, -R221, R132 ;  /* 0x00000084dddd7221 */ /* 0x000fe20000010100 */
[----:B------:R-:W-:-:S02]  /*2b00*/  SHF.L.U32 R199, R58, 0x10, RZ ;  /* 0x000000103ac77819 */ /* 0x000fc400000006ff */
[----:B------:R-:W-:Y:S01]  /*2b10*/  PRMT R232, R39, 0x7632, R232 ;  /* 0x0000763227e87816 */ /* 0x000fe200000000e8 */
[----:B------:R-:W1:Y:S01]  /*2b20*/  MUFU.RCP R224, R64 ;  /* 0x0000004000e07308 */ /* 0x000e620000001000 */
[----:B------:R-:W-:Y:S01]  /*2b30*/  SHF.L.U32 R200, R26, 0x10, RZ ;  /* 0x000000101ac87819 */ /* 0x000fe200000006ff */
[----:B--2---:R-:W-:Y:S01]  /*2b40*/  FMUL.FTZ R214, R219, R66 ;  /* 0x00000042dbd67220 */ /* 0x004fe20000410000 */
[----:B------:R-:W-:Y:S01]  /*2b50*/  SHF.L.U32 R66, R166, 0x10, RZ ;  /* 0x00000010a6427819 */ /* 0x000fe200000006ff */
[----:B------:R-:W-:Y:S01]  /*2b60*/  FMUL.FTZ R166, R161, R222 ;  /* 0x000000dea1a67220 */ /* 0x000fe20000410000 */
[----:B0-----:R-:W-:Y:S02]  /*2b70*/  SHF.L.U32 R161, R176, 0x10, RZ ;  /* 0x00000010b0a17819 */ /* 0x001fe400000006ff */
[----:B------:R-:W-:Y:S01]  /*2b80*/  SHF.L.U32 R232, R232, 0x10, RZ ;  /* 0x00000010e8e87819 */ /* 0x000fe200000006ff */
[----:B------:R-:W0:Y:S01]  /*2b90*/  MUFU.RCP R203, R193 ;  /* 0x000000c100cb7308 */ /* 0x000e220000001000 */
[----:B------:R-:W-:Y:S01]  /*2ba0*/  FADD.FTZ R176, R167, R166 ;  /* 0x000000a6a7b07221 */ /* 0x000fe20000010000 */
[----:B---3--:R-:W-:Y:S01]  /*2bb0*/  FMUL.FTZ R207, R228, R207 ;  /* 0x000000cfe4cf7220 */ /* 0x008fe20000410000 */
[----:B------:R-:W-:Y:S01]  /*2bc0*/  SHF.L.U32 R228, R164, 0x10, RZ ;  /* 0x00000010a4e47819 */ /* 0x000fe200000006ff */
[----:B------:R-:W-:Y:S01]  /*2bd0*/  FMUL.FTZ R196, R196, R66 ;  /* 0x00000042c4c47220 */ /* 0x000fe20000410000 */
[----:B------:R-:W-:Y:S01]  /*2be0*/  SHF.L.U32 R134, R57, 0x10, RZ ;  /* 0x0000001039867819 */ /* 0x000fe200000006ff */
[----:B------:R-:W-:Y:S01]  /*2bf0*/  FFMA.FTZ R164, R166, R207, R165 ;  /* 0x000000cfa6a47223 */ /* 0x000fe200000100a5 */
[----:B------:R-:W-:Y:S01]  /*2c00*/  FADD.FTZ R232, -R232, R131 ;  /* 0x00000083e8e87221 */ /* 0x000fe20000010100 */
[----:B------:R-:W2:Y:S01]  /*2c10*/  MUFU.RCP R210, R194 ;  /* 0x000000c200d27308 */ /* 0x000ea20000001000 */
[----:B------:R-:W-:Y:S01]  /*2c20*/  FMUL.FTZ R192, R192, R228 ;  /* 0x000000e4c0c07220 */ /* 0x000fe20000410000 */
[----:B-1----:R-:W-:Y:S01]  /*2c30*/  FMUL.FTZ R224, R123, R224 ;  /* 0x000000e07be07220 */ /* 0x002fe20000410000 */
[----:B------:R-:W-:-:S02]  /*2c40*/  SHF.L.U32 R123, R188, 0x10, RZ ;  /* 0x00000010bc7b7819 */ /* 0x000fc400000006ff */
[----:B------:R-:W-:Y:S01]  /*2c50*/  SHF.L.U32 R188, R151, 0x10, RZ ;  /* 0x0000001097bc7819 */ /* 0x000fe200000006ff */
[----:B------:R-:W-:Y:S01]  /*2c60*/  FMUL.FTZ R151, R190, R163 ;  /* 0x000000a3be977220 */ /* 0x000fe20000410000 */
[----:B------:R-:W-:Y:S01]  /*2c70*/  SHF.L.U32 R131, R31, 0x10, RZ ;  /* 0x000000101f837819 */ /* 0x000fe200000006ff */
[----:B------:R1:W3:Y:S01]  /*2c80*/  MUFU.RCP R204, R195 ;  /* 0x000000c300cc7308 */ /* 0x0002e20000001000 */
[----:B------:R-:W-:Y:S01]  /*2c90*/  SHF.L.U32 R70, R28, 0x10, RZ ;  /* 0x000000101c467819 */ /* 0x000fe200000006ff */
[----:B0-----:R-:W-:Y:S01]  /*2ca0*/  FMUL.FTZ R203, R230, R203 ;  /* 0x000000cbe6cb7220 */ /* 0x001fe20000410000 */
[----:B------:R-:W-:Y:S01]  /*2cb0*/  SHF.L.U32 R230, R187, 0x10, RZ ;  /* 0x00000010bbe67819 */ /* 0x000fe200000006ff */
[----:B------:R-:W-:Y:S01]  /*2cc0*/  FADD.FTZ R167, R176, R151 ;  /* 0x00000097b0a77221 */ /* 0x000fe20000010000 */
[----:B------:R-:W-:Y:S01]  /*2cd0*/  SHF.L.U32 R187, R168, 0x10, RZ ;  /* 0x00000010a8bb7819 */ /* 0x000fe200000006ff */
[----:B------:R-:W-:Y:S01]  /*2ce0*/  FMUL.FTZ R168, R191, R186 ;  /* 0x000000babfa87220 */ /* 0x000fe20000410000 */
[----:B------:R-:W-:Y:S01]  /*2cf0*/  FFMA.FTZ R165, R151, R126, R164 ;  /* 0x0000007e97a57223 */ /* 0x000fe200000100a4 */
[----:B------:R-:W0:Y:S01]  /*2d00*/  MUFU.RCP R205, R197 ;  /* 0x000000c500cd7308 */ /* 0x000e220000001000 */
[----:B------:R-:W-:Y:S01]  /*2d10*/  SHF.L.U32 R191, R170, 0x10, RZ ;  /* 0x00000010aabf7819 */ /* 0x000fe200000006ff */
[----:B------:R-:W-:Y:S01]  /*2d20*/  FADD.FTZ R167, R167, R168 ;  /* 0x000000a8a7a77221 */ /* 0x000fe20000010000 */
[----:B------:R-:W-:Y:S01]  /*2d30*/  FFMA.FTZ R165, R168, R137, R165 ;  /* 0x00000089a8a57223 */ /* 0x000fe200000100a5 */
[----:B------:R-:W-:Y:S01]  /*2d40*/  FMUL.FTZ R170, R193, R230 ;  /* 0x000000e6c1aa7220 */ /* 0x000fe20000410000 */
[----:B--2---:R-:W-:Y:S01]  /*2d50*/  FMUL.FTZ R210, R221, R210 ;  /* 0x000000d2ddd27220 */ /* 0x004fe20000410000 */
[----:B------:R-:W-:Y:S01]  /*2d60*/  FADD.FTZ R169, R167, R192 ;  /* 0x000000c0a7a97221 */ /* 0x000fe20000010000 */
[----:B------:R-:W-:Y:S01]  /*2d70*/  FFMA.FTZ R167, R192, R127, R165 ;  /* 0x0000007fc0a77223 */ /* 0x000fe200000100a5 */
[----:B------:R-:W2:Y:S01]  /*2d80*/  MUFU.RCP R208, R198 ;  /* 0x000000c600d07308 */ /* 0x000ea20000001000 */
[----:B------:R-:W-:Y:S01]  /*2d90*/  FMUL.FTZ R165, R194, R67 ;  /* 0x00000043c2a57220 */ /* 0x000fe20000410000 */
[----:B------:R-:W-:Y:S01]  /*2da0*/  FADD.FTZ R176, R169, R170 ;  /* 0x000000aaa9b07221 */ /* 0x000fe20000010000 */
[----:B------:R-:W-:Y:S01]  /*2db0*/  FFMA.FTZ R164, R170, R203, R167 ;  /* 0x000000cbaaa47223 */ /* 0x000fe200000100a7 */
[----:B-1----:R-:W-:Y:S01]  /*2dc0*/  FMUL.FTZ R195, R195, R123 ;  /* 0x0000007bc3c37220 */ /* 0x002fe20000410000 */
[----:B---3--:R-:W-:Y:S01]  /*2dd0*/  FMUL.FTZ R204, R227, R204 ;  /* 0x000000cce3cc7220 */ /* 0x008fe20000410000 */
[----:B------:R-:W-:Y:S01]  /*2de0*/  FADD.FTZ R176, R176, R165 ;  /* 0x000000a5b0b07221 */ /* 0x000fe20000010000 */
[----:B------:R-:W-:Y:S01]  /*2df0*/  FFMA.FTZ R164, R165, R210, R164 ;  /* 0x000000d2a5a47223 */ /* 0x000fe200000100a4 */
[----:B------:R-:W1:Y:S01]  /*2e00*/  MUFU.RCP R206, R199 ;  /* 0x000000c700ce7308 */ /* 0x000e620000001000 */
[----:B------:R-:W-:Y:S01]  /*2e10*/  SHF.L.U32 R193, R178, 0x10, RZ ;  /* 0x00000010b2c17819 */ /* 0x000fe200000006ff */
[----:B------:R-:W-:Y:S01]  /*2e20*/  FADD.FTZ R169, R176, R195 ;  /* 0x000000c3b0a97221 */ /* 0x000fe20000010000 */
[----:B------:R-:W-:Y:S01]  /*2e30*/  FFMA.FTZ R167, R195, R204, R164 ;  /* 0x000000ccc3a77223 */ /* 0x000fe200000100a4 */
[----:B------:R-:W-:Y:S01]  /*2e40*/  SHF.L.U32 R178, R171, 0x10, RZ ;  /* 0x00000010abb27819 */ /* 0x000fe200000006ff */
[----:B0-----:R-:W-:Y:S01]  /*2e50*/  FMUL.FTZ R205, R232, R205 ;  /* 0x000000cde8cd7220 */ /* 0x001fe20000410000 */
[----:B------:R-:W-:Y:S01]  /*2e60*/  SHF.L.U32 R194, R172, 0x10, RZ ;  /* 0x00000010acc27819 */ /* 0x000fe200000006ff */
[----:B------:R-:W-:Y:S01]  /*2e70*/  FADD.FTZ R171, R169, R196 ;  /* 0x000000c4a9ab7221 */ /* 0x000fe20000010000 */
[----:B------:R-:W0:Y:S01]  /*2e80*/  MUFU.RCP R136, R200 ;  /* 0x000000c800887308 */ /* 0x000e220000001000 */
[----:B------:R-:W-:Y:S01]  /*2e90*/  FMUL.FTZ R172, R197, R120 ;  /* 0x00000078c5ac7220 */ /* 0x000fe20000410000 */
[----:B------:R-:W-:Y:S01]  /*2ea0*/  FFMA.FTZ R169, R196, R209, R167 ;  /* 0x000000d1c4a97223 */ /* 0x000fe200000100a7 */
[----:B--2---:R-:W-:Y:S01]  /*2eb0*/  FMUL.FTZ R208, R217, R208 ;  /* 0x000000d0d9d07220 */ /* 0x004fe20000410000 */
[----:B------:R-:W-:Y:S01]  /*2ec0*/  FMUL.FTZ R167, R198, R185 ;  /* 0x000000b9c6a77220 */ /* 0x000fe20000410000 */
[----:B------:R-:W-:Y:S01]  /*2ed0*/  FADD.FTZ R198, R171, R172 ;  /* 0x000000acabc67221 */ /* 0x000fe20000010000 */
[----:B------:R-:W-:Y:S01]  /*2ee0*/  FFMA.FTZ R164, R172, R205, R169 ;  /* 0x000000cdaca47223 */ /* 0x000fe200000100a9 */
[----:B------:R-:W-:Y:S01]  /*2ef0*/  SHF.L.U32 R197, R180, 0x10, RZ ;  /* 0x00000010b4c57819 */ /* 0x000fe200000006ff */
[----:B------:R-:W2:Y:S01]  /*2f00*/  MUFU.RCP R132, R134 ;  /* 0x0000008600847308 */ /* 0x000ea20000001000 */
[----:B------:R-:W-:Y:S01]  /*2f10*/  SHF.L.U32 R226, R158, 0x10, RZ ;  /* 0x000000109ee27819 */ /* 0x000fe200000006ff */
[----:B-1----:R-:W-:Y:S01]  /*2f20*/  FMUL.FTZ R129, R129, R206 ;  /* 0x000000ce81817220 */ /* 0x002fe20000410000 */
[----:B------:R-:W-:Y:S01]  /*2f30*/  SHF.L.U32 R180, R173, 0x10, RZ ;  /* 0x00000010adb47819 */ /* 0x000fe200000006ff */
[----:B------:R-:W-:Y:S01]  /*2f40*/  FMUL.FTZ R176, R199, R188 ;  /* 0x000000bcc7b07220 */ /* 0x000fe20000410000 */
[----:B------:R-:W-:Y:S01]  /*2f50*/  FFMA.FTZ R171, R167, R208, R164 ;  /* 0x000000d0a7ab7223 */ /* 0x000fe200000100a4 */
[----:B------:R-:W-:Y:S01]  /*2f60*/  FADD.FTZ R173, R198, R167 ;  /* 0x000000a7c6ad7221 */ /* 0x000fe20000010000 */
[----:B------:R-:W-:Y:S01]  /*2f70*/  FMUL.FTZ R169, R200, R187 ;  /* 0x000000bbc8a97220 */ /* 0x000fe20000410000 */
[----:B------:R-:W1:Y:S01]  /*2f80*/  MUFU.RCP R237, R131 ;  /* 0x0000008300ed7308 */ /* 0x000e620000001000 */
[----:B------:R-:W-:Y:S01]  /*2f90*/  FFMA.FTZ R164, R176, R129, R171 ;  /* 0x00000081b0a47223 */ /* 0x000fe200000100ab */
[----:B0-----:R-:W-:Y:S01]  /*2fa0*/  FMUL.FTZ R136, R223, R136 ;  /* 0x00000088df887220 */ /* 0x001fe20000410000 */
[----:B------:R-:W-:Y:S01]  /*2fb0*/  FADD.FTZ R226, -R226, R65 ;  /* 0x00000041e2e27221 */ /* 0x000fe20000010100 */
[----:B------:R-:W-:Y:S01]  /*2fc0*/  FADD.FTZ R198, R173, R176 ;  /* 0x000000b0adc67221 */ /* 0x000fe20000010000 */
[----:B------:R-:W-:Y:S01]  /*2fd0*/  SHF.L.U32 R65, R29, 0x10, RZ ;  /* 0x000000101d417819 */ /* 0x000fe200000006ff */
[----:B------:R-:W-:Y:S01]  /*2fe0*/  FMUL.FTZ R171, R134, R161 ;  /* 0x000000a186ab7220 */ /* 0x000fe20000410000 */
[----:B------:R-:W-:Y:S01]  /*2ff0*/  PRMT R138, R45, 0x7632, R138 ;  /* 0x000076322d8a7816 */ /* 0x000fe2000000008a */
[----:B------:R-:W0:Y:S01]  /*3000*/  MUFU.RCP R231, R70 ;  /* 0x0000004600e77308 */ /* 0x000e220000001000 */
[----:B------:R-:W-:Y:S01]  /*3010*/  FFMA.FTZ R164, R169, R136, R164 ;  /* 0x00000088a9a47223 */ /* 0x000fe200000100a4 */
[----:B--2---:R-:W-:Y:S01]  /*3020*/  FMUL.FTZ R132, R229, R132 ;  /* 0x00000084e5847220 */ /* 0x004fe20000410000 */
[----:B------:R-:W-:Y:S01]  /*3030*/  FADD.FTZ R198, R198, R169 ;  /* 0x000000a9c6c67221 */ /* 0x000fe20000010000 */
[----:B------:R-:W-:Y:S01]  /*3040*/  SHF.L.U32 R138, R138, 0x10, RZ ;  /* 0x000000108a8a7819 */ /* 0x000fe200000006ff */
[----:B------:R-:W-:Y:S01]  /*3050*/  FMUL.FTZ R173, R128, R189 ;  /* 0x000000bd80ad7220 */ /* 0x000fe20000410000 */
[----:B------:R-:W-:Y:S01]  /*3060*/  SHF.L.U32 R177, R177, 0x10, RZ ;  /* 0x00000010b1b17819 */ /* 0x000fe200000006ff */
[----:B------:R-:W-:Y:S01]  /*3070*/  FFMA.FTZ R164, R171, R132, R164 ;  /* 0x00000084aba47223 */ /* 0x000fe200000100a4 */
[----:B------:R-:W2:Y:S01]  /*3080*/  MUFU.RCP R235, R65 ;  /* 0x0000004100eb7308 */ /* 0x000ea20000001000 */
[----:B------:R-:W-:Y:S01]  /*3090*/  FADD.FTZ R198, R198, R171 ;  /* 0x000000abc6c67221 */ /* 0x000fe20000010000 */
[----:B------:R-:W-:Y:S01]  /*30a0*/  SHF.L.U32 R133, R30, 0x10, RZ ;  /* 0x000000101e857819 */ /* 0x000fe200000006ff */
[----:B------:R-:W-:Y:S01]  /*30b0*/  FADD.FTZ R217, -R138, R71 ;  /* 0x000000478ad97221 */ /* 0x000fe20000010100 */
[----:B------:R-:W-:Y:S01]  /*30c0*/  SHF.L.U32 R128, R175, 0x10, RZ ;  /* 0x00000010af807819 */ /* 0x000fe200000006ff */
[----:B------:R-:W-:Y:S01]  /*30d0*/  FMUL.FTZ R175, R122, R177 ;  /* 0x000000b17aaf7220 */ /* 0x000fe20000410000 */
[----:B------:R-:W-:Y:S01]  /*30e0*/  FFMA.FTZ R164, R173, R130, R164 ;  /* 0x00000082ada47223 */ /* 0x000fe200000100a4 */
[----:B-1----:R-:W-:Y:S01]  /*30f0*/  FMUL.FTZ R138, R68, R237 ;  /* 0x000000ed448a7220 */ /* 0x002fe20000410000 */
[----:B------:R-:W-:Y:S01]  /*3100*/  FADD.FTZ R198, R198, R173 ;  /* 0x000000adc6c67221 */ /* 0x000fe20000010000 */
[----:B------:R-:W1:Y:S01]  /*3110*/  MUFU.RCP R239, R133 ;  /* 0x0000008500ef7308 */ /* 0x000e620000001000 */
[----:B------:R-:W-:Y:S01]  /*3120*/  SHF.L.U32 R68, R53, 0x10, RZ ;  /* 0x0000001035447819 */ /* 0x000fe200000006ff */
[----:B0-----:R-:W-:Y:S01]  /*3130*/  FMUL.FTZ R216, R216, R231 ;  /* 0x000000e7d8d87220 */ /* 0x001fe20000410000 */
[----:B------:R-:W-:Y:S01]  /*3140*/  SHF.L.U32 R190, R179, 0x10, RZ ;  /* 0x00000010b3be7819 */ /* 0x000fe200000006ff */
[----:B------:R-:W-:Y:S01]  /*3150*/  FMUL.FTZ R179, R70, R191 ;  /* 0x000000bf46b37220 */ /* 0x000fe20000410000 */
[----:B------:R-:W-:Y:S01]  /*3160*/  FFMA.FTZ R164, R175, R202, R164 ;  /* 0x000000caafa47223 */ /* 0x000fe200000100a4 */
[----:B------:R-:W-:Y:S01]  /*3170*/  FADD.FTZ R198, R198, R175 ;  /* 0x000000afc6c67221 */ /* 0x000fe20000010000 */
[----:B------:R-:W-:Y:S01]  /*3180*/  SHF.L.U32 R199, R181, 0x10, RZ ;  /* 0x00000010b5c77819 */ /* 0x000fe200000006ff */
[----:B------:R0:W3:Y:S01]  /*3190*/  MUFU.RCP R238, R68 ;  /* 0x0000004400ee7308 */ /* 0x0000e20000001000 */
        /* <DEDUP_REMOVED lines=8> */
[----:B------:R-:W-:Y:S01]  /*3220*/  SHF.L.U32 R121, R51, 0x10, RZ ;  /* 0x0000001033797819 */ /* 0x000fe200000006ff */
[----:B------:R-:W-:Y:S01]  /*3230*/  FMUL.FTZ R134, R135, R190 ;  /* 0x000000be87867220 */ /* 0x000fe20000410000 */
[----:B------:R-:W-:Y:S01]  /*3240*/  FFMA.FTZ R65, R183, R220, R164 ;  /* 0x000000dcb7417223 */ /* 0x000fe200000100a4 */
[----:B------:R-:W-:Y:S01]  /*3250*/  SHF.L.U32 R71, R50, 0x10, RZ ;  /* 0x0000001032477819 */ /* 0x000fe200000006ff */
[----:B------:R-:W-:Y:S01]  /*3260*/  FADD.FTZ R219, R198, R183 ;  /* 0x000000b7c6db7221 */ /* 0x000fe20000010000 */
[----:B------:R-:W2:Y:S01]  /*3270*/  MUFU.RCP R221, R121 ;  /* 0x0000007900dd7308 */ /* 0x000ea20000001000 */
[----:B-1----:R-:W-:Y:S01]  /*3280*/  FMUL.FTZ R218, R218, R239 ;  /* 0x000000efdada7220 */ /* 0x002fe20000410000 */
[----:B------:R-:W-:Y:S01]  /*3290*/  FMUL.FTZ R133, R133, R194 ;  /* 0x000000c285857220 */ /* 0x000fe20000410000 */
[----:B------:R-:W-:Y:S01]  /*32a0*/  FMUL.FTZ R135, R68, R197 ;  /* 0x000000c544877220 */ /* 0x000fe20000410000 */
[----:B------:R-:W-:Y:S01]  /*32b0*/  FFMA.FTZ R64, R134, R139, R65 ;  /* 0x0000008b86407223 */ /* 0x000fe20000010041 */
[----:B0-----:R-:W-:Y:S01]  /*32c0*/  FADD.FTZ R68, R219, R134 ;  /* 0x00000086db447221 */ /* 0x001fe20000010000 */
[----:B------:R-:W-:Y:S01]  /*32d0*/  SHF.L.U32 R213, R33, 0x10, RZ ;  /* 0x0000001021d57819 */ /* 0x000fe200000006ff */
[----:B---3--:R-:W-:Y:S01]  /*32e0*/  FMUL.FTZ R206, R217, R238 ;  /* 0x000000eed9ce7220 */ /* 0x008fe20000410000 */
[----:B------:R-:W0:Y:S01]  /*32f0*/  MUFU.RCP R223, R71 ;  /* 0x0000004700df7308 */ /* 0x000e220000001000 */
[----:B------:R-:W-:Y:S01]  /*3300*/  FFMA.FTZ R64, R133, R218, R64 ;  /* 0x000000da85407223 */ /* 0x000fe20000010040 */
[----:B------:R-:W-:Y:S01]  /*3310*/  FADD.FTZ R68, R68, R133 ;  /* 0x0000008544447221 */ /* 0x000fe20000010000 */
[----:B------:R-:W-:Y:S01]  /*3320*/  SHF.L.U32 R215, R34, 0x10, RZ ;  /* 0x0000001022d77819 */ /* 0x000fe200000006ff */
[----:B------:R-:W-:Y:S01]  /*3330*/  FMUL.FTZ R131, R131, R180 ;  /* 0x000000b483837220 */ /* 0x000fe20000410000 */
[----:B------:R-:W-:Y:S01]  /*3340*/  SHF.L.U32 R150, R150, 0x10, RZ ;  /* 0x0000001096967819 */ /* 0x000fe200000006ff */
[----:B------:R-:W-:Y:S01]  /*3350*/  FFMA.FTZ R64, R135, R206, R64 ;  /* 0x000000ce87407223 */ /* 0x000fe20000010040 */
[----:B------:R-:W-:Y:S01]  /*3360*/  FADD.FTZ R68, R68, R135 ;  /* 0x0000008744447221 */ /* 0x000fe20000010000 */
[----:B------:R1:W3:Y:S01]  /*3370*/  MUFU.RCP R236, R213 ;  /* 0x000000d500ec7308 */ /* 0x0002e20000001000 */
[----:B------:R-:W-:Y:S01]  /*3380*/  SHF.L.U32 R174, R174, 0x10, RZ ;  /* 0x00000010aeae7819 */ /* 0x000fe200000006ff */
[----:B------:R-:W-:Y:S01]  /*3390*/  FMUL.FTZ R198, R215, R150 ;  /* 0x00000096d7c67220 */ /* 0x000fe20000410000 */
[----:B------:R-:W-:Y:S01]  /*33a0*/  FFMA.FTZ R64, R131, R138, R64 ;  /* 0x0000008a83407223 */ /* 0x000fe20000010040 */
[----:B------:R-:W-:Y:S01]  /*33b0*/  SHF.L.U32 R217, R184, 0x10, RZ ;  /* 0x00000010b8d97819 */ /* 0x000fe200000006ff */
[----:B------:R-:W-:Y:S01]  /*33c0*/  FADD.FTZ R68, R68, R131 ;  /* 0x0000008344447221 */ /* 0x000fe20000010000 */
[----:B------:R-:W-:Y:S01]  /*33d0*/  FMUL.FTZ R184, R213, R128 ;  /* 0x00000080d5b87220 */ /* 0x000fe20000410000 */
[----:B------:R-:W-:Y:S01]  /*33e0*/  SHF.L.U32 R182, R182, 0x10, RZ ;  /* 0x00000010b6b67819 */ /* 0x000fe200000006ff */
[----:B------:R4:W5:Y:S01]  /*33f0*/  MUFU.RCP R240, R215 ;  /* 0x000000d700f07308 */ /* 0x0009620000001000 */
[----:B-1----:R-:W-:Y:S01]  /*3400*/  FMUL.FTZ R213, R121, R201 ;  /* 0x000000c979d57220 */ /* 0x002fe20000410000 */
[----:B--2---:R-:W-:Y:S01]  /*3410*/  FMUL.FTZ R226, R226, R221 ;  /* 0x000000dde2e27220 */ /* 0x004fe20000410000 */
[----:B------:R-:W-:Y:S01]  /*3420*/  FMUL.FTZ R140, R140, R174 ;  /* 0x000000ae8c8c7220 */ /* 0x000fe20000410000 */
[----:B0-----:R-:W-:Y:S01]  /*3430*/  FMUL.FTZ R234, R234, R223 ;  /* 0x000000dfeaea7220 */ /* 0x001fe20000410000 */
[----:B------:R-:W-:Y:S01]  /*3440*/  FMUL.FTZ R212, R212, R182 ;  /* 0x000000b6d4d47220 */ /* 0x000fe20000410000 */
[----:B------:R-:W-:Y:S01]  /*3450*/  FMUL.FTZ R219, R71, R217 ;  /* 0x000000d947db7220 */ /* 0x000fe20000410000 */
[----:B------:R-:W-:Y:S01]  /*3460*/  FMUL.FTZ R65, R162, R124 ;  /* 0x0000007ca2417220 */ /* 0x000fe20000410000 */
[----:B------:R-:W-:Y:S01]  /*3470*/  FMUL.FTZ R71, R228, R127 ;  /* 0x0000007fe4477220 */ /* 0x000fe20000410000 */
[----:B----4-:R-:W-:Y:S01]  /*3480*/  FMUL.FTZ R215, R69, R199 ;  /* 0x000000c745d77220 */ /* 0x010fe20000410000 */
[----:B---3--:R-:W-:Y:S01]  /*3490*/  FMUL.FTZ R225, R225, R236 ;  /* 0x000000ece1e17220 */ /* 0x008fe20000410000 */
        /* <DEDUP_REMOVED lines=8> */
[----:B-----5:R-:W-:Y:S01]  /*3520*/  FMUL.FTZ R233, R233, R240 ;  /* 0x000000f0e9e97220 */ /* 0x020fe20000410000 */
        /* <DEDUP_REMOVED lines=34> */
.L_x_1215:
        /* <DEDUP_REMOVED lines=26> */
[----:B0-----:R-:W-:Y:S01]  /*38f0*/  FADD.FTZ R65, R65, R232 ;  /* 0x000000e841417221 */ /* 0x001fe20000010000 */
[----:B------:R-:W-:Y:S01]  /*3900*/  BSSY.RECONVERGENT B0, `(.L_x_1216) ;  /* 0x000005a000007945 */ /* 0x000fe20003800200 */
[----:B------:R-:W-:Y:S01]  /*3910*/  FADD.FTZ R80, R123, R80 ;  /* 0x000000507b507221 */ /* 0x000fe20000010000 */
[----:B------:R-:W-:Y:S01]  /*3920*/  FADD.FTZ R146, R221, R146 ;  /* 0x00000092dd927221 */ /* 0x000fe20000010000 */
[----:B-1----:R-:W-:Y:S01]  /*3930*/  FADD.FTZ R64, R64, R247 ;  /* 0x000000f740407221 */ /* 0x002fe20000010000 */
        /* <DEDUP_REMOVED lines=49> */
[----:B------:R-:W1:Y:S01]  /*3c50*/  LDC.64 R64, c[0x0][0x3c0] ;  /* 0x0000f000ff407b82 */ /* 0x000e620000000a00 */
[----:B---3--:R-:W-:Y:S02]  /*3c60*/  SHF.L.U32 R68, R164, 0x2, RZ ;  /* 0x00000002a4447819 */ /* 0x008fe400000006ff */
[----:B------:R-:W3:Y:S02]  /*3c70*/  SHFL.DOWN PT, R71, R70, 0x1, 0x1f ;  /* 0x08201f0046477f89 */ /* 0x000ee400000e0000 */
[----:B------:R-:W-:Y:S02]  /*3c80*/  LOP3.LUT R120, R121, R68, RZ, 0xc0, !PT ;  /* 0x0000004479787212 */ /* 0x000fe400078ec0ff */
[----:B--2---:R-:W-:Y:S02]  /*3c90*/  LOP3.LUT R121, R128, 0x7ffffffc, RZ, 0xc0, !PT ;  /* 0x7ffffffc80797812 */ /* 0x004fe400078ec0ff */
[----:B----4-:R-:W-:-:S02]  /*3ca0*/  LEA R68, R201, R66, 0x18 ;  /* 0x00000042c9447211 */ /* 0x010fc400078ec0ff */
[----:B------:R-:W-:Y:S02]  /*3cb0*/  IADD3 R121, P3, PT, R120, R121, RZ ;  /* 0x0000007978797210 */ /* 0x000fe40007f7e0ff */
[----:B------:R-:W-:Y:S02]  /*3cc0*/  @!P0 SHF.R.U32.HI R120, RZ, 0x2, R15 ;  /* 0x00000002ff788819 */ /* 0x000fe4000001160f */
[----:B------:R-:W-:-:S04]  /*3cd0*/  IADD3 R67, PT, PT, R68, 0x20, RZ ;  /* 0x0000002044437810 */ /* 0x000fc80007ffe0ff */
[----:B------:R-:W-:Y:S01]  /*3ce0*/  SEL R177, R67, R68, P1 ;  /* 0x0000004443b17207 */ /* 0x000fe20000800000 */
[----:B0-----:R-:W-:Y:S01]  /*3cf0*/  FADD.FTZ R69, R232, R69 ;  /* 0x00000045e8457221 */ /* 0x001fe20000010000 */
[----:B---3--:R-:W-:-:S04]  /*3d00*/  FADD.FTZ R66, R70, R71 ;  /* 0x0000004746427221 */ /* 0x008fc80000010000 */
[----:B------:R-:W0:Y:S01]  /*3d10*/  SHFL.DOWN PT, R122, R69, 0x1, 0x1f ;  /* 0x08201f00457a7f89 */ /* 0x000e2200000e0000 */
[----:B------:R-:W-:Y:S02]  /*3d20*/  @!P0 LOP3.LUT R70, R120, 0xf8, RZ, 0xc0, !PT ;  /* 0x000000f878468812 */ /* 0x000fe400078ec0ff */
[----:B-1----:R-:W-:Y:S02]  /*3d30*/  LEA R120, P4, R121, R64, 0x3 ;  /* 0x0000004079787211 */ /* 0x002fe400078818ff */
[----:B------:R-:W-:Y:S02]  /*3d40*/  @!P0 IADD3 R64, PT, PT, R177, R70, RZ ;  /* 0x00000046b1408210 */ /* 0x000fe40007ffe0ff */
[----:B------:R-:W-:Y:S01]  /*3d50*/  CS2R R70, SRZ ;  /* 0x0000000000467805 */ /* 0x000fe2000001ff00 */
[----:B0-----:R-:W-:Y:S01]  /*3d60*/  FADD.FTZ R67, R69, R122 ;  /* 0x0000007a45437221 */ /* 0x001fe20000010000 */
[----:B------:R-:W-:Y:S02]  /*3d70*/  IADD3.X R122, PT, PT, RZ, RZ, RZ, P3, !PT ;  /* 0x000000ffff7a7210 */ /* 0x000fe40001ffe4ff */
[----:B------:R-:W-:-:S02]  /*3d80*/  ISETP.NE.AND P3, PT, R150, RZ, PT ;  /* 0x000000ff9600720c */ /* 0x000fc40003f65270 */
[----:B------:R-:W-:Y:S01]  /*3d90*/  LEA.HI.X R121, R121, R65, R122, 0x3, P4 ;  /* 0x0000004179797211 */ /* 0x000fe200020f1c7a */
[----:B------:R0:W-:Y:S02]  /*3da0*/  @!P0 STS.64 [R64], R66 ;  /* 0x0000004240008388 */ /* 0x0001e40000000a00 */
        /* <DEDUP_REMOVED lines=15> */
.L_x_1217:
[----:B------:R-:W-:Y:S05]  /*3ea0*/  BSYNC.RECONVERGENT B0 ;  /* 0x0000000000007941 */ /* 0x000fea0003800200 */
.L_x_1216:
        /* <DEDUP_REMOVED lines=23> */
.L_x_1219:
[----:B------:R-:W2:Y:S04]  /*4020*/  LDG.E.STRONG.GPU R66, desc[UR4][R64.64] ;  /* 0x0000000440427981 */ /* 0x000ea8000c1ef900 */
[----:B--2---:R-:W-:Y:S01]  /*4030*/  CCTL.IVALL ;  /* 0x00000000ff00798f */ /* 0x004fe20002000000 */
[----:B------:R-:W-:Y:S05]  /*4040*/  YIELD ;  /* 0x0000000000007946 */ /* 0x000fea0003800000 */
[----:B------:R-:W-:-:S13]  /*4050*/  ISETP.NE.AND P2, PT, R66, R69, PT ;  /* 0x000000454200720c */ /* 0x000fda0003f45270 */
[----:B------:R-:W-:Y:S05]  /*4060*/  @P2 BRA `(.L_x_1219) ;  /* 0xfffffffc00ec2947 */ /* 0x000fea000383ffff */
.L_x_1218:
        /* <DEDUP_REMOVED lines=32> */
[----:B------:R-:W-:Y:S01]  /*4270*/  FMUL.FTZ R69, R69, 6.5104170062113553286e-05 ;  /* 0x3888888945457820 */ /* 0x000fe20000410000 */
[----:B------:R-:W0:Y:S01]  /*4280*/  LDC.64 R64, c[0x0][0x3f0] ;  /* 0x0000fc00ff407b82 */ /* 0x000e220000000a00 */
[----:B------:R-:W-:-:S04]  /*4290*/  FMUL.FTZ R66, R66, 6.5104170062113553286e-05 ;  /* 0x3888888942427820 */ /* 0x000fc80000410000 */
        /* <DEDUP_REMOVED lines=64> */
[----:B------:R-:W-:Y:S01]  /*46a0*/  FADD.FTZ R197, -R206, R135 ;  /* 0x00000087cec57221 */ /* 0x000fe20000010100 */
[----:B------:R0:W-:Y:S01]  /*46b0*/  STG.E.64 desc[UR4][R66.64], R2 ;  /* 0x0000000242007986 */ /* 0x0001e2000c101b04 */
[----:B------:R-:W-:Y:S01]  /*46c0*/  FMUL.FTZ R132, R160, R167 ;  /* 0x000000a7a0847220 */ /* 0x000fe20000410000 */
[----:B------:R-:W-:-:S04]  /*46d0*/  IMAD.WIDE.U32 R126, R7, 0x8, R64 ;  /* 0x00000008077e7825 */ /* 0x000fc800078e0040 */
[C---:B------:R-:W-:Y:S01]  /*46e0*/  FMUL.FTZ R7, R160.reuse, R203 ;  /* 0x000000cba0077220 */ /* 0x040fe20000410000 */
[----:B------:R-:W-:Y:S01]  /*46f0*/  FMUL.FTZ R133, R160, R189 ;  /* 0x000000bda0857220 */ /* 0x000fe20000410000 */
[----:B------:R1:W-:Y:S01]  /*4700*/  STG.E.64 desc[UR4][R68.64], R4 ;  /* 0x0000000444007986 */ /* 0x0003e2000c101b04 */
[----:B------:R-:W-:-:S04]  /*4710*/  IMAD.WIDE.U32 R128, R6, 0x8, R64 ;  /* 0x0000000806807825 */ /* 0x000fc800078e0040 */
[C---:B------:R-:W-:Y:S01]  /*4720*/  FMUL.FTZ R6, R160.reuse, R187 ;  /* 0x000000bba0067220 */ /* 0x040fe20000410000 */
[C---:B------:R-:W-:Y:S01]  /*4730*/  FMUL.FTZ R134, R160.reuse, R169 ;  /* 0x000000a9a0867220 */ /* 0x040fe20000410000 */
[----:B------:R-:W-:Y:S01]  /*4740*/  FMUL.FTZ R135, R160, R171 ;  /* 0x000000aba0877220 */ /* 0x000fe20000410000 */
[----:B------:R-:W-:-:S04]  /*4750*/  IMAD.WIDE.U32 R70, R13, 0x8, R64 ;  /* 0x000000080d467825 */ /* 0x000fc800078e0040 */
[----:B------:R-:W-:Y:S01]  /*4760*/  FADD.FTZ R215, -R214, R215 ;  /* 0x000000d7d6d77221 */ /* 0x000fe20000010100 */
[C---:B------:R-:W-:Y:S01]  /*4770*/  FMUL.FTZ R136, R160.reuse, R173 ;  /* 0x000000ada0887220 */ /* 0x040fe20000410000 */
[C---:B------:R-:W-:Y:S01]  /*4780*/  FMUL.FTZ R137, R160.reuse, R175 ;  /* 0x000000afa0897220 */ /* 0x040fe20000410000 */
[----:B------:R-:W-:Y:S01]  /*4790*/  IMAD.WIDE.U32 R120, R11, 0x8, R64 ;  /* 0x000000080b787825 */ /* 0x000fe200078e0040 */
[----:B------:R2:W-:Y:S03]  /*47a0*/  STG.E.64 desc[UR4][R70.64], R6 ;  /* 0x0000000646007986 */ /* 0x0005e6000c101b04 */
[----:B------:R-:W-:Y:S01]  /*47b0*/  FADD.FTZ R211, -R211, R212 ;  /* 0x000000d4d3d37221 */ /* 0x000fe20000010100 */
[----:B0-----:R-:W-:Y:S01]  /*47c0*/  FMUL.FTZ R2, R160, R179 ;  /* 0x000000b3a0027220 */ /* 0x001fe20000410000 */
[----:B------:R-:W-:-:S04]  /*47d0*/  IMAD.WIDE.U32 R122, R9, 0x8, R64 ;  /* 0x00000008097a7825 */ /* 0x000fc800078e0040 */
[C---:B------:R-:W-:Y:S01]  /*47e0*/  FMUL.FTZ R9, R160.reuse, R195 ;  /* 0x000000c3a0097220 */ /* 0x040fe20000410000 */
[----:B------:R-:W-:Y:S01]  /*47f0*/  FMUL.FTZ R3, R160, R181 ;  /* 0x000000b5a0037220 */ /* 0x000fe20000410000 */
[----:B------:R-:W-:Y:S01]  /*4800*/  FADD.FTZ R225, -R225, R184 ;  /* 0x000000b8e1e17221 */ /* 0x000fe20000010100 */
[----:B------:R-:W-:-:S04]  /*4810*/  IMAD.WIDE.U32 R124, R8, 0x8, R64 ;  /* 0x00000008087c7825 */ /* 0x000fc800078e0040 */
[----:B------:R-:W-:Y:S01]  /*4820*/  FMUL.FTZ R8, R160, R165 ;  /* 0x000000a5a0087220 */ /* 0x000fe20000410000 */
[----:B------:R-:W-:Y:S01]  /*4830*/  FADD.FTZ R213, -R226, R213 ;  /* 0x000000d5e2d57221 */ /* 0x000fe20000010100 */
[----:B-1----:R-:W-:Y:S01]  /*4840*/  FMUL.FTZ R4, R160, R183 ;  /* 0x000000b7a0047220 */ /* 0x002fe20000410000 */
[----:B------:R-:W-:-:S04]  /*4850*/  IMAD.WIDE.U32 R12, R12, 0x8, R64 ;  /* 0x000000080c0c7825 */ /* 0x000fc800078e0040 */
[C---:B------:R-:W-:Y:S01]  /*4860*/  FMUL.FTZ R5, R160.reuse, R191 ;  /* 0x000000bfa0057220 */ /* 0x040fe20000410000 */
[----:B------:R-:W-:Y:S01]  /*4870*/  FADD.FTZ R233, -R233, R198 ;  /* 0x000000c6e9e97221 */ /* 0x000fe20000010100 */
[----:B--2---:R-:W-:Y:S01]  /*4880*/  FMUL.FTZ R6, R160, R193 ;  /* 0x000000c1a0067220 */ /* 0x004fe20000410000 */
[--C-:B------:R-:W-:Y:S01]  /*4890*/  IMAD.WIDE.U32 R10, R10, 0x8, R64.reuse ;  /* 0x000000080a0a7825 */ /* 0x100fe200078e0040 */
[----:B------:R0:W-:Y:S03]  /*48a0*/  STG.E.64 desc[UR4][R12.64], R8 ;  /* 0x000000080c007986 */ /* 0x0001e6000c101b04 */
[----:B------:R-:W-:Y:S01]  /*48b0*/  FMUL.FTZ R7, R160, R197 ;  /* 0x000000c5a0077220 */ /* 0x000fe20000410000 */
[----:B------:R-:W-:-:S04]  /*48c0*/  IMAD.WIDE.U32 R162, R0, 0x8, R64 ;  /* 0x0000000800a27825 */ /* 0x000fc800078e0040 */
[C---:B------:R-:W-:Y:S01]  /*48d0*/  FMUL.FTZ R64, R160.reuse, R209 ;  /* 0x000000d1a0407220 */ /* 0x040fe20000410000 */
[----:B------:R-:W-:-:S05]  /*48e0*/  FMUL.FTZ R65, R160, R205 ;  /* 0x000000cda0417220 */ /* 0x000fca0000410000 */
[----:B------:R-:W-:Y:S04]  /*48f0*/  STG.E.64 desc[UR4][R120.64], R64 ;  /* 0x0000004078007986 */ /* 0x000fe8000c101b04 */
[----:B------:R1:W-:Y:S01]  /*4900*/  STG.E.64 desc[UR4][R10.64], R132 ;  /* 0x000000840a007986 */ /* 0x0003e2000c101b04 */
[C---:B0-----:R-:W-:Y:S01]  /*4910*/  FMUL.FTZ R8, R160.reuse, R199 ;  /* 0x000000c7a0087220 */ /* 0x041fe20000410000 */
[C---:B------:R-:W-:Y:S01]  /*4920*/  FMUL.FTZ R9, R160.reuse, R215 ;  /* 0x000000d7a0097220 */ /* 0x040fe20000410000 */
[C---:B------:R-:W-:Y:S01]  /*4930*/  FMUL.FTZ R12, R160.reuse, R201 ;  /* 0x000000c9a00c7220 */ /* 0x040fe20000410000 */
[----:B------:R-:W-:Y:S01]  /*4940*/  STG.E.64 desc[UR4][R122.64], R134 ;  /* 0x000000867a007986 */ /* 0x000fe2000c101b04 */
[----:B------:R-:W-:-:S03]  /*4950*/  FMUL.FTZ R13, R160, R211 ;  /* 0x000000d3a00d7220 */ /* 0x000fc60000410000 */
[----:B------:R-:W-:Y:S04]  /*4960*/  STG.E.64 desc[UR4][R124.64], R136 ;  /* 0x000000887c007986 */ /* 0x000fe8000c101b04 */
        /* <DEDUP_REMOVED lines=29> */
[----:B-1----:R-:W-:-:S02]  /*4b40*/  MOV R2, R75 ;  /* 0x0000004b00027202 */ /* 0x002fc40000000f00 */
        /* <DEDUP_REMOVED lines=27> */
.L_x_1211:
[----:B------:R-:W0:Y:S01]  /*4d00*/  LDC.64 R84, c[0x0][0x3e0] ;  /* 0x0000f800ff547b82 */ /* 0x000e220000000a00 */
[----:B------:R-:W-:-:S05]  /*4d10*/  IMAD R161, R161, 0x1e00, R16 ;  /* 0x00001e00a1a17824 */ /* 0x000fca00078e0210 */
[C---:B------:R-:W-:Y:S02]  /*4d20*/  IADD3 R19, PT, PT, R161.reuse, 0x200, RZ ;  /* 0x00000200a1137810 */ /* 0x040fe40007ffe0ff */
[----:B------:R-:W1:Y:S01]  /*4d30*/  LDC.64 R86, c[0x0][0x3e8] ;  /* 0x0000fa00ff567b82 */ /* 0x000e620000000a00 */
[C---:B-----5:R-:W-:Y:S02]  /*4d40*/  IADD3 R23, PT, PT, R161.reuse, 0x400, RZ ;  /* 0x00000400a1177810 */ /* 0x060fe40007ffe0ff */
        /* <DEDUP_REMOVED lines=73> */
.L_x_1221:
        /* <DEDUP_REMOVED lines=10> */
.L_x_3078:


//--------------------- .text._ZN10layer_norm22ln_bwd_finalize_kernelINS_22Kernel_traits_finalizeILj15360E13__nv_bfloat16S2_S2_fjLj1024ELj4ENS_18Kernel_traits_baseILj15360ES2_S2_S2_fjLj1024EEEEEEEvNS_9BwdParamsE --------------------------
	.section	.text._ZN10layer_norm22ln_bwd_finalize_kernelINS_22Kernel_traits_finalizeILj15360E13__nv_bfloat16S2_S2_fjLj1024ELj4ENS_18Kernel_traits_baseILj15360ES2_S2_S2_fjLj1024EEEEEEEvNS_9BwdParamsE,"ax",@progbits
	.align	128
        .global         _ZN10layer_norm22ln_bwd_finalize_kernelINS_22Kernel_traits_finalizeILj15360E13__nv_bfloat16S2_S2_fjLj1024ELj4ENS_18Kernel_traits_baseILj15360ES2_S2_S2_fjLj1024EEEEEEEvNS_9BwdParamsE
        .type           _ZN10layer_norm22ln_bwd_finalize_kernelINS_22Kernel_traits_finalizeILj15360E13__nv_bfloat16S2_S2_fjLj1024ELj4ENS_18Kernel_traits_baseILj15360ES2_S2_S2_fjLj1024EEEEEEEvNS_9BwdParamsE,@function
        .size           _ZN10layer_norm22ln_bwd_finalize_kernelINS_22Kernel_traits_finalizeILj15360E13__nv_bfloat16S2_S2_fjLj1024ELj4ENS_18Kernel_traits_baseILj15360ES2_S2_S2_fjLj1024EEEEEEEvNS_9BwdParamsE,(.L_x_3079 - _ZN10layer_norm22ln_bwd_finalize_kernelINS_22Kernel_traits_finalizeILj15360E13__nv_bfloat16S2_S2_fjLj1024ELj4ENS_18Kernel_traits_baseILj15360ES2_S2_S2_fjLj1024EEEEEEEvNS_9BwdParamsE)
        .other          _ZN10layer_norm22ln_bwd_finalize_kernelINS_22Kernel_traits_finalizeILj15360E13__nv_bfloat16S2_S2_fjLj1024ELj4ENS_18Kernel_traits_baseILj15360ES2_S2_S2_fjLj1024EEEEEEEvNS_9BwdParamsE,@"STO_CUDA_ENTRY STV_DEFAULT"
_ZN10layer_norm22ln_bwd_finalize_kernelINS_22Kernel_traits_finalizeILj15360E13__nv_bfloat16S2_S2_fjLj1024ELj4ENS_18Kernel_traits_baseILj15360ES2_S2_S2_fjLj1024EEEEEEEvNS_9BwdParamsE:
.text._ZN10layer_norm22ln_bwd_finalize_kernelINS_22Kernel_traits_finalizeILj15360E13__nv_bfloat16S2_S2_fjLj1024ELj4ENS_18Kernel_traits_baseILj15360ES2_S2_S2_fjLj1024EEEEEEEvNS_9BwdParamsE:
        /* <DEDUP_REMOVED lines=37> */
.L_x_1226:
        /* <DEDUP_REMOVED lines=118> */
.L_x_1225:
[----:B------:R-:W-:Y:S05]  /*09b0*/  BSYNC.RECONVERGENT B1 ;  /* 0x0000000000017941 */ /* 0x000fea0003800200 */
.L_x_1224:
        /* <DEDUP_REMOVED lines=65> */
.L_x_1228:
[----:B------:R-:W-:Y:S05]  /*0dd0*/  BSYNC.RECONVERGENT B1 ;  /* 0x0000000000017941 */ /* 0x000fea0003800200 */
.L_x_1227:
        /* <DEDUP_REMOVED lines=37> */
.L_x_1230:
[----:B------:R-:W-:Y:S05]  /*1030*/  BSYNC.RECONVERGENT B1 ;  /* 0x0000000000017941 */ /* 0x000fea0003800200 */
.L_x_1229:
[----:B------:R-:W-:Y:S05]  /*1040*/  @!P1 BRA `(.L_x_1223) ;  /* 0x00000000003c9947 */ /* 0x000fea0003800000 */
[----:B------:R-:W0:Y:S01]  /*1050*/  LDC.64 R6, c[0x0][0x3e0] ;  /* 0x0000f800ff067b82 */ /* 0x000e220000000a00 */
[----:B------:R-:W-:Y:S01]  /*1060*/  IMAD R2, R15, 0x3c00, R11 ;  /* 0x00003c000f027824 */ /* 0x000fe200078e020b */
[----:B------:R-:W-:-:S04]  /*1070*/  IADD3 R24, PT, PT, -R24, RZ, RZ ;  /* 0x000000ff18187210 */ /* 0x000fc80007ffe1ff */
[----:B------:R-:W-:Y:S02]  /*1080*/  IADD3 R11, PT, PT, R13, R2, RZ ;  /* 0x000000020d0b7210 */ /* 0x000fe40007ffe0ff */
[----:B------:R-:W1:Y:S05]  /*1090*/  LDC.64 R8, c[0x0][0x3e8] ;  /* 0x0000fa00ff087b82 */ /* 0x000e6a0000000a00 */
.L_x_1231:
        /* <DEDUP_REMOVED lines=10> */
.L_x_1223:
[----:B------:R-:W-:Y:S05]  /*1140*/  BSYNC.RECONVERGENT B0 ;  /* 0x0000000000007941 */ /* 0x000fea0003800200 */
.L_x_1222:
        /* <DEDUP_REMOVED lines=55> */
.L_x_1232:
        /* <DEDUP_REMOVED lines=12> */
.L_x_3079:


//--------------------- .text._ZN10layer_norm13ln_bwd_kernelINS_13Kernel_traitsI13__nv_bfloat16S2_S2_fjLj15360ELj4ELj1ELj4ELj4ENS_18Kernel_traits_baseILj15360ES2_S2_S2_fjLj128EEEEEEEvNS_9BwdParamsE --------------------------
	.section	.text._ZN10layer_norm13ln_bwd_kernelINS_13Kernel_traitsI13__nv_bfloat16S2_S2_fjLj15360ELj4ELj1ELj4ELj4ENS_18Kernel_traits_baseILj15360ES2_S2_S2_fjLj128EEEEEEEvNS_9BwdParamsE,"ax",@progbits
	.align	128
        .global         _ZN10layer_norm13ln_bwd_kernelINS_13Kernel_traitsI13__nv_bfloat16S2_S2_fjLj15360ELj4ELj1ELj4ELj4ENS_18Kernel_traits_baseILj15360ES2_S2_S2_fjLj128EEEEEEEvNS_9BwdParamsE
        .type           _ZN10layer_norm13ln_bwd_kernelINS_13Kernel_traitsI13__nv_bfloat16S2_S2_fjLj15360ELj4ELj1ELj4ELj4ENS_18Kernel_traits_baseILj15360ES2_S2_S2_fjLj128EEEEEEEvNS_9BwdParamsE,@function
        .size           _ZN10layer_norm13ln_bwd_kernelINS_13Kernel_traitsI13__nv_bfloat16S2_S2_fjLj15360ELj4ELj1ELj4ELj4ENS_18Kernel_traits_baseILj15360ES2_S2_S2_fjLj128EEEEEEEvNS_9BwdParamsE,(.L_x_3080 - _ZN10layer_norm13ln_bwd_kernelINS_13Kernel_traitsI13__nv_bfloat16S2_S2_fjLj15360ELj4ELj1ELj4ELj4ENS_18Kernel_traits_baseILj15360ES2_S2_S2_fjLj128EEEEEEEvNS_9BwdParamsE)
        .other          _ZN10layer_norm13ln_bwd_kernelINS_13Kernel_traitsI13__nv_bfloat16S2_S2_fjLj15360ELj4ELj1ELj4ELj4ENS_18Kernel_traits_baseILj15360ES2_S2_S2_fjLj128EEEEEEEvNS_9BwdParamsE,@"STO_CUDA_ENTRY STV_DEFAULT"
_ZN10layer_norm13ln_bwd_kernelINS_13Kernel_traitsI13__nv_bfloat16S2_S2_fjLj15360ELj4ELj1ELj4ELj4ENS_18Kernel_traits_baseILj15360ES2_S2_S2_fjLj128EEEEEEEvNS_9BwdParamsE:
.text._ZN10layer_norm13ln_bwd_kernelINS_13Kernel_traitsI13__nv_bfloat16S2_S2_fjLj15360ELj4ELj1ELj4ELj4ENS_18Kernel_traits_baseILj15360ES2_S2_S2_fjLj128EEEEEEEvNS_9BwdParamsE:
        /* <DEDUP_REMOVED lines=10> */
[C---:B0-----:R-:W-:Y:S02]  /*00a0*/  LOP3.LUT R139, R140.reuse, 0x7f, RZ, 0xc0, !PT ;  /* 0x0000007f8c8b7812 */ /* 0x041fe400078ec0ff */
[----:B------:R-:W-:Y:S02]  /*00b0*/  MOV R0, UR4 ;  /* 0x0000000400007c02 */ /* 0x000fe40008000f00 */
[----:B------:R-:W-:-:S02]  /*00c0*/  LOP3.LUT R138, R140, 0x1f, RZ, 0xc0, !PT ;  /* 0x0000001f8c8a7812 */ /* 0x000fc400078ec0ff */
[----:B------:R-:W-:Y:S01]  /*00d0*/  UMOV UR10, UR5 ;  /* 0x00000005000a7c82 */ /* 0x000fe20008000000 */
[----:B------:R-:W-:Y:S01]  /*00e0*/  LOP3.LUT R139, R139, 0x180, R0, 0xf8, !PT ;  /* 0x000001808b8b7812 */ /* 0x000fe200078ef800 */
        /* <DEDUP_REMOVED lines=36> */
.L_x_1233:
        /* <DEDUP_REMOVED lines=17> */
.L_x_1234:
        /* <DEDUP_REMOVED lines=82> */
.L_x_1244:
        /* <DEDUP_REMOVED lines=31> */
[----:B0-----:R-:W-:-:S04]  /*0b50*/  IMAD.WIDE.U32 R2, R19, 0x4, R8 ;  /* 0x0000000413027825 */ /* 0x001fc800078e0008 */
[--C-:B------:R-:W-:Y:S01]  /*0b60*/  IMAD.WIDE.U32 R4, R159, 0x4, R8.reuse ;  /* 0x000000049f047825 */ /* 0x100fe200078e0008 */
[----:B------:R0:W5:Y:S03]  /*0b70*/  LDG.E R142, desc[UR14][R2.64] ;  /* 0x0000000e028e7981 */ /* 0x000166000c1e1900 */
[--C-:B------:R-:W-:Y:S01]  /*0b80*/  IMAD.WIDE.U32 R26, R157, 0x4, R8.reuse ;  /* 0x000000049d1a7825 */ /* 0x100fe200078e0008 */
[----:B------:R-:W5:Y:S03]  /*0b90*/  LDG.E R24, desc[UR14][R4.64] ;  /* 0x0000000e04187981 */ /* 0x000f66000c1e1900 */
[--C-:B------:R-:W-:Y:S01]  /*0ba0*/  IMAD.WIDE.U32 R28, R155, 0x4, R8.reuse ;  /* 0x000000049b1c7825 */ /* 0x100fe200078e0008 */
[----:B------:R-:W-:Y:S01]  /*0bb0*/  IADD3 R153, PT, PT, R19, 0x1400, RZ ;  /* 0x0000140013997810 */ /* 0x000fe20007ffe0ff */
[----:B------:R2:W5:Y:S02]  /*0bc0*/  LDG.E R26, desc[UR14][R26.64] ;  /* 0x0000000e1a1a7981 */ /* 0x000564000c1e1900 */
[----:B------:R-:W-:-:S02]  /*0bd0*/  IMAD.WIDE.U32 R30, R151, 0x4, R8 ;  /* 0x00000004971e7825 */ /* 0x000fc400078e0008 */
[----:B------:R3:W5:Y:S02]  /*0be0*/  LDG.E R28, desc[UR14][R28.64] ;  /* 0x0000000e1c1c7981 */ /* 0x000764000c1e1900 */
[--C-:B------:R-:W-:Y:S02]  /*0bf0*/  IMAD.WIDE.U32 R12, R149, 0x4, R8.reuse ;  /* 0x00000004950c7825 */ /* 0x100fe400078e0008 */
[----:B------:R4:W5:Y:S02]  /*0c00*/  LDG.E R30, desc[UR14][R30.64] ;  /* 0x0000000e1e1e7981 */ /* 0x000964000c1e1900 */
[--C-:B0-----:R-:W-:Y:S01]  /*0c10*/  IMAD.WIDE.U32 R2, R147, 0x4, R8.reuse ;  /* 0x0000000493027825 */ /* 0x101fe200078e0008 */
[----:B--2---:R-:W-:Y:S01]  /*0c20*/  IADD3 R27, PT, PT, R19, 0x1600, RZ ;  /* 0x00001600131b7810 */ /* 0x004fe20007ffe0ff */
[----:B------:R0:W5:Y:S02]  /*0c30*/  LDG.E R144, desc[UR14][R12.64] ;  /* 0x0000000e0c907981 */ /* 0x000164000c1e1900 */
[--C-:B------:R-:W-:Y:S01]  /*0c40*/  IMAD.WIDE.U32 R4, R145, 0x4, R8.reuse ;  /* 0x0000000491047825 */ /* 0x100fe200078e0008 */
[----:B---3--:R-:W-:Y:S01]  /*0c50*/  IADD3 R29, PT, PT, R19, 0x1800, RZ ;  /* 0x00001800131d7810 */ /* 0x008fe20007ffe0ff */
[----:B------:R2:W5:Y:S02]  /*0c60*/  LDG.E R146, desc[UR14][R2.64] ;  /* 0x0000000e02927981 */ /* 0x000564000c1e1900 */
[--C-:B------:R-:W-:Y:S01]  /*0c70*/  IMAD.WIDE.U32 R14, R143, 0x4, R8.reuse ;  /* 0x000000048f0e7825 */ /* 0x100fe200078e0008 */
[C---:B----4-:R-:W-:Y:S01]  /*0c80*/  IADD3 R31, PT, PT, R19.reuse, 0x1a00, RZ ;  /* 0x00001a00131f7810 */ /* 0x050fe20007ffe0ff */
[----:B------:R3:W5:Y:S01]  /*0c90*/  LDG.E R148, desc[UR14][R4.64] ;  /* 0x0000000e04947981 */ /* 0x000762000c1e1900 */
[----:B------:R-:W-:Y:S01]  /*0ca0*/  IADD3 R141, PT, PT, R19, 0x1c00, RZ ;  /* 0x00001c00138d7810 */ /* 0x000fe20007ffe0ff */
[----:B------:R-:W-:-:S02]  /*0cb0*/  IMAD.WIDE.U32 R16, R25, 0x4, R8 ;  /* 0x0000000419107825 */ /* 0x000fc400078e0008 */
[----:B------:R1:W5:Y:S02]  /*0cc0*/  LDG.E R150, desc[UR14][R14.64] ;  /* 0x0000000e0e967981 */ /* 0x000364000c1e1900 */
[--C-:B------:R-:W-:Y:S02]  /*0cd0*/  IMAD.WIDE.U32 R10, R153, 0x4, R8.reuse ;  /* 0x00000004990a7825 */ /* 0x100fe400078e0008 */
[----:B------:R4:W5:Y:S02]  /*0ce0*/  LDG.E R152, desc[UR14][R16.64] ;  /* 0x0000000e10987981 */ /* 0x000964000c1e1900 */
[--C-:B0-----:R-:W-:Y:S02]  /*0cf0*/  IMAD.WIDE.U32 R12, R27, 0x4, R8.reuse ;  /* 0x000000041b0c7825 */ /* 0x101fe400078e0008 */
[----:B------:R-:W5:Y:S02]  /*0d00*/  LDG.E R154, desc[UR14][R10.64] ;  /* 0x0000000e0a9a7981 */ /* 0x000f64000c1e1900 */
[----:B--2---:R-:W-:-:S02]  /*0d10*/  IMAD.WIDE.U32 R2, R29, 0x4, R8 ;  /* 0x000000041d027825 */ /* 0x004fc400078e0008 */
[----:B------:R-:W5:Y:S02]  /*0d20*/  LDG.E R156, desc[UR14][R12.64] ;  /* 0x0000000e0c9c7981 */ /* 0x000f64000c1e1900 */
[----:B---3--:R-:W-:Y:S02]  /*0d30*/  IMAD.WIDE.U32 R4, R31, 0x4, R8 ;  /* 0x000000041f047825 */ /* 0x008fe400078e0008 */
[----:B------:R0:W5:Y:S02]  /*0d40*/  LDG.E R158, desc[UR14][R2.64] ;  /* 0x0000000e029e7981 */ /* 0x000164000c1e1900 */
[----:B-1----:R-:W-:Y:S02]  /*0d50*/  IMAD.WIDE.U32 R14, R19, 0x4, R6 ;  /* 0x00000004130e7825 */ /* 0x002fe400078e0006 */
[----:B------:R1:W5:Y:S02]  /*0d60*/  LDG.E R160, desc[UR14][R4.64] ;  /* 0x0000000e04a07981 */ /* 0x000364000c1e1900 */
[----:B------:R-:W-:-:S02]  /*0d70*/  IMAD.WIDE.U32 R8, R141, 0x4, R8 ;  /* 0x000000048d087825 */ /* 0x000fc400078e0008 */
[----:B------:R-:W5:Y:S02]  /*0d80*/  LDG.E R161, desc[UR14][R14.64] ;  /* 0x0000000e0ea17981 */ /* 0x000f64000c1e1900 */
        /* <DEDUP_REMOVED lines=8> */
[--C-:B0-----:R-:W-:Y:S02]  /*0e10*/  IMAD.WIDE.U32 R2, R149, 0x4, R6.reuse ;  /* 0x0000000495027825 */ /* 0x101fe400078e0006 */
[----:B------:R0:W5:Y:S02]  /*0e20*/  LDG.E R22, desc[UR14][R22.64] ;  /* 0x0000000e16167981 */ /* 0x000164000c1e1900 */
[----:B-1----:R-:W-:-:S02]  /*0e30*/  IMAD.WIDE.U32 R4, R147, 0x4, R6 ;  /* 0x0000000493047825 */ /* 0x002fc400078e0006 */
[----:B------:R0:W5:Y:S02]  /*0e40*/  LDG.E R165, desc[UR14][R2.64] ;  /* 0x0000000e02a57981 */ /* 0x000164000c1e1900 */
[--C-:B--2---:R-:W-:Y:S02]  /*0e50*/  IMAD.WIDE.U32 R8, R145, 0x4, R6.reuse ;  /* 0x0000000491087825 */ /* 0x104fe400078e0006 */
[----:B------:R0:W5:Y:S02]  /*0e60*/  LDG.E R166, desc[UR14][R4.64] ;  /* 0x0000000e04a67981 */ /* 0x000164000c1e1900 */
[--C-:B------:R-:W-:Y:S02]  /*0e70*/  IMAD.WIDE.U32 R10, R143, 0x4, R6.reuse ;  /* 0x000000048f0a7825 */ /* 0x100fe400078e0006 */
[----:B------:R0:W5:Y:S02]  /*0e80*/  LDG.E R167, desc[UR14][R8.64] ;  /* 0x0000000e08a77981 */ /* 0x000164000c1e1900 */
[----:B------:R-:W-:-:S02]  /*0e90*/  IMAD.WIDE.U32 R12, R25, 0x4, R6 ;  /* 0x00000004190c7825 */ /* 0x000fc400078e0006 */
[----:B------:R0:W5:Y:S02]  /*0ea0*/  LDG.E R168, desc[UR14][R10.64] ;  /* 0x0000000e0aa87981 */ /* 0x000164000c1e1900 */
[--C-:B------:R-:W-:Y:S02]  /*0eb0*/  IMAD.WIDE.U32 R14, R153, 0x4, R6.reuse ;  /* 0x00000004990e7825 */ /* 0x100fe400078e0006 */
[----:B------:R0:W5:Y:S02]  /*0ec0*/  LDG.E R170, desc[UR14][R12.64] ;  /* 0x0000000e0caa7981 */ /* 0x000164000c1e1900 */
[--C-:B---3--:R-:W-:Y:S02]  /*0ed0*/  IMAD.WIDE.U32 R16, R27, 0x4, R6.reuse ;  /* 0x000000041b107825 */ /* 0x108fe400078e0006 */
[----:B------:R0:W5:Y:S02]  /*0ee0*/  LDG.E R172, desc[UR14][R14.64] ;  /* 0x0000000e0eac7981 */ /* 0x000164000c1e1900 */
[----:B----4-:R-:W-:-:S02]  /*0ef0*/  IMAD.WIDE.U32 R18, R29, 0x4, R6 ;  /* 0x000000041d127825 */ /* 0x010fc400078e0006 */
[----:B------:R0:W5:Y:S02]  /*0f00*/  LDG.E R174, desc[UR14][R16.64] ;  /* 0x0000000e10ae7981 */ /* 0x000164000c1e1900 */
[--C-:B------:R-:W-:Y:S02]  /*0f10*/  IMAD.WIDE.U32 R20, R31, 0x4, R6.reuse ;  /* 0x000000041f147825 */ /* 0x100fe400078e0006 */
[----:B------:R0:W5:Y:S02]  /*0f20*/  LDG.E R176, desc[UR14][R18.64] ;  /* 0x0000000e12b07981 */ /* 0x000164000c1e1900 */
[----:B------:R-:W-:Y:S02]  /*0f30*/  IMAD.WIDE.U32 R6, R141, 0x4, R6 ;  /* 0x000000048d067825 */ /* 0x000fe400078e0006 */
[----:B------:R0:W5:Y:S04]  /*0f40*/  LDG.E R20, desc[UR14][R20.64] ;  /* 0x0000000e14147981 */ /* 0x000168000c1e1900 */
[----:B------:R0:W5:Y:S01]  /*0f50*/  LDG.E R23, desc[UR14][R6.64] ;  /* 0x0000000e06177981 */ /* 0x000162000c1e1900 */
[----:B------:R-:W-:Y:S05]  /*0f60*/  BRA `(.L_x_1237) ;  /* 0x0000000400307947 */ /* 0x000fea0003800000 */
.L_x_1236:
        /* <DEDUP_REMOVED lines=10> */
[----:B------:R-:W-:Y:S01]  /*1010*/  IADD3 R25, PT, PT, R19, 0x1200, RZ ;  /* 0x0000120013197810 */ /* 0x000fe20007ffe0ff */
[----:B0-----:R-:W-:-:S04]  /*1020*/  IMAD.WIDE.U32 R8, R159, 0x4, R12 ;  /* 0x000000049f087825 */ /* 0x001fc800078e000c */
[--C-:B------:R-:W-:Y:S01]  /*1030*/  IMAD.WIDE.U32 R26, R157, 0x4, R12.reuse ;  /* 0x000000049d1a7825 */ /* 0x100fe200078e000c */
[----:B------:R-:W5:Y:S03]  /*1040*/  LDG.E R24, desc[UR14][R8.64] ;  /* 0x0000000e08187981 */ /* 0x000f66000c1e1900 */
[--C-:B------:R-:W-:Y:S01]  /*1050*/  IMAD.WIDE.U32 R28, R155, 0x4, R12.reuse ;  /* 0x000000049b1c7825 */ /* 0x100fe200078e000c */
[----:B------:R-:W-:Y:S01]  /*1060*/  IADD3 R153, PT, PT, R19, 0x1400, RZ ;  /* 0x0000140013997810 */ /* 0x000fe20007ffe0ff */
[----:B------:R0:W5:Y:S02]  /*1070*/  LDG.E R26, desc[UR14][R26.64] ;  /* 0x0000000e1a1a7981 */ /* 0x000164000c1e1900 */
[--C-:B------:R-:W-:Y:S02]  /*1080*/  IMAD.WIDE.U32 R30, R151, 0x4, R12.reuse ;  /* 0x00000004971e7825 */ /* 0x100fe400078e000c */
[----:B------:R2:W5:Y:S02]  /*1090*/  LDG.E R28, desc[UR14][R28.64] ;  /* 0x0000000e1c1c7981 */ /* 0x000564000c1e1900 */
[----:B------:R-:W-:-:S02]  /*10a0*/  IMAD.WIDE.U32 R4, R19, 0x4, R12 ;  /* 0x0000000413047825 */ /* 0x000fc400078e000c */
[----:B------:R3:W5:Y:S02]  /*10b0*/  LDG.E R30, desc[UR14][R30.64] ;  /* 0x0000000e1e1e7981 */ /* 0x000764000c1e1900 */
[--C-:B------:R-:W-:Y:S01]  /*10c0*/  IMAD.WIDE.U32 R6, R149, 0x4, R12.reuse ;  /* 0x0000000495067825 */ /* 0x100fe200078e000c */
[----:B0-----:R-:W-:Y:S01]  /*10d0*/  IADD3 R27, PT, PT, R19, 0x1600, RZ ;  /* 0x00001600131b7810 */ /* 0x001fe20007ffe0ff */
[----:B------:R0:W5:Y:S02]  /*10e0*/  LDG.E R142, desc[UR14][R4.64] ;  /* 0x0000000e048e7981 */ /* 0x000164000c1e1900 */
[--C-:B------:R-:W-:Y:S01]  /*10f0*/  IMAD.WIDE.U32 R8, R147, 0x4, R12.reuse ;  /* 0x0000000493087825 */ /* 0x100fe200078e000c */
[----:B--2---:R-:W-:Y:S01]  /*1100*/  IADD3 R29, PT, PT, R19, 0x1800, RZ ;  /* 0x00001800131d7810 */ /* 0x004fe20007ffe0ff */
[----:B------:R2:W5:Y:S02]  /*1110*/  LDG.E R144, desc[UR14][R6.64] ;  /* 0x0000000e06907981 */ /* 0x000564000c1e1900 */
[--C-:B------:R-:W-:Y:S01]  /*1120*/  IMAD.WIDE.U32 R10, R145, 0x4, R12.reuse ;  /* 0x00000004910a7825 */ /* 0x100fe200078e000c */
[----:B---3--:R-:W-:Y:S01]  /*1130*/  IADD3 R31, PT, PT, R19, 0x1a00, RZ ;  /* 0x00001a00131f7810 */ /* 0x008fe20007ffe0ff */
[----:B------:R3:W5:Y:S02]  /*1140*/  LDG.E R146, desc[UR14][R8.64] ;  /* 0x0000000e08927981 */ /* 0x000764000c1e1900 */
[--C-:B------:R-:W-:Y:S01]  /*1150*/  IMAD.WIDE.U32 R14, R143, 0x4, R12.reuse ;  /* 0x000000048f0e7825 */ /* 0x100fe200078e000c */
[----:B------:R-:W-:Y:S01]  /*1160*/  IADD3 R141, PT, PT, R19, 0x1c00, RZ ;  /* 0x00001c00138d7810 */ /* 0x000fe20007ffe0ff */
[----:B------:R4:W5:Y:S02]  /*1170*/  LDG.E R148, desc[UR14][R10.64] ;  /* 0x0000000e0a947981 */ /* 0x000964000c1e1900 */
[----:B------:R-:W-:-:S02]  /*1180*/  IMAD.WIDE.U32 R16, R25, 0x4, R12 ;  /* 0x0000000419107825 */ /* 0x000fc400078e000c */
[----:B------:R1:W5:Y:S02]  /*1190*/  LDG.E R150, desc[UR14][R14.64] ;  /* 0x0000000e0e967981 */ /* 0x000364000c1e1900 */
[--C-:B0-----:R-:W-:Y:S02]  /*11a0*/  IMAD.WIDE.U32 R4, R153, 0x4, R12.reuse ;  /* 0x0000000499047825 */ /* 0x101fe400078e000c */
[----:B------:R0:W5:Y:S02]  /*11b0*/  LDG.E R152, desc[UR14][R16.64] ;  /* 0x0000000e10987981 */ /* 0x000164000c1e1900 */
[--C-:B--2---:R-:W-:Y:S02]  /*11c0*/  IMAD.WIDE.U32 R6, R27, 0x4, R12.reuse ;  /* 0x000000041b067825 */ /* 0x104fe400078e000c */
[----:B------:R2:W5:Y:S02]  /*11d0*/  LDG.E R154, desc[UR14][R4.64] ;  /* 0x0000000e049a7981 */ /* 0x000564000c1e1900 */
[----:B---3--:R-:W-:-:S02]  /*11e0*/  IMAD.WIDE.U32 R8, R29, 0x4, R12 ;  /* 0x000000041d087825 */ /* 0x008fc400078e000c */
[----:B------:R3:W5:Y:S02]  /*11f0*/  LDG.E R156, desc[UR14][R6.64] ;  /* 0x0000000e069c7981 */ /* 0x000764000c1e1900 */
[----:B----4-:R-:W-:Y:S02]  /*1200*/  IMAD.WIDE.U32 R10, R31, 0x4, R12 ;  /* 0x000000041f0a7825 */ /* 0x010fe400078e000c */
[----:B------:R4:W5:Y:S02]  /*1210*/  LDG.E R158, desc[UR14][R8.64] ;  /* 0x0000000e089e7981 */ /* 0x000964000c1e1900 */
[----:B-1----:R-:W-:Y:S02]  /*1220*/  IMAD.WIDE.U32 R14, R19, 0x4, R2 ;  /* 0x00000004130e7825 */ /* 0x002fe400078e0002 */
[----:B------:R1:W5:Y:S02]  /*1230*/  LDG.E R160, desc[UR14][R10.64] ;  /* 0x0000000e0aa07981 */ /* 0x000364000c1e1900 */
[----:B------:R-:W-:-:S02]  /*1240*/  IMAD.WIDE.U32 R12, R141, 0x4, R12 ;  /* 0x000000048d0c7825 */ /* 0x000fc400078e000c */
[----:B------:R-:W5:Y:S02]  /*1250*/  LDG.E R161, desc[UR14][R14.64] ;  /* 0x0000000e0ea17981 */ /* 0x000f64000c1e1900 */
        /* <DEDUP_REMOVED lines=14> */
[--C-:B-1----:R-:W-:Y:S02]  /*1340*/  IMAD.WIDE.U32 R10, R143, 0x4, R2.reuse ;  /* 0x000000048f0a7825 */ /* 0x102fe400078e0002 */
[----:B------:R2:W5:Y:S02]  /*1350*/  LDG.E R167, desc[UR14][R8.64] ;  /* 0x0000000e08a77981 */ /* 0x000564000c1e1900 */
[----:B0-----:R-:W-:-:S02]  /*1360*/  IMAD.WIDE.U32 R12, R25, 0x4, R2 ;  /* 0x00000004190c7825 */ /* 0x001fc400078e0002 */
[----:B------:R2:W5:Y:S02]  /*1370*/  LDG.E R168, desc[UR14][R10.64] ;  /* 0x0000000e0aa87981 */ /* 0x000564000c1e1900 */
[--C-:B------:R-:W-:Y:S02]  /*1380*/  IMAD.WIDE.U32 R14, R153, 0x4, R2.reuse ;  /* 0x00000004990e7825 */ /* 0x100fe400078e0002 */
        /* <DEDUP_REMOVED lines=10> */
.L_x_1237:
[----:B-----5:R-:W-:Y:S02]  /*1430*/  PRMT R234, R180, 0x7632, R234 ;  /* 0x00007632b4ea7816 */ /* 0x020fe400000000ea */
[----:B0-2---:R-:W-:Y:S02]  /*1440*/  PRMT R12, R23, 0x7632, R12 ;  /* 0x00007632170c7816 */ /* 0x005fe4000000000c */
        /* <DEDUP_REMOVED lines=60> */
[----:B------:R-:W-:Y:S01]  /*1810*/  FMUL.FTZ R162, R162, UR16 ;  /* 0x00000010a2a27c20 */ /* 0x000fe20008410000 */
[----:B------:R-:W-:Y:S01]  /*1820*/  SHF.L.U32 R171, R219, 0x10, RZ ;  /* 0x00000010dbab7819 */ /* 0x000fe200000006ff */
[----:B------:R-:W-:Y:S01]  /*1830*/  FMUL.FTZ R150, R201, R10 ;  /* 0x0000000ac9967220 */ /* 0x000fe20000410000 */
[----:B------:R-:W-:-:S02]  /*1840*/  SHF.L.U32 R198, R137, 0x10, RZ ;  /* 0x0000001089c67819 */ /* 0x000fc400000006ff */
[----:B------:R-:W-:Y:S02]  /*1850*/  SHF.L.U32 R12, R129, 0x10, RZ ;  /* 0x00000010810c7819 */ /* 0x000fe400000006ff */
[----:B------:R-:W-:Y:S02]  /*1860*/  SHF.L.U32 R193, R24, 0x10, RZ ;  /* 0x0000001018c17819 */ /* 0x000fe400000006ff */
        /* <DEDUP_REMOVED lines=23> */
[----:B------:R-:W-:Y:S01]  /*19e0*/  FADD.FTZ R205, RZ, R13 ;  /* 0x0000000dffcd7221 */ /* 0x000fe20000010000 */
[----:B------:R-:W-:Y:S01]  /*19f0*/  SHF.L.U32 R144, R168, 0x10, RZ ;  /* 0x00000010a8907819 */ /* 0x000fe200000006ff */
[----:B------:R-:W-:Y:S01]  /*1a00*/  FMUL.FTZ R179, R156, UR16 ;  /* 0x000000109cb37c20 */ /* 0x000fe20008410000 */
[----:B------:R-:W-:Y:S01]  /*1a10*/  SHF.L.U32 R6, R6, 0x10, RZ ;  /* 0x0000001006067819 */ /* 0x000fe200000006ff */
[----:B------:R-:W-:Y:S01]  /*1a20*/  FMUL.FTZ R24, R181, R142 ;  /* 0x0000008eb5187220 */ /* 0x000fe20000410000 */
[----:B------:R-:W-:Y:S01]  /*1a30*/  SHF.L.U32 R191, R98, 0x10, RZ ;  /* 0x0000001062bf7819 */ /* 0x000fe200000006ff */
[----:B------:R-:W-:Y:S01]  /*1a40*/  FFMA.FTZ R156, R12, R13, RZ ;  /* 0x0000000d0c9c7223 */ /* 0x000fe200000100ff */
        /* <DEDUP_REMOVED lines=37> */
[----:B------:R-:W-:Y:S01]  /*1ca0*/  SHF.L.U32 R185, R96, 0x10, RZ ;  /* 0x0000001060b97819 */ /* 0x000fe200000006ff */
[----:B------:R-:W-:Y:S01]  /*1cb0*/  FMUL.FTZ R156, R173, R222 ;  /* 0x000000dead9c7220 */ /* 0x000fe20000410000 */
        /* <DEDUP_REMOVED lines=28> */
[----:B------:R-:W-:Y:S01]  /*1e80*/  FADD.FTZ R166, R30, -UR5 ;  /* 0x800000051ea67e21 */ /* 0x000fe20008010000 */
[----:B------:R-:W-:Y:S01]  /*1e90*/  SHF.L.U32 R206, R133, 0x10, RZ ;  /* 0x0000001085ce7819 */ /* 0x000fe200000006ff */
[----:B------:R-:W-:Y:S01]  /*1ea0*/  FMUL.FTZ R30, R187, R4 ;  /* 0x00000004bb1e7220 */ /* 0x000fe20000410000 */
[----:B------:R-:W-:Y:S01]  /*1eb0*/  PRMT R160, R126, 0x7632, R160 ;  /* 0x000076327ea07816 */ /* 0x000fe200000000a0 */
[----:B------:R-:W-:Y:S01]  /*1ec0*/  FMUL.FTZ R173, R180, UR16 ;  /* 0x00000010b4ad7c20 */ /* 0x000fe20008410000 */
[----:B------:R-:W-:Y:S01]  /*1ed0*/  SHF.L.U32 R23, R125, 0x10, RZ ;  /* 0x000000107d177819 */ /* 0x000fe200000006ff */
[----:B------:R-:W-:Y:S01]  /*1ee0*/  FADD.FTZ R213, R196, R185 ;  /* 0x000000b9c4d57221 */ /* 0x000fe20000010000 */
[----:B------:R-:W-:Y:S01]  /*1ef0*/  SHF.L.U32 R192, R172, 0x10, RZ ;  /* 0x00000010acc07819 */ /* 0x000fe200000006ff */
[----:B------:R-:W-:Y:S01]  /*1f00*/  FADD.FTZ R172, R22, -UR5 ;  /* 0x8000000516ac7e21 */ /* 0x000fe20008010000 */
        /* <DEDUP_REMOVED lines=15> */
[----:B------:R-:W-:Y:S01]  /*2000*/  SHF.L.U32 R19, R123, 0x10, RZ ;  /* 0x000000107b137819 */ /* 0x000fe200000006ff */
[----:B------:R-:W-:Y:S01]  /*2010*/  FMUL.FTZ R169, R186, UR16 ;  /* 0x00000010baa97c20 */ /* 0x000fe20008410000 */
[----:B------:R-:W-:Y:S01]  /*2020*/  FADD.FTZ R23, R198, R191 ;  /* 0x000000bfc6177221 */ /* 0x000fe20000010000 */
[----:B------:R-:W-:Y:S01]  /*2030*/  FFMA.FTZ R196, R170, R191, R21 ;  /* 0x000000bfaac47223 */ /* 0x000fe20000010015 */
[----:B------:R-:W-:Y:S01]  /*2040*/  FMUL.FTZ R168, R168, UR16 ;  /* 0x00000010a8a87c20 */ /* 0x000fe20008410000 */
[----:B------:R-:W-:Y:S01]  /*2050*/  FMUL.FTZ R186, R19, R236 ;  /* 0x000000ec13ba7220 */ /* 0x000fe20000410000 */
[----:B------:R-:W-:Y:S01]  /*2060*/  FADD.FTZ R198, R23, R146 ;  /* 0x0000009217c67221 */ /* 0x000fe20000010000 */
[----:B------:R-:W-:Y:S01]  /*2070*/  FFMA.FTZ R19, R169, R146, R196 ;  /* 0x00000092a9137223 */ /* 0x000fe200000100c4 */
[----:B------:R-:W-:Y:S01]  /*2080*/  FMUL.FTZ R167, R167, UR16 ;  /* 0x00000010a7a77c20 */ /* 0x000fe20008410000 */
[----:B------:R-:W-:Y:S01]  /*2090*/  FMUL.FTZ R166, R166, UR16 ;  /* 0x00000010a6a67c20 */ /* 0x000fe20008410000 */
[----:B------:R-:W-:Y:S01]  /*20a0*/  FADD.FTZ R21, R198, R195 ;  /* 0x000000c3c6157221 */ /* 0x000fe20000010000 */
[----:B------:R-:W-:Y:S01]  /*20b0*/  FFMA.FTZ R196, R168, R195, R19 ;  /* 0x000000c3a8c47223 */ /* 0x000fe20000010013 */
[----:B------:R-:W-:Y:S01]  /*20c0*/  SHF.L.U32 R16, R16, 0x10, RZ ;  /* 0x0000001010107819 */ /* 0x000fe200000006ff */
[----:B------:R-:W-:Y:S01]  /*20d0*/  FMUL.FTZ R165, R165, UR16 ;  /* 0x00000010a5a57c20 */ /* 0x000fe20008410000 */
[----:B------:R-:W-:Y:S01]  /*20e0*/  FADD.FTZ R198, R21, R148 ;  /* 0x0000009415c67221 */ /* 0x000fe20000010000 */
[----:B------:R-:W-:Y:S01]  /*20f0*/  FFMA.FTZ R19, R167, R148, R196 ;  /* 0x00000094a7137223 */ /* 0x000fe200000100c4 */
[----:B------:R-:W-:Y:S01]  /*2100*/  FADD.FTZ R192, R192, -UR5 ;  /* 0x80000005c0c07e21 */ /* 0x000fe20008010000 */
[----:B------:R-:W-:Y:S01]  /*2110*/  FADD.FTZ R163, R16, -UR5 ;  /* 0x8000000510a37e21 */ /* 0x000fe20008010000 */
[----:B------:R-:W-:Y:S01]  /*2120*/  FADD.FTZ R21, R198, R199 ;  /* 0x000000c7c6157221 */ /* 0x000fe20000010000 */
[----:B------:R-:W-:Y:S01]  /*2130*/  FFMA.FTZ R196, R166, R199, R19 ;  /* 0x000000c7a6c47223 */ /* 0x000fe20000010013 */
[----:B------:R-:W-:Y:S01]  /*2140*/  FMUL.FTZ R164, R164, UR16 ;  /* 0x00000010a4a47c20 */ /* 0x000fe20008410000 */
[----:B------:R-:W-:Y:S01]  /*2150*/  FADD.FTZ R190, R190, -UR5 ;  /* 0x80000005bebe7e21 */ /* 0x000fe20008010000 */
[----:B------:R-:W-:Y:S01]  /*2160*/  FADD.FTZ R198, R21, R150 ;  /* 0x0000009615c67221 */ /* 0x000fe20000010000 */
[----:B------:R-:W-:Y:S01]  /*2170*/  FFMA.FTZ R19, R165, R150, R196 ;  /* 0x00000096a5137223 */ /* 0x000fe200000100c4 */
[----:B------:R-:W-:Y:S01]  /*2180*/  SHF.L.U32 R15, R15, 0x10, RZ ;  /* 0x000000100f0f7819 */ /* 0x000fe200000006ff */
[----:B------:R-:W-:Y:S01]  /*2190*/  FMUL.FTZ R23, R192, UR16 ;  /* 0x00000010c0177c20 */ /* 0x000fe20008410000 */
[----:B------:R-:W-:Y:S01]  /*21a0*/  FADD.FTZ R213, R198, R201 ;  /* 0x000000c9c6d57221 */ /* 0x000fe20000010000 */
[----:B------:R-:W-:Y:S01]  /*21b0*/  FMUL.FTZ R163, R163, UR16 ;  /* 0x00000010a3a37c20 */ /* 0x000fe20008410000 */
[----:B------:R-:W-:Y:S01]  /*21c0*/  FFMA.FTZ R192, R164, R201, R19 ;  /* 0x000000c9a4c07223 */ /* 0x000fe20000010013 */
[----:B------:R-:W-:Y:S01]  /*21d0*/  FMUL.FTZ R21, R190, UR16 ;  /* 0x00000010be157c20 */ /* 0x000fe20008410000 */
[----:B------:R-:W-:Y:S01]  /*21e0*/  FADD.FTZ R188, R188, -UR5 ;  /* 0x80000005bcbc7e21 */ /* 0x000fe20008010000 */
[----:B------:R-:W-:Y:S01]  /*21f0*/  FADD.FTZ R190, R213, R152 ;  /* 0x00000098d5be7221 */ /* 0x000fe20000010000 */
[----:B------:R-:W-:Y:S01]  /*2200*/  FADD.FTZ R161, R15, -UR5 ;  /* 0x800000050fa17e21 */ /* 0x000fe20008010000 */
[----:B------:R-:W-:Y:S01]  /*2210*/  FFMA.FTZ R213, R163, R152, R192 ;  /* 0x00000098a3d57223 */ /* 0x000fe200000100c0 */
[----:B------:R-:W-:Y:S01]  /*2220*/  SHF.L.U32 R14, R14, 0x10, RZ ;  /* 0x000000100e0e7819 */ /* 0x000fe200000006ff */
[----:B------:R-:W-:Y:S01]  /*2230*/  FMUL.FTZ R19, R188, UR16 ;  /* 0x00000010bc137c20 */ /* 0x000fe20008410000 */
[----:B------:R-:W-:Y:S01]  /*2240*/  FADD.FTZ R215, R190, R203 ;  /* 0x000000cbbed77221 */ /* 0x000fe20000010000 */
[----:B------:R-:W-:Y:S01]  /*2250*/  FMUL.FTZ R161, R161, UR16 ;  /* 0x00000010a1a17c20 */ /* 0x000fe20008410000 */
[----:B------:R-:W-:Y:S01]  /*2260*/  FFMA.FTZ R188, R162, R203, R213 ;  /* 0x000000cba2bc7223 */ /* 0x000fe200000100d5 */
[----:B------:R-:W-:Y:S01]  /*2270*/  FADD.FTZ R22, R14, -UR5 ;  /* 0x800000050e167e21 */ /* 0x000fe20008010000 */
[----:B------:R-:W-:Y:S01]  /*2280*/  FADD.FTZ R215, R215, R154 ;  /* 0x0000009ad7d77221 */ /* 0x000fe20000010000 */
[----:B------:R-:W-:Y:S01]  /*2290*/  SHF.L.U32 R251, R251, 0x10, RZ ;  /* 0x00000010fbfb7819 */ /* 0x000fe200000006ff */
[----:B------:R-:W-:Y:S01]  /*22a0*/  FFMA.FTZ R188, R161, R154, R188 ;  /* 0x0000009aa1bc7223 */ /* 0x000fe200000100bc */
[----:B------:R-:W-:Y:S01]  /*22b0*/  FMUL.FTZ R22, R22, UR16 ;  /* 0x0000001016167c20 */ /* 0x000fe20008410000 */
[----:B------:R-:W-:Y:S01]  /*22c0*/  FADD.FTZ R190, R215, R156 ;  /* 0x0000009cd7be7221 */ /* 0x000fe20000010000 */
[----:B------:R-:W-:Y:S01]  /*22d0*/  FMUL.FTZ R20, R20, UR16 ;  /* 0x0000001014147c20 */ /* 0x000fe20008410000 */
[----:B------:R-:W-:Y:S01]  /*22e0*/  FFMA.FTZ R215, R23, R156, R188 ;  /* 0x0000009c17d77223 */ /* 0x000fe200000100bc */
[----:B------:R-:W-:Y:S01]  /*22f0*/  FMUL.FTZ R213, R194, R251 ;  /* 0x000000fbc2d57220 */ /* 0x000fe20000410000 */
[----:B------:R-:W-:Y:S01]  /*2300*/  FADD.FTZ R217, R190, R205 ;  /* 0x000000cdbed97221 */ /* 0x000fe20000010000 */
[----:B------:R-:W-:Y:S01]  /*2310*/  SHF.L.U32 R226, R226, 0x10, RZ ;  /* 0x00000010e2e27819 */ /* 0x000fe200000006ff */
[----:B------:R-:W-:Y:S01]  /*2320*/  FFMA.FTZ R192, R22, R205, R215 ;  /* 0x000000cd16c07223 */ /* 0x000fe200000100d7 */
[----:B------:R-:W-:Y:S01]  /*2330*/  SHF.L.U32 R207, R105, 0x10, RZ ;  /* 0x0000001069cf7819 */ /* 0x000fe200000006ff */
[----:B------:R-:W-:Y:S01]  /*2340*/  FADD.FTZ R194, R217, R158 ;  /* 0x0000009ed9c27221 */ /* 0x000fe20000010000 */
[----:B------:R-:W-:Y:S01]  /*2350*/  FMUL.FTZ R18, R18, UR16 ;  /* 0x0000001012127c20 */ /* 0x000fe20008410000 */
[----:B------:R-:W-:Y:S01]  /*2360*/  FFMA.FTZ R219, R21, R158, R192 ;  /* 0x0000009e15db7223 */ /* 0x000fe200000100c0 */
[----:B------:R-:W-:Y:S01]  /*2370*/  SHF.L.U32 R230, R230, 0x10, RZ ;  /* 0x00000010e6e67819 */ /* 0x000fe200000006ff */
[----:B------:R-:W-:Y:S01]  /*2380*/  FADD.FTZ R221, R194, R213 ;  /* 0x000000d5c2dd7221 */ /* 0x000fe20000010000 */
[----:B------:R-:W-:Y:S01]  /*2390*/  FMUL.FTZ R207, R207, R226 ;  /* 0x000000e2cfcf7220 */ /* 0x000fe20000410000 */
[----:B------:R-:W-:Y:S01]  /*23a0*/  FFMA.FTZ R196, R20, R213, R219 ;  /* 0x000000d514c47223 */ /* 0x000fe200000100db */
[----:B------:R-:W-:Y:S01]  /*23b0*/  SHF.L.U32 R209, R106, 0x10, RZ ;  /* 0x000000106ad17819 */ /* 0x000fe200000006ff */
[----:B------:R-:W-:Y:S01]  /*23c0*/  FADD.FTZ R198, R221, R160 ;  /* 0x000000a0ddc67221 */ /* 0x000fe20000010000 */
[----:B------:R-:W-:Y:S01]  /*23d0*/  FADD.FTZ R16, R208, -UR5 ;  /* 0x80000005d0107e21 */ /* 0x000fe20008010000 */
[----:B------:R-:W-:Y:S01]  /*23e0*/  FFMA.FTZ R223, R19, R160, R196 ;  /* 0x000000a013df7223 */ /* 0x000fe200000100c4 */
[----:B------:R-:W-:Y:S01]  /*23f0*/  FMUL.FTZ R17, R17, UR16 ;  /* 0x0000001011117c20 */ /* 0x000fe20008410000 */
[----:B------:R-:W-:Y:S01]  /*2400*/  FADD.FTZ R225, R198, R207 ;  /* 0x000000cfc6e17221 */ /* 0x000fe20000010000 */
[----:B------:R-:W-:Y:S01]  /*2410*/  FADD.FTZ R15, R210, -UR5 ;  /* 0x80000005d20f7e21 */ /* 0x000fe20008010000 */
[----:B------:R-:W-:Y:S01]  /*2420*/  FFMA.FTZ R200, R18, R207, R223 ;  /* 0x000000cf12c87223 */ /* 0x000fe200000100df */
        /* <DEDUP_REMOVED lines=47> */
.L_x_1238:
[----:B------:R-:W-:Y:S02]  /*2720*/  SHF.L.U32 R5, R162, 0x10, RZ ;  /* 0x00000010a2057819 */ /* 0x000fe400000006ff */
[----:B------:R-:W-:Y:S02]  /*2730*/  SHF.L.U32 R224, R121, 0x10, RZ ;  /* 0x0000001079e07819 */ /* 0x000fe400000006ff */
[----:B------:R-:W-:Y:S02]  /*2740*/  SHF.L.U32 R7, R22, 0x10, RZ ;  /* 0x0000001016077819 */ /* 0x000fe400000006ff */
[----:B------:R-:W-:Y:S01]  /*2750*/  SHF.L.U32 R214, R118, 0x10, RZ ;  /* 0x0000001076d67819 */ /* 0x000fe200000006ff */
[----:B------:R-:W-:Y:S01]  /*2760*/  FADD.FTZ R224, R5, -R224 ;  /* 0x800000e005e07221 */ /* 0x000fe20000010000 */
[----:B------:R-:W-:Y:S02]  /*2770*/  SHF.L.U32 R5, R164, 0x10, RZ ;  /* 0x00000010a4057819 */ /* 0x000fe400000006ff */
[----:B------:R-:W-:Y:S01]  /*2780*/  SHF.L.U32 R164, R165, 0x10, RZ ;  /* 0x00000010a5a47819 */ /* 0x000fe200000006ff */
[----:B------:R-:W-:Y:S01]  /*2790*/  FADD.FTZ R214, R7, -R214 ;  /* 0x800000d607d67221 */ /* 0x000fe20000010000 */
[----:B------:R-:W-:-:S02]  /*27a0*/  SHF.L.U32 R213, R117, 0x10, RZ ;  /* 0x0000001075d57819 */ /* 0x000fc400000006ff */
[----:B------:R-:W-:Y:S02]  /*27b0*/  SHF.L.U32 R208, R137, 0x10, RZ ;  /* 0x0000001089d07819 */ /* 0x000fe400000006ff */
[----:B------:R-:W-:Y:S01]  /*27c0*/  SHF.L.U32 R7, R168, 0x10, RZ ;  /* 0x00000010a8077819 */ /* 0x000fe200000006ff */
[----:B------:R-:W-:Y:S01]  /*27d0*/  FADD.FTZ R213, R164, -R213 ;  /* 0x800000d5a4d57221 */ /* 0x000fe20000010000 */
[----:B------:R-:W0:Y:S01]  /*27e0*/  MUFU.RCP R212, R208 ;  /* 0x000000d000d47308 */ /* 0x000e220000001000 */
[----:B------:R-:W-:Y:S02]  /*27f0*/  SHF.L.U32 R164, R114, 0x10, RZ ;  /* 0x0000001072a47819 */ /* 0x000fe400000006ff */
[----:B------:R-:W-:Y:S02]  /*2800*/  SHF.L.U32 R206, R136, 0x10, RZ ;  /* 0x0000001088ce7819 */ /* 0x000fe400000006ff */
[----:B------:R-:W-:Y:S01]  /*2810*/  SHF.L.U32 R202, R134, 0x10, RZ ;  /* 0x0000001086ca7819 */ /* 0x000fe200000006ff */
[----:B------:R-:W-:Y:S01]  /*2820*/  FADD.FTZ R164, R7, -R164 ;  /* 0x800000a407a47221 */ /* 0x000fe20000010000 */
        /* <DEDUP_REMOVED lines=8> */
[----:B------:R-:W-:Y:S01]  /*28b0*/  FADD.FTZ R223, R20, -R223 ;  /* 0x800000df14df7221 */ /* 0x000fe20000010000 */
[----:B------:R-:W-:Y:S02]  /*28c0*/  SHF.L.U32 R22, R119, 0x10, RZ ;  /* 0x0000001077167819 */ /* 0x000fe400000006ff */
[----:B------:R-:W-:Y:S01]  /*28d0*/  SHF.L.U32 R7, R172, 0x10, RZ ;  /* 0x00000010ac077819 */ /* 0x000fe200000006ff */
[----:B------:R-:W-:Y:S01]  /*28e0*/  FADD.FTZ R189, R170, -R189 ;  /* 0x800000bdaabd7221 */ /* 0x000fe20000010000 */
[----:B------:R-:W-:Y:S01]  /*28f0*/  SHF.L.U32 R222, R112, 0x10, RZ ;  /* 0x0000001070de7819 */ /* 0x000fe200000006ff */
[----:B------:R-:W-:Y:S01]  /*2900*/  FADD.FTZ R22, R5, -R22 ;  /* 0x8000001605167221 */ /* 0x000fe20000010000 */
[----:B------:R-:W-:-:S02]  /*2910*/  SHF.L.U32 R204, R135, 0x10, RZ ;  /* 0x0000001087cc7819 */ /* 0x000fc400000006ff */
[C---:B------:R-:W-:Y:S01]  /*2920*/  SHF.L.U32 R229, R122.reuse, 0x10, RZ ;  /* 0x000000107ae57819 */ /* 0x040fe200000006ff */
[----:B------:R-:W-:Y:S01]  /*2930*/  FADD.FTZ R222, R7, -R222 ;  /* 0x800000de07de7221 */ /* 0x000fe20000010000 */
[----:B------:R-:W-:Y:S01]  /*2940*/  PRMT R20, R122, 0x7632, R20 ;  /* 0x000076327a147816 */ /* 0x000fe20000000014 */
[----:B------:R-:W-:Y:S01]  /*2950*/  MUFU.RCP R210, R204 ;  /* 0x000000cc00d27308 */ /* 0x000fe20000001000 */
[----:B------:R-:W-:Y:S01]  /*2960*/  SHF.L.U32 R174, R174, 0x10, RZ ;  /* 0x00000010aeae7819 */ /* 0x000fe200000006ff */
[----:B------:R-:W-:Y:S01]  /*2970*/  FADD.FTZ R229, R190, -R229 ;  /* 0x800000e5bee57221 */ /* 0x000fe20000010000 */
[----:B------:R-:W-:Y:S02]  /*2980*/  SHF.L.U32 R197, R111, 0x10, RZ ;  /* 0x000000106fc57819 */ /* 0x000fe400000006ff */
[----:B------:R-:W-:Y:S02]  /*2990*/  PRMT R170, R121, 0x7632, R170 ;  /* 0x0000763279aa7816 */ /* 0x000fe400000000aa */
[----:B------:R-:W-:Y:S01]  /*29a0*/  SHF.L.U32 R5, R166, 0x10, RZ ;  /* 0x00000010a6057819 */ /* 0x000fe200000006ff */
[----:B------:R-:W-:Y:S01]  /*29b0*/  FADD.FTZ R197, R174, -R197 ;  /* 0x800000c5aec57221 */ /* 0x000fe20000010000 */
        /* <DEDUP_REMOVED lines=8> */
[----:B------:R-:W3:Y:S01]  /*2a40*/  MUFU.RCP R209, R200 ;  /* 0x000000c800d17308 */ /* 0x000ee20000001000 */
[----:B------:R-:W-:Y:S01]  /*2a50*/  SHF.L.U32 R198, R132, 0x10, RZ ;  /* 0x0000001084c67819 */ /* 0x000fe200000006ff */
[----:B0-----:R-:W-:Y:S01]  /*2a60*/  FMUL.FTZ R12, R229, R212 ;  /* 0x000000d4e50c7220 */ /* 0x001fe20000410000 */
[----:B------:R-:W-:Y:S01]  /*2a70*/  SHF.L.U32 R231, R205, 0x10, RZ ;  /* 0x00000010cde77819 */ /* 0x000fe200000006ff */
[----:B------:R-:W-:Y:S01]  /*2a80*/  FADD.FTZ R212, R219, -R20 ;  /* 0x80000014dbd47221 */ /* 0x000fe20000010000 */
[----:B------:R-:W-:-:S02]  /*2a90*/  SHF.L.U32 R170, R170, 0x10, RZ ;  /* 0x00000010aaaa7819 */ /* 0x000fc400000006ff */
[----:B------:R-:W-:Y:S01]  /*2aa0*/  PRMT R174, R119, 0x7632, R174 ;  /* 0x0000763277ae7816 */ /* 0x000fe200000000ae */
[----:B------:R-:W0:Y:S01]  /*2ab0*/  MUFU.RCP R188, R198 ;  /* 0x000000c600bc7308 */ /* 0x000e220000001000 */
[----:B------:R-:W-:Y:S01]  /*2ac0*/  SHF.L.U32 R178, R178, 0x10, RZ ;  /* 0x00000010b2b27819 */ /* 0x000fe200000006ff */
[--C-:B------:R-:W-:Y:S01]  /*2ad0*/  FADD.FTZ R20, R231, -R170.reuse ;  /* 0x800000aae7147221 */ /* 0x100fe20000010000 */
[----:B------:R-:W-:Y:S02]  /*2ae0*/  SHF.L.U32 R5, R0, 0x10, RZ ;  /* 0x0000001000057819 */ /* 0x000fe400000006ff */
[----:B------:R-:W-:Y:S02]  /*2af0*/  SHF.L.U32 R162, R163, 0x10, RZ ;  /* 0x00000010a3a27819 */ /* 0x000fe400000006ff */
[----:B------:R-:W-:Y:S01]  /*2b00*/  SHF.L.U32 R217, R120, 0x10, RZ ;  /* 0x0000001078d97819 */ /* 0x000fe200000006ff */
[----:B------:R-:W-:Y:S01]  /*2b10*/  FADD.FTZ R5, R178, -R5 ;  /* 0x80000005b2057221 */ /* 0x000fe20000010000 */
[----:B------:R-:W-:Y:S01]  /*2b20*/  SHF.L.U32 R172, R21, 0x10, RZ ;  /* 0x0000001015ac7819 */ /* 0x000fe200000006ff */
[----:B-1----:R-:W-:Y:S01]  /*2b30*/  FMUL.FTZ R178, R224, R215 ;  /* 0x000000d7e0b27220 */ /* 0x002fe20000410000 */
[----:B------:R-:W-:Y:S01]  /*2b40*/  PRMT R170, R120, 0x7632, R170 ;  /* 0x0000763278aa7816 */ /* 0x000fe200000000aa */
[----:B------:R-:W-:Y:S01]  /*2b50*/  FADD.FTZ R217, R162, -R217 ;  /* 0x800000d9a2d97221 */ /* 0x000fe20000010000 */
[----:B------:R-:W-:Y:S01]  /*2b60*/  SHF.L.U32 R21, R174, 0x10, RZ ;  /* 0x00000010ae157819 */ /* 0x000fe200000006ff */
[----:B--2---:R-:W-:Y:S01]  /*2b70*/  FMUL.FTZ R174, R22, R207 ;  /* 0x000000cf16ae7220 */ /* 0x004fe20000410000 */
[----:B------:R-:W-:-:S02]  /*2b80*/  SHF.L.U32 R176, R176, 0x10, RZ ;  /* 0x00000010b0b07819 */ /* 0x000fc400000006ff */
[----:B------:R-:W-:Y:S01]  /*2b90*/  SHF.L.U32 R193, R110, 0x10, RZ ;  /* 0x000000106ec17819 */ /* 0x000fe200000006ff */
[----:B------:R-:W-:Y:S01]  /*2ba0*/  FADD.FTZ R22, R172, -R21 ;  /* 0x80000015ac167221 */ /* 0x000fe20000010000 */
[----:B------:R-:W-:Y:S01]  /*2bb0*/  SHF.L.U32 R205, R127, 0x10, RZ ;  /* 0x000000107fcd7819 */ /* 0x000fe200000006ff */
[----:B---3--:R-:W-:Y:S01]  /*2bc0*/  FMUL.FTZ R172, R214, R209 ;  /* 0x000000d1d6ac7220 */ /* 0x008fe20000410000 */
[----:B------:R-:W-:Y:S01]  /*2bd0*/  SHF.L.U32 R215, R186, 0x10, RZ ;  /* 0x00000010bad77819 */ /* 0x000fe200000006ff */
[----:B------:R-:W-:Y:S01]  /*2be0*/  FADD.FTZ R193, R176, -R193 ;  /* 0x800000c1b0c17221 */ /* 0x000fe20000010000 */
[----:B------:R-:W-:Y:S01]  /*2bf0*/  SHF.L.U32 R170, R170, 0x10, RZ ;  /* 0x00000010aaaa7819 */ /* 0x000fe200000006ff */
[----:B------:R-:W1:Y:S01]  /*2c00*/  MUFU.RCP R23, R205 ;  /* 0x000000cd00177308 */ /* 0x000e620000001000 */
[----:B------:R-:W-:Y:S01]  /*2c10*/  SHF.L.U32 R196, R131, 0x10, RZ ;  /* 0x0000001083c47819 */ /* 0x000fe200000006ff */
[----:B------:R-:W-:Y:S01]  /*2c20*/  FMUL.FTZ R176, R217, R210 ;  /* 0x000000d2d9b07220 */ /* 0x000fe20000410000 */
[----:B------:R-:W-:Y:S01]  /*2c30*/  PRMT R21, R118, 0x7632, R21 ;  /* 0x0000763276157816 */ /* 0x000fe20000000015 */
[----:B------:R-:W-:Y:S01]  /*2c40*/  FADD.FTZ R210, R215, -R170 ;  /* 0x800000aad7d27221 */ /* 0x000fe20000010000 */
[----:B------:R-:W-:-:S02]  /*2c50*/  SHF.L.U32 R170, R18, 0x10, RZ ;  /* 0x0000001012aa7819 */ /* 0x000fc400000006ff */
[----:B------:R-:W-:Y:S01]  /*2c60*/  SHF.L.U32 R21, R21, 0x10, RZ ;  /* 0x0000001015157819 */ /* 0x000fe200000006ff */
[----:B------:R-:W2:Y:S01]  /*2c70*/  MUFU.RCP R211, R196 ;  /* 0x000000c400d37308 */ /* 0x000ea20000001000 */
[----:B------:R-:W-:Y:S02]  /*2c80*/  PRMT R224, R117, 0x7632, R224 ;  /* 0x0000763275e07816 */ /* 0x000fe400000000e0 */
[----:B------:R-:W-:Y:S01]  /*2c90*/  SHF.L.U32 R190, R167, 0x10, RZ ;  /* 0x00000010a7be7819 */ /* 0x000fe200000006ff */
[----:B------:R-:W-:Y:S01]  /*2ca0*/  FADD.FTZ R214, R170, -R21 ;  /* 0x80000015aad67221 */ /* 0x000fe20000010000 */
[----:B0-----:R-:W-:Y:S01]  /*2cb0*/  FMUL.FTZ R170, R213, R188 ;  /* 0x000000bcd5aa7220 */ /* 0x001fe20000410000 */
[----:B------:R-:W-:Y:S02]  /*2cc0*/  SHF.L.U32 R213, R123, 0x10, RZ ;  /* 0x000000107bd57819 */ /* 0x000fe400000006ff */
[----:B------:R-:W-:Y:S02]  /*2cd0*/  SHF.L.U32 R225, R115, 0x10, RZ ;  /* 0x0000001073e17819 */ /* 0x000fe400000006ff */
[----:B------:R-:W-:Y:S01]  /*2ce0*/  PRMT R188, R126, 0x7632, R188 ;  /* 0x000076327ebc7816 */ /* 0x000fe200000000bc */
[----:B------:R-:W-:Y:S01]  /*2cf0*/  MUFU.RCP R248, R213 ;  /* 0x000000d500f87308 */ /* 0x000fe20000001000 */
[----:B------:R-:W-:Y:S01]  /*2d00*/  SHF.L.U32 R9, R9, 0x10, RZ ;  /* 0x0000001009097819 */ /* 0x000fe200000006ff */
[----:B------:R-:W-:Y:S01]  /*2d10*/  FADD.FTZ R225, R190, -R225 ;  /* 0x800000e1bee17221 */ /* 0x000fe20000010000 */
[----:B------:R-:W-:Y:S01]  /*2d20*/  SHF.L.U32 R224, R224, 0x10, RZ ;  /* 0x00000010e0e07819 */ /* 0x000fe200000006ff */
[----:B-1----:R-:W-:Y:S01]  /*2d30*/  FMUL.FTZ R23, R222, R23 ;  /* 0x00000017de177220 */ /* 0x002fe20000410000 */
[----:B------:R-:W-:-:S02]  /*2d40*/  SHF.L.U32 R183, R95, 0x10, RZ ;  /* 0x000000105fb77819 */ /* 0x000fc400000006ff */
[----:B------:R-:W-:Y:S01]  /*2d50*/  SHF.L.U32 R162, R113, 0x10, RZ ;  /* 0x0000001071a27819 */ /* 0x000fe200000006ff */
[----:B------:R-:W-:Y:S01]  /*2d60*/  FADD.FTZ R224, R9, -R224 ;  /* 0x800000e009e07221 */ /* 0x000fe20000010000 */
[----:B------:R-:W-:Y:S01]  /*2d70*/  PRMT R246, R113, 0x7632, R246 ;  /* 0x0000763271f67816 */ /* 0x000fe200000000f6 */
[----:B------:R-:W0:Y:S01]  /*2d80*/  MUFU.RCP R177, R183 ;  /* 0x000000b700b17308 */ /* 0x000e220000001000 */
[----:B------:R-:W-:Y:S01]  /*2d90*/  PRMT R236, R116, 0x7632, R236 ;  /* 0x0000763274ec7816 */ /* 0x000fe200000000ec */
[----:B------:R-:W-:Y:S01]  /*2da0*/  FADD.FTZ R162, R161, -R162 ;  /* 0x800000a2a1a27221 */ /* 0x000fe20000010000 */
[----:B------:R-:W-:Y:S01]  /*2db0*/  SHF.L.U32 R188, R188, 0x10, RZ ;  /* 0x00000010bcbc7819 */ /* 0x000fe200000006ff */
[----:B--2---:R-:W-:Y:S01]  /*2dc0*/  FMUL.FTZ R168, R168, R211 ;  /* 0x000000d3a8a87220 */ /* 0x004fe20000410000 */
[----:B------:R-:W-:Y:S02]  /*2dd0*/  SHF.L.U32 R190, R128, 0x10, RZ ;  /* 0x0000001080be7819 */ /* 0x000fe400000006ff */
[----:B------:R-:W-:Y:S01]  /*2de0*/  SHF.L.U32 R217, R125, 0x10, RZ ;  /* 0x000000107dd97819 */ /* 0x000fe200000006ff */
[----:B------:R-:W-:Y:S01]  /*2df0*/  MUFU.RCP R222, R188 ;  /* 0x000000bc00de7308 */ /* 0x000fe20000001000 */
        /* <DEDUP_REMOVED lines=12> */
[----:B------:R-:W-:Y:S01]  /*2ec0*/  SHF.L.U32 R207, R105, 0x10, RZ ;  /* 0x0000001069cf7819 */ /* 0x000fe200000006ff */
[----:B------:R-:W-:Y:S01]  /*2ed0*/  FADD.FTZ R236, R9, -R236 ;  /* 0x800000ec09ec7221 */ /* 0x000fe20000010000 */
[----:B------:R-:W-:Y:S02]  /*2ee0*/  SHF.L.U32 R211, R107, 0x10, RZ ;  /* 0x000000106bd37819 */ /* 0x000fe400000006ff */
[----:B------:R-:W-:Y:S02]  /*2ef0*/  PRMT R15, R111, 0x7632, R15 ;  /* 0x000076326f0f7816 */ /* 0x000fe4000000000f */
[----:B------:R-:W-:Y:S01]  /*2f00*/  SHF.L.U32 R9, R14, 0x10, RZ ;  /* 0x000000100e097819 */ /* 0x000fe200000006ff */
[----:B------:R-:W1:Y:S01]  /*2f10*/  MUFU.RCP R19, R190 ;  /* 0x000000be00137308 */ /* 0x000e620000001000 */
[----:B------:R-:W-:-:S02]  /*2f20*/  SHF.L.U32 R219, R126, 0x10, RZ ;  /* 0x000000107edb7819 */ /* 0x000fc400000006ff */
[----:B------:R-:W-:Y:S02]  /*2f30*/  SHF.L.U32 R21, R16, 0x10, RZ ;  /* 0x0000001010157819 */ /* 0x000fe400000006ff */
[----:B------:R-:W-:Y:S02]  /*2f40*/  SHF.L.U32 R16, R13, 0x10, RZ ;  /* 0x000000100d107819 */ /* 0x000fe400000006ff */
[----:B------:R-:W-:Y:S01]  /*2f50*/  SHF.L.U32 R13, R15, 0x10, RZ ;  /* 0x000000100f0d7819 */ /* 0x000fe200000006ff */
[----:B------:R-:W2:Y:S01]  /*2f60*/  MUFU.RCP R242, R215 ;  /* 0x000000d700f27308 */ /* 0x000ea20000001000 */
[----:B------:R-:W-:Y:S01]  /*2f70*/  PRMT R240, R115, 0x7632, R240 ;  /* 0x0000763273f07816 */ /* 0x000fe200000000f0 */
[----:B------:R-:W-:Y:S01]  /*2f80*/  FMUL.FTZ R15, R189, R248 ;  /* 0x000000f8bd0f7220 */ /* 0x000fe20000410000 */
[----:B------:R-:W-:Y:S01]  /*2f90*/  PRMT R244, R112, 0x7632, R244 ;  /* 0x0000763270f47816 */ /* 0x000fe200000000f4 */
[----:B------:R-:W-:Y:S01]  /*2fa0*/  FADD.FTZ R13, R16, -R13 ;  /* 0x8000000d100d7221 */ /* 0x000fe20000010000 */
[----:B------:R-:W-:Y:S01]  /*2fb0*/  SHF.L.U32 R189, R142, 0x10, RZ ;  /* 0x000000108ebd7819 */ /* 0x000fe200000006ff */
[----:B0-----:R-:W-:Y:S01]  /*2fc0*/  FMUL.FTZ R166, R225, R166 ;  /* 0x000000a6e1a67220 */ /* 0x001fe20000410000 */
[----:B------:R-:W-:Y:S01]  /*2fd0*/  SHF.L.U32 R17, R17, 0x10, RZ ;  /* 0x0000001011117819 */ /* 0x000fe200000006ff */
[----:B------:R-:W0:Y:S01]  /*2fe0*/  MUFU.RCP R179, R181 ;  /* 0x000000b500b37308 */ /* 0x000e220000001000 */
[----:B------:R-:W-:Y:S01]  /*2ff0*/  SHF.L.U32 R240, R240, 0x10, RZ ;  /* 0x00000010f0f07819 */ /* 0x000fe200000006ff */
[----:B------:R-:W-:Y:S01]  /*3000*/  FMUL.FTZ R20, R13, R222 ;  /* 0x000000de0d147220 */ /* 0x000fe20000410000 */
[----:B------:R-:W-:Y:S01]  /*3010*/  SHF.L.U32 R185, R96, 0x10, RZ ;  /* 0x0000001060b97819 */ /* 0x000fe200000006ff */
[----:B------:R-:W-:Y:S01]  /*3020*/  FMUL.FTZ R13, R208, R189 ;  /* 0x000000bdd00d7220 */ /* 0x000fe20000410000 */
[----:B------:R-:W-:Y:S01]  /*3030*/  SHF.L.U32 R244, R244, 0x10, RZ ;  /* 0x00000010f4f47819 */ /* 0x000fe200000006ff */
[----:B-1----:R-:W-:Y:S01]  /*3040*/  FMUL.FTZ R162, R162, R19 ;  /* 0x00000013a2a27220 */ /* 0x002fe20000410000 */
[----:B------:R-:W-:Y:S01]  /*3050*/  SHF.L.U32 R187, R97, 0x10, RZ ;  /* 0x0000001061bb7819 */ /* 0x000fe200000006ff */
[----:B------:R-:W1:Y:S01]  /*3060*/  MUFU.RCP R18, R207 ;  /* 0x000000cf00127308 */ /* 0x000e620000001000 */
[----:B------:R-:W-:Y:S01]  /*3070*/  SHF.L.U32 R142, R3, 0x10, RZ ;  /* 0x00000010038e7819 */ /* 0x000fe200000006ff */
[----:B------:R-:W-:Y:S01]  /*3080*/  FADD.FTZ R240, R17, -R240 ;  /* 0x800000f011f07221 */ /* 0x000fe20000010000 */
[----:B------:R-:W-:Y:S01]  /*3090*/  PRMT R232, R114, 0x7632, R232 ;  /* 0x0000763272e87816 */ /* 0x000fe200000000e8 */
[----:B------:R-:W-:Y:S01]  /*30a0*/  FMUL.FTZ R19, R193, R238 ;  /* 0x000000eec1137220 */ /* 0x000fe20000410000 */
[----:B------:R-:W-:Y:S01]  /*30b0*/  SHF.L.U32 R186, R104, 0x10, RZ ;  /* 0x0000001068ba7819 */ /* 0x000fe200000006ff */
[----:B------:R-:W-:Y:S01]  /*30c0*/  FADD.FTZ R244, R9, -R244 ;  /* 0x800000f409f47221 */ /* 0x000fe20000010000 */
[----:B--2---:R-:W-:Y:S01]  /*30d0*/  FMUL.FTZ R17, R223, R242 ;  /* 0x000000f2df117220 */ /* 0x004fe20000410000 */
[----:B------:R-:W2:Y:S01]  /*30e0*/  MUFU.RCP R14, R211 ;  /* 0x000000d3000e7308 */ /* 0x000ea20000001000 */
[----:B------:R-:W-:Y:S01]  /*30f0*/  SHF.L.U32 R193, R24, 0x10, RZ ;  /* 0x0000001018c17819 */ /* 0x000fe200000006ff */
[----:B0-----:R-:W-:Y:S01]  /*3100*/  FMUL.FTZ R179, R212, R179 ;  /* 0x000000b3d4b37220 */ /* 0x001fe20000410000 */
[----:B------:R-:W-:Y:S01]  /*3110*/  SHF.L.U32 R232, R232, 0x10, RZ ;  /* 0x00000010e8e87819 */ /* 0x000fe200000006ff */
[----:B------:R-:W-:Y:S01]  /*3120*/  FMUL.FTZ R24, R181, R142 ;  /* 0x0000008eb5187220 */ /* 0x000fe20000410000 */
[----:B------:R-:W-:Y:S01]  /*3130*/  FADD.FTZ R225, RZ, R13 ;  /* 0x0000000dffe17221 */ /* 0x000fe20000010000 */
[----:B------:R-:W-:Y:S01]  /*3140*/  FFMA.FTZ R223, R13, R12, RZ ;  /* 0x0000000c0ddf7223 */ /* 0x000fe200000100ff */
[----:B------:R-:W-:Y:S01]  /*3150*/  SHF.L.U32 R182, R182, 0x10, RZ ;  /* 0x00000010b6b67819 */ /* 0x000fe200000006ff */
[----:B------:R-:W0:Y:S01]  /*3160*/  MUFU.RCP R228, R219 ;  /* 0x000000db00e47308 */ /* 0x000e220000001000 */
[----:B------:R-:W-:Y:S01]  /*3170*/  SHF.L.U32 R209, R106, 0x10, RZ ;  /* 0x000000106ad17819 */ /* 0x000fe200000006ff */
[----:B-1----:R-:W-:Y:S01]  /*3180*/  FMUL.FTZ R18, R5, R18 ;  /* 0x0000001205127220 */ /* 0x002fe20000410000 */
[----:B------:R-:W-:Y:S01]  /*3190*/  SHF.L.U32 R5, R28, 0x10, RZ ;  /* 0x000000101c057819 */ /* 0x000fe200000006ff */
[----:B------:R-:W-:Y:S01]  /*31a0*/  FMUL.FTZ R181, R206, R193 ;  /* 0x000000c1ceb57220 */ /* 0x000fe20000410000 */
[----:B------:R-:W-:Y:S01]  /*31b0*/  FFMA.FTZ R28, R24, R179, R223 ;  /* 0x000000b3181c7223 */ /* 0x000fe200000100df */
[----:B------:R-:W-:Y:S01]  /*31c0*/  FADD.FTZ R232, R21, -R232 ;  /* 0x800000e815e87221 */ /* 0x000fe20000010000 */
[----:B------:R-:W-:Y:S01]  /*31d0*/  SHF.L.U32 R191, R98, 0x10, RZ ;  /* 0x0000001062bf7819 */ /* 0x000fe200000006ff */
[----:B------:R1:W3:Y:S01]  /*31e0*/  MUFU.RCP R175, R185 ;  /* 0x000000b900af7308 */ /* 0x0002e20000001000 */
[----:B------:R-:W-:Y:S01]  /*31f0*/  FFMA.FTZ R223, R181, R178, R28 ;  /* 0x000000b2b5df7223 */ /* 0x000fe2000001001c */
[----:B--2---:R-:W-:Y:S01]  /*3200*/  FMUL.FTZ R14, R7, R14 ;  /* 0x0000000e070e7220 */ /* 0x004fe20000410000 */
[----:B------:R-:W-:Y:S01]  /*3210*/  SHF.L.U32 R7, R30, 0x10, RZ ;  /* 0x000000101e077819 */ /* 0x000fe200000006ff */
[----:B------:R-:W-:Y:S01]  /*3220*/  FADD.FTZ R30, R225, R24 ;  /* 0x00000018e11e7221 */ /* 0x000fe20000010000 */
[----:B------:R-:W-:-:S02]  /*3230*/  SHF.L.U32 R184, R184, 0x10, RZ ;  /* 0x00000010b8b87819 */ /* 0x000fc400000006ff */
[----:B------:R-:W-:Y:S01]  /*3240*/  SHF.L.U32 R3, R144, 0x10, RZ ;  /* 0x0000001090037819 */ /* 0x000fe200000006ff */
[----:B------:R-:W2:Y:S01]  /*3250*/  MUFU.RCP R173, R187 ;  /* 0x000000bb00ad7308 */ /* 0x000ea20000001000 */
[----:B------:R-:W-:Y:S01]  /*3260*/  FADD.FTZ R225, R30, R181 ;  /* 0x000000b51ee17221 */ /* 0x000fe20000010000 */
[----:B0-----:R-:W-:Y:S01]  /*3270*/  FMUL.FTZ R21, R197, R228 ;  /* 0x000000e4c5157220 */ /* 0x001fe20000410000 */
[----:B------:R-:W-:Y:S01]  /*3280*/  SHF.L.U32 R197, R26, 0x10, RZ ;  /* 0x000000101ac57819 */ /* 0x000fe200000006ff */
[----:B------:R-:W-:Y:S01]  /*3290*/  FMUL.FTZ R26, R183, R182 ;  /* 0x000000b6b71a7220 */ /* 0x000fe20000410000 */
[----:B------:R-:W-:Y:S01]  /*32a0*/  FMUL.FTZ R28, R185, R184 ;  /* 0x000000b8b91c7220 */ /* 0x000fe20000410000 */
[----:B------:R-:W-:Y:S01]  /*32b0*/  SHF.L.U32 R216, R32, 0x10, RZ ;  /* 0x0000001020d87819 */ /* 0x000fe200000006ff */
[----:B-1----:R-:W-:Y:S01]  /*32c0*/  FMUL.FTZ R185, R202, R5 ;  /* 0x00000005cab97220 */ /* 0x002fe20000410000 */
[----:B------:R-:W0:Y:S01]  /*32d0*/  MUFU.RCP R9, R186 ;  /* 0x000000ba00097308 */ /* 0x000e220000001000 */
[----:B------:R-:W-:Y:S01]  /*32e0*/  FMUL.FTZ R183, R204, R197 ;  /* 0x000000c5ccb77220 */ /* 0x000fe20000410000 */
[----:B------:R-:W-:Y:S01]  /*32f0*/  FADD.FTZ R144, R225, R26 ;  /* 0x0000001ae1907221 */ /* 0x000fe20000010000 */
[----:B------:R-:W-:Y:S01]  /*3300*/  FFMA.FTZ R30, R26, R177, R223 ;  /* 0x000000b11a1e7223 */ /* 0x000fe200000100df */
[----:B---3--:R-:W-:Y:S01]  /*3310*/  FMUL.FTZ R175, R210, R175 ;  /* 0x000000afd2af7220 */ /* 0x008fe20000410000 */
[----:B------:R-:W-:Y:S01]  /*3320*/  SHF.L.U32 R195, R99, 0x10, RZ ;  /* 0x0000001063c37819 */ /* 0x000fe200000006ff */
[----:B------:R-:W-:Y:S01]  /*3330*/  FADD.FTZ R225, R144, R183 ;  /* 0x000000b790e17221 */ /* 0x000fe20000010000 */
[----:B------:R-:W-:Y:S01]  /*3340*/  FFMA.FTZ R223, R183, R176, R30 ;  /* 0x000000b0b7df7223 */ /* 0x000fe2000001001e */
[----:B------:R-:W1:Y:S01]  /*3350*/  MUFU.RCP R11, R209 ;  /* 0x000000d1000b7308 */ /* 0x000e620000001000 */
[----:B------:R-:W-:Y:S01]  /*3360*/  SHF.L.U32 R4, R4, 0x10, RZ ;  /* 0x0000001004047819 */ /* 0x000fe200000006ff */
[----:B--2---:R-:W-:Y:S01]  /*3370*/  FMUL.FTZ R173, R22, R173 ;  /* 0x000000ad16ad7220 */ /* 0x004fe20000410000 */
[----:B------:R-:W-:Y:S01]  /*3380*/  FFMA.FTZ R144, R28, R175, R223 ;  /* 0x000000af1c907223 */ /* 0x000fe200000100df */
[----:B------:R-:W-:Y:S01]  /*3390*/  FADD.FTZ R216, R161, -R216 ;  /* 0x800000d8a1d87221 */ /* 0x000fe20000010000 */
[----:B------:R-:W-:Y:S01]  /*33a0*/  SHF.L.U32 R199, R100, 0x10, RZ ;  /* 0x0000001064c77819 */ /* 0x000fe200000006ff */
[----:B------:R-:W-:Y:S01]  /*33b0*/  FMUL.FTZ R30, R187, R4 ;  /* 0x00000004bb1e7220 */ /* 0x000fe20000410000 */
[----:B------:R-:W-:Y:S01]  /*33c0*/  FFMA.FTZ R223, R185, R174, R144 ;  /* 0x000000aeb9df7223 */ /* 0x000fe20000010090 */
[----:B------:R2:W3:Y:S01]  /*33d0*/  MUFU.RCP R171, R191 ;  /* 0x000000bf00ab7308 */ /* 0x0004e20000001000 */
[----:B------:R-:W-:Y:S01]  /*33e0*/  SHF.L.U32 R6, R6, 0x10, RZ ;  /* 0x0000001006067819 */ /* 0x000fe200000006ff */
[----:B0-----:R-:W-:Y:S01]  /*33f0*/  FMUL.FTZ R22, R244, R9 ;  /* 0x00000009f4167220 */ /* 0x001fe20000410000 */
[----:B------:R-:W-:Y:S01]  /*3400*/  SHF.L.U32 R9, R146, 0x10, RZ ;  /* 0x0000001092097819 */ /* 0x000fe200000006ff */
[----:B------:R-:W-:Y:S01]  /*3410*/  FADD.FTZ R146, R225, R28 ;  /* 0x0000001ce1927221 */ /* 0x000fe20000010000 */
[----:B------:R-:W-:Y:S01]  /*3420*/  FMUL.FTZ R187, R200, R7 ;  /* 0x00000007c8bb7220 */ /* 0x000fe20000410000 */
[----:B------:R-:W-:Y:S01]  /*3430*/  FMUL.FTZ R144, R191, R6 ;  /* 0x00000006bf907220 */ /* 0x000fe20000410000 */
[----:B------:R-:W-:Y:S01]  /*3440*/  SHF.L.U32 R201, R101, 0x10, RZ ;  /* 0x0000001065c97819 */ /* 0x000fe200000006ff */
[----:B------:R-:W0:Y:S01]  /*3450*/  MUFU.RCP R169, R195 ;  /* 0x000000c300a97308 */ /* 0x000e220000001000 */
[----:B------:R-:W-:Y:S01]  /*3460*/  FADD.FTZ R225, R146, R185 ;  /* 0x000000b992e17221 */ /* 0x000fe20000010000 */
[----:B-1----:R-:W-:Y:S01]  /*3470*/  FMUL.FTZ R16, R216, R11 ;  /* 0x0000000bd8107220 */ /* 0x002fe20000410000 */
[----:B------:R-:W-:Y:S01]  /*3480*/  SHF.L.U32 R11, R148, 0x10, RZ ;  /* 0x00000010940b7819 */ /* 0x000fe200000006ff */
[----:B------:R-:W-:Y:S01]  /*3490*/  FFMA.FTZ R146, R30, R173, R223 ;  /* 0x000000ad1e927223 */ /* 0x000fe200000100df */
[----:B------:R-:W-:Y:S01]  /*34a0*/  FADD.FTZ R148, R225, R30 ;  /* 0x0000001ee1947221 */ /* 0x000fe20000010000 */
[----:B------:R-:W-:Y:S01]  /*34b0*/  SHF.L.U32 R2, R2, 0x10, RZ ;  /* 0x0000001002027819 */ /* 0x000fe200000006ff */
[----:B--2---:R-:W-:Y:S01]  /*34c0*/  FMUL.FTZ R191, R198, R3 ;  /* 0x00000003c6bf7220 */ /* 0x004fe20000410000 */
[----:B------:R-:W1:Y:S01]  /*34d0*/  MUFU.RCP R167, R199 ;  /* 0x000000c700a77308 */ /* 0x000e620000001000 */
[----:B------:R-:W-:Y:S01]  /*34e0*/  FADD.FTZ R225, R148, R187 ;  /* 0x000000bb94e17221 */ /* 0x000fe20000010000 */
[----:B---3--:R-:W-:Y:S01]  /*34f0*/  FMUL.FTZ R171, R214, R171 ;  /* 0x000000abd6ab7220 */ /* 0x008fe20000410000 */
[----:B------:R-:W-:Y:S01]  /*3500*/  FFMA.FTZ R223, R187, R172, R146 ;  /* 0x000000acbbdf7223 */ /* 0x000fe20000010092 */
[----:B------:R-:W-:Y:S01]  /*3510*/  SHF.L.U32 R245, R150, 0x10, RZ ;  /* 0x0000001096f57819 */ /* 0x000fe200000006ff */
[----:B------:R-:W-:Y:S01]  /*3520*/  FADD.FTZ R150, R225, R144 ;  /* 0x00000090e1967221 */ /* 0x000fe20000010000 */
[----:B------:R-:W-:Y:S01]  /*3530*/  SHF.L.U32 R203, R102, 0x10, RZ ;  /* 0x0000001066cb7819 */ /* 0x000fe200000006ff */
[----:B------:R-:W-:Y:S01]  /*3540*/  FFMA.FTZ R148, R144, R171, R223 ;  /* 0x000000ab90947223 */ /* 0x000fe200000100df */
[----:B------:R-:W2:Y:S01]  /*3550*/  MUFU.RCP R165, R201 ;  /* 0x000000c900a57308 */ /* 0x000ea20000001000 */
[----:B------:R-:W-:Y:S01]  /*3560*/  SHF.L.U32 R192, R129, 0x10, RZ ;  /* 0x0000001081c07819 */ /* 0x000fe200000006ff */
[----:B0-----:R-:W-:Y:S01]  /*3570*/  FMUL.FTZ R169, R224, R169 ;  /* 0x000000a9e0a97220 */ /* 0x001fe20000410000 */
[----:B------:R-:W-:Y:S01]  /*3580*/  FMUL.FTZ R146, R195, R2 ;  /* 0x00000002c3927220 */ /* 0x000fe20000410000 */
[----:B------:R-:W-:Y:S01]  /*3590*/  FADD.FTZ R225, R150, R191 ;  /* 0x000000bf96e17221 */ /* 0x000fe20000010000 */
[----:B------:R-:W-:Y:S01]  /*35a0*/  FFMA.FTZ R223, R191, R170, R148 ;  /* 0x000000aabfdf7223 */ /* 0x000fe20000010094 */
[----:B------:R-:W-:Y:S01]  /*35b0*/  SHF.L.U32 R8, R8, 0x10, RZ ;  /* 0x0000001008087819 */ /* 0x000fe200000006ff */
[----:B------:R-:W-:Y:S01]  /*35c0*/  FMUL.FTZ R195, R196, R9 ;  /* 0x00000009c4c37220 */ /* 0x000fe20000410000 */
[----:B------:R-:W0:Y:S01]  /*35d0*/  MUFU.RCP R163, R203 ;  /* 0x000000cb00a37308 */ /* 0x000e220000001000 */
[----:B------:R-:W-:Y:S01]  /*35e0*/  SHF.L.U32 R247, R152, 0x10, RZ ;  /* 0x0000001098f77819 */ /* 0x000fe200000006ff */
[----:B------:R-:W-:Y:S01]  /*35f0*/  FADD.FTZ R152, R225, R146 ;  /* 0x00000092e1987221 */ /* 0x000fe20000010000 */
[----:B------:R-:W-:Y:S01]  /*3600*/  FFMA.FTZ R150, R146, R169, R223 ;  /* 0x000000a992967223 */ /* 0x000fe200000100df */
[----:B-1----:R-:W-:Y:S01]  /*3610*/  FMUL.FTZ R167, R236, R167 ;  /* 0x000000a7eca77220 */ /* 0x002fe20000410000 */
[----:B------:R-:W-:Y:S01]  /*3620*/  FMUL.FTZ R148, R199, R8 ;  /* 0x00000008c7947220 */ /* 0x000fe20000410000 */
[----:B------:R-:W-:Y:S01]  /*3630*/  FADD.FTZ R225, R152, R195 ;  /* 0x000000c398e17221 */ /* 0x000fe20000010000 */
[----:B------:R-:W-:Y:S01]  /*3640*/  FFMA.FTZ R223, R195, R168, R150 ;  /* 0x000000a8c3df7223 */ /* 0x000fe20000010096 */
[----:B------:R-:W1:Y:S01]  /*3650*/  MUFU.RCP R227, R192 ;  /* 0x000000c000e37308 */ /* 0x000e620000001000 */
[----:B------:R-:W-:Y:S01]  /*3660*/  SHF.L.U32 R221, R103, 0x10, RZ ;  /* 0x0000001067dd7819 */ /* 0x000fe200000006ff */
[----:B------:R-:W-:Y:S01]  /*3670*/  FMUL.FTZ R199, R194, R11 ;  /* 0x0000000bc2c77220 */ /* 0x000fe20000410000 */
[----:B------:R-:W-:Y:S01]  /*3680*/  SHF.L.U32 R10, R10, 0x10, RZ ;  /* 0x000000100a0a7819 */ /* 0x000fe200000006ff */
[----:B------:R-:W-:Y:S01]  /*3690*/  FFMA.FTZ R152, R148, R167, R223 ;  /* 0x000000a794987223 */ /* 0x000fe200000100df */
[----:B------:R-:W-:Y:S01]  /*36a0*/  SHF.L.U32 R222, R154, 0x10, RZ ;  /* 0x000000109ade7819 */ /* 0x000fe200000006ff */
[----:B------:R-:W-:Y:S01]  /*36b0*/  FADD.FTZ R154, R225, R148 ;  /* 0x00000094e19a7221 */ /* 0x000fe20000010000 */
[----:B--2---:R-:W-:Y:S01]  /*36c0*/  FMUL.FTZ R165, R240, R165 ;  /* 0x000000a5f0a57220 */ /* 0x004fe20000410000 */
[----:B------:R2:W3:Y:S01]  /*36d0*/  MUFU.RCP R161, R221 ;  /* 0x000000dd00a17308 */ /* 0x0004e20000001000 */
[----:B------:R-:W-:Y:S01]  /*36e0*/  FMUL.FTZ R150, R201, R10 ;  /* 0x0000000ac9967220 */ /* 0x000fe20000410000 */
[----:B------:R-:W-:Y:S01]  /*36f0*/  FADD.FTZ R225, R154, R199 ;  /* 0x000000c79ae17221 */ /* 0x000fe20000010000 */
[----:B------:R-:W-:Y:S01]  /*3700*/  FFMA.FTZ R223, R199, R166, R152 ;  /* 0x000000a6c7df7223 */ /* 0x000fe20000010098 */
[----:B0-----:R-:W-:Y:S01]  /*3710*/  FMUL.FTZ R163, R232, R163 ;  /* 0x000000a3e8a37220 */ /* 0x001fe20000410000 */
[----:B------:R-:W-:Y:S01]  /*3720*/  SHF.L.U32 R220, R220, 0x10, RZ ;  /* 0x00000010dcdc7819 */ /* 0x000fe200000006ff */
[----:B------:R-:W-:Y:S01]  /*3730*/  FMUL.FTZ R201, R192, R245 ;  /* 0x000000f5c0c97220 */ /* 0x000fe20000410000 */
[----:B------:R-:W-:Y:S01]  /*3740*/  SHF.L.U32 R218, R218, 0x10, RZ ;  /* 0x00000010dada7819 */ /* 0x000fe200000006ff */
[----:B------:R-:W-:Y:S01]  /*3750*/  FMUL.FTZ R194, R5, R174 ;  /* 0x000000ae05c27220 */ /* 0x000fe20000410000 */
        /* <DEDUP_REMOVED lines=8> */
[----:B------:R-:W-:Y:S01]  /*37e0*/  FADD.FTZ R223, R160, R201 ;  /* 0x000000c9a0df7221 */ /* 0x000fe20000010000 */
[----:B--2---:R-:W-:Y:S01]  /*37f0*/  FFMA.FTZ R221, R201, R164, R158 ;  /* 0x000000a4c9dd7223 */ /* 0x004fe2000001009e */
[----:B------:R-:W-:Y:S01]  /*3800*/  SHF.L.U32 R224, R156, 0x10, RZ ;  /* 0x000000109ce07819 */ /* 0x000fe200000006ff */
[----:B------:R-:W-:Y:S01]  /*3810*/  FMUL.FTZ R156, R205, R222 ;  /* 0x000000decd9c7220 */ /* 0x000fe20000410000 */
[----:B------:R-:W-:Y:S01]  /*3820*/  SHF.L.U32 R236, R180, 0x10, RZ ;  /* 0x00000010b4ec7819 */ /* 0x000fe200000006ff */
[----:B------:R-:W-:Y:S01]  /*3830*/  FMUL.FTZ R205, R186, R249 ;  /* 0x000000f9bacd7220 */ /* 0x000fe20000410000 */
[----:B------:R-:W-:Y:S01]  /*3840*/  FMUL.FTZ R203, R190, R247 ;  /* 0x000000f7becb7220 */ /* 0x000fe20000410000 */
[----:B------:R-:W-:Y:S01]  /*3850*/  FADD.FTZ R186, R223, R152 ;  /* 0x00000098dfba7221 */ /* 0x000fe20000010000 */
[----:B------:R-:W-:Y:S01]  /*3860*/  FFMA.FTZ R180, R152, R163, R221 ;  /* 0x000000a398b47223 */ /* 0x000fe200000100dd */
[----:B------:R-:W-:Y:S01]  /*3870*/  FMUL.FTZ R158, R219, R224 ;  /* 0x000000e0db9e7220 */ /* 0x000fe20000410000 */
[----:B------:R-:W-:Y:S01]  /*3880*/  FMUL.FTZ R160, R217, R228 ;  /* 0x000000e4d9a07220 */ /* 0x000fe20000410000 */
[----:B---3--:R-:W-:Y:S01]  /*3890*/  FMUL.FTZ R161, R246, R161 ;  /* 0x000000a1f6a17220 */ /* 0x008fe20000410000 */
        /* <DEDUP_REMOVED lines=48> */
[----:B------:R-:W-:Y:S01]  /*3ba0*/  FADD.FTZ R238, R238, R211 ;  /* 0x000000d3eeee7221 */ /* 0x000fe20000010000 */
[-C--:B------:R-:W-:Y:S01]  /*3bb0*/  FFMA.FTZ R240, R211, R14.reuse, R240 ;  /* 0x0000000ed3f07223 */ /* 0x080fe200000100f0 */
        /* <DEDUP_REMOVED lines=13> */
.L_x_1239:
[----:B------:R-:W0:Y:S01]  /*3c90*/  SHFL.DOWN PT, R242, R238, 0x10, 0x1f ;  /* 0x0a001f00eef27f89 */ /* 0x000e2200000e0000 */
[----:B------:R-:W1:Y:S01]  /*3ca0*/  S2UR UR6, SR_CgaCtaId ;  /* 0x00000000000679c3 */ /* 0x000e620000008800 */
[----:B------:R-:W-:Y:S01]  /*3cb0*/  FADD.FTZ R40, R251, R40 ;  /* 0x00000028fb287221 */ /* 0x000fe20000010000 */
[----:B------:R-:W-:Y:S01]  /*3cc0*/  FADD.FTZ R42, R249, R42 ;  /* 0x0000002af92a7221 */ /* 0x000fe20000010000 */
[----:B------:R-:W2:Y:S01]  /*3cd0*/  SHFL.DOWN PT, R244, R240, 0x10, 0x1f ;  /* 0x0a001f00f0f47f89 */ /* 0x000ea200000e0000 */
[----:B------:R-:W-:Y:S01]  /*3ce0*/  ISETP.NE.AND P2, PT, R138, RZ, PT ;  /* 0x000000ff8a00720c */ /* 0x000fe20003f45270 */
[----:B------:R-:W-:Y:S01]  /*3cf0*/  UMOV UR5, 0x400 ;  /* 0x0000040000057882 */ /* 0x000fe20000000000 */
[----:B------:R-:W-:Y:S01]  /*3d00*/  ISETP.NE.AND P0, PT, R140, RZ, PT ;  /* 0x000000ff8c00720c */ /* 0x000fe20003f05270 */
        /* <DEDUP_REMOVED lines=29> */
[----:B------:R-:W-:Y:S01]  /*3ee0*/  FADD.FTZ R54, R6, R54 ;  /* 0x0000003606367221 */ /* 0x000fe20000010000 */
        /* <DEDUP_REMOVED lines=22> */
[----:B0-----:R-:W-:Y:S01]  /*4050*/  MOV R2, UR5 ;  /* 0x0000000500027c02 */ /* 0x001fe20008000f00 */
[----:B------:R-:W0:Y:S03]  /*4060*/  LDS.128 R4, [UR6] ;  /* 0x00000006ff047984 */ /* 0x000e260008000c00 */
        /* <DEDUP_REMOVED lines=11> */
.L_x_1241:
[----:B------:R-:W-:Y:S05]  /*4120*/  BSYNC.RECONVERGENT B0 ;  /* 0x0000000000007941 */ /* 0x000fea0003800200 */
.L_x_1240:
        /* <DEDUP_REMOVED lines=64> */
[----:B0-----:R-:W-:Y:S01]  /*4530*/  MOV R11, UR6 ;  /* 0x00000006000b7c02 */ /* 0x001fe20008000f00 */
[----:B-1----:R-:W-:-:S04]  /*4540*/  ULEA UR7, UP1, UR17, UR8, 0x2 ;  /* 0x0000000811077291 */ /* 0x002fc8000f8210ff */
[----:B------:R-:W-:Y:S02]  /*4550*/  ULEA.HI.X UR8, UR17, UR9, UR11, 0x2, UP1 ;  /* 0x0000000911087291 */ /* 0x000fe400088f140b */
[----:B------:R-:W-:-:S04]  /*4560*/  MOV R4, UR7 ;  /* 0x0000000700047c02 */ /* 0x000fc80008000f00 */
        /* <DEDUP_REMOVED lines=8> */
.L_x_1243:
[----:B------:R-:W2:Y:S04]  /*45f0*/  LDG.E.STRONG.GPU R6, desc[UR14][R4.64] ;  /* 0x0000000e04067981 */ /* 0x000ea8000c1ef900 */
[----:B--2---:R-:W-:Y:S01]  /*4600*/  CCTL.IVALL ;  /* 0x00000000ff00798f */ /* 0x004fe20002000000 */
[----:B------:R-:W-:Y:S05]  /*4610*/  YIELD ;  /* 0x0000000000007946 */ /* 0x000fea0003800000 */
[----:B------:R-:W-:-:S13]  /*4620*/  ISETP.NE.AND P0, PT, R6, R9, PT ;  /* 0x000000090600720c */ /* 0x000fda0003f05270 */
[----:B------:R-:W-:Y:S05]  /*4630*/  @P0 BRA `(.L_x_1243) ;  /* 0xfffffffc00ec0947 */ /* 0x000fea000383ffff */
.L_x_1242:
[----:B------:R-:W-:Y:S05]  /*4640*/  WARPSYNC.ALL ;  /* 0x0000000000007948 */ /* 0x000fea0003800000 */
[----:B------:R-:W-:Y:S01]  /*4650*/  BAR.SYNC.DEFER_BLOCKING 0x0 ;  /* 0x0000000000007b1d */ /* 0x000fe20000010000 */
[----:B0-----:R-:W-:Y:S01]  /*4660*/  CS2R R4, SRZ ;  /* 0x0000000000047805 */ /* 0x001fe2000001ff00 */
[----:B------:R-:W-:-:S04]  /*4670*/  @!P2 IMAD.WIDE.U32 R2, R138, 0x8, R2 ;  /* 0x000000088a02a825 */ /* 0x000fc800078e0002 */
[----:B------:R-:W0:Y:S01]  /*4680*/  LDCU UR6, c[0x0][0x384] ;  /* 0x00007080ff0677ac */ /* 0x000e220008000800 */
        /* <DEDUP_REMOVED lines=101> */
[----:B------:R-:W-:Y:S01]  /*4ce0*/  F2FP.BF16.F32.PACK_AB R179, R179, R12 ;  /* 0x0000000cb3b3723e */ /* 0x000fe200000010ff */
[----:B------:R-:W-:Y:S01]  /*4cf0*/  FMUL.FTZ R170, R170, UR16 ;  /* 0x00000010aaaa7c20 */ /* 0x000fe20008410000 */
[----:B------:R-:W-:Y:S01]  /*4d00*/  FMUL.FTZ R169, R169, UR16 ;  /* 0x00000010a9a97c20 */ /* 0x000fe20008410000 */
[----:B------:R-:W-:Y:S01]  /*4d10*/  FMUL.FTZ R17, R17, UR16 ;  /* 0x0000001011117c20 */ /* 0x000fe20008410000 */
[----:B------:R-:W-:Y:S01]  /*4d20*/  FMUL.FTZ R16, R16, UR16 ;  /* 0x0000001010107c20 */ /* 0x000fe20008410000 */
[----:B------:R-:W-:Y:S01]  /*4d30*/  F2FP.BF16.F32.PACK_AB R189, R6, R15 ;  /* 0x0000000f06bd723e */ /* 0x000fe200000010ff */
[----:B0-----:R-:W-:Y:S01]  /*4d40*/  IMAD.WIDE.U32 R4, R7, 0x4, R2 ;  /* 0x0000000407047825 */ /* 0x001fe200078e0002 */
[----:B------:R-:W-:-:S03]  /*4d50*/  F2FP.BF16.F32.PACK_AB R177, R177, R178 ;  /* 0x000000b2b1b1723e */ /* 0x000fc600000010ff */
[----:B------:R-:W-:Y:S01]  /*4d60*/  FMUL.FTZ R168, R168, UR16 ;  /* 0x00000010a8a87c20 */ /* 0x000fe20008410000 */
[----:B------:R-:W-:Y:S01]  /*4d70*/  FMUL.FTZ R167, R167, UR16 ;  /* 0x00000010a7a77c20 */ /* 0x000fe20008410000 */
[----:B------:R-:W-:Y:S01]  /*4d80*/  FMUL.FTZ R19, R19, UR16 ;  /* 0x0000001013137c20 */ /* 0x000fe20008410000 */
[----:B------:R-:W-:Y:S01]  /*4d90*/  FMUL.FTZ R18, R18, UR16 ;  /* 0x0000001012127c20 */ /* 0x000fe20008410000 */
[----:B------:R-:W-:Y:S01]  /*4da0*/  IMAD.WIDE.U32 R6, R159, 0x4, R2 ;  /* 0x000000049f067825 */ /* 0x000fe200078e0002 */
        /* <DEDUP_REMOVED lines=15> */
[--C-:B------:R-:W-:Y:S01]  /*4ea0*/  IMAD.WIDE.U32 R12, R151, 0x4, R2.reuse ;  /* 0x00000004970c7825 */ /* 0x100fe200078e0002 */
[----:B------:R-:W-:Y:S01]  /*4eb0*/  F2FP.BF16.F32.PACK_AB R169, R169, R170 ;  /* 0x000000aaa9a9723e */ /* 0x000fe200000010ff */
[----:B------:R0:W-:Y:S01]  /*4ec0*/  STG.E desc[UR14][R4.64], R179 ;  /* 0x000000b304007986 */ /* 0x0001e2000c10190e */
[----:B------:R-:W-:Y:S01]  /*4ed0*/  F2FP.BF16.F32.PACK_AB R187, R16, R17 ;  /* 0x0000001110bb723e */ /* 0x000fe200000010ff */
        /* <DEDUP_REMOVED lines=23> */
[--C-:B------:R-:W-:Y:S02]  /*5050*/  IMAD.WIDE.U32 R30, R31, 0x4, R2.reuse ;  /* 0x000000041f1e7825 */ /* 0x100fe400078e0002 */
[----:B------:R0:W-:Y:S02]  /*5060*/  STG.E desc[UR14][R22.64], R161 ;  /* 0x000000a116007986 */ /* 0x0001e4000c10190e */
[----:B------:R-:W-:Y:S02]  /*5070*/  IMAD.WIDE.U32 R2, R141, 0x4, R2 ;  /* 0x000000048d027825 */ /* 0x000fe400078e0002 */
[----:B------:R0:W-:Y:S04]  /*5080*/  STG.E desc[UR14][R24.64], R181 ;  /* 0x000000b518007986 */ /* 0x0001e8000c10190e */
[----:B------:R0:W-:Y:S04]  /*5090*/  STG.E desc[UR14][R26.64], R183 ;  /* 0x000000b71a007986 */ /* 0x0001e8000c10190e */
[----:B------:R0:W-:Y:S04]  /*50a0*/  STG.E desc[UR14][R28.64], R185 ;  /* 0x000000b91c007986 */ /* 0x0001e8000c10190e */
[----:B------:R0:W-:Y:S04]  /*50b0*/  STG.E desc[UR14][R30.64], R187 ;  /* 0x000000bb1e007986 */ /* 0x0001e8000c10190e */
[----:B------:R0:W-:Y:S01]  /*50c0*/  STG.E desc[UR14][R2.64], R189 ;  /* 0x000000bd02007986 */ /* 0x0001e2000c10190e */
        /* <DEDUP_REMOVED lines=61> */
.L_x_1235:
        /* <DEDUP_REMOVED lines=22> */
[----:B-----5:R-:W-:Y:S01]  /*5600*/  IADD3 R109, PT, PT, R139, 0x1c00, RZ ;  /* 0x00001c008b6d7810 */ /* 0x020fe20007ffe0ff */
        /* <DEDUP_REMOVED lines=56> */
.L_x_1245:
        /* <DEDUP_REMOVED lines=15> */
.L_x_3080:


//--------------------- .text._ZN10layer_norm22ln_bwd_finalize_kernelINS_22Kernel_traits_finalizeILj15360E6__halffS2_fjLj1024ELj4ENS_18Kernel_traits_baseILj15360ES2_fS2_fjLj1024EEEEEEEvNS_9BwdParamsE --------------------------
	.section	.text._ZN10layer_norm22ln_bwd_finalize_kernelINS_22Kernel_traits_finalizeILj15360E6__halffS2_fjLj1024ELj4ENS_18Kernel_traits_baseILj15360ES2_fS2_fjLj1024EEEEEEEvNS_9BwdParamsE,"ax",@progbits
	.align	128
        .global         _ZN10layer_norm22ln_bwd_finalize_kernelINS_22Kernel_traits_finalizeILj15360E6__halffS2_fjLj1024ELj4ENS_18Kernel_traits_baseILj15360ES2_fS2_fjLj1024EEEEEEEvNS_9BwdParamsE
        .type           _ZN10layer_norm22ln_bwd_finalize_kernelINS_22Kernel_traits_finalizeILj15360E6__halffS2_fjLj1024ELj4ENS_18Kernel_traits_baseILj15360ES2_fS2_fjLj1024EEEEEEEvNS_9BwdParamsE,@function
        .size           _ZN10layer_norm22ln_bwd_finalize_kernelINS_22Kernel_traits_finalizeILj15360E6__halffS2_fjLj1024ELj4ENS_18Kernel_traits_baseILj15360ES2_fS2_fjLj1024EEEEEEEvNS_9BwdParamsE,(.L_x_3081 - _ZN10layer_norm22ln_bwd_finalize_kernelINS_22Kernel_traits_finalizeILj15360E6__halffS2_fjLj1024ELj4ENS_18Kernel_traits_baseILj15360ES2_fS2_fjLj1024EEEEEEEvNS_9BwdParamsE)
        .other          _ZN10layer_norm22ln_bwd_finalize_kernelINS_22Kernel_traits_finalizeILj15360E6__halffS2_fjLj1024ELj4ENS_18Kernel_traits_baseILj15360ES2_fS2_fjLj1024EEEEEEEvNS_9BwdParamsE,@"STO_CUDA_ENTRY STV_DEFAULT"
_ZN10layer_norm22ln_bwd_finalize_kernelINS_22Kernel_traits_finalizeILj15360E6__halffS2_fjLj1024ELj4ENS_18Kernel_traits_baseILj15360ES2_fS2_fjLj1024EEEEEEEvNS_9BwdParamsE:
.text._ZN10layer_norm22ln_bwd_finalize_kernelINS_22Kernel_traits_finalizeILj15360E6__halffS2_fjLj1024ELj4ENS_18Kernel_traits_baseILj15360ES2_fS2_fjLj1024EEEEEEEvNS_9BwdParamsE:
        /* <DEDUP_REMOVED lines=37> */
.L_x_1250:
        /* <DEDUP_REMOVED lines=118> */
.L_x_1249:
[----:B------:R-:W-:Y:S05]  /*09b0*/  BSYNC.RECONVERGENT B1 ;  /* 0x0000000000017941 */ /* 0x000fea0003800200 */
.L_x_1248:
        /* <DEDUP_REMOVED lines=65> */
.L_x_1252:
[----:B------:R-:W-:Y:S05]  /*0dd0*/  BSYNC.RECONVERGENT B1 ;  /* 0x0000000000017941 */ /* 0x000fea0003800200 */
.L_x_1251:
        /* <DEDUP_REMOVED lines=37> */
.L_x_1254:
[----:B------:R-:W-:Y:S05]  /*1030*/  BSYNC.RECONVERGENT B1 ;  /* 0x0000000000017941 */ /* 0x000fea0003800200 */
.L_x_1253:
[----:B------:R-:W-:Y:S05]  /*1040*/  @!P1 BRA `(.L_x_1247) ;  /* 0x00000000003c9947 */ /* 0x000fea0003800000 */
[----:B------:R-:W0:Y:S01]  /*1050*/  LDC.64 R6, c[0x0][0x3e0] ;  /* 0x0000f800ff067b82 */ /* 0x000e220000000a00 */
[----:B------:R-:W-:Y:S01]  /*1060*/  IMAD R2, R15, 0x3c00, R11 ;  /* 0x00003c000f027824 */ /* 0x000fe200078e020b */
[----:B------:R-:W-:-:S04]  /*1070*/  IADD3 R24, PT, PT, -R24, RZ, RZ ;  /* 0x000000ff18187210 */ /* 0x000fc80007ffe1ff */
[----:B------:R-:W-:Y:S02]  /*1080*/  IADD3 R11, PT, PT, R13, R2, RZ ;  /* 0x000000020d0b7210 */ /* 0x000fe40007ffe0ff */
[----:B------:R-:W1:Y:S05]  /*1090*/  LDC.64 R8, c[0x0][0x3e8] ;  /* 0x0000fa00ff087b82 */ /* 0x000e6a0000000a00 */
.L_x_1255:
        /* <DEDUP_REMOVED lines=10> */
.L_x_1247:
[----:B------:R-:W-:Y:S05]  /*1140*/  BSYNC.RECONVERGENT B0 ;  /* 0x0000000000007941 */ /* 0x000fea0003800200 */
.L_x_1246:
        /* <DEDUP_REMOVED lines=55> */
.L_x_1256:
        /* <DEDUP_REMOVED lines=12> */
.L_x_3081:


//--------------------- .text._ZN10layer_norm13ln_bwd_kernelINS_13Kernel_traitsI6__halffS2_fjLj15360ELj4ELj1ELj4ELj8ENS_18Kernel_traits_baseILj15360ES2_fS2_fjLj128EEEEEEEvNS_9BwdParamsE --------------------------
	.section	.text._ZN10layer_norm13ln_bwd_kernelINS_13Kernel_traitsI6__halffS2_fjLj15360ELj4ELj1ELj4ELj8ENS_18Kernel_traits_baseILj15360ES2_fS2_fjLj128EEEEEEEvNS_9BwdParamsE,"ax",@progbits
	.align	128
        .global         _ZN10layer_norm13ln_bwd_kernelINS_13Kernel_traitsI6__halffS2_fjLj15360ELj4ELj1ELj4ELj8ENS_18Kernel_traits_baseILj15360ES2_fS2_fjLj128EEEEEEEvNS_9BwdParamsE
        .type           _ZN10layer_norm13ln_bwd_kernelINS_13Kernel_traitsI6__halffS2_fjLj15360ELj4ELj1ELj4ELj8ENS_18Kernel_traits_baseILj15360ES2_fS2_fjLj128EEEEEEEvNS_9BwdParamsE,@function
        .size           _ZN10layer_norm13ln_bwd_kernelINS_13Kernel_traitsI6__halffS2_fjLj15360ELj4ELj1ELj4ELj8ENS_18Kernel_traits_baseILj15360ES2_fS2_fjLj128EEEEEEEvNS_9BwdParamsE,(.L_x_3082 - _ZN10layer_norm13ln_bwd_kernelINS_13Kernel_traitsI6__halffS2_fjLj15360ELj4ELj1ELj4ELj8ENS_18Kernel_traits_baseILj15360ES2_fS2_fjLj128EEEEEEEvNS_9BwdParamsE)
        .other          _ZN10layer_norm13ln_bwd_kernelINS_13Kernel_traitsI6__halffS2_fjLj15360ELj4ELj1ELj4ELj8ENS_18Kernel_traits_baseILj15360ES2_fS2_fjLj128EEEEEEEvNS_9BwdParamsE,@"STO_CUDA_ENTRY STV_DEFAULT"
_ZN10layer_norm13ln_bwd_kernelINS_13Kernel_traitsI6__halffS2_fjLj15360ELj4ELj1ELj4ELj8ENS_18Kernel_traits_baseILj15360ES2_fS2_fjLj128EEEEEEEvNS_9BwdParamsE:
.text._ZN10layer_norm13ln_bwd_kernelINS_13Kernel_traitsI6__halffS2_fjLj15360ELj4ELj1ELj4ELj8ENS_18Kernel_traits_baseILj15360ES2_fS2_fjLj128EEEEEEEvNS_9BwdParamsE:
        /* <DEDUP_REMOVED lines=50> */
.L_x_1257:
        /* <DEDUP_REMOVED lines=17> */
.L_x_1258:
        /* <DEDUP_REMOVED lines=66> */
[----:B------:R-:W-:-:S07]  /*0850*/  MOV R36, RZ ;  /* 0x000000ff00247202 */ /* 0x000fce0000000f00 */
.L_x_1268:
        /* <DEDUP_REMOVED lines=25> */
[----:B------:R-:W-:Y:S01]  /*09f0*/  IADD3 R149, PT, PT, R41, 0x1a00, RZ ;  /* 0x00001a0029957810 */ /* 0x000fe20007ffe0ff */
[----:B------:R0:W5:Y:S02]  /*0a00*/  LDG.E R146, desc[UR4][R146.64] ;  /* 0x0000000492927981 */ /* 0x000164000c1e1900 */
[--C-:B------:R-:W-:Y:S01]  /*0a10*/  IMAD.WIDE.U32 R142, R33, 0x4, R2.reuse ;  /* 0x00000004218e7825 */ /* 0x100fe200078e0002 */
[C---:B------:R-:W-:Y:S01]  /*0a20*/  IADD3 R151, PT, PT, R41.reuse, 0x1c00, RZ ;  /* 0x00001c0029977810 */ /* 0x040fe20007ffe0ff */
[----:B------:R2:W5:Y:S02]  /*0a30*/  LDG.E R144, desc[UR4][R144.64] ;  /* 0x0000000490907981 */ /* 0x000564000c1e1900 */
[--C-:B------:R-:W-:Y:S02]  /*0a40*/  IMAD.WIDE.U32 R4, R41, 0x4, R2.reuse ;  /* 0x0000000429047825 */ /* 0x100fe400078e0002 */
[----:B------:R3:W5:Y:S02]  /*0a50*/  LDG.E R142, desc[UR4][R142.64] ;  /* 0x000000048e8e7981 */ /* 0x000764000c1e1900 */
[--C-:B------:R-:W-:Y:S01]  /*0a60*/  IMAD.WIDE.U32 R6, R39, 0x4, R2.reuse ;  /* 0x0000000427067825 */ /* 0x100fe200078e0002 */
[C---:B0-----:R-:W-:Y:S01]  /*0a70*/  IADD3 R147, PT, PT, R41.reuse, 0x1800, RZ ;  /* 0x0000180029937810 */ /* 0x041fe20007ffe0ff */
[----:B------:R0:W5:Y:S01]  /*0a80*/  LDG.E R153, desc[UR4][R4.64] ;  /* 0x0000000404997981 */ /* 0x000162000c1e1900 */
[----:B--2---:R-:W-:Y:S01]  /*0a90*/  IADD3 R145, PT, PT, R41, 0x1600, RZ ;  /* 0x0000160029917810 */ /* 0x004fe20007ffe0ff */
[----:B------:R-:W-:-:S02]  /*0aa0*/  IMAD.WIDE.U32 R8, R137, 0x4, R2 ;  /* 0x0000000489087825 */ /* 0x000fc400078e0002 */
[----:B------:R2:W5:Y:S01]  /*0ab0*/  LDG.E R152, desc[UR4][R6.64] ;  /* 0x0000000406987981 */ /* 0x000562000c1e1900 */
[----:B---3--:R-:W-:Y:S01]  /*0ac0*/  IADD3 R143, PT, PT, R41, 0x1400, RZ ;  /* 0x00001400298f7810 */ /* 0x008fe20007ffe0ff */
[--C-:B------:R-:W-:Y:S02]  /*0ad0*/  IMAD.WIDE.U32 R10, R139, 0x4, R2.reuse ;  /* 0x000000048b0a7825 */ /* 0x100fe400078e0002 */
[----:B------:R-:W5:Y:S02]  /*0ae0*/  LDG.E R136, desc[UR4][R8.64] ;  /* 0x0000000408887981 */ /* 0x000f64000c1e1900 */
[--C-:B0-----:R-:W-:Y:S02]  /*0af0*/  IMAD.WIDE.U32 R4, R133, 0x4, R2.reuse ;  /* 0x0000000485047825 */ /* 0x101fe400078e0002 */
[----:B------:R-:W5:Y:S02]  /*0b00*/  LDG.E R134, desc[UR4][R10.64] ;  /* 0x000000040a867981 */ /* 0x000f64000c1e1900 */
[----:B--2---:R-:W-:-:S02]  /*0b10*/  IMAD.WIDE.U32 R6, R135, 0x4, R2 ;  /* 0x0000000487067825 */ /* 0x004fc400078e0002 */
        /* <DEDUP_REMOVED lines=10> */
[----:B------:R-:W5:Y:S02]  /*0bc0*/  LDG.E R156, desc[UR4][R18.64] ;  /* 0x00000004129c7981 */ /* 0x000f64000c1e1900 */
[----:B------:R-:W-:-:S02]  /*0bd0*/  IMAD.WIDE.U32 R26, R151, 0x4, R2 ;  /* 0x00000004971a7825 */ /* 0x000fc400078e0002 */
[----:B------:R-:W5:Y:S02]  /*0be0*/  LDG.E R157, desc[UR4][R22.64] ;  /* 0x00000004169d7981 */ /* 0x000f64000c1e1900 */
[--C-:B-1----:R-:W-:Y:S02]  /*0bf0*/  IMAD.WIDE.U32 R2, R41, 0x8, R20.reuse ;  /* 0x0000000829027825 */ /* 0x102fe400078e0014 */
[----:B------:R1:W5:Y:S02]  /*0c00*/  LDG.E R158, desc[UR4][R26.64] ;  /* 0x000000041a9e7981 */ /* 0x000364000c1e1900 */
[--C-:B0-----:R-:W-:Y:S02]  /*0c10*/  IMAD.WIDE.U32 R4, R39, 0x8, R20.reuse ;  /* 0x0000000827047825 */ /* 0x101fe400078e0014 */
[----:B------:R-:W5:Y:S02]  /*0c20*/  LDG.E.64 R2, desc[UR4][R2.64] ;  /* 0x0000000402027981 */ /* 0x000f64000c1e1b00 */
[----:B--2---:R-:W-:-:S02]  /*0c30*/  IMAD.WIDE.U32 R6, R37, 0x8, R20 ;  /* 0x0000000825067825 */ /* 0x004fc400078e0014 */
[----:B------:R-:W5:Y:S02]  /*0c40*/  LDG.E.64 R4, desc[UR4][R4.64] ;  /* 0x0000000404047981 */ /* 0x000f64000c1e1b00 */
[--C-:B------:R-:W-:Y:S02]  /*0c50*/  IMAD.WIDE.U32 R8, R35, 0x8, R20.reuse ;  /* 0x0000000823087825 */ /* 0x100fe400078e0014 */
[----:B------:R-:W5:Y:S02]  /*0c60*/  LDG.E.64 R6, desc[UR4][R6.64] ;  /* 0x0000000406067981 */ /* 0x000f64000c1e1b00 */
[--C-:B------:R-:W-:Y:S02]  /*0c70*/  IMAD.WIDE.U32 R10, R33, 0x8, R20.reuse ;  /* 0x00000008210a7825 */ /* 0x100fe400078e0014 */
[----:B------:R-:W5:Y:S02]  /*0c80*/  LDG.E.64 R8, desc[UR4][R8.64] ;  /* 0x0000000408087981 */ /* 0x000f64000c1e1b00 */
[----:B---3--:R-:W-:-:S02]  /*0c90*/  IMAD.WIDE.U32 R12, R133, 0x8, R20 ;  /* 0x00000008850c7825 */ /* 0x008fc400078e0014 */
[----:B------:R-:W5:Y:S02]  /*0ca0*/  LDG.E.64 R10, desc[UR4][R10.64] ;  /* 0x000000040a0a7981 */ /* 0x000f64000c1e1b00 */
[--C-:B----4-:R-:W-:Y:S02]  /*0cb0*/  IMAD.WIDE.U32 R14, R135, 0x8, R20.reuse ;  /* 0x00000008870e7825 */ /* 0x110fe400078e0014 */
        /* <DEDUP_REMOVED lines=17> */
[----:B------:R-:W5:Y:S01]  /*0dd0*/  LDG.E.64 R20, desc[UR4][R20.64] ;  /* 0x0000000414147981 */ /* 0x000f62000c1e1b00 */
[----:B------:R-:W-:Y:S05]  /*0de0*/  BRA `(.L_x_1261) ;  /* 0x0000000400307947 */ /* 0x000fea0003800000 */
.L_x_1260:
        /* <DEDUP_REMOVED lines=75> */
[----:B------:R-:W5:Y:S02]  /*12a0*/  LDG.E.64 R20, desc[UR4][R20.64] ;  /* 0x0000000414147981 */ /* 0x000f64000c1e1b00 */
.L_x_1261:
[----:B------:R-:W-:Y:S05]  /*12b0*/  @P0 BRA `(.L_x_1262) ;  /* 0x0000000c00c40947 */ /* 0x000fea0003800000 */
[--C-:B-----5:R-:W-:Y:S02]  /*12c0*/  HADD2.F32 R194, -RZ, R132.reuse.H0_H0 ;  /* 0x20000084ffc27230 */ /* 0x120fe40000004100 */
[--C-:B------:R-:W-:Y:S01]  /*12d0*/  FADD.FTZ R3, R3, -R0.reuse ;  /* 0x8000000003037221 */ /* 0x100fe20000010000 */
[----:B------:R-:W-:Y:S02]  /*12e0*/  HADD2.F32 R197, -RZ, R132.H1_H1 ;  /* 0x30000084ffc57230 */ /* 0x000fe40000004100 */
[--C-:B------:R-:W-:Y:S01]  /*12f0*/  FADD.FTZ R159, R2, -R0.reuse ;  /* 0x80000000029f7221 */ /* 0x100fe20000010000 */
[----:B------:R-:W-:Y:S02]  /*1300*/  HADD2.F32 R175, -RZ, R153.H0_H0 ;  /* 0x20000099ffaf7230 */ /* 0x000fe40000004100 */
[----:B------:R-:W-:Y:S01]  /*1310*/  FMUL.FTZ R2, R32, R3 ;  /* 0x0000000320027220 */ /* 0x000fe20000410000 */
[----:B------:R-:W-:Y:S02]  /*1320*/  HADD2.F32 R132, -RZ, R148.H0_H0 ;  /* 0x20000094ff847230 */ /* 0x000fe40000004100 */
        /* <DEDUP_REMOVED lines=35> */
[----:B------:R-:W-:Y:S01]  /*1560*/  FMUL.FTZ R21, R32, R183 ;  /* 0x000000b720157220 */ /* 0x000fe20000410000 */
[----:B------:R-:W-:Y:S02]  /*1570*/  HADD2.F32 R14, -RZ, R136.H1_H1 ;  /* 0x30000088ff0e7230 */ /* 0x000fe40000004100 */
[----:B------:R-:W-:Y:S01]  /*1580*/  FADD.FTZ R132, RZ, R3 ;  /* 0x00000003ff847221 */ /* 0x000fe20000010000 */
[----:B------:R-:W-:Y:S02]  /*1590*/  HADD2.F32 R153, -RZ, R152.H0_H0 ;  /* 0x20000098ff997230 */ /* 0x000fe40000004100 */
[----:B------:R-:W-:Y:S01]  /*15a0*/  FFMA.FTZ R183, R0, R3, RZ ;  /* 0x0000000300b77223 */ /* 0x000fe200000100ff */
[--C-:B------:R-:W-:Y:S02]  /*15b0*/  HADD2.F32 R198, -RZ, R155.reuse.H0_H0 ;  /* 0x2000009bffc67230 */ /* 0x100fe40000004100 */
[----:B------:R-:W-:Y:S01]  /*15c0*/  FMUL.FTZ R16, R32, R161 ;  /* 0x000000a120107220 */ /* 0x000fe20000410000 */
[----:B------:R-:W-:-:S02]  /*15d0*/  HADD2.F32 R201, -RZ, R155.H1_H1 ;  /* 0x3000009bffc97230 */ /* 0x000fc40000004100 */
[----:B------:R-:W-:Y:S01]  /*15e0*/  FMUL.FTZ R155, R134, R177 ;  /* 0x000000b1869b7220 */ /* 0x000fe20000410000 */
[----:B------:R-:W-:Y:S02]  /*15f0*/  HADD2.F32 R136, -RZ, R127.H0_H0 ;  /* 0x2000007fff887230 */ /* 0x000fe40000004100 */
[----:B------:R-:W-:Y:S01]  /*1600*/  FMUL.FTZ R17, R32, R163 ;  /* 0x000000a320117220 */ /* 0x000fe20000410000 */
[----:B------:R-:W-:Y:S02]  /*1610*/  HADD2.F32 R152, -RZ, R152.H1_H1 ;  /* 0x30000098ff987230 */ /* 0x000fe40000004100 */
[----:B------:R-:W-:Y:S01]  /*1620*/  FADD.FTZ R134, R132, R155 ;  /* 0x0000009b84867221 */ /* 0x000fe20000010000 */
[--C-:B------:R-:W-:Y:S02]  /*1630*/  HADD2.F32 R200, -RZ, R156.reuse.H0_H0 ;  /* 0x2000009cffc87230 */ /* 0x100fe40000004100 */
[----:B------:R-:W-:Y:S01]  /*1640*/  FFMA.FTZ R183, R2, R155, R183 ;  /* 0x0000009b02b77223 */ /* 0x000fe200000100b7 */
        /* <DEDUP_REMOVED lines=8> */
[----:B------:R-:W-:-:S02]  /*16d0*/  HADD2.F32 R195, -RZ, R138.H0_H0 ;  /* 0x2000008affc37230 */ /* 0x000fc40000004100 */
[----:B------:R-:W-:Y:S01]  /*16e0*/  FMUL.FTZ R132, R185, R152 ;  /* 0x00000098b9847220 */ /* 0x000fe20000410000 */
[----:B------:R-:W-:Y:S02]  /*16f0*/  HADD2.F32 R12, -RZ, R138.H1_H1 ;  /* 0x3000008aff0c7230 */ /* 0x000fe40000004100 */
[----:B------:R-:W-:Y:S01]  /*1700*/  FADD.FTZ R185, R134, R157 ;  /* 0x0000009d86b97221 */ /* 0x000fe20000010000 */
[----:B------:R-:W-:Y:S02]  /*1710*/  HADD2.F32 R179, -RZ, R146.H0_H0 ;  /* 0x20000092ffb37230 */ /* 0x000fe40000004100 */
[----:B------:R-:W-:Y:S01]  /*1720*/  FFMA.FTZ R134, R16, R157, R183 ;  /* 0x0000009d10867223 */ /* 0x000fe200000100b7 */
[----:B------:R-:W-:Y:S02]  /*1730*/  HADD2.F32 R138, -RZ, R126.H0_H0 ;  /* 0x2000007eff8a7230 */ /* 0x000fe40000004100 */
[----:B------:R-:W-:Y:S01]  /*1740*/  FMUL.FTZ R20, R32, R169 ;  /* 0x000000a920147220 */ /* 0x000fe20000410000 */
[----:B------:R-:W-:-:S02]  /*1750*/  HADD2.F32 R11, -RZ, R144.H0_H0 ;  /* 0x20000090ff0b7230 */ /* 0x000fc40000004100 */
[----:B------:R-:W-:Y:S01]  /*1760*/  FFMA.FTZ R183, R17, R132, R134 ;  /* 0x0000008411b77223 */ /* 0x000fe20000010086 */
[----:B------:R-:W-:Y:S02]  /*1770*/  HADD2.F32 R146, -RZ, R146.H1_H1 ;  /* 0x30000092ff927230 */ /* 0x000fe40000004100 */
[----:B------:R-:W-:Y:S01]  /*1780*/  FMUL.FTZ R187, R138, R179 ;  /* 0x000000b38abb7220 */ /* 0x000fe20000410000 */
[----:B------:R-:W-:Y:S02]  /*1790*/  HADD2.F32 R144, -RZ, R144.H1_H1 ;  /* 0x30000090ff907230 */ /* 0x000fe40000004100 */
[----:B------:R-:W-:Y:S01]  /*17a0*/  FADD.FTZ R138, R185, R132 ;  /* 0x00000084b98a7221 */ /* 0x000fe20000010000 */
[--C-:B------:R-:W-:Y:S02]  /*17b0*/  HADD2.F32 R193, -RZ, R140.reuse.H0_H0 ;  /* 0x2000008cffc17230 */ /* 0x100fe40000004100 */
[----:B------:R-:W-:Y:S01]  /*17c0*/  FMUL.FTZ R169, R32, R182 ;  /* 0x000000b620a97220 */ /* 0x000fe20000410000 */
[----:B------:R-:W-:-:S02]  /*17d0*/  HADD2.F32 R10, -RZ, R140.H1_H1 ;  /* 0x3000008cff0a7230 */ /* 0x000fc40000004100 */
[C---:B------:R-:W-:Y:S01]  /*17e0*/  FMUL.FTZ R23, R32.reuse, R221 ;  /* 0x000000dd20177220 */ /* 0x040fe20000410000 */
[----:B------:R-:W-:Y:S02]  /*17f0*/  HADD2.F32 R189, -RZ, R126.H1_H1 ;  /* 0x3000007effbd7230 */ /* 0x000fe40000004100 */
[C---:B------:R-:W-:Y:S01]  /*1800*/  FMUL.FTZ R167, R32.reuse, R168 ;  /* 0x000000a820a77220 */ /* 0x040fe20000410000 */
[--C-:B------:R-:W-:Y:S02]  /*1810*/  HADD2.F32 R217, -RZ, R125.reuse.H1_H1 ;  /* 0x3000007dffd97230 */ /* 0x100fe40000004100 */
[----:B------:R-:W-:Y:S01]  /*1820*/  FMUL.FTZ R168, R32, R170 ;  /* 0x000000aa20a87220 */ /* 0x000fe20000410000 */
[----:B------:R-:W-:Y:S02]  /*1830*/  HADD2.F32 R140, -RZ, R125.H0_H0 ;  /* 0x2000007dff8c7230 */ /* 0x000fe40000004100 */
[----:B------:R-:W-:Y:S01]  /*1840*/  FMUL.FTZ R136, R189, R146 ;  /* 0x00000092bd887220 */ /* 0x000fe20000410000 */
        /* <DEDUP_REMOVED lines=8> */
[----:B------:R-:W-:Y:S02]  /*18d0*/  HADD2.F32 R219, -RZ, R124.H1_H1 ;  /* 0x3000007cffdb7230 */ /* 0x000fe40000004100 */
[----:B------:R-:W-:Y:S01]  /*18e0*/  FADD.FTZ R174, R217, R136 ;  /* 0x00000088d9ae7221 */ /* 0x000fe20000010000 */
[----:B------:R-:W-:-:S02]  /*18f0*/  HADD2.F32 R181, -RZ, R123.H1_H1 ;  /* 0x3000007bffb57230 */ /* 0x000fc40000004100 */
[----:B------:R-:W-:Y:S01]  /*1900*/  FFMA.FTZ R217, R19, R136, R140 ;  /* 0x0000008813d97223 */ /* 0x000fe2000001008c */
[----:B------:R-:W-:Y:S02]  /*1910*/  HADD2.F32 R172, -RZ, R122.H0_H0 ;  /* 0x2000007affac7230 */ /* 0x000fe40000004100 */
[----:B------:R-:W-:Y:S01]  /*1920*/  FMUL.FTZ R138, R219, R142 ;  /* 0x0000008edb8a7220 */ /* 0x000fe20000410000 */
[----:B------:R-:W-:Y:S02]  /*1930*/  HADD2.F32 R178, -RZ, R123.H0_H0 ;  /* 0x2000007bffb27230 */ /* 0x000fe40000004100 */
[----:B------:R-:W-:Y:S01]  /*1940*/  FMUL.FTZ R140, R181, R10 ;  /* 0x0000000ab58c7220 */ /* 0x000fe20000410000 */
[--C-:B------:R-:W-:Y:S02]  /*1950*/  HADD2.F32 R196, -RZ, R154.reuse.H0_H0 ;  /* 0x2000009affc47230 */ /* 0x100fe40000004100 */
[----:B------:R-:W-:Y:S01]  /*1960*/  FMUL.FTZ R181, R172, R195 ;  /* 0x000000c3acb57220 */ /* 0x000fe20000410000 */
[----:B------:R-:W-:-:S02]  /*1970*/  HADD2.F32 R199, -RZ, R154.H1_H1 ;  /* 0x3000009affc77230 */ /* 0x000fc40000004100 */
[----:B------:R-:W-:Y:S01]  /*1980*/  FADD.FTZ R219, R174, R189 ;  /* 0x000000bdaedb7221 */ /* 0x000fe20000010000 */
[----:B------:R-:W-:Y:S02]  /*1990*/  HADD2.F32 R191, -RZ, R122.H1_H1 ;  /* 0x3000007affbf7230 */ /* 0x000fe40000004100 */
[----:B------:R-:W-:Y:S01]  /*19a0*/  FMUL.FTZ R183, R178, R193 ;  /* 0x000000c1b2b77220 */ /* 0x000fe20000410000 */
[--C-:B------:R-:W-:Y:S02]  /*19b0*/  HADD2.F32 R154, -RZ, R121.reuse.H0_H0 ;  /* 0x20000079ff9a7230 */ /* 0x100fe40000004100 */
[----:B------:R-:W-:Y:S01]  /*19c0*/  FFMA.FTZ R172, R20, R189, R217 ;  /* 0x000000bd14ac7223 */ /* 0x000fe200000100d9 */
[----:B------:R-:W-:Y:S02]  /*19d0*/  HADD2.F32 R215, -RZ, R121.H1_H1 ;  /* 0x30000079ffd77230 */ /* 0x000fe40000004100 */
[----:B------:R-:W-:Y:S01]  /*19e0*/  FMUL.FTZ R178, R191, R12 ;  /* 0x0000000cbfb27220 */ /* 0x000fe20000410000 */
[----:B------:R-:W-:-:S02]  /*19f0*/  HADD2.F32 R213, -RZ, R120.H1_H1 ;  /* 0x30000078ffd57230 */ /* 0x000fc40000004100 */
[----:B------:R-:W-:Y:S01]  /*1a00*/  FMUL.FTZ R191, R154, R13 ;  /* 0x0000000d9abf7220 */ /* 0x000fe20000410000 */
[----:B------:R-:W-:Y:S01]  /*1a10*/  FADD.FTZ R154, R219, R134 ;  /* 0x00000086db9a7221 */ /* 0x000fe20000010000 */
[----:B------:R-:W-:Y:S01]  /*1a20*/  FFMA.FTZ R217, R21, R134, R172 ;  /* 0x0000008615d97223 */ /* 0x000fe200000100ac */
[----:B------:R-:W-:Y:S01]  /*1a30*/  FMUL.FTZ R174, R215, R14 ;  /* 0x0000000ed7ae7220 */ /* 0x000fe20000410000 */
[--C-:B------:R-:W-:Y:S02]  /*1a40*/  HADD2.F32 R202, -RZ, R158.reuse.H0_H0 ;  /* 0x2000009effca7230 */ /* 0x100fe40000004100 */
        /* <DEDUP_REMOVED lines=8> */
[--C-:B------:R-:W-:Y:S02]  /*1ad0*/  HADD2.F32 R211, -RZ, R118.reuse.H0_H0 ;  /* 0x20000076ffd37230 */ /* 0x100fe40000004100 */
[----:B------:R-:W-:Y:S01]  /*1ae0*/  FMUL.FTZ R24, R32, R223 ;  /* 0x000000df20187220 */ /* 0x000fe20000410000 */
[----:B------:R-:W-:Y:S01]  /*1af0*/  FFMA.FTZ R213, R23, R138, R182 ;  /* 0x0000008a17d57223 */ /* 0x000fe200000100b6 */
[----:B------:R-:W-:Y:S02]  /*1b00*/  HADD2.F32 R176, -RZ, R118.H1_H1 ;  /* 0x30000076ffb07230 */ /* 0x000fe40000004100 */
[----:B------:R-:W-:Y:S01]  /*1b10*/  FMUL.FTZ R172, R203, R194 ;  /* 0x000000c2cbac7220 */ /* 0x000fe20000410000 */
[----:B------:R-:W-:-:S02]  /*1b20*/  HADD2.F32 R171, -RZ, R117.H0_H0 ;  /* 0x20000075ffab7230 */ /* 0x000fc40000004100 */
[----:B------:R-:W-:Y:S01]  /*1b30*/  FADD.FTZ R215, R184, R183 ;  /* 0x000000b7b8d77221 */ /* 0x000fe20000010000 */
[----:B------:R-:W-:Y:S02]  /*1b40*/  HADD2.F32 R180, -RZ, R117.H1_H1 ;  /* 0x30000075ffb47230 */ /* 0x000fe40000004100 */
[----:B------:R-:W-:Y:S01]  /*1b50*/  FMUL.FTZ R25, R32, R225 ;  /* 0x000000e120197220 */ /* 0x000fe20000410000 */
[----:B------:R-:W-:Y:S01]  /*1b60*/  FMUL.FTZ R203, R158, R197 ;  /* 0x000000c59ecb7220 */ /* 0x000fe20000410000 */
[----:B------:R-:W-:Y:S01]  /*1b70*/  FFMA.FTZ R182, R24, R183, R213 ;  /* 0x000000b718b67223 */ /* 0x000fe200000100d5 */
[--C-:B------:R-:W-:Y:S02]  /*1b80*/  HADD2.F32 R9, -RZ, R116.reuse.H0_H0 ;  /* 0x20000074ff097230 */ /* 0x100fe40000004100 */
[----:B------:R-:W-:Y:S01]  /*1b90*/  FMUL.FTZ R158, R211, R196 ;  /* 0x000000c4d39e7220 */ /* 0x000fe20000410000 */
[----:B------:R-:W-:Y:S01]  /*1ba0*/  FMUL.FTZ R211, R176, R199 ;  /* 0x000000c7b0d37220 */ /* 0x000fe20000410000 */
[----:B------:R-:W-:Y:S01]  /*1bb0*/  FMUL.FTZ R176, R171, R198 ;  /* 0x000000c6abb07220 */ /* 0x000fe20000410000 */
[----:B------:R-:W-:Y:S01]  /*1bc0*/  FADD.FTZ R184, R215, R140 ;  /* 0x0000008cd7b87221 */ /* 0x000fe20000010000 */
[----:B------:R-:W-:Y:S01]  /*1bd0*/  FMUL.FTZ R26, R32, R227 ;  /* 0x000000e3201a7220 */ /* 0x000fe20000410000 */
[----:B------:R-:W-:Y:S01]  /*1be0*/  FFMA.FTZ R171, R25, R140, R182 ;  /* 0x0000008c19ab7223 */ /* 0x000fe200000100b6 */
[----:B------:R-:W-:-:S02]  /*1bf0*/  HADD2.F32 R8, -RZ, R116.H1_H1 ;  /* 0x30000074ff087230 */ /* 0x000fc40000004100 */
[----:B------:R-:W-:Y:S01]  /*1c00*/  FMUL.FTZ R213, R180, R201 ;  /* 0x000000c9b4d57220 */ /* 0x000fe20000410000 */
[--C-:B------:R-:W-:Y:S02]  /*1c10*/  HADD2.F32 R7, -RZ, R115.reuse.H0_H0 ;  /* 0x20000073ff077230 */ /* 0x100fe40000004100 */
[----:B------:R-:W-:Y:S01]  /*1c20*/  FMUL.FTZ R180, R9, R200 ;  /* 0x000000c809b47220 */ /* 0x000fe20000410000 */
[----:B------:R-:W-:Y:S01]  /*1c30*/  FADD.FTZ R9, R184, R181 ;  /* 0x000000b5b8097221 */ /* 0x000fe20000010000 */
[----:B------:R-:W-:Y:S01]  /*1c40*/  FMUL.FTZ R27, R32, R229 ;  /* 0x000000e5201b7220 */ /* 0x000fe20000410000 */
[----:B------:R-:W-:Y:S01]  /*1c50*/  FFMA.FTZ R184, R26, R181, R171 ;  /* 0x000000b51ab87223 */ /* 0x000fe200000100ab */
[----:B------:R-:W-:Y:S02]  /*1c60*/  HADD2.F32 R6, -RZ, R115.H1_H1 ;  /* 0x30000073ff067230 */ /* 0x000fe40000004100 */
[----:B------:R-:W-:Y:S01]  /*1c70*/  FMUL.FTZ R219, R8, R205 ;  /* 0x000000cd08db7220 */ /* 0x000fe20000410000 */
[----:B------:R-:W-:Y:S01]  /*1c80*/  FMUL.FTZ R182, R7, R156 ;  /* 0x0000009c07b67220 */ /* 0x000fe20000410000 */
[----:B------:R-:W-:Y:S01]  /*1c90*/  FADD.FTZ R8, R9, R178 ;  /* 0x000000b209087221 */ /* 0x000fe20000010000 */
[----:B------:R-:W-:Y:S01]  /*1ca0*/  FMUL.FTZ R28, R32, R231 ;  /* 0x000000e7201c7220 */ /* 0x000fe20000410000 */
[----:B------:R-:W-:Y:S01]  /*1cb0*/  FFMA.FTZ R7, R27, R178, R184 ;  /* 0x000000b21b077223 */ /* 0x000fe200000100b8 */
[----:B------:R-:W-:-:S02]  /*1cc0*/  HADD2.F32 R4, -RZ, R114.H1_H1 ;  /* 0x30000072ff047230 */ /* 0x000fc40000004100 */
[----:B------:R-:W-:Y:S01]  /*1cd0*/  FMUL.FTZ R215, R6, R207 ;  /* 0x000000cf06d77220 */ /* 0x000fe20000410000 */
[----:B------:R-:W-:Y:S02]  /*1ce0*/  HADD2.F32 R173, -RZ, R120.H0_H0 ;  /* 0x20000078ffad7230 */ /* 0x000fe40000004100 */
        /* <DEDUP_REMOVED lines=26> */
[----:B------:R-:W-:-:S02]  /*1e90*/  HADD2.F32 R5, -RZ, R114.H0_H0 ;  /* 0x20000072ff057230 */ /* 0x000fc40000004100 */
        /* <DEDUP_REMOVED lines=51> */
.L_x_1262:
[----:B------:R-:W-:Y:S02]  /*21d0*/  HADD2.F32 R193, -RZ, R113.H0_H0 ;  /* 0x20000071ffc17230 */ /* 0x000fe40000004100 */
[----:B------:R-:W-:Y:S02]  /*21e0*/  HADD2.F32 R220, -RZ, R106.H1_H1 ;  /* 0x3000006affdc7230 */ /* 0x000fe40000004100 */
[----:B------:R-:W-:Y:S02]  /*21f0*/  HADD2.F32 R187, -RZ, R127.H1_H1 ;  /* 0x3000007fffbb7230 */ /* 0x000fe40000004100 */
[----:B-----5:R-:W-:Y:S01]  /*2200*/  FADD.FTZ R193, -R193, R2 ;  /* 0x00000002c1c17221 */ /* 0x020fe20000010100 */
[----:B------:R-:W-:Y:S02]  /*2210*/  HADD2.F32 R198, -RZ, R111.H1_H1 ;  /* 0x3000006fffc67230 */ /* 0x000fe40000004100 */
[----:B------:R-:W-:Y:S01]  /*2220*/  FADD.FTZ R220, -R220, R17 ;  /* 0x00000011dcdc7221 */ /* 0x000fe20000010100 */
[----:B------:R-:W-:Y:S01]  /*2230*/  HADD2.F32 R2, -RZ, R112.H1_H1 ;  /* 0x30000070ff027230 */ /* 0x000fe20000004100 */
[----:B------:R-:W0:Y:S01]  /*2240*/  MUFU.RCP R190, R187 ;  /* 0x000000bb00be7308 */ /* 0x000e220000001000 */
[----:B------:R-:W-:-:S02]  /*2250*/  HADD2.F32 R17, -RZ, R103.H0_H0 ;  /* 0x20000067ff117230 */ /* 0x000fc40000004100 */
[----:B------:R-:W-:Y:S01]  /*2260*/  FADD.FTZ R198, -R198, R7 ;  /* 0x00000007c6c67221 */ /* 0x000fe20000010100 */
[--C-:B------:R-:W-:Y:S02]  /*2270*/  HADD2.F32 R7, -RZ, R110.reuse.H0_H0 ;  /* 0x2000006eff077230 */ /* 0x100fe40000004100 */
[----:B------:R-:W-:Y:S01]  /*2280*/  FADD.FTZ R197, -R2, R5 ;  /* 0x0000000502c57221 */ /* 0x000fe20000010100 */
[----:B------:R-:W-:Y:S02]  /*2290*/  HADD2.F32 R2, -RZ, R110.H1_H1 ;  /* 0x3000006eff027230 */ /* 0x000fe40000004100 */
[----:B------:R-:W-:Y:S01]  /*22a0*/  FADD.FTZ R228, -R17, R28 ;  /* 0x0000001c11e47221 */ /* 0x000fe20000010100 */
[----:B------:R-:W-:Y:S02]  /*22b0*/  HADD2.F32 R17, -RZ, R102.H0_H0 ;  /* 0x20000066ff117230 */ /* 0x000fe40000004100 */
[----:B------:R-:W-:Y:S01]  /*22c0*/  FADD.FTZ R200, -R7, R8 ;  /* 0x0000000807c87221 */ /* 0x000fe20000010100 */
[----:B------:R-:W-:-:S02]  /*22d0*/  HADD2.F32 R186, -RZ, R125.H0_H0 ;  /* 0x2000007dffba7230 */ /* 0x000fc40000004100 */
[----:B------:R-:W-:Y:S01]  /*22e0*/  FADD.FTZ R199, -R2, R9 ;  /* 0x0000000902c77221 */ /* 0x000fe20000010100 */
[----:B------:R-:W-:Y:S02]  /*22f0*/  HADD2.F32 R194, -RZ, R113.H1_H1 ;  /* 0x30000071ffc27230 */ /* 0x000fe40000004100 */
[----:B------:R-:W-:Y:S01]  /*2300*/  FADD.FTZ R230, -R17, R26 ;  /* 0x0000001a11e67221 */ /* 0x000fe20000010100 */
[----:B------:R-:W-:Y:S01]  /*2310*/  HADD2.F32 R218, -RZ, R108.H1_H1 ;  /* 0x3000006cffda7230 */ /* 0x000fe20000004100 */
[----:B------:R-:W1:Y:S01]  /*2320*/  MUFU.RCP R175, R186 ;  /* 0x000000ba00af7308 */ /* 0x000e620000001000 */
[----:B------:R-:W-:Y:S02]  /*2330*/  HADD2.F32 R169, -RZ, R112.H0_H0 ;  /* 0x20000070ffa97230 */ /* 0x000fe40000004100 */
[----:B------:R-:W-:Y:S01]  /*2340*/  FADD.FTZ R195, -R194, R3 ;  /* 0x00000003c2c37221 */ /* 0x000fe20000010100 */
[--C-:B------:R-:W-:Y:S02]  /*2350*/  HADD2.F32 R7, -RZ, R107.reuse.H0_H0 ;  /* 0x2000006bff077230 */ /* 0x100fe40000004100 */
[----:B------:R-:W-:Y:S01]  /*2360*/  FADD.FTZ R218, -R218, R13 ;  /* 0x0000000ddada7221 */ /* 0x000fe20000010100 */
[----:B------:R-:W-:-:S02]  /*2370*/  HADD2.F32 R2, -RZ, R107.H1_H1 ;  /* 0x3000006bff027230 */ /* 0x000fc40000004100 */
[----:B------:R-:W-:Y:S01]  /*2380*/  FADD.FTZ R194, -R169, R4 ;  /* 0x00000004a9c27221 */ /* 0x000fe20000010100 */
[----:B------:R-:W-:Y:S02]  /*2390*/  HADD2.F32 R188, -RZ, R126.H1_H1 ;  /* 0x3000007effbc7230 */ /* 0x000fe40000004100 */
[----:B------:R-:W-:Y:S01]  /*23a0*/  FADD.FTZ R13, -R7, R14 ;  /* 0x0000000e070d7221 */ /* 0x000fe20000010100 */
[----:B------:R-:W-:Y:S02]  /*23b0*/  HADD2.F32 R171, -RZ, R120.H1_H1 ;  /* 0x30000078ffab7230 */ /* 0x000fe40000004100 */
[----:B------:R-:W-:Y:S01]  /*23c0*/  FADD.FTZ R14, -R2, R15 ;  /* 0x0000000f020e7221 */ /* 0x000fe20000010100 */
[----:B------:R-:W-:Y:S01]  /*23d0*/  HADD2.F32 R205, -RZ, R106.H0_H0 ;  /* 0x2000006affcd7230 */ /* 0x000fe20000004100 */
[----:B------:R-:W2:Y:S01]  /*23e0*/  MUFU.RCP R177, R188 ;  /* 0x000000bc00b17308 */ /* 0x000ea20000001000 */
[----:B------:R-:W-:Y:S02]  /*23f0*/  HADD2.F32 R172, -RZ, R119.H0_H0 ;  /* 0x20000077ffac7230 */ /* 0x000fe40000004100 */
[----:B------:R-:W-:-:S02]  /*2400*/  HADD2.F32 R17, -RZ, R100.H0_H0 ;  /* 0x20000064ff117230 */ /* 0x000fc40000004100 */
[----:B------:R-:W-:Y:S01]  /*2410*/  FADD.FTZ R205, -R205, R16 ;  /* 0x00000010cdcd7221 */ /* 0x000fe20000010100 */
[----:B------:R-:W-:Y:S02]  /*2420*/  HADD2.F32 R173, -RZ, R120.H0_H0 ;  /* 0x20000078ffad7230 */ /* 0x000fe40000004100 */
[--C-:B------:R-:W-:Y:S01]  /*2430*/  HADD2.F32 R202, -RZ, R148.reuse.H0_H0 ;  /* 0x20000094ffca7230 */ /* 0x100fe20000004100 */
[----:B------:R-:W3:Y:S01]  /*2440*/  MUFU.RCP R159, R171 ;  /* 0x000000ab009f7308 */ /* 0x000ee20000001000 */
[----:B------:R-:W-:Y:S02]  /*2450*/  HADD2.F32 R4, -RZ, R119.H1_H1 ;  /* 0x30000077ff047230 */ /* 0x000fe40000004100 */
[----:B------:R-:W-:Y:S01]  /*2460*/  FADD.FTZ R219, -R17, R18 ;  /* 0x0000001211db7221 */ /* 0x000fe20000010100 */
[----:B------:R-:W-:Y:S02]  /*2470*/  HADD2.F32 R210, -RZ, R148.H1_H1 ;  /* 0x30000094ffd27230 */ /* 0x000fe40000004100 */
[----:B0-----:R-:W-:Y:S01]  /*2480*/  FMUL.FTZ R17, R197, R190 ;  /* 0x000000bec5117220 */ /* 0x001fe20000410000 */
[----:B------:R-:W-:-:S02]  /*2490*/  HADD2.F32 R184, -RZ, R124.H0_H0 ;  /* 0x2000007cffb87230 */ /* 0x000fc40000004100 */
[----:B------:R-:W-:Y:S01]  /*24a0*/  HADD2.F32 R2, -RZ, R103.H1_H1 ;  /* 0x30000067ff027230 */ /* 0x000fe20000004100 */
[----:B------:R-:W0:Y:S01]  /*24b0*/  MUFU.RCP R3, R172 ;  /* 0x000000ac00037308 */ /* 0x000e220000001000 */
[----:B------:R-:W-:Y:S02]  /*24c0*/  HADD2.F32 R217, -RZ, R114.H0_H0 ;  /* 0x20000072ffd97230 */ /* 0x000fe40000004100 */
[----:B------:R-:W-:Y:S02]  /*24d0*/  HADD2.F32 R208, -RZ, R127.H0_H0 ;  /* 0x2000007fffd07230 */ /* 0x000fe40000004100 */
[----:B------:R-:W-:Y:S01]  /*24e0*/  FADD.FTZ R211, -R2, R29 ;  /* 0x0000001d02d37221 */ /* 0x000fe20000010100 */
[----:B------:R-:W-:Y:S02]  /*24f0*/  HADD2.F32 R16, -RZ, R101.H1_H1 ;  /* 0x30000065ff107230 */ /* 0x000fe40000004100 */
[----:B------:R-:W-:Y:S01]  /*2500*/  HADD2.F32 R176, -RZ, R121.H0_H0 ;  /* 0x20000079ffb07230 */ /* 0x000fe20000004100 */
[----:B------:R-:W4:Y:S01]  /*2510*/  MUFU.RCP R160, R173 ;  /* 0x000000ad00a07308 */ /* 0x000f220000001000 */
[----:B------:R-:W-:-:S02]  /*2520*/  HADD2.F32 R180, -RZ, R122.H0_H0 ;  /* 0x2000007affb47230 */ /* 0x000fc40000004100 */
[----:B------:R-:W-:Y:S01]  /*2530*/  FADD.FTZ R234, -R16, R23 ;  /* 0x0000001710ea7221 */ /* 0x000fe20000010100 */
[----:B------:R-:W-:Y:S02]  /*2540*/  HADD2.F32 R178, -RZ, R122.H1_H1 ;  /* 0x3000007affb27230 */ /* 0x000fe40000004100 */
[----:B------:R-:W-:Y:S02]  /*2550*/  HADD2.F32 R179, -RZ, R111.H0_H0 ;  /* 0x2000006fffb37230 */ /* 0x000fe40000004100 */
[----:B------:R-:W-:Y:S01]  /*2560*/  HADD2.F32 R2, -RZ, R102.H1_H1 ;  /* 0x30000066ff027230 */ /* 0x000fe20000004100 */
[----:B------:R-:W4:Y:S01]  /*2570*/  MUFU.RCP R0, R202 ;  /* 0x000000ca00007308 */ /* 0x000f220000001000 */
[----:B------:R-:W-:Y:S02]  /*2580*/  HADD2.F32 R174, -RZ, R121.H1_H1 ;  /* 0x30000079ffae7230 */ /* 0x000fe40000004100 */
[----:B------:R-:W-:Y:S01]  /*2590*/  FADD.FTZ R196, -R179, R6 ;  /* 0x00000006b3c47221 */ /* 0x000fe20000010100 */
[----:B------:R-:W-:-:S02]  /*25a0*/  HADD2.F32 R5, -RZ, R118.H0_H0 ;  /* 0x20000076ff057230 */ /* 0x000fc40000004100 */
[----:B------:R-:W-:Y:S01]  /*25b0*/  FADD.FTZ R213, -R2, R27 ;  /* 0x0000001b02d57221 */ /* 0x000fe20000010100 */
[----:B------:R-:W-:Y:S02]  /*25c0*/  HADD2.F32 R23, -RZ, R99.H0_H0 ;  /* 0x20000063ff177230 */ /* 0x000fe40000004100 */
[----:B------:R-:W-:Y:S01]  /*25d0*/  HADD2.F32 R182, -RZ, R123.H0_H0 ;  /* 0x2000007bffb67230 */ /* 0x000fe20000004100 */
[----:B------:R-:W4:Y:S01]  /*25e0*/  MUFU.RCP R169, R4 ;  /* 0x0000000400a97308 */ /* 0x000f220000001000 */
[----:B------:R-:W-:Y:S02]  /*25f0*/  HADD2.F32 R222, -RZ, R105.H1_H1 ;  /* 0x30000069ffde7230 */ /* 0x000fe40000004100 */
[----:B------:R-:W-:Y:S01]  /*2600*/  FADD.FTZ R223, -R23, R20 ;  /* 0x0000001417df7221 */ /* 0x000fe20000010100 */
[----:B------:R-:W-:Y:S02]  /*2610*/  HADD2.F32 R201, -RZ, R109.H0_H0 ;  /* 0x2000006dffc97230 */ /* 0x000fe40000004100 */
[----:B-1----:R-:W-:Y:S01]  /*2620*/  FMUL.FTZ R20, R200, R175 ;  /* 0x000000afc8147220 */ /* 0x002fe20000410000 */
[----:B------:R-:W-:-:S02]  /*2630*/  HADD2.F32 R15, -RZ, R104.H0_H0 ;  /* 0x20000068ff0f7230 */ /* 0x000fc40000004100 */
[----:B------:R-:W-:Y:S01]  /*2640*/  FADD.FTZ R222, -R222, R25 ;  /* 0x00000019dede7221 */ /* 0x000fe20000010100 */
[----:B------:R-:W-:Y:S01]  /*2650*/  HADD2.F32 R203, -RZ, R108.H0_H0 ;  /* 0x2000006cffcb7230 */ /* 0x000fe20000004100 */
[----:B------:R-:W1:Y:S01]  /*2660*/  MUFU.RCP R192, R210 ;  /* 0x000000d200c07308 */ /* 0x000e620000001000 */
[----:B------:R-:W-:Y:S02]  /*2670*/  HADD2.F32 R207, -RZ, R105.H0_H0 ;  /* 0x20000069ffcf7230 */ /* 0x000fe40000004100 */
[----:B------:R-:W-:Y:S01]  /*2680*/  FADD.FTZ R201, -R201, R10 ;  /* 0x0000000ac9c97221 */ /* 0x000fe20000010100 */
[----:B------:R-:W-:Y:S02]  /*2690*/  HADD2.F32 R6, -RZ, R118.H1_H1 ;  /* 0x30000076ff067230 */ /* 0x000fe40000004100 */
        /* <DEDUP_REMOVED lines=11> */
[----:B------:R-:W-:Y:S01]  /*2750*/  HADD2.F32 R175, -RZ, R153.H0_H0 ;  /* 0x20000099ffaf7230 */ /* 0x000fe20000004100 */
[----:B------:R-:W1:Y:S01]  /*2760*/  MUFU.RCP R190, R217 ;  /* 0x000000d900be7308 */ /* 0x000e620000001000 */
[----:B------:R-:W-:Y:S02]  /*2770*/  HADD2.F32 R7, -RZ, R117.H0_H0 ;  /* 0x20000075ff077230 */ /* 0x000fe40000004100 */
[----:B--2---:R-:W-:Y:S01]  /*2780*/  FMUL.FTZ R19, R198, R177 ;  /* 0x000000b1c6137220 */ /* 0x004fe20000410000 */
[----:B------:R-:W-:-:S02]  /*2790*/  HADD2.F32 R25, -RZ, R101.H0_H0 ;  /* 0x20000065ff197230 */ /* 0x000fc40000004100 */
[----:B---3--:R-:W-:Y:S01]  /*27a0*/  FMUL.FTZ R31, R222, R159 ;  /* 0x0000009fde1f7220 */ /* 0x008fe20000410000 */
[----:B------:R-:W-:Y:S02]  /*27b0*/  HADD2.F32 R16, -RZ, R99.H1_H1 ;  /* 0x30000063ff107230 */ /* 0x000fe40000004100 */
[----:B------:R-:W-:Y:S01]  /*27c0*/  FADD.FTZ R216, -R216, R11 ;  /* 0x0000000bd8d87221 */ /* 0x000fe20000010100 */
[----:B0-----:R-:W-:Y:S01]  /*27d0*/  FMUL.FTZ R159, R224, R3 ;  /* 0x00000003e09f7220 */ /* 0x001fe20000410000 */
[----:B------:R-:W0:Y:S01]  /*27e0*/  MUFU.RCP R191, R208 ;  /* 0x000000d000bf7308 */ /* 0x000e220000001000 */
[----:B------:R-:W-:Y:S02]  /*27f0*/  HADD2.F32 R177, -RZ, R153.H1_H1 ;  /* 0x30000099ffb17230 */ /* 0x000fe40000004100 */
[----:B----4-:R-:W-:Y:S01]  /*2800*/  FMUL.FTZ R30, R207, R160 ;  /* 0x000000a0cf1e7220 */ /* 0x010fe20000410000 */
[----:B------:R-:W-:Y:S02]  /*2810*/  HADD2.F32 R206, -RZ, R116.H1_H1 ;  /* 0x30000074ffce7230 */ /* 0x000fe40000004100 */
[----:B------:R-:W-:Y:S01]  /*2820*/  FMUL.FTZ R3, R202, R175 ;  /* 0x000000afca037220 */ /* 0x000fe20000410000 */
[----:B------:R-:W-:-:S02]  /*2830*/  HADD2.F32 R185, -RZ, R125.H1_H1 ;  /* 0x3000007dffb97230 */ /* 0x000fc40000004100 */
[----:B------:R-:W-:Y:S01]  /*2840*/  FADD.FTZ R232, -R25, R22 ;  /* 0x0000001619e87221 */ /* 0x000fe20000010100 */
[----:B------:R-:W-:Y:S01]  /*2850*/  FMUL.FTZ R0, R193, R0 ;  /* 0x00000000c1007220 */ /* 0x000fe20000410000 */
[----:B------:R-:W2:Y:S01]  /*2860*/  MUFU.RCP R162, R176 ;  /* 0x000000b000a27308 */ /* 0x000ea20000001000 */
[----:B------:R-:W-:Y:S01]  /*2870*/  FMUL.FTZ R160, R226, R169 ;  /* 0x000000a9e2a07220 */ /* 0x000fe20000410000 */
[----:B------:R-:W-:Y:S01]  /*2880*/  FADD.FTZ R225, -R16, R21 ;  /* 0x0000001510e17221 */ /* 0x000fe20000010100 */
[----:B-1----:R-:W-:Y:S01]  /*2890*/  FMUL.FTZ R2, R195, R192 ;  /* 0x000000c0c3027220 */ /* 0x002fe20000410000 */
[----:B------:R-:W-:Y:S01]  /*28a0*/  FMUL.FTZ R22, R201, R168 ;  /* 0x000000a8c9167220 */ /* 0x000fe20000410000 */
[----:B------:R-:W-:Y:S01]  /*28b0*/  FMUL.FTZ R169, R223, R190 ;  /* 0x000000bedfa97220 */ /* 0x000fe20000410000 */
[----:B------:R-:W-:Y:S02]  /*28c0*/  HADD2.F32 R181, -RZ, R123.H1_H1 ;  /* 0x3000007bffb57230 */ /* 0x000fe40000004100 */
[----:B------:R-:W1:Y:S01]  /*28d0*/  MUFU.RCP R164, R180 ;  /* 0x000000b400a47308 */ /* 0x000e620000001000 */
[----:B------:R-:W-:-:S02]  /*28e0*/  HADD2.F32 R153, -RZ, R152.H0_H0 ;  /* 0x20000098ff997230 */ /* 0x000fc40000004100 */
[----:B0-----:R-:W-:Y:S01]  /*28f0*/  FMUL.FTZ R16, R194, R191 ;  /* 0x000000bfc2107220 */ /* 0x001fe20000410000 */
[--C-:B------:R-:W-:Y:S02]  /*2900*/  HADD2.F32 R190, -RZ, R134.reuse.H0_H0 ;  /* 0x20000086ffbe7230 */ /* 0x100fe40000004100 */
[----:B------:R-:W-:Y:S02]  /*2910*/  HADD2.F32 R192, -RZ, R134.H1_H1 ;  /* 0x30000086ffc07230 */ /* 0x000fe40000004100 */
[----:B------:R-:W-:Y:S01]  /*2920*/  FADD.FTZ R134, RZ, R3 ;  /* 0x00000003ff867221 */ /* 0x000fe20000010000 */
[--C-:B------:R-:W-:Y:S01]  /*2930*/  HADD2.F32 R198, -RZ, R155.reuse.H0_H0 ;  /* 0x2000009bffc67230 */ /* 0x100fe20000004100 */
[----:B------:R-:W0:Y:S01]  /*2940*/  MUFU.RCP R163, R178 ;  /* 0x000000b200a37308 */ /* 0x000e220000001000 */
[----:B------:R-:W-:Y:S02]  /*2950*/  HADD2.F32 R201, -RZ, R155.H1_H1 ;  /* 0x3000009bffc97230 */ /* 0x000fe40000004100 */
[----:B------:R-:W-:Y:S01]  /*2960*/  FMUL.FTZ R155, R210, R177 ;  /* 0x000000b1d29b7220 */ /* 0x000fe20000410000 */
[----:B------:R-:W-:-:S02]  /*2970*/  HADD2.F32 R9, -RZ, R116.H0_H0 ;  /* 0x20000074ff097230 */ /* 0x000fc40000004100 */
[----:B--2---:R-:W-:Y:S01]  /*2980*/  FMUL.FTZ R28, R205, R162 ;  /* 0x000000a2cd1c7220 */ /* 0x004fe20000410000 */
[--C-:B------:R-:W-:Y:S02]  /*2990*/  HADD2.F32 R194, -RZ, R132.reuse.H0_H0 ;  /* 0x20000084ffc27230 */ /* 0x100fe40000004100 */
[----:B------:R-:W-:Y:S01]  /*29a0*/  FMUL.FTZ R173, R173, R190 ;  /* 0x000000beadad7220 */ /* 0x000fe20000410000 */
[----:B------:R-:W-:Y:S01]  /*29b0*/  HADD2.F32 R197, -RZ, R132.H1_H1 ;  /* 0x30000084ffc57230 */ /* 0x000fe20000004100 */
[----:B------:R-:W2:Y:S01]  /*29c0*/  MUFU.RCP R161, R174 ;  /* 0x000000ae00a17308 */ /* 0x000ea20000001000 */
[----:B------:R-:W-:Y:S01]  /*29d0*/  FFMA.FTZ R132, R3, R0, RZ ;  /* 0x0000000003847223 */ /* 0x000fe200000100ff */
[----:B-1----:R-:W-:Y:S01]  /*29e0*/  FMUL.FTZ R26, R13, R164 ;  /* 0x000000a40d1a7220 */ /* 0x002fe20000410000 */
[--C-:B------:R-:W-:Y:S02]  /*29f0*/  HADD2.F32 R200, -RZ, R156.reuse.H0_H0 ;  /* 0x2000009cffc87230 */ /* 0x100fe40000004100 */
[----:B------:R-:W-:Y:S01]  /*2a00*/  FMUL.FTZ R172, R172, R194 ;  /* 0x000000c2acac7220 */ /* 0x000fe20000410000 */
[----:B------:R-:W-:-:S02]  /*2a10*/  HADD2.F32 R205, -RZ, R156.H1_H1 ;  /* 0x3000009cffcd7230 */ /* 0x000fc40000004100 */
[----:B------:R-:W-:Y:S01]  /*2a20*/  HADD2.F32 R152, -RZ, R152.H1_H1 ;  /* 0x30000098ff987230 */ /* 0x000fe20000004100 */
[----:B------:R-:W1:Y:S01]  /*2a30*/  MUFU.RCP R179, R5 ;  /* 0x0000000500b37308 */ /* 0x000e620000001000 */
[--C-:B------:R-:W-:Y:S02]  /*2a40*/  HADD2.F32 R13, -RZ, R136.reuse.H0_H0 ;  /* 0x20000088ff0d7230 */ /* 0x100fe40000004100 */
[----:B0-----:R-:W-:Y:S01]  /*2a50*/  FMUL.FTZ R27, R14, R163 ;  /* 0x000000a30e1b7220 */ /* 0x001fe20000410000 */
[----:B------:R-:W-:Y:S02]  /*2a60*/  HADD2.F32 R14, -RZ, R136.H1_H1 ;  /* 0x30000088ff0e7230 */ /* 0x000fe40000004100 */
[----:B------:R-:W-:Y:S01]  /*2a70*/  FADD.FTZ R136, R134, R155 ;  /* 0x0000009b86887221 */ /* 0x000fe20000010000 */
[--C-:B------:R-:W-:Y:S02]  /*2a80*/  HADD2.F32 R156, -RZ, R157.reuse.H0_H0 ;  /* 0x2000009dff9c7230 */ /* 0x100fe40000004100 */
[----:B------:R-:W-:Y:S01]  /*2a90*/  FFMA.FTZ R134, R155, R2, R132 ;  /* 0x000000029b867223 */ /* 0x000fe20000010084 */
[----:B------:R-:W-:Y:S01]  /*2aa0*/  HADD2.F32 R207, -RZ, R157.H1_H1 ;  /* 0x3000009dffcf7230 */ /* 0x000fe20000004100 */
[----:B------:R-:W0:Y:S01]  /*2ab0*/  MUFU.RCP R166, R182 ;  /* 0x000000b600a67308 */ /* 0x000e220000001000 */
[----:B------:R-:W-:Y:S01]  /*2ac0*/  FMUL.FTZ R157, R208, R153 ;  /* 0x00000099d09d7220 */ /* 0x000fe20000410000 */
[----:B--2---:R-:W-:Y:S01]  /*2ad0*/  FMUL.FTZ R29, R220, R161 ;  /* 0x000000a1dc1d7220 */ /* 0x004fe20000410000 */
[----:B------:R-:W-:Y:S01]  /*2ae0*/  FMUL.FTZ R132, R187, R152 ;  /* 0x00000098bb847220 */ /* 0x000fe20000410000 */
[----:B------:R-:W-:-:S02]  /*2af0*/  HADD2.F32 R183, -RZ, R124.H1_H1 ;  /* 0x3000007cffb77230 */ /* 0x000fc40000004100 */
[----:B------:R-:W-:Y:S01]  /*2b00*/  FFMA.FTZ R191, R157, R16, R134 ;  /* 0x000000109dbf7223 */ /* 0x000fe20000010086 */
[----:B------:R-:W-:Y:S02]  /*2b10*/  HADD2.F32 R193, -RZ, R140.H0_H0 ;  /* 0x2000008cffc17230 */ /* 0x000fe40000004100 */
[----:B------:R-:W-:Y:S01]  /*2b20*/  FMUL.FTZ R174, R174, R14 ;  /* 0x0000000eaeae7220 */ /* 0x000fe20000410000 */
[----:B------:R-:W2:Y:S01]  /*2b30*/  MUFU.RCP R10, R6 ;  /* 0x00000006000a7308 */ /* 0x000ea20000001000 */
[----:B------:R-:W-:Y:S02]  /*2b40*/  HADD2.F32 R195, -RZ, R138.H0_H0 ;  /* 0x2000008affc37230 */ /* 0x000fe40000004100 */
[----:B-1----:R-:W-:Y:S01]  /*2b50*/  FMUL.FTZ R161, R228, R179 ;  /* 0x000000b3e4a17220 */ /* 0x002fe20000410000 */
[--C-:B------:R-:W-:Y:S02]  /*2b60*/  HADD2.F32 R179, -RZ, R146.reuse.H0_H0 ;  /* 0x20000092ffb37230 */ /* 0x100fe40000004100 */
[----:B------:R-:W-:-:S02]  /*2b70*/  HADD2.F32 R146, -RZ, R146.H1_H1 ;  /* 0x30000092ff927230 */ /* 0x000fc40000004100 */
[----:B------:R-:W-:Y:S01]  /*2b80*/  HADD2.F32 R202, -RZ, R158.H0_H0 ;  /* 0x2000009effca7230 */ /* 0x000fe20000004100 */
[----:B------:R-:W1:Y:S01]  /*2b90*/  MUFU.RCP R12, R8 ;  /* 0x00000008000c7308 */ /* 0x000e620000001000 */
[----:B------:R-:W-:Y:S01]  /*2ba0*/  FMUL.FTZ R187, R204, R179 ;  /* 0x000000b3ccbb7220 */ /* 0x000fe20000410000 */
[----:B0-----:R-:W-:Y:S01]  /*2bb0*/  FMUL.FTZ R24, R203, R166 ;  /* 0x000000a6cb187220 */ /* 0x001fe20000410000 */
[----:B------:R-:W-:Y:S01]  /*2bc0*/  FADD.FTZ R203, R136, R157 ;  /* 0x0000009d88cb7221 */ /* 0x000fe20000010000 */
[----:B------:R-:W-:Y:S01]  /*2bd0*/  FMUL.FTZ R136, R188, R146 ;  /* 0x00000092bc887220 */ /* 0x000fe20000410000 */
[----:B------:R-:W-:Y:S02]  /*2be0*/  HADD2.F32 R214, -RZ, R114.H1_H1 ;  /* 0x30000072ffd67230 */ /* 0x000fe40000004100 */
[--C-:B------:R-:W-:Y:S01]  /*2bf0*/  HADD2.F32 R215, -RZ, R115.reuse.H0_H0 ;  /* 0x20000073ffd77230 */ /* 0x100fe20000004100 */
[----:B------:R-:W0:Y:S01]  /*2c00*/  MUFU.RCP R189, R204 ;  /* 0x000000cc00bd7308 */ /* 0x000e220000001000 */
[----:B------:R-:W-:-:S02]  /*2c10*/  HADD2.F32 R212, -RZ, R115.H1_H1 ;  /* 0x30000073ffd47230 */ /* 0x000fc40000004100 */
[----:B--2---:R-:W-:Y:S01]  /*2c20*/  FMUL.FTZ R162, R211, R10 ;  /* 0x0000000ad3a27220 */ /* 0x004fe20000410000 */
[----:B------:R-:W-:Y:S02]  /*2c30*/  HADD2.F32 R10, -RZ, R140.H1_H1 ;  /* 0x3000008cff0a7230 */ /* 0x000fe40000004100 */
[----:B------:R-:W-:Y:S02]  /*2c40*/  FADD.FTZ R140, R203, R132 ;  /* 0x00000084cb8c7221 */ /* 0x000fe40000010000 */
[----:B------:R-:W2:Y:S02]  /*2c50*/  MUFU.RCP R11, R7 ;  /* 0x00000007000b7308 */ /* 0x000ea40000001000 */
[----:B------:R-:W-:Y:S01]  /*2c60*/  FADD.FTZ R203, R140, R187 ;  /* 0x000000bb8ccb7221 */ /* 0x000fe20000010000 */
[----:B-1----:R-:W-:Y:S01]  /*2c70*/  FMUL.FTZ R164, R213, R12 ;  /* 0x0000000cd5a47220 */ /* 0x002fe20000410000 */
[----:B------:R-:W-:Y:S02]  /*2c80*/  HADD2.F32 R12, -RZ, R138.H1_H1 ;  /* 0x3000008aff0c7230 */ /* 0x000fe40000004100 */
[----:B------:R-:W-:Y:S01]  /*2c90*/  FFMA.FTZ R138, R132, R17, R191 ;  /* 0x00000011848a7223 */ /* 0x000fe200000100bf */
[----:B------:R-:W-:Y:S01]  /*2ca0*/  FMUL.FTZ R140, R181, R10 ;  /* 0x0000000ab58c7220 */ /* 0x000fe20000410000 */
[----:B------:R-:W-:Y:S01]  /*2cb0*/  FMUL.FTZ R213, R8, R201 ;  /* 0x000000c908d57220 */ /* 0x000fe20000410000 */
[----:B------:R-:W1:Y:S01]  /*2cc0*/  MUFU.RCP R209, R206 ;  /* 0x000000ce00d17308 */ /* 0x000e620000001000 */
[----:B------:R-:W-:Y:S01]  /*2cd0*/  FMUL.FTZ R178, R178, R12 ;  /* 0x0000000cb2b27220 */ /* 0x000fe20000410000 */
[----:B0-----:R-:W-:Y:S01]  /*2ce0*/  FMUL.FTZ R18, R196, R189 ;  /* 0x000000bdc4127220 */ /* 0x001fe20000410000 */
[----:B------:R-:W-:-:S03]  /*2cf0*/  HADD2.F32 R196, -RZ, R154.H0_H0 ;  /* 0x2000009affc47230 */ /* 0x000fc60000004100 */
[----:B------:R-:W-:Y:S02]  /*2d00*/  FFMA.FTZ R191, R187, R18, R138 ;  /* 0x00000012bbbf7223 */ /* 0x000fe4000001008a */
[----:B------:R-:W0:Y:S01]  /*2d10*/  MUFU.RCP R170, R185 ;  /* 0x000000b900aa7308 */ /* 0x000e220000001000 */
[----:B--2---:R-:W-:Y:S01]  /*2d20*/  FMUL.FTZ R163, R230, R11 ;  /* 0x0000000be6a37220 */ /* 0x004fe20000410000 */
[--C-:B------:R-:W-:Y:S02]  /*2d30*/  HADD2.F32 R11, -RZ, R144.reuse.H0_H0 ;  /* 0x20000090ff0b7230 */ /* 0x100fe40000004100 */
[----:B------:R-:W-:-:S04]  /*2d40*/  HADD2.F32 R144, -RZ, R144.H1_H1 ;  /* 0x30000090ff907230 */ /* 0x000fc80000004100 */
[----:B------:R2:W3:Y:S01]  /*2d50*/  MUFU.RCP R165, R181 ;  /* 0x000000b500a57308 */ /* 0x0004e20000001000 */
[----:B------:R-:W-:Y:S01]  /*2d60*/  FMUL.FTZ R189, R186, R11 ;  /* 0x0000000bbabd7220 */ /* 0x000fe20000410000 */
[----:B-1----:R-:W-:Y:S01]  /*2d70*/  FMUL.FTZ R166, R234, R209 ;  /* 0x000000d1eaa67220 */ /* 0x002fe20000410000 */
[----:B------:R-:W-:Y:S02]  /*2d80*/  HADD2.F32 R209, -RZ, R158.H1_H1 ;  /* 0x3000009effd17230 */ /* 0x000fe40000004100 */
[----:B------:R-:W-:Y:S01]  /*2d90*/  FADD.FTZ R158, R203, R136 ;  /* 0x00000088cb9e7221 */ /* 0x000fe20000010000 */
[----:B------:R-:W-:Y:S02]  /*2da0*/  FMUL.FTZ R134, R185, R144 ;  /* 0x00000090b9867220 */ /* 0x000fe40000410000 */
[----:B------:R-:W1:Y:S01]  /*2db0*/  MUFU.RCP R15, R9 ;  /* 0x00000009000f7308 */ /* 0x000e620000001000 */
[----:B------:R-:W-:Y:S01]  /*2dc0*/  FADD.FTZ R211, R158, R189 ;  /* 0x000000bd9ed37221 */ /* 0x000fe20000010000 */
[----:B0-----:R-:W-:Y:S01]  /*2dd0*/  FMUL.FTZ R21, R199, R170 ;  /* 0x000000aac7157220 */ /* 0x001fe20000410000 */
[----:B------:R-:W-:-:S02]  /*2de0*/  HADD2.F32 R199, -RZ, R154.H1_H1 ;  /* 0x3000009affc77230 */ /* 0x000fc40000004100 */
[----:B------:R-:W-:Y:S01]  /*2df0*/  FFMA.FTZ R154, R136, R19, R191 ;  /* 0x00000013889a7223 */ /* 0x000fe200000100bf */
[----:B------:R-:W-:Y:S01]  /*2e00*/  FADD.FTZ R158, R211, R134 ;  /* 0x00000086d39e7221 */ /* 0x000fe20000010000 */
[----:B--2---:R-:W-:Y:S01]  /*2e10*/  FMUL.FTZ R181, R180, R195 ;  /* 0x000000c3b4b57220 */ /* 0x004fe20000410000 */
[----:B------:R-:W-:Y:S01]  /*2e20*/  FMUL.FTZ R191, R176, R13 ;  /* 0x0000000db0bf7220 */ /* 0x000fe20000410000 */
[----:B------:R-:W0:Y:S01]  /*2e30*/  MUFU.RCP R167, R183 ;  /* 0x000000b700a77308 */ /* 0x000e220000001000 */
[----:B------:R-:W-:Y:S01]  /*2e40*/  FFMA.FTZ R203, R189, R20, R154 ;  /* 0x00000014bdcb7223 */ /* 0x000fe2000001009a */
[----:B---3--:R-:W-:-:S03]  /*2e50*/  FMUL.FTZ R25, R218, R165 ;  /* 0x000000a5da197220 */ /* 0x008fc60000410000 */
[----:B------:R-:W-:-:S03]  /*2e60*/  FFMA.FTZ R154, R134, R21, R203 ;  /* 0x00000015869a7223 */ /* 0x000fc600000100cb */
[----:B------:R-:W2:Y:S01]  /*2e70*/  MUFU.RCP R170, R214 ;  /* 0x000000d600aa7308 */ /* 0x000ea20000001000 */
[----:B-1----:R-:W-:Y:S01]  /*2e80*/  FMUL.FTZ R165, R232, R15 ;  /* 0x0000000fe8a57220 */ /* 0x002fe20000410000 */
[--C-:B------:R-:W-:Y:S02]  /*2e90*/  HADD2.F32 R15, -RZ, R142.reuse.H0_H0 ;  /* 0x2000008eff0f7230 */ /* 0x100fe40000004100 */
[----:B------:R-:W-:-:S03]  /*2ea0*/  HADD2.F32 R142, -RZ, R142.H1_H1 ;  /* 0x3000008eff8e7230 */ /* 0x000fc60000004100 */
[----:B------:R-:W-:Y:S01]  /*2eb0*/  FMUL.FTZ R185, R184, R15 ;  /* 0x0000000fb8b97220 */ /* 0x000fe20000410000 */
[----:B------:R-:W1:Y:S01]  /*2ec0*/  MUFU.RCP R236, R215 ;  /* 0x000000d700ec7308 */ /* 0x000e620000001000 */
        /* <DEDUP_REMOVED lines=17> */
[----:B--2---:R-:W-:Y:S01]  /*2fe0*/  FMUL.FTZ R170, R225, R170 ;  /* 0x000000aae1aa7220 */ /* 0x004fe20000410000 */
        /* <DEDUP_REMOVED lines=69> */
[----:B------:R-:W-:Y:S01]  /*3440*/  FFMA.FTZ R245, R217, R170, R220 ;  /* 0x000000aad9f57223 */ /* 0x000fe200000100dc */
[----:B------:R-:W-:Y:S01]  /*3450*/  FMUL.FTZ R216, R207, R168 ;  /* 0x000000a8cfd87220 */ /* 0x000fe20000410000 */
[----:B------:R-:W-:Y:S01]  /*3460*/  FMUL.FTZ R247, R202, R169 ;  /* 0x000000a9caf77220 */ /* 0x000fe20000410000 */
[----:B------:R-:W-:Y:S01]  /*3470*/  FADD.FTZ R218, R218, R217 ;  /* 0x000000d9dada7221 */ /* 0x000fe20000010000 */
[----:B------:R-:W-:-:S07]  /*3480*/  FMUL.FTZ R220, R209, R170 ;  /* 0x000000aad1dc7220 */ /* 0x000fce0000410000 */
.L_x_1263:
        /* <DEDUP_REMOVED lines=20> */
[----:B------:R-:W-:Y:S01]  /*35d0*/  ISETP.NE.AND P0, PT, R129, RZ, PT ;  /* 0x000000ff8100720c */ /* 0x000fe20003f05270 */
[----:B------:R-:W-:Y:S01]  /*35e0*/  FADD.FTZ R86, R10, R86 ;  /* 0x000000560a567221 */ /* 0x000fe20000010000 */
[----:B------:R-:W-:Y:S01]  /*35f0*/  IADD3 R8, PT, PT, -R156, RZ, RZ ;  /* 0x000000ff9c087210 */ /* 0x000fe20007ffe1ff */
[----:B------:R-:W-:Y:S01]  /*3600*/  FADD.FTZ R89, R15, R89 ;  /* 0x000000590f597221 */ /* 0x000fe20000010000 */
[----:B0-----:R-:W-:Y:S01]  /*3610*/  FADD.FTZ R249, R249, R218 ;  /* 0x000000daf9f97221 */ /* 0x001fe20000010000 */
[----:B------:R-:W-:Y:S01]  /*3620*/  ISETP.NE.AND P2, PT, R150, RZ, PT ;  /* 0x000000ff9600720c */ /* 0x000fe20003f45270 */
[----:B------:R-:W-:Y:S01]  /*3630*/  FADD.FTZ R85, R195, R85 ;  /* 0x00000055c3557221 */ /* 0x000fe20000010000 */
[----:B------:R-:W-:Y:S01]  /*3640*/  BSSY.RECONVERGENT B0, `(.L_x_1264) ;  /* 0x0000059000007945 */ /* 0x000fe20003800200 */
        /* <DEDUP_REMOVED lines=55> */
[----:B------:R-:W0:Y:S01]  /*39c0*/  SHFL.DOWN PT, R9, R6, 0x1, 0x1f ;  /* 0x08201f0006097f89 */ /* 0x000e2200000e0000 */
[----:B------:R-:W-:-:S02]  /*39d0*/  LOP3.LUT R5, R8, R5, RZ, 0xc0, !PT ;  /* 0x0000000508057212 */ /* 0x000fc400078ec0ff */
[----:B----4-:R-:W-:Y:S01]  /*39e0*/  LEA R8, R207, R4, 0x18 ;  /* 0x00000004cf087211 */ /* 0x010fe200078ec0ff */
[----:B------:R-:W1:Y:S01]  /*39f0*/  SHFL.DOWN PT, R14, R7, 0x1, 0x1f ;  /* 0x08201f00070e7f89 */ /* 0x000e6200000e0000 */
[----:B------:R-:W-:Y:S02]  /*3a00*/  IADD3 R15, P3, PT, R5, R10, RZ ;  /* 0x0000000a050f7210 */ /* 0x000fe40007f7e0ff */
[----:B------:R-:W-:Y:S02]  /*3a10*/  @!P0 SHF.R.U32.HI R10, RZ, 0x2, R150 ;  /* 0x00000002ff0a8819 */ /* 0x000fe40000011696 */
[----:B------:R-:W-:Y:S02]  /*3a20*/  IADD3 R5, PT, PT, R8, 0x20, RZ ;  /* 0x0000002008057810 */ /* 0x000fe40007ffe0ff */
[----:B------:R-:W-:Y:S02]  /*3a30*/  @!P0 LOP3.LUT R10, R10, 0xf8, RZ, 0xc0, !PT ;  /* 0x000000f80a0a8812 */ /* 0x000fe400078ec0ff */
[----:B------:R-:W-:-:S02]  /*3a40*/  SEL R195, R5, R8, P1 ;  /* 0x0000000805c37207 */ /* 0x000fc40000800000 */
[----:B-----5:R-:W-:Y:S01]  /*3a50*/  LEA R12, P4, R15, R12, 0x3 ;  /* 0x0000000c0f0c7211 */ /* 0x020fe200078818ff */
[----:B0-----:R-:W-:Y:S01]  /*3a60*/  FADD.FTZ R4, R6, R9 ;  /* 0x0000000906047221 */ /* 0x001fe20000010000 */
[----:B------:R-:W-:Y:S02]  /*3a70*/  @!P0 IADD3 R6, PT, PT, R195, R10, RZ ;  /* 0x0000000ac3068210 */ /* 0x000fe40007ffe0ff */
[----:B------:R-:W-:Y:S01]  /*3a80*/  CS2R R10, SRZ ;  /* 0x00000000000a7805 */ /* 0x000fe2000001ff00 */
[----:B-1----:R-:W-:Y:S01]  /*3a90*/  FADD.FTZ R5, R7, R14 ;  /* 0x0000000e07057221 */ /* 0x002fe20000010000 */
[----:B------:R-:W-:Y:S02]  /*3aa0*/  IADD3.X R14, PT, PT, RZ, RZ, RZ, P3, !PT ;  /* 0x000000ffff0e7210 */ /* 0x000fe40001ffe4ff */
[----:B------:R-:W-:Y:S02]  /*3ab0*/  ISETP.NE.AND P3, PT, R156, RZ, PT ;  /* 0x000000ff9c00720c */ /* 0x000fe40003f65270 */
        /* <DEDUP_REMOVED lines=17> */
.L_x_1265:
[----:B------:R-:W-:Y:S05]  /*3bd0*/  BSYNC.RECONVERGENT B0 ;  /* 0x0000000000007941 */ /* 0x000fea0003800200 */
.L_x_1264:
        /* <DEDUP_REMOVED lines=24> */
.L_x_1267:
[----:B------:R-:W2:Y:S04]  /*3d60*/  LDG.E.STRONG.GPU R6, desc[UR4][R4.64] ;  /* 0x0000000404067981 */ /* 0x000ea8000c1ef900 */
[----:B--2---:R-:W-:Y:S01]  /*3d70*/  CCTL.IVALL ;  /* 0x00000000ff00798f */ /* 0x004fe20002000000 */
[----:B------:R-:W-:Y:S05]  /*3d80*/  YIELD ;  /* 0x0000000000007946 */ /* 0x000fea0003800000 */
[----:B------:R-:W-:-:S13]  /*3d90*/  ISETP.NE.AND P2, PT, R6, R9, PT ;  /* 0x000000090600720c */ /* 0x000fda0003f45270 */
[----:B------:R-:W-:Y:S05]  /*3da0*/  @P2 BRA `(.L_x_1267) ;  /* 0xfffffffc00ec2947 */ /* 0x000fea000383ffff */
.L_x_1266:
        /* <DEDUP_REMOVED lines=32> */
[----:B------:R-:W-:-:S04]  /*3fb0*/  FMUL.FTZ R6, R6, 6.5104170062113553286e-05 ;  /* 0x3888888906067820 */ /* 0x000fc80000410000 */
        /* <DEDUP_REMOVED lines=58> */
[----:B------:R-:W-:Y:S01]  /*4360*/  FADD.FTZ R195, -R11, R176 ;  /* 0x000000b00bc37221 */ /* 0x000fe20000010100 */
[C---:B------:R-:W-:Y:S01]  /*4370*/  FMUL.FTZ R136, R32.reuse, R187 ;  /* 0x000000bb20887220 */ /* 0x040fe20000410000 */
[----:B------:R-:W-:Y:S01]  /*4380*/  FMUL.FTZ R137, R32, R161 ;  /* 0x000000a120897220 */ /* 0x000fe20000410000 */
[----:B------:R-:W-:-:S04]  /*4390*/  IMAD.WIDE.U32 R8, R37, 0x8, R2 ;  /* 0x0000000825087825 */ /* 0x000fc800078e0002 */
        /* <DEDUP_REMOVED lines=9> */
[----:B------:R-:W-:Y:S01]  /*4430*/  FMUL.FTZ R140, R32, R185 ;  /* 0x000000b9208c7220 */ /* 0x000fe20000410000 */
[----:B------:R-:W-:Y:S01]  /*4440*/  FADD.FTZ R203, -R160, R203 ;  /* 0x000000cba0cb7221 */ /* 0x000fe20000010100 */
[----:B------:R-:W-:-:S04]  /*4450*/  IMAD.WIDE.U32 R22, R141, 0x8, R2 ;  /* 0x000000088d167825 */ /* 0x000fc800078e0002 */
[C---:B------:R-:W-:Y:S01]  /*4460*/  FMUL.FTZ R141, R32.reuse, R165 ;  /* 0x000000a5208d7220 */ /* 0x040fe20000410000 */
[----:B------:R0:W-:Y:S01]  /*4470*/  STG.E.64 desc[UR4][R4.64], R132 ;  /* 0x0000008404007986 */ /* 0x0001e2000c101b04 */
[----:B------:R-:W-:Y:S01]  /*4480*/  FMUL.FTZ R144, R32, R183 ;  /* 0x000000b720907220 */ /* 0x000fe20000410000 */
[----:B------:R-:W-:-:S04]  /*4490*/  IMAD.WIDE.U32 R12, R33, 0x8, R2 ;  /* 0x00000008210c7825 */ /* 0x000fc800078e0002 */
[----:B------:R-:W-:Y:S01]  /*44a0*/  FADD.FTZ R211, -R162, R211 ;  /* 0x000000d3a2d37221 */ /* 0x000fe20000010100 */
[----:B------:R1:W-:Y:S01]  /*44b0*/  STG.E.64 desc[UR4][R6.64], R134 ;  /* 0x0000008606007986 */ /* 0x0003e2000c101b04 */
[----:B------:R-:W-:Y:S01]  /*44c0*/  FMUL.FTZ R146, R32, R181 ;  /* 0x000000b520927220 */ /* 0x000fe20000410000 */
[----:B------:R-:W-:-:S04]  /*44d0*/  IMAD.WIDE.U32 R26, R145, 0x8, R2 ;  /* 0x00000008911a7825 */ /* 0x000fc800078e0002 */
[----:B------:R-:W-:Y:S01]  /*44e0*/  FMUL.FTZ R145, R32, R167 ;  /* 0x000000a720917220 */ /* 0x000fe20000410000 */
[----:B------:R-:W-:Y:S01]  /*44f0*/  FADD.FTZ R213, -R164, R213 ;  /* 0x000000d5a4d57221 */ /* 0x000fe20000010100 */
[----:B------:R2:W-:Y:S01]  /*4500*/  STG.E.64 desc[UR4][R8.64], R136 ;  /* 0x0000008808007986 */ /* 0x0005e2000c101b04 */
[----:B------:R-:W-:-:S04]  /*4510*/  IMAD.WIDE.U32 R28, R147, 0x8, R2 ;  /* 0x00000008931c7825 */ /* 0x000fc800078e0002 */
[C---:B------:R-:W-:Y:S01]  /*4520*/  FMUL.FTZ R147, R32.reuse, R169 ;  /* 0x000000a920937220 */ /* 0x040fe20000410000 */
[C---:B------:R-:W-:Y:S01]  /*4530*/  FMUL.FTZ R152, R32.reuse, R191 ;  /* 0x000000bf20987220 */ /* 0x040fe20000410000 */
[----:B------:R-:W-:Y:S01]  /*4540*/  FMUL.FTZ R153, R32, R175 ;  /* 0x000000af20997220 */ /* 0x000fe20000410000 */
[----:B------:R-:W-:Y:S01]  /*4550*/  FADD.FTZ R219, -R166, R219 ;  /* 0x000000dba6db7221 */ /* 0x000fe20000010100 */
[----:B------:R3:W-:Y:S01]  /*4560*/  STG.E.64 desc[UR4][R10.64], R138 ;  /* 0x0000008a0a007986 */ /* 0x0007e2000c101b04 */
[C---:B0-----:R-:W-:Y:S01]  /*4570*/  FMUL.FTZ R4, R32.reuse, R173 ;  /* 0x000000ad20047220 */ /* 0x041fe20000410000 */
[----:B------:R-:W-:Y:S01]  /*4580*/  FMUL.FTZ R5, R32, R177 ;  /* 0x000000b120057220 */ /* 0x000fe20000410000 */
[----:B------:R-:W-:Y:S01]  /*4590*/  FADD.FTZ R215, -R168, R215 ;  /* 0x000000d7a8d77221 */ /* 0x000fe20000010100 */
[----:B------:R0:W-:Y:S01]  /*45a0*/  STG.E.64 desc[UR4][R12.64], R140 ;  /* 0x0000008c0c007986 */ /* 0x0001e2000c101b04 */
[C---:B-1----:R-:W-:Y:S01]  /*45b0*/  FMUL.FTZ R6, R32.reuse, R179 ;  /* 0x000000b320067220 */ /* 0x042fe20000410000 */
[C---:B------:R-:W-:Y:S01]  /*45c0*/  FMUL.FTZ R7, R32.reuse, R203 ;  /* 0x000000cb20077220 */ /* 0x040fe20000410000 */
[----:B------:R-:W-:Y:S01]  /*45d0*/  FADD.FTZ R201, -R201, R184 ;  /* 0x000000b8c9c97221 */ /* 0x000fe20000010100 */
[--C-:B------:R-:W-:Y:S01]  /*45e0*/  IMAD.WIDE.U32 R24, R143, 0x8, R2.reuse ;  /* 0x000000088f187825 */ /* 0x100fe200078e0002 */
[----:B------:R1:W-:Y:S03]  /*45f0*/  STG.E.64 desc[UR4][R14.64], R144 ;  /* 0x000000900e007986 */ /* 0x0003e6000c101b04 */
[C---:B--2---:R-:W-:Y:S01]  /*4600*/  FMUL.FTZ R8, R32.reuse, R193 ;  /* 0x000000c120087220 */ /* 0x044fe20000410000 */
[C---:B------:R-:W-:Y:S01]  /*4610*/  FMUL.FTZ R9, R32.reuse, R211 ;  /* 0x000000d320097220 */ /* 0x040fe20000410000 */
[--C-:B------:R-:W-:Y:S01]  /*4620*/  IMAD.WIDE.U32 R30, R149, 0x8, R2.reuse ;  /* 0x00000008951e7825 */ /* 0x100fe200078e0002 */
[----:B------:R-:W-:Y:S03]  /*4630*/  STG.E.64 desc[UR4][R16.64], R146 ;  /* 0x0000009210007986 */ /* 0x000fe6000c101b04 */
[C---:B---3--:R-:W-:Y:S01]  /*4640*/  FMUL.FTZ R10, R32.reuse, R195 ;  /* 0x000000c3200a7220 */ /* 0x048fe20000410000 */
[C---:B------:R-:W-:Y:S01]  /*4650*/  FMUL.FTZ R11, R32.reuse, R213 ;  /* 0x000000d5200b7220 */ /* 0x040fe20000410000 */
[----:B------:R-:W-:Y:S01]  /*4660*/  IMAD.WIDE.U32 R2, R151, 0x8, R2 ;  /* 0x0000000897027825 */ /* 0x000fe200078e0002 */
[----:B------:R-:W-:Y:S03]  /*4670*/  STG.E.64 desc[UR4][R18.64], R152 ;  /* 0x0000009812007986 */ /* 0x000fe6000c101b04 */
[C---:B0-----:R-:W-:Y:S01]  /*4680*/  FMUL.FTZ R12, R32.reuse, R197 ;  /* 0x000000c5200c7220 */ /* 0x041fe20000410000 */
[C---:B------:R-:W-:Y:S01]  /*4690*/  FMUL.FTZ R13, R32.reuse, R219 ;  /* 0x000000db200d7220 */ /* 0x040fe20000410000 */
[----:B------:R0:W-:Y:S01]  /*46a0*/  STG.E.64 desc[UR4][R20.64], R4 ;  /* 0x0000000414007986 */ /* 0x0001e2000c101b04 */
[C---:B-1----:R-:W-:Y:S01]  /*46b0*/  FMUL.FTZ R14, R32.reuse, R199 ;  /* 0x000000c7200e7220 */ /* 0x042fe20000410000 */
[----:B------:R-:W-:-:S02]  /*46c0*/  FMUL.FTZ R15, R32, R215 ;  /* 0x000000d7200f7220 */ /* 0x000fc40000410000 */
        /* <DEDUP_REMOVED lines=51> */
.L_x_1259:
        /* <DEDUP_REMOVED lines=78> */
.L_x_1269:
        /* <DEDUP_REMOVED lines=10> */
.L_x_3082:


//--------------------- .text._ZN10layer_norm22ln_bwd_finalize_kernelINS_22Kernel_traits_finalizeILj15360E6__halfS2_S2_fjLj1024ELj4ENS_18Kernel_traits_baseILj15360ES2_S2_S2_fjLj1024EEEEEEEvNS_9BwdParamsE --------------------------
	.section	.text._ZN10layer_norm22ln_bwd_finalize_kernelINS_22Kernel_traits_finalizeILj15360E6__halfS2_S2_fjLj1024ELj4ENS_18Kernel_traits_baseILj15360ES2_S2_S2_fjLj1024EEEEEEEvNS_9BwdParamsE,"ax",@progbits
	.align	128
        .global         _ZN10layer_norm22ln_bwd_finalize_kernelINS_22Kernel_traits_finalizeILj15360E6__halfS2_S2_fjLj1024ELj4ENS_18Kernel_traits_baseILj15360ES2_S2_S2_fjLj1024EEEEEEEvNS_9BwdParamsE
        .type           _ZN10layer_norm22ln_bwd_finalize_kernelINS_22Kernel_traits_finalizeILj15360E6__halfS2_S2_fjLj1024ELj4ENS_18Kernel_traits_baseILj15360ES2_S2_S2_fjLj1024EEEEEEEvNS_9BwdParamsE,@function
        .size           _ZN10layer_norm22ln_bwd_finalize_kernelINS_22Kernel_traits_finalizeILj15360E6__halfS2_S2_fjLj1024ELj4ENS_18Kernel_traits_baseILj15360ES2_S2_S2_fjLj1024EEEEEEEvNS_9BwdParamsE,(.L_x_3083 - _ZN10layer_norm22ln_bwd_finalize_kernelINS_22Kernel_traits_finalizeILj15360E6__halfS2_S2_fjLj1024ELj4ENS_18Kernel_traits_baseILj15360ES2_S2_S2_fjLj1024EEEEEEEvNS_9BwdParamsE)
        .other          _ZN10layer_norm22ln_bwd_finalize_kernelINS_22Kernel_traits_finalizeILj15360E6__halfS2_S2_fjLj1024ELj4ENS_18Kernel_traits_baseILj15360ES2_S2_S2_fjLj1024EEEEEEEvNS_9BwdParamsE,@"STO_CUDA_ENTRY STV_DEFAULT"
_ZN10layer_norm22ln_bwd_finalize_kernelINS_22Kernel_traits_finalizeILj15360E6__halfS2_S2_fjLj1024ELj4ENS_18Kernel_traits_baseILj15360ES2_S2_S2_fjLj1024EEEEEEEvNS_9BwdParamsE:
.text._ZN10layer_norm22ln_bwd_finalize_kernelINS_22Kernel_traits_finalizeILj15360E6__halfS2_S2_fjLj1024ELj4ENS_18Kernel_traits_baseILj15360ES2_S2_S2_fjLj1024EEEEEEEvNS_9BwdParamsE:
        /* <DEDUP_REMOVED lines=37> */
.L_x_1274:
        /* <DEDUP_REMOVED lines=118> */
.L_x_1273:
[----:B------:R-:W-:Y:S05]  /*09b0*/  BSYNC.RECONVERGENT B1 ;  /* 0x0000000000017941 */ /* 0x000fea0003800200 */
.L_x_1272:
        /* <DEDUP_REMOVED lines=65> */
.L_x_1276:
[----:B------:R-:W-:Y:S05]  /*0dd0*/  BSYNC.RECONVERGENT B1 ;  /* 0x0000000000017941 */ /* 0x000fea0003800200 */
.L_x_1275:
        /* <DEDUP_REMOVED lines=37> */
.L_x_1278:
[----:B------:R-:W-:Y:S05]  /*1030*/  BSYNC.RECONVERGENT B1 ;  /* 0x0000000000017941 */ /* 0x000fea0003800200 */
.L_x_1277:
[----:B------:R-:W-:Y:S05]  /*1040*/  @!P1 BRA `(.L_x_1271) ;  /* 0x00000000003c9947 */ /* 0x000fea0003800000 */
[----:B------:R-:W0:Y:S01]  /*1050*/  LDC.64 R6, c[0x0][0x3e0] ;  /* 0x0000f800ff067b82 */ /* 0x000e220000000a00 */
[----:B------:R-:W-:Y:S01]  /*1060*/  IMAD R2, R15, 0x3c00, R11 ;  /* 0x00003c000f027824 */ /* 0x000fe200078e020b */
[----:B------:R-:W-:-:S04]  /*1070*/  IADD3 R24, PT, PT, -R24, RZ, RZ ;  /* 0x000000ff18187210 */ /* 0x000fc80007ffe1ff */
[----:B------:R-:W-:Y:S02]  /*1080*/  IADD3 R11, PT, PT, R13, R2, RZ ;  /* 0x000000020d0b7210 */ /* 0x000fe40007ffe0ff */
[----:B------:R-:W1:Y:S05]  /*1090*/  LDC.64 R8, c[0x0][0x3e8] ;  /* 0x0000fa00ff087b82 */ /* 0x000e6a0000000a00 */
.L_x_1279:
        /* <DEDUP_REMOVED lines=10> */
.L_x_1271:
[----:B------:R-:W-:Y:S05]  /*1140*/  BSYNC.RECONVERGENT B0 ;  /* 0x0000000000007941 */ /* 0x000fea0003800200 */
.L_x_1270:
        /* <DEDUP_REMOVED lines=55> */
.L_x_1280:
        /* <DEDUP_REMOVED lines=12> */
.L_x_3083:


//--------------------- .text._ZN10layer_norm13ln_bwd_kernelINS_13Kernel_traitsI6__halfS2_S2_fjLj15360ELj4ELj1ELj4ELj4ENS_18Kernel_traits_baseILj15360ES2_S2_S2_fjLj128EEEEEEEvNS_9BwdParamsE --------------------------
	.section	.text._ZN10layer_norm13ln_bwd_kernelINS_13Kernel_traitsI6__halfS2_S2_fjLj15360ELj4ELj1ELj4ELj4ENS_18Kernel_traits_baseILj15360ES2_S2_S2_fjLj128EEEEEEEvNS_9BwdParamsE,"ax",@progbits
	.align	128
        .global         _ZN10layer_norm13ln_bwd_kernelINS_13Kernel_traitsI6__halfS2_S2_fjLj15360ELj4ELj1ELj4ELj4ENS_18Kernel_traits_baseILj15360ES2_S2_S2_fjLj128EEEEEEEvNS_9BwdParamsE
        .type           _ZN10layer_norm13ln_bwd_kernelINS_13Kernel_traitsI6__halfS2_S2_fjLj15360ELj4ELj1ELj4ELj4ENS_18Kernel_traits_baseILj15360ES2_S2_S2_fjLj128EEEEEEEvNS_9BwdParamsE,@function
        .size           _ZN10layer_norm13ln_bwd_kernelINS_13Kernel_traitsI6__halfS2_S2_fjLj15360ELj4ELj1ELj4ELj4ENS_18Kernel_traits_baseILj15360ES2_S2_S2_fjLj128EEEEEEEvNS_9BwdParamsE,(.L_x_3084 - _ZN10layer_norm13ln_bwd_kernelINS_13Kernel_traitsI6__halfS2_S2_fjLj15360ELj4ELj1ELj4ELj4ENS_18Kernel_traits_baseILj15360ES2_S2_S2_fjLj128EEEEEEEvNS_9BwdParamsE)
        .other          _ZN10layer_norm13ln_bwd_kernelINS_13Kernel_traitsI6__halfS2_S2_fjLj15360ELj4ELj1ELj4ELj4ENS_18Kernel_traits_baseILj15360ES2_S2_S2_fjLj128EEEEEEEvNS_9BwdParamsE,@"STO_CUDA_ENTRY STV_DEFAULT"
_ZN10layer_norm13ln_bwd_kernelINS_13Kernel_traitsI6__halfS2_S2_fjLj15360ELj4ELj1ELj4ELj4ENS_18Kernel_traits_baseILj15360ES2_S2_S2_fjLj128EEEEEEEvNS_9BwdParamsE:
.text._ZN10layer_norm13ln_bwd_kernelINS_13Kernel_traitsI6__halfS2_S2_fjLj15360ELj4ELj1ELj4ELj4ENS_18Kernel_traits_baseILj15360ES2_S2_S2_fjLj128EEEEEEEvNS_9BwdParamsE:
        /* <DEDUP_REMOVED lines=50> */
.L_x_1281:
        /* <DEDUP_REMOVED lines=17> */
.L_x_1282:
        /* <DEDUP_REMOVED lines=72> */
.L_x_1292:
        /* <DEDUP_REMOVED lines=27> */
[----:B------:R2:W5:Y:S03]  /*0a60*/  LDG.E R147, desc[UR4][R8.64] ;  /* 0x0000000408937981 */ /* 0x000566000c1e1900 */
[----:B------:R-:W-:Y:S01]  /*0a70*/  IMAD.WIDE.U32 R12, R45, 0x4, R6 ;  /* 0x000000042d0c7825 */ /* 0x000fe200078e0006 */
[----:B------:R3:W5:Y:S01]  /*0a80*/  LDG.E R146, desc[UR4][R10.64] ;  /* 0x000000040a927981 */ /* 0x000762000c1e1900 */
[----:B------:R-:W-:-:S02]  /*0a90*/  IADD3 R33, PT, PT, R53, 0x1400, RZ ;  /* 0x0000140035217810 */ /* 0x000fc40007ffe0ff */
[--C-:B-1----:R-:W-:Y:S01]  /*0aa0*/  IMAD.WIDE.U32 R4, R43, 0x4, R6.reuse ;  /* 0x000000042b047825 */ /* 0x102fe200078e0006 */
[----:B------:R1:W5:Y:S01]  /*0ab0*/  LDG.E R132, desc[UR4][R12.64] ;  /* 0x000000040c847981 */ /* 0x000362000c1e1900 */
[----:B------:R-:W-:Y:S02]  /*0ac0*/  IADD3 R31, PT, PT, R53, 0x1600, RZ ;  /* 0x00001600351f7810 */ /* 0x000fe40007ffe0ff */
[--C-:B--2---:R-:W-:Y:S01]  /*0ad0*/  IMAD.WIDE.U32 R8, R41, 0x4, R6.reuse ;  /* 0x0000000429087825 */ /* 0x104fe200078e0006 */
[C---:B------:R-:W-:Y:S01]  /*0ae0*/  IADD3 R29, PT, PT, R53.reuse, 0x1800, RZ ;  /* 0x00001800351d7810 */ /* 0x040fe20007ffe0ff */
[----:B------:R2:W5:Y:S01]  /*0af0*/  LDG.E R139, desc[UR4][R4.64] ;  /* 0x00000004048b7981 */ /* 0x000562000c1e1900 */
[----:B------:R-:W-:Y:S01]  /*0b00*/  IADD3 R27, PT, PT, R53, 0x1a00, RZ ;  /* 0x00001a00351b7810 */ /* 0x000fe20007ffe0ff */
[--C-:B---3--:R-:W-:Y:S01]  /*0b10*/  IMAD.WIDE.U32 R10, R39, 0x4, R6.reuse ;  /* 0x00000004270a7825 */ /* 0x108fe200078e0006 */
[----:B------:R-:W-:Y:S01]  /*0b20*/  IADD3 R25, PT, PT, R53, 0x1c00, RZ ;  /* 0x00001c0035197810 */ /* 0x000fe20007ffe0ff */
[----:B------:R0:W5:Y:S02]  /*0b30*/  LDG.E R138, desc[UR4][R8.64] ;  /* 0x00000004088a7981 */ /* 0x000164000c1e1900 */
[----:B------:R-:W-:-:S02]  /*0b40*/  IMAD.WIDE.U32 R14, R37, 0x4, R6 ;  /* 0x00000004250e7825 */ /* 0x000fc400078e0006 */
[----:B------:R3:W5:Y:S02]  /*0b50*/  LDG.E R137, desc[UR4][R10.64] ;  /* 0x000000040a897981 */ /* 0x000764000c1e1900 */
[--C-:B-1----:R-:W-:Y:S02]  /*0b60*/  IMAD.WIDE.U32 R12, R35, 0x4, R6.reuse ;  /* 0x00000004230c7825 */ /* 0x102fe400078e0006 */
        /* <DEDUP_REMOVED lines=9> */
[----:B--2---:R-:W-:-:S02]  /*0c00*/  IMAD.WIDE.U32 R4, R27, 0x4, R6 ;  /* 0x000000041b047825 */ /* 0x004fc400078e0006 */
[----:B------:R-:W5:Y:S02]  /*0c10*/  LDG.E R142, desc[UR4][R18.64] ;  /* 0x00000004128e7981 */ /* 0x000f64000c1e1900 */
[----:B------:R-:W-:Y:S02]  /*0c20*/  IMAD.WIDE.U32 R6, R25, 0x4, R6 ;  /* 0x0000000419067825 */ /* 0x000fe400078e0006 */
[----:B------:R2:W5:Y:S02]  /*0c30*/  LDG.E R143, desc[UR4][R4.64] ;  /* 0x00000004048f7981 */ /* 0x000564000c1e1900 */
[--C-:B0-----:R-:W-:Y:S02]  /*0c40*/  IMAD.WIDE.U32 R8, R53, 0x4, R2.reuse ;  /* 0x0000000435087825 */ /* 0x101fe400078e0002 */
[----:B------:R0:W5:Y:S02]  /*0c50*/  LDG.E R145, desc[UR4][R6.64] ;  /* 0x0000000406917981 */ /* 0x000164000c1e1900 */
[----:B---3--:R-:W-:-:S02]  /*0c60*/  IMAD.WIDE.U32 R10, R51, 0x4, R2 ;  /* 0x00000004330a7825 */ /* 0x008fc400078e0002 */
[----:B------:R3:W5:Y:S02]  /*0c70*/  LDG.E R153, desc[UR4][R8.64] ;  /* 0x0000000408997981 */ /* 0x000764000c1e1900 */
[--C-:B-1----:R-:W-:Y:S02]  /*0c80*/  IMAD.WIDE.U32 R12, R49, 0x4, R2.reuse ;  /* 0x00000004310c7825 */ /* 0x102fe400078e0002 */
[----:B------:R1:W5:Y:S02]  /*0c90*/  LDG.E R154, desc[UR4][R10.64] ;  /* 0x000000040a9a7981 */ /* 0x000364000c1e1900 */
[--C-:B------:R-:W-:Y:S02]  /*0ca0*/  IMAD.WIDE.U32 R14, R47, 0x4, R2.reuse ;  /* 0x000000042f0e7825 */ /* 0x100fe400078e0002 */
[----:B------:R4:W5:Y:S02]  /*0cb0*/  LDG.E R155, desc[UR4][R12.64] ;  /* 0x000000040c9b7981 */ /* 0x000964000c1e1900 */
[----:B------:R-:W-:-:S02]  /*0cc0*/  IMAD.WIDE.U32 R16, R45, 0x4, R2 ;  /* 0x000000042d107825 */ /* 0x000fc400078e0002 */
[----:B------:R4:W5:Y:S02]  /*0cd0*/  LDG.E R172, desc[UR4][R14.64] ;  /* 0x000000040eac7981 */ /* 0x000964000c1e1900 */
[--C-:B--2---:R-:W-:Y:S02]  /*0ce0*/  IMAD.WIDE.U32 R4, R43, 0x4, R2.reuse ;  /* 0x000000042b047825 */ /* 0x104fe400078e0002 */
[----:B------:R2:W5:Y:S02]  /*0cf0*/  LDG.E R16, desc[UR4][R16.64] ;  /* 0x0000000410107981 */ /* 0x000564000c1e1900 */
[--C-:B0-----:R-:W-:Y:S02]  /*0d00*/  IMAD.WIDE.U32 R6, R41, 0x4, R2.reuse ;  /* 0x0000000429067825 */ /* 0x101fe400078e0002 */
[----:B------:R2:W5:Y:S02]  /*0d10*/  LDG.E R151, desc[UR4][R4.64] ;  /* 0x0000000404977981 */ /* 0x000564000c1e1900 */
[----:B------:R-:W-:-:S02]  /*0d20*/  IMAD.WIDE.U32 R18, R39, 0x4, R2 ;  /* 0x0000000427127825 */ /* 0x000fc400078e0002 */
[----:B------:R2:W5:Y:S02]  /*0d30*/  LDG.E R152, desc[UR4][R6.64] ;  /* 0x0000000406987981 */ /* 0x000564000c1e1900 */
[--C-:B------:R-:W-:Y:S02]  /*0d40*/  IMAD.WIDE.U32 R20, R37, 0x4, R2.reuse ;  /* 0x0000000425147825 */ /* 0x100fe400078e0002 */
[----:B------:R2:W5:Y:S02]  /*0d50*/  LDG.E R18, desc[UR4][R18.64] ;  /* 0x0000000412127981 */ /* 0x000564000c1e1900 */
[--C-:B------:R-:W-:Y:S02]  /*0d60*/  IMAD.WIDE.U32 R22, R35, 0x4, R2.reuse ;  /* 0x0000000423167825 */ /* 0x100fe400078e0002 */
[----:B------:R2:W5:Y:S02]  /*0d70*/  LDG.E R20, desc[UR4][R20.64] ;  /* 0x0000000414147981 */ /* 0x000564000c1e1900 */
[----:B---3--:R-:W-:-:S02]  /*0d80*/  IMAD.WIDE.U32 R8, R33, 0x4, R2 ;  /* 0x0000000421087825 */ /* 0x008fc400078e0002 */
[----:B------:R2:W5:Y:S02]  /*0d90*/  LDG.E R22, desc[UR4][R22.64] ;  /* 0x0000000416167981 */ /* 0x000564000c1e1900 */
[--C-:B-1----:R-:W-:Y:S02]  /*0da0*/  IMAD.WIDE.U32 R10, R31, 0x4, R2.reuse ;  /* 0x000000041f0a7825 */ /* 0x102fe400078e0002 */
[----:B------:R2:W5:Y:S02]  /*0db0*/  LDG.E R8, desc[UR4][R8.64] ;  /* 0x0000000408087981 */ /* 0x000564000c1e1900 */
[--C-:B----4-:R-:W-:Y:S02]  /*0dc0*/  IMAD.WIDE.U32 R12, R29, 0x4, R2.reuse ;  /* 0x000000041d0c7825 */ /* 0x110fe400078e0002 */
[----:B------:R2:W5:Y:S02]  /*0dd0*/  LDG.E R10, desc[UR4][R10.64] ;  /* 0x000000040a0a7981 */ /* 0x000564000c1e1900 */
[----:B------:R-:W-:-:S02]  /*0de0*/  IMAD.WIDE.U32 R14, R27, 0x4, R2 ;  /* 0x000000041b0e7825 */ /* 0x000fc400078e0002 */
[----:B------:R2:W5:Y:S02]  /*0df0*/  LDG.E R12, desc[UR4][R12.64] ;  /* 0x000000040c0c7981 */ /* 0x000564000c1e1900 */
[----:B------:R-:W-:Y:S02]  /*0e00*/  IMAD.WIDE.U32 R2, R25, 0x4, R2 ;  /* 0x0000000419027825 */ /* 0x000fe400078e0002 */
[----:B------:R2:W5:Y:S04]  /*0e10*/  LDG.E R14, desc[UR4][R14.64] ;  /* 0x000000040e0e7981 */ /* 0x000568000c1e1900 */
[----:B------:R2:W5:Y:S01]  /*0e20*/  LDG.E R2, desc[UR4][R2.64] ;  /* 0x0000000402027981 */ /* 0x000562000c1e1900 */
[----:B------:R-:W-:Y:S05]  /*0e30*/  BRA `(.L_x_1285) ;  /* 0x0000000400307947 */ /* 0x000fea0003800000 */
.L_x_1284:
        /* <DEDUP_REMOVED lines=75> */
[----:B------:R2:W5:Y:S02]  /*12f0*/  LDG.E R2, desc[UR4][R2.64] ;  /* 0x0000000402027981 */ /* 0x000564000c1e1900 */
.L_x_1285:
        /* <DEDUP_REMOVED lines=41> */
[----:B--2---:R-:W-:Y:S02]  /*1590*/  HADD2.F32 R23, -RZ, R8.H1_H1 ;  /* 0x30000008ff177230 */ /* 0x004fe40000004100 */
        /* <DEDUP_REMOVED lines=29> */
[----:B------:R-:W-:-:S02]  /*1770*/  HADD2.F32 R172, -RZ, R137.H0_H0 ;  /* 0x20000089ffac7230 */ /* 0x000fc40000004100 */
[----:B------:R-:W-:Y:S01]  /*1780*/  FMUL.FTZ R168, R24, R167 ;  /* 0x000000a718a87220 */ /* 0x000fe20000410000 */
[----:B------:R-:W-:Y:S02]  /*1790*/  HADD2.F32 R183, -RZ, R137.H1_H1 ;  /* 0x30000089ffb77230 */ /* 0x000fe40000004100 */
[----:B------:R-:W-:Y:S01]  /*17a0*/  FMUL.FTZ R137, R2, R7 ;  /* 0x0000000702897220 */ /* 0x000fe20000410000 */
[----:B------:R-:W-:Y:S02]  /*17b0*/  HADD2.F32 R196, -RZ, R143.H1_H1 ;  /* 0x3000008fffc47230 */ /* 0x000fe40000004100 */
[----:B------:R-:W-:Y:S01]  /*17c0*/  FMUL.FTZ R190, R237, R192 ;  /* 0x000000c0edbe7220 */ /* 0x000fe20000410000 */
[----:B------:R-:W-:Y:S02]  /*17d0*/  HADD2.F32 R239, -RZ, R117.H1_H1 ;  /* 0x30000075ffef7230 */ /* 0x000fe40000004100 */
[----:B------:R-:W-:Y:S01]  /*17e0*/  FADD.FTZ R2, RZ, R3 ;  /* 0x00000003ff027221 */ /* 0x000fe20000010000 */
[----:B------:R-:W-:-:S02]  /*17f0*/  HADD2.F32 R12, -RZ, R139.H0_H0 ;  /* 0x2000008bff0c7230 */ /* 0x000fc40000004100 */
[----:B------:R-:W-:Y:S01]  /*1800*/  FFMA.FTZ R237, R0, R3, RZ ;  /* 0x0000000300ed7223 */ /* 0x000fe200000100ff */
[----:B------:R-:W-:Y:S02]  /*1810*/  HADD2.F32 R177, -RZ, R139.H1_H1 ;  /* 0x3000008bffb17230 */ /* 0x000fe40000004100 */
[----:B------:R-:W-:Y:S01]  /*1820*/  FMUL.FTZ R194, R239, R196 ;  /* 0x000000c4efc27220 */ /* 0x000fe20000410000 */
[----:B------:R-:W-:Y:S02]  /*1830*/  HADD2.F32 R4, -RZ, R147.H0_H0 ;  /* 0x20000093ff047230 */ /* 0x000fe40000004100 */
[----:B------:R-:W-:Y:S01]  /*1840*/  FADD.FTZ R239, R2, R137 ;  /* 0x0000008902ef7221 */ /* 0x000fe20000010000 */
[----:B------:R-:W-:Y:S02]  /*1850*/  HADD2.F32 R139, -RZ, R129.H0_H0 ;  /* 0x20000081ff8b7230 */ /* 0x000fe40000004100 */
        /* <DEDUP_REMOVED lines=16> */
[----:B------:R-:W-:Y:S01]  /*1960*/  FADD.FTZ R233, R16, R139 ;  /* 0x0000008b10e97221 */ /* 0x000fe20000010000 */
[----:B------:R-:W-:-:S02]  /*1970*/  HADD2.F32 R11, -RZ, R146.H1_H1 ;  /* 0x30000092ff0b7230 */ /* 0x000fc40000004100 */
[----:B------:R-:W-:Y:S01]  /*1980*/  FFMA.FTZ R2, R168, R139, R235 ;  /* 0x0000008ba8027223 */ /* 0x000fe200000100eb */
[--C-:B------:R-:W-:Y:S02]  /*1990*/  HADD2.F32 R10, -RZ, R132.reuse.H0_H0 ;  /* 0x20000084ff0a7230 */ /* 0x100fe40000004100 */
[C---:B------:R-:W-:Y:S01]  /*19a0*/  FMUL.FTZ R164, R24.reuse, R163 ;  /* 0x000000a318a47220 */ /* 0x040fe20000410000 */
[----:B------:R-:W-:Y:S02]  /*19b0*/  HADD2.F32 R15, -RZ, R132.H1_H1 ;  /* 0x30000084ff0f7230 */ /* 0x000fe40000004100 */
[----:B------:R-:W-:Y:S01]  /*19c0*/  FMUL.FTZ R132, R141, R6 ;  /* 0x000000068d847220 */ /* 0x000fe20000410000 */
[----:B------:R-:W-:Y:S02]  /*19d0*/  HADD2.F32 R18, -RZ, R128.H1_H1 ;  /* 0x30000080ff127230 */ /* 0x000fe40000004100 */
[----:B------:R-:W-:Y:S01]  /*19e0*/  FMUL.FTZ R163, R24, R231 ;  /* 0x000000e718a37220 */ /* 0x000fe20000410000 */
[----:B------:R-:W-:-:S02]  /*19f0*/  HADD2.F32 R207, -RZ, R145.H1_H1 ;  /* 0x30000091ffcf7230 */ /* 0x000fc40000004100 */
[----:B------:R-:W-:Y:S01]  /*1a00*/  FADD.FTZ R16, R233, R132 ;  /* 0x00000084e9107221 */ /* 0x000fe20000010000 */
[----:B------:R-:W-:Y:S02]  /*1a10*/  HADD2.F32 R162, -RZ, R116.H1_H1 ;  /* 0x30000074ffa27230 */ /* 0x000fe40000004100 */
[----:B------:R-:W-:Y:S01]  /*1a20*/  FMUL.FTZ R141, R18, R11 ;  /* 0x0000000b128d7220 */ /* 0x000fe20000410000 */
[----:B------:R-:W-:Y:S02]  /*1a30*/  HADD2.F32 R197, -RZ, R143.H0_H0 ;  /* 0x2000008fffc57230 */ /* 0x000fe40000004100 */
[----:B------:R-:W-:Y:S01]  /*1a40*/  FFMA.FTZ R231, R167, R132, R2 ;  /* 0x00000084a7e77223 */ /* 0x000fe20000010002 */
[----:B------:R-:W-:Y:S02]  /*1a50*/  HADD2.F32 R8, -RZ, R144.H0_H0 ;  /* 0x20000090ff087230 */ /* 0x000fe40000004100 */
[----:B------:R-:W-:Y:S01]  /*1a60*/  FMUL.FTZ R205, R162, R207 ;  /* 0x000000cfa2cd7220 */ /* 0x000fe20000410000 */
[----:B------:R-:W-:-:S02]  /*1a70*/  HADD2.F32 R143, -RZ, R127.H0_H0 ;  /* 0x2000007fff8f7230 */ /* 0x000fc40000004100 */
[C---:B------:R-:W-:Y:S01]  /*1a80*/  FMUL.FTZ R162, R24.reuse, R161 ;  /* 0x000000a118a27220 */ /* 0x040fe20000410000 */
[----:B------:R-:W-:Y:S02]  /*1a90*/  HADD2.F32 R201, -RZ, R145.H0_H0 ;  /* 0x20000091ffc97230 */ /* 0x000fe40000004100 */
[----:B------:R-:W-:Y:S01]  /*1aa0*/  FMUL.FTZ R161, R24, R229 ;  /* 0x000000e518a17220 */ /* 0x000fe20000410000 */
[----:B------:R-:W-:Y:S02]  /*1ab0*/  HADD2.F32 R160, -RZ, R116.H0_H0 ;  /* 0x20000074ffa07230 */ /* 0x000fe40000004100 */
[----:B------:R-:W-:Y:S01]  /*1ac0*/  FADD.FTZ R229, R16, R141 ;  /* 0x0000008d10e57221 */ /* 0x000fe20000010000 */
[----:B------:R-:W-:Y:S02]  /*1ad0*/  HADD2.F32 R13, -RZ, R144.H1_H1 ;  /* 0x30000090ff0d7230 */ /* 0x000fe40000004100 */
[----:B------:R-:W-:Y:S01]  /*1ae0*/  FFMA.FTZ R2, R166, R141, R231 ;  /* 0x0000008da6027223 */ /* 0x000fe200000100e7 */
[----:B------:R-:W-:-:S02]  /*1af0*/  HADD2.F32 R176, -RZ, R136.H0_H0 ;  /* 0x20000088ffb07230 */ /* 0x000fc40000004100 */
[----:B------:R-:W-:Y:S01]  /*1b00*/  FMUL.FTZ R203, R160, R201 ;  /* 0x000000c9a0cb7220 */ /* 0x000fe20000410000 */
        /* <DEDUP_REMOVED lines=19> */
[----:B------:R-:W-:Y:S01]  /*1c40*/  FFMA.FTZ R2, R164, R143, R227 ;  /* 0x0000008fa4027223 */ /* 0x000fe200000100e3 */
[----:B------:R-:W-:Y:S02]  /*1c50*/  HADD2.F32 R156, -RZ, R118.H0_H0 ;  /* 0x20000076ff9c7230 */ /* 0x000fe40000004100 */
[----:B------:R-:W-:Y:S01]  /*1c60*/  FMUL.FTZ R178, R193, R186 ;  /* 0x000000bac1b27220 */ /* 0x000fe20000410000 */
[----:B------:R-:W-:-:S02]  /*1c70*/  HADD2.F32 R14, -RZ, R138.H0_H0 ;  /* 0x2000008aff0e7230 */ /* 0x000fc40000004100 */
[----:B------:R-:W-:Y:S01]  /*1c80*/  FMUL.FTZ R159, R24, R159 ;  /* 0x0000009f189f7220 */ /* 0x000fe20000410000 */
[----:B------:R-:W-:Y:S02]  /*1c90*/  HADD2.F32 R171, -RZ, R124.H0_H0 ;  /* 0x2000007cffab7230 */ /* 0x000fe40000004100 */
[----:B------:R-:W-:Y:S01]  /*1ca0*/  FMUL.FTZ R193, R156, R195 ;  /* 0x000000c39cc17220 */ /* 0x000fe20000410000 */
[----:B------:R-:W-:Y:S02]  /*1cb0*/  HADD2.F32 R181, -RZ, R138.H1_H1 ;  /* 0x3000008affb57230 */ /* 0x000fe40000004100 */
[----:B------:R-:W-:Y:S01]  /*1cc0*/  FMUL.FTZ R138, R145, R10 ;  /* 0x0000000a918a7220 */ /* 0x000fe20000410000 */
[----:B------:R-:W-:Y:S02]  /*1cd0*/  HADD2.F32 R22, -RZ, R126.H1_H1 ;  /* 0x3000007eff167230 */ /* 0x000fe40000004100 */
[----:B------:R-:W-:Y:S01]  /*1ce0*/  FMUL.FTZ R156, R24, R223 ;  /* 0x000000df189c7220 */ /* 0x000fe20000410000 */
[----:B------:R-:W-:-:S02]  /*1cf0*/  HADD2.F32 R144, -RZ, R124.H1_H1 ;  /* 0x3000007cff907230 */ /* 0x000fc40000004100 */
[----:B------:R-:W-:Y:S01]  /*1d00*/  FADD.FTZ R16, R225, R138 ;  /* 0x0000008ae1107221 */ /* 0x000fe20000010000 */
[----:B------:R-:W-:Y:S02]  /*1d10*/  HADD2.F32 R182, -RZ, R140.H0_H0 ;  /* 0x2000008cffb67230 */ /* 0x000fe40000004100 */
[----:B------:R-:W-:Y:S01]  /*1d20*/  FMUL.FTZ R140, R147, R12 ;  /* 0x0000000c938c7220 */ /* 0x000fe20000410000 */
[--C-:B------:R-:W-:Y:S02]  /*1d30*/  HADD2.F32 R173, -RZ, R123.reuse.H0_H0 ;  /* 0x2000007bffad7230 */ /* 0x100fe40000004100 */
[----:B------:R-:W-:Y:S01]  /*1d40*/  FMUL.FTZ R147, R142, R177 ;  /* 0x000000b18e937220 */ /* 0x000fe20000410000 */
[----:B------:R-:W-:Y:S02]  /*1d50*/  HADD2.F32 R187, -RZ, R120.H0_H0 ;  /* 0x20000078ffbb7230 */ /* 0x000fe40000004100 */
[----:B------:R-:W-:Y:S01]  /*1d60*/  FMUL.FTZ R142, R171, R14 ;  /* 0x0000000eab8e7220 */ /* 0x000fe20000410000 */
[----:B------:R-:W-:-:S02]  /*1d70*/  HADD2.F32 R146, -RZ, R123.H1_H1 ;  /* 0x3000007bff927230 */ /* 0x000fc40000004100 */
[----:B------:R-:W-:Y:S01]  /*1d80*/  FMUL.FTZ R145, R22, R15 ;  /* 0x0000000f16917220 */ /* 0x000fe20000410000 */
[----:B------:R-:W-:Y:S02]  /*1d90*/  HADD2.F32 R154, -RZ, R119.H0_H0 ;  /* 0x20000077ff9a7230 */ /* 0x000fe40000004100 */
[----:B------:R-:W-:Y:S01]  /*1da0*/  FMUL.FTZ R171, R144, R181 ;  /* 0x000000b590ab7220 */ /* 0x000fe20000410000 */
[--C-:B------:R-:W-:Y:S02]  /*1db0*/  HADD2.F32 R175, -RZ, R122.reuse.H0_H0 ;  /* 0x2000007affaf7230 */ /* 0x100fe40000004100 */
[----:B------:R-:W-:Y:S01]  /*1dc0*/  FFMA.FTZ R223, R163, R138, R2 ;  /* 0x0000008aa3df7223 */ /* 0x000fe20000010002 */
[----:B------:R-:W-:Y:S02]  /*1dd0*/  HADD2.F32 R148, -RZ, R122.H1_H1 ;  /* 0x3000007aff947230 */ /* 0x000fe40000004100 */
[----:B------:R-:W-:Y:S01]  /*1de0*/  FMUL.FTZ R144, R173, R172 ;  /* 0x000000acad907220 */ /* 0x000fe20000410000 */
[----:B------:R-:W-:-:S02]  /*1df0*/  HADD2.F32 R179, -RZ, R121.H0_H0 ;  /* 0x20000079ffb37230 */ /* 0x000fc40000004100 */
[----:B------:R-:W-:Y:S01]  /*1e00*/  FMUL.FTZ R174, R187, R182 ;  /* 0x000000b6bbae7220 */ /* 0x000fe20000410000 */
[----:B------:R-:W-:Y:S02]  /*1e10*/  HADD2.F32 R152, -RZ, R121.H1_H1 ;  /* 0x30000079ff987230 */ /* 0x000fe40000004100 */
        /* <DEDUP_REMOVED lines=94> */
.L_x_1286:
[--C-:B--2--5:R-:W-:Y:S02]  /*2400*/  HADD2.F32 R11, -RZ, R154.reuse.H0_H0 ;  /* 0x2000009aff0b7230 */ /* 0x124fe40000004100 */
[----:B------:R-:W-:Y:S02]  /*2410*/  HADD2.F32 R154, -RZ, R154.H1_H1 ;  /* 0x3000009aff9a7230 */ /* 0x000fe40000004100 */
[----:B------:R-:W-:Y:S02]  /*2420*/  HADD2.F32 R7, -RZ, R114.H1_H1 ;  /* 0x30000072ff077230 */ /* 0x000fe40000004100 */
[----:B------:R-:W-:Y:S02]  /*2430*/  HADD2.F32 R15, -RZ, R172.H0_H0 ;  /* 0x200000acff0f7230 */ /* 0x000fe40000004100 */
[----:B------:R-:W-:Y:S02]  /*2440*/  HADD2.F32 R17, -RZ, R16.H0_H0 ;  /* 0x20000010ff117230 */ /* 0x000fe40000004100 */
[----:B------:R-:W-:Y:S01]  /*2450*/  FADD.FTZ R7, R154, -R7 ;  /* 0x800000079a077221 */ /* 0x000fe20000010000 */
[----:B------:R-:W-:-:S02]  /*2460*/  HADD2.F32 R154, -RZ, R172.H1_H1 ;  /* 0x300000acff9a7230 */ /* 0x000fc40000004100 */
[----:B------:R-:W-:Y:S02]  /*2470*/  HADD2.F32 R172, -RZ, R111.H0_H0 ;  /* 0x2000006fffac7230 */ /* 0x000fe40000004100 */
[----:B------:R-:W-:Y:S02]  /*2480*/  HADD2.F32 R215, -RZ, R128.H0_H0 ;  /* 0x20000080ffd77230 */ /* 0x000fe40000004100 */
[--C-:B------:R-:W-:Y:S02]  /*2490*/  HADD2.F32 R19, -RZ, R151.reuse.H0_H0 ;  /* 0x20000097ff137230 */ /* 0x100fe40000004100 */
[----:B------:R-:W-:Y:S01]  /*24a0*/  FADD.FTZ R172, R17, -R172 ;  /* 0x800000ac11ac7221 */ /* 0x000fe20000010000 */
[----:B------:R-:W-:Y:S01]  /*24b0*/  HADD2.F32 R182, -RZ, R151.H1_H1 ;  /* 0x30000097ffb67230 */ /* 0x000fe20000004100 */
[----:B------:R-:W0:Y:S01]  /*24c0*/  MUFU.RCP R167, R215 ;  /* 0x000000d700a77308 */ /* 0x000e220000001000 */
[--C-:B------:R-:W-:Y:S02]  /*24d0*/  HADD2.F32 R180, -RZ, R110.reuse.H0_H0 ;  /* 0x2000006effb47230 */ /* 0x100fe40000004100 */
[----:B------:R-:W-:-:S02]  /*24e0*/  HADD2.F32 R17, -RZ, R110.H1_H1 ;  /* 0x3000006eff117230 */ /* 0x000fc40000004100 */
[----:B------:R-:W-:Y:S02]  /*24f0*/  HADD2.F32 R188, -RZ, R22.H1_H1 ;  /* 0x30000016ffbc7230 */ /* 0x000fe40000004100 */
[----:B------:R-:W-:Y:S01]  /*2500*/  FADD.FTZ R180, R19, -R180 ;  /* 0x800000b413b47221 */ /* 0x000fe20000010000 */
[----:B------:R-:W-:Y:S02]  /*2510*/  HADD2.F32 R181, -RZ, R106.H1_H1 ;  /* 0x3000006affb57230 */ /* 0x000fe40000004100 */
[----:B------:R-:W-:Y:S01]  /*2520*/  FADD.FTZ R17, R182, -R17 ;  /* 0x80000011b6117221 */ /* 0x000fe20000010000 */
[----:B------:R-:W-:Y:S02]  /*2530*/  HADD2.F32 R217, -RZ, R129.H0_H0 ;  /* 0x20000081ffd97230 */ /* 0x000fe40000004100 */
[----:B------:R-:W-:Y:S02]  /*2540*/  HADD2.F32 R4, -RZ, R153.H0_H0 ;  /* 0x20000099ff047230 */ /* 0x000fe40000004100 */
[----:B------:R-:W-:Y:S01]  /*2550*/  FADD.FTZ R181, R188, -R181 ;  /* 0x800000b5bcb57221 */ /* 0x000fe20000010000 */
[----:B------:R-:W-:Y:S01]  /*2560*/  HADD2.F32 R5, -RZ, R115.H0_H0 ;  /* 0x20000073ff057230 */ /* 0x000fe20000004100 */
[----:B------:R-:W-:Y:S01]  /*2570*/  MUFU.RCP R169, R217 ;  /* 0x000000d900a97308 */ /* 0x000fe20000001000 */
[----:B------:R-:W-:-:S02]  /*2580*/  HADD2.F32 R21, -RZ, R152.H0_H0 ;  /* 0x20000098ff157230 */ /* 0x000fc40000004100 */
[----:B------:R-:W-:Y:S02]  /*2590*/  HADD2.F32 R176, -RZ, R109.H0_H0 ;  /* 0x2000006dffb07230 */ /* 0x000fe40000004100 */
[----:B------:R-:W-:Y:S01]  /*25a0*/  FADD.FTZ R5, R4, -R5 ;  /* 0x8000000504057221 */ /* 0x000fe20000010000 */
[----:B------:R-:W-:Y:S02]  /*25b0*/  HADD2.F32 R182, -RZ, R18.H1_H1 ;  /* 0x30000012ffb67230 */ /* 0x000fe40000004100 */
[----:B------:R-:W-:Y:S02]  /*25c0*/  HADD2.F32 R19, -RZ, R108.H1_H1 ;  /* 0x3000006cff137230 */ /* 0x000fe40000004100 */
[----:B------:R-:W-:Y:S01]  /*25d0*/  FADD.FTZ R176, R21, -R176 ;  /* 0x800000b015b07221 */ /* 0x000fe20000010000 */
[----:B------:R-:W-:Y:S02]  /*25e0*/  HADD2.F32 R191, -RZ, R12.H1_H1 ;  /* 0x3000000cffbf7230 */ /* 0x000fe40000004100 */
[----:B------:R-:W-:-:S02]  /*25f0*/  HADD2.F32 R188, -RZ, R103.H1_H1 ;  /* 0x30000067ffbc7230 */ /* 0x000fc40000004100 */
[----:B------:R-:W-:Y:S01]  /*2600*/  FADD.FTZ R19, R182, -R19 ;  /* 0x80000013b6137221 */ /* 0x000fe20000010000 */
[----:B------:R-:W-:Y:S02]  /*2610*/  HADD2.F32 R6, -RZ, R153.H1_H1 ;  /* 0x30000099ff067230 */ /* 0x000fe40000004100 */
        /* <DEDUP_REMOVED lines=17> */
[----:B0-----:R-:W-:Y:S01]  /*2730*/  FMUL.FTZ R167, R4, R167 ;  /* 0x000000a704a77220 */ /* 0x001fe20000410000 */
[----:B------:R-:W-:Y:S02]  /*2740*/  HADD2.F32 R191, -RZ, R101.H1_H1 ;  /* 0x30000065ffbf7230 */ /* 0x000fe40000004100 */
[----:B------:R-:W-:Y:S01]  /*2750*/  FADD.FTZ R182, R183, -R182 ;  /* 0x800000b6b7b67221 */ /* 0x000fe20000010000 */
[----:B------:R-:W-:Y:S02]  /*2760*/  HADD2.F32 R214, -RZ, R129.H1_H1 ;  /* 0x30000081ffd67230 */ /* 0x000fe40000004100 */
[----:B-1----:R-:W-:Y:S01]  /*2770*/  FMUL.FTZ R0, R5, R0 ;  /* 0x0000000005007220 */ /* 0x002fe20000410000 */
[----:B------:R-:W-:-:S02]  /*2780*/  HADD2.F32 R177, -RZ, R20.H0_H0 ;  /* 0x20000014ffb17230 */ /* 0x000fc40000004100 */
[----:B------:R-:W-:Y:S01]  /*2790*/  FADD.FTZ R191, R198, -R191 ;  /* 0x800000bfc6bf7221 */ /* 0x000fe20000010000 */
[----:B------:R-:W-:Y:S01]  /*27a0*/  HADD2.F32 R216, -RZ, R149.H1_H1 ;  /* 0x30000095ffd87230 */ /* 0x000fe20000004100 */
[----:B------:R-:W0:Y:S01]  /*27b0*/  MUFU.RCP R168, R214 ;  /* 0x000000d600a87308 */ /* 0x000e220000001000 */
[----:B------:R-:W-:Y:S02]  /*27c0*/  HADD2.F32 R6, -RZ, R114.H0_H0 ;  /* 0x20000072ff067230 */ /* 0x000fe40000004100 */
[----:B------:R-:W-:Y:S02]  /*27d0*/  HADD2.F32 R20, -RZ, R107.H0_H0 ;  /* 0x2000006bff147230 */ /* 0x000fe40000004100 */
[----:B------:R-:W-:Y:S02]  /*27e0*/  HADD2.F32 R194, -RZ, R12.H0_H0 ;  /* 0x2000000cffc27230 */ /* 0x000fe40000004100 */
[----:B------:R-:W-:Y:S01]  /*27f0*/  FADD.FTZ R6, R11, -R6 ;  /* 0x800000060b067221 */ /* 0x000fe20000010000 */
[----:B------:R-:W-:Y:S01]  /*2800*/  HADD2.F32 R185, -RZ, R103.H0_H0 ;  /* 0x20000067ffb97230 */ /* 0x000fe20000004100 */
[----:B------:R-:W1:Y:S01]  /*2810*/  MUFU.RCP R170, R216 ;  /* 0x000000d800aa7308 */ /* 0x000e620000001000 */
[----:B------:R-:W-:-:S02]  /*2820*/  HADD2.F32 R213, -RZ, R127.H0_H0 ;  /* 0x2000007fffd57230 */ /* 0x000fc40000004100 */
[----:B------:R-:W-:Y:S01]  /*2830*/  FADD.FTZ R20, R177, -R20 ;  /* 0x80000014b1147221 */ /* 0x000fe20000010000 */
[----:B------:R-:W-:Y:S02]  /*2840*/  HADD2.F32 R175, -RZ, R122.H0_H0 ;  /* 0x2000007affaf7230 */ /* 0x000fe40000004100 */
[----:B------:R-:W-:Y:S01]  /*2850*/  FADD.FTZ R185, R194, -R185 ;  /* 0x800000b9c2b97221 */ /* 0x000fe20000010000 */
[----:B------:R-:W-:Y:S02]  /*2860*/  HADD2.F32 R211, -RZ, R126.H0_H0 ;  /* 0x2000007effd37230 */ /* 0x000fe40000004100 */
[----:B------:R-:W-:Y:S01]  /*2870*/  FMUL.FTZ R169, R6, R169 ;  /* 0x000000a906a97220 */ /* 0x000fe20000410000 */
[----:B------:R-:W-:Y:S01]  /*2880*/  HADD2.F32 R171, -RZ, R124.H0_H0 ;  /* 0x2000007cffab7230 */ /* 0x000fe20000004100 */
[----:B------:R-:W2:Y:S01]  /*2890*/  MUFU.RCP R165, R213 ;  /* 0x000000d500a57308 */ /* 0x000ea20000001000 */
[----:B------:R-:W-:Y:S02]  /*28a0*/  HADD2.F32 R174, -RZ, R16.H1_H1 ;  /* 0x30000010ffae7230 */ /* 0x000fe40000004100 */
[----:B0-----:R-:W-:Y:S01]  /*28b0*/  FMUL.FTZ R168, R7, R168 ;  /* 0x000000a807a87220 */ /* 0x001fe20000410000 */
[----:B------:R-:W-:-:S02]  /*28c0*/  HADD2.F32 R184, -RZ, R119.H0_H0 ;  /* 0x20000077ffb87230 */ /* 0x000fc40000004100 */
[----:B------:R-:W-:Y:S02]  /*28d0*/  HADD2.F32 R192, -RZ, R10.H0_H0 ;  /* 0x2000000affc07230 */ /* 0x000fe40000004100 */
[----:B------:R-:W-:Y:S01]  /*28e0*/  HADD2.F32 R190, -RZ, R118.H0_H0 ;  /* 0x20000076ffbe7230 */ /* 0x000fe20000004100 */
[----:B------:R-:W0:Y:S01]  /*28f0*/  MUFU.RCP R163, R211 ;  /* 0x000000d300a37308 */ /* 0x000e220000001000 */
[----:B------:R-:W-:Y:S02]  /*2900*/  HADD2.F32 R183, -RZ, R104.H0_H0 ;  /* 0x20000068ffb77230 */ /* 0x000fe40000004100 */
[----:B-1----:R-:W-:Y:S01]  /*2910*/  FMUL.FTZ R170, R3, R170 ;  /* 0x000000aa03aa7220 */ /* 0x002fe20000410000 */
[----:B------:R-:W-:Y:S02]  /*2920*/  HADD2.F32 R198, -RZ, R116.H0_H0 ;  /* 0x20000074ffc67230 */ /* 0x000fe40000004100 */
[----:B------:R-:W-:Y:S02]  /*2930*/  HADD2.F32 R204, -RZ, R124.H1_H1 ;  /* 0x3000007cffcc7230 */ /* 0x000fe40000004100 */
[----:B------:R-:W-:Y:S01]  /*2940*/  FADD.FTZ R183, R192, -R183 ;  /* 0x800000b7c0b77221 */ /* 0x000fe20000010000 */
[----:B------:R-:W-:Y:S01]  /*2950*/  HADD2.F32 R16, -RZ, R112.H0_H0 ;  /* 0x20000070ff107230 */ /* 0x000fe20000004100 */
[----:B------:R-:W1:Y:S01]  /*2960*/  MUFU.RCP R159, R171 ;  /* 0x000000ab009f7308 */ /* 0x000e620000001000 */
[----:B------:R-:W-:-:S02]  /*2970*/  HADD2.F32 R156, -RZ, R155.H1_H1 ;  /* 0x3000009bff9c7230 */ /* 0x000fc40000004100 */
[----:B------:R-:W-:Y:S02]  /*2980*/  HADD2.F32 R9, -RZ, R113.H1_H1 ;  /* 0x30000071ff097230 */ /* 0x000fe40000004100 */
[----:B------:R-:W-:Y:S01]  /*2990*/  FADD.FTZ R16, R15, -R16 ;  /* 0x800000100f107221 */ /* 0x000fe20000010000 */
[----:B------:R-:W-:Y:S02]  /*29a0*/  HADD2.F32 R173, -RZ, R123.H0_H0 ;  /* 0x2000007bffad7230 */ /* 0x000fe40000004100 */
[----:B------:R-:W-:Y:S01]  /*29b0*/  HADD2.F32 R11, -RZ, R111.H1_H1 ;  /* 0x3000006fff0b7230 */ /* 0x000fe20000004100 */
[----:B------:R-:W3:Y:S01]  /*29c0*/  MUFU.RCP R155, R175 ;  /* 0x000000af009b7308 */ /* 0x000ee20000001000 */
[----:B------:R-:W-:Y:S02]  /*29d0*/  HADD2.F32 R177, -RZ, R22.H0_H0 ;  /* 0x20000016ffb17230 */ /* 0x000fe40000004100 */
[----:B------:R-:W-:Y:S01]  /*29e0*/  FADD.FTZ R9, R156, -R9 ;  /* 0x800000099c097221 */ /* 0x000fe20000010000 */
[----:B------:R-:W-:-:S02]  /*29f0*/  HADD2.F32 R189, -RZ, R10.H1_H1 ;  /* 0x3000000affbd7230 */ /* 0x000fc40000004100 */
[----:B------:R-:W-:Y:S01]  /*2a00*/  FADD.FTZ R11, R174, -R11 ;  /* 0x8000000bae0b7221 */ /* 0x000fe20000010000 */
[----:B------:R-:W-:Y:S02]  /*2a10*/  HADD2.F32 R212, -RZ, R128.H1_H1 ;  /* 0x30000080ffd47230 */ /* 0x000fe40000004100 */
[----:B--2---:R-:W-:Y:S01]  /*2a20*/  FMUL.FTZ R165, R16, R165 ;  /* 0x000000a510a57220 */ /* 0x004fe20000410000 */
[----:B------:R-:W-:Y:S01]  /*2a30*/  HADD2.F32 R209, -RZ, R125.H0_H0 ;  /* 0x2000007dffd17230 */ /* 0x000fe20000004100 */
[----:B------:R-:W2:Y:S01]  /*2a40*/  MUFU.RCP R22, R184 ;  /* 0x000000b800167308 */ /* 0x000ea20000001000 */
[----:B------:R-:W-:Y:S02]  /*2a50*/  HADD2.F32 R202, -RZ, R123.H1_H1 ;  /* 0x3000007bffca7230 */ /* 0x000fe40000004100 */
[----:B0-----:R-:W-:Y:S01]  /*2a60*/  FMUL.FTZ R163, R172, R163 ;  /* 0x000000a3aca37220 */ /* 0x001fe20000410000 */
[----:B------:R-:W-:Y:S02]  /*2a70*/  HADD2.F32 R194, -RZ, R117.H0_H0 ;  /* 0x20000075ffc27230 */ /* 0x000fe40000004100 */
[----:B-1----:R-:W-:Y:S01]  /*2a80*/  FMUL.FTZ R159, R176, R159 ;  /* 0x0000009fb09f7220 */ /* 0x002fe20000410000 */
[----:B------:R-:W-:-:S02]  /*2a90*/  HADD2.F32 R13, -RZ, R112.H1_H1 ;  /* 0x30000070ff0d7230 */ /* 0x000fc40000004100 */
[----:B------:R-:W-:Y:S01]  /*2aa0*/  HADD2.F32 R23, -RZ, R18.H0_H0 ;  /* 0x20000012ff177230 */ /* 0x000fe20000004100 */
[----:B------:R-:W0:Y:S01]  /*2ab0*/  MUFU.RCP R10, R190 ;  /* 0x000000be000a7308 */ /* 0x000e220000001000 */
[----:B------:R-:W-:Y:S02]  /*2ac0*/  HADD2.F32 R203, -RZ, R118.H1_H1 ;  /* 0x30000076ffcb7230 */ /* 0x000fe40000004100 */
[----:B------:R-:W-:Y:S01]  /*2ad0*/  FADD.FTZ R13, R154, -R13 ;  /* 0x8000000d9a0d7221 */ /* 0x000fe20000010000 */
[----:B------:R-:W-:Y:S02]  /*2ae0*/  HADD2.F32 R200, -RZ, R116.H1_H1 ;  /* 0x30000074ffc87230 */ /* 0x000fe40000004100 */
[----:B---3--:R-:W-:Y:S01]  /*2af0*/  FMUL.FTZ R155, R20, R155 ;  /* 0x0000009b149b7220 */ /* 0x008fe20000410000 */
[----:B------:R-:W-:Y:S02]  /*2b00*/  HADD2.F32 R18, -RZ, R108.H0_H0 ;  /* 0x2000006cff127230 */ /* 0x000fe40000004100 */
[----:B------:R-:W-:Y:S01]  /*2b10*/  HADD2.F32 R8, -RZ, R106.H0_H0 ;  /* 0x2000006aff087230 */ /* 0x000fe20000004100 */
[----:B------:R-:W-:Y:S01]  /*2b20*/  MUFU.RCP R4, R198 ;  /* 0x000000c600047308 */ /* 0x000fe20000001000 */
[----:B------:R-:W-:-:S02]  /*2b30*/  HADD2.F32 R192, -RZ, R2.H0_H0 ;  /* 0x20000002ffc07230 */ /* 0x000fc40000004100 */
[----:B------:R-:W-:Y:S01]  /*2b40*/  FADD.FTZ R18, R23, -R18 ;  /* 0x8000001217127221 */ /* 0x000fe20000010000 */
[----:B------:R-:W-:Y:S02]  /*2b50*/  HADD2.F32 R178, -RZ, R122.H1_H1 ;  /* 0x3000007affb27230 */ /* 0x000fe40000004100 */
[----:B------:R-:W-:Y:S01]  /*2b60*/  FADD.FTZ R8, R177, -R8 ;  /* 0x80000008b1087221 */ /* 0x000fe20000010000 */
[----:B------:R-:W-:Y:S02]  /*2b70*/  HADD2.F32 R152, -RZ, R152.H1_H1 ;  /* 0x30000098ff987230 */ /* 0x000fe40000004100 */
[----:B--2---:R-:W-:Y:S01]  /*2b80*/  FMUL.FTZ R22, R183, R22 ;  /* 0x00000016b7167220 */ /* 0x004fe20000410000 */
[----:B------:R-:W-:Y:S01]  /*2b90*/  HADD2.F32 R15, -RZ, R109.H1_H1 ;  /* 0x3000006dff0f7230 */ /* 0x000fe20000004100 */
[----:B------:R-:W1:Y:S01]  /*2ba0*/  MUFU.RCP R158, R204 ;  /* 0x000000cc009e7308 */ /* 0x000e620000001000 */
[----:B------:R-:W-:Y:S02]  /*2bb0*/  HADD2.F32 R12, -RZ, R104.H1_H1 ;  /* 0x30000068ff0c7230 */ /* 0x000fe40000004100 */
[----:B0-----:R-:W-:Y:S01]  /*2bc0*/  FMUL.FTZ R20, R185, R10 ;  /* 0x0000000ab9147220 */ /* 0x001fe20000410000 */
[----:B------:R-:W-:-:S02]  /*2bd0*/  HADD2.F32 R201, -RZ, R14.H0_H0 ;  /* 0x2000000effc97230 */ /* 0x000fc40000004100 */
[----:B------:R-:W-:Y:S01]  /*2be0*/  FADD.FTZ R15, R152, -R15 ;  /* 0x8000000f980f7221 */ /* 0x000fe20000010000 */
[----:B------:R-:W-:Y:S02]  /*2bf0*/  HADD2.F32 R2, -RZ, R102.H0_H0 ;  /* 0x20000066ff027230 */ /* 0x000fe40000004100 */
[----:B------:R-:W-:Y:S01]  /*2c00*/  FADD.FTZ R12, R189, -R12 ;  /* 0x8000000cbd0c7221 */ /* 0x000fe20000010000 */
[----:B------:R-:W-:Y:S01]  /*2c10*/  HADD2.F32 R206, -RZ, R125.H1_H1 ;  /* 0x3000007dffce7230 */ /* 0x000fe20000004100 */
[----:B------:R-:W0:Y:S01]  /*2c20*/  MUFU.RCP R157, R173 ;  /* 0x000000ad009d7308 */ /* 0x000e220000001000 */
[--C-:B------:R-:W-:Y:S02]  /*2c30*/  HADD2.F32 R187, -RZ, R120.reuse.H0_H0 ;  /* 0x20000078ffbb7230 */ /* 0x100fe40000004100 */
[----:B------:R-:W-:Y:S01]  /*2c40*/  FADD.FTZ R2, R201, -R2 ;  /* 0x80000002c9027221 */ /* 0x000fe20000010000 */
[----:B------:R-:W-:Y:S02]  /*2c50*/  HADD2.F32 R193, -RZ, R120.H1_H1 ;  /* 0x30000078ffc17230 */ /* 0x000fe40000004100 */
[----:B------:R-:W-:-:S02]  /*2c60*/  HADD2.F32 R199, -RZ, R119.H1_H1 ;  /* 0x30000077ffc77230 */ /* 0x000fc40000004100 */
[----:B------:R-:W-:Y:S01]  /*2c70*/  HADD2.F32 R174, -RZ, R121.H1_H1 ;  /* 0x30000079ffae7230 */ /* 0x000fe20000004100 */
[----:B------:R-:W2:Y:S01]  /*2c80*/  MUFU.RCP R166, R212 ;  /* 0x000000d400a67308 */ /* 0x000ea20000001000 */
[----:B------:R-:W-:Y:S02]  /*2c90*/  HADD2.F32 R205, -RZ, R117.H1_H1 ;  /* 0x30000075ffcd7230 */ /* 0x000fe40000004100 */
[----:B-1----:R-:W-:Y:S01]  /*2ca0*/  FMUL.FTZ R158, R15, R158 ;  /* 0x0000009e0f9e7220 */ /* 0x002fe20000410000 */
[----:B------:R-:W-:Y:S02]  /*2cb0*/  HADD2.F32 R208, -RZ, R126.H1_H1 ;  /* 0x3000007effd07230 */ /* 0x000fe40000004100 */
[----:B------:R-:W-:Y:S02]  /*2cc0*/  HADD2.F32 R189, -RZ, R101.H0_H0 ;  /* 0x20000065ffbd7230 */ /* 0x000fe40000004100 */
[----:B------:R-:W-:Y:S01]  /*2cd0*/  HADD2.F32 R5, -RZ, R148.H0_H0 ;  /* 0x20000094ff057230 */ /* 0x000fe20000004100 */
[----:B------:R-:W1:Y:S01]  /*2ce0*/  MUFU.RCP R161, R209 ;  /* 0x000000d100a17308 */ /* 0x000e620000001000 */
[----:B------:R-:W-:-:S02]  /*2cf0*/  HADD2.F32 R210, -RZ, R127.H1_H1 ;  /* 0x3000007fffd27230 */ /* 0x000fc40000004100 */
[----:B------:R-:W-:Y:S01]  /*2d00*/  FADD.FTZ R189, R192, -R189 ;  /* 0x800000bdc0bd7221 */ /* 0x000fe20000010000 */
[----:B------:R-:W-:Y:S02]  /*2d10*/  HADD2.F32 R179, -RZ, R121.H0_H0 ;  /* 0x20000079ffb37230 */ /* 0x000fe40000004100 */
[----:B------:R-:W-:Y:S01]  /*2d20*/  FMUL.FTZ R3, R196, R5 ;  /* 0x00000005c4037220 */ /* 0x000fe20000410000 */
[----:B------:R-:W-:Y:S02]  /*2d30*/  HADD2.F32 R7, -RZ, R148.H1_H1 ;  /* 0x30000094ff077230 */ /* 0x000fe40000004100 */
[----:B------:R-:W-:Y:S01]  /*2d40*/  FMUL.FTZ R16, R189, R4 ;  /* 0x00000004bd107220 */ /* 0x000fe20000410000 */
[----:B------:R-:W-:Y:S01]  /*2d50*/  HADD2.F32 R207, -RZ, R14.H1_H1 ;  /* 0x3000000effcf7230 */ /* 0x000fe20000004100 */
[----:B------:R-:W3:Y:S01]  /*2d60*/  MUFU.RCP R156, R202 ;  /* 0x000000ca009c7308 */ /* 0x000ee20000001000 */
[----:B------:R-:W-:Y:S02]  /*2d70*/  HADD2.F32 R14, -RZ, R102.H1_H1 ;  /* 0x30000066ff0e7230 */ /* 0x000fe40000004100 */
[----:B0-----:R-:W-:Y:S01]  /*2d80*/  FMUL.FTZ R157, R18, R157 ;  /* 0x0000009d129d7220 */ /* 0x001fe20000410000 */
[----:B------:R-:W-:-:S02]  /*2d90*/  HADD2.F32 R4, -RZ, R147.H0_H0 ;  /* 0x20000093ff047230 */ /* 0x000fc40000004100 */
[----:B--2---:R-:W-:Y:S01]  /*2da0*/  FMUL.FTZ R166, R9, R166 ;  /* 0x000000a609a67220 */ /* 0x004fe20000410000 */
[--C-:B------:R-:W-:Y:S02]  /*2db0*/  HADD2.F32 R172, -RZ, R137.reuse.H0_H0 ;  /* 0x20000089ffac7230 */ /* 0x100fe40000004100 */
[----:B------:R-:W-:Y:S01]  /*2dc0*/  FADD.FTZ R14, R207, -R14 ;  /* 0x8000000ecf0e7221 */ /* 0x000fe20000010000 */
[----:B------:R-:W-:Y:S01]  /*2dd0*/  HADD2.F32 R183, -RZ, R137.H1_H1 ;  /* 0x30000089ffb77230 */ /* 0x000fe20000004100 */
[----:B------:R-:W0:Y:S01]  /*2de0*/  MUFU.RCP R197, R194 ;  /* 0x000000c200c57308 */ /* 0x000e220000001000 */
[--C-:B------:R-:W-:Y:S02]  /*2df0*/  HADD2.F32 R176, -RZ, R136.reuse.H0_H0 ;  /* 0x20000088ffb07230 */ /* 0x100fe40000004100 */
[----:B------:R-:W-:Y:S01]  /*2e00*/  FMUL.FTZ R137, R216, R7 ;  /* 0x00000007d8897220 */ /* 0x000fe20000410000 */
[----:B------:R-:W-:Y:S02]  /*2e10*/  HADD2.F32 R185, -RZ, R136.H1_H1 ;  /* 0x30000088ffb97230 */ /* 0x000fe40000004100 */
[----:B------:R-:W-:Y:S01]  /*2e20*/  FADD.FTZ R136, RZ, R3 ;  /* 0x00000003ff887221 */ /* 0x000fe20000010000 */
[----:B------:R-:W-:-:S02]  /*2e30*/  HADD2.F32 R10, -RZ, R132.H0_H0 ;  /* 0x20000084ff0a7230 */ /* 0x000fc40000004100 */
[----:B-1----:R-:W-:Y:S01]  /*2e40*/  FMUL.FTZ R161, R180, R161 ;  /* 0x000000a1b4a17220 */ /* 0x002fe20000410000 */
[----:B------:R-:W-:Y:S01]  /*2e50*/  HADD2.F32 R15, -RZ, R132.H1_H1 ;  /* 0x30000084ff0f7230 */ /* 0x000fe20000004100 */
[----:B------:R-:W1:Y:S01]  /*2e60*/  MUFU.RCP R195, R203 ;  /* 0x000000cb00c37308 */ /* 0x000e620000001000 */
[----:B------:R-:W-:Y:S01]  /*2e70*/  FFMA.FTZ R132, R3, R0, RZ ;  /* 0x0000000003847223 */ /* 0x000fe200000100ff */
[----:B---3--:R-:W-:Y:S01]  /*2e80*/  FMUL.FTZ R156, R19, R156 ;  /* 0x0000009c139c7220 */ /* 0x008fe20000410000 */
[----:B------:R-:W-:Y:S02]  /*2e90*/  HADD2.F32 R9, -RZ, R147.H1_H1 ;  /* 0x30000093ff097230 */ /* 0x000fe40000004100 */
[--C-:B------:R-:W-:Y:S02]  /*2ea0*/  HADD2.F32 R180, -RZ, R134.reuse.H0_H0 ;  /* 0x20000086ffb47230 */ /* 0x100fe40000004100 */
[----:B------:R-:W-:Y:S01]  /*2eb0*/  HADD2.F32 R189, -RZ, R134.H1_H1 ;  /* 0x30000086ffbd7230 */ /* 0x000fe20000004100 */
[----:B------:R-:W2:Y:S01]  /*2ec0*/  MUFU.RCP R6, R200 ;  /* 0x000000c800067308 */ /* 0x000ea20000001000 */
[----:B------:R-:W-:-:S02]  /*2ed0*/  HADD2.F32 R196, -RZ, R143.H1_H1 ;  /* 0x3000008fffc47230 */ /* 0x000fc40000004100 */
[----:B0-----:R-:W-:Y:S01]  /*2ee0*/  FMUL.FTZ R18, R2, R197 ;  /* 0x000000c502127220 */ /* 0x001fe20000410000 */
[----:B------:R-:W-:Y:S02]  /*2ef0*/  HADD2.F32 R197, -RZ, R143.H0_H0 ;  /* 0x2000008fffc57230 */ /* 0x000fe40000004100 */
[----:B------:R-:W-:Y:S01]  /*2f00*/  FMUL.FTZ R134, R217, R4 ;  /* 0x00000004d9867220 */ /* 0x000fe20000410000 */
[----:B------:R-:W-:Y:S01]  /*2f10*/  FADD.FTZ R143, R136, R137 ;  /* 0x00000089888f7221 */ /* 0x000fe20000010000 */
[----:B------:R-:W-:Y:S01]  /*2f20*/  HADD2.F32 R207, -RZ, R145.H1_H1 ;  /* 0x30000091ffcf7230 */ /* 0x000fe20000004100 */
[----:B------:R-:W0:Y:S01]  /*2f30*/  MUFU.RCP R154, R178 ;  /* 0x000000b2009a7308 */ /* 0x000e220000001000 */
[----:B------:R-:W-:Y:S02]  /*2f40*/  HADD2.F32 R192, -RZ, R142.H1_H1 ;  /* 0x3000008effc07230 */ /* 0x000fe40000004100 */
[----:B-1----:R-:W-:Y:S01]  /*2f50*/  FMUL.FTZ R19, R188, R195 ;  /* 0x000000c3bc137220 */ /* 0x002fe20000410000 */
[----:B------:R-:W-:-:S02]  /*2f60*/  HADD2.F32 R188, -RZ, R141.H1_H1 ;  /* 0x3000008dffbc7230 */ /* 0x000fc40000004100 */
[----:B------:R-:W-:Y:S02]  /*2f70*/  HADD2.F32 R195, -RZ, R142.H0_H0 ;  /* 0x2000008effc37230 */ /* 0x000fe40000004100 */
[----:B------:R-:W1:Y:S01]  /*2f80*/  MUFU.RCP R160, R206 ;  /* 0x000000ce00a07308 */ /* 0x000e620000001000 */
[----:B--2---:R-:W-:Y:S01]  /*2f90*/  FMUL.FTZ R2, R191, R6 ;  /* 0x00000006bf027220 */ /* 0x004fe20000410000 */
[----:B------:R-:W-:Y:S02]  /*2fa0*/  HADD2.F32 R191, -RZ, R141.H0_H0 ;  /* 0x2000008dffbf7230 */ /* 0x000fe40000004100 */
[----:B------:R-:W-:Y:S01]  /*2fb0*/  FFMA.FTZ R141, R137, R170, R132 ;  /* 0x000000aa898d7223 */ /* 0x000fe20000010084 */
[----:B------:R-:W-:Y:S02]  /*2fc0*/  HADD2.F32 R6, -RZ, R146.H0_H0 ;  /* 0x20000092ff067230 */ /* 0x000fe40000004100 */
[----:B------:R-:W-:Y:S01]  /*2fd0*/  FMUL.FTZ R239, R207, R2 ;  /* 0x00000002cfef7220 */ /* 0x000fe20000410000 */
[----:B------:R-:W2:Y:S01]  /*2fe0*/  MUFU.RCP R151, R187 ;  /* 0x000000bb00977308 */ /* 0x000ea20000001000 */
[----:B0-----:R-:W-:Y:S01]  /*2ff0*/  FMUL.FTZ R154, R21, R154 ;  /* 0x0000009a159a7220 */ /* 0x001fe20000410000 */
[----:B------:R-:W-:-:S06]  /*3000*/  FMUL.FTZ R132, R215, R6 ;  /* 0x00000006d7847220 */ /* 0x000fcc0000410000 */
[----:B------:R-:W0:Y:S01]  /*3010*/  MUFU.RCP R23, R193 ;  /* 0x000000c100177308 */ /* 0x000e220000001000 */
[----:B-1----:R-:W-:-:S07]  /*3020*/  FMUL.FTZ R160, R17, R160 ;  /* 0x000000a011a07220 */ /* 0x002fce0000410000 */
[----:B------:R-:W1:Y:S01]  /*3030*/  MUFU.RCP R177, R199 ;  /* 0x000000c700b17308 */ /* 0x000e620000001000 */
[----:B--2---:R-:W-:Y:S01]  /*3040*/  FMUL.FTZ R151, R182, R151 ;  /* 0x00000097b6977220 */ /* 0x004fe20000410000 */
[----:B------:R-:W-:-:S06]  /*3050*/  HADD2.F32 R182, -RZ, R140.H0_H0 ;  /* 0x2000008cffb67230 */ /* 0x000fcc0000004100 */
[----:B------:R-:W2:Y:S01]  /*3060*/  MUFU.RCP R152, R174 ;  /* 0x000000ae00987308 */ /* 0x000ea20000001000 */
[----:B0-----:R-:W-:Y:S01]  /*3070*/  FMUL.FTZ R23, R186, R23 ;  /* 0x00000017ba177220 */ /* 0x001fe20000410000 */
[----:B------:R-:W-:Y:S02]  /*3080*/  HADD2.F32 R186, -RZ, R140.H1_H1 ;  /* 0x3000008cffba7230 */ /* 0x000fe40000004100 */
[----:B------:R-:W-:-:S04]  /*3090*/  FADD.FTZ R140, R143, R134 ;  /* 0x000000868f8c7221 */ /* 0x000fc80000010000 */
[----:B------:R-:W0:Y:S01]  /*30a0*/  MUFU.RCP R201, R205 ;  /* 0x000000cd00c97308 */ /* 0x000e220000001000 */
[----:B-1----:R-:W-:Y:S01]  /*30b0*/  FMUL.FTZ R21, R12, R177 ;  /* 0x000000b10c157220 */ /* 0x002fe20000410000 */
[--C-:B------:R-:W-:Y:S02]  /*30c0*/  HADD2.F32 R12, -RZ, R139.reuse.H0_H0 ;  /* 0x2000008bff0c7230 */ /* 0x100fe40000004100 */
[----:B------:R-:W-:Y:S02]  /*30d0*/  HADD2.F32 R177, -RZ, R139.H1_H1 ;  /* 0x3000008bffb17230 */ /* 0x000fe40000004100 */
[----:B------:R-:W-:Y:S02]  /*30e0*/  FMUL.FTZ R139, R214, R9 ;  /* 0x00000009d68b7220 */ /* 0x000fe40000410000 */
[----:B------:R-:W1:Y:S01]  /*30f0*/  MUFU.RCP R162, R208 ;  /* 0x000000d000a27308 */ /* 0x000e620000001000 */
[----:B--2---:R-:W-:Y:S01]  /*3100*/  FMUL.FTZ R152, R181, R152 ;  /* 0x00000098b5987220 */ /* 0x004fe20000410000 */
[----:B------:R-:W-:-:S02]  /*3110*/  HADD2.F32 R181, -RZ, R138.H1_H1 ;  /* 0x3000008affb57230 */ /* 0x000fc40000004100 */
[----:B------:R-:W-:Y:S01]  /*3120*/  FADD.FTZ R147, R140, R139 ;  /* 0x0000008b8c937221 */ /* 0x000fe20000010000 */
[----:B------:R-:W-:-:S03]  /*3130*/  FMUL.FTZ R140, R209, R12 ;  /* 0x0000000cd18c7220 */ /* 0x000fc60000410000 */
[----:B------:R-:W2:Y:S01]  /*3140*/  MUFU.RCP R164, R210 ;  /* 0x000000d200a47308 */ /* 0x000ea20000001000 */
[----:B0-----:R-:W-:Y:S01]  /*3150*/  FMUL.FTZ R17, R14, R201 ;  /* 0x000000c90e117220 */ /* 0x001fe20000410000 */
[----:B------:R-:W-:Y:S02]  /*3160*/  HADD2.F32 R14, -RZ, R138.H0_H0 ;  /* 0x2000008aff0e7230 */ /* 0x000fe40000004100 */
[----:B------:R-:W-:Y:S01]  /*3170*/  FFMA.FTZ R138, R134, R169, R141 ;  /* 0x000000a9868a7223 */ /* 0x000fe2000001008d */
[----:B------:R-:W-:Y:S02]  /*3180*/  HADD2.F32 R201, -RZ, R145.H0_H0 ;  /* 0x20000091ffc97230 */ /* 0x000fe40000004100 */
[----:B------:R-:W-:Y:S01]  /*3190*/  FMUL.FTZ R237, R196, R17 ;  /* 0x00000011c4ed7220 */ /* 0x000fe20000410000 */
[----:B------:R-:W0:Y:S01]  /*31a0*/  MUFU.RCP R153, R179 ;  /* 0x000000b300997308 */ /* 0x000e220000001000 */
[----:B------:R-:W-:Y:S01]  /*31b0*/  FFMA.FTZ R145, R139, R168, R138 ;  /* 0x000000a88b917223 */ /* 0x000fe2000001008a */
[----:B-1----:R-:W-:Y:S01]  /*31c0*/  FMUL.FTZ R162, R11, R162 ;  /* 0x000000a20ba27220 */ /* 0x002fe20000410000 */
[----:B------:R-:W-:-:S02]  /*31d0*/  HADD2.F32 R11, -RZ, R146.H1_H1 ;  /* 0x30000092ff0b7230 */ /* 0x000fc40000004100 */
[----:B------:R-:W-:Y:S01]  /*31e0*/  FMUL.FTZ R138, R211, R10 ;  /* 0x0000000ad38a7220 */ /* 0x000fe20000410000 */
[----:B------:R-:W-:Y:S01]  /*31f0*/  FFMA.FTZ R142, R132, R167, R145 ;  /* 0x000000a7848e7223 */ /* 0x000fe20000010091 */
[----:B------:R-:W-:Y:S01]  /*3200*/  FMUL.FTZ R145, R208, R15 ;  /* 0x0000000fd0917220 */ /* 0x000fe20000410000 */
[----:B------:R-:W-:Y:S01]  /*3210*/  FMUL.FTZ R141, R212, R11 ;  /* 0x0000000bd48d7220 */ /* 0x000fe20000410000 */
[----:B------:R-:W-:Y:S01]  /*3220*/  FMUL.FTZ R212, R172, R157 ;  /* 0x0000009dacd47220 */ /* 0x000fe20000410000 */
[----:B--2---:R-:W-:Y:S01]  /*3230*/  FMUL.FTZ R164, R13, R164 ;  /* 0x000000a40da47220 */ /* 0x004fe20000410000 */
[--C-:B------:R-:W-:Y:S02]  /*3240*/  HADD2.F32 R13, -RZ, R144.reuse.H1_H1 ;  /* 0x30000090ff0d7230 */ /* 0x100fe40000004100 */
[----:B------:R-:W-:Y:S01]  /*3250*/  FFMA.FTZ R209, R141, R166, R142 ;  /* 0x000000a68dd17223 */ /* 0x000fe2000001008e */
[----:B------:R-:W-:Y:S01]  /*3260*/  FMUL.FTZ R142, R171, R14 ;  /* 0x0000000eab8e7220 */ /* 0x000fe20000410000 */
[----:B------:R-:W-:Y:S01]  /*3270*/  FMUL.FTZ R171, R204, R181 ;  /* 0x000000b5ccab7220 */ /* 0x000fe20000410000 */
[----:B------:R-:W-:Y:S01]  /*3280*/  FMUL.FTZ R143, R210, R13 ;  /* 0x0000000dd28f7220 */ /* 0x000fe20000410000 */
[----:B0-----:R-:W-:Y:S01]  /*3290*/  FMUL.FTZ R153, R8, R153 ;  /* 0x0000009908997220 */ /* 0x001fe20000410000 */
[----:B------:R-:W-:-:S02]  /*32a0*/  HADD2.F32 R8, -RZ, R144.H0_H0 ;  /* 0x20000090ff087230 */ /* 0x000fc40000004100 */
[----:B------:R-:W-:Y:S01]  /*32b0*/  FADD.FTZ R144, R147, R132 ;  /* 0x0000008493907221 */ /* 0x000fe20000010000 */
[----:B------:R-:W-:Y:S02]  /*32c0*/  FMUL.FTZ R147, R206, R177 ;  /* 0x000000b1ce937220 */ /* 0x000fe40000410000 */
[----:B------:R-:W-:Y:S01]  /*32d0*/  FMUL.FTZ R136, R213, R8 ;  /* 0x00000008d5887220 */ /* 0x000fe20000410000 */
[----:B------:R-:W-:Y:S01]  /*32e0*/  FADD.FTZ R211, R144, R141 ;  /* 0x0000008d90d37221 */ /* 0x000fe20000010000 */
[----:B------:R-:W-:Y:S01]  /*32f0*/  FMUL.FTZ R144, R173, R172 ;  /* 0x000000acad907220 */ /* 0x000fe20000410000 */
[----:B------:R-:W-:Y:S01]  /*3300*/  FMUL.FTZ R173, R202, R183 ;  /* 0x000000b7caad7220 */ /* 0x000fe20000410000 */
[----:B------:R-:W-:Y:S01]  /*3310*/  FFMA.FTZ R146, R136, R165, R209 ;  /* 0x000000a588927223 */ /* 0x000fe200000100d1 */
[----:B------:R-:W-:-:S03]  /*3320*/  FADD.FTZ R148, R211, R136 ;  /* 0x00000088d3947221 */ /* 0x000fc60000010000 */
        /* <DEDUP_REMOVED lines=51> */
[----:B------:R-:W-:-:S02]  /*3660*/  FMUL.FTZ R210, R14, R159 ;  /* 0x0000009f0ed27220 */ /* 0x000fc40000410000 */
[----:B------:R-:W-:Y:S01]  /*3670*/  FADD.FTZ R223, R221, R174 ;  /* 0x000000aedddf7221 */ /* 0x000fe20000010000 */
[----:B------:R-:W-:Y:S01]  /*3680*/  FFMA.FTZ R221, R174, R151, R219 ;  /* 0x00000097aedd7223 */ /* 0x000fe200000100db */
[----:B------:R-:W-:Y:S02]  /*3690*/  FMUL.FTZ R219, R177, R160 ;  /* 0x000000a0b1db7220 */ /* 0x000fe40000410000 */
        /* <DEDUP_REMOVED lines=26> */
[----:B------:R-:W-:-:S02]  /*3840*/  FMUL.FTZ R233, R192, R19 ;  /* 0x00000013c0e97220 */ /* 0x000fc40000410000 */
[----:B------:R-:W-:Y:S01]  /*3850*/  FADD.FTZ R232, R228, R203 ;  /* 0x000000cbe4e87221 */ /* 0x000fe20000010000 */
[-C--:B------:R-:W-:Y:S01]  /*3860*/  FFMA.FTZ R230, R203, R16.reuse, R226 ;  /* 0x00000010cbe67223 */ /* 0x080fe200000100e2 */
[----:B------:R-:W-:Y:S02]  /*3870*/  FMUL.FTZ R228, R201, R16 ;  /* 0x00000010c9e47220 */ /* 0x000fe40000410000 */
[----:B------:R-:W-:Y:S01]  /*3880*/  FADD.FTZ R226, R232, R205 ;  /* 0x000000cde8e27221 */ /* 0x000fe20000010000 */
[----:B------:R-:W-:-:S07]  /*3890*/  FFMA.FTZ R235, R205, R2, R230 ;  /* 0x00000002cdeb7223 */ /* 0x000fce00000100e6 */
.L_x_1287:
        /* <DEDUP_REMOVED lines=18> */
[----:B------:R-:W-:Y:S01]  /*39c0*/  FADD.FTZ R67, R4, R67 ;  /* 0x0000004304437221 */ /* 0x000fe20000010000 */
[----:B------:R-:W-:Y:S01]  /*39d0*/  IADD3 R8, PT, PT, -R11, RZ, RZ ;  /* 0x000000ff0b087210 */ /* 0x000fe20007ffe1ff */
[----:B------:R-:W-:Y:S01]  /*39e0*/  FADD.FTZ R61, R10, R61 ;  /* 0x0000003d0a3d7221 */ /* 0x000fe20000010000 */
[----:B------:R-:W-:Y:S01]  /*39f0*/  MOV R4, 0x400 ;  /* 0x0000040000047802 */ /* 0x000fe20000000f00 */
[----:B------:R-:W-:Y:S01]  /*3a00*/  FADD.FTZ R55, R172, R55 ;  /* 0x00000037ac377221 */ /* 0x000fe20000010000 */
[----:B------:R-:W-:Y:S01]  /*3a10*/  ISETP.NE.AND P2, PT, R150, RZ, PT ;  /* 0x000000ff9600720c */ /* 0x000fe20003f45270 */
        /* <DEDUP_REMOVED lines=30> */
[----:B------:R-:W-:Y:S01]  /*3c00*/  SEL R172, R5, R8, P1 ;  /* 0x0000000805ac7207 */ /* 0x000fe20000800000 */
[----:B------:R-:W-:Y:S01]  /*3c10*/  FADD.FTZ R70, R239, R70 ;  /* 0x00000046ef467221 */ /* 0x000fe20000010000 */
[----:B------:R-:W-:Y:S01]  /*3c20*/  FADD.FTZ R71, R228, R71 ;  /* 0x00000047e4477221 */ /* 0x000fe20000010000 */
[----:B-1----:R-:W-:Y:S01]  /*3c30*/  FADD.FTZ R243, R230, R243 ;  /* 0x000000f3e6f37221 */ /* 0x002fe20000010000 */
[----:B------:R-:W0:Y:S01]  /*3c40*/  SHFL.DOWN PT, R207, R232, 0x4, 0x1f ;  /* 0x08801f00e8cf7f89 */ /* 0x000e2200000e0000 */
[----:B------:R-:W-:Y:S01]  /*3c50*/  @!P0 IADD3 R9, PT, PT, R172, R9, RZ ;  /* 0x00000009ac098210 */ /* 0x000fe20007ffe0ff */
        /* <DEDUP_REMOVED lines=25> */
[----:B-1----:R-:W-:-:S02]  /*3df0*/  FADD.FTZ R226, R243, R226 ;  /* 0x000000e2f3e27221 */ /* 0x002fc40000010000 */
        /* <DEDUP_REMOVED lines=8> */
[----:B------:R-:W-:Y:S02]  /*3e80*/  IADD3.X R6, PT, PT, RZ, RZ, RZ, P3, !PT ;  /* 0x000000ffff067210 */ /* 0x000fe40001ffe4ff */
[----:B-1----:R-:W-:Y:S01]  /*3e90*/  LEA R12, P4, R10, R12, 0x3 ;  /* 0x0000000c0a0c7211 */ /* 0x002fe200078818ff */
[----:B--2---:R-:W-:Y:S01]  /*3ea0*/  FADD.FTZ R5, R226, R7 ;  /* 0x00000007e2057221 */ /* 0x004fe20000010000 */
[----:B------:R-:W-:-:S02]  /*3eb0*/  ISETP.NE.AND P3, PT, R11, RZ, PT ;  /* 0x000000ff0b00720c */ /* 0x000fc40003f65270 */
        /* <DEDUP_REMOVED lines=18> */
.L_x_1289:
[----:B------:R-:W-:Y:S05]  /*3fe0*/  BSYNC.RECONVERGENT B0 ;  /* 0x0000000000007941 */ /* 0x000fea0003800200 */
.L_x_1288:
        /* <DEDUP_REMOVED lines=24> */
.L_x_1291:
[----:B------:R-:W2:Y:S04]  /*4170*/  LDG.E.STRONG.GPU R6, desc[UR4][R4.64] ;  /* 0x0000000404067981 */ /* 0x000ea8000c1ef900 */
[----:B--2---:R-:W-:Y:S01]  /*4180*/  CCTL.IVALL ;  /* 0x00000000ff00798f */ /* 0x004fe20002000000 */
[----:B------:R-:W-:Y:S05]  /*4190*/  YIELD ;  /* 0x0000000000007946 */ /* 0x000fea0003800000 */
[----:B------:R-:W-:-:S13]  /*41a0*/  ISETP.NE.AND P2, PT, R6, R9, PT ;  /* 0x000000090600720c */ /* 0x000fda0003f45270 */
[----:B------:R-:W-:Y:S05]  /*41b0*/  @P2 BRA `(.L_x_1291) ;  /* 0xfffffffc00ec2947 */ /* 0x000fea000383ffff */
.L_x_1290:
        /* <DEDUP_REMOVED lines=53> */
[----:B------:R-:W-:Y:S01]  /*4510*/  FFMA.FTZ R158, R6, R158, R7 ;  /* 0x0000009e069e7223 */ /* 0x000fe20000010007 */
        /* <DEDUP_REMOVED lines=48> */
[----:B------:R-:W-:Y:S01]  /*4820*/  F2FP.F16.F32.PACK_AB R145, R0, R5 ;  /* 0x000000050091723e */ /* 0x000fe200000000ff */
[----:B------:R-:W-:Y:S01]  /*4830*/  FADD.FTZ R199, -R18, R199 ;  /* 0x000000c712c77221 */ /* 0x000fe20000010100 */
[----:B------:R-:W-:Y:S01]  /*4840*/  F2FP.F16.F32.PACK_AB R169, R4, R169 ;  /* 0x000000a904a9723e */ /* 0x000fe200000000ff */
[----:B------:R-:W-:Y:S01]  /*4850*/  FADD.FTZ R17, -R17, R194 ;  /* 0x000000c211117221 */ /* 0x000fe20000010100 */
[C---:B------:R-:W-:Y:S01]  /*4860*/  FMUL.FTZ R157, R24.reuse, R157 ;  /* 0x0000009d189d7220 */ /* 0x040fe20000410000 */
[----:B------:R-:W-:Y:S01]  /*4870*/  FMUL.FTZ R16, R24, R173 ;  /* 0x000000ad18107220 */ /* 0x000fe20000410000 */
[----:B------:R-:W-:Y:S01]  /*4880*/  F2FP.F16.F32.PACK_AB R167, R6, R167 ;  /* 0x000000a706a7723e */ /* 0x000fe200000000ff */
[----:B0-----:R-:W-:-:S04]  /*4890*/  IMAD.WIDE.U32 R4, R53, 0x4, R2 ;  /* 0x0000000435047825 */ /* 0x001fc800078e0002 */
[----:B------:R-:W-:Y:S01]  /*48a0*/  FADD.FTZ R193, -R20, R193 ;  /* 0x000000c114c17221 */ /* 0x000fe20000010100 */
[C---:B------:R-:W-:Y:S01]  /*48b0*/  FMUL.FTZ R155, R24.reuse, R155 ;  /* 0x0000009b189b7220 */ /* 0x040fe20000410000 */
[----:B------:R-:W-:Y:S01]  /*48c0*/  FMUL.FTZ R18, R24, R175 ;  /* 0x000000af18127220 */ /* 0x000fe20000410000 */
[----:B------:R-:W-:Y:S01]  /*48d0*/  F2FP.F16.F32.PACK_AB R165, R8, R165 ;  /* 0x000000a508a5723e */ /* 0x000fe200000000ff */
[----:B------:R-:W-:-:S04]  /*48e0*/  IMAD.WIDE.U32 R6, R51, 0x4, R2 ;  /* 0x0000000433067825 */ /* 0x000fc800078e0002 */
[----:B------:R-:W-:Y:S01]  /*48f0*/  FADD.FTZ R187, -R22, R187 ;  /* 0x000000bb16bb7221 */ /* 0x000fe20000010100 */
[----:B------:R-:W-:Y:S01]  /*4900*/  FADD.FTZ R21, -R21, R184 ;  /* 0x000000b815157221 */ /* 0x000fe20000010100 */
[----:B------:R-:W-:Y:S01]  /*4910*/  FADD.FTZ R19, -R19, R190 ;  /* 0x000000be13137221 */ /* 0x000fe20000010100 */
[C---:B------:R-:W-:Y:S01]  /*4920*/  FMUL.FTZ R153, R24.reuse, R153 ;  /* 0x0000009918997220 */ /* 0x040fe20000410000 */
[----:B------:R-:W-:Y:S01]  /*4930*/  FMUL.FTZ R20, R24, R179 ;  /* 0x000000b318147220 */ /* 0x000fe20000410000 */
[----:B------:R-:W-:Y:S01]  /*4940*/  F2FP.F16.F32.PACK_AB R163, R10, R163 ;  /* 0x000000a30aa3723e */ /* 0x000fe200000000ff */
[----:B------:R-:W-:-:S04]  /*4950*/  IMAD.WIDE.U32 R8, R49, 0x4, R2 ;  /* 0x0000000431087825 */ /* 0x000fc800078e0002 */
[C---:B------:R-:W-:Y:S01]  /*4960*/  FMUL.FTZ R151, R24.reuse, R151 ;  /* 0x0000009718977220 */ /* 0x040fe20000410000 */
[----:B------:R-:W-:Y:S01]  /*4970*/  FMUL.FTZ R22, R24, R23 ;  /* 0x0000001718167220 */ /* 0x000fe20000410000 */
[----:B------:R-:W-:Y:S01]  /*4980*/  F2FP.F16.F32.PACK_AB R161, R12, R161 ;  /* 0x000000a10ca1723e */ /* 0x000fe200000000ff */
[----:B------:R-:W-:-:S04]  /*4990*/  IMAD.WIDE.U32 R10, R47, 0x4, R2 ;  /* 0x000000042f0a7825 */ /* 0x000fc800078e0002 */
[C---:B------:R-:W-:Y:S01]  /*49a0*/  FMUL.FTZ R199, R24.reuse, R199 ;  /* 0x000000c718c77220 */ /* 0x040fe20000410000 */
[----:B------:R-:W-:Y:S01]  /*49b0*/  FMUL.FTZ R136, R24, R17 ;  /* 0x0000001118887220 */ /* 0x000fe20000410000 */
[----:B------:R-:W-:Y:S01]  /*49c0*/  F2FP.F16.F32.PACK_AB R159, R14, R159 ;  /* 0x0000009f0e9f723e */ /* 0x000fe200000000ff */
[--C-:B------:R-:W-:Y:S01]  /*49d0*/  IMAD.WIDE.U32 R12, R45, 0x4, R2.reuse ;  /* 0x000000042d0c7825 */ /* 0x100fe200078e0002 */
[----:B------:R-:W-:Y:S01]  /*49e0*/  F2FP.F16.F32.PACK_AB R157, R16, R157 ;  /* 0x0000009d109d723e */ /* 0x000fe200000000ff */
[----:B------:R0:W-:Y:S02]  /*49f0*/  STG.E desc[UR4][R4.64], R145 ;  /* 0x0000009104007986 */ /* 0x0001e4000c101904 */
[----:B------:R-:W-:Y:S01]  /*4a00*/  FMUL.FTZ R187, R24, R187 ;  /* 0x000000bb18bb7220 */ /* 0x000fe20000410000 */
[----:B------:R-:W-:-:S04]  /*4a10*/  IMAD.WIDE.U32 R14, R43, 0x4, R2 ;  /* 0x000000042b0e7825 */ /* 0x000fc800078e0002 */
[C---:B------:R-:W-:Y:S01]  /*4a20*/  FMUL.FTZ R132, R24.reuse, R21 ;  /* 0x0000001518847220 */ /* 0x040fe20000410000 */
[----:B------:R-:W-:Y:S01]  /*4a30*/  FMUL.FTZ R134, R24, R19 ;  /* 0x0000001318867220 */ /* 0x000fe20000410000 */
[----:B------:R-:W-:Y:S01]  /*4a40*/  F2FP.F16.F32.PACK_AB R155, R18, R155 ;  /* 0x0000009b129b723e */ /* 0x000fe200000000ff */
[--C-:B------:R-:W-:Y:S01]  /*4a50*/  IMAD.WIDE.U32 R16, R41, 0x4, R2.reuse ;  /* 0x0000000429107825 */ /* 0x100fe200078e0002 */
[----:B------:R0:W-:Y:S03]  /*4a60*/  STG.E desc[UR4][R6.64], R169 ;  /* 0x000000a906007986 */ /* 0x0001e6000c101904 */
        /* <DEDUP_REMOVED lines=10> */
[----:B------:R-:W-:Y:S01]  /*4b10*/  IMAD.WIDE.U32 R22, R35, 0x4, R2 ;  /* 0x0000000423167825 */ /* 0x000fe200078e0002 */
[----:B------:R0:W-:Y:S01]  /*4b20*/  STG.E desc[UR4][R12.64], R163 ;  /* 0x000000a30c007986 */ /* 0x0001e2000c101904 */
[----:B------:R-:W-:-:S02]  /*4b30*/  F2FP.F16.F32.PACK_AB R187, R132, R187 ;  /* 0x000000bb84bb723e */ /* 0x000fc400000000ff */
[--C-:B------:R-:W-:Y:S01]  /*4b40*/  IMAD.WIDE.U32 R136, R33, 0x4, R2.reuse ;  /* 0x0000000421887825 */ /* 0x100fe200078e0002 */
[----:B------:R0:W-:Y:S01]  /*4b50*/  STG.E desc[UR4][R14.64], R161 ;  /* 0x000000a10e007986 */ /* 0x0001e2000c101904 */
[----:B------:R-:W-:Y:S02]  /*4b60*/  F2FP.F16.F32.PACK_AB R193, R134, R193 ;  /* 0x000000c186c1723e */ /* 0x000fe400000000ff */
[--C-:B------:R-:W-:Y:S01]  /*4b70*/  IMAD.WIDE.U32 R138, R31, 0x4, R2.reuse ;  /* 0x000000041f8a7825 */ /* 0x100fe200078e0002 */
[----:B------:R0:W-:Y:S01]  /*4b80*/  STG.E desc[UR4][R16.64], R159 ;  /* 0x0000009f10007986 */ /* 0x0001e2000c101904 */
[----:B------:R-:W-:Y:S02]  /*4b90*/  F2FP.F16.F32.PACK_AB R203, R24, R203 ;  /* 0x000000cb18cb723e */ /* 0x000fe400000000ff */
[--C-:B------:R-:W-:Y:S01]  /*4ba0*/  IMAD.WIDE.U32 R140, R29, 0x4, R2.reuse ;  /* 0x000000041d8c7825 */ /* 0x100fe200078e0002 */
[----:B------:R0:W-:Y:S03]  /*4bb0*/  STG.E desc[UR4][R18.64], R157 ;  /* 0x0000009d12007986 */ /* 0x0001e6000c101904 */
        /* <DEDUP_REMOVED lines=69> */
.L_x_1283:
        /* <DEDUP_REMOVED lines=78> */
.L_x_1293:
        /* <DEDUP_REMOVED lines=9> */
.L_x_3084:


//--------------------- .text._ZN10layer_norm22ln_bwd_finalize_kernelINS_22Kernel_traits_finalizeILj15360EffffjLj1024ELj4ENS_18Kernel_traits_baseILj15360EffffjLj1024EEEEEEEvNS_9BwdParamsE --------------------------
	.section	.text._ZN10layer_norm22ln_bwd_finalize_kernelINS_22Kernel_traits_finalizeILj15360EffffjLj1024ELj4ENS_18Kernel_traits_baseILj15360EffffjLj1024EEEEEEEvNS_9BwdParamsE,"ax",@progbits
	.align	128
        .global         _ZN10layer_norm22ln_bwd_finalize_kernelINS_22Kernel_traits_finalizeILj15360EffffjLj1024ELj4ENS_18Kernel_traits_baseILj15360EffffjLj1024EEEEEEEvNS_9BwdParamsE
        .type           _ZN10layer_norm22ln_bwd_finalize_kernelINS_22Kernel_traits_finalizeILj15360EffffjLj1024ELj4ENS_18Kernel_traits_baseILj15360EffffjLj1024EEEEEEEvNS_9BwdParamsE,@function
        .size           _ZN10layer_norm22ln_bwd_finalize_kernelINS_22Kernel_traits_finalizeILj15360EffffjLj1024ELj4ENS_18Kernel_traits_baseILj15360EffffjLj1024EEEEEEEvNS_9BwdParamsE,(.L_x_3085 - _ZN10layer_norm22ln_bwd_finalize_kernelINS_22Kernel_traits_finalizeILj15360EffffjLj1024ELj4ENS_18Kernel_traits_baseILj15360EffffjLj1024EEEEEEEvNS_9BwdParamsE)
        .other          _ZN10layer_norm22ln_bwd_finalize_kernelINS_22Kernel_traits_finalizeILj15360EffffjLj1024ELj4ENS_18Kernel_traits_baseILj15360EffffjLj1024EEEEEEEvNS_9BwdParamsE,@"STO_CUDA_ENTRY STV_DEFAULT"
_ZN10layer_norm22ln_bwd_finalize_kernelINS_22Kernel_traits_finalizeILj15360EffffjLj1024ELj4ENS_18Kernel_traits_baseILj15360EffffjLj1024EEEEEEEvNS_9BwdParamsE:
.text._ZN10layer_norm22ln_bwd_finalize_kernelINS_22Kernel_traits_finalizeILj15360EffffjLj1024ELj4ENS_18Kernel_traits_baseILj15360EffffjLj1024EEEEEEEvNS_9BwdParamsE:
        /* <DEDUP_REMOVED lines=37> */
.L_x_1298:
        /* <DEDUP_REMOVED lines=118> */
.L_x_1297:
[----:B------:R-:W-:Y:S05]  /*09b0*/  BSYNC.RECONVERGENT B1 ;  /* 0x0000000000017941 */ /* 0x000fea0003800200 */
.L_x_1296:
        /* <DEDUP_REMOVED lines=65> */
.L_x_1300:
[----:B------:R-:W-:Y:S05]  /*0dd0*/  BSYNC.RECONVERGENT B1 ;  /* 0x0000000000017941 */ /* 0x000fea0003800200 */
.L_x_1299:
        /* <DEDUP_REMOVED lines=37> */
.L_x_1302:
[----:B------:R-:W-:Y:S05]  /*1030*/  BSYNC.RECONVERGENT B1 ;  /* 0x0000000000017941 */ /* 0x000fea0003800200 */
.L_x_1301:
[----:B------:R-:W-:Y:S05]  /*1040*/  @!P1 BRA `(.L_x_1295) ;  /* 0x00000000003c9947 */ /* 0x000fea0003800000 */
[----:B------:R-:W0:Y:S01]  /*1050*/  LDC.64 R6, c[0x0][0x3e0] ;  /* 0x0000f800ff067b82 */ /* 0x000e220000000a00 */
[----:B------:R-:W-:Y:S01]  /*1060*/  IMAD R2, R15, 0x3c00, R11 ;  /* 0x00003c000f027824 */ /* 0x000fe200078e020b */
[----:B------:R-:W-:-:S04]  /*1070*/  IADD3 R24, PT, PT, -R24, RZ, RZ ;  /* 0x000000ff18187210 */ /* 0x000fc80007ffe1ff */
[----:B------:R-:W-:Y:S02]  /*1080*/  IADD3 R11, PT, PT, R13, R2, RZ ;  /* 0x000000020d0b7210 */ /* 0x000fe40007ffe0ff */
[----:B------:R-:W1:Y:S05]  /*1090*/  LDC.64 R8, c[0x0][0x3e8] ;  /* 0x0000fa00ff087b82 */ /* 0x000e6a0000000a00 */
.L_x_1303:
        /* <DEDUP_REMOVED lines=10> */
.L_x_1295:
[----:B------:R-:W-:Y:S05]  /*1140*/  BSYNC.RECONVERGENT B0 ;  /* 0x0000000000007941 */ /* 0x000fea0003800200 */
.L_x_1294:
        /* <DEDUP_REMOVED lines=53> */
.L_x_1304:
        /* <DEDUP_REMOVED lines=14> */
.L_x_3085:


//--------------------- .text._ZN10layer_norm13ln_bwd_kernelINS_13Kernel_traitsIffffjLj15360ELj4ELj1ELj4ELj8ENS_18Kernel_traits_baseILj15360EffffjLj128EEEEEEEvNS_9BwdParamsE --------------------------
	.section	.text._ZN10layer_norm13ln_bwd_kernelINS_13Kernel_traitsIffffjLj15360ELj4ELj1ELj4ELj8ENS_18Kernel_traits_baseILj15360EffffjLj128EEEEEEEvNS_9BwdParamsE,"ax",@progbits
	.align	128
        .global         _ZN10layer_norm13ln_bwd_kernelINS_13Kernel_traitsIffffjLj15360ELj4ELj1ELj4ELj8ENS_18Kernel_traits_baseILj15360EffffjLj128EEEEEEEvNS_9BwdParamsE
        .type           _ZN10layer_norm13ln_bwd_kernelINS_13Kernel_traitsIffffjLj15360ELj4ELj1ELj4ELj8ENS_18Kernel_traits_baseILj15360EffffjLj128EEEEEEEvNS_9BwdParamsE,@function
        .size           _ZN10layer_norm13ln_bwd_kernelINS_13Kernel_traitsIffffjLj15360ELj4ELj1ELj4ELj8ENS_18Kernel_traits_baseILj15360EffffjLj128EEEEEEEvNS_9BwdParamsE,(.L_x_3086 - _ZN10layer_norm13ln_bwd_kernelINS_13Kernel_traitsIffffjLj15360ELj4ELj1ELj4ELj8ENS_18Kernel_traits_baseILj15360EffffjLj128EEEEEEEvNS_9BwdParamsE)
        .other          _ZN10layer_norm13ln_bwd_kernelINS_13Kernel_traitsIffffjLj15360ELj4ELj1ELj4ELj8ENS_18Kernel_traits_baseILj15360EffffjLj128EEEEEEEvNS_9BwdParamsE,@"STO_CUDA_ENTRY STV_DEFAULT"
_ZN10layer_norm13ln_bwd_kernelINS_13Kernel_traitsIffffjLj15360ELj4ELj1ELj4ELj8ENS_18Kernel_traits_baseILj15360EffffjLj128EEEEEEEvNS_9BwdParamsE:
.text._ZN10layer_norm13ln_bwd_kernelINS_13Kernel_traitsIffffjLj15360ELj4ELj1ELj4ELj8ENS_18Kernel_traits_baseILj15360EffffjLj128EEEEEEEvNS_9BwdParamsE:
        /* <DEDUP_REMOVED lines=48> */
.L_x_1305:
        /* <DEDUP_REMOVED lines=17> */
.L_x_1306:
        /* <DEDUP_REMOVED lines=66> */
.L_x_1318:
        /* <DEDUP_REMOVED lines=92> */
.L_x_1308:
        /* <DEDUP_REMOVED lines=82> */
.L_x_1309:
        /* <DEDUP_REMOVED lines=152> */
.L_x_1310:
        /* <DEDUP_REMOVED lines=28> */
[----:B------:R-:W-:-:S04]  /*1e50*/  FADD.FTZ R170, -R80, R170 ;  /* 0x000000aa50aa7221 */ /* 0x000fc80000010100 */
        /* <DEDUP_REMOVED lines=8> */
[----:B--2---:R-:W-:-:S07]  /*1ee0*/  FMUL.FTZ R179, R177, R210 ;  /* 0x000000d2b1b37220 */ /* 0x004fce0000410000 */
[----:B------:R-:W2:Y:S01]  /*1ef0*/  MUFU.RCP R203, R125 ;  /* 0x0000007d00cb7308 */ /* 0x000ea20000001000 */
[----:B0-----:R-:W-:Y:S01]  /*1f00*/  FMUL.FTZ R177, R190, R215 ;  /* 0x000000d7beb17220 */ /* 0x001fe20000410000 */
[----:B------:R-:W-:-:S06]  /*1f10*/  FADD.FTZ R190, -R95, R185 ;  /* 0x000000b95fbe7221 */ /* 0x000fcc0000010100 */
        /* <DEDUP_REMOVED lines=8> */
[----:B------:R-:W-:Y:S01]  /*1fa0*/  FMUL.FTZ R0, R160, R138 ;  /* 0x0000008aa0007220 */ /* 0x000fe20000410000 */
[----:B------:R-:W-:-:S03]  /*1fb0*/  FMUL.FTZ R205, R158, R136 ;  /* 0x000000889ecd7220 */ /* 0x000fc60000410000 */
[----:B------:R-:W-:Y:S02]  /*1fc0*/  FFMA.FTZ R203, R0, R3, RZ ;  /* 0x0000000300cb7223 */ /* 0x000fe400000100ff */
[----:B------:R-:W0:Y:S01]  /*1fd0*/  MUFU.RCP R207, R120 ;  /* 0x0000007800cf7308 */ /* 0x000e220000001000 */
[----:B-1----:R-:W-:Y:S01]  /*1fe0*/  FMUL.FTZ R174, R204, R211 ;  /* 0x000000d3ccae7220 */ /* 0x002fe20000410000 */
[----:B------:R-:W-:-:S06]  /*1ff0*/  FADD.FTZ R204, -R98, R180 ;  /* 0x000000b462cc7221 */ /* 0x000fcc0000010100 */
        /* <DEDUP_REMOVED lines=17> */
[----:B0-----:R-:W-:Y:S01]  /*2110*/  FMUL.FTZ R178, R204, R217 ;  /* 0x000000d9ccb27220 */ /* 0x001fe20000410000 */
[----:B------:R-:W-:-:S04]  /*2120*/  FMUL.FTZ R204, R159, R137 ;  /* 0x000000899fcc7220 */ /* 0x000fc80000410000 */
[----:B------:R-:W-:Y:S02]  /*2130*/  FFMA.FTZ R206, R204, R175, R207 ;  /* 0x000000afccce7223 */ /* 0x000fe400000100cf */
[----:B------:R-:W0:Y:S01]  /*2140*/  MUFU.RCP R210, R119 ;  /* 0x0000007700d27308 */ /* 0x000e220000001000 */
[----:B------:R-:W-:Y:S01]  /*2150*/  FMUL.FTZ R207, R154, R132 ;  /* 0x000000849acf7220 */ /* 0x000fe20000410000 */
[----:B-1----:R-:W-:Y:S01]  /*2160*/  FMUL.FTZ R181, R181, R212 ;  /* 0x000000d4b5b57220 */ /* 0x002fe20000410000 */
[----:B------:R-:W-:Y:S01]  /*2170*/  FADD.FTZ R212, R209, R204 ;  /* 0x000000ccd1d47221 */ /* 0x000fe20000010000 */
[----:B------:R-:W-:Y:S01]  /*2180*/  FFMA.FTZ R209, R203, R176, R206 ;  /* 0x000000b0cbd17223 */ /* 0x000fe200000100ce */
[----:B------:R-:W-:-:S03]  /*2190*/  FMUL.FTZ R206, R155, R133 ;  /* 0x000000859bce7220 */ /* 0x000fc60000410000 */
[----:B------:R-:W1:Y:S01]  /*21a0*/  MUFU.RCP R214, R127 ;  /* 0x0000007f00d67308 */ /* 0x000e620000001000 */
[----:B--2---:R-:W-:Y:S01]  /*21b0*/  FMUL.FTZ R162, R162, R211 ;  /* 0x000000d3a2a27220 */ /* 0x004fe20000410000 */
[----:B------:R-:W-:-:S04]  /*21c0*/  FADD.FTZ R211, R212, R203 ;  /* 0x000000cbd4d37221 */ /* 0x000fc80000010000 */
[----:B------:R-:W-:Y:S02]  /*21d0*/  FADD.FTZ R212, R211, R208 ;  /* 0x000000d0d3d47221 */ /* 0x000fe40000010000 */
[----:B------:R-:W2:Y:S01]  /*21e0*/  MUFU.RCP R213, R116 ;  /* 0x0000007400d57308 */ /* 0x000ea20000001000 */
[----:B------:R-:W-:Y:S01]  /*21f0*/  FMUL.FTZ R211, R152, R130 ;  /* 0x0000008298d37220 */ /* 0x000fe20000410000 */
[----:B0-----:R-:W-:Y:S01]  /*2200*/  FMUL.FTZ R163, R163, R210 ;  /* 0x000000d2a3a37220 */ /* 0x001fe20000410000 */
[----:B------:R-:W-:Y:S01]  /*2210*/  FFMA.FTZ R210, R208, R173, R209 ;  /* 0x000000add0d27223 */ /* 0x000fe200000100d1 */
[----:B------:R-:W-:-:S03]  /*2220*/  FADD.FTZ R215, R212, R207 ;  /* 0x000000cfd4d77221 */ /* 0x000fc60000010000 */
[----:B------:R-:W-:Y:S01]  /*2230*/  FFMA.FTZ R209, R207, R174, R210 ;  /* 0x000000aecfd17223 */ /* 0x000fe200000100d2 */
[----:B------:R-:W0:Y:S01]  /*2240*/  MUFU.RCP R219, R126 ;  /* 0x0000007e00db7308 */ /* 0x000e220000001000 */
[----:B------:R-:W-:Y:S01]  /*2250*/  FMUL.FTZ R210, R153, R131 ;  /* 0x0000008399d27220 */ /* 0x000fe20000410000 */
[----:B-1----:R-:W-:Y:S01]  /*2260*/  FMUL.FTZ R183, R183, R214 ;  /* 0x000000d6b7b77220 */ /* 0x002fe20000410000 */
[----:B------:R-:W-:Y:S01]  /*2270*/  FADD.FTZ R214, R215, R206 ;  /* 0x000000ced7d67221 */ /* 0x000fe20000010000 */
[----:B------:R-:W-:Y:S01]  /*2280*/  FFMA.FTZ R212, R206, R179, R209 ;  /* 0x000000b3ced47223 */ /* 0x000fe200000100d1 */
[----:B------:R-:W-:Y:S02]  /*2290*/  FMUL.FTZ R209, R150, R128 ;  /* 0x0000008096d17220 */ /* 0x000fe40000410000 */
[----:B------:R-:W-:Y:S01]  /*22a0*/  FADD.FTZ R215, R214, R211 ;  /* 0x000000d3d6d77221 */ /* 0x000fe20000010000 */
[----:B------:R-:W1:Y:S01]  /*22b0*/  MUFU.RCP R216, R117 ;  /* 0x0000007500d87308 */ /* 0x000e620000001000 */
[----:B------:R-:W-:Y:S01]  /*22c0*/  FMUL.FTZ R214, R151, R129 ;  /* 0x0000008197d67220 */ /* 0x000fe20000410000 */
[----:B--2---:R-:W-:Y:S01]  /*22d0*/  FMUL.FTZ R164, R164, R213 ;  /* 0x000000d5a4a47220 */ /* 0x004fe20000410000 */
[----:B------:R-:W-:Y:S01]  /*22e0*/  FFMA.FTZ R213, R211, R180, R212 ;  /* 0x000000b4d3d57223 */ /* 0x000fe200000100d4 */
[----:B------:R-:W-:-:S03]  /*22f0*/  FADD.FTZ R218, R215, R210 ;  /* 0x000000d2d7da7221 */ /* 0x000fc60000010000 */
        /* <DEDUP_REMOVED lines=27> */
[----:B------:R-:W-:Y:S01]  /*24b0*/  FMUL.FTZ R219, R142, R120 ;  /* 0x000000788edb7220 */ /* 0x000fe20000410000 */
[----:B-1----:R-:W-:Y:S01]  /*24c0*/  FMUL.FTZ R167, R167, R222 ;  /* 0x000000dea7a77220 */ /* 0x002fe20000410000 */
[----:B------:R-:W-:Y:S01]  /*24d0*/  FADD.FTZ R223, R224, R215 ;  /* 0x000000d7e0df7221 */ /* 0x000fe20000010000 */
[----:B------:R-:W-:Y:S01]  /*24e0*/  FFMA.FTZ R221, R215, R186, R220 ;  /* 0x000000bad7dd7223 */ /* 0x000fe200000100dc */
[----:B------:R-:W-:Y:S01]  /*24f0*/  FMUL.FTZ R222, R143, R121 ;  /* 0x000000798fde7220 */ /* 0x000fe20000410000 */
[----:B------:R-:W0:Y:S01]  /*2500*/  MUFU.RCP R230, R113 ;  /* 0x0000007100e67308 */ /* 0x000e220000001000 */
[----:B------:R-:W-:Y:S01]  /*2510*/  FADD.FTZ R224, R223, R218 ;  /* 0x000000dadfe07221 */ /* 0x000fe20000010000 */
[----:B------:R-:W-:Y:S01]  /*2520*/  FFMA.FTZ R220, R218, R189, R221 ;  /* 0x000000bddadc7223 */ /* 0x000fe200000100dd */
[----:B------:R-:W-:Y:S01]  /*2530*/  FMUL.FTZ R223, R140, R118 ;  /* 0x000000768cdf7220 */ /* 0x000fe20000410000 */
[----:B--2---:R-:W-:Y:S01]  /*2540*/  FMUL.FTZ R168, R168, R225 ;  /* 0x000000e1a8a87220 */ /* 0x004fe20000410000 */
        /* <DEDUP_REMOVED lines=9> */
[----:B------:R-:W-:Y:S01]  /*25e0*/  FMUL.FTZ R226, R71, R117 ;  /* 0x0000007547e27220 */ /* 0x000fe20000410000 */
[----:B------:R-:W2:Y:S01]  /*25f0*/  MUFU.RCP R233, R111 ;  /* 0x0000006f00e97308 */ /* 0x000ea20000001000 */
[----:B------:R-:W-:Y:S01]  /*2600*/  FADD.FTZ R228, R227, R220 ;  /* 0x000000dce3e47221 */ /* 0x000fe20000010000 */
[----:B------:R-:W-:Y:S01]  /*2610*/  FFMA.FTZ R224, R220, R163, R225 ;  /* 0x000000a3dce07223 */ /* 0x000fe200000100e1 */
[----:B------:R-:W-:Y:S01]  /*2620*/  FADD.FTZ R227, -R83, R169 ;  /* 0x000000a953e37221 */ /* 0x000fe20000010100 */
        /* <DEDUP_REMOVED lines=10> */
[----:B-1----:R-:W-:Y:S01]  /*26d0*/  FMUL.FTZ R170, R170, R231 ;  /* 0x000000e7aaaa7220 */ /* 0x002fe20000410000 */
[----:B------:R-:W-:Y:S01]  /*26e0*/  FMUL.FTZ R228, R67, R113 ;  /* 0x0000007143e47220 */ /* 0x000fe20000410000 */
[----:B------:R-:W-:Y:S01]  /*26f0*/  FADD.FTZ R232, R235, R224 ;  /* 0x000000e0ebe87221 */ /* 0x000fe20000010000 */
[----:B------:R-:W-:-:S03]  /*2700*/  FFMA.FTZ R230, R224, R167, R229 ;  /* 0x000000a7e0e67223 */ /* 0x000fc600000100e5 */
[----:B------:R-:W-:Y:S01]  /*2710*/  FADD.FTZ R231, R232, R227 ;  /* 0x000000e3e8e77221 */ /* 0x000fe20000010000 */
[----:B------:R-:W-:Y:S01]  /*2720*/  FFMA.FTZ R229, R227, R168, R230 ;  /* 0x000000a8e3e57223 */ /* 0x000fe200000100e6 */
[----:B------:R-:W-:Y:S01]  /*2730*/  FADD.FTZ R230, -R81, R171 ;  /* 0x000000ab51e67221 */ /* 0x000fe20000010100 */
[----:B------:R-:W-:Y:S01]  /*2740*/  FMUL.FTZ R171, R64, R110 ;  /* 0x0000006e40ab7220 */ /* 0x000fe20000410000 */
[----:B------:R-:W-:Y:S01]  /*2750*/  FADD.FTZ R234, R231, R228 ;  /* 0x000000e4e7ea7221 */ /* 0x000fe20000010000 */
[----:B------:R-:W-:Y:S01]  /*2760*/  FFMA.FTZ R232, R228, R169, R229 ;  /* 0x000000a9e4e87223 */ /* 0x000fe200000100e5 */
[----:B--2---:R-:W-:Y:S01]  /*2770*/  FMUL.FTZ R230, R230, R233 ;  /* 0x000000e9e6e67220 */ /* 0x004fe20000410000 */
[----:B------:R-:W-:Y:S01]  /*2780*/  FMUL.FTZ R229, R65, R111 ;  /* 0x0000006f41e57220 */ /* 0x000fe20000410000 */
[----:B------:R-:W-:Y:S01]  /*2790*/  FADD.FTZ R236, R234, R171 ;  /* 0x000000abeaec7221 */ /* 0x000fe20000010000 */
[----:B------:R-:W-:-:S03]  /*27a0*/  FFMA.FTZ R234, R171, R170, R232 ;  /* 0x000000aaabea7223 */ /* 0x000fc600000100e8 */
[----:B------:R-:W-:Y:S01]  /*27b0*/  FADD.FTZ R232, R236, R229 ;  /* 0x000000e5ece87221 */ /* 0x000fe20000010000 */
[----:B------:R-:W-:-:S07]  /*27c0*/  FFMA.FTZ R233, R229, R230, R234 ;  /* 0x000000e6e5e97223 */ /* 0x000fce00000100ea */
.L_x_1311:
        /* <DEDUP_REMOVED lines=15> */
[----:B------:R-:W-:Y:S01]  /*28c0*/  FFMA.FTZ R41, R166, R68, R41 ;  /* 0x00000044a6297223 */ /* 0x000fe20000010029 */
[----:B------:R-:W3:Y:S01]  /*28d0*/  LDC R141, c[0x0][0x380] ;  /* 0x0000e000ff8d7b82 */ /* 0x000ee20000000800 */
[----:B------:R-:W-:Y:S01]  /*28e0*/  FADD.FTZ R51, R68, R51 ;  /* 0x0000003344337221 */ /* 0x000fe20000010000 */
[----:B------:R-:W-:Y:S01]  /*28f0*/  BSSY.RECONVERGENT B0, `(.L_x_1312) ;  /* 0x000004e000007945 */ /* 0x000fe20003800200 */
        /* <DEDUP_REMOVED lines=22> */
[C---:B--2---:R-:W-:Y:S01]  /*2a60*/  LOP3.LUT P2, RZ, R140.reuse, 0x1f, RZ, 0xc0, !PT ;  /* 0x0000001f8cff7812 */ /* 0x044fe2000784c0ff */
[----:B------:R-:W-:Y:S01]  /*2a70*/  FFMA.FTZ R34, R183, R149, R34 ;  /* 0x00000095b7227223 */ /* 0x000fe20000010022 */
[----:B------:R-:W-:Y:S01]  /*2a80*/  LOP3.LUT R68, R140, 0x1f, RZ, 0xc0, !PT ;  /* 0x0000001f8c447812 */ /* 0x000fe200078ec0ff */
        /* <DEDUP_REMOVED lines=25> */
[----:B------:R-:W-:Y:S01]  /*2c20*/  ISETP.GT.U32.AND P0, PT, R68, 0x3, PT ;  /* 0x000000034400780c */ /* 0x000fe20003f04070 */
[----:B------:R-:W-:Y:S01]  /*2c30*/  FFMA.FTZ R19, R172, R158, R19 ;  /* 0x0000009eac137223 */ /* 0x000fe20000010013 */
[----:B------:R-:W-:Y:S01]  /*2c40*/  ISETP.NE.AND P3, PT, R140, RZ, PT ;  /* 0x000000ff8c00720c */ /* 0x000fe20003f65270 */
        /* <DEDUP_REMOVED lines=24> */
.L_x_1313:
[----:B------:R-:W-:Y:S05]  /*2dd0*/  BSYNC.RECONVERGENT B0 ;  /* 0x0000000000007941 */ /* 0x000fea0003800200 */
.L_x_1312:
        /* <DEDUP_REMOVED lines=22> */
.L_x_1315:
[----:B------:R-:W-:Y:S05]  /*2f40*/  BSYNC.RECONVERGENT B0 ;  /* 0x0000000000007941 */ /* 0x000fea0003800200 */
.L_x_1314:
        /* <DEDUP_REMOVED lines=32> */
.L_x_1317:
[----:B0-----:R-:W2:Y:S04]  /*3150*/  LDG.E.STRONG.GPU R66, desc[UR4][R64.64] ;  /* 0x0000000440427981 */ /* 0x001ea8000c1ef900 */
[----:B--2---:R-:W-:Y:S01]  /*3160*/  CCTL.IVALL ;  /* 0x00000000ff00798f */ /* 0x004fe20002000000 */
[----:B------:R-:W-:Y:S05]  /*3170*/  YIELD ;  /* 0x0000000000007946 */ /* 0x000fea0003800000 */
[----:B------:R-:W-:-:S13]  /*3180*/  ISETP.NE.AND P2, PT, R66, R143, PT ;  /* 0x0000008f4200720c */ /* 0x000fda0003f45270 */
[----:B------:R-:W-:Y:S05]  /*3190*/  @P2 BRA `(.L_x_1317) ;  /* 0xfffffffc00ec2947 */ /* 0x000fea000383ffff */
.L_x_1316:
        /* <DEDUP_REMOVED lines=228> */
.L_x_1307:
        /* <DEDUP_REMOVED lines=79> */
.L_x_1319:
        /* <DEDUP_REMOVED lines=11> */
.L_x_3086:


//--------------------- .text._ZN10layer_norm22ln_bwd_finalize_kernelINS_22Kernel_traits_finalizeILj14336E13__nv_bfloat16fS2_fjLj1024ELj4ENS_18Kernel_traits_baseILj14336ES2_fS2_fjLj1024EEEEEEEvNS_9BwdParamsE --------------------------
	.section	.text._ZN10layer_norm22ln_bwd_finalize_kernelINS_22Kernel_traits_finalizeILj14336E13__nv_bfloat16fS2_fjLj1024ELj4ENS_18Kernel_traits_baseILj14336ES2_fS2_fjLj1024EEEEEEEvNS_9BwdParamsE,"ax",@progbits
	.align	128
        .global         _ZN10layer_norm22ln_bwd_finalize_kernelINS_22Kernel_traits_finalizeILj14336E13__nv_bfloat16fS2_fjLj1024ELj4ENS_18Kernel_traits_baseILj14336ES2_fS2_fjLj1024EEEEEEEvNS_9BwdParamsE
        .type           _ZN10layer_norm22ln_bwd_finalize_kernelINS_22Kernel_traits_finalizeILj14336E13__nv_bfloat16fS2_fjLj1024ELj4ENS_18Kernel_traits_baseILj14336ES2_fS2_fjLj1024EEEEEEEvNS_9BwdParamsE,@function
        .size           _ZN10layer_norm22ln_bwd_finalize_kernelINS_22Kernel_traits_finalizeILj14336E13__nv_bfloat16fS2_fjLj1024ELj4ENS_18Kernel_traits_baseILj14336ES2_fS2_fjLj1024EEEEEEEvNS_9BwdParamsE,(.L_x_3087 - _ZN10layer_norm22ln_bwd_finalize_kernelINS_22Kernel_traits_finalizeILj14336E13__nv_bfloat16fS2_fjLj1024ELj4ENS_18Kernel_traits_baseILj14336ES2_fS2_fjLj1024EEEEEEEvNS_9BwdParamsE)
        .other          _ZN10layer_norm22ln_bwd_finalize_kernelINS_22Kernel_traits_finalizeILj14336E13__nv_bfloat16fS2_fjLj1024ELj4ENS_18Kernel_traits_baseILj14336ES2_fS2_fjLj1024EEEEEEEvNS_9BwdParamsE,@"STO_CUDA_ENTRY STV_DEFAULT"
_ZN10layer_norm22ln_bwd_finalize_kernelINS_22Kernel_traits_finalizeILj14336E13__nv_bfloat16fS2_fjLj1024ELj4ENS_18Kernel_traits_baseILj14336ES2_fS2_fjLj1024EEEEEEEvNS_9BwdParamsE:
.text._ZN10layer_norm22ln_bwd_finalize_kernelINS_22Kernel_traits_finalizeILj14336E13__nv_bfloat16fS2_fjLj1024ELj4ENS_18Kernel_traits_baseILj14336ES2_fS2_fjLj1024EEEEEEEvNS_9BwdParamsE:
        /* <DEDUP_REMOVED lines=37> */
.L_x_1324:
        /* <DEDUP_REMOVED lines=118> */
.L_x_1323:
[----:B------:R-:W-:Y:S05]  /*09b0*/  BSYNC.RECONVERGENT B1 ;  /* 0x0000000000017941 */ /* 0x000fea0003800200 */
.L_x_1322:
        /* <DEDUP_REMOVED lines=65> */
.L_x_1326:
[----:B------:R-:W-:Y:S05]  /*0dd0*/  BSYNC.RECONVERGENT B1 ;  /* 0x0000000000017941 */ /* 0x000fea0003800200 */
.L_x_1325:
        /* <DEDUP_REMOVED lines=37> */
.L_x_1328:
[----:B------:R-:W-:Y:S05]  /*1030*/  BSYNC.RECONVERGENT B1 ;  /* 0x0000000000017941 */ /* 0x000fea0003800200 */
.L_x_1327:
[----:B------:R-:W-:Y:S05]  /*1040*/  @!P1 BRA `(.L_x_1321) ;  /* 0x00000000003c9947 */ /* 0x000fea0003800000 */
[----:B------:R-:W0:Y:S01]  /*1050*/  LDC.64 R6, c[0x0][0x3e0] ;  /* 0x0000f800ff067b82 */ /* 0x000e220000000a00 */
[----:B------:R-:W-:Y:S01]  /*1060*/  IMAD R2, R15, 0x3800, R11 ;  /* 0x000038000f027824 */ /* 0x000fe200078e020b */
[----:B------:R-:W-:-:S04]  /*1070*/  IADD3 R24, PT, PT, -R24, RZ, RZ ;  /* 0x000000ff18187210 */ /* 0x000fc80007ffe1ff */
[----:B------:R-:W-:Y:S02]  /*1080*/  IADD3 R11, PT, PT, R13, R2, RZ ;  /* 0x000000020d0b7210 */ /* 0x000fe40007ffe0ff */
[----:B------:R-:W1:Y:S05]  /*1090*/  LDC.64 R8, c[0x0][0x3e8] ;  /* 0x0000fa00ff087b82 */ /* 0x000e6a0000000a00 */
.L_x_1329:
        /* <DEDUP_REMOVED lines=10> */
.L_x_1321:
[----:B------:R-:W-:Y:S05]  /*1140*/  BSYNC.RECONVERGENT B0 ;  /* 0x0000000000007941 */ /* 0x000fea0003800200 */
.L_x_1320:
        /* <DEDUP_REMOVED lines=55> */
.L_x_1330:
        /* <DEDUP_REMOVED lines=12> */
.L_x_3087:


//--------------------- .text._ZN10layer_norm13ln_bwd_kernelINS_13Kernel_traitsI13__nv_bfloat16fS2_fjLj14336ELj4ELj1ELj4ELj8ENS_18Kernel_traits_baseILj14336ES2_fS2_fjLj128EEEEEEEvNS_9BwdParamsE --------------------------
	.section	.text._ZN10layer_norm13ln_bwd_kernelINS_13Kernel_traitsI13__nv_bfloat16fS2_fjLj14336ELj4ELj1ELj4ELj8ENS_18Kernel_traits_baseILj14336ES2_fS2_fjLj128EEEEEEEvNS_9BwdParamsE,"ax",@progbits
	.align	128
        .global         _ZN10layer_norm13ln_bwd_kernelINS_13Kernel_traitsI13__nv_bfloat16fS2_fjLj14336ELj4ELj1ELj4ELj8ENS_18Kernel_traits_baseILj14336ES2_fS2_fjLj128EEEEEEEvNS_9BwdParamsE
        .type           _ZN10layer_norm13ln_bwd_kernelINS_13Kernel_traitsI13__nv_bfloat16fS2_fjLj14336ELj4ELj1ELj4ELj8ENS_18Kernel_traits_baseILj14336ES2_fS2_fjLj128EEEEEEEvNS_9BwdParamsE,@function
        .size           _ZN10layer_norm13ln_bwd_kernelINS_13Kernel_traitsI13__nv_bfloat16fS2_fjLj14336ELj4ELj1ELj4ELj8ENS_18Kernel_traits_baseILj14336ES2_fS2_fjLj128EEEEEEEvNS_9BwdParamsE,(.L_x_3088 - _ZN10layer_norm13ln_bwd_kernelINS_13Kernel_traitsI13__nv_bfloat16fS2_fjLj14336ELj4ELj1ELj4ELj8ENS_18Kernel_traits_baseILj14336ES2_fS2_fjLj128EEEEEEEvNS_9BwdParamsE)
        .other          _ZN10layer_norm13ln_bwd_kernelINS_13Kernel_traitsI13__nv_bfloat16fS2_fjLj14336ELj4ELj1ELj4ELj8ENS_18Kernel_traits_baseILj14336ES2_fS2_fjLj128EEEEEEEvNS_9BwdParamsE,@"STO_CUDA_ENTRY STV_DEFAULT"
_ZN10layer_norm13ln_bwd_kernelINS_13Kernel_traitsI13__nv_bfloat16fS2_fjLj14336ELj4ELj1ELj4ELj8ENS_18Kernel_traits_baseILj14336ES2_fS2_fjLj128EEEEEEEvNS_9BwdParamsE:
.text._ZN10layer_norm13ln_bwd_kernelINS_13Kernel_traitsI13__nv_bfloat16fS2_fjLj14336ELj4ELj1ELj4ELj8ENS_18Kernel_traits_baseILj14336ES2_fS2_fjLj128EEEEEEEvNS_9BwdParamsE:
        /* <DEDUP_REMOVED lines=48> */
.L_x_1331:
        /* <DEDUP_REMOVED lines=16> */
.L_x_1332:
        /* <DEDUP_REMOVED lines=15> */
[----:B--2---:R-:W-:Y:S02]  /*04f0*/  CS2R R32, SRZ ;  /* 0x0000000000207805 */ /* 0x004fe4000001ff00 */
        /* <DEDUP_REMOVED lines=58> */
[----:B------:R-:W-:Y:S01]  /*08a0*/  PRMT R110, R31, 0x7632, R110 ;  /* 0x000076321f6e7816 */ /* 0x000fe2000000006e */
[----:B------:R-:W-:Y:S01]  /*08b0*/  ULOP3.LUT UR11, UR11, 0x7ffffffc, URZ, 0xc0, !UPT ;  /* 0x7ffffffc0b0b7892 */ /* 0x000fe2000f8ec0ff */
[----:B------:R-:W-:Y:S01]  /*08c0*/  PRMT R111, R30, 0x7632, R111 ;  /* 0x000076321e6f7816 */ /* 0x000fe2000000006f */
[----:B------:R-:W-:Y:S01]  /*08d0*/  UMOV UR4, URZ ;  /* 0x000000ff00047c82 */ /* 0x000fe20008000000 */
[----:B------:R-:W-:Y:S01]  /*08e0*/  PRMT R112, R29, 0x7632, R112 ;  /* 0x000076321d707816 */ /* 0x000fe20000000070 */
[----:B------:R-:W-:Y:S01]  /*08f0*/  UMOV UR12, UR10 ;  /* 0x0000000a000c7c82 */ /* 0x000fe20008000000 */
        /* <DEDUP_REMOVED lines=10> */
[----:B------:R-:W-:-:S07]  /*09a0*/  PRMT R157, R18, 0x7632, R157 ;  /* 0x00007632129d7816 */ /* 0x000fce000000009d */
.L_x_1342:
[----:B------:R-:W1:Y:S01]  /*09b0*/  LDCU.64 UR6, c[0x0][0x398] ;  /* 0x00007300ff0677ac */ /* 0x000e620008000a00 */
[----:B--2---:R-:W2:Y:S01]  /*09c0*/  LDCU.64 UR8, c[0x0][0x3a8] ;  /* 0x00007500ff0877ac */ /* 0x004ea20008000a00 */
        /* <DEDUP_REMOVED lines=20> */
[----:B------:R-:W-:-:S05]  /*0b10*/  IADD3 R171, PT, PT, R173, 0x400, RZ ;  /* 0x00000400adab7810 */ /* 0x000fca0007ffe0ff */
[----:B------:R-:W2:Y:S01]  /*0b20*/  LDC.64 R136, c[0x0][0x390] ;  /* 0x0000e400ff887b82 */ /* 0x000ea20000000a00 */
[C---:B------:R-:W-:Y:S02]  /*0b30*/  IADD3 R167, PT, PT, R173.reuse, 0x800, RZ ;  /* 0x00000800ada77810 */ /* 0x040fe40007ffe0ff */
[C---:B------:R-:W-:Y:S02]  /*0b40*/  IADD3 R165, PT, PT, R173.reuse, 0xa00, RZ ;  /* 0x00000a00ada57810 */ /* 0x040fe40007ffe0ff */
[C---:B------:R-:W-:Y:S02]  /*0b50*/  IADD3 R163, PT, PT, R173.reuse, 0xc00, RZ ;  /* 0x00000c00ada37810 */ /* 0x040fe40007ffe0ff */
[C---:B------:R-:W-:Y:S02]  /*0b60*/  IADD3 R161, PT, PT, R173.reuse, 0xe00, RZ ;  /* 0x00000e00ada17810 */ /* 0x040fe40007ffe0ff */
[C---:B------:R-:W-:Y:S01]  /*0b70*/  IADD3 R159, PT, PT, R173.reuse, 0x1000, RZ ;  /* 0x00001000ad9f7810 */ /* 0x040fe20007ffe0ff */
[----:B-1----:R-:W-:-:S04]  /*0b80*/  IMAD.WIDE.U32 R68, R173, 0x4, R64 ;  /* 0x00000004ad447825 */ /* 0x002fc800078e0040 */
[--C-:B------:R-:W-:Y:S01]  /*0b90*/  IMAD.WIDE.U32 R140, R169, 0x4, R64.reuse ;  /* 0x00000004a98c7825 */ /* 0x100fe200078e0040 */
[----:B------:R-:W5:Y:S01]  /*0ba0*/  LDG.E R146, desc[UR14][R68.64] ;  /* 0x0000000e44927981 */ /* 0x000f62000c1e1900 */
[----:B------:R-:W-:Y:S02]  /*0bb0*/  IADD3 R153, PT, PT, R173, 0x1200, RZ ;  /* 0x00001200ad997810 */ /* 0x000fe40007ffe0ff */
[--C-:B------:R-:W-:Y:S01]  /*0bc0*/  IMAD.WIDE.U32 R118, R171, 0x4, R64.reuse ;  /* 0x00000004ab767825 */ /* 0x100fe200078e0040 */
[----:B------:R1:W5:Y:S01]  /*0bd0*/  LDG.E R143, desc[UR14][R68.64+0x800] ;  /* 0x0008000e448f7981 */ /* 0x000362000c1e1900 */
[----:B------:R-:W-:Y:S02]  /*0be0*/  IADD3 R151, PT, PT, R173, 0x1400, RZ ;  /* 0x00001400ad977810 */ /* 0x000fe40007ffe0ff */
[----:B------:R-:W-:Y:S01]  /*0bf0*/  IMAD.WIDE.U32 R70, R167, 0x4, R64 ;  /* 0x00000004a7467825 */ /* 0x000fe200078e0040 */
[----:B------:R3:W5:Y:S01]  /*0c00*/  LDG.E R140, desc[UR14][R140.64] ;  /* 0x0000000e8c8c7981 */ /* 0x000762000c1e1900 */
[----:B------:R-:W-:-:S02]  /*0c10*/  IADD3 R149, PT, PT, R173, 0x1600, RZ ;  /* 0x00001600ad957810 */ /* 0x000fc40007ffe0ff */
[--C-:B------:R-:W-:Y:S01]  /*0c20*/  IMAD.WIDE.U32 R66, R165, 0x4, R64.reuse ;  /* 0x00000004a5427825 */ /* 0x100fe200078e0040 */
[----:B------:R-:W-:Y:S01]  /*0c30*/  IADD3 R147, PT, PT, R173, 0x1a00, RZ ;  /* 0x00001a00ad937810 */ /* 0x000fe20007ffe0ff */
[----:B------:R4:W5:Y:S02]  /*0c40*/  LDG.E R142, desc[UR14][R118.64] ;  /* 0x0000000e768e7981 */ /* 0x000964000c1e1900 */
[--C-:B-1----:R-:W-:Y:S02]  /*0c50*/  IMAD.WIDE.U32 R68, R163, 0x4, R64.reuse ;  /* 0x00000004a3447825 */ /* 0x102fe400078e0040 */
[----:B------:R1:W5:Y:S01]  /*0c60*/  LDG.E R148, desc[UR14][R70.64] ;  /* 0x0000000e46947981 */ /* 0x000362000c1e1900 */
[----:B---3--:R-:W-:Y:S01]  /*0c70*/  IADD3 R141, PT, PT, R173, 0x1800, RZ ;  /* 0x00001800ad8d7810 */ /* 0x008fe20007ffe0ff */
[--C-:B------:R-:W-:Y:S02]  /*0c80*/  IMAD.WIDE.U32 R122, R161, 0x4, R64.reuse ;  /* 0x00000004a17a7825 */ /* 0x100fe400078e0040 */
[----:B------:R3:W5:Y:S02]  /*0c90*/  LDG.E R150, desc[UR14][R66.64] ;  /* 0x0000000e42967981 */ /* 0x000764000c1e1900 */
[----:B------:R-:W-:-:S02]  /*0ca0*/  IMAD.WIDE.U32 R120, R159, 0x4, R64 ;  /* 0x000000049f787825 */ /* 0x000fc400078e0040 */
[----:B------:R0:W5:Y:S02]  /*0cb0*/  LDG.E R152, desc[UR14][R68.64] ;  /* 0x0000000e44987981 */ /* 0x000164000c1e1900 */
[--C-:B----4-:R-:W-:Y:S02]  /*0cc0*/  IMAD.WIDE.U32 R118, R153, 0x4, R64.reuse ;  /* 0x0000000499767825 */ /* 0x110fe400078e0040 */
[----:B------:R4:W5:Y:S02]  /*0cd0*/  LDG.E R158, desc[UR14][R122.64] ;  /* 0x0000000e7a9e7981 */ /* 0x000964000c1e1900 */
[--C-:B-1----:R-:W-:Y:S02]  /*0ce0*/  IMAD.WIDE.U32 R70, R151, 0x4, R64.reuse ;  /* 0x0000000497467825 */ /* 0x102fe400078e0040 */
[----:B------:R1:W5:Y:S02]  /*0cf0*/  LDG.E R160, desc[UR14][R120.64] ;  /* 0x0000000e78a07981 */ /* 0x000364000c1e1900 */
[----:B---3--:R-:W-:-:S02]  /*0d00*/  IMAD.WIDE.U32 R66, R149, 0x4, R64 ;  /* 0x0000000495427825 */ /* 0x008fc400078e0040 */
[----:B------:R3:W5:Y:S02]  /*0d10*/  LDG.E R162, desc[UR14][R118.64] ;  /* 0x0000000e76a27981 */ /* 0x000764000c1e1900 */
[--C-:B0-----:R-:W-:Y:S02]  /*0d20*/  IMAD.WIDE.U32 R68, R141, 0x4, R64.reuse ;  /* 0x000000048d447825 */ /* 0x101fe400078e0040 */
[----:B------:R0:W5:Y:S02]  /*0d30*/  LDG.E R164, desc[UR14][R70.64] ;  /* 0x0000000e46a47981 */ /* 0x000164000c1e1900 */
[----:B------:R-:W-:Y:S02]  /*0d40*/  IMAD.WIDE.U32 R64, R147, 0x4, R64 ;  /* 0x0000000493407825 */ /* 0x000fe400078e0040 */
[----:B------:R-:W5:Y:S02]  /*0d50*/  LDG.E R166, desc[UR14][R66.64] ;  /* 0x0000000e42a67981 */ /* 0x000f64000c1e1900 */
[----:B--2---:R-:W-:-:S02]  /*0d60*/  IMAD.WIDE.U32 R138, R173, 0x8, R136 ;  /* 0x00000008ad8a7825 */ /* 0x004fc400078e0088 */
[----:B------:R2:W5:Y:S02]  /*0d70*/  LDG.E R168, desc[UR14][R68.64] ;  /* 0x0000000e44a87981 */ /* 0x000564000c1e1900 */
[--C-:B------:R-:W-:Y:S02]  /*0d80*/  IMAD.WIDE.U32 R130, R171, 0x8, R136.reuse ;  /* 0x00000008ab827825 */ /* 0x100fe400078e0088 */
[----:B------:R2:W5:Y:S02]  /*0d90*/  LDG.E R170, desc[UR14][R64.64] ;  /* 0x0000000e40aa7981 */ /* 0x000564000c1e1900 */
[--C-:B------:R-:W-:Y:S02]  /*0da0*/  IMAD.WIDE.U32 R128, R169, 0x8, R136.reuse ;  /* 0x00000008a9807825 */ /* 0x100fe400078e0088 */
[----:B------:R0:W5:Y:S02]  /*0db0*/  LDG.E.64 R134, desc[UR14][R138.64] ;  /* 0x0000000e8a867981 */ /* 0x000164000c1e1b00 */
[----:B------:R-:W-:-:S02]  /*0dc0*/  IMAD.WIDE.U32 R126, R167, 0x8, R136 ;  /* 0x00000008a77e7825 */ /* 0x000fc400078e0088 */
[----:B------:R0:W5:Y:S02]  /*0dd0*/  LDG.E.64 R132, desc[UR14][R138.64+0x1000] ;  /* 0x0010000e8a847981 */ /* 0x000164000c1e1b00 */
[--C-:B------:R-:W-:Y:S02]  /*0de0*/  IMAD.WIDE.U32 R124, R165, 0x8, R136.reuse ;  /* 0x00000008a57c7825 */ /* 0x100fe400078e0088 */
[----:B------:R-:W5:Y:S02]  /*0df0*/  LDG.E.64 R130, desc[UR14][R130.64] ;  /* 0x0000000e82827981 */ /* 0x000f64000c1e1b00 */
[--C-:B----4-:R-:W-:Y:S02]  /*0e00*/  IMAD.WIDE.U32 R122, R163, 0x8, R136.reuse ;  /* 0x00000008a37a7825 */ /* 0x110fe400078e0088 */
[----:B------:R-:W5:Y:S02]  /*0e10*/  LDG.E.64 R128, desc[UR14][R128.64] ;  /* 0x0000000e80807981 */ /* 0x000f64000c1e1b00 */
[----:B-1----:R-:W-:-:S02]  /*0e20*/  IMAD.WIDE.U32 R120, R161, 0x8, R136 ;  /* 0x00000008a1787825 */ /* 0x002fc400078e0088 */
[----:B------:R-:W5:Y:S02]  /*0e30*/  LDG.E.64 R126, desc[UR14][R126.64] ;  /* 0x0000000e7e7e7981 */ /* 0x000f64000c1e1b00 */
[--C-:B---3--:R-:W-:Y:S02]  /*0e40*/  IMAD.WIDE.U32 R118, R159, 0x8, R136.reuse ;  /* 0x000000089f767825 */ /* 0x108fe400078e0088 */
[----:B------:R-:W5:Y:S02]  /*0e50*/  LDG.E.64 R124, desc[UR14][R124.64] ;  /* 0x0000000e7c7c7981 */ /* 0x000f64000c1e1b00 */
        /* <DEDUP_REMOVED lines=11> */
[----:B------:R-:W5:Y:S04]  /*0f10*/  LDG.E.64 R64, desc[UR14][R64.64] ;  /* 0x0000000e40407981 */ /* 0x000f68000c1e1b00 */
[----:B------:R-:W5:Y:S01]  /*0f20*/  LDG.E.64 R136, desc[UR14][R136.64] ;  /* 0x0000000e88887981 */ /* 0x000f62000c1e1b00 */
[----:B------:R-:W-:Y:S05]  /*0f30*/  BRA `(.L_x_1335) ;  /* 0x0000000400107947 */ /* 0x000fea0003800000 */
.L_x_1334:
        /* <DEDUP_REMOVED lines=20> */
[----:B------:R4:W5:Y:S03]  /*1080*/  LDG.E R142, desc[UR14][R70.64] ;  /* 0x0000000e468e7981 */ /* 0x000966000c1e1900 */
[--C-:B-1----:R-:W-:Y:S01]  /*1090*/  IMAD.WIDE.U32 R68, R163, 0x4, R118.reuse ;  /* 0x00000004a3447825 */ /* 0x102fe200078e0076 */
[----:B------:R1:W5:Y:S01]  /*10a0*/  LDG.E R148, desc[UR14][R64.64] ;  /* 0x0000000e40947981 */ /* 0x000362000c1e1900 */
[----:B---3--:R-:W-:Y:S02]  /*10b0*/  IADD3 R141, PT, PT, R173, 0x1800, RZ ;  /* 0x00001800ad8d7810 */ /* 0x008fe40007ffe0ff */
[----:B------:R-:W-:Y:S01]  /*10c0*/  IMAD.WIDE.U32 R122, R161, 0x4, R118 ;  /* 0x00000004a17a7825 */ /* 0x000fe200078e0076 */
[----:B------:R3:W5:Y:S01]  /*10d0*/  LDG.E R150, desc[UR14][R66.64] ;  /* 0x0000000e42967981 */ /* 0x000762000c1e1900 */
[----:B------:R-:W-:-:S02]  /*10e0*/  IADD3 R147, PT, PT, R173, 0x1a00, RZ ;  /* 0x00001a00ad937810 */ /* 0x000fc40007ffe0ff */
[--C-:B------:R-:W-:Y:S01]  /*10f0*/  IMAD.WIDE.U32 R120, R159, 0x4, R118.reuse ;  /* 0x000000049f787825 */ /* 0x100fe200078e0076 */
[----:B------:R0:W5:Y:S03]  /*1100*/  LDG.E R152, desc[UR14][R68.64] ;  /* 0x0000000e44987981 */ /* 0x000166000c1e1900 */
[--C-:B----4-:R-:W-:Y:S01]  /*1110*/  IMAD.WIDE.U32 R70, R153, 0x4, R118.reuse ;  /* 0x0000000499467825 */ /* 0x110fe200078e0076 */
[----:B------:R4:W5:Y:S03]  /*1120*/  LDG.E R158, desc[UR14][R122.64] ;  /* 0x0000000e7a9e7981 */ /* 0x000966000c1e1900 */
[--C-:B-1----:R-:W-:Y:S01]  /*1130*/  IMAD.WIDE.U32 R64, R151, 0x4, R118.reuse ;  /* 0x0000000497407825 */ /* 0x102fe200078e0076 */
[----:B------:R1:W5:Y:S03]  /*1140*/  LDG.E R160, desc[UR14][R120.64] ;  /* 0x0000000e78a07981 */ /* 0x000366000c1e1900 */
[--C-:B---3--:R-:W-:Y:S01]  /*1150*/  IMAD.WIDE.U32 R66, R149, 0x4, R118.reuse ;  /* 0x0000000495427825 */ /* 0x108fe200078e0076 */
[----:B------:R3:W5:Y:S03]  /*1160*/  LDG.E R162, desc[UR14][R70.64] ;  /* 0x0000000e46a27981 */ /* 0x000766000c1e1900 */
[--C-:B0-----:R-:W-:Y:S01]  /*1170*/  IMAD.WIDE.U32 R68, R141, 0x4, R118.reuse ;  /* 0x000000048d447825 */ /* 0x101fe200078e0076 */
[----:B------:R-:W5:Y:S03]  /*1180*/  LDG.E R164, desc[UR14][R64.64] ;  /* 0x0000000e40a47981 */ /* 0x000f66000c1e1900 */
[----:B------:R-:W-:Y:S01]  /*1190*/  IMAD.WIDE.U32 R132, R147, 0x4, R118 ;  /* 0x0000000493847825 */ /* 0x000fe200078e0076 */
[----:B------:R-:W5:Y:S03]  /*11a0*/  LDG.E R166, desc[UR14][R66.64] ;  /* 0x0000000e42a67981 */ /* 0x000f66000c1e1900 */
[--C-:B--2---:R-:W-:Y:S01]  /*11b0*/  IMAD.WIDE.U32 R138, R173, 0x8, R136.reuse ;  /* 0x00000008ad8a7825 */ /* 0x104fe200078e0088 */
[----:B------:R0:W5:Y:S03]  /*11c0*/  LDG.E R168, desc[UR14][R68.64] ;  /* 0x0000000e44a87981 */ /* 0x000166000c1e1900 */
[--C-:B------:R-:W-:Y:S01]  /*11d0*/  IMAD.WIDE.U32 R130, R171, 0x8, R136.reuse ;  /* 0x00000008ab827825 */ /* 0x100fe200078e0088 */
[----:B------:R2:W5:Y:S03]  /*11e0*/  LDG.E R170, desc[UR14][R132.64] ;  /* 0x0000000e84aa7981 */ /* 0x000566000c1e1900 */
[--C-:B------:R-:W-:Y:S01]  /*11f0*/  IMAD.WIDE.U32 R128, R169, 0x8, R136.reuse ;  /* 0x00000008a9807825 */ /* 0x100fe200078e0088 */
[----:B------:R2:W5:Y:S03]  /*1200*/  LDG.E.64 R134, desc[UR14][R138.64] ;  /* 0x0000000e8a867981 */ /* 0x000566000c1e1b00 */
[--C-:B------:R-:W-:Y:S01]  /*1210*/  IMAD.WIDE.U32 R126, R167, 0x8, R136.reuse ;  /* 0x00000008a77e7825 */ /* 0x100fe200078e0088 */
[----:B------:R-:W5:Y:S03]  /*1220*/  LDG.E.64 R130, desc[UR14][R130.64] ;  /* 0x0000000e82827981 */ /* 0x000f66000c1e1b00 */
[--C-:B------:R-:W-:Y:S01]  /*1230*/  IMAD.WIDE.U32 R124, R165, 0x8, R136.reuse ;  /* 0x00000008a57c7825 */ /* 0x100fe200078e0088 */
[----:B------:R2:W5:Y:S03]  /*1240*/  LDG.E.64 R132, desc[UR14][R138.64+0x1000] ;  /* 0x0010000e8a847981 */ /* 0x000566000c1e1b00 */
[--C-:B----4-:R-:W-:Y:S01]  /*1250*/  IMAD.WIDE.U32 R122, R163, 0x8, R136.reuse ;  /* 0x00000008a37a7825 */ /* 0x110fe200078e0088 */
[----:B------:R-:W5:Y:S03]  /*1260*/  LDG.E.64 R128, desc[UR14][R128.64] ;  /* 0x0000000e80807981 */ /* 0x000f66000c1e1b00 */
[--C-:B-1----:R-:W-:Y:S01]  /*1270*/  IMAD.WIDE.U32 R120, R161, 0x8, R136.reuse ;  /* 0x00000008a1787825 */ /* 0x102fe200078e0088 */
[----:B------:R-:W5:Y:S03]  /*1280*/  LDG.E.64 R126, desc[UR14][R126.64] ;  /* 0x0000000e7e7e7981 */ /* 0x000f66000c1e1b00 */
[--C-:B------:R-:W-:Y:S01]  /*1290*/  IMAD.WIDE.U32 R118, R159, 0x8, R136.reuse ;  /* 0x000000089f767825 */ /* 0x100fe200078e0088 */
[----:B------:R-:W5:Y:S03]  /*12a0*/  LDG.E.64 R124, desc[UR14][R124.64] ;  /* 0x0000000e7c7c7981 */ /* 0x000f66000c1e1b00 */
[--C-:B---3--:R-:W-:Y:S01]  /*12b0*/  IMAD.WIDE.U32 R70, R153, 0x8, R136.reuse ;  /* 0x0000000899467825 */ /* 0x108fe200078e0088 */
[----:B------:R-:W5:Y:S03]  /*12c0*/  LDG.E.64 R122, desc[UR14][R122.64] ;  /* 0x0000000e7a7a7981 */ /* 0x000f66000c1e1b00 */
[--C-:B0-----:R-:W-:Y:S01]  /*12d0*/  IMAD.WIDE.U32 R68, R151, 0x8, R136.reuse ;  /* 0x0000000897447825 */ /* 0x101fe200078e0088 */
[----:B------:R-:W5:Y:S03]  /*12e0*/  LDG.E.64 R120, desc[UR14][R120.64] ;  /* 0x0000000e78787981 */ /* 0x000f66000c1e1b00 */
[--C-:B------:R-:W-:Y:S01]  /*12f0*/  IMAD.WIDE.U32 R66, R149, 0x8, R136.reuse ;  /* 0x0000000895427825 */ /* 0x100fe200078e0088 */
[----:B------:R-:W5:Y:S03]  /*1300*/  LDG.E.64 R118, desc[UR14][R118.64] ;  /* 0x0000000e76767981 */ /* 0x000f66000c1e1b00 */
[--C-:B------:R-:W-:Y:S01]  /*1310*/  IMAD.WIDE.U32 R64, R141, 0x8, R136.reuse ;  /* 0x000000088d407825 */ /* 0x100fe200078e0088 */
[----:B------:R-:W5:Y:S03]  /*1320*/  LDG.E.64 R70, desc[UR14][R70.64] ;  /* 0x0000000e46467981 */ /* 0x000f66000c1e1b00 */
[----:B------:R-:W-:Y:S01]  /*1330*/  IMAD.WIDE.U32 R136, R147, 0x8, R136 ;  /* 0x0000000893887825 */ /* 0x000fe200078e0088 */
[----:B------:R-:W5:Y:S04]  /*1340*/  LDG.E.64 R68, desc[UR14][R68.64] ;  /* 0x0000000e44447981 */ /* 0x000f68000c1e1b00 */
[----:B------:R-:W5:Y:S04]  /*1350*/  LDG.E.64 R66, desc[UR14][R66.64] ;  /* 0x0000000e42427981 */ /* 0x000f68000c1e1b00 */
[----:B------:R-:W5:Y:S04]  /*1360*/  LDG.E.64 R64, desc[UR14][R64.64] ;  /* 0x0000000e40407981 */ /* 0x000f68000c1e1b00 */
[----:B--2---:R-:W5:Y:S02]  /*1370*/  LDG.E.64 R136, desc[UR14][R136.64] ;  /* 0x0000000e88887981 */ /* 0x004f64000c1e1b00 */
.L_x_1335:
        /* <DEDUP_REMOVED lines=15> */
[----:B------:R-:W-:Y:S01]  /*1470*/  SHF.L.U32 R205, R146, 0x10, RZ ;  /* 0x0000001092cd7819 */ /* 0x000fe200000006ff */
[----:B------:R-:W-:Y:S01]  /*1480*/  FADD.FTZ R134, R134, -UR5 ;  /* 0x8000000586867e21 */ /* 0x000fe20008010000 */
        /* <DEDUP_REMOVED lines=12> */
[----:B------:R-:W-:Y:S01]  /*1550*/  FMUL.FTZ R119, R152, R205 ;  /* 0x000000cd98777220 */ /* 0x000fe20000410000 */
[----:B------:R-:W-:Y:S01]  /*1560*/  FADD.FTZ R135, R135, -UR5 ;  /* 0x8000000587877e21 */ /* 0x000fe20008010000 */
[----:B------:R-:W-:Y:S01]  /*1570*/  FMUL.FTZ R118, R134, UR17 ;  /* 0x0000001186767c20 */ /* 0x000fe20008410000 */
[----:B------:R-:W-:Y:S01]  /*1580*/  FADD.FTZ R133, R133, -UR5 ;  /* 0x8000000585857e21 */ /* 0x000fe20008010000 */
[----:B------:R-:W-:Y:S01]  /*1590*/  SHF.L.U32 R208, R197, 0x10, RZ ;  /* 0x00000010c5d07819 */ /* 0x000fe200000006ff */
[----:B------:R-:W-:Y:S01]  /*15a0*/  FMUL.FTZ R201, R126, UR17 ;  /* 0x000000117ec97c20 */ /* 0x000fe20008410000 */
[----:B------:R-:W-:Y:S01]  /*15b0*/  FADD.FTZ R71, R71, -UR5 ;  /* 0x8000000547477e21 */ /* 0x000fe20008010000 */
[----:B------:R-:W-:Y:S01]  /*15c0*/  SHF.L.U32 R197, R181, 0x10, RZ ;  /* 0x00000010b5c57819 */ /* 0x000fe200000006ff */
[----:B------:R-:W-:Y:S01]  /*15d0*/  FMUL.FTZ R126, R70, UR17 ;  /* 0x00000011467e7c20 */ /* 0x000fe20008410000 */
[----:B------:R-:W-:Y:S01]  /*15e0*/  SHF.L.U32 R139, R5, 0x10, RZ ;  /* 0x00000010058b7819 */ /* 0x000fe200000006ff */
[----:B------:R-:W-:Y:S01]  /*15f0*/  FADD.FTZ R207, R120, -UR5 ;  /* 0x8000000578cf7e21 */ /* 0x000fe20008010000 */
[----:B------:R-:W-:Y:S01]  /*1600*/  FMUL.FTZ R134, R121, UR17 ;  /* 0x0000001179867c20 */ /* 0x000fe20008410000 */
[----:B------:R-:W-:Y:S01]  /*1610*/  FMUL.FTZ R181, R162, R219 ;  /* 0x000000dba2b57220 */ /* 0x000fe20000410000 */
[----:B------:R-:W-:Y:S01]  /*1620*/  FADD.FTZ R70, RZ, R119 ;  /* 0x00000077ff467221 */ /* 0x000fe20000010000 */
[----:B------:R-:W-:Y:S01]  /*1630*/  FADD.FTZ R132, R132, -UR5 ;  /* 0x8000000584847e21 */ /* 0x000fe20008010000 */
[----:B------:R-:W-:Y:S01]  /*1640*/  FMUL.FTZ R120, R135, UR17 ;  /* 0x0000001187787c20 */ /* 0x000fe20008410000 */
[----:B------:R-:W-:Y:S01]  /*1650*/  FFMA.FTZ R121, R118, R119, RZ ;  /* 0x0000007776797223 */ /* 0x000fe200000100ff */
[----:B------:R-:W-:Y:S01]  /*1660*/  FMUL.FTZ R212, R133, UR17 ;  /* 0x0000001185d47c20 */ /* 0x000fe20008410000 */
[----:B------:R-:W-:Y:S01]  /*1670*/  FADD.FTZ R68, R68, -UR5 ;  /* 0x8000000544447e21 */ /* 0x000fe20008010000 */
[----:B------:R-:W-:Y:S01]  /*1680*/  SHF.L.U32 R193, R193, 0x10, RZ ;  /* 0x00000010c1c17819 */ /* 0x000fe200000006ff */
[----:B------:R-:W-:Y:S01]  /*1690*/  FMUL.FTZ R133, R138, UR17 ;  /* 0x000000118a857c20 */ /* 0x000fe20008410000 */
[----:B------:R-:W-:Y:S01]  /*16a0*/  SHF.L.U32 R172, R44, 0x10, RZ ;  /* 0x000000102cac7819 */ /* 0x000fe200000006ff */
[----:B------:R-:W-:Y:S01]  /*16b0*/  FMUL.FTZ R221, R71, UR17 ;  /* 0x0000001147dd7c20 */ /* 0x000fe20008410000 */
[----:B------:R-:W-:Y:S01]  /*16c0*/  FMUL.FTZ R138, R139, R146 ;  /* 0x000000928b8a7220 */ /* 0x000fe20000410000 */
[----:B------:R-:W-:Y:S01]  /*16d0*/  FADD.FTZ R71, R70, R181 ;  /* 0x000000b546477221 */ /* 0x000fe20000010000 */
[----:B------:R-:W-:Y:S01]  /*16e0*/  FMUL.FTZ R213, R132, UR17 ;  /* 0x0000001184d57c20 */ /* 0x000fe20008410000 */
[----:B------:R-:W-:Y:S01]  /*16f0*/  FFMA.FTZ R70, R120, R181, R121 ;  /* 0x000000b578467223 */ /* 0x000fe20000010079 */
[----:B------:R-:W-:Y:S01]  /*1700*/  FADD.FTZ R69, R69, -UR5 ;  /* 0x8000000545457e21 */ /* 0x000fe20008010000 */
[----:B------:R-:W-:Y:S01]  /*1710*/  SHF.L.U32 R142, R142, 0x10, RZ ;  /* 0x000000108e8e7819 */ /* 0x000fe200000006ff */
[----:B------:R-:W-:Y:S01]  /*1720*/  FMUL.FTZ R121, R68, UR17 ;  /* 0x0000001144797c20 */ /* 0x000fe20008410000 */
[----:B------:R-:W-:Y:S01]  /*1730*/  SHF.L.U32 R175, R6, 0x10, RZ ;  /* 0x0000001006af7819 */ /* 0x000fe200000006ff */
[----:B------:R-:W-:Y:S01]  /*1740*/  FMUL.FTZ R139, R172, R193 ;  /* 0x000000c1ac8b7220 */ /* 0x000fe20000410000 */
[----:B------:R-:W-:Y:S01]  /*1750*/  FADD.FTZ R68, R71, R138 ;  /* 0x0000008a47447221 */ /* 0x000fe20000010000 */
[----:B------:R-:W-:Y:S01]  /*1760*/  FADD.FTZ R130, R130, -UR5 ;  /* 0x8000000582827e21 */ /* 0x000fe20008010000 */
        /* <DEDUP_REMOVED lines=37> */
[----:B------:R-:W-:Y:S01]  /*19c0*/  SHF.L.U32 R177, R170, 0x10, RZ ;  /* 0x00000010aab17819 */ /* 0x000fe200000006ff */
        /* <DEDUP_REMOVED lines=17> */
[----:B------:R-:W-:Y:S01]  /*1ae0*/  FADD.FTZ R65, R65, -UR5 ;  /* 0x8000000541417e21 */ /* 0x000fe20008010000 */
[----:B------:R-:W-:Y:S01]  /*1af0*/  FMUL.FTZ R172, R179, R208 ;  /* 0x000000d0b3ac7220 */ /* 0x000fe20000410000 */
[----:B------:R-:W-:Y:S01]  /*1b00*/  FADD.FTZ R67, R67, R180 ;  /* 0x000000b443437221 */ /* 0x000fe20000010000 */
[----:B------:R-:W-:Y:S01]  /*1b10*/  FADD.FTZ R122, R122, -UR5 ;  /* 0x800000057a7a7e21 */ /* 0x000fe20008010000 */
[----:B------:R-:W-:Y:S01]  /*1b20*/  FMUL.FTZ R125, R125, UR17 ;  /* 0x000000117d7d7c20 */ /* 0x000fe20008410000 */
[----:B------:R-:W-:Y:S01]  /*1b30*/  FFMA.FTZ R66, R203, R180, R66 ;  /* 0x000000b4cb427223 */ /* 0x000fe20000010042 */
[----:B------:R-:W-:Y:S01]  /*1b40*/  SHF.L.U32 R195, R198, 0x10, RZ ;  /* 0x00000010c6c37819 */ /* 0x000fe200000006ff */
[----:B------:R-:W-:Y:S01]  /*1b50*/  FMUL.FTZ R233, R64, UR17 ;  /* 0x0000001140e97c20 */ /* 0x000fe20008410000 */
[----:B------:R-:W-:Y:S01]  /*1b60*/  SHF.L.U32 R188, R39, 0x10, RZ ;  /* 0x0000001027bc7819 */ /* 0x000fe200000006ff */
[----:B------:R-:W-:Y:S01]  /*1b70*/  FMUL.FTZ R214, R65, UR17 ;  /* 0x0000001141d67c20 */ /* 0x000fe20008410000 */
        /* <DEDUP_REMOVED lines=69> */
[----:B------:R-:W-:Y:S01]  /*1fd0*/  FMUL.FTZ R216, R136, UR17 ;  /* 0x0000001188d87c20 */ /* 0x000fe20008410000 */
[----:B------:R-:W-:Y:S01]  /*1fe0*/  FADD.FTZ R137, R137, -UR5 ;  /* 0x8000000589897e21 */ /* 0x000fe20008010000 */
        /* <DEDUP_REMOVED lines=41> */
.L_x_1336:
        /* <DEDUP_REMOVED lines=22> */
[----:B------:R-:W-:Y:S01]  /*23e0*/  FADD.FTZ R223, -R230, R123 ;  /* 0x0000007be6df7221 */ /* 0x000fe20000010100 */
        /* <DEDUP_REMOVED lines=8> */
[----:B------:R-:W-:Y:S01]  /*2470*/  FADD.FTZ R225, -R230, R121 ;  /* 0x00000079e6e17221 */ /* 0x000fe20000010100 */
[----:B------:R-:W-:Y:S01]  /*2480*/  FADD.FTZ R230, -R227, R118 ;  /* 0x00000076e3e67221 */ /* 0x000fe20000010100 */
[----:B------:R-:W-:Y:S02]  /*2490*/  SHF.L.U32 R138, R45, 0x10, RZ ;  /* 0x000000102d8a7819 */ /* 0x000fe400000006ff */
[----:B------:R-:W-:Y:S02]  /*24a0*/  SHF.L.U32 R118, R113, 0x10, RZ ;  /* 0x0000001071767819 */ /* 0x000fe400000006ff */
[----:B------:R-:W-:Y:S01]  /*24b0*/  SHF.L.U32 R186, R10, 0x10, RZ ;  /* 0x000000100aba7819 */ /* 0x000fe200000006ff */
[----:B------:R-:W2:Y:S01]  /*24c0*/  MUFU.RCP R215, R200 ;  /* 0x000000c800d77308 */ /* 0x000ea20000001000 */
[----:B------:R-:W-:Y:S01]  /*24d0*/  SHF.L.U32 R221, R21, 0x10, RZ ;  /* 0x0000001015dd7819 */ /* 0x000fe200000006ff */
[----:B------:R-:W-:Y:S01]  /*24e0*/  FADD.FTZ R69, -R118, R69 ;  /* 0x0000004576457221 */ /* 0x000fe20000010100 */
[----:B------:R-:W-:Y:S01]  /*24f0*/  SHF.L.U32 R118, R112, 0x10, RZ ;  /* 0x0000001070767819 */ /* 0x000fe200000006ff */
[----:B0-----:R-:W-:Y:S01]  /*2500*/  FMUL.FTZ R212, R217, R212 ;  /* 0x000000d4d9d47220 */ /* 0x001fe20000410000 */
        /* <DEDUP_REMOVED lines=23> */
[----:B--2---:R-:W-:Y:S01]  /*2680*/  FMUL.FTZ R118, R222, R215 ;  /* 0x000000d7de767220 */ /* 0x004fe20000410000 */
[----:B------:R-:W-:-:S02]  /*2690*/  SHF.L.U32 R221, R24, 0x10, RZ ;  /* 0x0000001018dd7819 */ /* 0x000fc400000006ff */
[----:B------:R-:W-:Y:S01]  /*26a0*/  SHF.L.U32 R215, R33, 0x10, RZ ;  /* 0x0000001021d77819 */ /* 0x000fe200000006ff */
[----:B------:R-:W2:Y:S01]  /*26b0*/  MUFU.RCP R128, R130 ;  /* 0x0000008200807308 */ /* 0x000ea20000001000 */
[----:B------:R-:W-:Y:S01]  /*26c0*/  SHF.L.U32 R139, R5, 0x10, RZ ;  /* 0x00000010058b7819 */ /* 0x000fe200000006ff */
[----:B------:R-:W-:Y:S01]  /*26d0*/  FADD.FTZ R65, -R120, R65 ;  /* 0x0000004178417221 */ /* 0x000fe20000010100 */
[----:B0-----:R-:W-:Y:S01]  /*26e0*/  FMUL.FTZ R120, R135, R214 ;  /* 0x000000d687787220 */ /* 0x001fe20000410000 */
[----:B------:R-:W-:Y:S01]  /*26f0*/  FADD.FTZ R122, -R221, R122 ;  /* 0x0000007add7a7221 */ /* 0x000fe20000010100 */
[----:B------:R-:W-:Y:S02]  /*2700*/  SHF.L.U32 R231, R28, 0x10, RZ ;  /* 0x000000101ce77819 */ /* 0x000fe400000006ff */
[----:B------:R-:W-:Y:S01]  /*2710*/  SHF.L.U32 R174, R6, 0x10, RZ ;  /* 0x0000001006ae7819 */ /* 0x000fe200000006ff */
[----:B------:R-:W0:Y:S01]  /*2720*/  MUFU.RCP R208, R217 ;  /* 0x000000d900d07308 */ /* 0x000e220000001000 */
[----:B-1----:R-:W-:Y:S01]  /*2730*/  FMUL.FTZ R122, R122, R205 ;  /* 0x000000cd7a7a7220 */ /* 0x002fe20000410000 */
[----:B------:R-:W-:Y:S01]  /*2740*/  SHF.L.U32 R205, R146, 0x10, RZ ;  /* 0x0000001092cd7819 */ /* 0x000fe200000006ff */
[----:B---3--:R-:W-:Y:S01]  /*2750*/  FMUL.FTZ R210, R219, R210 ;  /* 0x000000d2dbd27220 */ /* 0x008fe20000410000 */
[----:B------:R-:W-:Y:S01]  /*2760*/  FADD.FTZ R68, -R231, R68 ;  /* 0x00000044e7447221 */ /* 0x000fe20000010100 */
[----:B------:R-:W-:-:S02]  /*2770*/  SHF.L.U32 R219, R192, 0x10, RZ ;  /* 0x00000010c0db7819 */ /* 0x000fc400000006ff */
[----:B------:R-:W-:Y:S01]  /*2780*/  SHF.L.U32 R176, R7, 0x10, RZ ;  /* 0x0000001007b07819 */ /* 0x000fe200000006ff */
[----:B------:R-:W1:Y:S01]  /*2790*/  MUFU.RCP R204, R189 ;  /* 0x000000bd00cc7308 */ /* 0x000e620000001000 */
[----:B------:R-:W-:Y:S01]  /*27a0*/  SHF.L.U32 R146, R143, 0x10, RZ ;  /* 0x000000108f927819 */ /* 0x000fe200000006ff */
[----:B--2---:R-:W-:Y:S01]  /*27b0*/  FMUL.FTZ R128, R119, R128 ;  /* 0x0000008077807220 */ /* 0x004fe20000410000 */
[----:B------:R-:W-:Y:S01]  /*27c0*/  FMUL.FTZ R119, R200, R205 ;  /* 0x000000cdc8777220 */ /* 0x000fe20000410000 */
[----:B------:R-:W-:Y:S02]  /*27d0*/  SHF.L.U32 R193, R193, 0x10, RZ ;  /* 0x00000010c1c17819 */ /* 0x000fe400000006ff */
[----:B------:R-:W-:Y:S02]  /*27e0*/  SHF.L.U32 R178, R8, 0x10, RZ ;  /* 0x0000001008b27819 */ /* 0x000fe400000006ff */
[----:B------:R-:W2:Y:S01]  /*27f0*/  MUFU.RCP R121, R123 ;  /* 0x0000007b00797308 */ /* 0x000ea20000001000 */
[----:B------:R-:W-:Y:S01]  /*2800*/  SHF.L.U32 R142, R142, 0x10, RZ ;  /* 0x000000108e8e7819 */ /* 0x000fe200000006ff */
[----:B0-----:R-:W-:Y:S01]  /*2810*/  FMUL.FTZ R137, R137, R208 ;  /* 0x000000d089897220 */ /* 0x001fe20000410000 */
[----:B------:R-:W-:-:S02]  /*2820*/  SHF.L.U32 R208, R197, 0x10, RZ ;  /* 0x00000010c5d07819 */ /* 0x000fc400000006ff */
[----:B------:R-:W-:Y:S01]  /*2830*/  SHF.L.U32 R197, R181, 0x10, RZ ;  /* 0x00000010b5c57819 */ /* 0x000fe200000006ff */
[----:B------:R-:W-:Y:S01]  /*2840*/  FMUL.FTZ R181, R138, R219 ;  /* 0x000000db8ab57220 */ /* 0x000fe20000410000 */
[----:B------:R-:W-:Y:S01]  /*2850*/  FMUL.FTZ R138, R139, R146 ;  /* 0x000000928b8a7220 */ /* 0x000fe20000410000 */
[----:B------:R-:W0:Y:S01]  /*2860*/  MUFU.RCP R64, R66 ;  /* 0x0000004200407308 */ /* 0x000e220000001000 */
[----:B------:R-:W-:Y:S01]  /*2870*/  SHF.L.U32 R190, R39, 0x10, RZ ;  /* 0x0000001027be7819 */ /* 0x000fe200000006ff */
[----:B-1----:R-:W-:Y:S01]  /*2880*/  FMUL.FTZ R125, R125, R204 ;  /* 0x000000cc7d7d7220 */ /* 0x002fe20000410000 */
[----:B------:R-:W-:Y:S01]  /*2890*/  SHF.L.U32 R179, R41, 0x10, RZ ;  /* 0x0000001029b37819 */ /* 0x000fe200000006ff */
[----:B------:R-:W-:Y:S01]  /*28a0*/  FMUL.FTZ R239, R197, R128 ;  /* 0x00000080c5ef7220 */ /* 0x000fe20000410000 */
[----:B------:R-:W-:Y:S01]  /*28b0*/  SHF.L.U32 R194, R194, 0x10, RZ ;  /* 0x00000010c2c27819 */ /* 0x000fe200000006ff */
[----:B------:R-:W-:Y:S01]  /*28c0*/  FMUL.FTZ R247, R208, R125 ;  /* 0x0000007dd0f77220 */ /* 0x000fe20000410000 */
[----:B------:R-:W-:Y:S01]  /*28d0*/  SHF.L.U32 R180, R9, 0x10, RZ ;  /* 0x0000001009b47819 */ /* 0x000fe200000006ff */
[----:B------:R-:W1:Y:S01]  /*28e0*/  MUFU.RCP R214, R215 ;  /* 0x000000d700d67308 */ /* 0x000e620000001000 */
[----:B------:R-:W-:Y:S01]  /*28f0*/  SHF.L.U32 R140, R140, 0x10, RZ ;  /* 0x000000108c8c7819 */ /* 0x000fe200000006ff */
[----:B--2---:R-:W-:Y:S01]  /*2900*/  FMUL.FTZ R121, R68, R121 ;  /* 0x0000007944797220 */ /* 0x004fe20000410000 */
[----:B------:R-:W-:Y:S01]  /*2910*/  FADD.FTZ R68, RZ, R119 ;  /* 0x00000077ff447221 */ /* 0x000fe20000010000 */
[----:B------:R-:W-:Y:S01]  /*2920*/  FMUL.FTZ R175, R175, R194 ;  /* 0x000000c2afaf7220 */ /* 0x000fe20000410000 */
[----:B------:R-:W-:-:S02]  /*2930*/  SHF.L.U32 R192, R195, 0x10, RZ ;  /* 0x00000010c3c07819 */ /* 0x000fc400000006ff */
[----:B------:R-:W-:Y:S01]  /*2940*/  SHF.L.U32 R148, R148, 0x10, RZ ;  /* 0x0000001094947819 */ /* 0x000fe200000006ff */
[----:B------:R2:W3:Y:S01]  /*2950*/  MUFU.RCP R213, R139 ;  /* 0x0000008b00d57308 */ /* 0x0004e20000001000 */
[----:B------:R-:W-:Y:S01]  /*2960*/  SHF.L.U32 R143, R152, 0x10, RZ ;  /* 0x00000010988f7819 */ /* 0x000fe200000006ff */
[----:B0-----:R-:W-:Y:S01]  /*2970*/  FMUL.FTZ R204, R67, R64 ;  /* 0x0000004043cc7220 */ /* 0x001fe20000410000 */
[----:B------:R-:W-:Y:S01]  /*2980*/  FFMA.FTZ R64, R119, R118, RZ ;  /* 0x0000007677407223 */ /* 0x000fe200000100ff */
[----:B------:R-:W-:Y:S01]  /*2990*/  FADD.FTZ R67, R68, R181 ;  /* 0x000000b544437221 */ /* 0x000fe20000010000 */
[----:B------:R-:W-:Y:S01]  /*29a0*/  FMUL.FTZ R152, R177, R192 ;  /* 0x000000c0b1987220 */ /* 0x000fe20000410000 */
[----:B------:R-:W-:Y:S02]  /*29b0*/  SHF.L.U32 R196, R196, 0x10, RZ ;  /* 0x00000010c4c47819 */ /* 0x000fe400000006ff */
[----:B------:R0:W4:Y:S01]  /*29c0*/  MUFU.RCP R211, R174 ;  /* 0x000000ae00d37308 */ /* 0x0001220000001000 */
[----:B--2---:R-:W-:Y:S01]  /*29d0*/  FMUL.FTZ R139, R172, R193 ;  /* 0x000000c1ac8b7220 */ /* 0x004fe20000410000 */
[----:B-1----:R-:W-:Y:S01]  /*29e0*/  FMUL.FTZ R214, R65, R214 ;  /* 0x000000d641d67220 */ /* 0x002fe20000410000 */
[----:B------:R-:W-:Y:S01]  /*29f0*/  FFMA.FTZ R65, R181, R120, R64 ;  /* 0x00000078b5417223 */ /* 0x000fe20000010040 */
[----:B------:R-:W-:Y:S01]  /*2a00*/  FADD.FTZ R68, R67, R138 ;  /* 0x0000008a43447221 */ /* 0x000fe20000010000 */
[----:B------:R-:W-:Y:S01]  /*2a10*/  SHF.L.U32 R188, R11, 0x10, RZ ;  /* 0x000000100bbc7819 */ /* 0x000fe200000006ff */
[----:B------:R-:W-:Y:S01]  /*2a20*/  FMUL.FTZ R172, R189, R208 ;  /* 0x000000d0bdac7220 */ /* 0x000fe20000410000 */
[----:B------:R-:W-:Y:S01]  /*2a30*/  SHF.L.U32 R150, R150, 0x10, RZ ;  /* 0x0000001096967819 */ /* 0x000fe200000006ff */
[----:B------:R1:W2:Y:S01]  /*2a40*/  MUFU.RCP R209, R176 ;  /* 0x000000b000d17308 */ /* 0x0002a20000001000 */
[----:B0-----:R-:W-:Y:S01]  /*2a50*/  FMUL.FTZ R174, R174, R142 ;  /* 0x0000008eaeae7220 */ /* 0x001fe20000410000 */
[----:B---3--:R-:W-:Y:S01]  /*2a60*/  FMUL.FTZ R213, R216, R213 ;  /* 0x000000d5d8d57220 */ /* 0x008fe20000410000 */
[----:B------:R-:W-:Y:S01]  /*2a70*/  FADD.FTZ R67, R68, R139 ;  /* 0x0000008b44437221 */ /* 0x000fe20000010000 */
[----:B------:R-:W-:Y:S01]  /*2a80*/  SHF.L.U32 R191, R38, 0x10, RZ ;  /* 0x0000001026bf7819 */ /* 0x000fe200000006ff */
[----:B------:R-:W-:Y:S01]  /*2a90*/  FMUL.FTZ R189, R130, R197 ;  /* 0x000000c582bd7220 */ /* 0x000fe20000410000 */
[----:B------:R-:W-:Y:S01]  /*2aa0*/  FFMA.FTZ R64, R138, R213, R65 ;  /* 0x000000d58a407223 */ /* 0x000fe20000010041 */
[----:B------:R-:W-:Y:S01]  /*2ab0*/  FADD.FTZ R68, R67, R174 ;  /* 0x000000ae43447221 */ /* 0x000fe20000010000 */
[----:B------:R0:W3:Y:S01]  /*2ac0*/  MUFU.RCP R201, R178 ;  /* 0x000000b200c97308 */ /* 0x0000e20000001000 */
[----:B-1----:R-:W-:Y:S01]  /*2ad0*/  FMUL.FTZ R176, R176, R140 ;  /* 0x0000008cb0b07220 */ /* 0x002fe20000410000 */
[----:B----4-:R-:W-:Y:S01]  /*2ae0*/  FMUL.FTZ R211, R218, R211 ;  /* 0x000000d3dad37220 */ /* 0x010fe20000410000 */
[----:B------:R-:W-:Y:S01]  /*2af0*/  FFMA.FTZ R65, R139, R212, R64 ;  /* 0x000000d48b417223 */ /* 0x000fe20000010040 */
[----:B------:R-:W-:Y:S01]  /*2b00*/  FADD.FTZ R67, R68, R175 ;  /* 0x000000af44437221 */ /* 0x000fe20000010000 */
[----:B------:R-:W-:-:S02]  /*2b10*/  SHF.L.U32 R132, R12, 0x10, RZ ;  /* 0x000000100c847819 */ /* 0x000fc400000006ff */
[----:B------:R-:W-:Y:S01]  /*2b20*/  FFMA.FTZ R64, R174, R211, R65 ;  /* 0x000000d3ae407223 */ /* 0x000fe20000010041 */
[----:B------:R-:W1:Y:S01]  /*2b30*/  MUFU.RCP R206, R190 ;  /* 0x000000be00ce7308 */ /* 0x000e620000001000 */
[----:B------:R-:W-:Y:S01]  /*2b40*/  FADD.FTZ R67, R67, R176 ;  /* 0x000000b043437221 */ /* 0x000fe20000010000 */
[----:B--2---:R-:W-:Y:S01]  /*2b50*/  FMUL.FTZ R209, R226, R209 ;  /* 0x000000d1e2d17220 */ /* 0x004fe20000410000 */
[----:B------:R-:W-:Y:S01]  /*2b60*/  FFMA.FTZ R65, R175, R210, R64 ;  /* 0x000000d2af417223 */ /* 0x000fe20000010040 */
[----:B0-----:R-:W-:Y:S01]  /*2b70*/  FMUL.FTZ R178, R178, R148 ;  /* 0x00000094b2b27220 */ /* 0x001fe20000410000 */
[----:B------:R-:W-:Y:S01]  /*2b80*/  FADD.FTZ R67, R67, R152 ;  /* 0x0000009843437221 */ /* 0x000fe20000010000 */
[----:B------:R-:W-:Y:S01]  /*2b90*/  SHF.L.U32 R195, R198, 0x10, RZ ;  /* 0x00000010c6c37819 */ /* 0x000fe200000006ff */
[----:B------:R-:W-:Y:S01]  /*2ba0*/  FFMA.FTZ R65, R176, R209, R65 ;  /* 0x000000d1b0417223 */ /* 0x000fe20000010041 */
[----:B------:R0:W2:Y:S01]  /*2bb0*/  MUFU.RCP R202, R179 ;  /* 0x000000b300ca7308 */ /* 0x0000a20000001000 */
[----:B------:R-:W-:Y:S01]  /*2bc0*/  FADD.FTZ R67, R67, R178 ;  /* 0x000000b243437221 */ /* 0x000fe20000010000 */
[----:B---3--:R-:W-:Y:S01]  /*2bd0*/  FMUL.FTZ R201, R224, R201 ;  /* 0x000000c9e0c97220 */ /* 0x008fe20000410000 */
[----:B------:R-:W-:Y:S01]  /*2be0*/  FFMA.FTZ R65, R152, R131, R65 ;  /* 0x0000008398417223 */ /* 0x000fe20000010041 */
[----:B------:R-:W-:-:S02]  /*2bf0*/  SHF.L.U32 R177, R170, 0x10, RZ ;  /* 0x00000010aab17819 */ /* 0x000fc400000006ff */
[----:B------:R-:W-:Y:S01]  /*2c00*/  SHF.L.U32 R129, R13, 0x10, RZ ;  /* 0x000000100d817819 */ /* 0x000fe200000006ff */
[----:B------:R-:W-:Y:S01]  /*2c10*/  FFMA.FTZ R65, R178, R201, R65 ;  /* 0x000000c9b2417223 */ /* 0x000fe20000010041 */
[----:B------:R3:W4:Y:S01]  /*2c20*/  MUFU.RCP R203, R180 ;  /* 0x000000b400cb7308 */ /* 0x0007220000001000 */
[----:B------:R-:W-:Y:S01]  /*2c30*/  SHF.L.U32 R229, R27, 0x10, RZ ;  /* 0x000000101be57819 */ /* 0x000fe200000006ff */
[----:B-1----:R-:W-:Y:S01]  /*2c40*/  FMUL.FTZ R206, R223, R206 ;  /* 0x000000cedfce7220 */ /* 0x002fe20000410000 */
[----:B------:R-:W-:Y:S01]  /*2c50*/  SHF.L.U32 R223, R162, 0x10, RZ ;  /* 0x00000010a2df7819 */ /* 0x000fe200000006ff */
[----:B------:R-:W-:Y:S01]  /*2c60*/  FMUL.FTZ R162, R179, R196 ;  /* 0x000000c4b3a27220 */ /* 0x000fe20000410000 */
[----:B0-----:R-:W-:Y:S01]  /*2c70*/  FMUL.FTZ R179, R186, R143 ;  /* 0x0000008fbab37220 */ /* 0x001fe20000410000 */
[----:B------:R-:W-:Y:S01]  /*2c80*/  SHF.L.U32 R158, R158, 0x10, RZ ;  /* 0x000000109e9e7819 */ /* 0x000fe200000006ff */
[----:B------:R-:W-:Y:S01]  /*2c90*/  FADD.FTZ R229, -R229, R70 ;  /* 0x00000046e5e57221 */ /* 0x000fe20000010100 */
[----:B------:R0:W1:Y:S01]  /*2ca0*/  MUFU.RCP R207, R188 ;  /* 0x000000bc00cf7308 */ /* 0x0000620000001000 */
[----:B---3--:R-:W-:Y:S01]  /*2cb0*/  FMUL.FTZ R180, R180, R150 ;  /* 0x00000096b4b47220 */ /* 0x008fe20000410000 */
[----:B--2---:R-:W-:Y:S01]  /*2cc0*/  FMUL.FTZ R127, R127, R202 ;  /* 0x000000ca7f7f7220 */ /* 0x004fe20000410000 */
[----:B------:R-:W-:Y:S01]  /*2cd0*/  FADD.FTZ R67, R67, R162 ;  /* 0x000000a243437221 */ /* 0x000fe20000010000 */
[----:B------:R-:W-:Y:S01]  /*2ce0*/  SHF.L.U32 R170, R187, 0x10, RZ ;  /* 0x00000010bbaa7819 */ /* 0x000fe200000006ff */
[----:B------:R-:W-:Y:S01]  /*2cf0*/  FMUL.FTZ R187, R190, R195 ;  /* 0x000000c3bebb7220 */ /* 0x000fe20000410000 */
[----:B------:R-:W-:Y:S01]  /*2d00*/  FFMA.FTZ R65, R162, R127, R65 ;  /* 0x0000007fa2417223 */ /* 0x000fe20000010041 */
[----:B------:R-:W-:Y:S01]  /*2d10*/  FADD.FTZ R67, R67, R180 ;  /* 0x000000b443437221 */ /* 0x000fe20000010000 */
[----:B------:R2:W3:Y:S01]  /*2d20*/  MUFU.RCP R134, R191 ;  /* 0x000000bf00867308 */ /* 0x0004e20000001000 */
[----:B------:R-:W-:Y:S01]  /*2d30*/  SHF.L.U32 R227, R35, 0x10, RZ ;  /* 0x0000001023e37819 */ /* 0x000fe200000006ff */
[----:B----4-:R-:W-:Y:S01]  /*2d40*/  FMUL.FTZ R203, R220, R203 ;  /* 0x000000cbdccb7220 */ /* 0x010fe20000410000 */
[----:B------:R-:W-:Y:S01]  /*2d50*/  FADD.FTZ R68, R67, R172 ;  /* 0x000000ac43447221 */ /* 0x000fe20000010000 */
[----:B------:R-:W-:Y:S01]  /*2d60*/  SHF.L.U32 R124, R36, 0x10, RZ ;  /* 0x00000010247c7819 */ /* 0x000fe200000006ff */
[----:B0-----:R-:W-:Y:S01]  /*2d70*/  FMUL.FTZ R188, R188, R158 ;  /* 0x0000009ebcbc7220 */ /* 0x001fe20000410000 */
[----:B------:R-:W-:Y:S01]  /*2d80*/  FFMA.FTZ R65, R180, R203, R65 ;  /* 0x000000cbb4417223 */ /* 0x000fe20000010041 */
[----:B------:R-:W-:Y:S01]  /*2d90*/  FADD.FTZ R68, R68, R179 ;  /* 0x000000b344447221 */ /* 0x000fe20000010000 */
[----:B------:R0:W4:Y:S01]  /*2da0*/  MUFU.RCP R133, R132 ;  /* 0x0000008400857308 */ /* 0x0001220000001000 */
[----:B------:R-:W-:Y:S01]  /*2db0*/  SHF.L.U32 R199, R199, 0x10, RZ ;  /* 0x00000010c7c77819 */ /* 0x000fe200000006ff */
[----:B------:R-:W-:Y:S01]  /*2dc0*/  FFMA.FTZ R64, R172, R125, R65 ;  /* 0x0000007dac407223 */ /* 0x000fe20000010041 */
[----:B------:R-:W-:Y:S01]  /*2dd0*/  FADD.FTZ R67, R68, R187 ;  /* 0x000000bb44437221 */ /* 0x000fe20000010000 */
[----:B-1----:R-:W-:Y:S01]  /*2de0*/  FMUL.FTZ R207, R228, R207 ;  /* 0x000000cfe4cf7220 */ /* 0x002fe20000410000 */
[----:B------:R-:W-:Y:S01]  /*2df0*/  SHF.L.U32 R160, R160, 0x10, RZ ;  /* 0x00000010a0a07819 */ /* 0x000fe200000006ff */
[----:B------:R-:W-:Y:S01]  /*2e00*/  FFMA.FTZ R64, R179, R122, R64 ;  /* 0x0000007ab3407223 */ /* 0x000fe20000010040 */
[----:B--2---:R-:W-:Y:S01]  /*2e10*/  FMUL.FTZ R191, R191, R199 ;  /* 0x000000c7bfbf7220 */ /* 0x004fe20000410000 */
[----:B------:R1:W2:Y:S01]  /*2e20*/  MUFU.RCP R126, R129 ;  /* 0x00000081007e7308 */ /* 0x0002a20000001000 */
[----:B------:R-:W-:Y:S01]  /*2e30*/  FADD.FTZ R68, R67, R188 ;  /* 0x000000bc43447221 */ /* 0x000fe20000010000 */
[----:B------:R-:W-:Y:S01]  /*2e40*/  FFMA.FTZ R65, R187, R206, R64 ;  /* 0x000000cebb417223 */ /* 0x000fe20000010040 */
[----:B------:R-:W-:Y:S01]  /*2e50*/  SHF.L.U32 R232, R114, 0x10, RZ ;  /* 0x0000001072e87819 */ /* 0x000fe200000006ff */
[----:B---3--:R-:W-:Y:S01]  /*2e60*/  FMUL.FTZ R134, R225, R134 ;  /* 0x00000086e1867220 */ /* 0x008fe20000410000 */
[----:B------:R-:W-:Y:S01]  /*2e70*/  SHF.L.U32 R164, R164, 0x10, RZ ;  /* 0x00000010a4a47819 */ /* 0x000fe200000006ff */
[----:B------:R-:W-:Y:S01]  /*2e80*/  FFMA.FTZ R64, R188, R207, R65 ;  /* 0x000000cfbc407223 */ /* 0x000fe20000010041 */
[----:B------:R-:W-:Y:S01]  /*2e90*/  SHF.L.U32 R225, R184, 0x10, RZ ;  /* 0x00000010b8e17819 */ /* 0x000fe200000006ff */
[----:B------:R-:W3:Y:S01]  /*2ea0*/  MUFU.RCP R70, R227 ;  /* 0x000000e300467308 */ /* 0x000ee20000001000 */
[----:B0-----:R-:W-:Y:S01]  /*2eb0*/  FMUL.FTZ R132, R132, R160 ;  /* 0x000000a084847220 */ /* 0x001fe20000410000 */
[----:B------:R-:W-:Y:S01]  /*2ec0*/  FADD.FTZ R67, R68, R191 ;  /* 0x000000bf44437221 */ /* 0x000fe20000010000 */
[----:B----4-:R-:W-:Y:S01]  /*2ed0*/  FMUL.FTZ R133, R230, R133 ;  /* 0x00000085e6857220 */ /* 0x010fe20000410000 */
[----:B------:R-:W-:Y:S01]  /*2ee0*/  FFMA.FTZ R65, R191, R134, R64 ;  /* 0x00000086bf417223 */ /* 0x000fe20000010040 */
[----:B------:R-:W-:Y:S01]  /*2ef0*/  FADD.FTZ R232, -R232, R71 ;  /* 0x00000047e8e87221 */ /* 0x000fe20000010100 */
[----:B------:R-:W-:Y:S01]  /*2f00*/  FMUL.FTZ R130, R123, R164 ;  /* 0x000000a47b827220 */ /* 0x000fe20000410000 */
[----:B------:R-:W-:Y:S01]  /*2f10*/  SHF.L.U32 R71, R15, 0x10, RZ ;  /* 0x000000100f477819 */ /* 0x000fe200000006ff */
[----:B------:R0:W4:Y:S01]  /*2f20*/  MUFU.RCP R221, R124 ;  /* 0x0000007c00dd7308 */ /* 0x0001220000001000 */
[----:B------:R-:W-:Y:S01]  /*2f30*/  FMUL.FTZ R123, R66, R225 ;  /* 0x000000e1427b7220 */ /* 0x000fe20000410000 */
[----:B------:R-:W-:Y:S01]  /*2f40*/  FADD.FTZ R66, R67, R132 ;  /* 0x0000008443427221 */ /* 0x000fe20000010000 */
[----:B------:R-:W-:Y:S01]  /*2f50*/  SHF.L.U32 R235, R31, 0x10, RZ ;  /* 0x000000101feb7819 */ /* 0x000fe200000006ff */
[----:B------:R-:W-:Y:S01]  /*2f60*/  FFMA.FTZ R64, R132, R133, R65 ;  /* 0x0000008584407223 */ /* 0x000fe20000010041 */
[----:B------:R-:W-:Y:S01]  /*2f70*/  SHF.L.U32 R182, R182, 0x10, RZ ;  /* 0x00000010b6b67819 */ /* 0x000fe200000006ff */
[----:B-1----:R-:W-:Y:S01]  /*2f80*/  FMUL.FTZ R129, R129, R223 ;  /* 0x000000df81817220 */ /* 0x002fe20000410000 */
[----:B------:R-:W-:Y:S01]  /*2f90*/  FADD.FTZ R68, R66, R189 ;  /* 0x000000bd42447221 */ /* 0x000fe20000010000 */
[----:B------:R1:W5:Y:S01]  /*2fa0*/  MUFU.RCP R231, R71 ;  /* 0x0000004700e77308 */ /* 0x0003620000001000 */
[----:B--2---:R-:W-:Y:S01]  /*2fb0*/  FMUL.FTZ R126, R229, R126 ;  /* 0x0000007ee57e7220 */ /* 0x004fe20000410000 */
[----:B------:R-:W-:Y:S01]  /*2fc0*/  FFMA.FTZ R66, R189, R128, R64 ;  /* 0x00000080bd427223 */ /* 0x000fe20000010040 */
[----:B------:R-:W-:Y:S01]  /*2fd0*/  FADD.FTZ R235, -R235, R136 ;  /* 0x00000088ebeb7221 */ /* 0x000fe20000010100 */
[----:B------:R-:W-:Y:S01]  /*2fe0*/  SHF.L.U32 R166, R166, 0x10, RZ ;  /* 0x00000010a6a67819 */ /* 0x000fe200000006ff */
[----:B---3--:R-:W-:Y:S01]  /*2ff0*/  FMUL.FTZ R202, R69, R70 ;  /* 0x0000004645ca7220 */ /* 0x008fe20000410000 */
[----:B------:R-:W-:Y:S01]  /*3000*/  SHF.L.U32 R136, R16, 0x10, RZ ;  /* 0x0000001010887819 */ /* 0x000fe200000006ff */
[----:B0-----:R-:W-:Y:S01]  /*3010*/  FMUL.FTZ R124, R124, R182 ;  /* 0x000000b67c7c7220 */ /* 0x001fe20000410000 */
[----:B------:R-:W-:Y:S01]  /*3020*/  FADD.FTZ R69, R68, R129 ;  /* 0x0000008144457221 */ /* 0x000fe20000010000 */
[----:B------:R-:W-:Y:S01]  /*3030*/  FFMA.FTZ R67, R129, R126, R66 ;  /* 0x0000007e81437223 */ /* 0x000fe20000010042 */
[----:B----4-:R-:W-:Y:S01]  /*3040*/  FMUL.FTZ R221, R232, R221 ;  /* 0x000000dde8dd7220 */ /* 0x010fe20000410000 */
[----:B------:R-:W0:Y:S01]  /*3050*/  MUFU.RCP R236, R136 ;  /* 0x0000008800ec7308 */ /* 0x000e220000001000 */
[----:B------:R-:W-:Y:S01]  /*3060*/  FMUL.FTZ R184, R71, R166 ;  /* 0x000000a647b87220 */ /* 0x000fe20000410000 */
[----:B------:R-:W-:Y:S01]  /*3070*/  SHF.L.U32 R183, R183, 0x10, RZ ;  /* 0x00000010b7b77819 */ /* 0x000fe200000006ff */
[----:B-1----:R-:W-:Y:S01]  /*3080*/  FADD.FTZ R71, R69, R124 ;  /* 0x0000007c45477221 */ /* 0x002fe20000010000 */
[----:B------:R-:W-:Y:S01]  /*3090*/  FFMA.FTZ R69, R124, R221, R67 ;  /* 0x000000dd7c457223 */ /* 0x000fe20000010043 */
[----:B------:R-:W-:Y:S01]  /*30a0*/  SHF.L.U32 R135, R17, 0x10, RZ ;  /* 0x0000001011877819 */ /* 0x000fe200000006ff */
[----:B------:R-:W-:Y:S01]  /*30b0*/  FMUL.FTZ R186, R217, R170 ;  /* 0x000000aad9ba7220 */ /* 0x000fe20000410000 */
[----:B------:R-:W-:Y:S01]  /*30c0*/  SHF.L.U32 R185, R185, 0x10, RZ ;  /* 0x00000010b9b97819 */ /* 0x000fe200000006ff */
[----:B------:R-:W-:Y:S01]  /*30d0*/  FMUL.FTZ R227, R227, R183 ;  /* 0x000000b7e3e37220 */ /* 0x000fe20000410000 */
[----:B------:R-:W-:Y:S01]  /*30e0*/  FADD.FTZ R198, R71, R130 ;  /* 0x0000008247c67221 */ /* 0x000fe20000010000 */
[----:B------:R-:W-:Y:S01]  /*30f0*/  FFMA.FTZ R190, R130, R121, R69 ;  /* 0x0000007982be7223 */ /* 0x000fe20000010045 */
[----:B------:R1:W2:Y:S01]  /*3100*/  MUFU.RCP R216, R135 ;  /* 0x0000008700d87308 */ /* 0x0002a20000001000 */
[----:B------:R-:W-:Y:S01]  /*3110*/  FMUL.FTZ R229, R215, R185 ;  /* 0x000000b9d7e57220 */ /* 0x000fe20000410000 */
[----:B-----5:R-:W-:Y:S01]  /*3120*/  FMUL.FTZ R231, R234, R231 ;  /* 0x000000e7eae77220 */ /* 0x020fe20000410000 */
        /* <DEDUP_REMOVED lines=45> */
.L_x_1337:
        /* <DEDUP_REMOVED lines=27> */
[----:B------:R-:W-:Y:S01]  /*35b0*/  CS2R R70, SRZ ;  /* 0x0000000000467805 */ /* 0x000fe2000001ff00 */
[----:B--2---:R-:W-:Y:S01]  /*35c0*/  FADD.FTZ R236, R236, R234 ;  /* 0x000000eaecec7221 */ /* 0x004fe20000010000 */
[----:B------:R-:W0:Y:S01]  /*35d0*/  SHFL.DOWN PT, R238, R251, 0x8, 0x1f ;  /* 0x09001f00fbee7f89 */ /* 0x000e2200000e0000 */
[----:B------:R-:W-:-:S03]  /*35e0*/  UIADD3 UR6, UPT, UPT, UR5, 0x20, URZ ;  /* 0x0000002005067890 */ /* 0x000fc6000fffe0ff */
[----:B------:R-:W1:Y:S01]  /*35f0*/  SHFL.DOWN PT, R240, R236, 0x8, 0x1f ;  /* 0x09001f00ecf07f89 */ /* 0x000e6200000e0000 */
[----:B------:R-:W-:Y:S01]  /*3600*/  USEL UR6, UR6, UR5, UP0 ;  /* 0x0000000506067287 */ /* 0x000fe20008000000 */
        /* <DEDUP_REMOVED lines=31> */
.L_x_1339:
[----:B------:R-:W-:Y:S05]  /*3800*/  BSYNC.RECONVERGENT B0 ;  /* 0x0000000000007941 */ /* 0x000fea0003800200 */
.L_x_1338:
[----:B------:R-:W1:Y:S01]  /*3810*/  LDCU UR16, c[0x0][0x380] ;  /* 0x00007000ff1077ac */ /* 0x000e620008000800 */
[----:B0-----:R-:W0:Y:S01]  /*3820*/  LDC.64 R64, c[0x0][0x3c0] ;  /* 0x0000f000ff407b82 */ /* 0x001e220000000a00 */
        /* <DEDUP_REMOVED lines=57> */
[----:B------:R-:W-:-:S04]  /*3bc0*/  UIADD3 UR8, UP0, UPT, UR10, UR5, URZ ;  /* 0x000000050a087290 */ /* 0x000fc8000ff1e0ff */
        /* <DEDUP_REMOVED lines=16> */
.L_x_1341:
[----:B------:R-:W2:Y:S04]  /*3cd0*/  LDG.E.STRONG.GPU R68, desc[UR14][R66.64] ;  /* 0x0000000e42447981 */ /* 0x000ea8000c1ef900 */
[----:B--2---:R-:W-:Y:S01]  /*3ce0*/  CCTL.IVALL ;  /* 0x00000000ff00798f */ /* 0x004fe20002000000 */
[----:B------:R-:W-:Y:S05]  /*3cf0*/  YIELD ;  /* 0x0000000000007946 */ /* 0x000fea0003800000 */
[----:B------:R-:W-:-:S13]  /*3d00*/  ISETP.NE.AND P0, PT, R68, R69, PT ;  /* 0x000000454400720c */ /* 0x000fda0003f05270 */
[----:B------:R-:W-:Y:S05]  /*3d10*/  @P0 BRA `(.L_x_1341) ;  /* 0xfffffffc00ec0947 */ /* 0x000fea000383ffff */
.L_x_1340:
        /* <DEDUP_REMOVED lines=25> */
[----:B0-----:R-:W-:Y:S02]  /*3eb0*/  FADD.FTZ R64, R143, R64 ;  /* 0x000000408f407221 */ /* 0x001fe40000010000 */
[----:B------:R-:W0:Y:S01]  /*3ec0*/  LDC.64 R142, c[0x0][0x3f0] ;  /* 0x0000fc00ff8e7b82 */ /* 0x000e220000000a00 */
[----:B-1----:R-:W-:Y:S02]  /*3ed0*/  FADD.FTZ R65, R140, R65 ;  /* 0x000000418c417221 */ /* 0x002fe40000010000 */
[----:B------:R-:W1:Y:S04]  /*3ee0*/  SHFL.BFLY PT, R67, R64, 0x10, 0x1f ;  /* 0x0e001f0040437f89 */ /* 0x000e6800000e0000 */
[----:B------:R-:W2:Y:S01]  /*3ef0*/  SHFL.BFLY PT, R66, R65, 0x10, 0x1f ;  /* 0x0e001f0041427f89 */ /* 0x000ea200000e0000 */
[----:B0-----:R-:W-:-:S04]  /*3f00*/  IMAD.WIDE.U32 R70, R151, 0x8, R142 ;  /* 0x0000000897467825 */ /* 0x001fc800078e008e */
[----:B-1----:R-:W-:Y:S01]  /*3f10*/  FADD.FTZ R67, R64, R67 ;  /* 0x0000004340437221 */ /* 0x002fe20000010000 */
[----:B--2---:R-:W-:-:S03]  /*3f20*/  FADD.FTZ R66, R65, R66 ;  /* 0x0000004241427221 */ /* 0x004fc60000010000 */
[----:B------:R-:W-:Y:S01]  /*3f30*/  FMUL.FTZ R68, R67, 6.975446740398183465e-05 ;  /* 0x3892492543447820 */ /* 0x000fe20000410000 */
[----:B------:R-:W-:-:S04]  /*3f40*/  FMUL.FTZ R67, R66, 6.975446740398183465e-05 ;  /* 0x3892492542437820 */ /* 0x000fc80000410000 */
        /* <DEDUP_REMOVED lines=68> */
[----:B------:R-:W-:Y:S01]  /*4390*/  FADD.FTZ R202, -R202, R227 ;  /* 0x000000e3caca7221 */ /* 0x000fe20000010100 */
[----:B------:R-:W-:Y:S01]  /*43a0*/  STG.E.64 desc[UR14][R138.64], R140 ;  /* 0x0000008c8a007986 */ /* 0x000fe2000c101b0e */
[----:B------:R-:W-:-:S04]  /*43b0*/  IMAD.WIDE.U32 R126, R165, 0x8, R142 ;  /* 0x00000008a57e7825 */ /* 0x000fc800078e008e */
[----:B------:R-:W-:Y:S01]  /*43c0*/  FMUL.FTZ R150, R150, UR17 ;  /* 0x0000001196967c20 */ /* 0x000fe20008410000 */
[----:B------:R-:W-:Y:S01]  /*43d0*/  FMUL.FTZ R151, R206, UR17 ;  /* 0x00000011ce977c20 */ /* 0x000fe20008410000 */
[----:B------:R0:W-:Y:S01]  /*43e0*/  STG.E.64 desc[UR14][R138.64+0x1000], R136 ;  /* 0x001000888a007986 */ /* 0x0001e2000c101b0e */
[----:B------:R-:W-:-:S04]  /*43f0*/  IMAD.WIDE.U32 R124, R163, 0x8, R142 ;  /* 0x00000008a37c7825 */ /* 0x000fc800078e008e */
[----:B------:R-:W-:Y:S01]  /*4400*/  FADD.FTZ R231, -R231, R184 ;  /* 0x000000b8e7e77221 */ /* 0x000fe20000010100 */
[----:B------:R-:W-:Y:S01]  /*4410*/  FMUL.FTZ R152, R207, UR17 ;  /* 0x00000011cf987c20 */ /* 0x000fe20008410000 */
[----:B------:R1:W-:Y:S01]  /*4420*/  STG.E.64 desc[UR14][R134.64], R132 ;  /* 0x0000008486007986 */ /* 0x0003e2000c101b0e */
[----:B------:R-:W-:-:S04]  /*4430*/  IMAD.WIDE.U32 R122, R161, 0x8, R142 ;  /* 0x00000008a17a7825 */ /* 0x000fc800078e008e */
[----:B------:R-:W-:Y:S01]  /*4440*/  FADD.FTZ R214, -R214, R229 ;  /* 0x000000e5d6d67221 */ /* 0x000fe20000010100 */
[----:B------:R2:W-:Y:S01]  /*4450*/  STG.E.64 desc[UR14][R130.64], R128 ;  /* 0x0000008082007986 */ /* 0x0005e2000c101b0e */
[----:B------:R-:W-:-:S04]  /*4460*/  IMAD.WIDE.U32 R120, R159, 0x8, R142 ;  /* 0x000000089f787825 */ /* 0x000fc800078e008e */
[----:B------:R-:W-:-:S04]  /*4470*/  IMAD.WIDE.U32 R64, R153, 0x8, R142 ;  /* 0x0000000899407825 */ /* 0x000fc800078e008e */
[----:B------:R-:W-:Y:S01]  /*4480*/  FMUL.FTZ R153, R191, UR17 ;  /* 0x00000011bf997c20 */ /* 0x000fe20008410000 */
[----:B0-----:R-:W-:Y:S01]  /*4490*/  FMUL.FTZ R136, R158, UR17 ;  /* 0x000000119e887c20 */ /* 0x001fe20008410000 */
[----:B------:R-:W-:Y:S01]  /*44a0*/  FMUL.FTZ R137, R189, UR17 ;  /* 0x00000011bd897c20 */ /* 0x000fe20008410000 */
[----:B------:R-:W-:-:S04]  /*44b0*/  IMAD.WIDE.U32 R68, R149, 0x8, R142 ;  /* 0x0000000895447825 */ /* 0x000fc800078e008e */
[----:B------:R-:W-:Y:S01]  /*44c0*/  FMUL.FTZ R149, R172, UR17 ;  /* 0x00000011ac957c20 */ /* 0x000fe20008410000 */
[----:B-1----:R-:W-:Y:S01]  /*44d0*/  FMUL.FTZ R132, R231, UR17 ;  /* 0x00000011e7847c20 */ /* 0x002fe20008410000 */
[----:B------:R-:W-:Y:S01]  /*44e0*/  FMUL.FTZ R133, R204, UR17 ;  /* 0x00000011cc857c20 */ /* 0x000fe20008410000 */
[----:B------:R-:W-:-:S04]  /*44f0*/  IMAD.WIDE.U32 R142, R147, 0x8, R142 ;  /* 0x00000008938e7825 */ /* 0x000fc800078e008e */
[----:B------:R-:W-:Y:S01]  /*4500*/  FMUL.FTZ R147, R162, UR17 ;  /* 0x00000011a2937c20 */ /* 0x000fe20008410000 */
[----:B--2---:R-:W-:Y:S01]  /*4510*/  FMUL.FTZ R128, R160, UR17 ;  /* 0x00000011a0807c20 */ /* 0x004fe20008410000 */
[----:B------:R-:W-:Y:S01]  /*4520*/  FMUL.FTZ R129, R221, UR17 ;  /* 0x00000011dd817c20 */ /* 0x000fe20008410000 */
[----:B------:R-:W-:Y:S01]  /*4530*/  FMUL.FTZ R130, R164, UR17 ;  /* 0x00000011a4827c20 */ /* 0x000fe20008410000 */
[----:B------:R-:W-:Y:S01]  /*4540*/  FMUL.FTZ R131, R202, UR17 ;  /* 0x00000011ca837c20 */ /* 0x000fe20008410000 */
[----:B------:R0:W-:Y:S04]  /*4550*/  STG.E.64 desc[UR14][R118.64], R146 ;  /* 0x0000009276007986 */ /* 0x0001e8000c101b0e */
[----:B------:R-:W-:Y:S04]  /*4560*/  STG.E.64 desc[UR14][R126.64], R148 ;  /* 0x000000947e007986 */ /* 0x000fe8000c101b0e */
[----:B------:R-:W-:Y:S04]  /*4570*/  STG.E.64 desc[UR14][R124.64], R150 ;  /* 0x000000967c007986 */ /* 0x000fe8000c101b0e */
[----:B------:R1:W-:Y:S01]  /*4580*/  STG.E.64 desc[UR14][R122.64], R152 ;  /* 0x000000987a007986 */ /* 0x0003e2000c101b0e */
[----:B0-----:R-:W-:Y:S01]  /*4590*/  FMUL.FTZ R118, R233, UR17 ;  /* 0x00000011e9767c20 */ /* 0x001fe20008410000 */
[----:B------:R-:W-:-:S02]  /*45a0*/  FMUL.FTZ R119, R214, UR17 ;  /* 0x00000011d6777c20 */ /* 0x000fc40008410000 */
[----:B------:R2:W-:Y:S04]  /*45b0*/  STG.E.64 desc[UR14][R120.64], R136 ;  /* 0x0000008878007986 */ /* 0x0005e8000c101b0e */
[----:B------:R2:W-:Y:S04]  /*45c0*/  STG.E.64 desc[UR14][R64.64], R128 ;  /* 0x0000008040007986 */ /* 0x0005e8000c101b0e */
[----:B------:R2:W-:Y:S01]  /*45d0*/  STG.E.64 desc[UR14][R70.64], R130 ;  /* 0x0000008246007986 */ /* 0x0005e2000c101b0e */
[----:B-1----:R-:W-:Y:S01]  /*45e0*/  FMUL.FTZ R122, R216, UR17 ;  /* 0x00000011d87a7c20 */ /* 0x002fe20008410000 */
[----:B------:R-:W-:-:S02]  /*45f0*/  FMUL.FTZ R123, R186, UR17 ;  /* 0x00000011ba7b7c20 */ /* 0x000fc40008410000 */
[----:B------:R2:W-:Y:S04]  /*4600*/  STG.E.64 desc[UR14][R68.64], R132 ;  /* 0x0000008444007986 */ /* 0x0005e8000c101b0e */
[----:B------:R2:W-:Y:S04]  /*4610*/  STG.E.64 desc[UR14][R66.64], R118 ;  /* 0x0000007642007986 */ /* 0x0005e8000c101b0e */
[----:B------:R2:W-:Y:S01]  /*4620*/  STG.E.64 desc[UR14][R142.64], R122 ;  /* 0x0000007a8e007986 */ /* 0x0005e2000c101b0e */
        /* <DEDUP_REMOVED lines=29> */
.L_x_1333:
[----:B--2---:R-:W1:Y:S01]  /*4800*/  LDC.64 R70, c[0x0][0x3e0] ;  /* 0x0000f800ff467b82 */ /* 0x004e620000000a00 */
[----:B-----5:R-:W-:-:S05]  /*4810*/  MOV R5, UR10 ;  /* 0x0000000a00057c02 */ /* 0x020fca0008000f00 */
        /* <DEDUP_REMOVED lines=13> */
[C---:B------:R-:W-:Y:S01]  /*48f0*/  IADD3 R65, PT, PT, R5.reuse, 0x1600, RZ ;  /* 0x0000160005417810 */ /* 0x040fe20007ffe0ff */
[----:B------:R1:W-:Y:S01]  /*4900*/  STG.E.64 desc[UR14][R2.64], R46 ;  /* 0x0000002e02007986 */ /* 0x0003e2000c101b0e */
[----:B------:R-:W-:Y:S01]  /*4910*/  IADD3 R69, PT, PT, R5, 0x1800, RZ ;  /* 0x0000180005457810 */ /* 0x000fe20007ffe0ff */
[----:B--2---:R-:W-:Y:S01]  /*4920*/  IMAD.WIDE.U32 R8, R9, 0x8, R82 ;  /* 0x0000000809087825 */ /* 0x004fe200078e0052 */
[----:B------:R-:W-:-:S03]  /*4930*/  IADD3 R109, PT, PT, R5, 0x1a00, RZ ;  /* 0x00001a00056d7810 */ /* 0x000fc60007ffe0ff */
[----:B------:R-:W-:-:S04]  /*4940*/  IMAD.WIDE.U32 R4, R5, 0x8, R82 ;  /* 0x0000000805047825 */ /* 0x000fc800078e0052 */
        /* <DEDUP_REMOVED lines=32> */
[C---:B-1----:R-:W-:Y:S01]  /*4b50*/  IMAD.WIDE.U32 R46, R65.reuse, 0x8, R70 ;  /* 0x00000008412e7825 */ /* 0x042fe200078e0046 */
        /* <DEDUP_REMOVED lines=17> */
.L_x_1343:
        /* <DEDUP_REMOVED lines=9> */
.L_x_3088:


//--------------------- .text._ZN10layer_norm22ln_bwd_finalize_kernelINS_22Kernel_traits_finalizeILj14336E13__nv_bfloat16S2_S2_fjLj1024ELj4ENS_18Kernel_traits_baseILj14336ES2_S2_S2_fjLj1024EEEEEEEvNS_9BwdParamsE --------------------------
	.section	.text._ZN10layer_norm22ln_bwd_finalize_kernelINS_22Kernel_traits_finalizeILj14336E13__nv_bfloat16S2_S2_fjLj1024ELj4ENS_18Kernel_traits_baseILj14336ES2_S2_S2_fjLj1024EEEEEEEvNS_9BwdParamsE,"ax",@progbits
	.align	128
        .global         _ZN10layer_norm22ln_bwd_finalize_kernelINS_22Kernel_traits_finalizeILj14336E13__nv_bfloat16S2_S2_fjLj1024ELj4ENS_18Kernel_traits_baseILj14336ES2_S2_S2_fjLj1024EEEEEEEvNS_9BwdParamsE
        .type           _ZN10layer_norm22ln_bwd_finalize_kernelINS_22Kernel_traits_finalizeILj14336E13__nv_bfloat16S2_S2_fjLj1024ELj4ENS_18Kernel_traits_baseILj14336ES2_S2_S2_fjLj1024EEEEEEEvNS_9BwdParamsE,@function
        .size           _ZN10layer_norm22ln_bwd_finalize_kernelINS_22Kernel_traits_finalizeILj14336E13__nv_bfloat16S2_S2_fjLj1024ELj4ENS_18Kernel_traits_baseILj14336ES2_S2_S2_fjLj1024EEEEEEEvNS_9BwdParamsE,(.L_x_3089 - _ZN10layer_norm22ln_bwd_finalize_kernelINS_22Kernel_traits_finalizeILj14336E13__nv_bfloat16S2_S2_fjLj1024ELj4ENS_18Kernel_traits_baseILj14336ES2_S2_S2_fjLj1024EEEEEEEvNS_9BwdParamsE)
        .other          _ZN10layer_norm22ln_bwd_finalize_kernelINS_22Kernel_traits_finalizeILj14336E13__nv_bfloat16S2_S2_fjLj1024ELj4ENS_18Kernel_traits_baseILj14336ES2_S2_S2_fjLj1024EEEEEEEvNS_9BwdParamsE,@"STO_CUDA_ENTRY STV_DEFAULT"
_ZN10layer_norm22ln_bwd_finalize_kernelINS_22Kernel_traits_finalizeILj14336E13__nv_bfloat16S2_S2_fjLj1024ELj4ENS_18Kernel_traits_baseILj14336ES2_S2_S2_fjLj1024EEEEEEEvNS_9BwdParamsE:
.text._ZN10layer_norm22ln_bwd_finalize_kernelINS_22Kernel_traits_finalizeILj14336E13__nv_bfloat16S2_S2_fjLj1024ELj4ENS_18Kernel_traits_baseILj14336ES2_S2_S2_fjLj1024EEEEEEEvNS_9BwdParamsE:
        /* <DEDUP_REMOVED lines=37> */
.L_x_1348:
        /* <DEDUP_REMOVED lines=118> */
.L_x_1347:
[----:B------:R-:W-:Y:S05]  /*09b0*/  BSYNC.RECONVERGENT B1 ;  /* 0x0000000000017941 */ /* 0x000fea0003800200 */
.L_x_1346:
        /* <DEDUP_REMOVED lines=65> */
.L_x_1350:
[----:B------:R-:W-:Y:S05]  /*0dd0*/  BSYNC.RECONVERGENT B1 ;  /* 0x0000000000017941 */ /* 0x000fea0003800200 */
.L_x_1349:
        /* <DEDUP_REMOVED lines=37> */
.L_x_1352:
[----:B------:R-:W-:Y:S05]  /*1030*/  BSYNC.RECONVERGENT B1 ;  /* 0x0000000000017941 */ /* 0x000fea0003800200 */
.L_x_1351:
[----:B------:R-:W-:Y:S05]  /*1040*/  @!P1 BRA `(.L_x_1345) ;  /* 0x00000000003c9947 */ /* 0x000fea0003800000 */
[----:B------:R-:W0:Y:S01]  /*1050*/  LDC.64 R6, c[0x0][0x3e0] ;  /* 0x0000f800ff067b82 */ /* 0x000e220000000a00 */
[----:B------:R-:W-:Y:S01]  /*1060*/  IMAD R2, R15, 0x3800, R11 ;  /* 0x000038000f027824 */ /* 0x000fe200078e020b */
[----:B------:R-:W-:-:S04]  /*1070*/  IADD3 R24, PT, PT, -R24, RZ, RZ ;  /* 0x000000ff18187210 */ /* 0x000fc80007ffe1ff */
[----:B------:R-:W-:Y:S02]  /*1080*/  IADD3 R11, PT, PT, R13, R2, RZ ;  /* 0x000000020d0b7210 */ /* 0x000fe40007ffe0ff */
[----:B------:R-:W1:Y:S05]  /*1090*/  LDC.64 R8, c[0x0][0x3e8] ;  /* 0x0000fa00ff087b82 */ /* 0x000e6a0000000a00 */
.L_x_1353:
        /* <DEDUP_REMOVED lines=10> */
.L_x_1345:
[----:B------:R-:W-:Y:S05]  /*1140*/  BSYNC.RECONVERGENT B0 ;  /* 0x0000000000007941 */ /* 0x000fea0003800200 */
.L_x_1344:
        /* <DEDUP_REMOVED lines=55> */
.L_x_1354:
        /* <DEDUP_REMOVED lines=12> */
.L_x_3089:


//--------------------- .text._ZN10layer_norm13ln_bwd_kernelINS_13Kernel_traitsI13__nv_bfloat16S2_S2_fjLj14336ELj4ELj1ELj4ELj8ENS_18Kernel_traits_baseILj14336ES2_S2_S2_fjLj128EEEEEEEvNS_9BwdParamsE --------------------------
	.section	.text._ZN10layer_norm13ln_bwd_kernelINS_13Kernel_traitsI13__nv_bfloat16S2_S2_fjLj14336ELj4ELj1ELj4ELj8ENS_18Kernel_traits_baseILj14336ES2_S2_S2_fjLj128EEEEEEEvNS_9BwdParamsE,"ax",@progbits
	.align	128
        .global         _ZN10layer_norm13ln_bwd_kernelINS_13Kernel_traitsI13__nv_bfloat16S2_S2_fjLj14336ELj4ELj1ELj4ELj8ENS_18Kernel_traits_baseILj14336ES2_S2_S2_fjLj128EEEEEEEvNS_9BwdParamsE
        .type           _ZN10layer_norm13ln_bwd_kernelINS_13Kernel_traitsI13__nv_bfloat16S2_S2_fjLj14336ELj4ELj1ELj4ELj8ENS_18Kernel_traits_baseILj14336ES2_S2_S2_fjLj128EEEEEEEvNS_9BwdParamsE,@function
        .size           _ZN10layer_norm13ln_bwd_kernelINS_13Kernel_traitsI13__nv_bfloat16S2_S2_fjLj14336ELj4ELj1ELj4ELj8ENS_18Kernel_traits_baseILj14336ES2_S2_S2_fjLj128EEEEEEEvNS_9BwdParamsE,(.L_x_3090 - _ZN10layer_norm13ln_bwd_kernelINS_13Kernel_traitsI13__nv_bfloat16S2_S2_fjLj14336ELj4ELj1ELj4ELj8ENS_18Kernel_traits_baseILj14336ES2_S2_S2_fjLj128EEEEEEEvNS_9BwdParamsE)
        .other          _ZN10layer_norm13ln_bwd_kernelINS_13Kernel_traitsI13__nv_bfloat16S2_S2_fjLj14336ELj4ELj1ELj4ELj8ENS_18Kernel_traits_baseILj14336ES2_S2_S2_fjLj128EEEEEEEvNS_9BwdParamsE,@"STO_CUDA_ENTRY STV_DEFAULT"
_ZN10layer_norm13ln_bwd_kernelINS_13Kernel_traitsI13__nv_bfloat16S2_S2_fjLj14336ELj4ELj1ELj4ELj8ENS_18Kernel_traits_baseILj14336ES2_S2_S2_fjLj128EEEEEEEvNS_9BwdParamsE:
.text._ZN10layer_norm13ln_bwd_kernelINS_13Kernel_traitsI13__nv_bfloat16S2_S2_fjLj14336ELj4ELj1ELj4ELj8ENS_18Kernel_traits_baseILj14336ES2_S2_S2_fjLj128EEEEEEEvNS_9BwdParamsE:
        /* <DEDUP_REMOVED lines=15> */
[----:B-1----:R-:W5:Y:S04]  /*00f0*/  @P0 LDG.E.64 R4, desc[UR4][R16.64] ;  /* 0x0000000410040981 */ /* 0x002f68000c1e1b00 */
[----:B------:R-:W5:Y:S04]  /*0100*/  @P0 LDG.E.64 R6, desc[UR4][R16.64+0x1000] ;  /* 0x0010000410060981 */ /* 0x000f68000c1e1b00 */
        /* <DEDUP_REMOVED lines=13> */
[----:B------:R-:W5:Y:S04]  /*01e0*/  @P0 LDG.E.64 R116, desc[UR4][R18.64+0x5000] ;  /* 0x0050000412740981 */ /* 0x000f68000c1e1b00 */
[----:B------:R0:W5:Y:S01]  /*01f0*/  @P0 LDG.E.64 R114, desc[UR4][R18.64+0x6000] ;  /* 0x0060000412720981 */ /* 0x000162000c1e1b00 */
        /* <DEDUP_REMOVED lines=21> */
[----:B-1----:R-:W-:Y:S02]  /*0350*/  CS2R R16, SRZ ;  /* 0x0000000000107805 */ /* 0x002fe4000001ff00 */
[----:B0-----:R-:W-:Y:S02]  /*0360*/  CS2R R18, SRZ ;  /* 0x0000000000127805 */ /* 0x001fe4000001ff00 */
[----:B------:R-:W-:Y:S02]  /*0370*/  CS2R R72, SRZ ;  /* 0x0000000000487805 */ /* 0x000fe4000001ff00 */
[----:B------:R-:W-:-:S02]  /*0380*/  CS2R R74, SRZ ;  /* 0x00000000004a7805 */ /* 0x000fc4000001ff00 */
[----:B------:R-:W-:Y:S02]  /*0390*/  CS2R R76, SRZ ;  /* 0x00000000004c7805 */ /* 0x000fe4000001ff00 */
[----:B------:R-:W-:Y:S01]  /*03a0*/  CS2R R78, SRZ ;  /* 0x00000000004e7805 */ /* 0x000fe2000001ff00 */
[----:B------:R-:W5:Y:S04]  /*03b0*/  @!P0 LDG.E.64 R4, desc[UR4][R20.64] ;  /* 0x0000000414048981 */ /* 0x000f68000c1e1b00 */
[----:B------:R-:W5:Y:S04]  /*03c0*/  @!P0 LDG.E.64 R6, desc[UR4][R20.64+0x1000] ;  /* 0x0010000414068981 */ /* 0x000f68000c1e1b00 */
[----:B------:R-:W5:Y:S04]  /*03d0*/  @!P0 LDG.E.64 R8, desc[UR4][R20.64+0x2000] ;  /* 0x0020000414088981 */ /* 0x000f68000c1e1b00 */
[----:B------:R-:W5:Y:S04]  /*03e0*/  @!P0 LDG.E.64 R10, desc[UR4][R20.64+0x3000] ;  /* 0x00300004140a8981 */ /* 0x000f68000c1e1b00 */
[----:B------:R-:W5:Y:S04]  /*03f0*/  @!P0 LDG.E.64 R12, desc[UR4][R20.64+0x4000] ;  /* 0x00400004140c8981 */ /* 0x000f68000c1e1b00 */
[----:B------:R-:W5:Y:S04]  /*0400*/  @!P0 LDG.E.64 R14, desc[UR4][R20.64+0x5000] ;  /* 0x00500004140e8981 */ /* 0x000f68000c1e1b00 */
[----:B------:R0:W5:Y:S01]  /*0410*/  @!P0 LDG.E.64 R64, desc[UR4][R20.64+0x6000] ;  /* 0x0060000414408981 */ /* 0x000162000c1e1b00 */
[----:B------:R-:W-:-:S02]  /*0420*/  ISETP.GE.AND P0, PT, R3, UR6, PT ;  /* 0x0000000603007c0c */ /* 0x000fc4000bf06270 */
[----:B0-----:R-:W-:-:S11]  /*0430*/  CS2R R20, SRZ ;  /* 0x0000000000147805 */ /* 0x001fd6000001ff00 */
[----:B------:R-:W-:Y:S05]  /*0440*/  @P0 BRA `(.L_x_1355) ;  /* 0x0000004c00100947 */ /* 0x000fea0003800000 */
[----:B------:R-:W-:Y:S01]  /*0450*/  HFMA2 R72, -RZ, RZ, 0, 0 ;  /* 0x00000000ff487431 */ /* 0x000fe200000001ff */
[----:B-----5:R-:W-:Y:S01]  /*0460*/  MOV R73, R4 ;  /* 0x0000000400497202 */ /* 0x020fe20000000f00 */
[----:B------:R-:W-:Y:S01]  /*0470*/  HFMA2 R58, -RZ, RZ, 0, 0 ;  /* 0x00000000ff3a7431 */ /* 0x000fe200000001ff */
        /* <DEDUP_REMOVED lines=54> */
[----:B------:R-:W-:Y:S02]  /*07e0*/  PLOP3.LUT P1, PT, PT, PT, PT, 0x8, 0x80 ;  /* 0x000000000080781c */ /* 0x000fe40003f2e170 */
[C---:B------:R-:W-:Y:S02]  /*07f0*/  LOP3.LUT R59, R66.reuse, 0x3, RZ, 0xc0, !PT ;  /* 0x00000003423b7812 */ /* 0x040fe400078ec0ff */
[----:B------:R-:W-:Y:S02]  /*0800*/  LOP3.LUT R60, R66, 0x7ffffffc, RZ, 0xc0, !PT ;  /* 0x7ffffffc423c7812 */ /* 0x000fe400078ec0ff */
[--C-:B------:R-:W-:Y:S02]  /*0810*/  SHF.R.U64 R101, R126, 0x10, R127.reuse ;  /* 0x000000107e657819 */ /* 0x100fe4000000127f */
[----:B------:R-:W-:-:S02]  /*0820*/  SHF.R.U32.HI R102, RZ, 0x10, R127 ;  /* 0x00000010ff667819 */ /* 0x000fc4000001167f */
[--C-:B------:R-:W-:Y:S02]  /*0830*/  SHF.R.U64 R103, R124, 0x10, R125.reuse ;  /* 0x000000107c677819 */ /* 0x100fe4000000127d */
[----:B------:R-:W-:Y:S02]  /*0840*/  SHF.R.U32.HI R104, RZ, 0x10, R125 ;  /* 0x00000010ff687819 */ /* 0x000fe4000001167d */
[--C-:B------:R-:W-:Y:S02]  /*0850*/  SHF.R.U64 R105, R122, 0x10, R123.reuse ;  /* 0x000000107a697819 */ /* 0x100fe4000000127b */
[----:B------:R-:W-:Y:S02]  /*0860*/  SHF.R.U32.HI R106, RZ, 0x10, R123 ;  /* 0x00000010ff6a7819 */ /* 0x000fe4000001167b */
        /* <DEDUP_REMOVED lines=8> */
[----:B------:R-:W-:Y:S02]  /*08f0*/  LOP3.LUT R61, R0, 0x1f, RZ, 0xc0, !PT ;  /* 0x0000001f003d7812 */ /* 0x000fe400078ec0ff */
[----:B------:R-:W-:Y:S02]  /*0900*/  MOV R63, RZ ;  /* 0x000000ff003f7202 */ /* 0x000fe40000000f00 */
[----:B------:R-:W-:-:S07]  /*0910*/  MOV R149, R3 ;  /* 0x0000000300957202 */ /* 0x000fce0000000f00 */
.L_x_1364:
[----:B--2---:R-:W0:Y:S01]  /*0920*/  LDC.64 R64, c[0x0][0x398] ;  /* 0x0000e600ff407b82 */ /* 0x004e220000000a00 */
        /* <DEDUP_REMOVED lines=30> */
[--C-:B--2---:R-:W-:Y:S02]  /*0b10*/  IMAD.WIDE.U32 R130, R163, 0x8, R146.reuse ;  /* 0x00000008a3827825 */ /* 0x104fe400078e0092 */
        /* <DEDUP_REMOVED lines=9> */
[----:B------:R-:W-:Y:S02]  /*0bb0*/  IMAD.WIDE.U32 R64, R153, 0x8, R146 ;  /* 0x0000000899407825 */ /* 0x000fe400078e0092 */
[----:B------:R-:W5:Y:S02]  /*0bc0*/  LDG.E.64 R66, desc[UR4][R66.64] ;  /* 0x0000000442427981 */ /* 0x000f64000c1e1b00 */
[C---:B------:R-:W-:Y:S02]  /*0bd0*/  IMAD.WIDE.U32 R132, R151.reuse, 0x8, R132 ;  /* 0x0000000897847825 */ /* 0x040fe400078e0084 */
[----:B------:R-:W5:Y:S02]  /*0be0*/  LDG.E.64 R64, desc[UR4][R64.64] ;  /* 0x0000000440407981 */ /* 0x000f64000c1e1b00 */
[----:B------:R-:W-:-:S02]  /*0bf0*/  IMAD.WIDE.U32 R146, R151, 0x8, R146 ;  /* 0x0000000897927825 */ /* 0x000fc400078e0092 */
[----:B------:R-:W5:Y:S04]  /*0c00*/  LDG.E.64 R132, desc[UR4][R132.64] ;  /* 0x0000000484847981 */ /* 0x000f68000c1e1b00 */
[----:B------:R-:W5:Y:S01]  /*0c10*/  LDG.E.64 R146, desc[UR4][R146.64] ;  /* 0x0000000492927981 */ /* 0x000f62000c1e1b00 */
[----:B------:R-:W-:Y:S05]  /*0c20*/  BRA `(.L_x_1357) ;  /* 0x0000000000907947 */ /* 0x000fea0003800000 */
.L_x_1356:
        /* <DEDUP_REMOVED lines=35> */
[----:B------:R-:W5:Y:S02]  /*0e60*/  LDG.E.64 R146, desc[UR4][R146.64] ;  /* 0x0000000492927981 */ /* 0x000f64000c1e1b00 */
.L_x_1357:
        /* <DEDUP_REMOVED lines=56> */
[----:B------:R-:W-:Y:S06]  /*11f0*/  @P0 BRA `(.L_x_1358) ;  /* 0x0000001000640947 */ /* 0x000fec0003800000 */
[--C-:B------:R-:W-:Y:S02]  /*1200*/  SHF.R.U64 R164, R130, 0x10, R131.reuse ;  /* 0x0000001082a47819 */ /* 0x100fe40000001283 */
[----:B------:R-:W-:Y:S02]  /*1210*/  SHF.R.U32.HI R243, RZ, 0x10, R131 ;  /* 0x00000010fff37819 */ /* 0x000fe40000011683 */
[--C-:B------:R-:W-:Y:S02]  /*1220*/  SHF.R.U64 R237, R128, 0x10, R129.reuse ;  /* 0x0000001080ed7819 */ /* 0x100fe40000001281 */
[----:B------:R-:W-:Y:S02]  /*1230*/  SHF.R.U32.HI R162, RZ, 0x10, R129 ;  /* 0x00000010ffa27819 */ /* 0x000fe40000011681 */
[----:B------:R-:W-:Y:S02]  /*1240*/  SHF.L.U32 R129, R200, 0x10, RZ ;  /* 0x00000010c8817819 */ /* 0x000fe400000006ff */
[----:B------:R-:W-:-:S02]  /*1250*/  SHF.L.U32 R131, R214, 0x10, RZ ;  /* 0x00000010d6837819 */ /* 0x000fc400000006ff */
[----:B------:R-:W-:Y:S02]  /*1260*/  SHF.R.U64 R128, R146, 0x10, R147 ;  /* 0x0000001092807819 */ /* 0x000fe40000001293 */
[--C-:B------:R-:W-:Y:S01]  /*1270*/  SHF.R.U64 R160, R70, 0x10, R71.reuse ;  /* 0x0000001046a07819 */ /* 0x100fe20000001247 */
[----:B------:R-:W-:Y:S01]  /*1280*/  FADD.FTZ R172, R131, -R150 ;  /* 0x8000009683ac7221 */ /* 0x000fe20000010000 */
[----:B------:R-:W-:Y:S02]  /*1290*/  SHF.R.U32.HI R225, RZ, 0x10, R71 ;  /* 0x00000010ffe17819 */ /* 0x000fe40000011647 */
[--C-:B------:R-:W-:Y:S01]  /*12a0*/  SHF.R.U64 R227, R68, 0x10, R69.reuse ;  /* 0x0000001044e37819 */ /* 0x100fe20000001245 */
[----:B------:R-:W-:Y:S01]  /*12b0*/  FMUL.FTZ R172, R148, R172 ;  /* 0x000000ac94ac7220 */ /* 0x000fe20000410000 */
[----:B------:R-:W-:Y:S02]  /*12c0*/  SHF.R.U32.HI R158, RZ, 0x10, R69 ;  /* 0x00000010ff9e7819 */ /* 0x000fe40000011645 */
[----:B------:R-:W-:-:S02]  /*12d0*/  SHF.R.U64 R156, R66, 0x10, R67 ;  /* 0x00000010429c7819 */ /* 0x000fc40000001243 */
[----:B------:R-:W-:Y:S02]  /*12e0*/  SHF.R.U32.HI R154, RZ, 0x10, R67 ;  /* 0x00000010ff9a7819 */ /* 0x000fe40000011643 */
[--C-:B------:R-:W-:Y:S02]  /*12f0*/  SHF.R.U64 R152, R64, 0x10, R65.reuse ;  /* 0x0000001040987819 */ /* 0x100fe40000001241 */
[----:B------:R-:W-:Y:S02]  /*1300*/  SHF.R.U32.HI R130, RZ, 0x10, R65 ;  /* 0x00000010ff827819 */ /* 0x000fe40000011641 */
[----:B------:R-:W-:Y:S02]  /*1310*/  SHF.R.U32.HI R146, RZ, 0x10, R147 ;  /* 0x00000010ff927819 */ /* 0x000fe40000011693 */
[----:B------:R-:W-:Y:S02]  /*1320*/  SHF.L.U32 R169, R193, 0x10, RZ ;  /* 0x00000010c1a97819 */ /* 0x000fe400000006ff */
[----:B------:R-:W-:-:S02]  /*1330*/  SHF.R.U64 R208, R144, 0x10, R145 ;  /* 0x0000001090d07819 */ /* 0x000fc40000001291 */
[----:B------:R-:W-:Y:S01]  /*1340*/  SHF.R.U64 R209, R142, 0x10, R143 ;  /* 0x000000108ed17819 */ /* 0x000fe2000000128f */
[--C-:B------:R-:W-:Y:S01]  /*1350*/  FADD.FTZ R169, R169, -R150.reuse ;  /* 0x80000096a9a97221 */ /* 0x100fe20000010000 */
[----:B------:R-:W-:Y:S02]  /*1360*/  SHF.R.U64 R64, R140, 0x10, R141 ;  /* 0x000000108c407819 */ /* 0x000fe4000000128d */
[----:B------:R-:W-:Y:S01]  /*1370*/  SHF.L.U32 R235, R195, 0x10, RZ ;  /* 0x00000010c3eb7819 */ /* 0x000fe200000006ff */
[----:B------:R-:W-:Y:S01]  /*1380*/  FMUL.FTZ R169, R148, R169 ;  /* 0x000000a994a97220 */ /* 0x000fe20000410000 */
[----:B------:R-:W-:Y:S01]  /*1390*/  SHF.L.U32 R193, R173, 0x10, RZ ;  /* 0x00000010adc17819 */ /* 0x000fe200000006ff */
[--C-:B------:R-:W-:Y:S01]  /*13a0*/  FADD.FTZ R173, R129, -R150.reuse ;  /* 0x8000009681ad7221 */ /* 0x100fe20000010000 */
[----:B------:R-:W-:Y:S01]  /*13b0*/  SHF.R.U32.HI R144, RZ, 0x10, R145 ;  /* 0x00000010ff907819 */ /* 0x000fe20000011691 */
[--C-:B------:R-:W-:Y:S01]  /*13c0*/  FADD.FTZ R235, R235, -R150.reuse ;  /* 0x80000096ebeb7221 */ /* 0x100fe20000010000 */
[----:B------:R-:W-:Y:S01]  /*13d0*/  SHF.R.U32.HI R142, RZ, 0x10, R143 ;  /* 0x00000010ff8e7819 */ /* 0x000fe2000001168f */
[----:B------:R-:W-:Y:S01]  /*13e0*/  FADD.FTZ R193, R193, -R150 ;  /* 0x80000096c1c17221 */ /* 0x000fe20000010000 */
[----:B------:R-:W-:-:S02]  /*13f0*/  SHF.R.U32.HI R140, RZ, 0x10, R141 ;  /* 0x00000010ff8c7819 */ /* 0x000fc4000001168d */
[--C-:B------:R-:W-:Y:S02]  /*1400*/  SHF.R.U64 R69, R138, 0x10, R139.reuse ;  /* 0x000000108a457819 */ /* 0x100fe4000000128b */
[----:B------:R-:W-:Y:S02]  /*1410*/  SHF.R.U32.HI R70, RZ, 0x10, R139 ;  /* 0x00000010ff467819 */ /* 0x000fe4000001168b */
[--C-:B------:R-:W-:Y:S02]  /*1420*/  SHF.R.U64 R66, R136, 0x10, R137.reuse ;  /* 0x0000001088427819 */ /* 0x100fe40000001289 */
[----:B------:R-:W-:Y:S02]  /*1430*/  SHF.R.U32.HI R71, RZ, 0x10, R137 ;  /* 0x00000010ff477819 */ /* 0x000fe40000011689 */
[--C-:B------:R-:W-:Y:S02]  /*1440*/  SHF.R.U64 R65, R134, 0x10, R135.reuse ;  /* 0x0000001086417819 */ /* 0x100fe40000001287 */
[----:B------:R-:W-:-:S02]  /*1450*/  SHF.R.U32.HI R67, RZ, 0x10, R135 ;  /* 0x00000010ff437819 */ /* 0x000fc40000011687 */
[----:B------:R-:W-:Y:S02]  /*1460*/  SHF.L.U32 R195, R187, 0x10, RZ ;  /* 0x00000010bbc37819 */ /* 0x000fe400000006ff */
[----:B------:R-:W-:Y:S02]  /*1470*/  SHF.L.U32 R249, R222, 0x10, RZ ;  /* 0x00000010def97819 */ /* 0x000fe400000006ff */
        /* <DEDUP_REMOVED lines=42> */
[--C-:B------:R-:W-:Y:S01]  /*1720*/  SHF.R.U64 R68, R132, 0x10, R133.reuse ;  /* 0x0000001084447819 */ /* 0x100fe20000001285 */
[--C-:B------:R-:W-:Y:S01]  /*1730*/  FADD.FTZ R141, R141, -R150.reuse ;  /* 0x800000968d8d7221 */ /* 0x100fe20000010000 */
[----:B------:R-:W-:Y:S01]  /*1740*/  SHF.L.U32 R199, R199, 0x10, RZ ;  /* 0x00000010c7c77819 */ /* 0x000fe200000006ff */
[----:B------:R-:W-:Y:S01]  /*1750*/  FADD.FTZ R129, R129, -R150 ;  /* 0x8000009681817221 */ /* 0x000fe20000010000 */
[----:B------:R-:W-:Y:S01]  /*1760*/  SHF.L.U32 R154, R73, 0x10, RZ ;  /* 0x00000010499a7819 */ /* 0x000fe200000006ff */
[C---:B------:R-:W-:Y:S01]  /*1770*/  FMUL.FTZ R147, R148.reuse, R147 ;  /* 0x0000009394937220 */ /* 0x040fe20000410000 */
[----:B------:R-:W-:Y:S01]  /*1780*/  SHF.R.U32.HI R132, RZ, 0x10, R133 ;  /* 0x00000010ff847819 */ /* 0x000fe20000011685 */
[----:B------:R-:W-:Y:S01]  /*1790*/  FMUL.FTZ R170, R148, R245 ;  /* 0x000000f594aa7220 */ /* 0x000fe20000410000 */
[----:B------:R-:W-:Y:S01]  /*17a0*/  SHF.L.U32 R219, R181, 0x10, RZ ;  /* 0x00000010b5db7819 */ /* 0x000fe200000006ff */
[----:B------:R-:W-:Y:S01]  /*17b0*/  FMUL.FTZ R133, R154, R199 ;  /* 0x000000c79a857220 */ /* 0x000fe20000410000 */
[----:B------:R-:W-:Y:S01]  /*17c0*/  SHF.L.U32 R181, R75, 0x10, RZ ;  /* 0x000000104bb57819 */ /* 0x000fe200000006ff */
[----:B------:R-:W-:Y:S01]  /*17d0*/  FMUL.FTZ R174, R148, R249 ;  /* 0x000000f994ae7220 */ /* 0x000fe20000410000 */
[----:B------:R-:W-:Y:S01]  /*17e0*/  SHF.L.U32 R208, R208, 0x10, RZ ;  /* 0x00000010d0d07819 */ /* 0x000fe200000006ff */
[C---:B------:R-:W-:Y:S01]  /*17f0*/  FMUL.FTZ R139, R148.reuse, R139 ;  /* 0x0000008b948b7220 */ /* 0x040fe20000410000 */
        /* <DEDUP_REMOVED lines=54> */
[----:B------:R-:W-:Y:S01]  /*1b60*/  FMUL.FTZ R202, R189, R216 ;  /* 0x000000d8bdca7220 */ /* 0x000fe20000410000 */
        /* <DEDUP_REMOVED lines=34> */
[----:B------:R-:W-:Y:S01]  /*1d90*/  FMUL.FTZ R182, R185, R206 ;  /* 0x000000ceb9b67220 */ /* 0x000fe20000410000 */
[----:B------:R-:W-:Y:S01]  /*1da0*/  FMUL.FTZ R138, R148, R225 ;  /* 0x000000e1948a7220 */ /* 0x000fe20000410000 */
[----:B------:R-:W-:Y:S01]  /*1db0*/  FFMA.FTZ R229, R170, R183, R229 ;  /* 0x000000b7aae57223 */ /* 0x000fe200000100e5 */
        /* <DEDUP_REMOVED lines=37> */
[C---:B------:R-:W-:Y:S01]  /*2010*/  FMUL.FTZ R134, R148.reuse, R129 ;  /* 0x0000008194867220 */ /* 0x040fe20000410000 */
        /* <DEDUP_REMOVED lines=36> */
[C---:B------:R-:W-:Y:S01]  /*2260*/  FMUL.FTZ R228, R160.reuse, R221 ;  /* 0x000000dda0e47220 */ /* 0x040fe20000410000 */
        /* <DEDUP_REMOVED lines=18> */
.L_x_1358:
[--C-:B------:R-:W-:Y:S02]  /*2390*/  SHF.R.U64 R130, R130, 0x10, R131.reuse ;  /* 0x0000001082827819 */ /* 0x100fe40000001283 */
[----:B------:R-:W-:Y:S02]  /*23a0*/  SHF.R.U32.HI R166, RZ, 0x10, R131 ;  /* 0x00000010ffa67819 */ /* 0x000fe40000011683 */
[----:B------:R-:W-:Y:S02]  /*23b0*/  SHF.R.U64 R171, R66, 0x10, R67 ;  /* 0x0000001042ab7819 */ /* 0x000fe40000001243 */
[--C-:B------:R-:W-:Y:S02]  /*23c0*/  SHF.R.U64 R169, R128, 0x10, R129.reuse ;  /* 0x0000001080a97819 */ /* 0x100fe40000001281 */
[----:B------:R-:W-:Y:S02]  /*23d0*/  SHF.R.U32.HI R131, RZ, 0x10, R129 ;  /* 0x00000010ff837819 */ /* 0x000fe40000011681 */
[----:B------:R-:W-:-:S02]  /*23e0*/  SHF.R.U32.HI R164, RZ, 0x10, R67 ;  /* 0x00000010ffa47819 */ /* 0x000fc40000011643 */
[--C-:B------:R-:W-:Y:S02]  /*23f0*/  SHF.R.U64 R186, R64, 0x10, R65.reuse ;  /* 0x0000001040ba7819 */ /* 0x100fe40000001241 */
[----:B------:R-:W-:Y:S02]  /*2400*/  SHF.R.U32.HI R160, RZ, 0x10, R65 ;  /* 0x00000010ffa07819 */ /* 0x000fe40000011641 */
[----:B------:R-:W-:Y:S02]  /*2410*/  SHF.R.U64 R66, R136, 0x10, R137 ;  /* 0x0000001088427819 */ /* 0x000fe40000001289 */
[----:B------:R-:W-:Y:S02]  /*2420*/  SHF.R.U64 R205, R142, 0x10, R143 ;  /* 0x000000108ecd7819 */ /* 0x000fe4000000128f */
[--C-:B------:R-:W-:Y:S02]  /*2430*/  SHF.R.U64 R65, R134, 0x10, R135.reuse ;  /* 0x0000001086417819 */ /* 0x100fe40000001287 */
[----:B------:R-:W-:-:S02]  /*2440*/  SHF.R.U32.HI R67, RZ, 0x10, R135 ;  /* 0x00000010ff437819 */ /* 0x000fc40000011687 */
[----:B------:R-:W-:Y:S02]  /*2450*/  SHF.L.U32 R136, R200, 0x10, RZ ;  /* 0x00000010c8887819 */ /* 0x000fe400000006ff */
[----:B------:R-:W-:Y:S02]  /*2460*/  SHF.L.U32 R129, R126, 0x10, RZ ;  /* 0x000000107e817819 */ /* 0x000fe400000006ff */
[----:B------:R-:W-:Y:S02]  /*2470*/  SHF.L.U32 R142, R187, 0x10, RZ ;  /* 0x00000010bb8e7819 */ /* 0x000fe400000006ff */
[----:B------:R-:W-:Y:S02]  /*2480*/  SHF.L.U32 R135, R114, 0x10, RZ ;  /* 0x0000001072877819 */ /* 0x000fe400000006ff */
[----:B------:R-:W-:Y:S02]  /*2490*/  SHF.R.U64 R172, R68, 0x10, R69 ;  /* 0x0000001044ac7819 */ /* 0x000fe40000001245 */
[----:B------:R-:W-:Y:S01]  /*24a0*/  SHF.R.U64 R68, R132, 0x10, R133 ;  /* 0x0000001084447819 */ /* 0x000fe20000001285 */
[----:B------:R-:W-:Y:S01]  /*24b0*/  FADD.FTZ R132, R136, -R129 ;  /* 0x8000008188847221 */ /* 0x000fe20000010000 */
        /* <DEDUP_REMOVED lines=9> */
[----:B------:R-:W-:Y:S02]  /*2550*/  SHF.R.U32.HI R162, RZ, 0x10, R69 ;  /* 0x00000010ffa27819 */ /* 0x000fe40000011645 */
[----:B------:R-:W-:Y:S01]  /*2560*/  SHF.L.U32 R204, R204, 0x10, RZ ;  /* 0x00000010cccc7819 */ /* 0x000fe200000006ff */
[----:B------:R-:W0:Y:S01]  /*2570*/  MUFU.RCP R167, R184 ;  /* 0x000000b800a77308 */ /* 0x000e220000001000 */
[----:B------:R-:W-:-:S02]  /*2580*/  SHF.L.U32 R231, R123, 0x10, RZ ;  /* 0x000000107be77819 */ /* 0x000fc400000006ff */
[----:B------:R-:W-:Y:S02]  /*2590*/  SHF.R.U64 R208, R144, 0x10, R145 ;  /* 0x0000001090d07819 */ /* 0x000fe40000001291 */
[----:B------:R-:W-:Y:S01]  /*25a0*/  SHF.R.U64 R189, R140, 0x10, R141 ;  /* 0x000000108cbd7819 */ /* 0x000fe2000000128d */
[----:B------:R-:W-:Y:S01]  /*25b0*/  FADD.FTZ R231, R204, -R231 ;  /* 0x800000e7cce77221 */ /* 0x000fe20000010000 */
[----:B------:R-:W-:Y:S01]  /*25c0*/  SHF.R.U64 R69, R138, 0x10, R139 ;  /* 0x000000108a457819 */ /* 0x000fe2000000128b */
[----:B------:R-:W-:Y:S01]  /*25d0*/  MUFU.RCP R140, R209 ;  /* 0x000000d1008c7308 */ /* 0x000fe20000001000 */
[----:B------:R-:W-:Y:S02]  /*25e0*/  SHF.L.U32 R136, R211, 0x10, RZ ;  /* 0x00000010d3887819 */ /* 0x000fe400000006ff */
[----:B------:R-:W-:Y:S02]  /*25f0*/  SHF.L.U32 R229, R122, 0x10, RZ ;  /* 0x000000107ae57819 */ /* 0x000fe400000006ff */
[----:B------:R-:W-:-:S02]  /*2600*/  SHF.L.U32 R222, R222, 0x10, RZ ;  /* 0x00000010dede7819 */ /* 0x000fc400000006ff */
[----:B------:R-:W-:Y:S01]  /*2610*/  SHF.L.U32 R241, R127, 0x10, RZ ;  /* 0x000000107ff17819 */ /* 0x000fe200000006ff */
[----:B------:R-:W-:Y:S01]  /*2620*/  FADD.FTZ R229, R136, -R229 ;  /* 0x800000e588e57221 */ /* 0x000fe20000010000 */
[----:B------:R-:W-:Y:S01]  /*2630*/  SHF.L.U32 R138, R214, 0x10, RZ ;  /* 0x00000010d68a7819 */ /* 0x000fe200000006ff */
[----:B0-----:R-:W-:Y:S01]  /*2640*/  FMUL.FTZ R132, R132, R167 ;  /* 0x000000a784847220 */ /* 0x001fe20000410000 */
        /* <DEDUP_REMOVED lines=9> */
[----:B------:R-:W-:Y:S02]  /*26e0*/  SHF.L.U32 R202, R202, 0x10, RZ ;  /* 0x00000010caca7819 */ /* 0x000fe400000006ff */
[----:B------:R-:W-:Y:S01]  /*26f0*/  SHF.L.U32 R227, R121, 0x10, RZ ;  /* 0x0000001079e37819 */ /* 0x000fe200000006ff */
[----:B------:R-:W-:Y:S01]  /*2700*/  FADD.FTZ R230, R129, -R230 ;  /* 0x800000e681e67221 */ /* 0x000fe20000010000 */
[----:B------:R-:W-:Y:S01]  /*2710*/  SHF.R.U64 R168, R70, 0x10, R71 ;  /* 0x0000001046a87819 */ /* 0x000fe20000001247 */
[----:B------:R-:W0:Y:S01]  /*2720*/  MUFU.RCP R224, R213 ;  /* 0x000000d500e07308 */ /* 0x000e220000001000 */
[----:B------:R-:W-:Y:S01]  /*2730*/  SHF.L.U32 R204, R86, 0x10, RZ ;  /* 0x0000001056cc7819 */ /* 0x000fe200000006ff */
[----:B------:R-:W-:Y:S01]  /*2740*/  FADD.FTZ R227, R202, -R227 ;  /* 0x800000e3cae37221 */ /* 0x000fe20000010000 */
[----:B------:R-:W-:Y:S02]  /*2750*/  SHF.L.U32 R212, R78, 0x10, RZ ;  /* 0x000000104ed47819 */ /* 0x000fe400000006ff */
[----:B------:R-:W-:-:S02]  /*2760*/  SHF.L.U32 R136, R197, 0x10, RZ ;  /* 0x00000010c5887819 */ /* 0x000fc400000006ff */
[----:B------:R-:W-:Y:S01]  /*2770*/  SHF.L.U32 R225, R118, 0x10, RZ ;  /* 0x0000001076e17819 */ /* 0x000fe200000006ff */
[----:B------:R-:W-:Y:S01]  /*2780*/  MUFU.RCP R234, R204 ;  /* 0x000000cc00ea7308 */ /* 0x000fe20000001000 */
[----:B------:R-:W-:Y:S02]  /*2790*/  SHF.L.U32 R222, R111, 0x10, RZ ;  /* 0x000000106fde7819 */ /* 0x000fe400000006ff */
[----:B------:R-:W-:Y:S01]  /*27a0*/  SHF.L.U32 R169, R186, 0x10, RZ ;  /* 0x00000010baa97819 */ /* 0x000fe200000006ff */
[----:B------:R-:W-:Y:S01]  /*27b0*/  FADD.FTZ R225, R136, -R225 ;  /* 0x800000e188e17221 */ /* 0x000fe20000010000 */
[----:B------:R-:W-:Y:S02]  /*27c0*/  SHF.R.U32.HI R210, RZ, 0x10, R145 ;  /* 0x00000010ffd27819 */ /* 0x000fe40000011691 */
[----:B------:R-:W-:Y:S01]  /*27d0*/  SHF.L.U32 R211, R85, 0x10, RZ ;  /* 0x0000001055d37819 */ /* 0x000fe200000006ff */
[----:B------:R-:W1:Y:S01]  /*27e0*/  MUFU.RCP R134, R212 ;  /* 0x000000d400867308 */ /* 0x000e620000001000 */
[----:B------:R-:W-:Y:S01]  /*27f0*/  SHF.L.U32 R145, R105, 0x10, RZ ;  /* 0x0000001069917819 */ /* 0x000fe200000006ff */
[----:B------:R-:W-:Y:S01]  /*2800*/  FADD.FTZ R222, R169, -R222 ;  /* 0x800000dea9de7221 */ /* 0x000fe20000010000 */
[----:B------:R-:W-:-:S02]  /*2810*/  SHF.L.U32 R168, R168, 0x10, RZ ;  /* 0x00000010a8a87819 */ /* 0x000fc400000006ff */
[----:B------:R-:W-:Y:S02]  /*2820*/  SHF.L.U32 R190, R190, 0x10, RZ ;  /* 0x00000010bebe7819 */ /* 0x000fe400000006ff */
[----:B------:R-:W-:Y:S01]  /*2830*/  SHF.L.U32 R129, R116, 0x10, RZ ;  /* 0x0000001074817819 */ /* 0x000fe200000006ff */
[----:B------:R-:W-:Y:S01]  /*2840*/  MUFU.RCP R233, R211 ;  /* 0x000000d300e97308 */ /* 0x000fe20000001000 */
[----:B------:R-:W-:Y:S01]  /*2850*/  SHF.L.U32 R202, R89, 0x10, RZ ;  /* 0x0000001059ca7819 */ /* 0x000fe200000006ff */
[----:B------:R-:W-:Y:S01]  /*2860*/  FADD.FTZ R145, R168, -R145 ;  /* 0x80000091a8917221 */ /* 0x000fe20000010000 */
[----:B------:R-:W-:Y:S02]  /*2870*/  SHF.R.U32.HI R128, RZ, 0x10, R133 ;  /* 0x00000010ff807819 */ /* 0x000fe40000011685 */
[----:B------:R-:W-:Y:S01]  /*2880*/  SHF.L.U32 R136, R188, 0x10, RZ ;  /* 0x00000010bc887819 */ /* 0x000fe200000006ff */
[----:B------:R-:W-:Y:S01]  /*2890*/  FADD.FTZ R188, R190, -R129 ;  /* 0x80000081bebc7221 */ /* 0x000fe20000010000 */
[----:B------:R-:W-:Y:S01]  /*28a0*/  SHF.L.U32 R133, R117, 0x10, RZ ;  /* 0x0000001075857819 */ /* 0x000fe200000006ff */
[----:B------:R-:W2:Y:S01]  /*28b0*/  MUFU.RCP R236, R202 ;  /* 0x000000ca00ec7308 */ /* 0x000ea20000001000 */
[----:B------:R-:W-:-:S02]  /*28c0*/  SHF.L.U32 R232, R102, 0x10, RZ ;  /* 0x0000001066e87819 */ /* 0x000fc400000006ff */
[----:B------:R-:W-:Y:S01]  /*28d0*/  SHF.L.U32 R169, R166, 0x10, RZ ;  /* 0x00000010a6a97819 */ /* 0x000fe200000006ff */
[----:B------:R-:W-:Y:S01]  /*28e0*/  FADD.FTZ R133, R136, -R133 ;  /* 0x8000008588857221 */ /* 0x000fe20000010000 */
[----:B------:R-:W-:Y:S02]  /*28f0*/  SHF.R.U64 R170, R146, 0x10, R147 ;  /* 0x0000001092aa7819 */ /* 0x000fe40000001293 */
[----:B------:R-:W-:Y:S01]  /*2900*/  SHF.R.U32.HI R207, RZ, 0x10, R143 ;  /* 0x00000010ffcf7819 */ /* 0x000fe2000001168f */
[----:B------:R-:W-:Y:S01]  /*2910*/  FADD.FTZ R232, R169, -R232 ;  /* 0x800000e8a9e87221 */ /* 0x000fe20000010000 */
[----:B------:R-:W-:Y:S02]  /*2920*/  SHF.L.U32 R143, R109, 0x10, RZ ;  /* 0x000000106d8f7819 */ /* 0x000fe400000006ff */
[----:B------:R-:W-:Y:S01]  /*2930*/  SHF.L.U32 R168, R171, 0x10, RZ ;  /* 0x00000010aba87819 */ /* 0x000fe200000006ff */
[----:B0-----:R-:W-:Y:S01]  /*2940*/  FMUL.FTZ R171, R229, R224 ;  /* 0x000000e0e5ab7220 */ /* 0x001fe20000410000 */
[----:B------:R-:W-:-:S02]  /*2950*/  SHF.L.U32 R190, R94, 0x10, RZ ;  /* 0x000000105ebe7819 */ /* 0x000fc400000006ff */
[----:B------:R-:W-:Y:S01]  /*2960*/  SHF.R.U32.HI R165, RZ, 0x10, R71 ;  /* 0x00000010ffa57819 */ /* 0x000fe20000011647 */
[----:B------:R-:W-:Y:S01]  /*2970*/  FADD.FTZ R143, R168, -R143 ;  /* 0x8000008fa88f7221 */ /* 0x000fe20000010000 */
[----:B------:R-:W-:Y:S01]  /*2980*/  SHF.L.U32 R136, R173, 0x10, RZ ;  /* 0x00000010ad887819 */ /* 0x000fe200000006ff */
[----:B------:R-:W-:Y:S01]  /*2990*/  FMUL.FTZ R173, R239, R140 ;  /* 0x0000008cefad7220 */ /* 0x000fe20000410000 */
[----:B------:R-:W-:Y:S01]  /*29a0*/  SHF.L.U32 R223, R113, 0x10, RZ ;  /* 0x0000001071df7819 */ /* 0x000fe200000006ff */
[----:B------:R-:W0:Y:S01]  /*29b0*/  MUFU.RCP R140, R190 ;  /* 0x000000be008c7308 */ /* 0x000e220000001000 */
[----:B------:R-:W-:Y:S02]  /*29c0*/  SHF.L.U32 R170, R170, 0x10, RZ ;  /* 0x00000010aaaa7819 */ /* 0x000fe400000006ff */
[----:B------:R-:W-:Y:S02]  /*29d0*/  SHF.L.U32 R235, R125, 0x10, RZ ;  /* 0x000000107deb7819 */ /* 0x000fe400000006ff */
[----:B------:R-:W-:Y:S01]  /*29e0*/  SHF.L.U32 R169, R131, 0x10, RZ ;  /* 0x0000001083a97819 */ /* 0x000fe200000006ff */
[----:B------:R-:W-:Y:S01]  /*29f0*/  FADD.FTZ R223, R170, -R223 ;  /* 0x800000dfaadf7221 */ /* 0x000fe20000010000 */
[----:B------:R-:W-:Y:S01]  /*2a00*/  SHF.L.U32 R131, R97, 0x10, RZ ;  /* 0x0000001061837819 */ /* 0x000fe200000006ff */
[----:B------:R-:W-:Y:S01]  /*2a10*/  FADD.FTZ R235, R138, -R235 ;  /* 0x800000eb8aeb7221 */ /* 0x000fe20000010000 */
[----:B------:R-:W-:Y:S01]  /*2a20*/  SHF.L.U32 R167, R106, 0x10, RZ ;  /* 0x000000106aa77819 */ /* 0x000fe200000006ff */
[----:B------:R-:W-:Y:S01]  /*2a30*/  FMUL.FTZ R170, R231, R228 ;  /* 0x000000e4e7aa7220 */ /* 0x000fe20000410000 */
[----:B------:R-:W-:Y:S01]  /*2a40*/  SHF.L.U32 R168, R165, 0x10, RZ ;  /* 0x00000010a5a87819 */ /* 0x000fe200000006ff */
[----:B------:R-:W3:Y:S01]  /*2a50*/  MUFU.RCP R238, R131 ;  /* 0x0000008300ee7308 */ /* 0x000ee20000001000 */
[----:B------:R-:W-:Y:S01]  /*2a60*/  SHF.L.U32 R187, R96, 0x10, RZ ;  /* 0x0000001060bb7819 */ /* 0x000fe200000006ff */
[----:B-1----:R-:W-:Y:S01]  /*2a70*/  FMUL.FTZ R172, R235, R134 ;  /* 0x00000086ebac7220 */ /* 0x002fe20000410000 */
[----:B------:R-:W-:Y:S01]  /*2a80*/  SHF.L.U32 R197, R90, 0x10, RZ ;  /* 0x000000105ac57819 */ /* 0x000fe200000006ff */
[----:B------:R-:W-:Y:S01]  /*2a90*/  FADD.FTZ R229, R168, -R167 ;  /* 0x800000a7a8e57221 */ /* 0x000fe20000010000 */
[----:B------:R-:W-:Y:S01]  /*2aa0*/  SHF.L.U32 R64, R76, 0x10, RZ ;  /* 0x000000104c407819 */ /* 0x000fe200000006ff */
[----:B------:R-:W-:Y:S01]  /*2ab0*/  FMUL.FTZ R168, R227, R234 ;  /* 0x000000eae3a87220 */ /* 0x000fe20000410000 */
[----:B------:R-:W-:Y:S01]  /*2ac0*/  SHF.L.U32 R166, R104, 0x10, RZ ;  /* 0x0000001068a67819 */ /* 0x000fe200000006ff */
[----:B------:R-:W1:Y:S01]  /*2ad0*/  MUFU.RCP R228, R187 ;  /* 0x000000bb00e47308 */ /* 0x000e620000001000 */
[----:B------:R-:W-:Y:S01]  /*2ae0*/  SHF.L.U32 R175, R79, 0x10, RZ ;  /* 0x000000104faf7819 */ /* 0x000fe200000006ff */
[----:B--2---:R-:W-:Y:S01]  /*2af0*/  FMUL.FTZ R167, R225, R236 ;  /* 0x000000ece1a77220 */ /* 0x004fe20000410000 */
[----:B------:R-:W-:Y:S01]  /*2b00*/  SHF.L.U32 R176, R75, 0x10, RZ ;  /* 0x000000104bb07819 */ /* 0x000fe200000006ff */
[----:B------:R-:W-:Y:S01]  /*2b10*/  FADD.FTZ R134, R169, -R166 ;  /* 0x800000a6a9867221 */ /* 0x000fe20000010000 */
[----:B------:R-:W-:Y:S01]  /*2b20*/  SHF.L.U32 R186, R98, 0x10, RZ ;  /* 0x0000001062ba7819 */ /* 0x000fe200000006ff */
[----:B------:R-:W-:Y:S01]  /*2b30*/  FMUL.FTZ R169, R230, R233 ;  /* 0x000000e9e6a97220 */ /* 0x000fe20000410000 */
[----:B------:R-:W-:Y:S01]  /*2b40*/  SHF.L.U32 R165, R162, 0x10, RZ ;  /* 0x00000010a2a57819 */ /* 0x000fe200000006ff */
[----:B------:R-:W2:Y:S01]  /*2b50*/  MUFU.RCP R237, R197 ;  /* 0x000000c500ed7308 */ /* 0x000ea20000001000 */
[----:B------:R-:W-:-:S02]  /*2b60*/  SHF.L.U32 R156, R95, 0x10, RZ ;  /* 0x000000105f9c7819 */ /* 0x000fc400000006ff */
[----:B------:R-:W-:Y:S02]  /*2b70*/  SHF.L.U32 R158, R99, 0x10, RZ ;  /* 0x00000010639e7819 */ /* 0x000fe400000006ff */
[----:B------:R-:W-:Y:S02]  /*2b80*/  SHF.L.U32 R162, R110, 0x10, RZ ;  /* 0x000000106ea27819 */ /* 0x000fe400000006ff */
[----:B------:R-:W-:Y:S01]  /*2b90*/  SHF.L.U32 R227, R164, 0x10, RZ ;  /* 0x00000010a4e37819 */ /* 0x000fe200000006ff */
[----:B------:R-:W4:Y:S01]  /*2ba0*/  MUFU.RCP R221, R64 ;  /* 0x0000004000dd7308 */ /* 0x000f220000001000 */
[----:B------:R-:W-:Y:S01]  /*2bb0*/  SHF.L.U32 R70, R74, 0x10, RZ ;  /* 0x000000104a467819 */ /* 0x000fe200000006ff */
[----:B0-----:R-:W-:Y:S01]  /*2bc0*/  FMUL.FTZ R164, R133, R140 ;  /* 0x0000008c85a47220 */ /* 0x001fe20000410000 */
        /* <DEDUP_REMOVED lines=8> */
[----:B------:R-:W-:Y:S01]  /*2c50*/  SHF.R.U32.HI R146, RZ, 0x10, R147 ;  /* 0x00000010ff927819 */ /* 0x000fe20000011693 */
[----:B---3--:R-:W-:Y:S01]  /*2c60*/  FMUL.FTZ R162, R135, R238 ;  /* 0x000000ee87a27220 */ /* 0x008fe20000410000 */
[----:B------:R-:W-:Y:S01]  /*2c70*/  SHF.R.U32.HI R194, RZ, 0x10, R141 ;  /* 0x00000010ffc27819 */ /* 0x000fe2000001168d */
[----:B------:R3:W-:Y:S01]  /*2c80*/  MUFU.RCP R220, R176 ;  /* 0x000000b000dc7308 */ /* 0x0007e20000001000 */
[----:B------:R-:W-:Y:S01]  /*2c90*/  SHF.L.U32 R199, R199, 0x10, RZ ;  /* 0x00000010c7c77819 */ /* 0x000fe200000006ff */
[----:B------:R-:W-:Y:S01]  /*2ca0*/  FADD.FTZ R226, R195, -R226 ;  /* 0x800000e2c3e27221 */ /* 0x000fe20000010000 */
[----:B------:R-:W-:Y:S01]  /*2cb0*/  SHF.L.U32 R141, R115, 0x10, RZ ;  /* 0x00000010738d7819 */ /* 0x000fe200000006ff */
[----:B-1----:R-:W-:Y:S01]  /*2cc0*/  FMUL.FTZ R135, R133, R228 ;  /* 0x000000e485877220 */ /* 0x002fe20000410000 */
[----:B------:R-:W-:Y:S01]  /*2cd0*/  SHF.L.U32 R147, R101, 0x10, RZ ;  /* 0x0000001065937819 */ /* 0x000fe200000006ff */
[----:B--2---:R-:W-:Y:S01]  /*2ce0*/  FMUL.FTZ R166, R226, R237 ;  /* 0x000000ede2a67220 */ /* 0x004fe20000410000 */
[----:B------:R-:W-:Y:S01]  /*2cf0*/  SHF.L.U32 R130, R130, 0x10, RZ ;  /* 0x0000001082827819 */ /* 0x000fe200000006ff */
[----:B------:R-:W1:Y:S01]  /*2d00*/  MUFU.RCP R230, R186 ;  /* 0x000000ba00e67308 */ /* 0x000e620000001000 */
[----:B------:R-:W-:Y:S01]  /*2d10*/  SHF.L.U32 R140, R62, 0x10, RZ ;  /* 0x000000103e8c7819 */ /* 0x000fe200000006ff */
[----:B------:R-:W-:Y:S01]  /*2d20*/  FMUL.FTZ R133, R184, R199 ;  /* 0x000000c7b8857220 */ /* 0x000fe20000410000 */
[----:B------:R-:W-:Y:S01]  /*2d30*/  SHF.L.U32 R233, R146, 0x10, RZ ;  /* 0x0000001092e97819 */ /* 0x000fe200000006ff */
[----:B------:R-:W-:Y:S01]  /*2d40*/  FADD.FTZ R141, R136, -R141 ;  /* 0x8000008d888d7221 */ /* 0x000fe20000010000 */
[----:B------:R-:W-:Y:S01]  /*2d50*/  SHF.L.U32 R150, R83, 0x10, RZ ;  /* 0x0000001053967819 */ /* 0x000fe200000006ff */
[----:B------:R-:W-:Y:S01]  /*2d60*/  FADD.FTZ R147, R130, -R147 ;  /* 0x8000009382937221 */ /* 0x000fe20000010000 */
[----:B------:R-:W-:Y:S01]  /*2d70*/  SHF.L.U32 R208, R208, 0x10, RZ ;  /* 0x00000010d0d07819 */ /* 0x000fe200000006ff */
[----:B------:R-:W2:Y:S01]  /*2d80*/  MUFU.RCP R215, R156 ;  /* 0x0000009c00d77308 */ /* 0x000ea20000001000 */
[----:B------:R-:W-:Y:S01]  /*2d90*/  SHF.L.U32 R152, R87, 0x10, RZ ;  /* 0x0000001057987819 */ /* 0x000fe200000006ff */
[----:B------:R-:W-:Y:S01]  /*2da0*/  FADD.FTZ R226, R233, -R140 ;  /* 0x8000008ce9e27221 */ /* 0x000fe20000010000 */
[----:B----4-:R-:W-:Y:S01]  /*2db0*/  FMUL.FTZ R140, R232, R221 ;  /* 0x000000dde88c7220 */ /* 0x010fe20000410000 */
[----:B0-----:R-:W-:Y:S01]  /*2dc0*/  FMUL.FTZ R146, R142, R219 ;  /* 0x000000db8e927220 */ /* 0x001fe20000410000 */
[----:B------:R-:W-:Y:S01]  /*2dd0*/  SHF.L.U32 R201, R201, 0x10, RZ ;  /* 0x00000010c9c97819 */ /* 0x000fe200000006ff */
[----:B---3--:R-:W-:Y:S01]  /*2de0*/  FMUL.FTZ R176, R176, R208 ;  /* 0x000000d0b0b07220 */ /* 0x008fe20000410000 */
[----:B------:R-:W-:Y:S01]  /*2df0*/  SHF.L.U32 R221, R183, 0x10, RZ ;  /* 0x00000010b7dd7819 */ /* 0x000fe200000006ff */
[----:B------:R-:W0:Y:S01]  /*2e00*/  MUFU.RCP R206, R158 ;  /* 0x0000009e00ce7308 */ /* 0x000e220000001000 */
[----:B------:R-:W-:Y:S01]  /*2e10*/  SHF.L.U32 R219, R181, 0x10, RZ ;  /* 0x00000010b5db7819 */ /* 0x000fe200000006ff */
[----:B------:R-:W-:Y:S01]  /*2e20*/  FADD.FTZ R183, RZ, R133 ;  /* 0x00000085ffb77221 */ /* 0x000fe20000010000 */
[----:B-1----:R-:W-:Y:S01]  /*2e30*/  FMUL.FTZ R160, R141, R230 ;  /* 0x000000e68da07220 */ /* 0x002fe20000410000 */
[----:B------:R-:W-:Y:S01]  /*2e40*/  FMUL.FTZ R147, R147, R220 ;  /* 0x000000dc93937220 */ /* 0x000fe20000410000 */
[----:B------:R-:W-:Y:S01]  /*2e50*/  FFMA.FTZ R181, R133, R132, RZ ;  /* 0x0000008485b57223 */ /* 0x000fe200000100ff */
[----:B------:R-:W-:-:S02]  /*2e60*/  SHF.L.U32 R200, R80, 0x10, RZ ;  /* 0x0000001050c87819 */ /* 0x000fc400000006ff */
[----:B------:R1:W3:Y:S01]  /*2e70*/  MUFU.RCP R174, R70 ;  /* 0x0000004600ae7308 */ /* 0x0002e20000001000 */
[----:B------:R-:W-:Y:S01]  /*2e80*/  SHF.L.U32 R220, R182, 0x10, RZ ;  /* 0x00000010b6dc7819 */ /* 0x000fe200000006ff */
[----:B--2---:R-:W-:Y:S01]  /*2e90*/  FMUL.FTZ R142, R222, R215 ;  /* 0x000000d7de8e7220 */ /* 0x004fe20000410000 */
[----:B------:R-:W-:Y:S01]  /*2ea0*/  SHF.L.U32 R215, R177, 0x10, RZ ;  /* 0x00000010b1d77819 */ /* 0x000fe200000006ff */
[----:B------:R-:W-:Y:S01]  /*2eb0*/  FMUL.FTZ R177, R70, R201 ;  /* 0x000000c946b17220 */ /* 0x000fe20000410000 */
[----:B------:R-:W-:Y:S01]  /*2ec0*/  FADD.FTZ R182, R183, R176 ;  /* 0x000000b0b7b67221 */ /* 0x000fe20000010000 */
[----:B------:R-:W-:Y:S02]  /*2ed0*/  SHF.L.U32 R198, R198, 0x10, RZ ;  /* 0x00000010c6c67819 */ /* 0x000fe400000006ff */
[----:B------:R-:W2:Y:S01]  /*2ee0*/  MUFU.RCP R216, R154 ;  /* 0x0000009a00d87308 */ /* 0x000ea20000001000 */
[----:B-1----:R-:W-:Y:S01]  /*2ef0*/  FFMA.FTZ R70, R176, R147, R181 ;  /* 0x00000093b0467223 */ /* 0x002fe200000100b5 */
[----:B0-----:R-:W-:Y:S01]  /*2f00*/  FMUL.FTZ R141, R223, R206 ;  /* 0x000000cedf8d7220 */ /* 0x001fe20000410000 */
[----:B------:R-:W-:Y:S01]  /*2f10*/  SHF.L.U32 R223, R210, 0x10, RZ ;  /* 0x00000010d2df7819 */ /* 0x000fe200000006ff */
[----:B------:R-:W-:Y:S01]  /*2f20*/  FADD.FTZ R182, R182, R177 ;  /* 0x000000b1b6b67221 */ /* 0x000fe20000010000 */
[----:B------:R-:W-:-:S02]  /*2f30*/  SHF.R.U32.HI R192, RZ, 0x10, R139 ;  /* 0x00000010ffc07819 */ /* 0x000fc4000001168b */
[----:B------:R-:W-:Y:S01]  /*2f40*/  SHF.L.U32 R206, R185, 0x10, RZ ;  /* 0x00000010b9ce7819 */ /* 0x000fe200000006ff */
[----:B------:R-:W0:Y:S01]  /*2f50*/  MUFU.RCP R218, R150 ;  /* 0x0000009600da7308 */ /* 0x000e220000001000 */
[----:B------:R-:W-:Y:S01]  /*2f60*/  FMUL.FTZ R181, R64, R223 ;  /* 0x000000df40b57220 */ /* 0x000fe20000410000 */
[----:B---3--:R-:W-:Y:S01]  /*2f70*/  FMUL.FTZ R174, R241, R174 ;  /* 0x000000aef1ae7220 */ /* 0x008fe20000410000 */
[----:B------:R-:W-:Y:S01]  /*2f80*/  SHF.L.U32 R64, R189, 0x10, RZ ;  /* 0x00000010bd407819 */ /* 0x000fe200000006ff */
[----:B------:R-:W-:Y:S01]  /*2f90*/  FMUL.FTZ R210, R206, R169 ;  /* 0x000000a9ced27220 */ /* 0x000fe20000410000 */
[----:B------:R-:W-:Y:S01]  /*2fa0*/  FADD.FTZ R189, R182, R181 ;  /* 0x000000b5b6bd7221 */ /* 0x000fe20000010000 */
[----:B------:R-:W-:Y:S01]  /*2fb0*/  FFMA.FTZ R70, R177, R174, R70 ;  /* 0x000000aeb1467223 */ /* 0x000fe20000010046 */
[----:B------:R-:W-:Y:S01]  /*2fc0*/  SHF.L.U32 R196, R196, 0x10, RZ ;  /* 0x00000010c4c47819 */ /* 0x000fe200000006ff */
[----:B------:R-:W1:Y:S01]  /*2fd0*/  MUFU.RCP R217, R152 ;  /* 0x0000009800d97308 */ /* 0x000e620000001000 */
[----:B------:R-:W-:Y:S01]  /*2fe0*/  SHF.L.U32 R203, R203, 0x10, RZ ;  /* 0x00000010cbcb7819 */ /* 0x000fe200000006ff */
[----:B--2---:R-:W-:Y:S01]  /*2ff0*/  FMUL.FTZ R143, R143, R216 ;  /* 0x000000d88f8f7220 */ /* 0x004fe20000410000 */
[----:B------:R-:W-:Y:S01]  /*3000*/  SHF.L.U32 R216, R178, 0x10, RZ ;  /* 0x00000010b2d87819 */ /* 0x000fe200000006ff */
[----:B------:R-:W-:Y:S01]  /*3010*/  FMUL.FTZ R178, R209, R198 ;  /* 0x000000c6d1b27220 */ /* 0x000fe20000410000 */
[----:B------:R-:W-:Y:S01]  /*3020*/  SHF.L.U32 R209, R205, 0x10, RZ ;  /* 0x00000010cdd17819 */ /* 0x000fe200000006ff */
[----:B------:R-:W-:Y:S01]  /*3030*/  FFMA.FTZ R185, R181, R140, R70 ;  /* 0x0000008cb5b97223 */ /* 0x000fe20000010046 */
[----:B------:R-:W-:Y:S01]  /*3040*/  SHF.L.U32 R193, R84, 0x10, RZ ;  /* 0x0000001054c17819 */ /* 0x000fe200000006ff */
[----:B------:R2:W3:Y:S01]  /*3050*/  MUFU.RCP R139, R200 ;  /* 0x000000c8008b7308 */ /* 0x0004e20000001000 */
[----:B------:R-:W-:Y:S01]  /*3060*/  FADD.FTZ R184, R189, R178 ;  /* 0x000000b2bdb87221 */ /* 0x000fe20000010000 */
[----:B0-----:R-:W-:Y:S01]  /*3070*/  FMUL.FTZ R145, R145, R218 ;  /* 0x000000da91917220 */ /* 0x001fe20000410000 */
[----:B------:R-:W-:Y:S01]  /*3080*/  FMUL.FTZ R175, R175, R209 ;  /* 0x000000d1afaf7220 */ /* 0x000fe20000410000 */
[----:B------:R-:W-:Y:S01]  /*3090*/  SHF.L.U32 R218, R180, 0x10, RZ ;  /* 0x00000010b4da7819 */ /* 0x000fe200000006ff */
[----:B------:R-:W-:Y:S01]  /*30a0*/  FFMA.FTZ R70, R178, R173, R185 ;  /* 0x000000adb2467223 */ /* 0x000fe200000100b9 */
[----:B------:R-:W-:Y:S01]  /*30b0*/  FMUL.FTZ R180, R213, R196 ;  /* 0x000000c4d5b47220 */ /* 0x000fe20000410000 */
[----:B------:R-:W-:Y:S01]  /*30c0*/  SHF.L.U32 R207, R207, 0x10, RZ ;  /* 0x00000010cfcf7819 */ /* 0x000fe200000006ff */
[----:B------:R0:W4:Y:S01]  /*30d0*/  MUFU.RCP R138, R193 ;  /* 0x000000c1008a7308 */ /* 0x0001220000001000 */
[----:B------:R-:W-:Y:S01]  /*30e0*/  SHF.L.U32 R213, R194, 0x10, RZ ;  /* 0x00000010c2d57819 */ /* 0x000fe200000006ff */
[----:B-1----:R-:W-:Y:S01]  /*30f0*/  FMUL.FTZ R144, R144, R217 ;  /* 0x000000d990907220 */ /* 0x002fe20000410000 */
[----:B------:R-:W-:Y:S01]  /*3100*/  SHF.L.U32 R217, R179, 0x10, RZ ;  /* 0x00000010b3d97819 */ /* 0x000fe200000006ff */
[----:B------:R-:W-:Y:S01]  /*3110*/  FMUL.FTZ R179, R212, R203 ;  /* 0x000000cbd4b37220 */ /* 0x000fe20000410000 */
[----:B------:R-:W-:Y:S01]  /*3120*/  FADD.FTZ R194, R184, R175 ;  /* 0x000000afb8c27221 */ /* 0x000fe20000010000 */
[----:B------:R-:W-:Y:S01]  /*3130*/  FFMA.FTZ R184, R175, R146, R70 ;  /* 0x00000092afb87223 */ /* 0x000fe20000010046 */
[----:B--2---:R-:W-:Y:S01]  /*3140*/  FMUL.FTZ R200, R200, R207 ;  /* 0x000000cfc8c87220 */ /* 0x004fe20000410000 */
[----:B------:R-:W-:Y:S01]  /*3150*/  SHF.L.U32 R191, R191, 0x10, RZ ;  /* 0x00000010bfbf7819 */ /* 0x000fe200000006ff */
[----:B------:R-:W-:Y:S01]  /*3160*/  FADD.FTZ R205, R194, R179 ;  /* 0x000000b3c2cd7221 */ /* 0x000fe20000010000 */
[----:B---3--:R-:W-:Y:S01]  /*3170*/  FMUL.FTZ R139, R134, R139 ;  /* 0x0000008b868b7220 */ /* 0x008fe20000410000 */
        /* <DEDUP_REMOVED lines=9> */
[----:B------:R-:W-:Y:S01]  /*3210*/  SHF.R.U32.HI R71, RZ, 0x10, R137 ;  /* 0x00000010ff477819 */ /* 0x000fe20000011689 */
[----:B------:R-:W-:Y:S01]  /*3220*/  FADD.FTZ R194, R205, R184 ;  /* 0x000000b8cdc27221 */ /* 0x000fe20000010000 */
[----:B------:R1:W2:Y:S01]  /*3230*/  MUFU.RCP R243, R195 ;  /* 0x000000c300f37308 */ /* 0x0002a20000001000 */
[----:B------:R-:W-:Y:S01]  /*3240*/  FFMA.FTZ R150, R184, R145, R189 ;  /* 0x00000091b8967223 */ /* 0x000fe200000100bd */
[----:B------:R-:W-:Y:S01]  /*3250*/  FMUL.FTZ R185, R204, R215 ;  /* 0x000000d7ccb97220 */ /* 0x000fe20000410000 */
[----:B0-----:R-:W-:Y:S01]  /*3260*/  FMUL.FTZ R193, R193, R213 ;  /* 0x000000d5c1c17220 */ /* 0x001fe20000410000 */
[----:B------:R-:W-:Y:S01]  /*3270*/  FADD.FTZ R204, R194, R183 ;  /* 0x000000b7c2cc7221 */ /* 0x000fe20000010000 */
[----:B----4-:R-:W-:Y:S01]  /*3280*/  FMUL.FTZ R138, R229, R138 ;  /* 0x0000008ae58a7220 */ /* 0x010fe20000410000 */
[----:B------:R-:W-:Y:S01]  /*3290*/  FFMA.FTZ R194, R183, R170, R150 ;  /* 0x000000aab7c27223 */ /* 0x000fe20000010096 */
[----:B------:R-:W-:Y:S01]  /*32a0*/  SHF.L.U32 R69, R69, 0x10, RZ ;  /* 0x0000001045457819 */ /* 0x000fe200000006ff */
        /* <DEDUP_REMOVED lines=9> */
[----:B------:R-:W3:Y:S01]  /*3340*/  MUFU.RCP R136, R130 ;  /* 0x0000008200887308 */ /* 0x000ee20000001000 */
[----:B------:R-:W-:Y:S01]  /*3350*/  SHF.L.U32 R224, R108, 0x10, RZ ;  /* 0x000000106ce07819 */ /* 0x000fe200000006ff */
[----:B-1----:R-:W-:Y:S01]  /*3360*/  FMUL.FTZ R195, R152, R69 ;  /* 0x0000004598c37220 */ /* 0x002fe20000410000 */
[----:B------:R-:W-:Y:S01]  /*3370*/  FADD.FTZ R190, R205, R182 ;  /* 0x000000b6cdbe7221 */ /* 0x000fe20000010000 */
[----:B------:R-:W-:Y:S01]  /*3380*/  FFMA.FTZ R152, R182, R169, R67 ;  /* 0x000000a9b6987223 */ /* 0x000fe20000010043 */
[----:B------:R-:W-:Y:S01]  /*3390*/  FMUL.FTZ R205, R131, R220 ;  /* 0x000000dc83cd7220 */ /* 0x000fe20000410000 */
[----:B------:R-:W-:Y:S01]  /*33a0*/  FADD.FTZ R224, R165, -R224 ;  /* 0x800000e0a5e07221 */ /* 0x000fe20000010000 */
[----:B------:R-:W-:Y:S01]  /*33b0*/  FADD.FTZ R194, R190, R195 ;  /* 0x000000c3bec27221 */ /* 0x000fe20000010000 */
[----:B------:R-:W-:Y:S01]  /*33c0*/  FFMA.FTZ R190, R195, R144, R152 ;  /* 0x00000090c3be7223 */ /* 0x000fe20000010098 */
[----:B--2---:R-:W-:Y:S01]  /*33d0*/  FMUL.FTZ R165, R188, R243 ;  /* 0x000000f3bca57220 */ /* 0x004fe20000410000 */
[----:B------:R-:W-:Y:S01]  /*33e0*/  FMUL.FTZ R152, R129, R70 ;  /* 0x0000004681987220 */ /* 0x000fe20000410000 */
[----:B------:R-:W-:Y:S01]  /*33f0*/  FADD.FTZ R131, R194, R185 ;  /* 0x000000b9c2837221 */ /* 0x000fe20000010000 */
[----:B------:R-:W-:Y:S01]  /*3400*/  SHF.L.U32 R188, R100, 0x10, RZ ;  /* 0x0000001064bc7819 */ /* 0x000fe200000006ff */
[----:B0-----:R-:W-:Y:S01]  /*3410*/  FMUL.FTZ R137, R224, R137 ;  /* 0x00000089e0897220 */ /* 0x001fe20000410000 */
[----:B------:R-:W-:Y:S01]  /*3420*/  FFMA.FTZ R129, R185, R168, R190 ;  /* 0x000000a8b9817223 */ /* 0x000fe200000100be */
[----:B------:R-:W-:Y:S01]  /*3430*/  SHF.L.U32 R66, R66, 0x10, RZ ;  /* 0x0000001042427819 */ /* 0x000fe200000006ff */
[----:B------:R-:W-:Y:S01]  /*3440*/  FMUL.FTZ R202, R202, R216 ;  /* 0x000000d8caca7220 */ /* 0x000fe20000410000 */
[----:B------:R-:W-:Y:S01]  /*3450*/  FADD.FTZ R131, R131, R152 ;  /* 0x0000009883837221 */ /* 0x000fe20000010000 */
[----:B------:R-:W0:Y:S01]  /*3460*/  MUFU.RCP R227, R188 ;  /* 0x000000bc00e37308 */ /* 0x000e220000001000 */
[----:B------:R-:W-:Y:S01]  /*3470*/  FFMA.FTZ R129, R152, R137, R129 ;  /* 0x0000008998817223 */ /* 0x000fe20000010081 */
[----:B------:R-:W-:Y:S01]  /*3480*/  SHF.L.U32 R71, R71, 0x10, RZ ;  /* 0x0000001047477819 */ /* 0x000fe200000006ff */
[----:B------:R-:W-:Y:S01]  /*3490*/  FMUL.FTZ R154, R154, R66 ;  /* 0x000000429a9a7220 */ /* 0x000fe20000410000 */
[----:B------:R-:W-:Y:S01]  /*34a0*/  FADD.FTZ R131, R131, R202 ;  /* 0x000000ca83837221 */ /* 0x000fe20000010000 */
[----:B------:R-:W-:Y:S01]  /*34b0*/  FFMA.FTZ R129, R202, R167, R129 ;  /* 0x000000a7ca817223 */ /* 0x000fe20000010081 */
[----:B---3--:R-:W-:Y:S01]  /*34c0*/  FMUL.FTZ R136, R225, R136 ;  /* 0x00000088e1887220 */ /* 0x008fe20000410000 */
[----:B------:R-:W-:Y:S01]  /*34d0*/  FMUL.FTZ R225, R130, R71 ;  /* 0x0000004782e17220 */ /* 0x000fe20000410000 */
[----:B------:R-:W-:Y:S01]  /*34e0*/  FMUL.FTZ R197, R197, R217 ;  /* 0x000000d9c5c57220 */ /* 0x000fe20000410000 */
[----:B------:R-:W-:Y:S01]  /*34f0*/  SHF.L.U32 R67, R128, 0x10, RZ ;  /* 0x0000001080437819 */ /* 0x000fe200000006ff */
        /* <DEDUP_REMOVED lines=57> */
.L_x_1359:
        /* <DEDUP_REMOVED lines=8> */
[----:B------:R-:W3:Y:S01]  /*3910*/  S2R R71, SR_CgaCtaId ;  /* 0x0000000000477919 */ /* 0x000ee20000008800 */
[----:B------:R-:W-:Y:S01]  /*3920*/  FADD.FTZ R16, R70, R16 ;  /* 0x0000001046107221 */ /* 0x000fe20000010000 */
[----:B------:R-:W-:Y:S01]  /*3930*/  FADD.FTZ R38, R129, R38 ;  /* 0x0000002681267221 */ /* 0x000fe20000010000 */
[----:B------:R-:W-:Y:S01]  /*3940*/  FADD.FTZ R43, R128, R43 ;  /* 0x0000002b802b7221 */ /* 0x000fe20000010000 */
[----:B------:R-:W-:Y:S01]  /*3950*/  ISETP.NE.AND P0, PT, R61, RZ, PT ;  /* 0x000000ff3d00720c */ /* 0x000fe20003f05270 */
[----:B------:R-:W-:Y:S01]  /*3960*/  FADD.FTZ R27, R198, R27 ;  /* 0x0000001bc61b7221 */ /* 0x000fe20000010000 */
[----:B------:R-:W-:Y:S01]  /*3970*/  FADD.FTZ R22, R64, R22 ;  /* 0x0000001640167221 */ /* 0x000fe20000010000 */
[----:B------:R-:W4:Y:S01]  /*3980*/  LDC.64 R128, c[0x0][0x3c0] ;  /* 0x0000f000ff807b82 */ /* 0x000f220000000a00 */
[----:B------:R-:W-:Y:S01]  /*3990*/  LOP3.LUT R198, R72, 0x1, RZ, 0xc0, !PT ;  /* 0x0000000148c67812 */ /* 0x000fe200078ec0ff */
[----:B------:R-:W-:Y:S01]  /*39a0*/  FADD.FTZ R18, R69, R18 ;  /* 0x0000001245127221 */ /* 0x000fe20000010000 */
[----:B------:R-:W-:Y:S01]  /*39b0*/  MOV R64, 0x400 ;  /* 0x0000040000407802 */ /* 0x000fe20000000f00 */
[----:B------:R-:W-:Y:S01]  /*39c0*/  FADD.FTZ R23, R196, R23 ;  /* 0x00000017c4177221 */ /* 0x000fe20000010000 */
[----:B------:R-:W-:Y:S01]  /*39d0*/  FADD.FTZ R6, R68, R6 ;  /* 0x0000000644067221 */ /* 0x000fe20000010000 */
[----:B------:R-:W-:Y:S01]  /*39e0*/  IADD3 R196, PT, PT, -R198, RZ, RZ ;  /* 0x000000ffc6c47210 */ /* 0x000fe20007ffe1ff */
        /* <DEDUP_REMOVED lines=9> */
[----:B--2---:R-:W-:Y:S01]  /*3a80*/  SHF.L.U32 R69, R150, 0x2, RZ ;  /* 0x0000000296457819 */ /* 0x004fe200000006ff */
[----:B------:R-:W-:Y:S01]  /*3a90*/  FADD.FTZ R7, R220, R7 ;  /* 0x00000007dc077221 */ /* 0x000fe20000010000 */
[----:B------:R-:W1:Y:S01]  /*3aa0*/  SHFL.DOWN PT, R240, R236, 0x8, 0x1f ;  /* 0x09001f00ecf07f89 */ /* 0x000e6200000e0000 */
[----:B------:R-:W-:Y:S01]  /*3ab0*/  FADD.FTZ R9, R219, R9 ;  /* 0x00000009db097221 */ /* 0x000fe20000010000 */
[----:B------:R-:W-:Y:S01]  /*3ac0*/  LOP3.LUT R69, R196, R69, RZ, 0xc0, !PT ;  /* 0x00000045c4457212 */ /* 0x000fe200078ec0ff */
[----:B------:R-:W-:Y:S01]  /*3ad0*/  FADD.FTZ R11, R218, R11 ;  /* 0x0000000bda0b7221 */ /* 0x000fe20000010000 */
[----:B------:R-:W-:Y:S01]  /*3ae0*/  FADD.FTZ R13, R217, R13 ;  /* 0x0000000dd90d7221 */ /* 0x000fe20000010000 */
[----:B------:R-:W-:Y:S01]  /*3af0*/  FADD.FTZ R15, R216, R15 ;  /* 0x0000000fd80f7221 */ /* 0x000fe20000010000 */
[----:B------:R-:W-:Y:S01]  /*3b00*/  IADD3 R69, P3, PT, R60, R69, RZ ;  /* 0x000000453c457210 */ /* 0x000fe20007f7e0ff */
[----:B------:R-:W-:Y:S01]  /*3b10*/  FADD.FTZ R17, R215, R17 ;  /* 0x00000011d7117221 */ /* 0x000fe20000010000 */
[----:B---3--:R-:W-:Y:S01]  /*3b20*/  LEA R68, R71, R64, 0x18 ;  /* 0x0000004047447211 */ /* 0x008fe200078ec0ff */
        /* <DEDUP_REMOVED lines=40> */
[----:B------:R-:W-:Y:S02]  /*3db0*/  @!P0 SHF.R.U32.HI R66, RZ, 0x2, R0 ;  /* 0x00000002ff428819 */ /* 0x000fe40000011600 */
[----:B------:R-:W-:Y:S02]  /*3dc0*/  IADD3 R65, PT, PT, R68, 0x20, RZ ;  /* 0x0000002044417810 */ /* 0x000fe40007ffe0ff */
[----:B------:R-:W-:-:S02]  /*3dd0*/  @!P0 LOP3.LUT R66, R66, 0xf8, RZ, 0xc0, !PT ;  /* 0x000000f842428812 */ /* 0x000fc400078ec0ff */
[----:B------:R-:W-:Y:S01]  /*3de0*/  SEL R199, R65, R68, P1 ;  /* 0x0000004441c77207 */ /* 0x000fe20000800000 */
[----:B-1----:R-:W-:Y:S01]  /*3df0*/  FADD.FTZ R65, R67, R70 ;  /* 0x0000004643417221 */ /* 0x002fe20000010000 */
[----:B------:R-:W-:Y:S02]  /*3e00*/  IADD3.X R70, PT, PT, RZ, RZ, RZ, P3, !PT ;  /* 0x000000ffff467210 */ /* 0x000fe40001ffe4ff */
[----:B----4-:R-:W-:Y:S02]  /*3e10*/  LEA R128, P3, R69, R128, 0x3 ;  /* 0x0000008045807211 */ /* 0x010fe400078618ff */
[----:B------:R-:W-:Y:S02]  /*3e20*/  @!P0 IADD3 R66, PT, PT, R199, R66, RZ ;  /* 0x00000042c7428210 */ /* 0x000fe40007ffe0ff */
        /* <DEDUP_REMOVED lines=18> */
.L_x_1361:
[----:B------:R-:W-:Y:S05]  /*3f50*/  BSYNC.RECONVERGENT B0 ;  /* 0x0000000000007941 */ /* 0x000fea0003800200 */
.L_x_1360:
        /* <DEDUP_REMOVED lines=10> */
[----:B------:R-:W-:Y:S02]  /*4000*/  ISETP.NE.AND P2, PT, R198, RZ, PT ;  /* 0x000000ffc600720c */ /* 0x000fe40003f45270 */
[----:B------:R-:W-:Y:S02]  /*4010*/  MOV R67, 0xffffffff ;  /* 0xffffffff00437802 */ /* 0x000fe40000000f00 */
[----:B------:R-:W-:Y:S02]  /*4020*/  SEL R66, R150, RZ, P2 ;  /* 0x000000ff96427207 */ /* 0x000fe40001000000 */
[----:B------:R-:W-:Y:S02]  /*4030*/  ISETP.GT.U32.AND P2, PT, R72, 0x1, PT ;  /* 0x000000014800780c */ /* 0x000fe40003f44070 */
[----:B------:R-:W-:Y:S02]  /*4040*/  IADD3 R68, P3, PT, R3, R66, RZ ;  /* 0x0000004203447210 */ /* 0x000fe40007f7e0ff */
[----:B------:R-:W-:-:S02]  /*4050*/  SEL R67, R67, 0x1, P2 ;  /* 0x0000000143437807 */ /* 0x000fc40001000000 */
[----:B------:R-:W-:Y:S02]  /*4060*/  LEA.HI.X.SX32 R66, R66, RZ, 0x1, P3 ;  /* 0x000000ff42427211 */ /* 0x000fe400018f0eff */
        /* <DEDUP_REMOVED lines=8> */
.L_x_1363:
[----:B------:R-:W2:Y:S04]  /*40f0*/  LDG.E.STRONG.GPU R66, desc[UR4][R64.64] ;  /* 0x0000000440427981 */ /* 0x000ea8000c1ef900 */
[----:B--2---:R-:W-:Y:S01]  /*4100*/  CCTL.IVALL ;  /* 0x00000000ff00798f */ /* 0x004fe20002000000 */
[----:B------:R-:W-:Y:S05]  /*4110*/  YIELD ;  /* 0x0000000000007946 */ /* 0x000fea0003800000 */
[----:B------:R-:W-:-:S13]  /*4120*/  ISETP.NE.AND P2, PT, R66, R69, PT ;  /* 0x000000454200720c */ /* 0x000fda0003f45270 */
[----:B------:R-:W-:Y:S05]  /*4130*/  @P2 BRA `(.L_x_1363) ;  /* 0xfffffffc00ec2947 */ /* 0x000fea000383ffff */
.L_x_1362:
        /* <DEDUP_REMOVED lines=31> */
[----:B------:R-:W-:Y:S01]  /*4330*/  FMUL.FTZ R65, R65, 6.975446740398183465e-05 ;  /* 0x3892492541417820 */ /* 0x000fe20000410000 */
[----:B------:R-:W-:-:S04]  /*4340*/  FMUL.FTZ R64, R64, 6.975446740398183465e-05 ;  /* 0x3892492540407820 */ /* 0x000fc80000410000 */
        /* <DEDUP_REMOVED lines=8> */
[--C-:B------:R-:W-:Y:S01]  /*43d0*/  FFMA.FTZ R132, R64, R132, R65.reuse ;  /* 0x0000008440847223 */ /* 0x100fe20000010041 */
[----:B------:R-:W-:Y:S01]  /*43e0*/  FMUL.FTZ R66, R148, R147 ;  /* 0x0000009394427220 */ /* 0x000fe20000410000 */
[----:B------:R-:W-:Y:S01]  /*43f0*/  FFMA.FTZ R131, R64, R139, R65 ;  /* 0x0000008b40837223 */ /* 0x000fe20000010041 */
[----:B------:R-:W-:Y:S01]  /*4400*/  FADD.FTZ R177, -R174, R177 ;  /* 0x000000b1aeb17221 */ /* 0x000fe20000010100 */
[----:B------:R-:W-:Y:S01]  /*4410*/  FMUL.FTZ R68, R148, R181 ;  /* 0x000000b594447220 */ /* 0x000fe20000410000 */
[C-C-:B------:R-:W-:Y:S01]  /*4420*/  FFMA.FTZ R144, R64.reuse, R144, R65.reuse ;  /* 0x0000009040907223 */ /* 0x140fe20000010041 */
[----:B------:R-:W-:Y:S01]  /*4430*/  FADD.FTZ R145, -R145, R184 ;  /* 0x000000b891917221 */ /* 0x000fe20000010100 */
[----:B------:R-:W-:Y:S01]  /*4440*/  FFMA.FTZ R137, R64, R137, R65 ;  /* 0x0000008940897223 */ /* 0x000fe20000010041 */
[----:B------:R-:W-:Y:S01]  /*4450*/  FADD.FTZ R175, -R146, R175 ;  /* 0x000000af92af7221 */ /* 0x000fe20000010100 */
[C-C-:B------:R-:W-:Y:S01]  /*4460*/  FFMA.FTZ R171, R64.reuse, R171, R65.reuse ;  /* 0x000000ab40ab7223 */ /* 0x140fe20000010041 */
[----:B------:R-:W-:Y:S01]  /*4470*/  FFMA.FTZ R170, R64, R170, R65 ;  /* 0x000000aa40aa7223 */ /* 0x000fe20000010041 */
[----:B------:R-:W-:Y:S01]  /*4480*/  FADD.FTZ R193, -R138, R193 ;  /* 0x000000c18ac17221 */ /* 0x000fe20000010100 */
[----:B------:R-:W-:Y:S01]  /*4490*/  FADD.FTZ R133, -R132, R133 ;  /* 0x0000008584857221 */ /* 0x000fe20000010100 */
[C-C-:B------:R-:W-:Y:S01]  /*44a0*/  FFMA.FTZ R173, R64.reuse, R173, R65.reuse ;  /* 0x000000ad40ad7223 */ /* 0x140fe20000010041 */
[C-C-:B------:R-:W-:Y:S01]  /*44b0*/  FFMA.FTZ R172, R64.reuse, R172, R65.reuse ;  /* 0x000000ac40ac7223 */ /* 0x140fe20000010041 */
[----:B------:R-:W-:Y:S01]  /*44c0*/  FADD.FTZ R131, -R131, R200 ;  /* 0x000000c883837221 */ /* 0x000fe20000010100 */
[----:B------:R-:W-:Y:S01]  /*44d0*/  FFMA.FTZ R142, R64, R142, R65 ;  /* 0x0000008e408e7223 */ /* 0x000fe20000010041 */
[----:B------:R-:W-:Y:S01]  /*44e0*/  FMUL.FTZ R67, R148, R177 ;  /* 0x000000b194437220 */ /* 0x000fe20000410000 */
[----:B------:R-:W-:Y:S01]  /*44f0*/  FADD.FTZ R195, -R144, R195 ;  /* 0x000000c390c37221 */ /* 0x000fe20000010100 */
[----:B------:R-:W0:Y:S01]  /*4500*/  F2F.BF16.F32 R66, R66 ;  /* 0x0000004200427304 */ /* 0x000e220000202000 */
[----:B------:R-:W-:Y:S01]  /*4510*/  FMUL.FTZ R128, R148, R145 ;  /* 0x0000009194807220 */ /* 0x000fe20000410000 */
[C-C-:B------:R-:W-:Y:S01]  /*4520*/  FFMA.FTZ R169, R64.reuse, R169, R65.reuse ;  /* 0x000000a940a97223 */ /* 0x140fe20000010041 */
[----:B------:R-:W-:Y:S01]  /*4530*/  FFMA.FTZ R168, R64, R168, R65 ;  /* 0x000000a840a87223 */ /* 0x000fe20000010041 */
[----:B------:R-:W-:Y:S01]  /*4540*/  FADD.FTZ R137, -R137, R152 ;  /* 0x0000009889897221 */ /* 0x000fe20000010100 */
[----:B------:R-:W-:Y:S01]  /*4550*/  FMUL.FTZ R69, R148, R175 ;  /* 0x000000af94457220 */ /* 0x000fe20000410000 */
[----:B------:R-:W-:Y:S01]  /*4560*/  FADD.FTZ R171, -R171, R180 ;  /* 0x000000b4abab7221 */ /* 0x000fe20000010100 */
[----:B------:R-:W-:Y:S01]  /*4570*/  FADD.FTZ R183, -R170, R183 ;  /* 0x000000b7aab77221 */ /* 0x000fe20000010100 */
[----:B------:R-:W1:Y:S01]  /*4580*/  F2F.BF16.F32 R68, R68 ;  /* 0x0000004400447304 */ /* 0x000e620000202000 */
[----:B------:R-:W-:Y:S01]  /*4590*/  FMUL.FTZ R193, R148, R193 ;  /* 0x000000c194c17220 */ /* 0x000fe20000410000 */
[C-C-:B------:R-:W-:Y:S01]  /*45a0*/  FFMA.FTZ R143, R64.reuse, R143, R65.reuse ;  /* 0x0000008f408f7223 */ /* 0x140fe20000010041 */
[C-C-:B------:R-:W-:Y:S01]  /*45b0*/  FFMA.FTZ R136, R64.reuse, R136, R65.reuse ;  /* 0x0000008840887223 */ /* 0x140fe20000010041 */
[C-C-:B------:R-:W-:Y:S01]  /*45c0*/  FFMA.FTZ R135, R64.reuse, R135, R65.reuse ;  /* 0x0000008740877223 */ /* 0x140fe20000010041 */
[----:B------:R-:W-:Y:S01]  /*45d0*/  FFMA.FTZ R141, R64, R141, R65 ;  /* 0x0000008d408d7223 */ /* 0x000fe20000010041 */
[----:B------:R-:W-:Y:S01]  /*45e0*/  FMUL.FTZ R71, R148, R133 ;  /* 0x0000008594477220 */ /* 0x000fe20000410000 */
[----:B------:R-:W-:Y:S01]  /*45f0*/  FADD.FTZ R173, -R173, R178 ;  /* 0x000000b2adad7221 */ /* 0x000fe20000010100 */
[----:B------:R-:W-:Y:S01]  /*4600*/  FADD.FTZ R179, -R172, R179 ;  /* 0x000000b3acb37221 */ /* 0x000fe20000010100 */
[----:B------:R-:W-:Y:S01]  /*4610*/  FMUL.FTZ R70, R148, R131 ;  /* 0x0000008394467220 */ /* 0x000fe20000410000 */
[C-C-:B------:R-:W-:Y:S01]  /*4620*/  FFMA.FTZ R167, R64.reuse, R167, R65.reuse ;  /* 0x000000a740a77223 */ /* 0x140fe20000010041 */
[C-C-:B------:R-:W-:Y:S01]  /*4630*/  FFMA.FTZ R166, R64.reuse, R166, R65.reuse ;  /* 0x000000a640a67223 */ /* 0x140fe20000010041 */
[----:B------:R-:W-:Y:S01]  /*4640*/  FFMA.FTZ R165, R64, R165, R65 ;  /* 0x000000a540a57223 */ /* 0x000fe20000010041 */
[----:B------:R-:W-:Y:S01]  /*4650*/  FADD.FTZ R227, -R142, R227 ;  /* 0x000000e38ee37221 */ /* 0x000fe20000010100 */
[C-C-:B------:R-:W-:Y:S01]  /*4660*/  FFMA.FTZ R164, R64.reuse, R164, R65.reuse ;  /* 0x000000a440a47223 */ /* 0x140fe20000010041 */
[C-C-:B------:R-:W-:Y:S01]  /*4670*/  FFMA.FTZ R162, R64.reuse, R162, R65.reuse ;  /* 0x000000a240a27223 */ /* 0x140fe20000010041 */
[--C-:B------:R-:W-:Y:S01]  /*4680*/  FFMA.FTZ R160, R64, R160, R65.reuse ;  /* 0x000000a040a07223 */ /* 0x100fe20000010041 */
[----:B------:R-:W-:Y:S01]  /*4690*/  FMUL.FTZ R195, R148, R195 ;  /* 0x000000c394c37220 */ /* 0x000fe20000410000 */
[----:B------:R-:W-:Y:S01]  /*46a0*/  FFMA.FTZ R64, R64, R134, R65 ;  /* 0x0000008640407223 */ /* 0x000fe20000010041 */
[----:B------:R-:W-:Y:S01]  /*46b0*/  FADD.FTZ R169, -R169, R182 ;  /* 0x000000b6a9a97221 */ /* 0x000fe20000010100 */
[----:B------:R-:W-:Y:S01]  /*46c0*/  FADD.FTZ R185, -R168, R185 ;  /* 0x000000b9a8b97221 */ /* 0x000fe20000010100 */
[C---:B------:R-:W-:Y:S01]  /*46d0*/  FMUL.FTZ R137, R148.reuse, R137 ;  /* 0x0000008994897220 */ /* 0x040fe20000410000 */
[----:B------:R-:W-:Y:S01]  /*46e0*/  F2F.BF16.F32 R67, R67 ;  /* 0x0000004300437304 */ /* 0x000fe20000202000 */
[C---:B------:R-:W-:Y:S01]  /*46f0*/  FMUL.FTZ R131, R148.reuse, R171 ;  /* 0x000000ab94837220 */ /* 0x040fe20000410000 */
[----:B------:R-:W-:Y:S01]  /*4700*/  FMUL.FTZ R133, R148, R183 ;  /* 0x000000b794857220 */ /* 0x000fe20000410000 */
[----:B------:R-:W-:Y:S01]  /*4710*/  FADD.FTZ R143, -R143, R154 ;  /* 0x0000009a8f8f7221 */ /* 0x000fe20000010100 */
[----:B------:R-:W-:Y:S01]  /*4720*/  FADD.FTZ R225, -R136, R225 ;  /* 0x000000e188e17221 */ /* 0x000fe20000010100 */
[----:B------:R-:W-:Y:S01]  /*4730*/  FADD.FTZ R135, -R135, R156 ;  /* 0x0000009c87877221 */ /* 0x000fe20000010100 */
[----:B------:R-:W-:Y:S01]  /*4740*/  FADD.FTZ R141, -R141, R158 ;  /* 0x0000009e8d8d7221 */ /* 0x000fe20000010100 */
[C---:B------:R-:W-:Y:S01]  /*4750*/  FMUL.FTZ R129, R148.reuse, R173 ;  /* 0x000000ad94817220 */ /* 0x040fe20000410000 */
[C---:B------:R-:W-:Y:S01]  /*4760*/  FMUL.FTZ R139, R148.reuse, R179 ;  /* 0x000000b3948b7220 */ /* 0x040fe20000410000 */
[----:B------:R-:W-:Y:S01]  /*4770*/  F2F.BF16.F32 R128, R128 ;  /* 0x0000008000807304 */ /* 0x000fe20000202000 */
[----:B------:R-:W-:Y:S01]  /*4780*/  FMUL.FTZ R227, R148, R227 ;  /* 0x000000e394e37220 */ /* 0x000fe20000410000 */
[----:B------:R-:W2:Y:S01]  /*4790*/  LDC.64 R146, c[0x0][0x3f0] ;  /* 0x0000fc00ff927b82 */ /* 0x000ea20000000a00 */
[----:B------:R-:W-:Y:S01]  /*47a0*/  FADD.FTZ R189, -R164, R189 ;  /* 0x000000bda4bd7221 */ /* 0x000fe20000010100 */
[----:B------:R-:W-:Y:S01]  /*47b0*/  FADD.FTZ R229, -R64, R229 ;  /* 0x000000e540e57221 */ /* 0x000fe20000010100 */
[C---:B------:R-:W-:Y:S01]  /*47c0*/  FMUL.FTZ R145, R148.reuse, R169 ;  /* 0x000000a994917220 */ /* 0x040fe20000410000 */
[C---:B------:R-:W-:Y:S01]  /*47d0*/  FMUL.FTZ R185, R148.reuse, R185 ;  /* 0x000000b994b97220 */ /* 0x040fe20000410000 */
[----:B------:R-:W-:Y:S01]  /*47e0*/  FADD.FTZ R167, -R167, R202 ;  /* 0x000000caa7a77221 */ /* 0x000fe20000010100 */
[----:B------:R-:W-:Y:S01]  /*47f0*/  F2F.BF16.F32 R69, R69 ;  /* 0x0000004500457304 */ /* 0x000fe20000202000 */
[----:B------:R-:W-:Y:S01]  /*4800*/  FMUL.FTZ R143, R148, R143 ;  /* 0x0000008f948f7220 */ /* 0x000fe20000410000 */
[----:B------:R-:W-:Y:S01]  /*4810*/  FADD.FTZ R197, -R166, R197 ;  /* 0x000000c5a6c57221 */ /* 0x000fe20000010100 */
[C---:B------:R-:W-:Y:S01]  /*4820*/  FMUL.FTZ R225, R148.reuse, R225 ;  /* 0x000000e194e17220 */ /* 0x040fe20000410000 */
[C---:B------:R-:W-:Y:S01]  /*4830*/  FMUL.FTZ R135, R148.reuse, R135 ;  /* 0x0000008794877220 */ /* 0x040fe20000410000 */
[C---:B------:R-:W-:Y:S01]  /*4840*/  FMUL.FTZ R141, R148.reuse, R141 ;  /* 0x0000008d948d7220 */ /* 0x040fe20000410000 */
[----:B------:R-:W-:Y:S01]  /*4850*/  FADD.FTZ R165, -R165, R192 ;  /* 0x000000c0a5a57221 */ /* 0x000fe20000010100 */
[----:B------:R-:W-:Y:S01]  /*4860*/  FMUL.FTZ R189, R148, R189 ;  /* 0x000000bd94bd7220 */ /* 0x000fe20000410000 */
[----:B------:R-:W3:Y:S01]  /*4870*/  F2F.BF16.F32 R193, R193 ;  /* 0x000000c100c17304 */ /* 0x000ee20000202000 */
[----:B------:R-:W-:Y:S01]  /*4880*/  FADD.FTZ R205, -R162, R205 ;  /* 0x000000cda2cd7221 */ /* 0x000fe20000010100 */
[----:B------:R-:W-:Y:S01]  /*4890*/  FADD.FTZ R211, -R160, R211 ;  /* 0x000000d3a0d37221 */ /* 0x000fe20000010100 */
[C---:B------:R-:W-:Y:S01]  /*48a0*/  FMUL.FTZ R229, R148.reuse, R229 ;  /* 0x000000e594e57220 */ /* 0x040fe20000410000 */
[C---:B------:R-:W-:Y:S01]  /*48b0*/  FMUL.FTZ R167, R148.reuse, R167 ;  /* 0x000000a794a77220 */ /* 0x040fe20000410000 */
[C---:B------:R-:W-:Y:S01]  /*48c0*/  FMUL.FTZ R197, R148.reuse, R197 ;  /* 0x000000c594c57220 */ /* 0x040fe20000410000 */
[C---:B------:R-:W-:Y:S01]  /*48d0*/  FMUL.FTZ R165, R148.reuse, R165 ;  /* 0x000000a594a57220 */ /* 0x040fe20000410000 */
[----:B------:R-:W-:Y:S01]  /*48e0*/  FMUL.FTZ R205, R148, R205 ;  /* 0x000000cd94cd7220 */ /* 0x000fe20000410000 */
[----:B------:R-:W4:Y:S01]  /*48f0*/  F2F.BF16.F32 R71, R71 ;  /* 0x0000004700477304 */ /* 0x000f220000202000 */
[----:B0-----:R-:W-:-:S04]  /*4900*/  IMAD.WIDE.U32 R64, R66, 0x10000, RZ ;  /* 0x0001000042407825 */ /* 0x001fc800078e00ff */
[----:B------:R-:W-:Y:S01]  /*4910*/  FMUL.FTZ R211, R148, R211 ;  /* 0x000000d394d37220 */ /* 0x000fe20000410000 */
[----:B-1----:R-:W-:Y:S02]  /*4920*/  SHF.L.U32 R68, R68, 0x10, RZ ;  /* 0x0000001044447819 */ /* 0x002fe400000006ff */
[----:B---3--:R-:W-:Y:S01]  /*4930*/  SHF.L.U32 R193, R193, 0x10, RZ ;  /* 0x00000010c1c17819 */ /* 0x008fe200000006ff */
[----:B------:R-:W0:Y:S01]  /*4940*/  F2F.BF16.F32 R70, R70 ;  /* 0x0000004600467304 */ /* 0x000e220000202000 */
[----:B----4-:R-:W-:-:S07]  /*4950*/  LOP3.LUT R142, R64, R71, RZ, 0xfc, !PT ;  /* 0x00000047408e7212 */ /* 0x010fce00078efcff */
[----:B------:R-:W-:Y:S01]  /*4960*/  F2F.BF16.F32 R195, R195 ;  /* 0x000000c300c37304 */ /* 0x000fe20000202000 */
[----:B0-----:R-:W-:-:S07]  /*4970*/  SHF.L.U32 R70, R70, 0x10, RZ ;  /* 0x0000001046467819 */ /* 0x001fce00000006ff */
[----:B------:R-:W0:Y:S08]  /*4980*/  F2F.BF16.F32 R137, R137 ;  /* 0x0000008900897304 */ /* 0x000e300000202000 */
[----:B------:R-:W1:Y:S01]  /*4990*/  F2F.BF16.F32 R131, R131 ;  /* 0x0000008300837304 */ /* 0x000e620000202000 */
[----:B0-----:R-:W-:-:S07]  /*49a0*/  SHF.L.U32 R137, R137, 0x10, RZ ;  /* 0x0000001089897819 */ /* 0x001fce00000006ff */
[----:B------:R-:W0:Y:S08]  /*49b0*/  F2F.BF16.F32 R133, R133 ;  /* 0x0000008500857304 */ /* 0x000e300000202000 */
[----:B------:R-:W-:Y:S08]  /*49c0*/  F2F.BF16.F32 R129, R129 ;  /* 0x0000008100817304 */ /* 0x000ff00000202000 */
[----:B------:R-:W3:Y:S08]  /*49d0*/  F2F.BF16.F32 R139, R139 ;  /* 0x0000008b008b7304 */ /* 0x000ef00000202000 */
[----:B------:R-:W4:Y:S08]  /*49e0*/  F2F.BF16.F32 R227, R227 ;  /* 0x000000e300e37304 */ /* 0x000f300000202000 */
[----:B------:R5:W-:Y:S08]  /*49f0*/  F2F.BF16.F32 R130, R143 ;  /* 0x0000008f00827304 */ /* 0x000bf00000202000 */
[----:B------:R0:W2:Y:S01]  /*4a00*/  F2F.BF16.F32 R132, R135 ;  /* 0x0000008700847304 */ /* 0x0000a20000202000 */
[----:B-----5:R-:W-:Y:S01]  /*4a10*/  LOP3.LUT R143, R68, R65, R67, 0xfe, !PT ;  /* 0x00000041448f7212 */ /* 0x020fe200078efe43 */
[----:B------:R-:W-:-:S04]  /*4a20*/  IMAD.WIDE.U32 R66, R128, 0x10000, RZ ;  /* 0x0001000080427825 */ /* 0x000fc800078e00ff */
[----:B------:R-:W-:Y:S01]  /*4a30*/  IMAD.WIDE.U32 R68, R69, 0x10000, RZ ;  /* 0x0001000045447825 */ /* 0x000fe200078e00ff */
[----:B-1----:R-:W-:Y:S01]  /*4a40*/  LOP3.LUT R134, R66, R131, RZ, 0xfc, !PT ;  /* 0x0000008342867212 */ /* 0x002fe200078efcff */
[----:B------:R-:W1:Y:S01]  /*4a50*/  F2F.BF16.F32 R145, R145 ;  /* 0x0000009100917304 */ /* 0x000e620000202000 */
[----:B0-----:R-:W-:Y:S01]  /*4a60*/  LOP3.LUT R135, R193, R67, R133, 0xfe, !PT ;  /* 0x00000043c1877212 */ /* 0x001fe200078efe85 */
[----:B------:R-:W-:Y:S01]  /*4a70*/  IMAD.WIDE.U32 R64, R195, 0x10000, RZ ;  /* 0x00010000c3407825 */ /* 0x000fe200078e00ff */
[----:B---3--:R-:W-:Y:S02]  /*4a80*/  LOP3.LUT R139, R70, R69, R139, 0xfe, !PT ;  /* 0x00000045468b7212 */ /* 0x008fe400078efe8b */
[----:B------:R-:W-:Y:S01]  /*4a90*/  LOP3.LUT R138, R68, R129, RZ, 0xfc, !PT ;  /* 0x00000081448a7212 */ /* 0x000fe200078efcff */
[----:B----4-:R-:W-:Y:S01]  /*4aa0*/  IMAD.WIDE.U32 R66, R227, 0x10000, RZ ;  /* 0x00010000e3427825 */ /* 0x010fe200078e00ff */
[----:B--2---:R-:W-:Y:S01]  /*4ab0*/  SHF.L.U32 R132, R132, 0x10, RZ ;  /* 0x0000001084847819 */ /* 0x004fe200000006ff */
[----:B------:R-:W0:Y:S02]  /*4ac0*/  F2F.BF16.F32 R185, R185 ;  /* 0x000000b900b97304 */ /* 0x000e240000202000 */
[----:B------:R-:W-:-:S04]  /*4ad0*/  IMAD.WIDE.U32 R68, R130, 0x10000, RZ ;  /* 0x0001000082447825 */ /* 0x000fc800078e00ff */
[--C-:B------:R-:W-:Y:S01]  /*4ae0*/  IMAD.WIDE.U32 R128, R155, 0x8, R146.reuse ;  /* 0x000000089b807825 */ /* 0x100fe200078e0092 */
[----:B-1----:R-:W-:Y:S01]  /*4af0*/  LOP3.LUT R130, R64, R145, RZ, 0xfc, !PT ;  /* 0x0000009140827212 */ /* 0x002fe200078efcff */
[----:B------:R-:W1:Y:S02]  /*4b00*/  F2F.BF16.F32 R225, R225 ;  /* 0x000000e100e17304 */ /* 0x000e640000202000 */
[----:B------:R-:W-:Y:S01]  /*4b10*/  IMAD.WIDE.U32 R144, R163, 0x8, R146 ;  /* 0x00000008a3907825 */ /* 0x000fe200078e0092 */
[----:B0-----:R-:W-:-:S05]  /*4b20*/  LOP3.LUT R131, R137, R65, R185, 0xfe, !PT ;  /* 0x0000004189837212 */ /* 0x001fca00078efeb9 */
[----:B------:R-:W0:Y:S01]  /*4b30*/  F2F.BF16.F32 R141, R141 ;  /* 0x0000008d008d7304 */ /* 0x000e220000202000 */
[----:B------:R-:W-:Y:S01]  /*4b40*/  IMAD.WIDE.U32 R136, R159, 0x8, R146 ;  /* 0x000000089f887825 */ /* 0x000fe200078e0092 */
[----:B------:R2:W-:Y:S01]  /*4b50*/  STG.E.64 desc[UR4][R144.64], R142 ;  /* 0x0000008e90007986 */ /* 0x0005e2000c101b04 */
[----:B-1----:R-:W-:-:S05]  /*4b60*/  SHF.L.U32 R225, R225, 0x10, RZ ;  /* 0x00000010e1e17819 */ /* 0x002fca00000006ff */
[----:B------:R-:W1:Y:S01]  /*4b70*/  F2F.BF16.F32 R189, R189 ;  /* 0x000000bd00bd7304 */ /* 0x000e620000202000 */
[----:B0-----:R-:W-:-:S07]  /*4b80*/  IMAD.WIDE.U32 R64, R141, 0x10000, RZ ;  /* 0x000100008d407825 */ /* 0x001fce00078e00ff */
[----:B------:R-:W0:Y:S01]  /*4b90*/  F2F.BF16.F32 R229, R229 ;  /* 0x000000e500e57304 */ /* 0x000e220000202000 */
[----:B------:R-:W-:Y:S01]  /*4ba0*/  IMAD.WIDE.U32 R140, R161, 0x8, R146 ;  /* 0x00000008a18c7825 */ /* 0x000fe200078e0092 */
[----:B-1----:R-:W-:-:S06]  /*4bb0*/  LOP3.LUT R67, R132, R67, R189, 0xfe, !PT ;  /* 0x0000004384437212 */ /* 0x002fcc00078efebd */
[----:B------:R-:W1:Y:S01]  /*4bc0*/  F2F.BF16.F32 R167, R167 ;  /* 0x000000a700a77304 */ /* 0x000e620000202000 */
[----:B------:R-:W-:Y:S01]  /*4bd0*/  IMAD.WIDE.U32 R132, R157, 0x8, R146 ;  /* 0x000000089d847825 */ /* 0x000fe200078e0092 */
[----:B------:R2:W-:Y:S04]  /*4be0*/  STG.E.64 desc[UR4][R140.64], R138 ;  /* 0x0000008a8c007986 */ /* 0x0005e8000c101b04 */
[----:B------:R2:W-:Y:S01]  /*4bf0*/  STG.E.64 desc[UR4][R136.64], R134 ;  /* 0x0000008688007986 */ /* 0x0005e2000c101b04 */
[----:B0-----:R-:W-:Y:S01]  /*4c00*/  SHF.L.U32 R229, R229, 0x10, RZ ;  /* 0x00000010e5e57819 */ /* 0x001fe200000006ff */
[----:B------:R-:W0:Y:S02]  /*4c10*/  F2F.BF16.F32 R197, R197 ;  /* 0x000000c500c57304 */ /* 0x000e240000202000 */
[----:B------:R2:W-:Y:S01]  /*4c20*/  STG.E.64 desc[UR4][R132.64], R130 ;  /* 0x0000008284007986 */ /* 0x0005e2000c101b04 */
[----:B-1----:R-:W-:-:S05]  /*4c30*/  LOP3.LUT R70, R68, R167, RZ, 0xfc, !PT ;  /* 0x000000a744467212 */ /* 0x002fca00078efcff */
[----:B------:R-:W1:Y:S01]  /*4c40*/  F2F.BF16.F32 R165, R165 ;  /* 0x000000a500a57304 */ /* 0x000e620000202000 */
[----:B0-----:R-:W-:-:S07]  /*4c50*/  LOP3.LUT R71, R225, R69, R197, 0xfe, !PT ;  /* 0x00000045e1477212 */ /* 0x001fce00078efec5 */
[----:B------:R-:W0:Y:S01]  /*4c60*/  F2F.BF16.F32 R205, R205 ;  /* 0x000000cd00cd7304 */ /* 0x000e220000202000 */
[--C-:B------:R-:W-:Y:S01]  /*4c70*/  IMAD.WIDE.U32 R68, R153, 0x8, R146.reuse ;  /* 0x0000000899447825 */ /* 0x100fe200078e0092 */
[----:B------:R2:W-:Y:S03]  /*4c80*/  STG.E.64 desc[UR4][R128.64], R70 ;  /* 0x0000004680007986 */ /* 0x0005e6000c101b04 */
[----:B------:R-:W-:Y:S01]  /*4c90*/  IMAD.WIDE.U32 R146, R151, 0x8, R146 ;  /* 0x0000000897927825 */ /* 0x000fe200078e0092 */
[----:B-1----:R-:W-:Y:S02]  /*4ca0*/  LOP3.LUT R66, R66, R165, RZ, 0xfc, !PT ;  /* 0x000000a542427212 */ /* 0x002fe400078efcff */
[----:B------:R-:W1:Y:S03]  /*4cb0*/  F2F.BF16.F32 R211, R211 ;  /* 0x000000d300d37304 */ /* 0x000e660000202000 */
[----:B------:R2:W-:Y:S01]  /*4cc0*/  STG.E.64 desc[UR4][R68.64], R66 ;  /* 0x0000004244007986 */ /* 0x0005e2000c101b04 */
[----:B0-----:R-:W-:-:S02]  /*4cd0*/  LOP3.LUT R64, R64, R205, RZ, 0xfc, !PT ;  /* 0x000000cd40407212 */ /* 0x001fc400078efcff */
[----:B-1----:R-:W-:-:S05]  /*4ce0*/  LOP3.LUT R65, R229, R65, R211, 0xfe, !PT ;  /* 0x00000041e5417212 */ /* 0x002fca00078efed3 */
        /* <DEDUP_REMOVED lines=57> */
[----:B------:R-:W-:-:S07]  /*5080*/  MOV R79, R4 ;  /* 0x00000004004f7202 */ /* 0x000fce0000000f00 */
.L_x_1355:
[----:B--2---:R-:W0:Y:S01]  /*5090*/  LDC.64 R68, c[0x0][0x3e0] ;  /* 0x0000f800ff447b82 */ /* 0x004e220000000a00 */
[----:B-----5:R-:W-:-:S05]  /*50a0*/  IMAD R5, R3, 0xe00, R2 ;  /* 0x00000e0003057824 */ /* 0x020fca00078e0202 */
[C---:B------:R-:W-:Y:S02]  /*50b0*/  IADD3 R11, PT, PT, R5.reuse, 0x200, RZ ;  /* 0x00000200050b7810 */ /* 0x040fe40007ffe0ff */
[----:B------:R-:W1:Y:S01]  /*50c0*/  LDC.64 R70, c[0x0][0x3e8] ;  /* 0x0000fa00ff467b82 */ /* 0x000e620000000a00 */
[C---:B------:R-:W-:Y:S02]  /*50d0*/  IADD3 R15, PT, PT, R5.reuse, 0x400, RZ ;  /* 0x00000400050f7810 */ /* 0x040fe40007ffe0ff */
        /* <DEDUP_REMOVED lines=33> */
.L_x_1365:
        /* <DEDUP_REMOVED lines=9> */
.L_x_3090:


//--------------------- .text._ZN10layer_norm22ln_bwd_finalize_kernelINS_22Kernel_traits_finalizeILj14336E6__halffS2_fjLj1024ELj4ENS_18Kernel_traits_baseILj14336ES2_fS2_fjLj1024EEEEEEEvNS_9BwdParamsE --------------------------
	.section	.text._ZN10layer_norm22ln_bwd_finalize_kernelINS_22Kernel_traits_finalizeILj14336E6__halffS2_fjLj1024ELj4ENS_18Kernel_traits_baseILj14336ES2_fS2_fjLj1024EEEEEEEvNS_9BwdParamsE,"ax",@progbits
	.align	128
        .global         _ZN10layer_norm22ln_bwd_finalize_kernelINS_22Kernel_traits_finalizeILj14336E6__halffS2_fjLj1024ELj4ENS_18Kernel_traits_baseILj14336ES2_fS2_fjLj1024EEEEEEEvNS_9BwdParamsE
        .type           _ZN10layer_norm22ln_bwd_finalize_kernelINS_22Kernel_traits_finalizeILj14336E6__halffS2_fjLj1024ELj4ENS_18Kernel_traits_baseILj14336ES2_fS2_fjLj1024EEEEEEEvNS_9BwdParamsE,@function
        .size           _ZN10layer_norm22ln_bwd_finalize_kernelINS_22Kernel_traits_finalizeILj14336E6__halffS2_fjLj1024ELj4ENS_18Kernel_traits_baseILj14336ES2_fS2_fjLj1024EEEEEEEvNS_9BwdParamsE,(.L_x_3091 - _ZN10layer_norm22ln_bwd_finalize_kernelINS_22Kernel_traits_finalizeILj14336E6__halffS2_fjLj1024ELj4ENS_18Kernel_traits_baseILj14336ES2_fS2_fjLj1024EEEEEEEvNS_9BwdParamsE)
        .other          _ZN10layer_norm22ln_bwd_finalize_kernelINS_22Kernel_traits_finalizeILj14336E6__halffS2_fjLj1024ELj4ENS_18Kernel_traits_baseILj14336ES2_fS2_fjLj1024EEEEEEEvNS_9BwdParamsE,@"STO_CUDA_ENTRY STV_DEFAULT"
_ZN10layer_norm22ln_bwd_finalize_kernelINS_22Kernel_traits_finalizeILj14336E6__halffS2_fjLj1024ELj4ENS_18Kernel_traits_baseILj14336ES2_fS2_fjLj1024EEEEEEEvNS_9BwdParamsE:
.text._ZN10layer_norm22ln_bwd_finalize_kernelINS_22Kernel_traits_finalizeILj14336E6__halffS2_fjLj1024ELj4ENS_18Kernel_traits_baseILj14336ES2_fS2_fjLj1024EEEEEEEvNS_9BwdParamsE:
        /* <DEDUP_REMOVED lines=37> */
.L_x_1370:
        /* <DEDUP_REMOVED lines=118> */
.L_x_1369:
[----:B------:R-:W-:Y:S05]  /*09b0*/  BSYNC.RECONVERGENT B1 ;  /* 0x0000000000017941 */ /* 0x000fea0003800200 */
.L_x_1368:
        /* <DEDUP_REMOVED lines=65> */
.L_x_1372:
[----:B------:R-:W-:Y:S05]  /*0dd0*/  BSYNC.RECONVERGENT B1 ;  /* 0x0000000000017941 */ /* 0x000fea0003800200 */
.L_x_1371:
        /* <DEDUP_REMOVED lines=37> */
.L_x_1374:
[----:B------:R-:W-:Y:S05]  /*1030*/  BSYNC.RECONVERGENT B1 ;  /* 0x0000000000017941 */ /* 0x000fea0003800200 */
.L_x_1373:
[----:B------:R-:W-:Y:S05]  /*1040*/  @!P1 BRA `(.L_x_1367) ;  /* 0x00000000003c9947 */ /* 0x000fea0003800000 */
[----:B------:R-:W0:Y:S01]  /*1050*/  LDC.64 R6, c[0x0][0x3e0] ;  /* 0x0000f800ff067b82 */ /* 0x000e220000000a00 */
[----:B------:R-:W-:Y:S01]  /*1060*/  IMAD R2, R15, 0x3800, R11 ;  /* 0x000038000f027824 */ /* 0x000fe200078e020b */
[----:B------:R-:W-:-:S04]  /*1070*/  IADD3 R24, PT, PT, -R24, RZ, RZ ;  /* 0x000000ff18187210 */ /* 0x000fc80007ffe1ff */
[----:B------:R-:W-:Y:S02]  /*1080*/  IADD3 R11, PT, PT, R13, R2, RZ ;  /* 0x000000020d0b7210 */ /* 0x000fe40007ffe0ff */
[----:B------:R-:W1:Y:S05]  /*1090*/  LDC.64 R8, c[0x0][0x3e8] ;  /* 0x0000fa00ff087b82 */ /* 0x000e6a0000000a00 */
.L_x_1375:
        /* <DEDUP_REMOVED lines=10> */
.L_x_1367:
[----:B------:R-:W-:Y:S05]  /*1140*/  BSYNC.RECONVERGENT B0 ;  /* 0x0000000000007941 */ /* 0x000fea0003800200 */
.L_x_1366:
        /* <DEDUP_REMOVED lines=55> */
.L_x_1376:
        /* <DEDUP_REMOVED lines=12> */
.L_x_3091:


//--------------------- .text._ZN10layer_norm13ln_bwd_kernelINS_13Kernel_traitsI6__halffS2_fjLj14336ELj4ELj1ELj4ELj8ENS_18Kernel_traits_baseILj14336ES2_fS2_fjLj128EEEEEEEvNS_9BwdParamsE --------------------------
	.section	.text._ZN10layer_norm13ln_bwd_kernelINS_13Kernel_traitsI6__halffS2_fjLj14336ELj4ELj1ELj4ELj8ENS_18Kernel_traits_baseILj14336ES2_fS2_fjLj128EEEEEEEvNS_9BwdParamsE,"ax",@progbits
	.align	128
        .global         _ZN10layer_norm13ln_bwd_kernelINS_13Kernel_traitsI6__halffS2_fjLj14336ELj4ELj1ELj4ELj8ENS_18Kernel_traits_baseILj14336ES2_fS2_fjLj128EEEEEEEvNS_9BwdParamsE
        .type           _ZN10layer_norm13ln_bwd_kernelINS_13Kernel_traitsI6__halffS2_fjLj14336ELj4ELj1ELj4ELj8ENS_18Kernel_traits_baseILj14336ES2_fS2_fjLj128EEEEEEEvNS_9BwdParamsE,@function
        .size           _ZN10layer_norm13ln_bwd_kernelINS_13Kernel_traitsI6__halffS2_fjLj14336ELj4ELj1ELj4ELj8ENS_18Kernel_traits_baseILj14336ES2_fS2_fjLj128EEEEEEEvNS_9BwdParamsE,(.L_x_3092 - _ZN10layer_norm13ln_bwd_kernelINS_13Kernel_traitsI6__halffS2_fjLj14336ELj4ELj1ELj4ELj8ENS_18Kernel_traits_baseILj14336ES2_fS2_fjLj128EEEEEEEvNS_9BwdParamsE)
        .other          _ZN10layer_norm13ln_bwd_kernelINS_13Kernel_traitsI6__halffS2_fjLj14336ELj4ELj1ELj4ELj8ENS_18Kernel_traits_baseILj14336ES2_fS2_fjLj128EEEEEEEvNS_9BwdParamsE,@"STO_CUDA_ENTRY STV_DEFAULT"
_ZN10layer_norm13ln_bwd_kernelINS_13Kernel_traitsI6__halffS2_fjLj14336ELj4ELj1ELj4ELj8ENS_18Kernel_traits_baseILj14336ES2_fS2_fjLj128EEEEEEEvNS_9BwdParamsE:
.text._ZN10layer_norm13ln_bwd_kernelINS_13Kernel_traitsI6__halffS2_fjLj14336ELj4ELj1ELj4ELj8ENS_18Kernel_traits_baseILj14336ES2_fS2_fjLj128EEEEEEEvNS_9BwdParamsE:
        /* <DEDUP_REMOVED lines=8> */
[----:B------:R-:W-:Y:S02]  /*0080*/  LOP3.LUT R135, R104, 0x3, RZ, 0xc0, !PT ;  /* 0x0000000368877812 */ /* 0x000fe400078ec0ff */
[----:B--2---:R-:W-:Y:S02]  /*0090*/  LOP3.LUT R0, R154, 0x7f, RZ, 0xc0, !PT ;  /* 0x0000007f9a007812 */ /* 0x004fe400078ec0ff */
[----:B------:R-:W-:Y:S02]  /*00a0*/  SHF.R.U32.HI R132, RZ, 0x2, R104 ;  /* 0x00000002ff847819 */ /* 0x000fe40000011668 */
        /* <DEDUP_REMOVED lines=36> */
.L_x_1377:
        /* <DEDUP_REMOVED lines=16> */
.L_x_1378:
        /* <DEDUP_REMOVED lines=30> */
[----:B------:R-:W-:Y:S06]  /*05d0*/  @P0 BRA `(.L_x_1379) ;  /* 0x0000003c00ec0947 */ /* 0x000fec0003800000 */
[----:B------:R-:W-:Y:S01]  /*05e0*/  HFMA2 R56, -RZ, RZ, 0, 0 ;  /* 0x00000000ff387431 */ /* 0x000fe200000001ff */
[----:B------:R-:W-:Y:S01]  /*05f0*/  LOP3.LUT R104, R104, 0x7ffffffc, RZ, 0xc0, !PT ;  /* 0x7ffffffc68687812 */ /* 0x000fe200078ec0ff */
        /* <DEDUP_REMOVED lines=30> */
[----:B------:R-:W-:Y:S02]  /*07e0*/  MOV R50, RZ ;  /* 0x000000ff00327202 */ /* 0x000fe40000000f00 */
[----:B------:R-:W-:Y:S02]  /*07f0*/  MOV R46, RZ ;  /* 0x000000ff002e7202 */ /* 0x000fe40000000f00 */
[----:B------:R-:W-:Y:S02]  /*0800*/  MOV R42, RZ ;  /* 0x000000ff002a7202 */ /* 0x000fe40000000f00 */
[----:B------:R-:W-:-:S02]  /*0810*/  MOV R38, RZ ;  /* 0x000000ff00267202 */ /* 0x000fc40000000f00 */
[----:B------:R-:W-:-:S07]  /*0820*/  MOV R34, R132 ;  /* 0x0000008400227202 */ /* 0x000fce0000000f00 */
.L_x_1388:
[----:B--2---:R-:W0:Y:S01]  /*0830*/  LDC.64 R2, c[0x0][0x398] ;  /* 0x0000e600ff027b82 */ /* 0x004e220000000a00 */
        /* <DEDUP_REMOVED lines=13> */
[----:B------:R-:W-:-:S05]  /*0910*/  IADD3 R53, PT, PT, R57, 0x600, RZ ;  /* 0x0000060039357810 */ /* 0x000fca0007ffe0ff */
[----:B------:R-:W1:Y:S01]  /*0920*/  LDC.64 R20, c[0x0][0x390] ;  /* 0x0000e400ff147b82 */ /* 0x000e620000000a00 */
[C---:B------:R-:W-:Y:S02]  /*0930*/  IADD3 R43, PT, PT, R57.reuse, 0x1000, RZ ;  /* 0x00001000392b7810 */ /* 0x040fe40007ffe0ff */
[C---:B------:R-:W-:Y:S02]  /*0940*/  IADD3 R51, PT, PT, R57.reuse, 0x800, RZ ;  /* 0x0000080039337810 */ /* 0x040fe40007ffe0ff */
[C---:B------:R-:W-:Y:S02]  /*0950*/  IADD3 R49, PT, PT, R57.reuse, 0xa00, RZ ;  /* 0x00000a0039317810 */ /* 0x040fe40007ffe0ff */
[C---:B------:R-:W-:Y:S02]  /*0960*/  IADD3 R47, PT, PT, R57.reuse, 0xc00, RZ ;  /* 0x00000c00392f7810 */ /* 0x040fe40007ffe0ff */
[C---:B------:R-:W-:Y:S02]  /*0970*/  IADD3 R45, PT, PT, R57.reuse, 0xe00, RZ ;  /* 0x00000e00392d7810 */ /* 0x040fe40007ffe0ff */
[----:B------:R-:W-:-:S02]  /*0980*/  IADD3 R41, PT, PT, R57, 0x1200, RZ ;  /* 0x0000120039297810 */ /* 0x000fc40007ffe0ff */
[C---:B------:R-:W-:Y:S02]  /*0990*/  IADD3 R39, PT, PT, R57.reuse, 0x1400, RZ ;  /* 0x0000140039277810 */ /* 0x040fe40007ffe0ff */
[C---:B------:R-:W-:Y:S01]  /*09a0*/  IADD3 R37, PT, PT, R57.reuse, 0x1600, RZ ;  /* 0x0000160039257810 */ /* 0x040fe20007ffe0ff */
[----:B0-----:R-:W-:-:S04]  /*09b0*/  IMAD.WIDE.U32 R4, R57, 0x4, R2 ;  /* 0x0000000439047825 */ /* 0x001fc800078e0002 */
[--C-:B------:R-:W-:Y:S01]  /*09c0*/  IMAD.WIDE.U32 R6, R55, 0x4, R2.reuse ;  /* 0x0000000437067825 */ /* 0x100fe200078e0002 */
[----:B------:R-:W5:Y:S03]  /*09d0*/  LDG.E R149, desc[UR4][R4.64] ;  /* 0x0000000404957981 */ /* 0x000f66000c1e1900 */
[--C-:B------:R-:W-:Y:S01]  /*09e0*/  IMAD.WIDE.U32 R142, R43, 0x4, R2.reuse ;  /* 0x000000042b8e7825 */ /* 0x100fe200078e0002 */
[----:B------:R0:W5:Y:S01]  /*09f0*/  LDG.E R148, desc[UR4][R4.64+0x800] ;  /* 0x0008000404947981 */ /* 0x000162000c1e1900 */
[----:B------:R-:W-:Y:S02]  /*0a00*/  IADD3 R35, PT, PT, R57, 0x1800, RZ ;  /* 0x0000180039237810 */ /* 0x000fe40007ffe0ff */
[----:B------:R-:W-:Y:S01]  /*0a10*/  IMAD.WIDE.U32 R8, R53, 0x4, R2 ;  /* 0x0000000435087825 */ /* 0x000fe200078e0002 */
[----:B------:R2:W5:Y:S01]  /*0a20*/  LDG.E R147, desc[UR4][R6.64] ;  /* 0x0000000406937981 */ /* 0x000562000c1e1900 */
[----:B------:R-:W-:-:S02]  /*0a30*/  IADD3 R33, PT, PT, R57, 0x1a00, RZ ;  /* 0x00001a0039217810 */ /* 0x000fc40007ffe0ff */
[--C-:B------:R-:W-:Y:S01]  /*0a40*/  IMAD.WIDE.U32 R10, R51, 0x4, R2.reuse ;  /* 0x00000004330a7825 */ /* 0x100fe200078e0002 */
[----:B------:R-:W5:Y:S03]  /*0a50*/  LDG.E R142, desc[UR4][R142.64] ;  /* 0x000000048e8e7981 */ /* 0x000f66000c1e1900 */
[--C-:B------:R-:W-:Y:S01]  /*0a60*/  IMAD.WIDE.U32 R12, R49, 0x4, R2.reuse ;  /* 0x00000004310c7825 */ /* 0x100fe200078e0002 */
[----:B------:R-:W5:Y:S03]  /*0a70*/  LDG.E R136, desc[UR4][R8.64] ;  /* 0x0000000408887981 */ /* 0x000f66000c1e1900 */
[--C-:B0-----:R-:W-:Y:S01]  /*0a80*/  IMAD.WIDE.U32 R4, R47, 0x4, R2.reuse ;  /* 0x000000042f047825 */ /* 0x101fe200078e0002 */
[----:B------:R-:W5:Y:S03]  /*0a90*/  LDG.E R138, desc[UR4][R10.64] ;  /* 0x000000040a8a7981 */ /* 0x000f66000c1e1900 */
[--C-:B--2---:R-:W-:Y:S01]  /*0aa0*/  IMAD.WIDE.U32 R6, R45, 0x4, R2.reuse ;  /* 0x000000042d067825 */ /* 0x104fe200078e0002 */
[----:B------:R-:W5:Y:S03]  /*0ab0*/  LDG.E R139, desc[UR4][R12.64] ;  /* 0x000000040c8b7981 */ /* 0x000f66000c1e1900 */
[--C-:B------:R-:W-:Y:S01]  /*0ac0*/  IMAD.WIDE.U32 R16, R41, 0x4, R2.reuse ;  /* 0x0000000429107825 */ /* 0x100fe200078e0002 */
[----:B------:R0:W5:Y:S03]  /*0ad0*/  LDG.E R140, desc[UR4][R4.64] ;  /* 0x00000004048c7981 */ /* 0x000166000c1e1900 */
[--C-:B------:R-:W-:Y:S01]  /*0ae0*/  IMAD.WIDE.U32 R18, R39, 0x4, R2.reuse ;  /* 0x0000000427127825 */ /* 0x100fe200078e0002 */
[----:B------:R2:W5:Y:S03]  /*0af0*/  LDG.E R141, desc[UR4][R6.64] ;  /* 0x00000004068d7981 */ /* 0x000566000c1e1900 */
[--C-:B------:R-:W-:Y:S01]  /*0b00*/  IMAD.WIDE.U32 R22, R37, 0x4, R2.reuse ;  /* 0x0000000425167825 */ /* 0x100fe200078e0002 */
[----:B------:R3:W5:Y:S03]  /*0b10*/  LDG.E R143, desc[UR4][R16.64] ;  /* 0x00000004108f7981 */ /* 0x000766000c1e1900 */
[----:B0-----:R-:W-:Y:S01]  /*0b20*/  IMAD.WIDE.U32 R4, R35, 0x4, R2 ;  /* 0x0000000423047825 */ /* 0x001fe200078e0002 */
[----:B------:R-:W5:Y:S03]  /*0b30*/  LDG.E R144, desc[UR4][R18.64] ;  /* 0x0000000412907981 */ /* 0x000f66000c1e1900 */
[--C-:B-1----:R-:W-:Y:S01]  /*0b40*/  IMAD.WIDE.U32 R30, R57, 0x8, R20.reuse ;  /* 0x00000008391e7825 */ /* 0x102fe200078e0014 */
[----:B------:R0:W5:Y:S03]  /*0b50*/  LDG.E R145, desc[UR4][R22.64] ;  /* 0x0000000416917981 */ /* 0x000166000c1e1900 */
[--C-:B--2---:R-:W-:Y:S01]  /*0b60*/  IMAD.WIDE.U32 R6, R55, 0x8, R20.reuse ;  /* 0x0000000837067825 */ /* 0x104fe200078e0014 */
[----:B------:R1:W5:Y:S03]  /*0b70*/  LDG.E R146, desc[UR4][R4.64] ;  /* 0x0000000404927981 */ /* 0x000366000c1e1900 */
[----:B------:R-:W-:-:S02]  /*0b80*/  IMAD.WIDE.U32 R8, R53, 0x8, R20 ;  /* 0x0000000835087825 */ /* 0x000fc400078e0014 */
[----:B------:R-:W5:Y:S02]  /*0b90*/  LDG.E.64 R6, desc[UR4][R6.64] ;  /* 0x0000000406067981 */ /* 0x000f64000c1e1b00 */
[--C-:B------:R-:W-:Y:S02]  /*0ba0*/  IMAD.WIDE.U32 R10, R51, 0x8, R20.reuse ;  /* 0x00000008330a7825 */ /* 0x100fe400078e0014 */
[----:B------:R-:W5:Y:S02]  /*0bb0*/  LDG.E.64 R8, desc[UR4][R8.64] ;  /* 0x0000000408087981 */ /* 0x000f64000c1e1b00 */
[--C-:B------:R-:W-:Y:S02]  /*0bc0*/  IMAD.WIDE.U32 R12, R49, 0x8, R20.reuse ;  /* 0x00000008310c7825 */ /* 0x100fe400078e0014 */
[----:B------:R1:W5:Y:S02]  /*0bd0*/  LDG.E.64 R4, desc[UR4][R30.64+0x1000] ;  /* 0x001000041e047981 */ /* 0x000364000c1e1b00 */
[----:B------:R-:W-:-:S02]  /*0be0*/  IMAD.WIDE.U32 R14, R47, 0x8, R20 ;  /* 0x000000082f0e7825 */ /* 0x000fc400078e0014 */
[----:B------:R-:W5:Y:S02]  /*0bf0*/  LDG.E.64 R10, desc[UR4][R10.64] ;  /* 0x000000040a0a7981 */ /* 0x000f64000c1e1b00 */
[--C-:B---3--:R-:W-:Y:S02]  /*0c00*/  IMAD.WIDE.U32 R16, R45, 0x8, R20.reuse ;  /* 0x000000082d107825 */ /* 0x108fe400078e0014 */
[----:B------:R-:W5:Y:S02]  /*0c10*/  LDG.E.64 R12, desc[UR4][R12.64] ;  /* 0x000000040c0c7981 */ /* 0x000f64000c1e1b00 */
[--C-:B------:R-:W-:Y:S02]  /*0c20*/  IMAD.WIDE.U32 R24, R43, 0x8, R20.reuse ;  /* 0x000000082b187825 */ /* 0x100fe400078e0014 */
[----:B------:R-:W5:Y:S02]  /*0c30*/  LDG.E.64 R14, desc[UR4][R14.64] ;  /* 0x000000040e0e7981 */ /* 0x000f64000c1e1b00 */
[----:B------:R-:W-:-:S02]  /*0c40*/  IMAD.WIDE.U32 R28, R41, 0x8, R20 ;  /* 0x00000008291c7825 */ /* 0x000fc400078e0014 */
[----:B------:R-:W5:Y:S02]  /*0c50*/  LDG.E.64 R16, desc[UR4][R16.64] ;  /* 0x0000000410107981 */ /* 0x000f64000c1e1b00 */
[--C-:B------:R-:W-:Y:S02]  /*0c60*/  IMAD.WIDE.U32 R26, R39, 0x8, R20.reuse ;  /* 0x00000008271a7825 */ /* 0x100fe400078e0014 */
[----:B------:R-:W5:Y:S02]  /*0c70*/  LDG.E.64 R24, desc[UR4][R24.64] ;  /* 0x0000000418187981 */ /* 0x000f64000c1e1b00 */
[--C-:B0-----:R-:W-:Y:S02]  /*0c80*/  IMAD.WIDE.U32 R22, R37, 0x8, R20.reuse ;  /* 0x0000000825167825 */ /* 0x101fe400078e0014 */
[----:B------:R-:W5:Y:S02]  /*0c90*/  LDG.E.64 R28, desc[UR4][R28.64] ;  /* 0x000000041c1c7981 */ /* 0x000f64000c1e1b00 */
[----:B------:R-:W-:-:S02]  /*0ca0*/  IMAD.WIDE.U32 R18, R35, 0x8, R20 ;  /* 0x0000000823127825 */ /* 0x000fc400078e0014 */
[----:B------:R-:W5:Y:S02]  /*0cb0*/  LDG.E.64 R26, desc[UR4][R26.64] ;  /* 0x000000041a1a7981 */ /* 0x000f64000c1e1b00 */
[C---:B------:R-:W-:Y:S02]  /*0cc0*/  IMAD.WIDE.U32 R2, R33.reuse, 0x4, R2 ;  /* 0x0000000421027825 */ /* 0x040fe400078e0002 */
[----:B------:R-:W5:Y:S02]  /*0cd0*/  LDG.E.64 R22, desc[UR4][R22.64] ;  /* 0x0000000416167981 */ /* 0x000f64000c1e1b00 */
[----:B------:R-:W-:Y:S02]  /*0ce0*/  IMAD.WIDE.U32 R20, R33, 0x8, R20 ;  /* 0x0000000821147825 */ /* 0x000fe400078e0014 */
[----:B------:R1:W5:Y:S04]  /*0cf0*/  LDG.E R134, desc[UR4][R2.64] ;  /* 0x0000000402867981 */ /* 0x000368000c1e1900 */
[----:B------:R-:W5:Y:S04]  /*0d00*/  LDG.E.64 R18, desc[UR4][R18.64] ;  /* 0x0000000412127981 */ /* 0x000f68000c1e1b00 */
[----:B------:R-:W5:Y:S04]  /*0d10*/  LDG.E.64 R20, desc[UR4][R20.64] ;  /* 0x0000000414147981 */ /* 0x000f68000c1e1b00 */
[----:B------:R1:W5:Y:S01]  /*0d20*/  LDG.E.64 R2, desc[UR4][R30.64] ;  /* 0x000000041e027981 */ /* 0x000362000c1e1b00 */
[----:B------:R-:W-:Y:S05]  /*0d30*/  BRA `(.L_x_1381) ;  /* 0x0000000400107947 */ /* 0x000fea0003800000 */
.L_x_1380:
        /* <DEDUP_REMOVED lines=67> */
[----:B------:R2:W5:Y:S02]  /*1170*/  LDG.E.64 R2, desc[UR4][R30.64] ;  /* 0x000000041e027981 */ /* 0x000564000c1e1b00 */
.L_x_1381:
[----:B------:R-:W-:Y:S05]  /*1180*/  @P0 BRA `(.L_x_1382) ;  /* 0x0000000c00840947 */ /* 0x000fea0003800000 */
[--C-:B-12--5:R-:W-:Y:S01]  /*1190*/  FADD.FTZ R31, R2, -R0.reuse ;  /* 0x80000000021f7221 */ /* 0x126fe20000010000 */
        /* <DEDUP_REMOVED lines=41> */
[C---:B------:R-:W-:Y:S01]  /*1430*/  FMUL.FTZ R159, R32.reuse, R159 ;  /* 0x0000009f209f7220 */ /* 0x040fe20000410000 */
[----:B------:R-:W-:Y:S02]  /*1440*/  HADD2.F32 R149, -RZ, R148.H0_H0 ;  /* 0x20000094ff957230 */ /* 0x000fe40000004100 */
[C---:B------:R-:W-:Y:S01]  /*1450*/  FMUL.FTZ R156, R32.reuse, R167 ;  /* 0x000000a7209c7220 */ /* 0x040fe20000410000 */
[--C-:B------:R-:W-:Y:S02]  /*1460*/  HADD2.F32 R185, -RZ, R141.reuse.H0_H0 ;  /* 0x2000008dffb97230 */ /* 0x100fe40000004100 */
[----:B------:R-:W-:Y:S01]  /*1470*/  FMUL.FTZ R158, R32, R155 ;  /* 0x0000009b209e7220 */ /* 0x000fe20000410000 */
[----:B------:R-:W-:-:S02]  /*1480*/  HADD2.F32 R188, -RZ, R141.H1_H1 ;  /* 0x3000008dffbc7230 */ /* 0x000fc40000004100 */
[----:B------:R-:W-:Y:S01]  /*1490*/  FADD.FTZ R141, RZ, R3 ;  /* 0x00000003ff8d7221 */ /* 0x000fe20000010000 */
[--C-:B------:R-:W-:Y:S02]  /*14a0*/  HADD2.F32 R199, -RZ, R134.reuse.H0_H0 ;  /* 0x20000086ffc77230 */ /* 0x100fe40000004100 */
        /* <DEDUP_REMOVED lines=8> */
[----:B------:R-:W-:Y:S01]  /*1530*/  FFMA.FTZ R136, R0, R3, RZ ;  /* 0x0000000300887223 */ /* 0x000fe200000100ff */
[--C-:B------:R-:W-:Y:S02]  /*1540*/  HADD2.F32 R191, -RZ, R143.reuse.H0_H0 ;  /* 0x2000008fffbf7230 */ /* 0x100fe40000004100 */
[----:B------:R-:W-:Y:S01]  /*1550*/  FMUL.FTZ R139, R138, R149 ;  /* 0x000000958a8b7220 */ /* 0x000fe20000410000 */
[----:B------:R-:W-:Y:S02]  /*1560*/  HADD2.F32 R194, -RZ, R143.H1_H1 ;  /* 0x3000008fffc27230 */ /* 0x000fe40000004100 */
[----:B------:R-:W-:Y:S01]  /*1570*/  FMUL.FTZ R151, R32, R177 ;  /* 0x000000b120977220 */ /* 0x000fe20000410000 */
[----:B------:R-:W-:-:S02]  /*1580*/  HADD2.F32 R195, -RZ, R145.H0_H0 ;  /* 0x20000091ffc37230 */ /* 0x000fc40000004100 */
[C---:B------:R-:W-:Y:S01]  /*1590*/  FMUL.FTZ R150, R32.reuse, R179 ;  /* 0x000000b320967220 */ /* 0x040fe20000410000 */
[----:B------:R-:W-:Y:S02]  /*15a0*/  HADD2.F32 R196, -RZ, R145.H1_H1 ;  /* 0x30000091ffc47230 */ /* 0x000fe40000004100 */
[C---:B------:R-:W-:Y:S01]  /*15b0*/  FMUL.FTZ R31, R32.reuse, R187 ;  /* 0x000000bb201f7220 */ /* 0x040fe20000410000 */
[----:B------:R-:W-:Y:S02]  /*15c0*/  HADD2.F32 R148, -RZ, R148.H1_H1 ;  /* 0x30000094ff947230 */ /* 0x000fe40000004100 */
[C---:B------:R-:W-:Y:S01]  /*15d0*/  FMUL.FTZ R30, R32.reuse, R203 ;  /* 0x000000cb201e7220 */ /* 0x040fe20000410000 */
[----:B------:R-:W-:Y:S02]  /*15e0*/  HADD2.F32 R143, -RZ, R131.H1_H1 ;  /* 0x30000083ff8f7230 */ /* 0x000fe40000004100 */
[----:B------:R-:W-:Y:S01]  /*15f0*/  FMUL.FTZ R29, R32, R207 ;  /* 0x000000cf201d7220 */ /* 0x000fe20000410000 */
[----:B------:R-:W-:-:S02]  /*1600*/  HADD2.F32 R145, -RZ, R130.H1_H1 ;  /* 0x30000082ff917230 */ /* 0x000fc40000004100 */
[----:B------:R-:W-:Y:S01]  /*1610*/  FMUL.FTZ R28, R32, R209 ;  /* 0x000000d1201c7220 */ /* 0x000fe20000410000 */
[--C-:B------:R-:W-:Y:S02]  /*1620*/  HADD2.F32 R183, -RZ, R140.reuse.H0_H0 ;  /* 0x2000008cffb77230 */ /* 0x100fe40000004100 */
[----:B------:R-:W-:Y:S01]  /*1630*/  FMUL.FTZ R138, R143, R148 ;  /* 0x000000948f8a7220 */ /* 0x000fe20000410000 */
[----:B------:R-:W-:Y:S02]  /*1640*/  HADD2.F32 R186, -RZ, R140.H1_H1 ;  /* 0x3000008cffba7230 */ /* 0x000fe40000004100 */
[----:B------:R-:W-:Y:S01]  /*1650*/  FADD.FTZ R140, R141, R134 ;  /* 0x000000868d8c7221 */ /* 0x000fe20000010000 */
[----:B------:R-:W-:Y:S02]  /*1660*/  HADD2.F32 R166, -RZ, R130.H0_H0 ;  /* 0x20000082ffa67230 */ /* 0x000fe40000004100 */
[----:B------:R-:W-:Y:S01]  /*1670*/  FFMA.FTZ R141, R161, R134, R136 ;  /* 0x00000086a18d7223 */ /* 0x000fe20000010088 */
[----:B------:R-:W-:-:S02]  /*1680*/  HADD2.F32 R168, -RZ, R129.H0_H0 ;  /* 0x20000081ffa87230 */ /* 0x000fc40000004100 */
        /* <DEDUP_REMOVED lines=20> */
[--C-:B------:R-:W-:Y:S02]  /*17d0*/  HADD2.F32 R189, -RZ, R142.reuse.H0_H0 ;  /* 0x2000008effbd7230 */ /* 0x100fe40000004100 */
[----:B------:R-:W-:Y:S01]  /*17e0*/  FMUL.FTZ R145, R170, R15 ;  /* 0x0000000faa917220 */ /* 0x000fe20000410000 */
[----:B------:R-:W-:Y:S01]  /*17f0*/  FADD.FTZ R176, R175, R140 ;  /* 0x0000008cafb07221 */ /* 0x000fe20000010000 */
[----:B------:R-:W-:-:S02]  /*1800*/  HADD2.F32 R192, -RZ, R142.H1_H1 ;  /* 0x3000008effc07230 */ /* 0x000fc40000004100 */
[----:B------:R-:W-:Y:S01]  /*1810*/  FFMA.FTZ R175, R155, R140, R166 ;  /* 0x0000008c9baf7223 */ /* 0x000fe200000100a6 */
[----:B------:R-:W-:Y:S02]  /*1820*/  HADD2.F32 R178, -RZ, R125.H0_H0 ;  /* 0x2000007dffb27230 */ /* 0x000fe40000004100 */
[----:B------:R-:W-:Y:S01]  /*1830*/  FADD.FTZ R177, R176, R145 ;  /* 0x00000091b0b17221 */ /* 0x000fe20000010000 */
[----:B------:R-:W-:Y:S02]  /*1840*/  HADD2.F32 R142, -RZ, R123.H0_H0 ;  /* 0x2000007bff8e7230 */ /* 0x000fe40000004100 */
[----:B------:R-:W-:Y:S01]  /*1850*/  FFMA.FTZ R176, R152, R145, R175 ;  /* 0x0000009198b07223 */ /* 0x000fe200000100af */
[----:B------:R-:W-:Y:S02]  /*1860*/  HADD2.F32 R172, -RZ, R127.H0_H0 ;  /* 0x2000007fffac7230 */ /* 0x000fe40000004100 */
[----:B------:R-:W-:Y:S01]  /*1870*/  FMUL.FTZ R169, R178, R185 ;  /* 0x000000b9b2a97220 */ /* 0x000fe20000410000 */
[----:B------:R-:W-:-:S02]  /*1880*/  HADD2.F32 R13, -RZ, R123.H1_H1 ;  /* 0x3000007bff0d7230 */ /* 0x000fc40000004100 */
[----:B------:R-:W-:Y:S01]  /*1890*/  FMUL.FTZ R175, R142, R191 ;  /* 0x000000bf8eaf7220 */ /* 0x000fe20000410000 */
[--C-:B------:R-:W-:Y:S02]  /*18a0*/  HADD2.F32 R193, -RZ, R144.reuse.H0_H0 ;  /* 0x20000090ffc17230 */ /* 0x100fe40000004100 */
[----:B------:R-:W-:Y:S01]  /*18b0*/  FMUL.FTZ R173, R172, R147 ;  /* 0x00000093acad7220 */ /* 0x000fe20000410000 */
        /* <DEDUP_REMOVED lines=8> */
[--C-:B------:R-:W-:Y:S02]  /*1940*/  HADD2.F32 R10, -RZ, R121.reuse.H0_H0 ;  /* 0x20000079ff0a7230 */ /* 0x100fe40000004100 */
[----:B------:R-:W-:Y:S01]  /*1950*/  FMUL.FTZ R172, R181, R184 ;  /* 0x000000b8b5ac7220 */ /* 0x000fe20000410000 */
[----:B------:R-:W-:Y:S02]  /*1960*/  HADD2.F32 R7, -RZ, R121.H1_H1 ;  /* 0x30000079ff077230 */ /* 0x000fe40000004100 */
[----:B------:R-:W-:Y:S01]  /*1970*/  FMUL.FTZ R179, R12, R193 ;  /* 0x000000c10cb37220 */ /* 0x000fe20000410000 */
[----:B------:R-:W-:Y:S01]  /*1980*/  FADD.FTZ R9, R178, R173 ;  /* 0x000000adb2097221 */ /* 0x000fe20000010000 */
[----:B------:R-:W-:-:S02]  /*1990*/  HADD2.F32 R197, -RZ, R146.H0_H0 ;  /* 0x20000092ffc57230 */ /* 0x000fc40000004100 */
[----:B------:R-:W-:Y:S01]  /*19a0*/  FFMA.FTZ R12, R150, R173, R13 ;  /* 0x000000ad960c7223 */ /* 0x000fe2000001000d */
[----:B------:R-:W-:Y:S02]  /*19b0*/  HADD2.F32 R180, -RZ, R124.H0_H0 ;  /* 0x2000007cffb47230 */ /* 0x000fe40000004100 */
        /* <DEDUP_REMOVED lines=9> */
[----:B------:R-:W-:Y:S02]  /*1a50*/  HADD2.F32 R4, -RZ, R119.H1_H1 ;  /* 0x30000077ff047230 */ /* 0x000fe40000004100 */
[----:B------:R-:W-:Y:S01]  /*1a60*/  FMUL.FTZ R180, R5, R146 ;  /* 0x0000009205b47220 */ /* 0x000fe20000410000 */
        /* <DEDUP_REMOVED lines=11> */
[----:B------:R-:W-:Y:S01]  /*1b20*/  FMUL.FTZ R27, R32, R17 ;  /* 0x00000011201b7220 */ /* 0x000fe20000410000 */
[----:B------:R-:W-:Y:S01]  /*1b30*/  FFMA.FTZ R4, R28, R169, R9 ;  /* 0x000000a91c047223 */ /* 0x000fe20000010009 */
[----:B------:R-:W-:Y:S02]  /*1b40*/  HADD2.F32 R215, -RZ, R124.H1_H1 ;  /* 0x3000007cffd77230 */ /* 0x000fe40000004100 */
        /* <DEDUP_REMOVED lines=69> */
.L_x_1382:
[----:B------:R-:W-:Y:S02]  /*1fa0*/  HADD2.F32 R182, -RZ, R117.H1_H1 ;  /* 0x30000075ffb67230 */ /* 0x000fe40000004100 */
[--C-:B------:R-:W-:Y:S02]  /*1fb0*/  HADD2.F32 R191, -RZ, R115.reuse.H0_H0 ;  /* 0x20000073ffbf7230 */ /* 0x100fe40000004100 */
[----:B------:R-:W-:Y:S02]  /*1fc0*/  HADD2.F32 R192, -RZ, R115.H1_H1 ;  /* 0x30000073ffc07230 */ /* 0x000fe40000004100 */
[----:B-----5:R-:W-:Y:S01]  /*1fd0*/  FADD.FTZ R186, -R182, R5 ;  /* 0x00000005b6ba7221 */ /* 0x020fe20000010100 */
[----:B------:R-:W-:Y:S02]  /*1fe0*/  HADD2.F32 R182, -RZ, R116.H1_H1 ;  /* 0x30000074ffb67230 */ /* 0x000fe40000004100 */
[----:B------:R-:W-:Y:S01]  /*1ff0*/  FADD.FTZ R191, -R191, R8 ;  /* 0x00000008bfbf7221 */ /* 0x000fe20000010100 */
[----:B------:R-:W-:-:S02]  /*2000*/  HADD2.F32 R8, -RZ, R114.H1_H1 ;  /* 0x30000072ff087230 */ /* 0x000fc40000004100 */
        /* <DEDUP_REMOVED lines=11> */
[--C-:B------:R-:W-:Y:S02]  /*20c0*/  HADD2.F32 R13, -RZ, R111.reuse.H0_H0 ;  /* 0x2000006fff0d7230 */ /* 0x100fe40000004100 */
[----:B------:R-:W-:Y:S01]  /*20d0*/  FADD.FTZ R197, -R9, R14 ;  /* 0x0000000e09c57221 */ /* 0x000fe20000010100 */
[----:B------:R-:W-:Y:S02]  /*20e0*/  HADD2.F32 R10, -RZ, R111.H1_H1 ;  /* 0x3000006fff0a7230 */ /* 0x000fe40000004100 */
[----:B------:R-:W-:Y:S01]  /*20f0*/  FADD.FTZ R200, -R8, R15 ;  /* 0x0000000f08c87221 */ /* 0x000fe20000010100 */
[----:B------:R-:W-:-:S02]  /*2100*/  HADD2.F32 R190, -RZ, R153.H0_H0 ;  /* 0x20000099ffbe7230 */ /* 0x000fc40000004100 */
[----:B------:R-:W-:Y:S01]  /*2110*/  FADD.FTZ R15, -R13, R16 ;  /* 0x000000100d0f7221 */ /* 0x000fe20000010100 */
[----:B------:R-:W-:Y:S02]  /*2120*/  HADD2.F32 R187, -RZ, R153.H1_H1 ;  /* 0x30000099ffbb7230 */ /* 0x000fe40000004100 */
[----:B------:R-:W-:Y:S01]  /*2130*/  FADD.FTZ R16, -R10, R17 ;  /* 0x000000110a107221 */ /* 0x000fe20000010100 */
[----:B------:R-:W-:Y:S01]  /*2140*/  HADD2.F32 R9, -RZ, R110.H0_H0 ;  /* 0x2000006eff097230 */ /* 0x000fe20000004100 */
[----:B------:R-:W0:Y:S01]  /*2150*/  MUFU.RCP R0, R190 ;  /* 0x000000be00007308 */ /* 0x000e220000001000 */
[----:B------:R-:W-:Y:S02]  /*2160*/  HADD2.F32 R13, -RZ, R109.H0_H0 ;  /* 0x2000006dff0d7230 */ /* 0x000fe40000004100 */
[----:B------:R-:W-:Y:S02]  /*2170*/  HADD2.F32 R185, -RZ, R117.H0_H0 ;  /* 0x20000075ffb97230 */ /* 0x000fe40000004100 */
[----:B------:R-:W-:Y:S01]  /*2180*/  FADD.FTZ R17, -R9, R24 ;  /* 0x0000001809117221 */ /* 0x000fe20000010100 */
[----:B------:R-:W-:-:S02]  /*2190*/  HADD2.F32 R168, -RZ, R125.H1_H1 ;  /* 0x3000007dffa87230 */ /* 0x000fc40000004100 */
[----:B------:R-:W-:Y:S01]  /*21a0*/  FADD.FTZ R24, -R13, R28 ;  /* 0x0000001c0d187221 */ /* 0x000fe20000010100 */
[----:B------:R-:W-:Y:S01]  /*21b0*/  HADD2.F32 R13, -RZ, R108.H0_H0 ;  /* 0x2000006cff0d7230 */ /* 0x000fe20000004100 */
[----:B------:R-:W3:Y:S01]  /*21c0*/  MUFU.RCP R161, R187 ;  /* 0x000000bb00a17308 */ /* 0x000ee20000001000 */
[----:B-12---:R-:W-:Y:S02]  /*21d0*/  HADD2.F32 R5, -RZ, R116.H0_H0 ;  /* 0x20000074ff057230 */ /* 0x006fe40000004100 */
[----:B------:R-:W-:Y:S01]  /*21e0*/  FADD.FTZ R185, -R185, R4 ;  /* 0x00000004b9b97221 */ /* 0x000fe20000010100 */
[----:B------:R-:W-:Y:S02]  /*21f0*/  HADD2.F32 R184, -RZ, R118.H1_H1 ;  /* 0x30000076ffb87230 */ /* 0x000fe40000004100 */
[----:B------:R-:W-:Y:S01]  /*2200*/  FADD.FTZ R202, -R13, R26 ;  /* 0x0000001a0dca7221 */ /* 0x000fe20000010100 */
[----:B------:R-:W-:Y:S02]  /*2210*/  HADD2.F32 R167, -RZ, R124.H0_H0 ;  /* 0x2000007cffa77230 */ /* 0x000fe40000004100 */
[----:B------:R-:W-:Y:S01]  /*2220*/  FADD.FTZ R189, -R5, R6 ;  /* 0x0000000605bd7221 */ /* 0x000fe20000010100 */
[----:B------:R-:W-:Y:S01]  /*2230*/  HADD2.F32 R183, -RZ, R118.H0_H0 ;  /* 0x20000076ffb77230 */ /* 0x000fe20000004100 */
[----:B------:R-:W-:Y:S01]  /*2240*/  MUFU.RCP R163, R168 ;  /* 0x000000a800a37308 */ /* 0x000fe20000001000 */
[----:B------:R-:W-:-:S02]  /*2250*/  HADD2.F32 R4, -RZ, R123.H0_H0 ;  /* 0x2000007bff047230 */ /* 0x000fc40000004100 */
[----:B------:R-:W-:Y:S01]  /*2260*/  FADD.FTZ R184, -R184, R3 ;  /* 0x00000003b8b87221 */ /* 0x000fe20000010100 */
[----:B------:R-:W-:Y:S02]  /*2270*/  HADD2.F32 R13, -RZ, R106.H0_H0 ;  /* 0x2000006aff0d7230 */ /* 0x000fe40000004100 */
[----:B------:R-:W-:Y:S01]  /*2280*/  FADD.FTZ R183, -R183, R2 ;  /* 0x00000002b7b77221 */ /* 0x000fe20000010100 */
[----:B------:R-:W-:Y:S02]  /*2290*/  HADD2.F32 R180, -RZ, R131.H0_H0 ;  /* 0x20000083ffb47230 */ /* 0x000fe40000004100 */
[----:B------:R-:W-:Y:S01]  /*22a0*/  HADD2.F32 R179, -RZ, R130.H1_H1 ;  /* 0x30000082ffb37230 */ /* 0x000fe20000004100 */
[----:B------:R-:W-:Y:S01]  /*22b0*/  MUFU.RCP R162, R167 ;  /* 0x000000a700a27308 */ /* 0x000fe20000001000 */
[----:B------:R-:W-:Y:S02]  /*22c0*/  HADD2.F32 R177, -RZ, R129.H0_H0 ;  /* 0x20000081ffb17230 */ /* 0x000fe40000004100 */
[----:B------:R-:W-:Y:S01]  /*22d0*/  FADD.FTZ R18, -R13, R18 ;  /* 0x000000120d127221 */ /* 0x000fe20000010100 */
[----:B------:R-:W-:-:S02]  /*22e0*/  HADD2.F32 R174, -RZ, R128.H1_H1 ;  /* 0x30000080ffae7230 */ /* 0x000fc40000004100 */
[----:B0-----:R-:W-:Y:S01]  /*22f0*/  FMUL.FTZ R0, R183, R0 ;  /* 0x00000000b7007220 */ /* 0x001fe20000410000 */
[----:B------:R-:W-:Y:S02]  /*2300*/  HADD2.F32 R5, -RZ, R123.H1_H1 ;  /* 0x3000007bff057230 */ /* 0x000fe40000004100 */
[----:B---3--:R-:W-:Y:S01]  /*2310*/  FMUL.FTZ R161, R184, R161 ;  /* 0x000000a1b8a17220 */ /* 0x008fe20000410000 */
[----:B------:R-:W-:Y:S01]  /*2320*/  HADD2.F32 R7, -RZ, R122.H1_H1 ;  /* 0x3000007aff077230 */ /* 0x000fe20000004100 */
[----:B------:R-:W0:Y:S01]  /*2330*/  MUFU.RCP R3, R4 ;  /* 0x0000000400037308 */ /* 0x000e220000001000 */
[----:B------:R-:W-:Y:S02]  /*2340*/  HADD2.F32 R12, -RZ, R109.H1_H1 ;  /* 0x3000006dff0c7230 */ /* 0x000fe40000004100 */
[----:B------:R-:W-:Y:S02]  /*2350*/  HADD2.F32 R170, -RZ, R126.H1_H1 ;  /* 0x3000007effaa7230 */ /* 0x000fe40000004100 */
[----:B------:R-:W-:-:S02]  /*2360*/  HADD2.F32 R169, -RZ, R125.H0_H0 ;  /* 0x2000007dffa97230 */ /* 0x000fc40000004100 */
[----:B------:R-:W-:Y:S01]  /*2370*/  FADD.FTZ R199, -R12, R29 ;  /* 0x0000001d0cc77221 */ /* 0x000fe20000010100 */
[----:B------:R-:W-:Y:S01]  /*2380*/  HADD2.F32 R166, -RZ, R124.H1_H1 ;  /* 0x3000007cffa67230 */ /* 0x000fe20000004100 */
[----:B------:R-:W1:Y:S01]  /*2390*/  MUFU.RCP R160, R180 ;  /* 0x000000b400a07308 */ /* 0x000e620000001000 */
[----:B------:R-:W-:Y:S02]  /*23a0*/  HADD2.F32 R181, -RZ, R131.H1_H1 ;  /* 0x30000083ffb57230 */ /* 0x000fe40000004100 */
[----:B------:R-:W-:Y:S02]  /*23b0*/  HADD2.F32 R178, -RZ, R130.H0_H0 ;  /* 0x20000082ffb27230 */ /* 0x000fe40000004100 */
[----:B------:R-:W-:Y:S02]  /*23c0*/  HADD2.F32 R176, -RZ, R129.H1_H1 ;  /* 0x30000081ffb07230 */ /* 0x000fe40000004100 */
[--C-:B------:R-:W-:Y:S01]  /*23d0*/  HADD2.F32 R13, -RZ, R119.reuse.H0_H0 ;  /* 0x20000077ff0d7230 */ /* 0x100fe20000004100 */
[----:B------:R-:W2:Y:S01]  /*23e0*/  MUFU.RCP R157, R179 ;  /* 0x000000b3009d7308 */ /* 0x000ea20000001000 */
[----:B------:R-:W-:-:S02]  /*23f0*/  HADD2.F32 R198, -RZ, R119.H1_H1 ;  /* 0x30000077ffc67230 */ /* 0x000fc40000004100 */
[----:B0-----:R-:W-:Y:S01]  /*2400*/  FMUL.FTZ R24, R24, R3 ;  /* 0x0000000318187220 */ /* 0x001fe20000410000 */
[----:B------:R-:W-:Y:S02]  /*2410*/  HADD2.F32 R6, -RZ, R122.H0_H0 ;  /* 0x2000007aff067230 */ /* 0x000fe40000004100 */
[--C-:B------:R-:W-:Y:S02]  /*2420*/  HADD2.F32 R173, -RZ, R127.reuse.H0_H0 ;  /* 0x2000007fffad7230 */ /* 0x100fe40000004100 */
[----:B------:R-:W-:Y:S01]  /*2430*/  HADD2.F32 R172, -RZ, R127.H1_H1 ;  /* 0x3000007fffac7230 */ /* 0x000fe20000004100 */
[----:B------:R-:W0:Y:S01]  /*2440*/  MUFU.RCP R156, R177 ;  /* 0x000000b1009c7308 */ /* 0x000e220000001000 */
[----:B------:R-:W-:Y:S02]  /*2450*/  HADD2.F32 R12, -RZ, R108.H1_H1 ;  /* 0x3000006cff0c7230 */ /* 0x000fe40000004100 */
[----:B-1----:R-:W-:Y:S01]  /*2460*/  FMUL.FTZ R160, R185, R160 ;  /* 0x000000a0b9a07220 */ /* 0x002fe20000410000 */
[----:B------:R-:W-:-:S02]  /*2470*/  HADD2.F32 R28, -RZ, R107.H1_H1 ;  /* 0x3000006bff1c7230 */ /* 0x000fc40000004100 */
[----:B------:R-:W-:Y:S02]  /*2480*/  HADD2.F32 R26, -RZ, R105.H1_H1 ;  /* 0x30000069ff1a7230 */ /* 0x000fe40000004100 */
[----:B------:R-:W-:Y:S01]  /*2490*/  FADD.FTZ R201, -R12, R27 ;  /* 0x0000001b0cc97221 */ /* 0x000fe20000010100 */
[----:B------:R-:W-:Y:S01]  /*24a0*/  FMUL.FTZ R27, R16, R163 ;  /* 0x000000a3101b7220 */ /* 0x000fe20000410000 */
[----:B------:R-:W1:Y:S01]  /*24b0*/  MUFU.RCP R151, R174 ;  /* 0x000000ae00977308 */ /* 0x000e620000001000 */
[----:B------:R-:W-:Y:S01]  /*24c0*/  FADD.FTZ R204, -R28, R23 ;  /* 0x000000171ccc7221 */ /* 0x000fe20000010100 */
[----:B------:R-:W-:Y:S02]  /*24d0*/  HADD2.F32 R163, -RZ, R149.H0_H0 ;  /* 0x20000095ffa37230 */ /* 0x000fe40000004100 */
[----:B------:R-:W-:Y:S01]  /*24e0*/  FADD.FTZ R207, -R26, R21 ;  /* 0x000000151acf7221 */ /* 0x000fe20000010100 */
[----:B------:R-:W-:Y:S02]  /*24f0*/  HADD2.F32 R10, -RZ, R110.H1_H1 ;  /* 0x3000006eff0a7230 */ /* 0x000fe40000004100 */
[----:B------:R-:W-:Y:S01]  /*2500*/  FMUL.FTZ R26, R17, R162 ;  /* 0x000000a2111a7220 */ /* 0x000fe20000410000 */
[----:B------:R-:W-:-:S02]  /*2510*/  HADD2.F32 R23, -RZ, R105.H0_H0 ;  /* 0x20000069ff177230 */ /* 0x000fc40000004100 */
[----:B------:R-:W-:Y:S01]  /*2520*/  FMUL.FTZ R3, R190, R163 ;  /* 0x000000a3be037220 */ /* 0x000fe20000410000 */
[----:B------:R-:W3:Y:S01]  /*2530*/  MUFU.RCP R182, R5 ;  /* 0x0000000500b67308 */ /* 0x000ee20000001000 */
[----:B------:R-:W-:Y:S02]  /*2540*/  HADD2.F32 R29, -RZ, R107.H0_H0 ;  /* 0x2000006bff1d7230 */ /* 0x000fe40000004100 */
[----:B------:R-:W-:Y:S01]  /*2550*/  FADD.FTZ R25, -R10, R25 ;  /* 0x000000190a197221 */ /* 0x000fe20000010100 */
[----:B------:R-:W-:Y:S02]  /*2560*/  HADD2.F32 R162, -RZ, R149.H1_H1 ;  /* 0x30000095ffa27230 */ /* 0x000fe40000004100 */
[----:B------:R-:W-:Y:S01]  /*2570*/  FADD.FTZ R206, -R23, R20 ;  /* 0x0000001417ce7221 */ /* 0x000fe20000010100 */
[----:B--2---:R-:W-:Y:S01]  /*2580*/  FMUL.FTZ R157, R188, R157 ;  /* 0x0000009dbc9d7220 */ /* 0x004fe20000410000 */
[----:B------:R-:W-:Y:S01]  /*2590*/  FADD.FTZ R203, -R29, R22 ;  /* 0x000000161dcb7221 */ /* 0x000fe20000010100 */
[----:B0-----:R-:W-:Y:S01]  /*25a0*/  FMUL.FTZ R156, R191, R156 ;  /* 0x0000009cbf9c7220 */ /* 0x001fe20000410000 */
[----:B------:R-:W0:Y:S01]  /*25b0*/  MUFU.RCP R14, R7 ;  /* 0x00000007000e7308 */ /* 0x000e220000001000 */
[----:B------:R-:W-:-:S02]  /*25c0*/  HADD2.F32 R22, -RZ, R106.H1_H1 ;  /* 0x3000006aff167230 */ /* 0x000fc40000004100 */
[----:B-1----:R-:W-:Y:S01]  /*25d0*/  FMUL.FTZ R151, R194, R151 ;  /* 0x00000097c2977220 */ /* 0x002fe20000410000 */
[----:B------:R-:W-:Y:S02]  /*25e0*/  HADD2.F32 R149, -RZ, R148.H0_H0 ;  /* 0x20000094ff957230 */ /* 0x000fe40000004100 */
[--C-:B------:R-:W-:Y:S02]  /*25f0*/  HADD2.F32 R185, -RZ, R141.reuse.H0_H0 ;  /* 0x2000008dffb97230 */ /* 0x100fe40000004100 */
[----:B------:R-:W-:Y:S01]  /*2600*/  FADD.FTZ R205, -R22, R19 ;  /* 0x0000001316cd7221 */ /* 0x000fe20000010100 */
[----:B------:R-:W-:Y:S01]  /*2610*/  HADD2.F32 R188, -RZ, R141.H1_H1 ;  /* 0x3000008dffbc7230 */ /* 0x000fe20000004100 */
[----:B------:R-:W1:Y:S01]  /*2620*/  MUFU.RCP R165, R170 ;  /* 0x000000aa00a57308 */ /* 0x000e620000001000 */
[--C-:B------:R-:W-:Y:S02]  /*2630*/  HADD2.F32 R191, -RZ, R143.reuse.H0_H0 ;  /* 0x2000008fffbf7230 */ /* 0x100fe40000004100 */
[----:B---3--:R-:W-:Y:S01]  /*2640*/  FMUL.FTZ R23, R199, R182 ;  /* 0x000000b6c7177220 */ /* 0x008fe20000410000 */
[----:B------:R-:W-:-:S02]  /*2650*/  HADD2.F32 R194, -RZ, R143.H1_H1 ;  /* 0x3000008fffc27230 */ /* 0x000fc40000004100 */
[----:B------:R-:W-:Y:S01]  /*2660*/  FADD.FTZ R143, RZ, R3 ;  /* 0x00000003ff8f7221 */ /* 0x000fe20000010000 */
[----:B------:R-:W-:Y:S02]  /*2670*/  HADD2.F32 R199, -RZ, R134.H0_H0 ;  /* 0x20000086ffc77230 */ /* 0x000fe40000004100 */
[----:B------:R-:W-:Y:S01]  /*2680*/  FFMA.FTZ R141, R3, R0, RZ ;  /* 0x00000000038d7223 */ /* 0x000fe200000100ff */
[----:B------:R-:W-:Y:S01]  /*2690*/  HADD2.F32 R148, -RZ, R148.H1_H1 ;  /* 0x30000094ff947230 */ /* 0x000fe20000004100 */
[----:B------:R2:W3:Y:S01]  /*26a0*/  MUFU.RCP R164, R169 ;  /* 0x000000a900a47308 */ /* 0x0004e20000001000 */
[----:B------:R-:W-:Y:S02]  /*26b0*/  HADD2.F32 R175, -RZ, R128.H0_H0 ;  /* 0x20000080ffaf7230 */ /* 0x000fe40000004100 */
[----:B0-----:R-:W-:Y:S01]  /*26c0*/  FMUL.FTZ R21, R201, R14 ;  /* 0x0000000ec9157220 */ /* 0x001fe20000410000 */
[----:B------:R-:W-:Y:S02]  /*26d0*/  HADD2.F32 R201, -RZ, R134.H1_H1 ;  /* 0x30000086ffc97230 */ /* 0x000fe40000004100 */
[----:B------:R-:W-:Y:S01]  /*26e0*/  FMUL.FTZ R134, R187, R162 ;  /* 0x000000a2bb867220 */ /* 0x000fe20000410000 */
[----:B------:R-:W-:-:S02]  /*26f0*/  HADD2.F32 R14, -RZ, R136.H1_H1 ;  /* 0x30000088ff0e7230 */ /* 0x000fc40000004100 */
[----:B------:R-:W-:Y:S01]  /*2700*/  FMUL.FTZ R168, R168, R188 ;  /* 0x000000bca8a87220 */ /* 0x000fe20000410000 */
[----:B------:R-:W-:Y:S01]  /*2710*/  HADD2.F32 R182, -RZ, R138.H1_H1 ;  /* 0x3000008affb67230 */ /* 0x000fe20000004100 */
[----:B------:R-:W0:Y:S01]  /*2720*/  MUFU.RCP R2, R166 ;  /* 0x000000a600027308 */ /* 0x000e220000001000 */
[----:B------:R-:W-:Y:S02]  /*2730*/  HADD2.F32 R171, -RZ, R126.H0_H0 ;  /* 0x2000007effab7230 */ /* 0x000fe40000004100 */
[----:B-1----:R-:W-:Y:S01]  /*2740*/  FMUL.FTZ R29, R200, R165 ;  /* 0x000000a5c81d7220 */ /* 0x002fe20000410000 */
[----:B------:R-:W-:Y:S02]  /*2750*/  HADD2.F32 R165, -RZ, R147.H0_H0 ;  /* 0x20000093ffa57230 */ /* 0x000fe40000004100 */
[----:B------:R-:W-:Y:S01]  /*2760*/  FMUL.FTZ R174, R174, R182 ;  /* 0x000000b6aeae7220 */ /* 0x000fe20000410000 */
[----:B--2---:R-:W-:Y:S01]  /*2770*/  FMUL.FTZ R169, R169, R185 ;  /* 0x000000b9a9a97220 */ /* 0x004fe20000410000 */
[--C-:B------:R-:W-:Y:S01]  /*2780*/  HADD2.F32 R8, -RZ, R121.reuse.H0_H0 ;  /* 0x20000079ff087230 */ /* 0x100fe20000004100 */
[----:B------:R-:W1:Y:S01]  /*2790*/  MUFU.RCP R159, R181 ;  /* 0x000000b5009f7308 */ /* 0x000e620000001000 */
[----:B------:R-:W-:-:S02]  /*27a0*/  HADD2.F32 R9, -RZ, R121.H1_H1 ;  /* 0x30000079ff097230 */ /* 0x000fc40000004100 */
[----:B---3--:R-:W-:Y:S01]  /*27b0*/  FMUL.FTZ R28, R15, R164 ;  /* 0x000000a40f1c7220 */ /* 0x008fe20000410000 */
[----:B------:R-:W-:Y:S02]  /*27c0*/  HADD2.F32 R164, -RZ, R147.H1_H1 ;  /* 0x30000093ffa47230 */ /* 0x000fe40000004100 */
[----:B------:R-:W-:Y:S02]  /*27d0*/  HADD2.F32 R147, -RZ, R139.H0_H0 ;  /* 0x2000008bff937230 */ /* 0x000fe40000004100 */
[----:B------:R-:W-:Y:S01]  /*27e0*/  HADD2.F32 R15, -RZ, R138.H0_H0 ;  /* 0x2000008aff0f7230 */ /* 0x000fe20000004100 */
[----:B------:R-:W2:Y:S01]  /*27f0*/  MUFU.RCP R158, R178 ;  /* 0x000000b2009e7308 */ /* 0x000ea20000001000 */
[----:B------:R-:W-:Y:S01]  /*2800*/  FMUL.FTZ R138, R181, R148 ;  /* 0x00000094b58a7220 */ /* 0x000fe20000410000 */
[----:B0-----:R-:W-:Y:S01]  /*2810*/  FMUL.FTZ R25, R25, R2 ;  /* 0x0000000219197220 */ /* 0x001fe20000410000 */
[--C-:B------:R-:W-:Y:S02]  /*2820*/  HADD2.F32 R10, -RZ, R120.reuse.H0_H0 ;  /* 0x20000078ff0a7230 */ /* 0x100fe40000004100 */
[----:B------:R-:W-:-:S03]  /*2830*/  HADD2.F32 R12, -RZ, R120.H1_H1 ;  /* 0x30000078ff0c7230 */ /* 0x000fc60000004100 */
[----:B------:R-:W0:Y:S01]  /*2840*/  MUFU.RCP R155, R176 ;  /* 0x000000b0009b7308 */ /* 0x000e220000001000 */
[----:B-1----:R-:W-:Y:S01]  /*2850*/  FMUL.FTZ R159, R186, R159 ;  /* 0x0000009fba9f7220 */ /* 0x002fe20000410000 */
[----:B------:R-:W-:-:S06]  /*2860*/  HADD2.F32 R186, -RZ, R140.H1_H1 ;  /* 0x3000008cffba7230 */ /* 0x000fcc0000004100 */
[----:B------:R-:W1:Y:S01]  /*2870*/  MUFU.RCP R183, R13 ;  /* 0x0000000d00b77308 */ /* 0x000e620000001000 */
[----:B------:R-:W-:Y:S01]  /*2880*/  FMUL.FTZ R170, R170, R186 ;  /* 0x000000baaaaa7220 */ /* 0x000fe20000410000 */
[----:B--2---:R-:W-:Y:S01]  /*2890*/  FMUL.FTZ R158, R189, R158 ;  /* 0x0000009ebd9e7220 */ /* 0x004fe20000410000 */
[----:B------:R-:W-:-:S05]  /*28a0*/  HADD2.F32 R189, -RZ, R142.H0_H0 ;  /* 0x2000008effbd7230 */ /* 0x000fca0000004100 */
[----:B------:R-:W2:Y:S01]  /*28b0*/  MUFU.RCP R184, R198 ;  /* 0x000000c600b87308 */ /* 0x000ea20000001000 */
[----:B------:R-:W-:Y:S01]  /*28c0*/  FMUL.FTZ R167, R167, R189 ;  /* 0x000000bda7a77220 */ /* 0x000fe20000410000 */
[----:B0-----:R-:W-:Y:S01]  /*28d0*/  FMUL.FTZ R155, R192, R155 ;  /* 0x0000009bc09b7220 */ /* 0x001fe20000410000 */
[----:B------:R-:W-:Y:S02]  /*28e0*/  HADD2.F32 R192, -RZ, R142.H1_H1 ;  /* 0x3000008effc07230 */ /* 0x000fe40000004100 */
[----:B------:R-:W-:Y:S01]  /*28f0*/  FADD.FTZ R142, R143, R134 ;  /* 0x000000868f8e7221 */ /* 0x000fe20000010000 */
[----:B------:R-:W-:Y:S02]  /*2900*/  FMUL.FTZ R143, R178, R165 ;  /* 0x000000a5b28f7220 */ /* 0x000fe40000410000 */
[----:B------:R-:W0:Y:S01]  /*2910*/  MUFU.RCP R11, R6 ;  /* 0x00000006000b7308 */ /* 0x000e220000001000 */
[----:B------:R-:W-:Y:S01]  /*2920*/  FMUL.FTZ R166, R166, R192 ;  /* 0x000000c0a6a67220 */ /* 0x000fe20000410000 */
[----:B-1----:R-:W-:Y:S01]  /*2930*/  FMUL.FTZ R16, R206, R183 ;  /* 0x000000b7ce107220 */ /* 0x002fe20000410000 */
[----:B------:R-:W-:-:S02]  /*2940*/  HADD2.F32 R183, -RZ, R140.H0_H0 ;  /* 0x2000008cffb77230 */ /* 0x000fc40000004100 */
[----:B------:R-:W-:-:S03]  /*2950*/  FFMA.FTZ R140, R134, R161, R141 ;  /* 0x000000a1868c7223 */ /* 0x000fc6000001008d */
[----:B------:R1:W3:Y:S01]  /*2960*/  MUFU.RCP R150, R173 ;  /* 0x000000ad00967308 */ /* 0x0002e20000001000 */
[----:B--2---:R-:W-:Y:S01]  /*2970*/  FMUL.FTZ R2, R207, R184 ;  /* 0x000000b8cf027220 */ /* 0x004fe20000410000 */
[----:B------:R-:W-:Y:S02]  /*2980*/  HADD2.F32 R184, -RZ, R139.H1_H1 ;  /* 0x3000008bffb87230 */ /* 0x000fe40000004100 */
[----:B------:R-:W-:Y:S01]  /*2990*/  FMUL.FTZ R139, R180, R149 ;  /* 0x00000095b48b7220 */ /* 0x000fe20000410000 */
[----:B------:R-:W-:-:S03]  /*29a0*/  FMUL.FTZ R237, R201, R2 ;  /* 0x00000002c9ed7220 */ /* 0x000fc60000410000 */
[----:B------:R2:W4:Y:S01]  /*29b0*/  MUFU.RCP R31, R172 ;  /* 0x000000ac001f7308 */ /* 0x0005220000001000 */
[----:B-1----:R-:W-:Y:S01]  /*29c0*/  FMUL.FTZ R173, R173, R147 ;  /* 0x00000093adad7220 */ /* 0x002fe20000410000 */
[----:B0-----:R-:W-:Y:S01]  /*29d0*/  FMUL.FTZ R22, R202, R11 ;  /* 0x0000000bca167220 */ /* 0x001fe20000410000 */
[----:B------:R-:W-:Y:S02]  /*29e0*/  HADD2.F32 R11, -RZ, R136.H0_H0 ;  /* 0x20000088ff0b7230 */ /* 0x000fe40000004100 */
[----:B------:R-:W-:Y:S01]  /*29f0*/  FMUL.FTZ R136, R179, R164 ;  /* 0x000000a4b3887220 */ /* 0x000fe20000410000 */
[----:B------:R-:W-:Y:S02]  /*2a00*/  FADD.FTZ R179, R142, R139 ;  /* 0x0000008b8eb37221 */ /* 0x000fe40000010000 */
[----:B------:R-:W0:Y:S01]  /*2a10*/  MUFU.RCP R152, R175 ;  /* 0x000000af00987308 */ /* 0x000e220000001000 */
[----:B------:R-:W-:Y:S01]  /*2a20*/  FMUL.FTZ R141, R177, R11 ;  /* 0x0000000bb18d7220 */ /* 0x000fe20000410000 */
[----:B---3--:R-:W-:Y:S01]  /*2a30*/  FMUL.FTZ R150, R195, R150 ;  /* 0x00000096c3967220 */ /* 0x008fe20000410000 */
[----:B------:R-:W-:-:S02]  /*2a40*/  HADD2.F32 R195, -RZ, R145.H0_H0 ;  /* 0x20000091ffc37230 */ /* 0x000fc40000004100 */
[----:B--2---:R-:W-:Y:S01]  /*2a50*/  FMUL.FTZ R172, R172, R184 ;  /* 0x000000b8acac7220 */ /* 0x004fe20000410000 */
[----:B------:R-:W-:Y:S02]  /*2a60*/  FMUL.FTZ R217, R147, R150 ;  /* 0x0000009693d97220 */ /* 0x000fe40000410000 */
[----:B------:R1:W2:Y:S01]  /*2a70*/  MUFU.RCP R30, R171 ;  /* 0x000000ab001e7308 */ /* 0x0002a20000001000 */
[----:B------:R-:W-:Y:S01]  /*2a80*/  FMUL.FTZ R181, R8, R195 ;  /* 0x000000c308b57220 */ /* 0x000fe20000410000 */
[----:B----4-:R-:W-:Y:S01]  /*2a90*/  FMUL.FTZ R31, R196, R31 ;  /* 0x0000001fc41f7220 */ /* 0x010fe20000410000 */
[----:B------:R-:W-:Y:S02]  /*2aa0*/  HADD2.F32 R196, -RZ, R145.H1_H1 ;  /* 0x30000091ffc47230 */ /* 0x000fe40000004100 */
        /* <DEDUP_REMOVED lines=9> */
[----:B------:R-:W-:-:S02]  /*2b40*/  HADD2.F32 R193, -RZ, R144.H0_H0 ;  /* 0x20000090ffc17230 */ /* 0x000fc40000004100 */
[----:B------:R-:W-:Y:S01]  /*2b50*/  FADD.FTZ R176, R177, R136 ;  /* 0x00000088b1b07221 */ /* 0x000fe20000010000 */
[----:B------:R-:W-:Y:S02]  /*2b60*/  HADD2.F32 R144, -RZ, R144.H1_H1 ;  /* 0x30000090ff907230 */ /* 0x000fe40000004100 */
[----:B------:R-:W-:Y:S01]  /*2b70*/  FFMA.FTZ R142, R136, R157, R175 ;  /* 0x0000009d888e7223 */ /* 0x000fe200000100af */
[----:B-1----:R-:W-:Y:S01]  /*2b80*/  FMUL.FTZ R171, R171, R183 ;  /* 0x000000b7abab7220 */ /* 0x002fe20000410000 */
[----:B------:R-:W-:Y:S01]  /*2b90*/  FADD.FTZ R177, R176, R141 ;  /* 0x0000008db0b17221 */ /* 0x000fe20000010000 */
[----:B--2---:R-:W-:Y:S01]  /*2ba0*/  FMUL.FTZ R30, R197, R30 ;  /* 0x0000001ec51e7220 */ /* 0x004fe20000410000 */
[----:B------:R-:W-:Y:S01]  /*2bb0*/  FFMA.FTZ R175, R141, R156, R142 ;  /* 0x0000009c8daf7223 */ /* 0x000fe2000001008e */
[----:B------:R-:W0:Y:S01]  /*2bc0*/  MUFU.RCP R208, R8 ;  /* 0x0000000800d07308 */ /* 0x000e220000001000 */
        /* <DEDUP_REMOVED lines=11> */
[----:B------:R-:W1:Y:S01]  /*2c80*/  MUFU.RCP R209, R9 ;  /* 0x0000000900d17308 */ /* 0x000e620000001000 */
[----:B------:R-:W-:Y:S01]  /*2c90*/  FADD.FTZ R7, R178, R173 ;  /* 0x000000adb2077221 */ /* 0x000fe20000010000 */
[----:B------:R-:W-:-:S02]  /*2ca0*/  HADD2.F32 R146, -RZ, R146.H1_H1 ;  /* 0x30000092ff927230 */ /* 0x000fc40000004100 */
[----:B------:R-:W-:Y:S01]  /*2cb0*/  FFMA.FTZ R5, R173, R150, R4 ;  /* 0x00000096ad057223 */ /* 0x000fe20000010004 */
[----:B------:R-:W-:Y:S01]  /*2cc0*/  FMUL.FTZ R187, R10, R197 ;  /* 0x000000c50abb7220 */ /* 0x000fe20000410000 */
[----:B------:R-:W-:Y:S01]  /*2cd0*/  FADD.FTZ R6, R7, R172 ;  /* 0x000000ac07067221 */ /* 0x000fe20000010000 */
[----:B0-----:R-:W-:Y:S01]  /*2ce0*/  FMUL.FTZ R20, R203, R208 ;  /* 0x000000d0cb147220 */ /* 0x001fe20000410000 */
[----:B------:R-:W-:Y:S01]  /*2cf0*/  FFMA.FTZ R4, R172, R31, R5 ;  /* 0x0000001fac047223 */ /* 0x000fe20000010005 */
[----:B------:R-:W0:Y:S01]  /*2d00*/  MUFU.RCP R211, R10 ;  /* 0x0000000a00d37308 */ /* 0x000e220000001000 */
[----:B------:R-:W-:Y:S01]  /*2d10*/  FADD.FTZ R7, R6, R171 ;  /* 0x000000ab06077221 */ /* 0x000fe20000010000 */
[----:B------:R-:W-:Y:S01]  /*2d20*/  FMUL.FTZ R180, R12, R146 ;  /* 0x000000920cb47220 */ /* 0x000fe20000410000 */
[----:B------:R-:W-:Y:S01]  /*2d30*/  FFMA.FTZ R5, R171, R30, R4 ;  /* 0x0000001eab057223 */ /* 0x000fe20000010004 */
[----:B------:R-:W-:Y:S01]  /*2d40*/  FMUL.FTZ R178, R9, R196 ;  /* 0x000000c409b27220 */ /* 0x000fe20000410000 */
[----:B------:R-:W-:Y:S01]  /*2d50*/  FADD.FTZ R6, R7, R170 ;  /* 0x000000aa07067221 */ /* 0x000fe20000010000 */
[----:B------:R-:W-:Y:S01]  /*2d60*/  FMUL.FTZ R203, R13, R199 ;  /* 0x000000c70dcb7220 */ /* 0x000fe20000410000 */
[----:B------:R-:W-:Y:S01]  /*2d70*/  FFMA.FTZ R4, R170, R29, R5 ;  /* 0x0000001daa047223 */ /* 0x000fe20000010005 */
[----:B------:R-:W2:Y:S01]  /*2d80*/  MUFU.RCP R210, R12 ;  /* 0x0000000c00d27308 */ /* 0x000ea20000001000 */
[----:B------:R-:W-:Y:S01]  /*2d90*/  FADD.FTZ R207, R6, R169 ;  /* 0x000000a906cf7221 */ /* 0x000fe20000010000 */
[----:B-1----:R-:W-:Y:S01]  /*2da0*/  FMUL.FTZ R19, R204, R209 ;  /* 0x000000d1cc137220 */ /* 0x002fe20000410000 */
        /* <DEDUP_REMOVED lines=14> */
[----:B------:R-:W-:Y:S01]  /*2e90*/  FADD.FTZ R223, R6, R175 ;  /* 0x000000af06df7221 */ /* 0x000fe20000010000 */
[----:B--2---:R-:W-:Y:S01]  /*2ea0*/  FMUL.FTZ R17, R205, R210 ;  /* 0x000000d2cd117220 */ /* 0x004fe20000410000 */
        /* <DEDUP_REMOVED lines=37> */
[----:B------:R-:W-:Y:S01]  /*3100*/  FADD.FTZ R190, R206, R205 ;  /* 0x000000cdcebe7221 */ /* 0x000fe20000010000 */
[----:B------:R-:W-:-:S07]  /*3110*/  FFMA.FTZ R229, R205, R2, R204 ;  /* 0x00000002cde57223 */ /* 0x000fce00000100cc */
.L_x_1383:
[----:B------:R-:W0:Y:S01]  /*3120*/  SHFL.DOWN PT, R239, R190, 0x10, 0x1f ;  /* 0x0a001f00beef7f89 */ /* 0x000e2200000e0000 */
[----:B------:R-:W-:Y:S01]  /*3130*/  FADD.FTZ R36, R5, R36 ;  /* 0x0000002405247221 */ /* 0x000fe20000010000 */
[----:B------:R-:W-:Y:S01]  /*3140*/  FADD.FTZ R46, R207, R46 ;  /* 0x0000002ecf2e7221 */ /* 0x000fe20000010000 */
[----:B------:R-:W-:Y:S01]  /*3150*/  FADD.FTZ R44, R177, R44 ;  /* 0x0000002cb12c7221 */ /* 0x000fe20000010000 */
[----:B------:R-:W1:Y:S01]  /*3160*/  SHFL.DOWN PT, R204, R229, 0x10, 0x1f ;  /* 0x0a001f00e5cc7f89 */ /* 0x000e6200000e0000 */
[----:B------:R-:W2:Y:S01]  /*3170*/  LDC R177, c[0x0][0x380] ;  /* 0x0000e000ffb17b82 */ /* 0x000ea20000000800 */
[----:B------:R-:W-:Y:S01]  /*3180*/  FADD.FTZ R38, R7, R38 ;  /* 0x0000002607267221 */ /* 0x000fe20000010000 */
[----:B------:R-:W-:Y:S01]  /*3190*/  FADD.FTZ R40, R9, R40 ;  /* 0x0000002809287221 */ /* 0x000fe20000010000 */
[----:B------:R-:W3:Y:S01]  /*31a0*/  S2R R207, SR_CgaCtaId ;  /* 0x0000000000cf7919 */ /* 0x000ee20000008800 */
[----:B------:R-:W-:Y:S01]  /*31b0*/  FADD.FTZ R42, R13, R42 ;  /* 0x0000002a0d2a7221 */ /* 0x000fe20000010000 */
[----:B------:R-:W-:Y:S01]  /*31c0*/  FADD.FTZ R71, R12, R71 ;  /* 0x000000470c477221 */ /* 0x000fe20000010000 */
[----:B------:R-:W-:Y:S01]  /*31d0*/  ISETP.NE.AND P0, PT, R133, RZ, PT ;  /* 0x000000ff8500720c */ /* 0x000fe20003f05270 */
[----:B------:R-:W-:Y:S01]  /*31e0*/  FADD.FTZ R81, R144, R81 ;  /* 0x0000005190517221 */ /* 0x000fe20000010000 */
[----:B------:R-:W4:Y:S01]  /*31f0*/  LDC.64 R12, c[0x0][0x3c0] ;  /* 0x0000f000ff0c7b82 */ /* 0x000f220000000a00 */
[----:B------:R-:W-:Y:S01]  /*3200*/  FADD.FTZ R59, R4, R59 ;  /* 0x0000003b043b7221 */ /* 0x000fe20000010000 */
[----:B------:R-:W-:Y:S01]  /*3210*/  LOP3.LUT R144, R103, 0x1, RZ, 0xc0, !PT ;  /* 0x0000000167907812 */ /* 0x000fe200078ec0ff */
[----:B------:R-:W-:Y:S01]  /*3220*/  FADD.FTZ R61, R6, R61 ;  /* 0x0000003d063d7221 */ /* 0x000fe20000010000 */
[----:B------:R-:W-:Y:S01]  /*3230*/  MOV R4, 0x400 ;  /* 0x0000040000047802 */ /* 0x000fe20000000f00 */
[----:B------:R-:W-:Y:S01]  /*3240*/  FADD.FTZ R63, R8, R63 ;  /* 0x0000003f083f7221 */ /* 0x000fe20000010000 */
[----:B------:R-:W-:Y:S01]  /*3250*/  IADD3 R6, PT, PT, -R144, RZ, RZ ;  /* 0x000000ff90067210 */ /* 0x000fe20007ffe1ff */
[----:B------:R-:W-:Y:S01]  /*3260*/  FADD.FTZ R92, R147, R92 ;  /* 0x0000005c935c7221 */ /* 0x000fe20000010000 */
[----:B------:R-:W-:Y:S01]  /*3270*/  ISETP.NE.AND P2, PT, R154, RZ, PT ;  /* 0x000000ff9a00720c */ /* 0x000fe20003f45270 */
[----:B------:R-:W-:Y:S01]  /*3280*/  FADD.FTZ R65, R10, R65 ;  /* 0x000000410a417221 */ /* 0x000fe20000010000 */
[----:B------:R-:W-:Y:S01]  /*3290*/  BSSY.RECONVERGENT B0, `(.L_x_1384) ;  /* 0x0000055000007945 */ /* 0x000fe20003800200 */
        /* <DEDUP_REMOVED lines=56> */
[----:B------:R-:W-:Y:S02]  /*3620*/  @!P0 SHF.R.U32.HI R6, RZ, 0x2, R154 ;  /* 0x00000002ff068819 */ /* 0x000fe4000001169a */
[----:B------:R-:W-:Y:S02]  /*3630*/  IADD3 R5, PT, PT, R8, 0x20, RZ ;  /* 0x0000002008057810 */ /* 0x000fe40007ffe0ff */
[----:B------:R-:W-:Y:S02]  /*3640*/  IADD3 R147, P3, PT, R104, R147, RZ ;  /* 0x0000009368937210 */ /* 0x000fe40007f7e0ff */
[----:B------:R-:W-:Y:S02]  /*3650*/  @!P0 LOP3.LUT R6, R6, 0xf8, RZ, 0xc0, !PT ;  /* 0x000000f806068812 */ /* 0x000fe400078ec0ff */
[----:B------:R-:W-:-:S02]  /*3660*/  IADD3.X R10, PT, PT, RZ, RZ, RZ, P3, !PT ;  /* 0x000000ffff0a7210 */ /* 0x000fc40001ffe4ff */
[----:B----4-:R-:W-:-:S04]  /*3670*/  LEA R12, P3, R147, R12, 0x3 ;  /* 0x0000000c930c7211 */ /* 0x010fc800078618ff */
[----:B------:R-:W-:Y:S02]  /*3680*/  LEA.HI.X R13, R147, R13, R10, 0x3, P3 ;  /* 0x0000000d930d7211 */ /* 0x000fe400018f1c0a */
[----:B------:R-:W-:Y:S01]  /*3690*/  CS2R R10, SRZ ;  /* 0x00000000000a7805 */ /* 0x000fe2000001ff00 */
[----:B0-----:R-:W-:Y:S01]  /*36a0*/  FADD.FTZ R4, R190, R7 ;  /* 0x00000007be047221 */ /* 0x001fe20000010000 */
[----:B------:R-:W-:Y:S01]  /*36b0*/  SEL R7, R5, R8, P1 ;  /* 0x0000000805077207 */ /* 0x000fe20000800000 */
[----:B------:R-:W-:-:S04]  /*36c0*/  @!P2 IMAD.WIDE.U32 R14, R135, 0x8, R12 ;  /* 0x00000008870ea825 */ /* 0x000fc800078e000c */
[----:B-1----:R-:W-:Y:S01]  /*36d0*/  FADD.FTZ R5, R208, R9 ;  /* 0x00000009d0057221 */ /* 0x002fe20000010000 */
[----:B------:R-:W-:-:S05]  /*36e0*/  @!P0 IADD3 R6, PT, PT, R7, R6, RZ ;  /* 0x0000000607068210 */ /* 0x000fca0007ffe0ff */
        /* <DEDUP_REMOVED lines=15> */
.L_x_1385:
[----:B------:R-:W-:Y:S05]  /*37e0*/  BSYNC.RECONVERGENT B0 ;  /* 0x0000000000007941 */ /* 0x000fea0003800200 */
.L_x_1384:
        /* <DEDUP_REMOVED lines=25> */
.L_x_1387:
[----:B------:R-:W2:Y:S04]  /*3980*/  LDG.E.STRONG.GPU R6, desc[UR4][R4.64] ;  /* 0x0000000404067981 */ /* 0x000ea8000c1ef900 */
[----:B--2---:R-:W-:Y:S01]  /*3990*/  CCTL.IVALL ;  /* 0x00000000ff00798f */ /* 0x004fe20002000000 */
[----:B------:R-:W-:Y:S05]  /*39a0*/  YIELD ;  /* 0x0000000000007946 */ /* 0x000fea0003800000 */
[----:B------:R-:W-:-:S13]  /*39b0*/  ISETP.NE.AND P2, PT, R6, R9, PT ;  /* 0x000000090600720c */ /* 0x000fda0003f45270 */
[----:B------:R-:W-:Y:S05]  /*39c0*/  @P2 BRA `(.L_x_1387) ;  /* 0xfffffffc00ec2947 */ /* 0x000fea000383ffff */
.L_x_1386:
        /* <DEDUP_REMOVED lines=75> */
[----:B------:R-:W-:Y:S01]  /*3e80*/  FMUL.FTZ R28, R32, R29 ;  /* 0x0000001d201c7220 */ /* 0x000fe20000410000 */
[----:B------:R-:W-:Y:S01]  /*3e90*/  FADD.FTZ R173, -R150, R173 ;  /* 0x000000ad96ad7221 */ /* 0x000fe20000010100 */
[----:B------:R-:W-:Y:S01]  /*3ea0*/  FADD.FTZ R205, -R6, R205 ;  /* 0x000000cd06cd7221 */ /* 0x000fe20000010100 */
[C---:B------:R-:W-:Y:S01]  /*3eb0*/  FMUL.FTZ R29, R32.reuse, R161 ;  /* 0x000000a1201d7220 */ /* 0x040fe20000410000 */
[C---:B------:R-:W-:Y:S01]  /*3ec0*/  FMUL.FTZ R30, R32.reuse, R139 ;  /* 0x0000008b201e7220 */ /* 0x040fe20000410000 */
[C---:B------:R-:W-:Y:S01]  /*3ed0*/  FMUL.FTZ R31, R32.reuse, R31 ;  /* 0x0000001f201f7220 */ /* 0x040fe20000410000 */
[----:B------:R-:W-:Y:S01]  /*3ee0*/  FADD.FTZ R149, -R9, R170 ;  /* 0x000000aa09957221 */ /* 0x000fe20000010100 */
[C---:B------:R-:W-:Y:S01]  /*3ef0*/  FMUL.FTZ R138, R32.reuse, R143 ;  /* 0x0000008f208a7220 */ /* 0x040fe20000410000 */
[C---:B------:R-:W-:Y:S01]  /*3f00*/  FMUL.FTZ R139, R32.reuse, R157 ;  /* 0x0000009d208b7220 */ /* 0x040fe20000410000 */
[----:B------:R-:W-:Y:S01]  /*3f10*/  FMUL.FTZ R140, R32, R141 ;  /* 0x0000008d208c7220 */ /* 0x000fe20000410000 */
[----:B------:R-:W-:Y:S01]  /*3f20*/  FADD.FTZ R159, -R27, R168 ;  /* 0x000000a81b9f7221 */ /* 0x000fe20000010100 */
[----:B------:R-:W-:Y:S01]  /*3f30*/  FADD.FTZ R165, -R23, R142 ;  /* 0x0000008e17a57221 */ /* 0x000fe20000010100 */
[----:B0-----:R-:W-:-:S04]  /*3f40*/  IMAD.WIDE.U32 R4, R57, 0x8, R2 ;  /* 0x0000000839047825 */ /* 0x001fc800078e0002 */
        /* <DEDUP_REMOVED lines=15> */
[--C-:B------:R-:W-:Y:S01]  /*4040*/  IMAD.WIDE.U32 R12, R49, 0x8, R2.reuse ;  /* 0x00000008310c7825 */ /* 0x100fe200078e0002 */
[----:B------:R0:W-:Y:S03]  /*4050*/  STG.E.64 desc[UR4][R4.64], R28 ;  /* 0x0000001c04007986 */ /* 0x0001e6000c101b04 */
[C---:B------:R-:W-:Y:S01]  /*4060*/  FMUL.FTZ R146, R32.reuse, R171 ;  /* 0x000000ab20927220 */ /* 0x040fe20000410000 */
[----:B------:R-:W-:Y:S01]  /*4070*/  FMUL.FTZ R147, R32, R149 ;  /* 0x0000009520937220 */ /* 0x000fe20000410000 */
[----:B------:R-:W-:Y:S01]  /*4080*/  IMAD.WIDE.U32 R14, R47, 0x8, R2 ;  /* 0x000000082f0e7825 */ /* 0x000fe200078e0002 */
[----:B------:R1:W-:Y:S03]  /*4090*/  STG.E.64 desc[UR4][R4.64+0x1000], R30 ;  /* 0x0010001e04007986 */ /* 0x0003e6000c101b04 */
[----:B------:R-:W-:Y:S01]  /*40a0*/  FADD.FTZ R181, -R20, R181 ;  /* 0x000000b514b57221 */ /* 0x000fe20000010100 */
[----:B------:R-:W-:Y:S01]  /*40b0*/  FADD.FTZ R185, -R19, R178 ;  /* 0x000000b213b97221 */ /* 0x000fe20000010100 */
[----:B------:R-:W-:Y:S01]  /*40c0*/  FADD.FTZ R187, -R18, R187 ;  /* 0x000000bb12bb7221 */ /* 0x000fe20000010100 */
[--C-:B------:R-:W-:Y:S01]  /*40d0*/  IMAD.WIDE.U32 R16, R45, 0x8, R2.reuse ;  /* 0x000000082d107825 */ /* 0x100fe200078e0002 */
[----:B------:R2:W-:Y:S03]  /*40e0*/  STG.E.64 desc[UR4][R6.64], R138 ;  /* 0x0000008a06007986 */ /* 0x0005e6000c101b04 */
[C---:B------:R-:W-:Y:S01]  /*40f0*/  FMUL.FTZ R148, R32.reuse, R169 ;  /* 0x000000a920947220 */ /* 0x040fe20000410000 */
[C---:B------:R-:W-:Y:S01]  /*4100*/  FMUL.FTZ R149, R32.reuse, R159 ;  /* 0x0000009f20957220 */ /* 0x040fe20000410000 */
[--C-:B------:R-:W-:Y:S01]  /*4110*/  IMAD.WIDE.U32 R18, R43, 0x8, R2.reuse ;  /* 0x000000082b127825 */ /* 0x100fe200078e0002 */
[----:B------:R3:W-:Y:S03]  /*4120*/  STG.E.64 desc[UR4][R10.64], R140 ;  /* 0x0000008c0a007986 */ /* 0x0007e6000c101b04 */
[C---:B0-----:R-:W-:Y:S01]  /*4130*/  FMUL.FTZ R28, R32.reuse, R181 ;  /* 0x000000b5201c7220 */ /* 0x041fe20000410000 */
[C---:B------:R-:W-:Y:S01]  /*4140*/  FMUL.FTZ R29, R32.reuse, R185 ;  /* 0x000000b9201d7220 */ /* 0x040fe20000410000 */
[--C-:B------:R-:W-:Y:S01]  /*4150*/  IMAD.WIDE.U32 R20, R41, 0x8, R2.reuse ;  /* 0x0000000829147825 */ /* 0x100fe200078e0002 */
[----:B------:R0:W-:Y:S03]  /*4160*/  STG.E.64 desc[UR4][R8.64], R142 ;  /* 0x0000008e08007986 */ /* 0x0001e6000c101b04 */
[C---:B-1----:R-:W-:Y:S01]  /*4170*/  FMUL.FTZ R4, R32.reuse, R167 ;  /* 0x000000a720047220 */ /* 0x042fe20000410000 */
[C---:B------:R-:W-:Y:S01]  /*4180*/  FMUL.FTZ R5, R32.reuse, R163 ;  /* 0x000000a320057220 */ /* 0x040fe20000410000 */
[--C-:B------:R-:W-:Y:S01]  /*4190*/  IMAD.WIDE.U32 R22, R39, 0x8, R2.reuse ;  /* 0x0000000827167825 */ /* 0x100fe200078e0002 */
[----:B------:R1:W-:Y:S03]  /*41a0*/  STG.E.64 desc[UR4][R12.64], R144 ;  /* 0x000000900c007986 */ /* 0x0003e6000c101b04 */
[C---:B--2---:R-:W-:Y:S01]  /*41b0*/  FMUL.FTZ R6, R32.reuse, R175 ;  /* 0x000000af20067220 */ /* 0x044fe20000410000 */
[C---:B------:R-:W-:Y:S01]  /*41c0*/  FMUL.FTZ R7, R32.reuse, R165 ;  /* 0x000000a520077220 */ /* 0x040fe20000410000 */
[--C-:B------:R-:W-:Y:S01]  /*41d0*/  IMAD.WIDE.U32 R24, R37, 0x8, R2.reuse ;  /* 0x0000000825187825 */ /* 0x100fe200078e0002 */
[----:B------:R2:W-:Y:S03]  /*41e0*/  STG.E.64 desc[UR4][R14.64], R146 ;  /* 0x000000920e007986 */ /* 0x0005e6000c101b04 */
[C---:B---3--:R-:W-:Y:S01]  /*41f0*/  FMUL.FTZ R10, R32.reuse, R179 ;  /* 0x000000b3200a7220 */ /* 0x048fe20000410000 */
[C---:B------:R-:W-:Y:S01]  /*4200*/  FMUL.FTZ R11, R32.reuse, R183 ;  /* 0x000000b7200b7220 */ /* 0x040fe20000410000 */
[--C-:B------:R-:W-:Y:S01]  /*4210*/  IMAD.WIDE.U32 R26, R35, 0x8, R2.reuse ;  /* 0x00000008231a7825 */ /* 0x100fe200078e0002 */
[----:B------:R2:W-:Y:S03]  /*4220*/  STG.E.64 desc[UR4][R16.64], R148 ;  /* 0x0000009410007986 */ /* 0x0005e6000c101b04 */
[C---:B0-----:R-:W-:Y:S01]  /*4230*/  FMUL.FTZ R8, R32.reuse, R187 ;  /* 0x000000bb20087220 */ /* 0x041fe20000410000 */
[C---:B------:R-:W-:Y:S01]  /*4240*/  FMUL.FTZ R9, R32.reuse, R189 ;  /* 0x000000bd20097220 */ /* 0x040fe20000410000 */
[----:B------:R-:W-:Y:S01]  /*4250*/  IMAD.WIDE.U32 R2, R33, 0x8, R2 ;  /* 0x0000000821027825 */ /* 0x000fe200078e0002 */
[----:B------:R2:W-:Y:S03]  /*4260*/  STG.E.64 desc[UR4][R18.64], R4 ;  /* 0x0000000412007986 */ /* 0x0005e6000c101b04 */
[C---:B-1----:R-:W-:Y:S01]  /*4270*/  FMUL.FTZ R12, R32.reuse, R203 ;  /* 0x000000cb200c7220 */ /* 0x042fe20000410000 */
[----:B------:R-:W-:Y:S01]  /*4280*/  FMUL.FTZ R13, R32, R205 ;  /* 0x000000cd200d7220 */ /* 0x000fe20000410000 */
[----:B------:R2:W-:Y:S04]  /*4290*/  STG.E.64 desc[UR4][R20.64], R6 ;  /* 0x0000000614007986 */ /* 0x0005e8000c101b04 */
[----:B------:R2:W-:Y:S04]  /*42a0*/  STG.E.64 desc[UR4][R22.64], R10 ;  /* 0x0000000a16007986 */ /* 0x0005e8000c101b04 */
        /* <DEDUP_REMOVED lines=9> */
[----:B--2---:R-:W-:-:S02]  /*4340*/  MOV R6, R69 ;  /* 0x0000004500067202 */ /* 0x004fc40000000f00 */
        /* <DEDUP_REMOVED lines=36> */
.L_x_1379:
[----:B------:R-:W0:Y:S01]  /*4590*/  LDC.64 R56, c[0x0][0x3e0] ;  /* 0x0000f800ff387b82 */ /* 0x000e220000000a00 */
        /* <DEDUP_REMOVED lines=14> */
[C---:B------:R-:W-:Y:S01]  /*4680*/  IMAD.WIDE.U32 R12, R15.reuse, 0x8, R56 ;  /* 0x000000080f0c7825 */ /* 0x040fe200078e0038 */
[----:B------:R0:W-:Y:S03]  /*4690*/  STG.E.64 desc[UR4][R8.64], R102 ;  /* 0x0000006608007986 */ /* 0x0001e6000c101b04 */
[----:B-1----:R-:W-:-:S04]  /*46a0*/  IMAD.WIDE.U32 R14, R15, 0x8, R58 ;  /* 0x000000080f0e7825 */ /* 0x002fc800078e003a */
[----:B------:R-:W-:-:S04]  /*46b0*/  IMAD.WIDE.U32 R16, R19, 0x8, R56 ;  /* 0x0000000813107825 */ /* 0x000fc800078e0038 */
[----:B------:R-:W-:Y:S01]  /*46c0*/  IMAD.WIDE.U32 R18, R19, 0x8, R58 ;  /* 0x0000000813127825 */ /* 0x000fe200078e003a */
[----:B0-----:R-:W-:-:S03]  /*46d0*/  IADD3 R103, PT, PT, R11, 0x1a00, RZ ;  /* 0x00001a000b677810 */ /* 0x001fc60007ffe0ff */
        /* <DEDUP_REMOVED lines=49> */
.L_x_1389:
        /* <DEDUP_REMOVED lines=9> */
.L_x_3092:


//--------------------- .text._ZN10layer_norm22ln_bwd_finalize_kernelINS_22Kernel_traits_finalizeILj14336E6__halfS2_S2_fjLj1024ELj4ENS_18Kernel_traits_baseILj14336ES2_S2_S2_fjLj1024EEEEEEEvNS_9BwdParamsE --------------------------
	.section	.text._ZN10layer_norm22ln_bwd_finalize_kernelINS_22Kernel_traits_finalizeILj14336E6__halfS2_S2_fjLj1024ELj4ENS_18Kernel_traits_baseILj14336ES2_S2_S2_fjLj1024EEEEEEEvNS_9BwdParamsE,"ax",@progbits
	.align	128
        .global         _ZN10layer_norm22ln_bwd_finalize_kernelINS_22Kernel_traits_finalizeILj14336E6__halfS2_S2_fjLj1024ELj4ENS_18Kernel_traits_baseILj14336ES2_S2_S2_fjLj1024EEEEEEEvNS_9BwdParamsE
        .type           _ZN10layer_norm22ln_bwd_finalize_kernelINS_22Kernel_traits_finalizeILj14336E6__halfS2_S2_fjLj1024ELj4ENS_18Kernel_traits_baseILj14336ES2_S2_S2_fjLj1024EEEEEEEvNS_9BwdParamsE,@function
        .size           _ZN10layer_norm22ln_bwd_finalize_kernelINS_22Kernel_traits_finalizeILj14336E6__halfS2_S2_fjLj1024ELj4ENS_18Kernel_traits_baseILj14336ES2_S2_S2_fjLj1024EEEEEEEvNS_9BwdParamsE,(.L_x_3093 - _ZN10layer_norm22ln_bwd_finalize_kernelINS_22Kernel_traits_finalizeILj14336E6__halfS2_S2_fjLj1024ELj4ENS_18Kernel_traits_baseILj14336ES2_S2_S2_fjLj1024EEEEEEEvNS_9BwdParamsE)
        .other          _ZN10layer_norm22ln_bwd_finalize_kernelINS_22Kernel_traits_finalizeILj14336E6__halfS2_S2_fjLj1024ELj4ENS_18Kernel_traits_baseILj14336ES2_S2_S2_fjLj1024EEEEEEEvNS_9BwdParamsE,@"STO_CUDA_ENTRY STV_DEFAULT"
_ZN10layer_norm22ln_bwd_finalize_kernelINS_22Kernel_traits_finalizeILj14336E6__halfS2_S2_fjLj1024ELj4ENS_18Kernel_traits_baseILj14336ES2_S2_S2_fjLj1024EEEEEEEvNS_9BwdParamsE:
.text._ZN10layer_norm22ln_bwd_finalize_kernelINS_22Kernel_traits_finalizeILj14336E6__halfS2_S2_fjLj1024ELj4ENS_18Kernel_traits_baseILj14336ES2_S2_S2_fjLj1024EEEEEEEvNS_9BwdParamsE:
        /* <DEDUP_REMOVED lines=37> */
.L_x_1394:
        /* <DEDUP_REMOVED lines=118> */
.L_x_1393:
[----:B------:R-:W-:Y:S05]  /*09b0*/  BSYNC.RECONVERGENT B1 ;  /* 0x0000000000017941 */ /* 0x000fea0003800200 */
.L_x_1392:
        /* <DEDUP_REMOVED lines=65> */
.L_x_1396:
[----:B------:R-:W-:Y:S05]  /*0dd0*/  BSYNC.RECONVERGENT B1 ;  /* 0x0000000000017941 */ /* 0x000fea0003800200 */
.L_x_1395:
        /* <DEDUP_REMOVED lines=37> */
.L_x_1398:
[----:B------:R-:W-:Y:S05]  /*1030*/  BSYNC.RECONVERGENT B1 ;  /* 0x0000000000017941 */ /* 0x000fea0003800200 */
.L_x_1397:
[----:B------:R-:W-:Y:S05]  /*1040*/  @!P1 BRA `(.L_x_1391) ;  /* 0x00000000003c9947 */ /* 0x000fea0003800000 */
[----:B------:R-:W0:Y:S01]  /*1050*/  LDC.64 R6, c[0x0][0x3e0] ;  /* 0x0000f800ff067b82 */ /* 0x000e220000000a00 */
[----:B------:R-:W-:Y:S01]  /*1060*/  IMAD R2, R15, 0x3800, R11 ;  /* 0x000038000f027824 */ /* 0x000fe200078e020b */
[----:B------:R-:W-:-:S04]  /*1070*/  IADD3 R24, PT, PT, -R24, RZ, RZ ;  /* 0x000000ff18187210 */ /* 0x000fc80007ffe1ff */
[----:B------:R-:W-:Y:S02]  /*1080*/  IADD3 R11, PT, PT, R13, R2, RZ ;  /* 0x000000020d0b7210 */ /* 0x000fe40007ffe0ff */
[----:B------:R-:W1:Y:S05]  /*1090*/  LDC.64 R8, c[0x0][0x3e8] ;  /* 0x0000fa00ff087b82 */ /* 0x000e6a0000000a00 */
.L_x_1399:
        /* <DEDUP_REMOVED lines=10> */
.L_x_1391:
[----:B------:R-:W-:Y:S05]  /*1140*/  BSYNC.RECONVERGENT B0 ;  /* 0x0000000000007941 */ /* 0x000fea0003800200 */
.L_x_1390:
        /* <DEDUP_REMOVED lines=55> */
.L_x_1400:
        /* <DEDUP_REMOVED lines=12> */
.L_x_3093:


//--------------------- .text._ZN10layer_norm13ln_bwd_kernelINS_13Kernel_traitsI6__halfS2_S2_fjLj14336ELj4ELj1ELj4ELj8ENS_18Kernel_traits_baseILj14336ES2_S2_S2_fjLj128EEEEEEEvNS_9BwdParamsE --------------------------
	.section	.text._ZN10layer_norm13ln_bwd_kernelINS_13Kernel_traitsI6__halfS2_S2_fjLj14336ELj4ELj1ELj4ELj8ENS_18Kernel_traits_baseILj14336ES2_S2_S2_fjLj128EEEEEEEvNS_9BwdParamsE,"ax",@progbits
	.align	128
        .global         _ZN10layer_norm13ln_bwd_kernelINS_13Kernel_traitsI6__halfS2_S2_fjLj14336ELj4ELj1ELj4ELj8ENS_18Kernel_traits_baseILj14336ES2_S2_S2_fjLj128EEEEEEEvNS_9BwdParamsE
        .type           _ZN10layer_norm13ln_bwd_kernelINS_13Kernel_traitsI6__halfS2_S2_fjLj14336ELj4ELj1ELj4ELj8ENS_18Kernel_traits_baseILj14336ES2_S2_S2_fjLj128EEEEEEEvNS_9BwdParamsE,@function
        .size           _ZN10layer_norm13ln_bwd_kernelINS_13Kernel_traitsI6__halfS2_S2_fjLj14336ELj4ELj1ELj4ELj8ENS_18Kernel_traits_baseILj14336ES2_S2_S2_fjLj128EEEEEEEvNS_9BwdParamsE,(.L_x_3094 - _ZN10layer_norm13ln_bwd_kernelINS_13Kernel_traitsI6__halfS2_S2_fjLj14336ELj4ELj1ELj4ELj8ENS_18Kernel_traits_baseILj14336ES2_S2_S2_fjLj128EEEEEEEvNS_9BwdParamsE)
        .other          _ZN10layer_norm13ln_bwd_kernelINS_13Kernel_traitsI6__halfS2_S2_fjLj14336ELj4ELj1ELj4ELj8ENS_18Kernel_traits_baseILj14336ES2_S2_S2_fjLj128EEEEEEEvNS_9BwdParamsE,@"STO_CUDA_ENTRY STV_DEFAULT"
_ZN10layer_norm13ln_bwd_kernelINS_13Kernel_traitsI6__halfS2_S2_fjLj14336ELj4ELj1ELj4ELj8ENS_18Kernel_traits_baseILj14336ES2_S2_S2_fjLj128EEEEEEEvNS_9BwdParamsE:
.text._ZN10layer_norm13ln_bwd_kernelINS_13Kernel_traitsI6__halfS2_S2_fjLj14336ELj4ELj1ELj4ELj8ENS_18Kernel_traits_baseILj14336ES2_S2_S2_fjLj128EEEEEEEvNS_9BwdParamsE:
        /* <DEDUP_REMOVED lines=32> */
[----:B-1----:R-:W-:-:S02]  /*0200*/  CS2R R4, SRZ ;  /* 0x0000000000047805 */ /* 0x002fc4000001ff00 */
        /* <DEDUP_REMOVED lines=36> */
[----:B-----5:R-:W-:Y:S01]  /*0450*/  MOV R128, R2 ;  /* 0x0000000200807202 */ /* 0x020fe20000000f00 */
[----:B------:R-:W-:Y:S01]  /*0460*/  HFMA2 R100, -RZ, RZ, 0, 0 ;  /* 0x00000000ff647431 */ /* 0x000fe200000001ff */
[--C-:B------:R-:W-:Y:S02]  /*0470*/  SHF.R.U64 R0, R2, 0x10, R3.reuse ;  /* 0x0000001002007819 */ /* 0x100fe40000001203 */
[----:B------:R-:W-:Y:S02]  /*0480*/  CS2R R104, SRZ ;  /* 0x0000000000687805 */ /* 0x000fe4000001ff00 */
[----:B------:R-:W-:Y:S02]  /*0490*/  MOV R127, R3 ;  /* 0x00000003007f7202 */ /* 0x000fe40000000f00 */
[----:B------:R-:W-:Y:S02]  /*04a0*/  CS2R R98, SRZ ;  /* 0x0000000000627805 */ /* 0x000fe4000001ff00 */
[----:B------:R-:W-:-:S02]  /*04b0*/  SHF.R.U32.HI R2, RZ, 0x10, R3 ;  /* 0x00000010ff027819 */ /* 0x000fc40000011603 */
[----:B------:R-:W-:Y:S02]  /*04c0*/  CS2R R96, SRZ ;  /* 0x0000000000607805 */ /* 0x000fe4000001ff00 */
[----:B------:R-:W-:Y:S02]  /*04d0*/  MOV R126, R26 ;  /* 0x0000001a007e7202 */ /* 0x000fe40000000f00 */
[----:B------:R-:W-:Y:S02]  /*04e0*/  CS2R R94, SRZ ;  /* 0x00000000005e7805 */ /* 0x000fe4000001ff00 */
[----:B------:R-:W-:Y:S02]  /*04f0*/  SHF.R.U32.HI R113, RZ, 0x10, R25 ;  /* 0x00000010ff717819 */ /* 0x000fe40000011619 */
[----:B------:R-:W-:Y:S02]  /*0500*/  CS2R R90, SRZ ;  /* 0x00000000005a7805 */ /* 0x000fe4000001ff00 */
[----:B------:R-:W-:-:S02]  /*0510*/  PRMT R127, R0, 0x5410, R127 ;  /* 0x00005410007f7816 */ /* 0x000fc4000000007f */
[----:B------:R-:W-:Y:S02]  /*0520*/  CS2R R88, SRZ ;  /* 0x0000000000587805 */ /* 0x000fe4000001ff00 */
        /* <DEDUP_REMOVED lines=8> */
[--C-:B------:R-:W-:Y:S02]  /*05b0*/  SHF.R.U64 R2, R20, 0x10, R21.reuse ;  /* 0x0000001014027819 */ /* 0x100fe40000001215 */
[----:B------:R-:W-:Y:S02]  /*05c0*/  CS2R R78, SRZ ;  /* 0x00000000004e7805 */ /* 0x000fe4000001ff00 */
[----:B------:R-:W-:-:S02]  /*05d0*/  SHF.R.U32.HI R111, RZ, 0x10, R21 ;  /* 0x00000010ff6f7819 */ /* 0x000fc40000011615 */
[----:B------:R-:W-:Y:S02]  /*05e0*/  CS2R R76, SRZ ;  /* 0x00000000004c7805 */ /* 0x000fe4000001ff00 */
[----:B------:R-:W-:Y:S02]  /*05f0*/  PRMT R113, R0, 0x7610, R113 ;  /* 0x0000761000717816 */ /* 0x000fe40000000071 */
[----:B------:R-:W-:Y:S02]  /*0600*/  CS2R R74, SRZ ;  /* 0x00000000004a7805 */ /* 0x000fe4000001ff00 */
[----:B------:R-:W-:Y:S02]  /*0610*/  PRMT R112, R2, 0x5410, R112 ;  /* 0x0000541002707816 */ /* 0x000fe40000000070 */
[----:B------:R-:W-:Y:S02]  /*0620*/  CS2R R72, SRZ ;  /* 0x0000000000487805 */ /* 0x000fe4000001ff00 */
[----:B------:R-:W-:-:S02]  /*0630*/  MOV R125, R27 ;  /* 0x0000001b007d7202 */ /* 0x000fc40000000f00 */
[----:B------:R-:W-:Y:S02]  /*0640*/  CS2R R70, SRZ ;  /* 0x0000000000467805 */ /* 0x000fe4000001ff00 */
[----:B------:R-:W-:Y:S02]  /*0650*/  SHF.R.U64 R3, R26, 0x10, R27 ;  /* 0x000000101a037819 */ /* 0x000fe4000000121b */
        /* <DEDUP_REMOVED lines=11> */
[----:B------:R-:W-:Y:S02]  /*0710*/  SHF.R.U32.HI R4, RZ, 0x10, R27 ;  /* 0x00000010ff047819 */ /* 0x000fe4000001161b */
[----:B------:R-:W-:Y:S02]  /*0720*/  CS2R R56, SRZ ;  /* 0x0000000000387805 */ /* 0x000fe4000001ff00 */
[----:B------:R-:W-:Y:S02]  /*0730*/  PRMT R125, R3, 0x5410, R125 ;  /* 0x00005410037d7816 */ /* 0x000fe4000000007d */
[----:B------:R-:W-:Y:S02]  /*0740*/  CS2R R54, SRZ ;  /* 0x0000000000367805 */ /* 0x000fe4000001ff00 */
[----:B------:R-:W-:-:S02]  /*0750*/  PRMT R111, R0, 0x7610, R111 ;  /* 0x00007610006f7816 */ /* 0x000fc4000000006f */
[----:B------:R-:W-:Y:S02]  /*0760*/  PRMT R110, R2, 0x5410, R110 ;  /* 0x00005410026e7816 */ /* 0x000fe4000000006e */
[----:B------:R-:W-:Y:S02]  /*0770*/  MOV R124, R44 ;  /* 0x0000002c007c7202 */ /* 0x000fe40000000f00 */
[----:B------:R-:W-:Y:S02]  /*0780*/  MOV R123, R45 ;  /* 0x0000002d007b7202 */ /* 0x000fe40000000f00 */
[--C-:B------:R-:W-:Y:S02]  /*0790*/  SHF.R.U64 R5, R44, 0x10, R45.reuse ;  /* 0x000000102c057819 */ /* 0x100fe4000000122d */
[----:B------:R-:W-:Y:S02]  /*07a0*/  SHF.R.U32.HI R6, RZ, 0x10, R45 ;  /* 0x00000010ff067819 */ /* 0x000fe4000001162d */
[----:B------:R-:W-:-:S02]  /*07b0*/  CS2R R44, SRZ ;  /* 0x00000000002c7805 */ /* 0x000fc4000001ff00 */
[----:B------:R-:W-:Y:S02]  /*07c0*/  MOV R122, R46 ;  /* 0x0000002e007a7202 */ /* 0x000fe40000000f00 */
[----:B------:R-:W-:Y:S02]  /*07d0*/  MOV R121, R47 ;  /* 0x0000002f00797202 */ /* 0x000fe40000000f00 */
[--C-:B------:R-:W-:Y:S02]  /*07e0*/  SHF.R.U64 R7, R46, 0x10, R47.reuse ;  /* 0x000000102e077819 */ /* 0x100fe4000000122f */
[----:B------:R-:W-:Y:S02]  /*07f0*/  SHF.R.U32.HI R8, RZ, 0x10, R47 ;  /* 0x00000010ff087819 */ /* 0x000fe4000001162f */
[----:B------:R-:W-:Y:S02]  /*0800*/  CS2R R46, SRZ ;  /* 0x00000000002e7805 */ /* 0x000fe4000001ff00 */
[----:B------:R-:W-:-:S02]  /*0810*/  MOV R120, R48 ;  /* 0x0000003000787202 */ /* 0x000fc40000000f00 */
[----:B------:R-:W-:Y:S02]  /*0820*/  MOV R119, R49 ;  /* 0x0000003100777202 */ /* 0x000fe40000000f00 */
[--C-:B------:R-:W-:Y:S02]  /*0830*/  SHF.R.U64 R9, R48, 0x10, R49.reuse ;  /* 0x0000001030097819 */ /* 0x100fe40000001231 */
[----:B------:R-:W-:Y:S02]  /*0840*/  SHF.R.U32.HI R10, RZ, 0x10, R49 ;  /* 0x00000010ff0a7819 */ /* 0x000fe40000011631 */
[----:B------:R-:W-:Y:S02]  /*0850*/  CS2R R48, SRZ ;  /* 0x0000000000307805 */ /* 0x000fe4000001ff00 */
        /* <DEDUP_REMOVED lines=10> */
[----:B------:R-:W-:Y:S02]  /*0900*/  SHF.R.U64 R114, R24, 0x10, R25 ;  /* 0x0000001018727819 */ /* 0x000fe40000001219 */
[----:B------:R-:W-:Y:S02]  /*0910*/  PRMT R109, R109, 0x5410, R109 ;  /* 0x000054106d6d7816 */ /* 0x000fe4000000006d */
[--C-:B------:R-:W-:Y:S02]  /*0920*/  SHF.R.U64 R0, R14, 0x10, R15.reuse ;  /* 0x000000100e007819 */ /* 0x100fe4000000120f */
[----:B------:R-:W-:-:S02]  /*0930*/  SHF.R.U32.HI R2, RZ, 0x10, R15 ;  /* 0x00000010ff027819 */ /* 0x000fc4000001160f */
[--C-:B------:R-:W-:Y:S02]  /*0940*/  SHF.R.U64 R132, R12, 0x10, R13.reuse ;  /* 0x000000100c847819 */ /* 0x100fe4000000120d */
[----:B------:R-:W-:Y:S02]  /*0950*/  SHF.R.U32.HI R3, RZ, 0x10, R13 ;  /* 0x00000010ff037819 */ /* 0x000fe4000001160d */
[----:B------:R-:W-:Y:S02]  /*0960*/  LOP3.LUT R108, R107, 0x3, RZ, 0xc0, !PT ;  /* 0x000000036b6c7812 */ /* 0x000fe400078ec0ff */
        /* <DEDUP_REMOVED lines=15> */
[----:B------:R-:W-:Y:S02]  /*0a60*/  LOP3.LUT R107, R107, 0x7ffffffc, RZ, 0xc0, !PT ;  /* 0x7ffffffc6b6b7812 */ /* 0x000fe400078ec0ff */
[----:B------:R-:W-:Y:S02]  /*0a70*/  LOP3.LUT R106, R130, 0x1f, RZ, 0xc0, !PT ;  /* 0x0000001f826a7812 */ /* 0x000fe400078ec0ff */
[----:B------:R-:W-:-:S07]  /*0a80*/  MOV R102, R92 ;  /* 0x0000005c00667202 */ /* 0x000fce0000000f00 */
.L_x_1410:
[----:B--2---:R-:W0:Y:S01]  /*0a90*/  LDC.64 R2, c[0x0][0x398] ;  /* 0x0000e600ff027b82 */ /* 0x004e220000000a00 */
        /* <DEDUP_REMOVED lines=9> */
[----:B------:R-:W-:Y:S01]  /*0b30*/  IMAD R137, R102, 0xe00, R93 ;  /* 0x00000e0066897824 */ /* 0x000fe200078e025d */
[----:B------:R-:W-:Y:S06]  /*0b40*/  @P0 BRA `(.L_x_1402) ;  /* 0x0000000000940947 */ /* 0x000fec0003800000 */
[----:B------:R-:W1:Y:S01]  /*0b50*/  LDC.64 R28, c[0x0][0x3d8] ;  /* 0x0000f600ff1c7b82 */ /* 0x000e620000000a00 */
[C---:B0-----:R-:W-:Y:S02]  /*0b60*/  IADD3 R135, PT, PT, R137.reuse, 0x200, RZ ;  /* 0x0000020089877810 */ /* 0x041fe40007ffe0ff */
[C---:B------:R-:W-:Y:S02]  /*0b70*/  IADD3 R133, PT, PT, R137.reuse, 0x400, RZ ;  /* 0x0000040089857810 */ /* 0x040fe40007ffe0ff */
[C---:B------:R-:W-:Y:S02]  /*0b80*/  IADD3 R131, PT, PT, R137.reuse, 0x600, RZ ;  /* 0x0000060089837810 */ /* 0x040fe40007ffe0ff */
[C---:B------:R-:W-:Y:S01]  /*0b90*/  IADD3 R129, PT, PT, R137.reuse, 0x800, RZ ;  /* 0x0000080089817810 */ /* 0x040fe20007ffe0ff */
[----:B------:R-:W0:Y:S01]  /*0ba0*/  LDC.64 R32, c[0x0][0x390] ;  /* 0x0000e400ff207b82 */ /* 0x000e220000000a00 */
        /* <DEDUP_REMOVED lines=13> */
[--C-:B0-----:R-:W-:Y:S02]  /*0c80*/  IMAD.WIDE.U32 R34, R137, 0x8, R32.reuse ;  /* 0x0000000889227825 */ /* 0x101fe400078e0020 */
        /* <DEDUP_REMOVED lines=17> */
.L_x_1402:
        /* <DEDUP_REMOVED lines=36> */
.L_x_1403:
[----:B-----5:R-:W-:Y:S02]  /*0fe0*/  MOV R136, R2 ;  /* 0x0000000200887202 */ /* 0x020fe40000000f00 */
[----:B------:R-:W-:Y:S02]  /*0ff0*/  MOV R138, R3 ;  /* 0x00000003008a7202 */ /* 0x000fe40000000f00 */
        /* <DEDUP_REMOVED lines=41> */
[----:B------:R-:W-:Y:S02]  /*1290*/  MOV R136, R28 ;  /* 0x0000001c00887202 */ /* 0x000fe40000000f00 */
[----:B------:R-:W-:Y:S02]  /*12a0*/  MOV R138, R29 ;  /* 0x0000001d008a7202 */ /* 0x000fe40000000f00 */
[----:B------:R-:W-:Y:S02]  /*12b0*/  MOV R139, R32 ;  /* 0x00000020008b7202 */ /* 0x000fe40000000f00 */
[----:B------:R-:W-:Y:S02]  /*12c0*/  MOV R140, R33 ;  /* 0x00000021008c7202 */ /* 0x000fe40000000f00 */
[----:B------:R-:W-:-:S02]  /*12d0*/  PRMT R158, R138, 0x5410, R136 ;  /* 0x000054108a9e7816 */ /* 0x000fc40000000088 */
[----:B------:R-:W-:Y:S01]  /*12e0*/  PRMT R147, R140, 0x5410, R139 ;  /* 0x000054108c937816 */ /* 0x000fe2000000008b */
[----:B------:R-:W-:Y:S06]  /*12f0*/  @P0 BRA `(.L_x_1404) ;  /* 0x0000001000640947 */ /* 0x000fec0003800000 */
[----:B------:R-:W-:Y:S01]  /*1300*/  SHF.R.U64 R141, R34, 0x10, R35 ;  /* 0x00000010228d7819 */ /* 0x000fe20000001223 */
[----:B------:R-:W-:Y:S01]  /*1310*/  HADD2.F32 R187, -RZ, R145.H1_H1 ;  /* 0x30000091ffbb7230 */ /* 0x000fe20000004100 */
[----:B------:R-:W-:Y:S01]  /*1320*/  SHF.R.U64 R139, R40, 0x10, R41 ;  /* 0x00000010288b7819 */ /* 0x000fe20000001229 */
[----:B------:R-:W-:Y:S01]  /*1330*/  HADD2.F32 R155, -RZ, R147.H1_H1 ;  /* 0x30000093ff9b7230 */ /* 0x000fe20000004100 */
[----:B------:R-:W-:Y:S01]  /*1340*/  SHF.R.U64 R136, R42, 0x10, R43 ;  /* 0x000000102a887819 */ /* 0x000fe2000000122b */
[--C-:B------:R-:W-:Y:S01]  /*1350*/  HADD2.F32 R215, -RZ, R170.reuse.H1_H1 ;  /* 0x300000aaffd77230 */ /* 0x100fe20000004100 */
[----:B------:R-:W-:Y:S01]  /*1360*/  SHF.R.U64 R40, R38, 0x10, R39 ;  /* 0x0000001026287819 */ /* 0x000fe20000001227 */
[----:B------:R-:W-:Y:S01]  /*1370*/  HADD2.F32 R217, -RZ, R170.H0_H0 ;  /* 0x200000aaffd97230 */ /* 0x000fe20000004100 */
[----:B------:R-:W-:Y:S01]  /*1380*/  SHF.R.U64 R34, R30, 0x10, R31 ;  /* 0x000000101e227819 */ /* 0x000fe2000000121f */
[----:B------:R-:W-:Y:S01]  /*1390*/  HADD2.F32 R219, -RZ, R169.H1_H1 ;  /* 0x300000a9ffdb7230 */ /* 0x000fe20000004100 */
[----:B------:R-:W-:Y:S01]  /*13a0*/  SHF.R.U32.HI R138, RZ, 0x10, R35 ;  /* 0x00000010ff8a7819 */ /* 0x000fe20000011623 */
[----:B------:R-:W-:Y:S01]  /*13b0*/  HADD2.F32 R35, -RZ, R145.H0_H0 ;  /* 0x20000091ff237230 */ /* 0x000fe20000004100 */
[----:B------:R-:W-:Y:S01]  /*13c0*/  SHF.R.U32.HI R143, RZ, 0x10, R41 ;  /* 0x00000010ff8f7819 */ /* 0x000fe20000011629 */
        /* <DEDUP_REMOVED lines=8> */
[----:B------:R-:W-:Y:S01]  /*1450*/  HADD2.F32 R37, -RZ, R166.H1_H1 ;  /* 0x300000a6ff257230 */ /* 0x000fe20000004100 */
[----:B------:R-:W-:Y:S01]  /*1460*/  SHF.R.U32.HI R151, RZ, 0x10, R31 ;  /* 0x00000010ff977819 */ /* 0x000fe2000001161f */
[----:B------:R-:W-:Y:S01]  /*1470*/  HADD2.F32 R31, -RZ, R172.H0_H0 ;  /* 0x200000acff1f7230 */ /* 0x000fe20000004100 */
[--C-:B------:R-:W-:Y:S01]  /*1480*/  SHF.R.U64 R30, R32, 0x10, R33.reuse ;  /* 0x00000010201e7819 */ /* 0x100fe20000001221 */
[----:B------:R-:W-:Y:S01]  /*1490*/  HADD2.F32 R39, -RZ, R164.H0_H0 ;  /* 0x200000a4ff277230 */ /* 0x000fe20000004100 */
[----:B------:R-:W-:Y:S01]  /*14a0*/  SHF.R.U32.HI R153, RZ, 0x10, R33 ;  /* 0x00000010ff997819 */ /* 0x000fe20000011621 */
[----:B------:R-:W-:Y:S01]  /*14b0*/  HADD2.F32 R33, -RZ, R167.H1_H1 ;  /* 0x300000a7ff217230 */ /* 0x000fe20000004100 */
[--C-:B------:R-:W-:Y:S01]  /*14c0*/  SHF.R.U64 R195, R4, 0x10, R5.reuse ;  /* 0x0000001004c37819 */ /* 0x100fe20000001205 */
[----:B------:R-:W-:Y:S01]  /*14d0*/  HADD2.F32 R141, -RZ, R141.H0_H0 ;  /* 0x2000008dff8d7230 */ /* 0x000fe20000004100 */
        /* <DEDUP_REMOVED lines=18> */
[----:B------:R-:W-:Y:S01]  /*1600*/  SHF.R.U64 R181, R2, 0x10, R3 ;  /* 0x0000001002b57819 */ /* 0x000fe20000001203 */
        /* <DEDUP_REMOVED lines=34> */
[----:B------:R-:W-:Y:S01]  /*1830*/  HADD2.F32 R29, -RZ, R165.H1_H1 ;  /* 0x300000a5ff1d7230 */ /* 0x000fe20000004100 */
[----:B------:R-:W-:Y:S01]  /*1840*/  SHF.R.U32.HI R2, RZ, 0x10, R3 ;  /* 0x00000010ff027819 */ /* 0x000fe20000011603 */
[----:B------:R-:W-:-:S02]  /*1850*/  HADD2.F32 R0, -RZ, R128.H0_H0 ;  /* 0x20000080ff007230 */ /* 0x000fc40000004100 */
[C---:B------:R-:W-:Y:S01]  /*1860*/  FMUL.FTZ R40, R134.reuse, R155 ;  /* 0x0000009b86287220 */ /* 0x040fe20000410000 */
[----:B------:R-:W-:Y:S02]  /*1870*/  HADD2.F32 R42, -RZ, R127.H0_H0 ;  /* 0x2000007fff2a7230 */ /* 0x000fe40000004100 */
[----:B------:R-:W-:Y:S01]  /*1880*/  FMUL.FTZ R43, R134, R43 ;  /* 0x0000002b862b7220 */ /* 0x000fe20000410000 */
[----:B------:R-:W-:Y:S02]  /*1890*/  HADD2.F32 R181, -RZ, R181.H0_H0 ;  /* 0x200000b5ffb57230 */ /* 0x000fe40000004100 */
[----:B------:R-:W-:Y:S01]  /*18a0*/  FMUL.FTZ R3, R0, R29 ;  /* 0x0000001d00037220 */ /* 0x000fe20000410000 */
[C---:B------:R-:W-:Y:S01]  /*18b0*/  FMUL.FTZ R0, R134.reuse, R31 ;  /* 0x0000001f86007220 */ /* 0x040fe20000410000 */
[----:B------:R-:W-:Y:S02]  /*18c0*/  HADD2.F32 R28, -RZ, R162.H1_H1 ;  /* 0x300000a2ff1c7230 */ /* 0x000fe40000004100 */
[----:B------:R-:W-:Y:S01]  /*18d0*/  FMUL.FTZ R142, R134, R139 ;  /* 0x0000008b868e7220 */ /* 0x000fe20000410000 */
[----:B------:R-:W-:-:S02]  /*18e0*/  HADD2.F32 R174, -RZ, R161.H1_H1 ;  /* 0x300000a1ffae7230 */ /* 0x000fc40000004100 */
[----:B------:R-:W-:Y:S01]  /*18f0*/  FMUL.FTZ R155, R42, R181 ;  /* 0x000000b52a9b7220 */ /* 0x000fe20000410000 */
[----:B------:R-:W-:Y:S02]  /*1900*/  HADD2.F32 R176, -RZ, R161.H0_H0 ;  /* 0x200000a1ffb07230 */ /* 0x000fe40000004100 */
[----:B------:R-:W-:Y:S01]  /*1910*/  FADD.FTZ R140, RZ, R3 ;  /* 0x00000003ff8c7221 */ /* 0x000fe20000010000 */
[----:B------:R-:W-:Y:S02]  /*1920*/  HADD2.F32 R157, -RZ, R127.H1_H1 ;  /* 0x3000007fff9d7230 */ /* 0x000fe40000004100 */
[----:B------:R-:W-:Y:S01]  /*1930*/  FMUL.FTZ R42, R134, R141 ;  /* 0x0000008d862a7220 */ /* 0x000fe20000410000 */
[----:B------:R-:W-:Y:S02]  /*1940*/  HADD2.F32 R168, -RZ, R168.H0_H0 ;  /* 0x200000a8ffa87230 */ /* 0x000fe40000004100 */
[----:B------:R-:W-:Y:S01]  /*1950*/  FFMA.FTZ R141, R0, R3, RZ ;  /* 0x00000003008d7223 */ /* 0x000fe200000100ff */
[----:B------:R-:W-:-:S02]  /*1960*/  HADD2.F32 R161, -RZ, R123.H1_H1 ;  /* 0x3000007bffa17230 */ /* 0x000fc40000004100 */
[----:B------:R-:W-:Y:S01]  /*1970*/  FMUL.FTZ R157, R157, R28 ;  /* 0x0000001c9d9d7220 */ /* 0x000fe20000410000 */
[----:B------:R-:W-:Y:S02]  /*1980*/  HADD2.F32 R183, -RZ, R119.H1_H1 ;  /* 0x30000077ffb77230 */ /* 0x000fe40000004100 */
[----:B------:R-:W-:Y:S01]  /*1990*/  FADD.FTZ R140, R140, R155 ;  /* 0x0000009b8c8c7221 */ /* 0x000fe20000010000 */
[----:B------:R-:W-:Y:S02]  /*19a0*/  HADD2.F32 R173, -RZ, R173.H0_H0 ;  /* 0x200000adffad7230 */ /* 0x000fe40000004100 */
[----:B------:R-:W-:Y:S01]  /*19b0*/  FFMA.FTZ R141, R42, R155, R141 ;  /* 0x0000009b2a8d7223 */ /* 0x000fe2000001008d */
[----:B------:R-:W-:Y:S02]  /*19c0*/  HADD2.F32 R179, -RZ, R158.H1_H1 ;  /* 0x3000009effb37230 */ /* 0x000fe40000004100 */
[----:B------:R-:W-:Y:S01]  /*19d0*/  FMUL.FTZ R164, R183, R176 ;  /* 0x000000b0b7a47220 */ /* 0x000fe20000410000 */
[----:B------:R-:W-:-:S02]  /*19e0*/  HADD2.F32 R34, -RZ, R122.H0_H0 ;  /* 0x2000007aff227230 */ /* 0x000fc40000004100 */
[C---:B------:R-:W-:Y:S01]  /*19f0*/  FMUL.FTZ R31, R134.reuse, R219 ;  /* 0x000000db861f7220 */ /* 0x040fe20000410000 */
[----:B------:R-:W-:Y:S02]  /*1a00*/  HADD2.F32 R38, -RZ, R116.H0_H0 ;  /* 0x20000074ff267230 */ /* 0x000fe40000004100 */
[C---:B------:R-:W-:Y:S01]  /*1a10*/  FMUL.FTZ R143, R134.reuse, R143 ;  /* 0x0000008f868f7220 */ /* 0x040fe20000410000 */
[----:B------:R-:W-:Y:S02]  /*1a20*/  HADD2.F32 R162, -RZ, R162.H0_H0 ;  /* 0x200000a2ffa27230 */ /* 0x000fe40000004100 */
[----:B------:R-:W-:Y:S01]  /*1a30*/  FMUL.FTZ R144, R134, R27 ;  /* 0x0000001b86907220 */ /* 0x000fe20000410000 */
[----:B------:R-:W-:Y:S02]  /*1a40*/  HADD2.F32 R167, -RZ, R121.H1_H1 ;  /* 0x30000079ffa77230 */ /* 0x000fe40000004100 */
[----:B------:R-:W-:Y:S01]  /*1a50*/  FMUL.FTZ R183, R38, R179 ;  /* 0x000000b326b77220 */ /* 0x000fe20000410000 */
[----:B------:R-:W-:-:S02]  /*1a60*/  HADD2.F32 R160, -RZ, R126.H1_H1 ;  /* 0x3000007effa07230 */ /* 0x000fc40000004100 */
        /* <DEDUP_REMOVED lines=18> */
[----:B------:R-:W-:Y:S01]  /*1b90*/  FMUL.FTZ R171, R138, R195 ;  /* 0x000000c38aab7220 */ /* 0x000fe20000410000 */
[----:B------:R-:W-:Y:S02]  /*1ba0*/  HADD2.F32 R165, -RZ, R165.H0_H0 ;  /* 0x200000a5ffa57230 */ /* 0x000fe40000004100 */
[----:B------:R-:W-:Y:S01]  /*1bb0*/  FADD.FTZ R187, R140, R157 ;  /* 0x0000009d8cbb7221 */ /* 0x000fe20000010000 */
[----:B------:R-:W-:Y:S02]  /*1bc0*/  HADD2.F32 R30, -RZ, R126.H0_H0 ;  /* 0x2000007eff1e7230 */ /* 0x000fe40000004100 */
[----:B------:R-:W-:Y:S01]  /*1bd0*/  FMUL.FTZ R175, R36, R177 ;  /* 0x000000b124af7220 */ /* 0x000fe20000410000 */
        /* <DEDUP_REMOVED lines=8> */
[----:B------:R-:W-:Y:S01]  /*1c60*/  FADD.FTZ R26, R26, R163 ;  /* 0x000000a31a1a7221 */ /* 0x000fe20000010000 */
[----:B------:R-:W-:Y:S02]  /*1c70*/  HADD2.F32 R193, -RZ, R120.H1_H1 ;  /* 0x30000078ffc17230 */ /* 0x000fe40000004100 */
[----:B------:R-:W-:Y:S01]  /*1c80*/  FFMA.FTZ R141, R30, R163, R141 ;  /* 0x000000a31e8d7223 */ /* 0x000fe2000001008d */
[----:B------:R-:W-:Y:S02]  /*1c90*/  HADD2.F32 R192, -RZ, R192.H0_H0 ;  /* 0x200000c0ffc07230 */ /* 0x000fe40000004100 */
[----:B------:R-:W-:Y:S01]  /*1ca0*/  FADD.FTZ R139, R26, R171 ;  /* 0x000000ab1a8b7221 */ /* 0x000fe20000010000 */
[----:B------:R-:W-:Y:S02]  /*1cb0*/  HADD2.F32 R166, -RZ, R166.H0_H0 ;  /* 0x200000a6ffa67230 */ /* 0x000fe40000004100 */
[----:B------:R-:W-:Y:S01]  /*1cc0*/  FMUL.FTZ R145, R134, R145 ;  /* 0x0000009186917220 */ /* 0x000fe20000410000 */
[----:B------:R-:W-:-:S02]  /*1cd0*/  HADD2.F32 R159, -RZ, R125.H1_H1 ;  /* 0x3000007dff9f7230 */ /* 0x000fc40000004100 */
[----:B------:R-:W-:Y:S01]  /*1ce0*/  FMUL.FTZ R138, R193, R192 ;  /* 0x000000c0c18a7220 */ /* 0x000fe20000410000 */
[----:B------:R-:W-:Y:S02]  /*1cf0*/  HADD2.F32 R8, -RZ, R119.H0_H0 ;  /* 0x20000077ff087230 */ /* 0x000fe40000004100 */
[C---:B------:R-:W-:Y:S01]  /*1d00*/  FMUL.FTZ R148, R134.reuse, R9 ;  /* 0x0000000986947220 */ /* 0x040fe20000410000 */
[----:B------:R-:W-:Y:S02]  /*1d10*/  HADD2.F32 R201, -RZ, R201.H0_H0 ;  /* 0x200000c9ffc97230 */ /* 0x000fe40000004100 */
[----:B------:R-:W-:Y:S01]  /*1d20*/  FMUL.FTZ R156, R159, R166 ;  /* 0x000000a69f9c7220 */ /* 0x000fe20000410000 */
[----:B------:R-:W-:Y:S02]  /*1d30*/  HADD2.F32 R221, -RZ, R124.H1_H1 ;  /* 0x3000007cffdd7230 */ /* 0x000fe40000004100 */
[----:B------:R-:W-:Y:S01]  /*1d40*/  FMUL.FTZ R146, R134, R11 ;  /* 0x0000000b86927220 */ /* 0x000fe20000410000 */
[----:B------:R-:W-:-:S02]  /*1d50*/  HADD2.F32 R190, -RZ, R190.H0_H0 ;  /* 0x200000beffbe7230 */ /* 0x000fc40000004100 */
[----:B------:R-:W-:Y:S01]  /*1d60*/  FMUL.FTZ R193, R8, R201 ;  /* 0x000000c908c17220 */ /* 0x000fe20000410000 */
[----:B------:R-:W-:Y:S02]  /*1d70*/  HADD2.F32 R207, -RZ, R118.H1_H1 ;  /* 0x30000076ffcf7230 */ /* 0x000fe40000004100 */
[----:B------:R-:W-:Y:S01]  /*1d80*/  FFMA.FTZ R8, R142, R171, R141 ;  /* 0x000000ab8e087223 */ /* 0x000fe2000001008d */
[----:B------:R-:W-:Y:S02]  /*1d90*/  HADD2.F32 R184, -RZ, R184.H0_H0 ;  /* 0x200000b8ffb87230 */ /* 0x000fe40000004100 */
[----:B------:R-:W-:Y:S01]  /*1da0*/  FMUL.FTZ R154, R221, R190 ;  /* 0x000000bedd9a7220 */ /* 0x000fe20000410000 */
[----:B------:R-:W-:Y:S02]  /*1db0*/  HADD2.F32 R6, -RZ, R117.H0_H0 ;  /* 0x20000075ff067230 */ /* 0x000fe40000004100 */
[----:B------:R-:W-:Y:S01]  /*1dc0*/  FADD.FTZ R139, R139, R156 ;  /* 0x0000009c8b8b7221 */ /* 0x000fe20000010000 */
[----:B------:R-:W-:-:S02]  /*1dd0*/  HADD2.F32 R203, -RZ, R203.H0_H0 ;  /* 0x200000cbffcb7230 */ /* 0x000fc40000004100 */
[----:B------:R-:W-:Y:S01]  /*1de0*/  FFMA.FTZ R8, R31, R156, R8 ;  /* 0x0000009c1f087223 */ /* 0x000fe20000010008 */
[----:B------:R-:W-:Y:S02]  /*1df0*/  HADD2.F32 R169, -RZ, R169.H0_H0 ;  /* 0x200000a9ffa97230 */ /* 0x000fe40000004100 */
        /* <DEDUP_REMOVED lines=8> */
[----:B------:R-:W-:-:S02]  /*1e80*/  HADD2.F32 R205, -RZ, R205.H0_H0 ;  /* 0x200000cdffcd7230 */ /* 0x000fc40000004100 */
        /* <DEDUP_REMOVED lines=14> */
[C---:B------:R-:W-:Y:S01]  /*1f70*/  FMUL.FTZ R147, R134.reuse, R147 ;  /* 0x0000009386937220 */ /* 0x040fe20000410000 */
        /* <DEDUP_REMOVED lines=81> */
.L_x_1404:
[--C-:B------:R-:W-:Y:S01]  /*2490*/  SHF.R.U64 R181, R2, 0x10, R3.reuse ;  /* 0x0000001002b57819 */ /* 0x100fe20000001203 */
[----:B------:R-:W-:Y:S01]  /*24a0*/  HADD2.F32 R2, -RZ, R25.H0_H0 ;  /* 0x20000019ff027230 */ /* 0x000fe20000004100 */
        /* <DEDUP_REMOVED lines=14> */
[----:B------:R-:W-:Y:S01]  /*2590*/  SHF.R.U64 R153, R40, 0x10, R41 ;  /* 0x0000001028997819 */ /* 0x000fe20000001229 */
[----:B------:R-:W-:Y:S01]  /*25a0*/  HADD2.F32 R27, -RZ, R164.H1_H1 ;  /* 0x300000a4ff1b7230 */ /* 0x000fe20000004100 */
[----:B------:R-:W-:Y:S01]  /*25b0*/  SHF.R.U64 R186, R10, 0x10, R11 ;  /* 0x000000100aba7819 */ /* 0x000fe2000000120b */
[----:B------:R-:W-:-:S02]  /*25c0*/  HADD2.F32 R196, -RZ, R14.H0_H0 ;  /* 0x2000000effc47230 */ /* 0x000fc40000004100 */
[----:B------:R-:W-:Y:S01]  /*25d0*/  FADD.FTZ R2, R5, -R2 ;  /* 0x8000000205027221 */ /* 0x000fe20000010000 */
[----:B------:R-:W-:Y:S01]  /*25e0*/  HADD2.F32 R170, -RZ, R121.H1_H1 ;  /* 0x30000079ffaa7230 */ /* 0x000fe20000004100 */
[----:B------:R-:W-:Y:S01]  /*25f0*/  SHF.R.U64 R149, R34, 0x10, R35 ;  /* 0x0000001022957819 */ /* 0x000fe20000001223 */
[----:B------:R-:W-:Y:S01]  /*2600*/  HADD2.F32 R26, -RZ, R147.H0_H0 ;  /* 0x20000093ff1a7230 */ /* 0x000fe20000004100 */
[----:B------:R-:W0:Y:S01]  /*2610*/  MUFU.RCP R0, R156 ;  /* 0x0000009c00007308 */ /* 0x000e220000001000 */
[----:B------:R-:W-:Y:S01]  /*2620*/  HADD2.F32 R179, -RZ, R13.H0_H0 ;  /* 0x2000000dffb37230 */ /* 0x000fe20000004100 */
[----:B------:R-:W-:Y:S01]  /*2630*/  SHF.R.U64 R151, R42, 0x10, R43 ;  /* 0x000000102a977819 */ /* 0x000fe2000000122b */
[----:B------:R-:W-:Y:S01]  /*2640*/  HADD2.F32 R204, -RZ, R22.H0_H0 ;  /* 0x20000016ffcc7230 */ /* 0x000fe20000004100 */
[----:B------:R-:W-:Y:S01]  /*2650*/  SHF.R.U32.HI R34, RZ, 0x10, R35 ;  /* 0x00000010ff227819 */ /* 0x000fe20000011623 */
[----:B------:R-:W-:Y:S01]  /*2660*/  HADD2.F32 R5, -RZ, R169.H1_H1 ;  /* 0x300000a9ff057230 */ /* 0x000fe20000004100 */
[--C-:B------:R-:W-:Y:S01]  /*2670*/  SHF.R.U64 R184, R6, 0x10, R7.reuse ;  /* 0x0000001006b87819 */ /* 0x100fe20000001207 */
[----:B------:R-:W-:Y:S01]  /*2680*/  HADD2.F32 R10, -RZ, R23.H0_H0 ;  /* 0x20000017ff0a7230 */ /* 0x000fe20000004100 */
[----:B------:R-:W-:Y:S01]  /*2690*/  SHF.R.U32.HI R191, RZ, 0x10, R7 ;  /* 0x00000010ffbf7819 */ /* 0x000fe20000011607 */
[----:B------:R-:W1:Y:S01]  /*26a0*/  MUFU.RCP R35, R157 ;  /* 0x0000009d00237308 */ /* 0x000e620000001000 */
[----:B------:R-:W-:Y:S01]  /*26b0*/  FADD.FTZ R211, R172, -R211 ;  /* 0x800000d3acd37221 */ /* 0x000fe20000010000 */
[----:B------:R-:W-:-:S02]  /*26c0*/  HADD2.F32 R172, -RZ, R122.H0_H0 ;  /* 0x2000007affac7230 */ /* 0x000fc40000004100 */
[----:B------:R-:W-:Y:S01]  /*26d0*/  FADD.FTZ R196, R27, -R196 ;  /* 0x800000c41bc47221 */ /* 0x000fe20000010000 */
[----:B------:R-:W-:Y:S01]  /*26e0*/  SHF.R.U64 R174, R36, 0x10, R37 ;  /* 0x0000001024ae7819 */ /* 0x000fe20000001225 */
[----:B------:R-:W-:Y:S01]  /*26f0*/  HADD2.F32 R175, -RZ, R123.H1_H1 ;  /* 0x3000007bffaf7230 */ /* 0x000fe20000004100 */
[----:B------:R-:W-:Y:S01]  /*2700*/  SHF.R.U64 R183, R28, 0x10, R29 ;  /* 0x000000101cb77819 */ /* 0x000fe2000000121d */
[----:B------:R-:W-:Y:S01]  /*2710*/  FADD.FTZ R179, R26, -R179 ;  /* 0x800000b31ab37221 */ /* 0x000fe20000010000 */
[----:B------:R-:W-:Y:S01]  /*2720*/  MUFU.RCP R7, R163 ;  /* 0x000000a300077308 */ /* 0x000fe20000001000 */
[----:B------:R-:W-:Y:S01]  /*2730*/  SHF.R.U32.HI R188, RZ, 0x10, R29 ;  /* 0x00000010ffbc7819 */ /* 0x000fe2000001161d */
[----:B------:R-:W-:Y:S01]  /*2740*/  HADD2.F32 R27, -RZ, R153.H0_H0 ;  /* 0x20000099ff1b7230 */ /* 0x000fe20000004100 */
[----:B------:R-:W-:Y:S01]  /*2750*/  SHF.R.U32.HI R36, RZ, 0x10, R37 ;  /* 0x00000010ff247819 */ /* 0x000fe20000011625 */
[----:B------:R-:W-:Y:S02]  /*2760*/  HADD2.F32 R171, -RZ, R125.H1_H1 ;  /* 0x3000007dffab7230 */ /* 0x000fe40000004100 */
[----:B------:R-:W-:Y:S01]  /*2770*/  FADD.FTZ R204, R9, -R204 ;  /* 0x800000cc09cc7221 */ /* 0x000fe20000010000 */
[----:B------:R-:W-:Y:S01]  /*2780*/  FADD.FTZ R10, R5, -R10 ;  /* 0x8000000a050a7221 */ /* 0x000fe20000010000 */
[----:B------:R-:W-:Y:S01]  /*2790*/  HADD2.F32 R164, -RZ, R164.H0_H0 ;  /* 0x200000a4ffa47230 */ /* 0x000fe20000004100 */
[----:B------:R-:W2:Y:S01]  /*27a0*/  MUFU.RCP R205, R170 ;  /* 0x000000aa00cd7308 */ /* 0x000ea20000001000 */
[----:B------:R-:W-:Y:S01]  /*27b0*/  HADD2.F32 R29, -RZ, R15.H0_H0 ;  /* 0x2000000fff1d7230 */ /* 0x000fe20000004100 */
[----:B------:R-:W-:Y:S01]  /*27c0*/  SHF.R.U64 R176, R38, 0x10, R39 ;  /* 0x0000001026b07819 */ /* 0x000fe20000001227 */
        /* <DEDUP_REMOVED lines=8> */
[----:B------:R-:W-:Y:S01]  /*2850*/  HADD2.F32 R9, -RZ, R145.H1_H1 ;  /* 0x30000091ff097230 */ /* 0x000fe20000004100 */
[----:B------:R-:W-:Y:S01]  /*2860*/  MUFU.RCP R207, R172 ;  /* 0x000000ac00cf7308 */ /* 0x000fe20000001000 */
[----:B------:R-:W-:Y:S01]  /*2870*/  HADD2.F32 R200, -RZ, R18.H0_H0 ;  /* 0x20000012ffc87230 */ /* 0x000fe20000004100 */
[----:B------:R-:W-:Y:S01]  /*2880*/  SHF.R.U32.HI R39, RZ, 0x10, R31 ;  /* 0x00000010ff277819 */ /* 0x000fe2000001161f */
[----:B------:R-:W-:Y:S01]  /*2890*/  FADD.FTZ R29, R164, -R29 ;  /* 0x8000001da41d7221 */ /* 0x000fe20000010000 */
[----:B------:R-:W-:Y:S01]  /*28a0*/  FADD.FTZ R153, R26, -R153 ;  /* 0x800000991a997221 */ /* 0x000fe20000010000 */
[----:B------:R-:W-:Y:S01]  /*28b0*/  FADD.FTZ R198, R5, -R198 ;  /* 0x800000c605c67221 */ /* 0x000fe20000010000 */
[----:B------:R-:W-:Y:S01]  /*28c0*/  FADD.FTZ R200, R9, -R200 ;  /* 0x800000c809c87221 */ /* 0x000fe20000010000 */
[----:B------:R-:W-:Y:S01]  /*28d0*/  HADD2.F32 R6, -RZ, R167.H0_H0 ;  /* 0x200000a7ff067230 */ /* 0x000fe20000004100 */
[----:B------:R-:W3:Y:S01]  /*28e0*/  MUFU.RCP R33, R175 ;  /* 0x000000af00217308 */ /* 0x000ee20000001000 */
[----:B------:R-:W-:Y:S01]  /*28f0*/  HADD2.F32 R164, -RZ, R119.H1_H1 ;  /* 0x30000077ffa47230 */ /* 0x000fe20000004100 */
[----:B------:R-:W-:Y:S01]  /*2900*/  SHF.R.U32.HI R41, RZ, 0x10, R41 ;  /* 0x00000010ff297819 */ /* 0x000fe20000011629 */
[----:B------:R-:W-:-:S02]  /*2910*/  HADD2.F32 R199, -RZ, R109.H0_H0 ;  /* 0x2000006dffc77230 */ /* 0x000fc40000004100 */
[----:B0-----:R-:W-:Y:S01]  /*2920*/  FMUL.FTZ R0, R211, R0 ;  /* 0x00000000d3007220 */ /* 0x001fe20000410000 */
[----:B------:R-:W-:Y:S01]  /*2930*/  HADD2.F32 R26, -RZ, R37.H0_H0 ;  /* 0x20000025ff1a7230 */ /* 0x000fe20000004100 */
[----:B------:R-:W-:Y:S01]  /*2940*/  SHF.R.U32.HI R42, RZ, 0x10, R43 ;  /* 0x00000010ff2a7819 */ /* 0x000fe2000001162b */
[----:B------:R-:W-:Y:S01]  /*2950*/  HADD2.F32 R5, -RZ, R145.H0_H0 ;  /* 0x20000091ff057230 */ /* 0x000fe20000004100 */
[----:B------:R-:W0:Y:S01]  /*2960*/  MUFU.RCP R31, R171 ;  /* 0x000000ab001f7308 */ /* 0x000e220000001000 */
[----:B------:R-:W-:Y:S02]  /*2970*/  HADD2.F32 R8, -RZ, R19.H0_H0 ;  /* 0x20000013ff087230 */ /* 0x000fe40000004100 */
[----:B------:R-:W-:Y:S01]  /*2980*/  FADD.FTZ R199, R26, -R199 ;  /* 0x800000c71ac77221 */ /* 0x000fe20000010000 */
[----:B------:R-:W-:Y:S02]  /*2990*/  HADD2.F32 R9, -RZ, R16.H0_H0 ;  /* 0x20000010ff097230 */ /* 0x000fe40000004100 */
[----:B-1----:R-:W-:Y:S01]  /*29a0*/  FMUL.FTZ R2, R2, R35 ;  /* 0x0000002302027220 */ /* 0x002fe20000410000 */
[----:B------:R-:W-:-:S02]  /*29b0*/  HADD2.F32 R167, -RZ, R120.H0_H0 ;  /* 0x20000078ffa77230 */ /* 0x000fc40000004100 */
[----:B------:R-:W-:Y:S01]  /*29c0*/  FADD.FTZ R8, R5, -R8 ;  /* 0x8000000805087221 */ /* 0x000fe20000010000 */
[----:B------:R-:W-:Y:S01]  /*29d0*/  HADD2.F32 R201, -RZ, R132.H0_H0 ;  /* 0x20000084ffc97230 */ /* 0x000fe20000004100 */
[----:B------:R-:W-:Y:S01]  /*29e0*/  MUFU.RCP R209, R164 ;  /* 0x000000a400d17308 */ /* 0x000fe20000001000 */
[----:B------:R-:W-:Y:S02]  /*29f0*/  HADD2.F32 R30, -RZ, R30.H0_H0 ;  /* 0x2000001eff1e7230 */ /* 0x000fe40000004100 */
[----:B------:R-:W-:Y:S01]  /*2a00*/  FADD.FTZ R9, R6, -R9 ;  /* 0x8000000906097221 */ /* 0x000fe20000010000 */
[----:B------:R-:W-:Y:S02]  /*2a10*/  HADD2.F32 R197, -RZ, R110.H0_H0 ;  /* 0x2000006effc57230 */ /* 0x000fe40000004100 */
[----:B--2---:R-:W-:Y:S01]  /*2a20*/  FMUL.FTZ R35, R8, R205 ;  /* 0x000000cd08237220 */ /* 0x004fe20000410000 */
[----:B------:R-:W-:Y:S02]  /*2a30*/  HADD2.F32 R174, -RZ, R174.H0_H0 ;  /* 0x200000aeffae7230 */ /* 0x000fe40000004100 */
[----:B------:R-:W-:Y:S01]  /*2a40*/  FADD.FTZ R201, R30, -R201 ;  /* 0x800000c91ec97221 */ /* 0x000fe20000010000 */
[----:B------:R-:W-:Y:S01]  /*2a50*/  HADD2.F32 R26, -RZ, R117.H1_H1 ;  /* 0x30000075ff1a7230 */ /* 0x000fe20000004100 */
[----:B------:R-:W-:Y:S01]  /*2a60*/  MUFU.RCP R202, R167 ;  /* 0x000000a700ca7308 */ /* 0x000fe20000001000 */
[----:B------:R-:W-:-:S02]  /*2a70*/  HADD2.F32 R6, -RZ, R147.H1_H1 ;  /* 0x30000093ff067230 */ /* 0x000fc40000004100 */
[----:B------:R-:W-:Y:S01]  /*2a80*/  FADD.FTZ R197, R174, -R197 ;  /* 0x800000c5aec57221 */ /* 0x000fe20000010000 */
[----:B------:R-:W-:Y:S02]  /*2a90*/  HADD2.F32 R177, -RZ, R12.H0_H0 ;  /* 0x2000000cffb17230 */ /* 0x000fe40000004100 */
[----:B------:R-:W-:Y:S01]  /*2aa0*/  FMUL.FTZ R30, R204, R7 ;  /* 0x00000007cc1e7220 */ /* 0x000fe20000410000 */
[----:B------:R-:W-:Y:S02]  /*2ab0*/  HADD2.F32 R195, -RZ, R111.H0_H0 ;  /* 0x2000006fffc37230 */ /* 0x000fe40000004100 */
[----:B---3--:R-:W-:Y:S01]  /*2ac0*/  FMUL.FTZ R33, R198, R33 ;  /* 0x00000021c6217220 */ /* 0x008fe20000410000 */
[----:B------:R-:W-:Y:S01]  /*2ad0*/  HADD2.F32 R176, -RZ, R176.H0_H0 ;  /* 0x200000b0ffb07230 */ /* 0x000fe20000004100 */
[----:B------:R-:W-:Y:S01]  /*2ae0*/  MUFU.RCP R204, R26 ;  /* 0x0000001a00cc7308 */ /* 0x000fe20000001000 */
[----:B------:R-:W-:Y:S02]  /*2af0*/  HADD2.F32 R37, -RZ, R34.H0_H0 ;  /* 0x20000022ff257230 */ /* 0x000fe40000004100 */
[----:B------:R-:W-:Y:S01]  /*2b00*/  FADD.FTZ R177, R6, -R177 ;  /* 0x800000b106b17221 */ /* 0x000fe20000010000 */
[----:B------:R-:W-:-:S02]  /*2b10*/  HADD2.F32 R211, -RZ, R112.H1_H1 ;  /* 0x30000070ffd37230 */ /* 0x000fc40000004100 */
[----:B------:R-:W-:Y:S01]  /*2b20*/  FADD.FTZ R195, R176, -R195 ;  /* 0x800000c3b0c37221 */ /* 0x000fe20000010000 */
[----:B------:R-:W-:Y:S02]  /*2b30*/  HADD2.F32 R34, -RZ, R41.H0_H0 ;  /* 0x20000029ff227230 */ /* 0x000fe40000004100 */
[----:B0-----:R-:W-:Y:S01]  /*2b40*/  FMUL.FTZ R31, R10, R31 ;  /* 0x0000001f0a1f7220 */ /* 0x001fe20000410000 */
[----:B------:R-:W-:Y:S01]  /*2b50*/  HADD2.F32 R154, -RZ, R125.H0_H0 ;  /* 0x2000007dff9a7230 */ /* 0x000fe20000004100 */
[----:B------:R-:W-:Y:S01]  /*2b60*/  SHF.R.U32.HI R193, RZ, 0x10, R11 ;  /* 0x00000010ffc17819 */ /* 0x000fe2000001160b */
[----:B------:R-:W-:Y:S02]  /*2b70*/  HADD2.F32 R174, -RZ, R113.H1_H1 ;  /* 0x30000071ffae7230 */ /* 0x000fe40000004100 */
[----:B------:R-:W-:Y:S01]  /*2b80*/  FADD.FTZ R211, R34, -R211 ;  /* 0x800000d322d37221 */ /* 0x000fe20000010000 */
[----:B------:R-:W-:Y:S01]  /*2b90*/  HADD2.F32 R8, -RZ, R116.H1_H1 ;  /* 0x30000074ff087230 */ /* 0x000fe20000004100 */
[----:B------:R-:W0:Y:S01]  /*2ba0*/  MUFU.RCP R142, R154 ;  /* 0x0000009a008e7308 */ /* 0x000e220000001000 */
[----:B------:R-:W-:-:S02]  /*2bb0*/  HADD2.F32 R5, -RZ, R166.H1_H1 ;  /* 0x300000a6ff057230 */ /* 0x000fc40000004100 */
[----:B------:R-:W-:Y:S01]  /*2bc0*/  FMUL.FTZ R34, R200, R207 ;  /* 0x000000cfc8227220 */ /* 0x000fe20000410000 */
[----:B------:R-:W-:Y:S02]  /*2bd0*/  HADD2.F32 R182, -RZ, R17.H0_H0 ;  /* 0x20000011ffb67230 */ /* 0x000fe40000004100 */
[----:B------:R-:W-:Y:S01]  /*2be0*/  FADD.FTZ R174, R37, -R174 ;  /* 0x800000ae25ae7221 */ /* 0x000fe20000010000 */
[----:B------:R-:W-:Y:S02]  /*2bf0*/  HADD2.F32 R6, -RZ, R113.H0_H0 ;  /* 0x20000071ff067230 */ /* 0x000fe40000004100 */
[----:B------:R-:W-:Y:S01]  /*2c00*/  HADD2.F32 R176, -RZ, R111.H1_H1 ;  /* 0x3000006fffb07230 */ /* 0x000fe20000004100 */
[----:B------:R-:W-:Y:S01]  /*2c10*/  MUFU.RCP R200, R8 ;  /* 0x0000000800c87308 */ /* 0x000fe20000001000 */
[----:B------:R-:W-:Y:S02]  /*2c20*/  HADD2.F32 R7, -RZ, R42.H0_H0 ;  /* 0x2000002aff077230 */ /* 0x000fe40000004100 */
[----:B------:R-:W-:Y:S01]  /*2c30*/  FADD.FTZ R182, R5, -R182 ;  /* 0x800000b605b67221 */ /* 0x000fe20000010000 */
[----:B------:R-:W-:-:S02]  /*2c40*/  HADD2.F32 R138, -RZ, R121.H0_H0 ;  /* 0x20000079ff8a7230 */ /* 0x000fc40000004100 */
[----:B------:R-:W-:Y:S01]  /*2c50*/  FADD.FTZ R151, R27, -R6 ;  /* 0x800000061b977221 */ /* 0x000fe20000010000 */
[----:B------:R-:W-:Y:S02]  /*2c60*/  HADD2.F32 R198, -RZ, R110.H1_H1 ;  /* 0x3000006effc67230 */ /* 0x000fe40000004100 */
[----:B------:R-:W-:Y:S01]  /*2c70*/  FADD.FTZ R176, R7, -R176 ;  /* 0x800000b007b07221 */ /* 0x000fe20000010000 */
[----:B------:R-:W-:Y:S01]  /*2c80*/  HADD2.F32 R37, -RZ, R38.H0_H0 ;  /* 0x20000026ff257230 */ /* 0x000fe20000004100 */
[----:B------:R-:W1:Y:S01]  /*2c90*/  MUFU.RCP R146, R138 ;  /* 0x0000008a00927308 */ /* 0x000e620000001000 */
[----:B------:R-:W-:Y:S02]  /*2ca0*/  HADD2.F32 R180, -RZ, R114.H0_H0 ;  /* 0x20000072ffb47230 */ /* 0x000fe40000004100 */
[----:B0-----:R-:W-:Y:S01]  /*2cb0*/  FMUL.FTZ R142, R151, R142 ;  /* 0x0000008e978e7220 */ /* 0x001fe20000410000 */
[----:B------:R-:W-:Y:S02]  /*2cc0*/  HADD2.F32 R149, -RZ, R149.H0_H0 ;  /* 0x20000095ff957230 */ /* 0x000fe40000004100 */
[----:B------:R-:W-:Y:S01]  /*2cd0*/  FADD.FTZ R198, R37, -R198 ;  /* 0x800000c625c67221 */ /* 0x000fe20000010000 */
[----:B------:R-:W-:-:S02]  /*2ce0*/  HADD2.F32 R10, -RZ, R116.H0_H0 ;  /* 0x20000074ff0a7230 */ /* 0x000fc40000004100 */
[----:B------:R-:W-:Y:S01]  /*2cf0*/  FMUL.FTZ R37, R182, R209 ;  /* 0x000000d1b6257220 */ /* 0x000fe20000410000 */
[----:B------:R-:W-:Y:S02]  /*2d00*/  HADD2.F32 R155, -RZ, R127.H0_H0 ;  /* 0x2000007fff9b7230 */ /* 0x000fe40000004100 */
[----:B------:R-:W-:Y:S01]  /*2d10*/  FADD.FTZ R180, R149, -R180 ;  /* 0x800000b495b47221 */ /* 0x000fe20000010000 */
[----:B------:R-:W-:Y:S01]  /*2d20*/  HADD2.F32 R38, -RZ, R109.H1_H1 ;  /* 0x3000006dff267230 */ /* 0x000fe20000004100 */
[----:B------:R-:W0:Y:S01]  /*2d30*/  MUFU.RCP R42, R10 ;  /* 0x0000000a002a7308 */ /* 0x000e220000001000 */
[----:B------:R-:W-:Y:S02]  /*2d40*/  HADD2.F32 R41, -RZ, R36.H0_H0 ;  /* 0x20000024ff297230 */ /* 0x000fe40000004100 */
[----:B------:R-:W-:Y:S01]  /*2d50*/  FMUL.FTZ R36, R9, R202 ;  /* 0x000000ca09247220 */ /* 0x000fe20000410000 */
[----:B------:R-:W-:Y:S02]  /*2d60*/  HADD2.F32 R11, -RZ, R124.H1_H1 ;  /* 0x3000007cff0b7230 */ /* 0x000fe40000004100 */
[----:B------:R-:W-:-:S02]  /*2d70*/  HADD2.F32 R6, -RZ, R118.H1_H1 ;  /* 0x30000076ff067230 */ /* 0x000fc40000004100 */
[----:B------:R-:W-:Y:S01]  /*2d80*/  FADD.FTZ R182, R41, -R38 ;  /* 0x8000002629b67221 */ /* 0x000fe20000010000 */
[--C-:B------:R-:W-:Y:S01]  /*2d90*/  HADD2.F32 R7, -RZ, R115.reuse.H1_H1 ;  /* 0x30000073ff077230 */ /* 0x100fe20000004100 */
[----:B------:R-:W2:Y:S01]  /*2da0*/  MUFU.RCP R143, R155 ;  /* 0x0000009b008f7308 */ /* 0x000ea20000001000 */
[----:B------:R-:W-:Y:S02]  /*2db0*/  HADD2.F32 R4, -RZ, R168.H1_H1 ;  /* 0x300000a8ff047230 */ /* 0x000fe40000004100 */
[----:B-1----:R-:W-:Y:S01]  /*2dc0*/  FMUL.FTZ R146, R195, R146 ;  /* 0x00000092c3927220 */ /* 0x002fe20000410000 */
[----:B------:R-:W-:Y:S02]  /*2dd0*/  HADD2.F32 R203, -RZ, R20.H0_H0 ;  /* 0x20000014ffcb7230 */ /* 0x000fe40000004100 */
[----:B------:R-:W-:Y:S02]  /*2de0*/  HADD2.F32 R141, -RZ, R115.H0_H0 ;  /* 0x20000073ff8d7230 */ /* 0x000fe40000004100 */
[----:B------:R-:W-:Y:S01]  /*2df0*/  HADD2.F32 R41, -RZ, R128.H1_H1 ;  /* 0x30000080ff297230 */ /* 0x000fe20000004100 */
[----:B------:R-:W1:Y:S01]  /*2e00*/  MUFU.RCP R28, R11 ;  /* 0x0000000b001c7308 */ /* 0x000e620000001000 */
[----:B------:R-:W-:-:S02]  /*2e10*/  HADD2.F32 R202, -RZ, R39.H0_H0 ;  /* 0x20000027ffca7230 */ /* 0x000fc40000004100 */
[----:B------:R-:W-:Y:S01]  /*2e20*/  FADD.FTZ R203, R4, -R203 ;  /* 0x800000cb04cb7221 */ /* 0x000fe20000010000 */
[----:B------:R-:W-:Y:S02]  /*2e30*/  HADD2.F32 R160, -RZ, R126.H1_H1 ;  /* 0x3000007effa07230 */ /* 0x000fe40000004100 */
[----:B------:R-:W-:Y:S01]  /*2e40*/  FMUL.FTZ R39, R29, R204 ;  /* 0x000000cc1d277220 */ /* 0x000fe20000410000 */
[----:B------:R-:W-:Y:S02]  /*2e50*/  HADD2.F32 R4, -RZ, R122.H1_H1 ;  /* 0x3000007aff047230 */ /* 0x000fe40000004100 */
[----:B------:R-:W-:Y:S01]  /*2e60*/  FADD.FTZ R29, R202, -R41 ;  /* 0x80000029ca1d7221 */ /* 0x000fe20000010000 */
[----:B------:R-:W-:Y:S01]  /*2e70*/  HADD2.F32 R27, -RZ, R118.H0_H0 ;  /* 0x20000076ff1b7230 */ /* 0x000fe20000004100 */
[----:B------:R-:W3:Y:S01]  /*2e80*/  MUFU.RCP R149, R6 ;  /* 0x0000000600957308 */ /* 0x000ee20000001000 */
[----:B------:R-:W-:Y:S02]  /*2e90*/  HADD2.F32 R205, -RZ, R40.H0_H0 ;  /* 0x20000028ffcd7230 */ /* 0x000fe40000004100 */
[----:B------:R-:W-:Y:S01]  /*2ea0*/  FMUL.FTZ R151, R29, R200 ;  /* 0x000000c81d977220 */ /* 0x000fe20000410000 */
[----:B------:R-:W-:-:S02]  /*2eb0*/  HADD2.F32 R29, -RZ, R165.H1_H1 ;  /* 0x300000a5ff1d7230 */ /* 0x000fc40000004100 */
[----:B0-----:R-:W-:Y:S01]  /*2ec0*/  FMUL.FTZ R40, R177, R42 ;  /* 0x0000002ab1287220 */ /* 0x001fe20000410000 */
[----:B------:R-:W-:Y:S02]  /*2ed0*/  HADD2.F32 R181, -RZ, R181.H0_H0 ;  /* 0x200000b5ffb57230 */ /* 0x000fe40000004100 */
[----:B--2---:R-:W-:Y:S01]  /*2ee0*/  FMUL.FTZ R42, R180, R143 ;  /* 0x0000008fb42a7220 */ /* 0x004fe20000410000 */
[----:B------:R-:W-:Y:S01]  /*2ef0*/  HADD2.F32 R195, -RZ, R3.H0_H0 ;  /* 0x20000003ffc37230 */ /* 0x000fe20000004100 */
[----:B------:R-:W0:Y:S01]  /*2f00*/  MUFU.RCP R206, R7 ;  /* 0x0000000700ce7308 */ /* 0x000e220000001000 */
[----:B------:R-:W-:Y:S01]  /*2f10*/  FMUL.FTZ R3, R156, R29 ;  /* 0x0000001d9c037220 */ /* 0x000fe20000410000 */
[----:B-1----:R-:W-:Y:S01]  /*2f20*/  FMUL.FTZ R143, R211, R28 ;  /* 0x0000001cd38f7220 */ /* 0x002fe20000410000 */
[----:B------:R-:W-:Y:S02]  /*2f30*/  HADD2.F32 R28, -RZ, R162.H1_H1 ;  /* 0x300000a2ff1c7230 */ /* 0x000fe40000004100 */
[----:B------:R-:W-:Y:S01]  /*2f40*/  FMUL.FTZ R155, R155, R181 ;  /* 0x000000b59b9b7220 */ /* 0x000fe20000410000 */
[----:B------:R-:W-:Y:S01]  /*2f50*/  FFMA.FTZ R156, R3, R0, RZ ;  /* 0x00000000039c7223 */ /* 0x000fe200000100ff */
[----:B------:R-:W-:-:S02]  /*2f60*/  HADD2.F32 R166, -RZ, R166.H0_H0 ;  /* 0x200000a6ffa67230 */ /* 0x000fc40000004100 */
[----:B------:R-:W-:Y:S01]  /*2f70*/  FMUL.FTZ R215, R29, R0 ;  /* 0x000000001dd77220 */ /* 0x000fe20000410000 */
[----:B------:R-:W1:Y:S01]  /*2f80*/  MUFU.RCP R152, R141 ;  /* 0x0000008d00987308 */ /* 0x000e620000001000 */
[----:B------:R-:W-:Y:S02]  /*2f90*/  HADD2.F32 R189, -RZ, R189.H0_H0 ;  /* 0x200000bdffbd7230 */ /* 0x000fe40000004100 */
[----:B---3--:R-:W-:Y:S01]  /*2fa0*/  FMUL.FTZ R149, R182, R149 ;  /* 0x00000095b6957220 */ /* 0x008fe20000410000 */
[----:B------:R-:W-:Y:S02]  /*2fb0*/  HADD2.F32 R182, -RZ, R158.H0_H0 ;  /* 0x2000009effb67230 */ /* 0x000fe40000004100 */
[----:B------:R-:W-:Y:S01]  /*2fc0*/  FMUL.FTZ R157, R157, R28 ;  /* 0x0000001c9d9d7220 */ /* 0x000fe20000410000 */
[----:B------:R-:W-:Y:S02]  /*2fd0*/  HADD2.F32 R139, -RZ, R119.H0_H0 ;  /* 0x20000077ff8b7230 */ /* 0x000fe40000004100 */
[----:B------:R-:W-:Y:S01]  /*2fe0*/  FMUL.FTZ R209, R181, R42 ;  /* 0x0000002ab5d17220 */ /* 0x000fe20000410000 */
[----:B------:R-:W-:Y:S01]  /*2ff0*/  HADD2.F32 R178, -RZ, R124.H0_H0 ;  /* 0x2000007cffb27230 */ /* 0x000fe20000004100 */
[----:B------:R2:W3:Y:S01]  /*3000*/  MUFU.RCP R43, R160 ;  /* 0x000000a0002b7308 */ /* 0x0004e20000001000 */
[----:B------:R-:W-:-:S02]  /*3010*/  HADD2.F32 R165, -RZ, R165.H0_H0 ;  /* 0x200000a5ffa57230 */ /* 0x000fc40000004100 */
[----:B0-----:R-:W-:Y:S01]  /*3020*/  FMUL.FTZ R41, R179, R206 ;  /* 0x000000ceb3297220 */ /* 0x001fe20000410000 */
[----:B------:R-:W-:Y:S02]  /*3030*/  HADD2.F32 R179, -RZ, R158.H1_H1 ;  /* 0x3000009effb37230 */ /* 0x000fe40000004100 */
[----:B------:R-:W-:Y:S01]  /*3040*/  FADD.FTZ R158, RZ, R3 ;  /* 0x00000003ff9e7221 */ /* 0x000fe20000010000 */
[----:B------:R-:W-:Y:S02]  /*3050*/  HADD2.F32 R169, -RZ, R169.H0_H0 ;  /* 0x200000a9ffa97230 */ /* 0x000fe40000004100 */
[----:B------:R-:W-:Y:S01]  /*3060*/  FMUL.FTZ R163, R163, R165 ;  /* 0x000000a5a3a37220 */ /* 0x000fe20000410000 */
[----:B------:R-:W-:Y:S01]  /*3070*/  HADD2.F32 R140, -RZ, R117.H0_H0 ;  /* 0x20000075ff8c7230 */ /* 0x000fe20000004100 */
[----:B------:R-:W0:Y:S01]  /*3080*/  MUFU.RCP R145, R4 ;  /* 0x0000000400917308 */ /* 0x000e220000001000 */
[----:B--2---:R-:W-:Y:S01]  /*3090*/  FMUL.FTZ R160, R160, R189 ;  /* 0x000000bda0a07220 */ /* 0x004fe20000410000 */
[----:B-1----:R-:W-:Y:S01]  /*30a0*/  FMUL.FTZ R152, R201, R152 ;  /* 0x00000098c9987220 */ /* 0x002fe20000410000 */
[----:B------:R-:W-:-:S02]  /*30b0*/  HADD2.F32 R201, -RZ, R186.H0_H0 ;  /* 0x200000baffc97230 */ /* 0x000fc40000004100 */
[----:B------:R-:W-:Y:S01]  /*30c0*/  FADD.FTZ R186, R158, R155 ;  /* 0x0000009b9eba7221 */ /* 0x000fe20000010000 */
[----:B------:R-:W-:Y:S01]  /*30d0*/  FFMA.FTZ R158, R155, R42, R156 ;  /* 0x0000002a9b9e7223 */ /* 0x000fe2000001009c */
[----:B------:R-:W-:Y:S01]  /*30e0*/  FMUL.FTZ R156, R171, R166 ;  /* 0x000000a6ab9c7220 */ /* 0x000fe20000410000 */
[----:B------:R-:W-:Y:S01]  /*30f0*/  HADD2.F32 R136, -RZ, R123.H0_H0 ;  /* 0x2000007bff887230 */ /* 0x000fe20000004100 */
[----:B------:R-:W1:Y:S01]  /*3100*/  MUFU.RCP R213, R27 ;  /* 0x0000001b00d57308 */ /* 0x000e620000001000 */
[----:B------:R-:W-:Y:S01]  /*3110*/  FADD.FTZ R171, R186, R157 ;  /* 0x0000009dbaab7221 */ /* 0x000fe20000010000 */
[----:B---3--:R-:W-:Y:S01]  /*3120*/  FMUL.FTZ R43, R174, R43 ;  /* 0x0000002bae2b7220 */ /* 0x008fe20000410000 */
[----:B------:R-:W-:Y:S02]  /*3130*/  HADD2.F32 R174, -RZ, R161.H1_H1 ;  /* 0x300000a1ffae7230 */ /* 0x000fe40000004100 */
[----:B------:R-:W-:Y:S01]  /*3140*/  FMUL.FTZ R211, R165, R30 ;  /* 0x0000001ea5d37220 */ /* 0x000fe20000410000 */
[----:B------:R-:W-:-:S02]  /*3150*/  HADD2.F32 R177, -RZ, R159.H1_H1 ;  /* 0x3000009fffb17230 */ /* 0x000fc40000004100 */
[----:B------:R-:W-:Y:S01]  /*3160*/  FADD.FTZ R186, R171, R160 ;  /* 0x000000a0abba7221 */ /* 0x000fe20000010000 */
[----:B------:R-:W-:Y:S01]  /*3170*/  HADD2.F32 R180, -RZ, R159.H0_H0 ;  /* 0x2000009fffb47230 */ /* 0x000fe20000004100 */
[----:B------:R-:W2:Y:S01]  /*3180*/  MUFU.RCP R148, R139 ;  /* 0x0000008b00947308 */ /* 0x000ea20000001000 */
[----:B------:R-:W-:Y:S01]  /*3190*/  FMUL.FTZ R159, R178, R169 ;  /* 0x000000a9b29f7220 */ /* 0x000fe20000410000 */
[----:B0-----:R-:W-:Y:S01]  /*31a0*/  FMUL.FTZ R145, R176, R145 ;  /* 0x00000091b0917220 */ /* 0x001fe20000410000 */
[----:B------:R-:W-:Y:S02]  /*31b0*/  HADD2.F32 R176, -RZ, R161.H0_H0 ;  /* 0x200000a1ffb07230 */ /* 0x000fe40000004100 */
[----:B------:R-:W-:Y:S01]  /*31c0*/  FFMA.FTZ R161, R157, R2, R158 ;  /* 0x000000029da17223 */ /* 0x000fe2000001009e */
[----:B------:R-:W-:Y:S02]  /*31d0*/  HADD2.F32 R168, -RZ, R168.H0_H0 ;  /* 0x200000a8ffa87230 */ /* 0x000fe40000004100 */
[----:B------:R-:W-:Y:S01]  /*31e0*/  FMUL.FTZ R171, R154, R195 ;  /* 0x000000c39aab7220 */ /* 0x000fe20000410000 */
[----:B------:R-:W-:Y:S01]  /*31f0*/  FADD.FTZ R186, R186, R163 ;  /* 0x000000a3baba7221 */ /* 0x000fe20000010000 */
[----:B------:R0:W3:Y:S01]  /*3200*/  MUFU.RCP R32, R178 ;  /* 0x000000b200207308 */ /* 0x0000e20000001000 */
[----:B------:R-:W-:-:S02]  /*3210*/  HADD2.F32 R190, -RZ, R190.H0_H0 ;  /* 0x200000beffbe7230 */ /* 0x000fc40000004100 */
[----:B-1----:R-:W-:Y:S01]  /*3220*/  FMUL.FTZ R38, R196, R213 ;  /* 0x000000d5c4267220 */ /* 0x002fe20000410000 */
[----:B------:R-:W-:Y:S02]  /*3230*/  HADD2.F32 R196, -RZ, R132.H1_H1 ;  /* 0x30000084ffc47230 */ /* 0x000fe40000004100 */
[----:B------:R-:W-:Y:S01]  /*3240*/  FMUL.FTZ R158, R175, R168 ;  /* 0x000000a8af9e7220 */ /* 0x000fe20000410000 */
[----:B------:R-:W-:Y:S02]  /*3250*/  HADD2.F32 R173, -RZ, R173.H0_H0 ;  /* 0x200000adffad7230 */ /* 0x000fe40000004100 */
[----:B------:R-:W-:Y:S01]  /*3260*/  FMUL.FTZ R154, R11, R190 ;  /* 0x000000be0b9a7220 */ /* 0x000fe20000410000 */
[----:B------:R-:W-:Y:S01]  /*3270*/  HADD2.F32 R9, -RZ, R114.H1_H1 ;  /* 0x30000072ff097230 */ /* 0x000fe20000004100 */
[----:B------:R-:W1:Y:S01]  /*3280*/  MUFU.RCP R150, R140 ;  /* 0x0000008c00967308 */ /* 0x000e620000001000 */
[----:B0-----:R-:W-:Y:S01]  /*3290*/  FFMA.FTZ R178, R160, R43, R161 ;  /* 0x0000002ba0b27223 */ /* 0x001fe200000100a1 */
[----:B------:R-:W-:Y:S01]  /*32a0*/  FADD.FTZ R196, R205, -R196 ;  /* 0x800000c4cdc47221 */ /* 0x000fe20000010000 */
[----:B------:R-:W-:-:S02]  /*32b0*/  HADD2.F32 R205, -RZ, R183.H0_H0 ;  /* 0x200000b7ffcd7230 */ /* 0x000fc40000004100 */
[----:B------:R-:W-:Y:S01]  /*32c0*/  FADD.FTZ R183, R186, R171 ;  /* 0x000000abbab77221 */ /* 0x000fe20000010000 */
[----:B------:R-:W-:Y:S01]  /*32d0*/  FFMA.FTZ R178, R163, R30, R178 ;  /* 0x0000001ea3b27223 */ /* 0x000fe200000100b2 */
[----:B--2---:R-:W-:Y:S01]  /*32e0*/  FMUL.FTZ R148, R197, R148 ;  /* 0x00000094c5947220 */ /* 0x004fe20000410000 */
[----:B------:R-:W-:Y:S01]  /*32f0*/  HADD2.F32 R197, -RZ, R184.H0_H0 ;  /* 0x200000b8ffc57230 */ /* 0x000fe20000004100 */
[----:B------:R0:W2:Y:S01]  /*3300*/  MUFU.RCP R144, R136 ;  /* 0x0000008800907308 */ /* 0x0000a20000001000 */
[----:B------:R-:W-:Y:S01]  /*3310*/  FFMA.FTZ R175, R171, R142, R178 ;  /* 0x0000008eabaf7223 */ /* 0x000fe200000100b2 */
[----:B------:R-:W-:Y:S01]  /*3320*/  FADD.FTZ R183, R183, R156 ;  /* 0x0000009cb7b77221 */ /* 0x000fe20000010000 */
[----:B---3--:R-:W-:Y:S01]  /*3330*/  FMUL.FTZ R32, R203, R32 ;  /* 0x00000020cb207220 */ /* 0x008fe20000410000 */
[----:B------:R-:W-:Y:S01]  /*3340*/  FMUL.FTZ R161, R172, R173 ;  /* 0x000000adaca17220 */ /* 0x000fe20000410000 */
[----:B------:R-:W-:Y:S01]  /*3350*/  FFMA.FTZ R11, R156, R31, R175 ;  /* 0x0000001f9c0b7223 */ /* 0x000fe200000100af */
[----:B------:R-:W-:Y:S01]  /*3360*/  FMUL.FTZ R172, R26, R180 ;  /* 0x000000b41aac7220 */ /* 0x000fe20000410000 */
[----:B------:R-:W-:Y:S01]  /*3370*/  FADD.FTZ R178, R183, R154 ;  /* 0x0000009ab7b27221 */ /* 0x000fe20000010000 */
[----:B------:R-:W3:Y:S01]  /*3380*/  MUFU.RCP R203, R9 ;  /* 0x0000000900cb7308 */ /* 0x000ee20000001000 */
[----:B------:R-:W-:Y:S01]  /*3390*/  FFMA.FTZ R26, R154, R143, R11 ;  /* 0x0000008f9a1a7223 */ /* 0x000fe2000001000b */
[----:B-1----:R-:W-:Y:S01]  /*33a0*/  FMUL.FTZ R150, R199, R150 ;  /* 0x00000096c7967220 */ /* 0x002fe20000410000 */
[----:B------:R-:W-:-:S02]  /*33b0*/  HADD2.F32 R199, -RZ, R185.H0_H0 ;  /* 0x200000b9ffc77230 */ /* 0x000fc40000004100 */
[----:B------:R-:W-:Y:S01]  /*33c0*/  FMUL.FTZ R183, R10, R179 ;  /* 0x000000b30ab77220 */ /* 0x000fe20000410000 */
[----:B------:R-:W-:Y:S01]  /*33d0*/  FMUL.FTZ R185, R136, R197 ;  /* 0x000000c588b97220 */ /* 0x000fe20000410000 */
[----:B------:R-:W-:Y:S01]  /*33e0*/  FADD.FTZ R10, R178, R159 ;  /* 0x0000009fb20a7221 */ /* 0x000fe20000010000 */
[----:B------:R-:W-:Y:S01]  /*33f0*/  FFMA.FTZ R26, R159, R32, R26 ;  /* 0x000000209f1a7223 */ /* 0x000fe2000001001a */
[----:B------:R-:W-:Y:S02]  /*3400*/  HADD2.F32 R5, -RZ, R120.H1_H1 ;  /* 0x30000078ff057230 */ /* 0x000fe40000004100 */
[----:B0-----:R-:W-:Y:S01]  /*3410*/  FMUL.FTZ R136, R7, R182 ;  /* 0x000000b607887220 */ /* 0x001fe20000410000 */
[----:B--2---:R-:W-:Y:S01]  /*3420*/  FMUL.FTZ R144, R153, R144 ;  /* 0x0000009099907220 */ /* 0x004fe20000410000 */
[----:B------:R-:W-:Y:S02]  /*3430*/  HADD2.F32 R191, -RZ, R191.H0_H0 ;  /* 0x200000bfffbf7230 */ /* 0x000fe40000004100 */
[----:B------:R-:W-:Y:S01]  /*3440*/  FADD.FTZ R11, R10, R185 ;  /* 0x000000b90a0b7221 */ /* 0x000fe20000010000 */
[----:B------:R-:W-:-:S02]  /*3450*/  HADD2.F32 R184, -RZ, R193.H0_H0 ;  /* 0x200000c1ffb87230 */ /* 0x000fc40000004100 */
[----:B------:R-:W-:Y:S01]  /*3460*/  FFMA.FTZ R7, R185, R144, R26 ;  /* 0x00000090b9077223 */ /* 0x000fe2000001001a */
[----:B------:R0:W1:Y:S01]  /*3470*/  MUFU.RCP R147, R5 ;  /* 0x0000000500937308 */ /* 0x0000620000001000 */
[----:B------:R-:W-:Y:S01]  /*3480*/  FMUL.FTZ R178, R4, R191 ;  /* 0x000000bf04b27220 */ /* 0x000fe20000410000 */
[----:B------:R-:W-:Y:S01]  /*3490*/  FADD.FTZ R11, R11, R158 ;  /* 0x0000009e0b0b7221 */ /* 0x000fe20000010000 */
[----:B------:R-:W-:Y:S01]  /*34a0*/  FFMA.FTZ R7, R158, R33, R7 ;  /* 0x000000219e077223 */ /* 0x000fe20000010007 */
[----:B------:R-:W-:Y:S01]  /*34b0*/  FMUL.FTZ R186, R6, R184 ;  /* 0x000000b806ba7220 */ /* 0x000fe20000410000 */
[----:B---3--:R-:W-:Y:S01]  /*34c0*/  FMUL.FTZ R153, R196, R203 ;  /* 0x000000cbc4997220 */ /* 0x008fe20000410000 */
[----:B------:R-:W-:Y:S01]  /*34d0*/  FADD.FTZ R6, R11, R178 ;  /* 0x000000b20b067221 */ /* 0x000fe20000010000 */
        /* <DEDUP_REMOVED lines=8> */
[----:B------:R-:W-:Y:S01]  /*3560*/  FMUL.FTZ R170, R170, R162 ;  /* 0x000000a2aaaa7220 */ /* 0x000fe20000410000 */
[----:B------:R-:W-:Y:S01]  /*3570*/  FMUL.FTZ R138, R5, R192 ;  /* 0x000000c0058a7220 */ /* 0x000fe20000410000 */
[----:B------:R-:W-:Y:S01]  /*3580*/  FADD.FTZ R7, R6, R187 ;  /* 0x000000bb06077221 */ /* 0x000fe20000010000 */
[----:B0-----:R-:W-:Y:S01]  /*3590*/  FFMA.FTZ R5, R187, R146, R4 ;  /* 0x00000092bb057223 */ /* 0x001fe20000010004 */
        /* <DEDUP_REMOVED lines=63> */
.L_x_1405:
        /* <DEDUP_REMOVED lines=14> */
[----:B------:R-:W-:Y:S01]  /*3a70*/  LOP3.LUT R169, R105, 0x1, RZ, 0xc0, !PT ;  /* 0x0000000169a97812 */ /* 0x000fe200078ec0ff */
[----:B------:R-:W4:Y:S01]  /*3a80*/  LDC.64 R26, c[0x0][0x3c0] ;  /* 0x0000f000ff1a7b82 */ /* 0x000f220000000a00 */
[----:B------:R-:W-:Y:S01]  /*3a90*/  FADD.FTZ R88, R9, R88 ;  /* 0x0000005809587221 */ /* 0x000fe20000010000 */
[----:B------:R-:W-:Y:S01]  /*3aa0*/  MOV R9, 0x400 ;  /* 0x0000040000097802 */ /* 0x000fe20000000f00 */
[----:B------:R-:W-:Y:S01]  /*3ab0*/  FADD.FTZ R84, R11, R84 ;  /* 0x000000540b547221 */ /* 0x000fe20000010000 */
[----:B------:R-:W-:Y:S01]  /*3ac0*/  FADD.FTZ R87, R10, R87 ;  /* 0x000000570a577221 */ /* 0x000fe20000010000 */
[----:B------:R-:W-:Y:S01]  /*3ad0*/  IADD3 R11, PT, PT, -R169, RZ, RZ ;  /* 0x000000ffa90b7210 */ /* 0x000fe20007ffe1ff */
[----:B------:R-:W-:Y:S01]  /*3ae0*/  FADD.FTZ R90, R5, R90 ;  /* 0x0000005a055a7221 */ /* 0x000fe20000010000 */
[----:B------:R-:W-:Y:S01]  /*3af0*/  ISETP.NE.AND P2, PT, R130, RZ, PT ;  /* 0x000000ff8200720c */ /* 0x000fe20003f45270 */
[----:B------:R-:W-:Y:S01]  /*3b00*/  FADD.FTZ R61, R168, R61 ;  /* 0x0000003da83d7221 */ /* 0x000fe20000010000 */
[----:B0-----:R-:W-:Y:S01]  /*3b10*/  FADD.FTZ R229, R229, R214 ;  /* 0x000000d6e5e57221 */ /* 0x001fe20000010000 */
[----:B------:R-:W-:Y:S01]  /*3b20*/  @!P0 SHF.R.U32.HI R5, RZ, 0x2, R130 ;  /* 0x00000002ff058819 */ /* 0x000fe20000011682 */
[----:B------:R-:W-:Y:S01]  /*3b30*/  FADD.FTZ R89, R4, R89 ;  /* 0x0000005904597221 */ /* 0x000fe20000010000 */
[----:B------:R-:W-:Y:S01]  /*3b40*/  BSSY.RECONVERGENT B0, `(.L_x_1406) ;  /* 0x0000051000007945 */ /* 0x000fe20003800200 */
[----:B-1----:R-:W-:Y:S01]  /*3b50*/  FADD.FTZ R216, R216, R227 ;  /* 0x000000e3d8d87221 */ /* 0x002fe20000010000 */
[----:B------:R-:W0:Y:S01]  /*3b60*/  SHFL.DOWN PT, R218, R229, 0x8, 0x1f ;  /* 0x09001f00e5da7f89 */ /* 0x000e2200000e0000 */
[----:B------:R-:W-:Y:S01]  /*3b70*/  FADD.FTZ R44, R188, R44 ;  /* 0x0000002cbc2c7221 */ /* 0x000fe20000010000 */
[----:B--2---:R-:W-:Y:S01]  /*3b80*/  SHF.L.U32 R10, R139, 0x2, RZ ;  /* 0x000000028b0a7819 */ /* 0x004fe200000006ff */
        /* <DEDUP_REMOVED lines=10> */
[----:B------:R-:W-:Y:S01]  /*3c30*/  LOP3.LUT R166, R11, R10, RZ, 0xc0, !PT ;  /* 0x0000000a0ba67212 */ /* 0x000fe200078ec0ff */
[----:B------:R-:W-:Y:S01]  /*3c40*/  FADD.FTZ R54, R201, R54 ;  /* 0x00000036c9367221 */ /* 0x000fe20000010000 */
[----:B------:R-:W-:Y:S01]  /*3c50*/  IADD3 R10, PT, PT, R9, 0x20, RZ ;  /* 0x00000020090a7810 */ /* 0x000fe20007ffe0ff */
[----:B------:R-:W-:Y:S01]  /*3c60*/  FADD.FTZ R55, R174, R55 ;  /* 0x00000037ae377221 */ /* 0x000fe20000010000 */
[----:B------:R-:W-:Y:S01]  /*3c70*/  IADD3 R166, P3, PT, R107, R166, RZ ;  /* 0x000000a66ba67210 */ /* 0x000fe20007f7e0ff */
[----:B------:R-:W-:Y:S01]  /*3c80*/  FADD.FTZ R56, R192, R56 ;  /* 0x00000038c0387221 */ /* 0x000fe20000010000 */
[----:B------:R-:W-:Y:S01]  /*3c90*/  @!P0 LOP3.LUT R11, R5, 0xf8, RZ, 0xc0, !PT ;  /* 0x000000f8050b8812 */ /* 0x000fe200078ec0ff */
[----:B------:R-:W-:Y:S01]  /*3ca0*/  FADD.FTZ R58, R199, R58 ;  /* 0x0000003ac73a7221 */ /* 0x000fe20000010000 */
[----:B------:R-:W-:Y:S01]  /*3cb0*/  SEL R168, R10, R9, P1 ;  /* 0x000000090aa87207 */ /* 0x000fe20000800000 */
[----:B------:R-:W-:Y:S01]  /*3cc0*/  FADD.FTZ R59, R173, R59 ;  /* 0x0000003bad3b7221 */ /* 0x000fe20000010000 */
[----:B------:R-:W-:Y:S01]  /*3cd0*/  IADD3.X R10, PT, PT, RZ, RZ, RZ, P3, !PT ;  /* 0x000000ffff0a7210 */ /* 0x000fe20001ffe4ff */
[----:B0-----:R-:W-:Y:S01]  /*3ce0*/  FADD.FTZ R218, R229, R218 ;  /* 0x000000dae5da7221 */ /* 0x001fe20000010000 */
[----:B----4-:R-:W-:Y:S01]  /*3cf0*/  LEA R26, P3, R166, R26, 0x3 ;  /* 0x0000001aa61a7211 */ /* 0x010fe200078618ff */
[----:B------:R-:W-:Y:S01]  /*3d00*/  FADD.FTZ R60, R191, R60 ;  /* 0x0000003cbf3c7221 */ /* 0x000fe20000010000 */
[----:B------:R-:W-:Y:S01]  /*3d10*/  FADD.FTZ R62, R197, R62 ;  /* 0x0000003ec53e7221 */ /* 0x000fe20000010000 */
[----:B-1----:R-:W-:Y:S01]  /*3d20*/  FADD.FTZ R231, R216, R231 ;  /* 0x000000e7d8e77221 */ /* 0x002fe20000010000 */
[----:B------:R-:W0:Y:S01]  /*3d30*/  SHFL.DOWN PT, R233, R218, 0x4, 0x1f ;  /* 0x08801f00dae97f89 */ /* 0x000e2200000e0000 */
[----:B------:R-:W-:Y:S01]  /*3d40*/  LEA.HI.X R27, R166, R27, R10, 0x3, P3 ;  /* 0x0000001ba61b7211 */ /* 0x000fe200018f1c0a */
        /* <DEDUP_REMOVED lines=29> */
[----:B------:R-:W-:Y:S02]  /*3f20*/  @!P0 IADD3 R162, PT, PT, R168, R11, RZ ;  /* 0x0000000ba8a28210 */ /* 0x000fe40007ffe0ff */
[----:B------:R-:W-:Y:S01]  /*3f30*/  CS2R R10, SRZ ;  /* 0x00000000000a7805 */ /* 0x000fe2000001ff00 */
[----:B-1----:R-:W-:Y:S01]  /*3f40*/  FADD.FTZ R4, R177, R28 ;  /* 0x0000001cb1047221 */ /* 0x002fe20000010000 */
[----:B------:R-:W-:-:S04]  /*3f50*/  @!P2 IMAD.WIDE.U32 R28, R108, 0x8, R26 ;  /* 0x000000086c1ca825 */ /* 0x000fc800078e001a */
        /* <DEDUP_REMOVED lines=15> */
.L_x_1407:
[----:B------:R-:W-:Y:S05]  /*4050*/  BSYNC.RECONVERGENT B0 ;  /* 0x0000000000007941 */ /* 0x000fea0003800200 */
.L_x_1406:
        /* <DEDUP_REMOVED lines=25> */
.L_x_1409:
[----:B------:R-:W2:Y:S04]  /*41f0*/  LDG.E.STRONG.GPU R6, desc[UR4][R4.64] ;  /* 0x0000000404067981 */ /* 0x000ea8000c1ef900 */
[----:B--2---:R-:W-:Y:S01]  /*4200*/  CCTL.IVALL ;  /* 0x00000000ff00798f */ /* 0x004fe20002000000 */
[----:B------:R-:W-:Y:S05]  /*4210*/  YIELD ;  /* 0x0000000000007946 */ /* 0x000fea0003800000 */
[----:B------:R-:W-:-:S13]  /*4220*/  ISETP.NE.AND P2, PT, R6, R9, PT ;  /* 0x000000090600720c */ /* 0x000fda0003f45270 */
[----:B------:R-:W-:Y:S05]  /*4230*/  @P2 BRA `(.L_x_1409) ;  /* 0xfffffffc00ec2947 */ /* 0x000fea000383ffff */
.L_x_1408:
        /* <DEDUP_REMOVED lines=38> */
[----:B------:R-:W-:Y:S01]  /*44a0*/  FFMA.FTZ R0, R4, R2, R5 ;  /* 0x0000000204007223 */ /* 0x000fe20000010005 */
[----:B------:R-:W-:Y:S01]  /*44b0*/  FADD.FTZ R155, -R42, R155 ;  /* 0x0000009b2a9b7221 */ /* 0x000fe20000010100 */
[----:B------:R-:W-:Y:S01]  /*44c0*/  FADD.FTZ R43, -R43, R160 ;  /* 0x000000a02b2b7221 */ /* 0x000fe20000010100 */
[----:B------:R-:W-:Y:S01]  /*44d0*/  FFMA.FTZ R143, R4, R143, R5 ;  /* 0x0000008f048f7223 */ /* 0x000fe20000010005 */
[----:B------:R-:W-:Y:S01]  /*44e0*/  FADD.FTZ R157, -R0, R157 ;  /* 0x0000009d009d7221 */ /* 0x000fe20000010100 */
[C---:B------:R-:W-:Y:S01]  /*44f0*/  FMUL.FTZ R2, R134.reuse, R155 ;  /* 0x0000009b86027220 */ /* 0x040fe20000410000 */
[----:B------:R-:W-:Y:S01]  /*4500*/  FMUL.FTZ R0, R134, R43 ;  /* 0x0000002b86007220 */ /* 0x000fe20000410000 */
[--C-:B------:R-:W-:Y:S01]  /*4510*/  FFMA.FTZ R144, R4, R144, R5.reuse ;  /* 0x0000009004907223 */ /* 0x100fe20000010005 */
[C---:B------:R-:W-:Y:S01]  /*4520*/  FMUL.FTZ R7, R134.reuse, R157 ;  /* 0x0000009d86077220 */ /* 0x040fe20000410000 */
[----:B------:R-:W-:Y:S01]  /*4530*/  FMUL.FTZ R3, R134, R3 ;  /* 0x0000000386037220 */ /* 0x000fe20000410000 */
[----:B------:R-:W-:Y:S01]  /*4540*/  FFMA.FTZ R30, R4, R30, R5 ;  /* 0x0000001e041e7223 */ /* 0x000fe20000010005 */
[----:B------:R-:W-:Y:S01]  /*4550*/  F2F.F16.F32 R2, R2 ;  /* 0x0000000200027304 */ /* 0x000fe20000200800 */
[----:B------:R-:W-:Y:S01]  /*4560*/  FADD.FTZ R171, -R142, R171 ;  /* 0x000000ab8eab7221 */ /* 0x000fe20000010100 */
[C-C-:B------:R-:W-:Y:S01]  /*4570*/  FFMA.FTZ R31, R4.reuse, R31, R5.reuse ;  /* 0x0000001f041f7223 */ /* 0x140fe20000010005 */
[C-C-:B------:R-:W-:Y:S01]  /*4580*/  FFMA.FTZ R32, R4.reuse, R32, R5.reuse ;  /* 0x0000002004207223 */ /* 0x140fe20000010005 */
[C-C-:B------:R-:W-:Y:S01]  /*4590*/  FFMA.FTZ R33, R4.reuse, R33, R5.reuse ;  /* 0x0000002104217223 */ /* 0x140fe20000010005 */
[C-C-:B------:R-:W-:Y:S01]  /*45a0*/  FFMA.FTZ R145, R4.reuse, R145, R5.reuse ;  /* 0x0000009104917223 */ /* 0x140fe20000010005 */
[C-C-:B------:R-:W-:Y:S01]  /*45b0*/  FFMA.FTZ R34, R4.reuse, R34, R5.reuse ;  /* 0x0000002204227223 */ /* 0x140fe20000010005 */
[C-C-:B------:R-:W-:Y:S01]  /*45c0*/  FFMA.FTZ R146, R4.reuse, R146, R5.reuse ;  /* 0x0000009204927223 */ /* 0x140fe20000010005 */
[----:B------:R-:W0:Y:S01]  /*45d0*/  F2F.F16.F32 R0, R0 ;  /* 0x0000000000007304 */ /* 0x000e220000200800 */
[C-C-:B------:R-:W-:Y:S01]  /*45e0*/  FFMA.FTZ R35, R4.reuse, R35, R5.reuse ;  /* 0x0000002304237223 */ /* 0x140fe20000010005 */
[C-C-:B------:R-:W-:Y:S01]  /*45f0*/  FFMA.FTZ R147, R4.reuse, R147, R5.reuse ;  /* 0x0000009304937223 */ /* 0x140fe20000010005 */
[C-C-:B------:R-:W-:Y:S01]  /*4600*/  FFMA.FTZ R36, R4.reuse, R36, R5.reuse ;  /* 0x0000002404247223 */ /* 0x140fe20000010005 */
[C-C-:B------:R-:W-:Y:S01]  /*4610*/  FFMA.FTZ R148, R4.reuse, R148, R5.reuse ;  /* 0x0000009404947223 */ /* 0x140fe20000010005 */
[C-C-:B------:R-:W-:Y:S01]  /*4620*/  FFMA.FTZ R37, R4.reuse, R37, R5.reuse ;  /* 0x0000002504257223 */ /* 0x140fe20000010005 */
[C-C-:B------:R-:W-:Y:S01]  /*4630*/  FFMA.FTZ R149, R4.reuse, R149, R5.reuse ;  /* 0x0000009504957223 */ /* 0x140fe20000010005 */
[C-C-:B------:R-:W-:Y:S01]  /*4640*/  FFMA.FTZ R38, R4.reuse, R38, R5.reuse ;  /* 0x0000002604267223 */ /* 0x140fe20000010005 */
[----:B------:R-:W1:Y:S01]  /*4650*/  F2F.F16.F32 R7, R7 ;  /* 0x0000000700077304 */ /* 0x000e620000200800 */
[C-C-:B------:R-:W-:Y:S01]  /*4660*/  FFMA.FTZ R150, R4.reuse, R150, R5.reuse ;  /* 0x0000009604967223 */ /* 0x140fe20000010005 */
[C-C-:B------:R-:W-:Y:S01]  /*4670*/  FFMA.FTZ R39, R4.reuse, R39, R5.reuse ;  /* 0x0000002704277223 */ /* 0x140fe20000010005 */
[C-C-:B------:R-:W-:Y:S01]  /*4680*/  FFMA.FTZ R151, R4.reuse, R151, R5.reuse ;  /* 0x0000009704977223 */ /* 0x140fe20000010005 */
[C-C-:B------:R-:W-:Y:S01]  /*4690*/  FFMA.FTZ R40, R4.reuse, R40, R5.reuse ;  /* 0x0000002804287223 */ /* 0x140fe20000010005 */
[C-C-:B------:R-:W-:Y:S01]  /*46a0*/  FFMA.FTZ R152, R4.reuse, R152, R5.reuse ;  /* 0x0000009804987223 */ /* 0x140fe20000010005 */
[C-C-:B------:R-:W-:Y:S01]  /*46b0*/  FFMA.FTZ R41, R4.reuse, R41, R5.reuse ;  /* 0x0000002904297223 */ /* 0x140fe20000010005 */
[----:B------:R-:W-:Y:S01]  /*46c0*/  FADD.FTZ R143, -R143, R154 ;  /* 0x0000009a8f8f7221 */ /* 0x000fe20000010100 */
[----:B------:R-:W-:Y:S01]  /*46d0*/  FFMA.FTZ R5, R4, R153, R5 ;  /* 0x0000009904057223 */ /* 0x000fe20000010005 */
[----:B------:R-:W-:Y:S01]  /*46e0*/  FADD.FTZ R185, -R144, R185 ;  /* 0x000000b990b97221 */ /* 0x000fe20000010100 */
[----:B------:R2:W-:Y:S01]  /*46f0*/  F2F.F16.F32 R11, R3 ;  /* 0x00000003000b7304 */ /* 0x0005e20000200800 */
[----:B------:R-:W-:Y:S01]  /*4700*/  FMUL.FTZ R6, R134, R171 ;  /* 0x000000ab86067220 */ /* 0x000fe20000410000 */
[----:B------:R-:W-:Y:S01]  /*4710*/  FADD.FTZ R163, -R30, R163 ;  /* 0x000000a31ea37221 */ /* 0x000fe20000010100 */
[----:B------:R-:W-:Y:S01]  /*4720*/  FMUL.FTZ R8, R134, R143 ;  /* 0x0000008f86087220 */ /* 0x000fe20000410000 */
[----:B------:R-:W-:Y:S01]  /*4730*/  FADD.FTZ R145, -R145, R178 ;  /* 0x000000b291917221 */ /* 0x000fe20000010100 */
[----:B------:R-:W-:Y:S01]  /*4740*/  FADD.FTZ R5, -R5, R196 ;  /* 0x000000c405057221 */ /* 0x000fe20000010100 */
[----:B0-----:R-:W-:Y:S01]  /*4750*/  SHF.L.U32 R4, R0, 0x10, RZ ;  /* 0x0000001000047819 */ /* 0x001fe200000006ff */
[----:B------:R-:W-:Y:S01]  /*4760*/  FADD.FTZ R31, -R31, R156 ;  /* 0x0000009c1f1f7221 */ /* 0x000fe20000010100 */
[----:B------:R-:W-:Y:S01]  /*4770*/  FMUL.FTZ R9, R134, R185 ;  /* 0x000000b986097220 */ /* 0x000fe20000410000 */
[----:B--2---:R-:W-:-:S04]  /*4780*/  IMAD.WIDE.U32 R2, R2, 0x10000, RZ ;  /* 0x0001000002027825 */ /* 0x004fc800078e00ff */
[----:B------:R-:W-:Y:S01]  /*4790*/  FADD.FTZ R147, -R147, R138 ;  /* 0x0000008a93937221 */ /* 0x000fe20000010100 */
[----:B------:R-:W-:Y:S01]  /*47a0*/  FADD.FTZ R159, -R32, R159 ;  /* 0x0000009f209f7221 */ /* 0x000fe20000010100 */
[----:B------:R-:W-:Y:S01]  /*47b0*/  FADD.FTZ R187, -R146, R187 ;  /* 0x000000bb92bb7221 */ /* 0x000fe20000010100 */
[----:B------:R-:W-:Y:S01]  /*47c0*/  FADD.FTZ R149, -R149, R186 ;  /* 0x000000ba95957221 */ /* 0x000fe20000010100 */
[----:B------:R-:W-:Y:S01]  /*47d0*/  FADD.FTZ R193, -R148, R193 ;  /* 0x000000c194c17221 */ /* 0x000fe20000010100 */
[----:B------:R-:W-:Y:S01]  /*47e0*/  FADD.FTZ R151, -R151, R140 ;  /* 0x0000008c97977221 */ /* 0x000fe20000010100 */
[C---:B------:R-:W-:Y:S01]  /*47f0*/  FMUL.FTZ R27, R134.reuse, R163 ;  /* 0x000000a3861b7220 */ /* 0x040fe20000410000 */
[----:B------:R-:W-:Y:S01]  /*4800*/  FADD.FTZ R33, -R33, R158 ;  /* 0x0000009e21217221 */ /* 0x000fe20000010100 */
[----:B------:R-:W-:Y:S01]  /*4810*/  FMUL.FTZ R145, R134, R145 ;  /* 0x0000009186917220 */ /* 0x000fe20000410000 */
[----:B------:R-:W-:Y:S01]  /*4820*/  FADD.FTZ R207, -R150, R207 ;  /* 0x000000cf96cf7221 */ /* 0x000fe20000010100 */
[----:B------:R-:W0:Y:S01]  /*4830*/  F2F.F16.F32 R6, R6 ;  /* 0x0000000600067304 */ /* 0x000e220000200800 */
[C---:B------:R-:W-:Y:S01]  /*4840*/  FMUL.FTZ R29, R134.reuse, R31 ;  /* 0x0000001f861d7220 */ /* 0x040fe20000410000 */
[----:B------:R-:W-:Y:S01]  /*4850*/  FADD.FTZ R35, -R35, R170 ;  /* 0x000000aa23237221 */ /* 0x000fe20000010100 */
[----:B------:R-:W-:Y:S01]  /*4860*/  FMUL.FTZ R147, R134, R147 ;  /* 0x0000009386937220 */ /* 0x000fe20000410000 */
[----:B------:R-:W-:Y:S01]  /*4870*/  FADD.FTZ R141, -R152, R141 ;  /* 0x0000008d988d7221 */ /* 0x000fe20000010100 */
[----:B------:R-:W-:Y:S01]  /*4880*/  FMUL.FTZ R0, R134, R5 ;  /* 0x0000000586007220 */ /* 0x000fe20000410000 */
[----:B-1----:R-:W-:Y:S01]  /*4890*/  LOP3.LUT R3, R4, R3, R7, 0xfe, !PT ;  /* 0x0000000304037212 */ /* 0x002fe200078efe07 */
[C---:B------:R-:W-:Y:S01]  /*48a0*/  FMUL.FTZ R31, R134.reuse, R159 ;  /* 0x0000009f861f7220 */ /* 0x040fe20000410000 */
[----:B------:R-:W1:Y:S01]  /*48b0*/  F2F.F16.F32 R8, R8 ;  /* 0x0000000800087304 */ /* 0x000e620000200800 */
[C---:B------:R-:W-:Y:S01]  /*48c0*/  FMUL.FTZ R187, R134.reuse, R187 ;  /* 0x000000bb86bb7220 */ /* 0x040fe20000410000 */
[----:B------:R-:W-:Y:S01]  /*48d0*/  FADD.FTZ R37, -R37, R164 ;  /* 0x000000a425257221 */ /* 0x000fe20000010100 */
[C---:B------:R-:W-:Y:S01]  /*48e0*/  FMUL.FTZ R149, R134.reuse, R149 ;  /* 0x0000009586957220 */ /* 0x040fe20000410000 */
[----:B------:R-:W2:Y:S01]  /*48f0*/  LDC.64 R4, c[0x0][0x3f0] ;  /* 0x0000fc00ff047b82 */ /* 0x000ea20000000a00 */
[C---:B------:R-:W-:Y:S01]  /*4900*/  FMUL.FTZ R193, R134.reuse, R193 ;  /* 0x000000c186c17220 */ /* 0x040fe20000410000 */
[----:B------:R-:W-:Y:S01]  /*4910*/  FADD.FTZ R39, -R39, R172 ;  /* 0x000000ac27277221 */ /* 0x000fe20000010100 */
[C---:B------:R-:W-:Y:S01]  /*4920*/  FMUL.FTZ R151, R134.reuse, R151 ;  /* 0x0000009786977220 */ /* 0x040fe20000410000 */
[----:B------:R-:W3:Y:S01]  /*4930*/  F2F.F16.F32 R9, R9 ;  /* 0x0000000900097304 */ /* 0x000ee20000200800 */
[----:B------:R-:W-:Y:S01]  /*4940*/  FMUL.FTZ R33, R134, R33 ;  /* 0x0000002186217220 */ /* 0x000fe20000410000 */
[----:B------:R-:W-:Y:S01]  /*4950*/  FADD.FTZ R161, -R34, R161 ;  /* 0x000000a122a17221 */ /* 0x000fe20000010100 */
[C---:B------:R-:W-:Y:S01]  /*4960*/  FMUL.FTZ R207, R134.reuse, R207 ;  /* 0x000000cf86cf7220 */ /* 0x040fe20000410000 */
[----:B------:R-:W-:Y:S01]  /*4970*/  FADD.FTZ R41, -R41, R136 ;  /* 0x0000008829297221 */ /* 0x000fe20000010100 */
[----:B------:R-:W-:Y:S01]  /*4980*/  FMUL.FTZ R35, R134, R35 ;  /* 0x0000002386237220 */ /* 0x000fe20000410000 */
[----:B------:R-:W-:Y:S01]  /*4990*/  FADD.FTZ R167, -R36, R167 ;  /* 0x000000a724a77221 */ /* 0x000fe20000010100 */
[C---:B------:R-:W-:Y:S01]  /*49a0*/  FMUL.FTZ R141, R134.reuse, R141 ;  /* 0x0000008d868d7220 */ /* 0x040fe20000410000 */
[----:B------:R-:W4:Y:S01]  /*49b0*/  F2F.F16.F32 R27, R27 ;  /* 0x0000001b001b7304 */ /* 0x000f220000200800 */
[----:B------:R-:W-:Y:S01]  /*49c0*/  FMUL.FTZ R37, R134, R37 ;  /* 0x0000002586257220 */ /* 0x000fe20000410000 */
[----:B------:R-:W-:Y:S01]  /*49d0*/  FADD.FTZ R175, -R38, R175 ;  /* 0x000000af26af7221 */ /* 0x000fe20000010100 */
[----:B------:R-:W-:Y:S01]  /*49e0*/  FMUL.FTZ R39, R134, R39 ;  /* 0x0000002786277220 */ /* 0x000fe20000410000 */
[----:B------:R-:W-:Y:S01]  /*49f0*/  FADD.FTZ R183, -R40, R183 ;  /* 0x000000b728b77221 */ /* 0x000fe20000010100 */
[C---:B------:R-:W-:Y:S01]  /*4a00*/  FMUL.FTZ R43, R134.reuse, R161 ;  /* 0x000000a1862b7220 */ /* 0x040fe20000410000 */
[C---:B------:R-:W-:Y:S01]  /*4a10*/  FMUL.FTZ R41, R134.reuse, R41 ;  /* 0x0000002986297220 */ /* 0x040fe20000410000 */
[C---:B------:R-:W-:Y:S01]  /*4a20*/  FMUL.FTZ R167, R134.reuse, R167 ;  /* 0x000000a786a77220 */ /* 0x040fe20000410000 */
[----:B------:R-:W5:Y:S01]  /*4a30*/  F2F.F16.F32 R145, R145 ;  /* 0x0000009100917304 */ /* 0x000f620000200800 */
[C---:B------:R-:W-:Y:S01]  /*4a40*/  FMUL.FTZ R175, R134.reuse, R175 ;  /* 0x000000af86af7220 */ /* 0x040fe20000410000 */
[----:B------:R-:W-:Y:S01]  /*4a50*/  FMUL.FTZ R183, R134, R183 ;  /* 0x000000b786b77220 */ /* 0x000fe20000410000 */
[----:B0-----:R-:W-:Y:S01]  /*4a60*/  IMAD.WIDE.U32 R6, R6, 0x10000, RZ ;  /* 0x0001000006067825 */ /* 0x001fe200078e00ff */
[----:B-1----:R-:W-:-:S02]  /*4a70*/  SHF.L.U32 R32, R8, 0x10, RZ ;  /* 0x0000001008207819 */ /* 0x002fc400000006ff */
[----:B------:R-:W-:Y:S01]  /*4a80*/  LOP3.LUT R2, R2, R11, RZ, 0xfc, !PT ;  /* 0x0000000b02027212 */ /* 0x000fe200078efcff */
[----:B---3--:R-:W-:Y:S01]  /*4a90*/  IMAD.WIDE.U32 R8, R9, 0x10000, RZ ;  /* 0x0001000009087825 */ /* 0x008fe200078e00ff */
[----:B------:R-:W0:Y:S01]  /*4aa0*/  F2F.F16.F32 R10, R187 ;  /* 0x000000bb000a7304 */ /* 0x000e220000200800 */
[----:B----4-:R-:W-:Y:S02]  /*4ab0*/  LOP3.LUT R6, R6, R27, RZ, 0xfc, !PT ;  /* 0x0000001b06067212 */ /* 0x010fe400078efcff */
[----:B-----5:R-:W-:-:S05]  /*4ac0*/  SHF.L.U32 R145, R145, 0x10, RZ ;  /* 0x0000001091917819 */ /* 0x020fca00000006ff */
[----:B------:R-:W1:Y:S01]  /*4ad0*/  F2F.F16.F32 R29, R29 ;  /* 0x0000001d001d7304 */ /* 0x000e620000200800 */
[----:B0-----:R-:W-:-:S07]  /*4ae0*/  IMAD.WIDE.U32 R10, R10, 0x10000, RZ ;  /* 0x000100000a0a7825 */ /* 0x001fce00078e00ff */
[----:B------:R-:W0:Y:S01]  /*4af0*/  F2F.F16.F32 R147, R147 ;  /* 0x0000009300937304 */ /* 0x000e220000200800 */
[----:B-1----:R-:W-:-:S07]  /*4b00*/  LOP3.LUT R7, R32, R7, R29, 0xfe, !PT ;  /* 0x0000000720077212 */ /* 0x002fce00078efe1d */
[----:B------:R-:W1:Y:S01]  /*4b10*/  F2F.F16.F32 R26, R193 ;  /* 0x000000c1001a7304 */ /* 0x000e620000200800 */
[----:B0-----:R-:W-:-:S07]  /*4b20*/  SHF.L.U32 R147, R147, 0x10, RZ ;  /* 0x0000001093937819 */ /* 0x001fce00000006ff */
[----:B------:R-:W0:Y:S01]  /*4b30*/  F2F.F16.F32 R31, R31 ;  /* 0x0000001f001f7304 */ /* 0x000e220000200800 */
[----:B-1----:R-:W-:-:S07]  /*4b40*/  IMAD.WIDE.U32 R26, R26, 0x10000, RZ ;  /* 0x000100001a1a7825 */ /* 0x002fce00078e00ff */
[----:B------:R-:W1:Y:S01]  /*4b50*/  F2F.F16.F32 R149, R149 ;  /* 0x0000009500957304 */ /* 0x000e620000200800 */
[----:B0-----:R-:W-:-:S07]  /*4b60*/  LOP3.LUT R8, R8, R31, RZ, 0xfc, !PT ;  /* 0x0000001f08087212 */ /* 0x001fce00078efcff */
[----:B------:R-:W0:Y:S01]  /*4b70*/  F2F.F16.F32 R28, R207 ;  /* 0x000000cf001c7304 */ /* 0x000e220000200800 */
[----:B-1----:R-:W-:-:S07]  /*4b80*/  SHF.L.U32 R149, R149, 0x10, RZ ;  /* 0x0000001095957819 */ /* 0x002fce00000006ff */
[----:B------:R-:W1:Y:S01]  /*4b90*/  F2F.F16.F32 R151, R151 ;  /* 0x0000009700977304 */ /* 0x000e620000200800 */
[----:B0-----:R-:W-:-:S07]  /*4ba0*/  IMAD.WIDE.U32 R28, R28, 0x10000, RZ ;  /* 0x000100001c1c7825 */ /* 0x001fce00078e00ff */
[----:B------:R-:W0:Y:S01]  /*4bb0*/  F2F.F16.F32 R30, R141 ;  /* 0x0000008d001e7304 */ /* 0x000e220000200800 */
[----:B-1----:R-:W-:-:S07]  /*4bc0*/  SHF.L.U32 R151, R151, 0x10, RZ ;  /* 0x0000001097977819 */ /* 0x002fce00000006ff */
[----:B------:R-:W1:Y:S01]  /*4bd0*/  F2F.F16.F32 R33, R33 ;  /* 0x0000002100217304 */ /* 0x000e620000200800 */
[----:B0-----:R-:W-:-:S07]  /*4be0*/  IMAD.WIDE.U32 R30, R30, 0x10000, RZ ;  /* 0x000100001e1e7825 */ /* 0x001fce00078e00ff */
[----:B------:R-:W0:Y:S01]  /*4bf0*/  F2F.F16.F32 R0, R0 ;  /* 0x0000000000007304 */ /* 0x000e220000200800 */
[----:B-1----:R-:W-:-:S07]  /*4c00*/  LOP3.LUT R9, R145, R9, R33, 0xfe, !PT ;  /* 0x0000000991097212 */ /* 0x002fce00078efe21 */
[----:B------:R-:W1:Y:S01]  /*4c10*/  F2F.F16.F32 R35, R35 ;  /* 0x0000002300237304 */ /* 0x000e620000200800 */
[----:B--2---:R-:W-:-:S05]  /*4c20*/  IMAD.WIDE.U32 R32, R137, 0x8, R4 ;  /* 0x0000000889207825 */ /* 0x004fca00078e0004 */
[----:B------:R2:W-:Y:S01]  /*4c30*/  STG.E.64 desc[UR4][R32.64], R2 ;  /* 0x0000000220007986 */ /* 0x0005e2000c101b04 */
[----:B0-----:R-:W-:Y:S01]  /*4c40*/  SHF.L.U32 R0, R0, 0x10, RZ ;  /* 0x0000001000007819 */ /* 0x001fe200000006ff */
[----:B------:R-:W0:Y:S01]  /*4c50*/  F2F.F16.F32 R37, R37 ;  /* 0x0000002500257304 */ /* 0x000e220000200800 */
[----:B-1----:R-:W-:-:S07]  /*4c60*/  LOP3.LUT R11, R147, R11, R35, 0xfe, !PT ;  /* 0x0000000b930b7212 */ /* 0x002fce00078efe23 */
[----:B------:R-:W1:Y:S01]  /*4c70*/  F2F.F16.F32 R39, R39 ;  /* 0x0000002700277304 */ /* 0x000e620000200800 */
[----:B------:R-:W-:-:S05]  /*4c80*/  IMAD.WIDE.U32 R34, R135, 0x8, R4 ;  /* 0x0000000887227825 */ /* 0x000fca00078e0004 */
[----:B------:R2:W-:Y:S01]  /*4c90*/  STG.E.64 desc[UR4][R34.64], R6 ;  /* 0x0000000622007986 */ /* 0x0005e2000c101b04 */
[----:B0-----:R-:W-:Y:S01]  /*4ca0*/  LOP3.LUT R27, R149, R27, R37, 0xfe, !PT ;  /* 0x0000001b951b7212 */ /* 0x001fe200078efe25 */
[----:B------:R-:W0:Y:S01]  /*4cb0*/  F2F.F16.F32 R43, R43 ;  /* 0x0000002b002b7304 */ /* 0x000e220000200800 */
[----:B------:R-:W-:-:S05]  /*4cc0*/  IMAD.WIDE.U32 R36, R133, 0x8, R4 ;  /* 0x0000000885247825 */ /* 0x000fca00078e0004 */
[----:B------:R2:W-:Y:S01]  /*4cd0*/  STG.E.64 desc[UR4][R36.64], R8 ;  /* 0x0000000824007986 */ /* 0x0005e2000c101b04 */
[----:B-1----:R-:W-:Y:S01]  /*4ce0*/  LOP3.LUT R29, R151, R29, R39, 0xfe, !PT ;  /* 0x0000001d971d7212 */ /* 0x002fe200078efe27 */
[----:B------:R-:W1:Y:S01]  /*4cf0*/  F2F.F16.F32 R41, R41 ;  /* 0x0000002900297304 */ /* 0x000e620000200800 */
[----:B------:R-:W-:Y:S01]  /*4d00*/  IMAD.WIDE.U32 R38, R131, 0x8, R4 ;  /* 0x0000000883267825 */ /* 0x000fe200078e0004 */
[----:B0-----:R-:W-:-:S06]  /*4d10*/  LOP3.LUT R10, R10, R43, RZ, 0xfc, !PT ;  /* 0x0000002b0a0a7212 */ /* 0x001fcc00078efcff */
[----:B------:R-:W0:Y:S01]  /*4d20*/  F2F.F16.F32 R167, R167 ;  /* 0x000000a700a77304 */ /* 0x000e220000200800 */
[----:B------:R-:W-:Y:S01]  /*4d30*/  IMAD.WIDE.U32 R42, R103, 0x8, R4 ;  /* 0x00000008672a7825 */ /* 0x000fe200078e0004 */
[----:B------:R2:W-:Y:S01]  /*4d40*/  STG.E.64 desc[UR4][R38.64], R10 ;  /* 0x0000000a26007986 */ /* 0x0005e2000c101b04 */
[----:B-1----:R-:W-:-:S05]  /*4d50*/  LOP3.LUT R31, R0, R31, R41, 0xfe, !PT ;  /* 0x0000001f001f7212 */ /* 0x002fca00078efe29 */
[----:B------:R-:W1:Y:S01]  /*4d60*/  F2F.F16.F32 R175, R175 ;  /* 0x000000af00af7304 */ /* 0x000e620000200800 */
[----:B------:R-:W-:-:S04]  /*4d70*/  IMAD.WIDE.U32 R40, R129, 0x8, R4 ;  /* 0x0000000881287825 */ /* 0x000fc800078e0004 */
[----:B------:R-:W-:Y:S01]  /*4d80*/  IMAD.WIDE.U32 R4, R101, 0x8, R4 ;  /* 0x0000000865047825 */ /* 0x000fe200078e0004 */
[----:B0-----:R-:W-:Y:S02]  /*4d90*/  LOP3.LUT R26, R26, R167, RZ, 0xfc, !PT ;  /* 0x000000a71a1a7212 */ /* 0x001fe400078efcff */
[----:B------:R-:W0:Y:S03]  /*4da0*/  F2F.F16.F32 R183, R183 ;  /* 0x000000b700b77304 */ /* 0x000e260000200800 */
[----:B------:R2:W-:Y:S01]  /*4db0*/  STG.E.64 desc[UR4][R40.64], R26 ;  /* 0x0000001a28007986 */ /* 0x0005e2000c101b04 */
[----:B-1----:R-:W-:-:S05]  /*4dc0*/  LOP3.LUT R28, R28, R175, RZ, 0xfc, !PT ;  /* 0x000000af1c1c7212 */ /* 0x002fca00078efcff */
[----:B------:R2:W-:Y:S01]  /*4dd0*/  STG.E.64 desc[UR4][R42.64], R28 ;  /* 0x0000001c2a007986 */ /* 0x0005e2000c101b04 */
[----:B0-----:R-:W-:-:S05]  /*4de0*/  LOP3.LUT R30, R30, R183, RZ, 0xfc, !PT ;  /* 0x000000b71e1e7212 */ /* 0x001fca00078efcff */
        /* <DEDUP_REMOVED lines=58> */
.L_x_1401:
        /* <DEDUP_REMOVED lines=38> */
.L_x_1411:
        /* <DEDUP_REMOVED lines=9> */
.L_x_3094:


//--------------------- .text._ZN10layer_norm22ln_bwd_finalize_kernelINS_22Kernel_traits_finalizeILj14336EffffjLj1024ELj4ENS_18Kernel_traits_baseILj14336EffffjLj1024EEEEEEEvNS_9BwdParamsE --------------------------
	.section	.text._ZN10layer_norm22ln_bwd_finalize_kernelINS_22Kernel_traits_finalizeILj14336EffffjLj1024ELj4ENS_18Kernel_traits_baseILj14336EffffjLj1024EEEEEEEvNS_9BwdParamsE,"ax",@progbits
	.align	128
        .global         _ZN10layer_norm22ln_bwd_finalize_kernelINS_22Kernel_traits_finalizeILj14336EffffjLj1024ELj4ENS_18Kernel_traits_baseILj14336EffffjLj1024EEEEEEEvNS_9BwdParamsE
        .type           _ZN10layer_norm22ln_bwd_finalize_kernelINS_22Kernel_traits_finalizeILj14336EffffjLj1024ELj4ENS_18Kernel_traits_baseILj14336EffffjLj1024EEEEEEEvNS_9BwdParamsE,@function
        .size           _ZN10layer_norm22ln_bwd_finalize_kernelINS_22Kernel_traits_finalizeILj14336EffffjLj1024ELj4ENS_18Kernel_traits_baseILj14336EffffjLj1024EEEEEEEvNS_9BwdParamsE,(.L_x_3095 - _ZN10layer_norm22ln_bwd_finalize_kernelINS_22Kernel_traits_finalizeILj14336EffffjLj1024ELj4ENS_18Kernel_traits_baseILj14336EffffjLj1024EEEEEEEvNS_9BwdParamsE)
        .other          _ZN10layer_norm22ln_bwd_finalize_kernelINS_22Kernel_traits_finalizeILj14336EffffjLj1024ELj4ENS_18Kernel_traits_baseILj14336EffffjLj1024EEEEEEEvNS_9BwdParamsE,@"STO_CUDA_ENTRY STV_DEFAULT"
_ZN10layer_norm22ln_bwd_finalize_kernelINS_22Kernel_traits_finalizeILj14336EffffjLj1024ELj4ENS_18Kernel_traits_baseILj14336EffffjLj1024EEEEEEEvNS_9BwdParamsE:
.text._ZN10layer_norm22ln_bwd_finalize_kernelINS_22Kernel_traits_finalizeILj14336EffffjLj1024ELj4ENS_18Kernel_traits_baseILj14336EffffjLj1024EEEEEEEvNS_9BwdParamsE:
        /* <DEDUP_REMOVED lines=37> */
.L_x_1416:
        /* <DEDUP_REMOVED lines=118> */
.L_x_1415:
[----:B------:R-:W-:Y:S05]  /*09b0*/  BSYNC.RECONVERGENT B1 ;  /* 0x0000000000017941 */ /* 0x000fea0003800200 */
.L_x_1414:
        /* <DEDUP_REMOVED lines=65> */
.L_x_1418:
[----:B------:R-:W-:Y:S05]  /*0dd0*/  BSYNC.RECONVERGENT B1 ;  /* 0x0000000000017941 */ /* 0x000fea0003800200 */
.L_x_1417:
        /* <DEDUP_REMOVED lines=37> */
.L_x_1420:
[----:B------:R-:W-:Y:S05]  /*1030*/  BSYNC.RECONVERGENT B1 ;  /* 0x0000000000017941 */ /* 0x000fea0003800200 */
.L_x_1419:
[----:B------:R-:W-:Y:S05]  /*1040*/  @!P1 BRA `(.L_x_1413) ;  /* 0x00000000003c9947 */ /* 0x000fea0003800000 */
[----:B------:R-:W0:Y:S01]  /*1050*/  LDC.64 R6, c[0x0][0x3e0] ;  /* 0x0000f800ff067b82 */ /* 0x000e220000000a00 */
[----:B------:R-:W-:Y:S01]  /*1060*/  IMAD R2, R15, 0x3800, R11 ;  /* 0x000038000f027824 */ /* 0x000fe200078e020b */
[----:B------:R-:W-:-:S04]  /*1070*/  IADD3 R24, PT, PT, -R24, RZ, RZ ;  /* 0x000000ff18187210 */ /* 0x000fc80007ffe1ff */
[----:B------:R-:W-:Y:S02]  /*1080*/  IADD3 R11, PT, PT, R13, R2, RZ ;  /* 0x000000020d0b7210 */ /* 0x000fe40007ffe0ff */
[----:B------:R-:W1:Y:S05]  /*1090*/  LDC.64 R8, c[0x0][0x3e8] ;  /* 0x0000fa00ff087b82 */ /* 0x000e6a0000000a00 */
.L_x_1421:
        /* <DEDUP_REMOVED lines=10> */
.L_x_1413:
[----:B------:R-:W-:Y:S05]  /*1140*/  BSYNC.RECONVERGENT B0 ;  /* 0x0000000000007941 */ /* 0x000fea0003800200 */
.L_x_1412:
        /* <DEDUP_REMOVED lines=53> */
.L_x_1422:
        /* <DEDUP_REMOVED lines=14> */
.L_x_3095:


//--------------------- .text._ZN10layer_norm13ln_bwd_kernelINS_13Kernel_traitsIffffjLj14336ELj4ELj1ELj4ELj8ENS_18Kernel_traits_baseILj14336EffffjLj128EEEEEEEvNS_9BwdParamsE --------------------------
	.section	.text._ZN10layer_norm13ln_bwd_kernelINS_13Kernel_traitsIffffjLj14336ELj4ELj1ELj4ELj8ENS_18Kernel_traits_baseILj14336EffffjLj128EEEEEEEvNS_9BwdParamsE,"ax",@progbits
	.align	128
        .global         _ZN10layer_norm13ln_bwd_kernelINS_13Kernel_traitsIffffjLj14336ELj4ELj1ELj4ELj8ENS_18Kernel_traits_baseILj14336EffffjLj128EEEEEEEvNS_9BwdParamsE
        .type           _ZN10layer_norm13ln_bwd_kernelINS_13Kernel_traitsIffffjLj14336ELj4ELj1ELj4ELj8ENS_18Kernel_traits_baseILj14336EffffjLj128EEEEEEEvNS_9BwdParamsE,@function
        .size           _ZN10layer_norm13ln_bwd_kernelINS_13Kernel_traitsIffffjLj14336ELj4ELj1ELj4ELj8ENS_18Kernel_traits_baseILj14336EffffjLj128EEEEEEEvNS_9BwdParamsE,(.L_x_3096 - _ZN10layer_norm13ln_bwd_kernelINS_13Kernel_traitsIffffjLj14336ELj4ELj1ELj4ELj8ENS_18Kernel_traits_baseILj14336EffffjLj128EEEEEEEvNS_9BwdParamsE)
        .other          _ZN10layer_norm13ln_bwd_kernelINS_13Kernel_traitsIffffjLj14336ELj4ELj1ELj4ELj8ENS_18Kernel_traits_baseILj14336EffffjLj128EEEEEEEvNS_9BwdParamsE,@"STO_CUDA_ENTRY STV_DEFAULT"
_ZN10layer_norm13ln_bwd_kernelINS_13Kernel_traitsIffffjLj14336ELj4ELj1ELj4ELj8ENS_18Kernel_traits_baseILj14336EffffjLj128EEEEEEEvNS_9BwdParamsE:
.text._ZN10layer_norm13ln_bwd_kernelINS_13Kernel_traitsIffffjLj14336ELj4ELj1ELj4ELj8ENS_18Kernel_traits_baseILj14336EffffjLj128EEEEEEEvNS_9BwdParamsE:
        /* <DEDUP_REMOVED lines=46> */
.L_x_1423:
        /* <DEDUP_REMOVED lines=16> */
.L_x_1424:
        /* <DEDUP_REMOVED lines=60> */
[----:B------:R-:W-:-:S07]  /*07a0*/  CS2R R58, SRZ ;  /* 0x00000000003a7805 */ /* 0x000fce000001ff00 */
.L_x_1436:
        /* <DEDUP_REMOVED lines=16> */
[----:B0-----:R-:W-:-:S04]  /*08b0*/  IMAD R62, R2, 0x1c00, R3 ;  /* 0x00001c00023e7824 */ /* 0x001fc800078e0203 */
[C---:B--2---:R-:W-:Y:S01]  /*08c0*/  IMAD.WIDE.U32 R190, R62.reuse, 0x8, R66 ;  /* 0x000000083ebe7825 */ /* 0x044fe200078e0042 */
[C---:B------:R-:W-:Y:S02]  /*08d0*/  IADD3 R63, PT, PT, R62.reuse, 0x400, RZ ;  /* 0x000004003e3f7810 */ /* 0x040fe40007ffe0ff */
[C---:B------:R-:W-:Y:S01]  /*08e0*/  IADD3 R72, PT, PT, R62.reuse, 0x600, RZ ;  /* 0x000006003e487810 */ /* 0x040fe20007ffe0ff */
[C---:B---3--:R-:W-:Y:S01]  /*08f0*/  IMAD.WIDE.U32 R182, R62.reuse, 0x8, R178 ;  /* 0x000000083eb67825 */ /* 0x048fe200078e00b2 */
[C---:B------:R-:W-:Y:S01]  /*0900*/  IADD3 R73, PT, PT, R62.reuse, 0x800, RZ ;  /* 0x000008003e497810 */ /* 0x040fe20007ffe0ff */
[----:B------:R0:W5:Y:S01]  /*0910*/  LDG.E.64 R158, desc[UR4][R190.64] ;  /* 0x00000004be9e7981 */ /* 0x000162000c1e1b00 */
[C---:B------:R-:W-:Y:S01]  /*0920*/  IADD3 R74, PT, PT, R62.reuse, 0xa00, RZ ;  /* 0x00000a003e4a7810 */ /* 0x040fe20007ffe0ff */
[--C-:B------:R-:W-:Y:S01]  /*0930*/  IMAD.WIDE.U32 R150, R63, 0x8, R66.reuse ;  /* 0x000000083f967825 */ /* 0x100fe200078e0042 */
[C---:B------:R-:W-:Y:S01]  /*0940*/  IADD3 R75, PT, PT, R62.reuse, 0xc00, RZ ;  /* 0x00000c003e4b7810 */ /* 0x040fe20007ffe0ff */
[----:B------:R0:W5:Y:S01]  /*0950*/  LDG.E.64 R156, desc[UR4][R190.64+0x1000] ;  /* 0x00100004be9c7981 */ /* 0x000162000c1e1b00 */
[----:B------:R-:W-:Y:S01]  /*0960*/  IADD3 R76, PT, PT, R62, 0xe00, RZ ;  /* 0x00000e003e4c7810 */ /* 0x000fe20007ffe0ff */
[--C-:B------:R-:W-:Y:S01]  /*0970*/  IMAD.WIDE.U32 R148, R72, 0x8, R66.reuse ;  /* 0x0000000848947825 */ /* 0x100fe200078e0042 */
        /* <DEDUP_REMOVED lines=51> */
[----:B------:R-:W5:Y:S04]  /*0cb0*/  LDG.E.64 R174, desc[UR4][R174.64] ;  /* 0x00000004aeae7981 */ /* 0x000f68000c1e1b00 */
[----:B------:R-:W5:Y:S04]  /*0cc0*/  LDG.E.64 R176, desc[UR4][R176.64] ;  /* 0x00000004b0b07981 */ /* 0x000f68000c1e1b00 */
[----:B------:R-:W5:Y:S01]  /*0cd0*/  LDG.E.64 R178, desc[UR4][R178.64] ;  /* 0x00000004b2b27981 */ /* 0x000f62000c1e1b00 */
[----:B0-----:R-:W-:Y:S05]  /*0ce0*/  BRA `(.L_x_1427) ;  /* 0x0000000400287947 */ /* 0x001fea0003800000 */
.L_x_1426:
[----:B------:R-:W1:Y:S01]  /*0cf0*/  S2R R3, SR_TID.X ;  /* 0x0000000000037919 */ /* 0x000e620000002100 */
[----:B------:R-:W2:Y:S01]  /*0d00*/  LDC.64 R66, c[0x0][0x3d8] ;  /* 0x0000f600ff427b82 */ /* 0x000ea20000000a00 */
[----:B------:R-:W0:Y:S07]  /*0d10*/  S2R R0, SR_CTAID.X ;  /* 0x0000000000007919 */ /* 0x000e2e0000002500 */
[----:B------:R-:W3:Y:S01]  /*0d20*/  LDC.64 R178, c[0x0][0x398] ;  /* 0x0000e600ffb27b82 */ /* 0x000ee20000000a00 */
[----:B-1----:R-:W-:-:S02]  /*0d30*/  LOP3.LUT R3, R3, 0x7f, RZ, 0xc0, !PT ;  /* 0x0000007f03037812 */ /* 0x002fc400078ec0ff */
[----:B0-----:R-:W-:-:S04]  /*0d40*/  SHF.L.U32 R62, R0, 0x7, RZ ;  /* 0x00000007003e7819 */ /* 0x001fc800000006ff */
        /* <DEDUP_REMOVED lines=67> */
[----:B0-----:R-:W5:Y:S02]  /*1180*/  LDG.E.64 R178, desc[UR4][R178.64] ;  /* 0x00000004b2b27981 */ /* 0x001f64000c1e1b00 */
.L_x_1427:
[----:B------:R-:W-:Y:S05]  /*1190*/  @P0 BRA `(.L_x_1428) ;  /* 0x0000000800340947 */ /* 0x000fea0003800000 */
[--C-:B-----5:R-:W-:Y:S01]  /*11a0*/  FADD.FTZ R154, R154, -R189.reuse ;  /* 0x800000bd9a9a7221 */ /* 0x120fe20000010000 */
[--C-:B------:R-:W-:Y:S01]  /*11b0*/  FADD.FTZ R198, R153, -R189.reuse ;  /* 0x800000bd99c67221 */ /* 0x100fe20000010000 */
[----:B------:R-:W-:Y:S01]  /*11c0*/  FMUL.FTZ R153, R158, R78 ;  /* 0x0000004e9e997220 */ /* 0x000fe20000410000 */
[--C-:B------:R-:W-:Y:S01]  /*11d0*/  FADD.FTZ R182, R155, -R189.reuse ;  /* 0x800000bd9bb67221 */ /* 0x100fe20000010000 */
[----:B------:R-:W-:Y:S01]  /*11e0*/  FMUL.FTZ R154, R61, R154 ;  /* 0x0000009a3d9a7220 */ /* 0x000fe20000410000 */
[--C-:B------:R-:W-:Y:S01]  /*11f0*/  FADD.FTZ R222, R65, -R189.reuse ;  /* 0x800000bd41de7221 */ /* 0x100fe20000010000 */
[----:B------:R-:W-:Y:S01]  /*1200*/  FADD.FTZ R192, R152, -R189 ;  /* 0x800000bd98c07221 */ /* 0x000fe20000010000 */
[----:B------:R-:W-:Y:S01]  /*1210*/  FMUL.FTZ R190, R159, R79 ;  /* 0x0000004f9fbe7220 */ /* 0x000fe20000410000 */
[----:B------:R-:W-:Y:S01]  /*1220*/  FADD.FTZ R65, RZ, R153 ;  /* 0x00000099ff417221 */ /* 0x000fe20000010000 */
[----:B------:R-:W-:Y:S01]  /*1230*/  FMUL.FTZ R155, R61, R182 ;  /* 0x000000b63d9b7220 */ /* 0x000fe20000410000 */
[----:B------:R-:W-:Y:S01]  /*1240*/  FFMA.FTZ R152, R154, R153, RZ ;  /* 0x000000999a987223 */ /* 0x000fe200000100ff */
[--C-:B------:R-:W-:Y:S01]  /*1250*/  FADD.FTZ R226, R160, -R189.reuse ;  /* 0x800000bda0e27221 */ /* 0x100fe20000010000 */
[----:B------:R-:W-:Y:S01]  /*1260*/  FMUL.FTZ R191, R156, R80 ;  /* 0x000000509cbf7220 */ /* 0x000fe20000410000 */
[----:B------:R-:W-:Y:S01]  /*1270*/  FADD.FTZ R160, R65, R190 ;  /* 0x000000be41a07221 */ /* 0x000fe20000010000 */
        /* <DEDUP_REMOVED lines=127> */
.L_x_1428:
        /* <DEDUP_REMOVED lines=27> */
[----:B------:R-:W-:Y:S01]  /*1c20*/  FMUL.FTZ R176, R139, R95 ;  /* 0x0000005f8bb07220 */ /* 0x000fe20000410000 */
[----:B------:R-:W-:Y:S01]  /*1c30*/  FADD.FTZ R208, -R131, R177 ;  /* 0x000000b183d07221 */ /* 0x000fe20000010100 */
[----:B------:R-:W-:Y:S01]  /*1c40*/  FMUL.FTZ R177, R70, R100 ;  /* 0x0000006446b17220 */ /* 0x000fe20000410000 */
[----:B------:R-:W-:-:S02]  /*1c50*/  FADD.FTZ R178, -R132, R178 ;  /* 0x000000b284b27221 */ /* 0x000fc40000010100 */
[----:B------:R-:W1:Y:S01]  /*1c60*/  MUFU.RCP R193, R84 ;  /* 0x0000005400c17308 */ /* 0x000e620000001000 */
[----:B--2---:R-:W-:Y:S01]  /*1c70*/  FMUL.FTZ R189, R153, R190 ;  /* 0x000000be99bd7220 */ /* 0x004fe20000410000 */
[----:B------:R-:W-:-:S06]  /*1c80*/  FMUL.FTZ R153, R158, R78 ;  /* 0x0000004e9e997220 */ /* 0x000fcc0000410000 */
[----:B------:R-:W2:Y:S01]  /*1c90*/  MUFU.RCP R183, R78 ;  /* 0x0000004e00b77308 */ /* 0x000ea20000001000 */
[----:B0-----:R-:W-:Y:S01]  /*1ca0*/  FMUL.FTZ R152, R64, R191 ;  /* 0x000000bf40987220 */ /* 0x001fe20000410000 */
[----:B------:R-:W-:-:S06]  /*1cb0*/  FADD.FTZ R64, -R114, R160 ;  /* 0x000000a072407221 */ /* 0x000fcc0000010100 */
[----:B------:R-:W0:Y:S01]  /*1cc0*/  MUFU.RCP R195, R86 ;  /* 0x0000005600c37308 */ /* 0x000e220000001000 */
[----:B-1----:R-:W-:Y:S01]  /*1cd0*/  FMUL.FTZ R160, R180, R193 ;  /* 0x000000c1b4a07220 */ /* 0x002fe20000410000 */
[----:B------:R-:W-:-:S06]  /*1ce0*/  FADD.FTZ R193, RZ, R153 ;  /* 0x00000099ffc17221 */ /* 0x000fcc0000010000 */
        /* <DEDUP_REMOVED lines=14> */
[----:B-1----:R-:W-:-:S07]  /*1dd0*/  FMUL.FTZ R167, R165, R198 ;  /* 0x000000c6a5a77220 */ /* 0x002fce0000410000 */
[----:B------:R-:W1:Y:S01]  /*1de0*/  MUFU.RCP R201, R90 ;  /* 0x0000005a00c97308 */ /* 0x000e620000001000 */
[----:B--2---:R-:W-:Y:S01]  /*1df0*/  FMUL.FTZ R165, R65, R200 ;  /* 0x000000c841a57220 */ /* 0x004fe20000410000 */
[----:B------:R-:W-:-:S06]  /*1e00*/  FFMA.FTZ R65, R153, R154, RZ ;  /* 0x0000009a99417223 */ /* 0x000fcc00000100ff */
[----:B------:R-:W2:Y:S01]  /*1e10*/  MUFU.RCP R203, R92 ;  /* 0x0000005c00cb7308 */ /* 0x000ea20000001000 */
[----:B0-----:R-:W-:Y:S01]  /*1e20*/  FMUL.FTZ R199, R169, R190 ;  /* 0x000000bea9c77220 */ /* 0x001fe20000410000 */
[----:B------:R-:W-:-:S06]  /*1e30*/  FMUL.FTZ R190, R159, R79 ;  /* 0x0000004f9fbe7220 */ /* 0x000fcc0000410000 */
[----:B------:R-:W0:Y:S01]  /*1e40*/  MUFU.RCP R205, R94 ;  /* 0x0000005e00cd7308 */ /* 0x000e220000001000 */
[----:B-1----:R-:W-:-:S07]  /*1e50*/  FMUL.FTZ R166, R164, R201 ;  /* 0x000000c9a4a67220 */ /* 0x002fce0000410000 */
[----:B------:R-:W1:Y:S01]  /*1e60*/  MUFU.RCP R191, R96 ;  /* 0x0000006000bf7308 */ /* 0x000e620000001000 */
[----:B--2---:R-:W-:Y:S01]  /*1e70*/  FMUL.FTZ R164, R64, R203 ;  /* 0x000000cb40a47220 */ /* 0x004fe20000410000 */
[----:B------:R-:W-:-:S06]  /*1e80*/  FFMA.FTZ R64, R190, R155, R65 ;  /* 0x0000009bbe407223 */ /* 0x000fcc0000010041 */
[----:B------:R-:W2:Y:S01]  /*1e90*/  MUFU.RCP R194, R85 ;  /* 0x0000005500c27308 */ /* 0x000ea20000001000 */
[----:B0-----:R-:W-:Y:S01]  /*1ea0*/  FMUL.FTZ R196, R168, R205 ;  /* 0x000000cda8c47220 */ /* 0x001fe20000410000 */
[----:B------:R-:W-:Y:S01]  /*1eb0*/  FADD.FTZ R168, R193, R190 ;  /* 0x000000bec1a87221 */ /* 0x000fe20000010000 */
[----:B------:R-:W-:-:S05]  /*1ec0*/  FMUL.FTZ R193, R150, R82 ;  /* 0x0000005296c17220 */ /* 0x000fca0000410000 */
[----:B------:R-:W0:Y:S01]  /*1ed0*/  MUFU.RCP R192, R97 ;  /* 0x0000006100c07308 */ /* 0x000e220000001000 */
[----:B-1----:R-:W-:Y:S01]  /*1ee0*/  FMUL.FTZ R200, R170, R191 ;  /* 0x000000bfaac87220 */ /* 0x002fe20000410000 */
[----:B------:R-:W-:-:S04]  /*1ef0*/  FMUL.FTZ R191, R156, R80 ;  /* 0x000000509cbf7220 */ /* 0x000fc80000410000 */
[----:B------:R-:W-:Y:S02]  /*1f00*/  FADD.FTZ R195, R168, R191 ;  /* 0x000000bfa8c37221 */ /* 0x000fe40000010000 */
[----:B------:R-:W1:Y:S01]  /*1f10*/  MUFU.RCP R197, R88 ;  /* 0x0000005800c57308 */ /* 0x000e620000001000 */
[----:B------:R-:W-:Y:S01]  /*1f20*/  FFMA.FTZ R65, R191, R182, R64 ;  /* 0x000000b6bf417223 */ /* 0x000fe20000010040 */
[----:B--2---:R-:W-:Y:S01]  /*1f30*/  FMUL.FTZ R181, R181, R194 ;  /* 0x000000c2b5b57220 */ /* 0x004fe20000410000 */
[----:B------:R-:W-:Y:S01]  /*1f40*/  FMUL.FTZ R194, R157, R81 ;  /* 0x000000519dc27220 */ /* 0x000fe20000410000 */
[----:B------:R-:W-:-:S03]  /*1f50*/  FMUL.FTZ R168, R151, R83 ;  /* 0x0000005397a87220 */ /* 0x000fc60000410000 */
[----:B------:R-:W-:Y:S01]  /*1f60*/  FADD.FTZ R170, R195, R194 ;  /* 0x000000c2c3aa7221 */ /* 0x000fe20000010000 */
[----:B------:R-:W2:Y:S01]  /*1f70*/  MUFU.RCP R169, R98 ;  /* 0x0000006200a97308 */ /* 0x000ea20000001000 */
[----:B------:R-:W-:Y:S01]  /*1f80*/  FFMA.FTZ R64, R194, R189, R65 ;  /* 0x000000bdc2407223 */ /* 0x000fe20000010041 */
[----:B0-----:R-:W-:Y:S01]  /*1f90*/  FMUL.FTZ R201, R171, R192 ;  /* 0x000000c0abc97220 */ /* 0x001fe20000410000 */
[----:B------:R-:W-:Y:S01]  /*1fa0*/  FADD.FTZ R195, R170, R193 ;  /* 0x000000c1aac37221 */ /* 0x000fe20000010000 */
[----:B------:R-:W-:Y:S01]  /*1fb0*/  FMUL.FTZ R171, R148, R84 ;  /* 0x0000005494ab7220 */ /* 0x000fe20000410000 */
[----:B------:R-:W-:Y:S01]  /*1fc0*/  FFMA.FTZ R65, R193, R152, R64 ;  /* 0x00000098c1417223 */ /* 0x000fe20000010040 */
[----:B------:R-:W-:Y:S01]  /*1fd0*/  FMUL.FTZ R170, R149, R85 ;  /* 0x0000005595aa7220 */ /* 0x000fe20000410000 */
[----:B------:R-:W-:Y:S01]  /*1fe0*/  FADD.FTZ R192, R195, R168 ;  /* 0x000000a8c3c07221 */ /* 0x000fe20000010000 */
[----:B------:R-:W0:Y:S01]  /*1ff0*/  MUFU.RCP R198, R99 ;  /* 0x0000006300c67308 */ /* 0x000e220000001000 */
[----:B------:R-:W-:Y:S01]  /*2000*/  FFMA.FTZ R64, R168, R183, R65 ;  /* 0x000000b7a8407223 */ /* 0x000fe20000010041 */
[----:B-1----:R-:W-:Y:S01]  /*2010*/  FMUL.FTZ R162, R162, R197 ;  /* 0x000000c5a2a27220 */ /* 0x002fe20000410000 */
[----:B------:R-:W-:Y:S01]  /*2020*/  FADD.FTZ R197, R192, R171 ;  /* 0x000000abc0c57221 */ /* 0x000fe20000010000 */
[----:B------:R-:W-:Y:S01]  /*2030*/  FMUL.FTZ R192, R147, R87 ;  /* 0x0000005793c07220 */ /* 0x000fe20000410000 */
[----:B------:R-:W-:-:S03]  /*2040*/  FFMA.FTZ R65, R171, R160, R64 ;  /* 0x000000a0ab417223 */ /* 0x000fc60000010040 */
[----:B------:R-:W1:Y:S01]  /*2050*/  MUFU.RCP R195, R100 ;  /* 0x0000006400c37308 */ /* 0x000e620000001000 */
[----:B------:R-:W-:Y:S01]  /*2060*/  FFMA.FTZ R64, R170, R181, R65 ;  /* 0x000000b5aa407223 */ /* 0x000fe20000010041 */
[----:B--2---:R-:W-:Y:S01]  /*2070*/  FMUL.FTZ R202, R172, R169 ;  /* 0x000000a9acca7220 */ /* 0x004fe20000410000 */
[----:B------:R-:W-:Y:S01]  /*2080*/  FMUL.FTZ R169, R146, R86 ;  /* 0x0000005692a97220 */ /* 0x000fe20000410000 */
[----:B------:R-:W-:-:S03]  /*2090*/  FADD.FTZ R172, R197, R170 ;  /* 0x000000aac5ac7221 */ /* 0x000fc60000010000 */
[----:B------:R-:W-:Y:S01]  /*20a0*/  FFMA.FTZ R65, R169, R180, R64 ;  /* 0x000000b4a9417223 */ /* 0x000fe20000010040 */
[----:B------:R-:W-:Y:S01]  /*20b0*/  FADD.FTZ R197, R172, R169 ;  /* 0x000000a9acc57221 */ /* 0x000fe20000010000 */
[----:B------:R-:W-:Y:S01]  /*20c0*/  FMUL.FTZ R172, R145, R89 ;  /* 0x0000005991ac7220 */ /* 0x000fe20000410000 */
[----:B0-----:R-:W-:Y:S01]  /*20d0*/  FMUL.FTZ R207, R173, R198 ;  /* 0x000000c6adcf7220 */ /* 0x001fe20000410000 */
[----:B------:R-:W-:Y:S01]  /*20e0*/  FMUL.FTZ R173, R144, R88 ;  /* 0x0000005890ad7220 */ /* 0x000fe20000410000 */
[----:B------:R-:W-:Y:S01]  /*20f0*/  FADD.FTZ R198, R197, R192 ;  /* 0x000000c0c5c67221 */ /* 0x000fe20000010000 */
[----:B------:R-:W-:Y:S01]  /*2100*/  FFMA.FTZ R64, R192, R163, R65 ;  /* 0x000000a3c0407223 */ /* 0x000fe20000010041 */
[----:B------:R-:W0:Y:S01]  /*2110*/  MUFU.RCP R212, R101 ;  /* 0x0000006500d47308 */ /* 0x000e220000001000 */
        /* <DEDUP_REMOVED lines=13> */
[----:B------:R-:W-:Y:S02]  /*21f0*/  FFMA.FTZ R64, R174, R167, R65 ;  /* 0x000000a7ae407223 */ /* 0x000fe40000010041 */
[----:B------:R-:W2:Y:S01]  /*2200*/  MUFU.RCP R209, R103 ;  /* 0x0000006700d17308 */ /* 0x000ea20000001000 */
[----:B------:R-:W-:Y:S01]  /*2210*/  FADD.FTZ R203, R204, R195 ;  /* 0x000000c3cccb7221 */ /* 0x000fe20000010000 */
[----:B------:R-:W-:Y:S01]  /*2220*/  FFMA.FTZ R65, R195, R164, R64 ;  /* 0x000000a4c3417223 */ /* 0x000fe20000010040 */
[----:B0-----:R-:W-:Y:S01]  /*2230*/  FMUL.FTZ R212, R175, R212 ;  /* 0x000000d4afd47220 */ /* 0x001fe20000410000 */
[----:B------:R-:W-:Y:S01]  /*2240*/  FMUL.FTZ R175, R138, R94 ;  /* 0x0000005e8aaf7220 */ /* 0x000fe20000410000 */
[----:B------:R-:W-:Y:S01]  /*2250*/  FADD.FTZ R204, R203, R198 ;  /* 0x000000c6cbcc7221 */ /* 0x000fe20000010000 */
[----:B------:R-:W-:Y:S01]  /*2260*/  FFMA.FTZ R64, R198, R165, R65 ;  /* 0x000000a5c6407223 */ /* 0x000fe20000010041 */
[----:B------:R-:W-:Y:S01]  /*2270*/  FMUL.FTZ R203, R136, R96 ;  /* 0x0000006088cb7220 */ /* 0x000fe20000410000 */
[----:B------:R-:W0:Y:S01]  /*2280*/  MUFU.RCP R213, R104 ;  /* 0x0000006800d57308 */ /* 0x000e220000001000 */
[----:B------:R-:W-:Y:S01]  /*2290*/  FADD.FTZ R211, R204, R175 ;  /* 0x000000afccd37221 */ /* 0x000fe20000010000 */
[----:B------:R-:W-:Y:S01]  /*22a0*/  FFMA.FTZ R65, R175, R196, R64 ;  /* 0x000000c4af417223 */ /* 0x000fe20000010040 */
[----:B------:R-:W-:Y:S01]  /*22b0*/  FMUL.FTZ R204, R137, R97 ;  /* 0x0000006189cc7220 */ /* 0x000fe20000410000 */
[----:B-1----:R-:W-:Y:S01]  /*22c0*/  FMUL.FTZ R210, R210, R205 ;  /* 0x000000cdd2d27220 */ /* 0x002fe20000410000 */
[----:B------:R-:W-:Y:S01]  /*22d0*/  FADD.FTZ R206, R211, R176 ;  /* 0x000000b0d3ce7221 */ /* 0x000fe20000010000 */
[----:B------:R-:W-:Y:S01]  /*22e0*/  FFMA.FTZ R64, R176, R199, R65 ;  /* 0x000000c7b0407223 */ /* 0x000fe20000010041 */
[----:B------:R-:W-:Y:S01]  /*22f0*/  FMUL.FTZ R205, R134, R98 ;  /* 0x0000006286cd7220 */ /* 0x000fe20000410000 */
[----:B------:R-:W1:Y:S01]  /*2300*/  MUFU.RCP R215, R105 ;  /* 0x0000006900d77308 */ /* 0x000e620000001000 */
[----:B------:R-:W-:Y:S01]  /*2310*/  FADD.FTZ R211, R206, R203 ;  /* 0x000000cbced37221 */ /* 0x000fe20000010000 */
[----:B------:R-:W-:Y:S01]  /*2320*/  FFMA.FTZ R65, R203, R200, R64 ;  /* 0x000000c8cb417223 */ /* 0x000fe20000010040 */
[----:B------:R-:W-:Y:S01]  /*2330*/  FMUL.FTZ R206, R135, R99 ;  /* 0x0000006387ce7220 */ /* 0x000fe20000410000 */
[----:B--2---:R-:W-:Y:S01]  /*2340*/  FMUL.FTZ R208, R208, R209 ;  /* 0x000000d1d0d07220 */ /* 0x004fe20000410000 */
        /* <DEDUP_REMOVED lines=26> */
.L_x_1429:
        /* <DEDUP_REMOVED lines=8> */
[----:B------:R-:W2:Y:S01]  /*2570*/  S2R R134, SR_TID.X ;  /* 0x0000000000867919 */ /* 0x000ea20000002100 */
        /* <DEDUP_REMOVED lines=31> */
[----:B--2---:R-:W-:Y:S01]  /*2770*/  LOP3.LUT P2, RZ, R134, 0x1f, RZ, 0xc0, !PT ;  /* 0x0000001f86ff7812 */ /* 0x004fe2000784c0ff */
        /* <DEDUP_REMOVED lines=51> */
.L_x_1431:
[----:B------:R-:W-:Y:S05]  /*2ab0*/  BSYNC.RECONVERGENT B0 ;  /* 0x0000000000007941 */ /* 0x000fea0003800200 */
.L_x_1430:
        /* <DEDUP_REMOVED lines=22> */
.L_x_1433:
[----:B------:R-:W-:Y:S05]  /*2c20*/  BSYNC.RECONVERGENT B0 ;  /* 0x0000000000007941 */ /* 0x000fea0003800200 */
.L_x_1432:
        /* <DEDUP_REMOVED lines=32> */
.L_x_1435:
[----:B0-----:R-:W2:Y:S04]  /*2e30*/  LDG.E.STRONG.GPU R66, desc[UR4][R64.64] ;  /* 0x0000000440427981 */ /* 0x001ea8000c1ef900 */
[----:B--2---:R-:W-:Y:S01]  /*2e40*/  CCTL.IVALL ;  /* 0x00000000ff00798f */ /* 0x004fe20002000000 */
[----:B------:R-:W-:Y:S05]  /*2e50*/  YIELD ;  /* 0x0000000000007946 */ /* 0x000fea0003800000 */
[----:B------:R-:W-:-:S13]  /*2e60*/  ISETP.NE.AND P2, PT, R66, R137, PT ;  /* 0x000000894200720c */ /* 0x000fda0003f45270 */
[----:B------:R-:W-:Y:S05]  /*2e70*/  @P2 BRA `(.L_x_1435) ;  /* 0xfffffffc00ec2947 */ /* 0x000fea000383ffff */
.L_x_1434:
        /* <DEDUP_REMOVED lines=45> */
[----:B------:R-:W0:Y:S01]  /*3150*/  LDC.64 R64, c[0x0][0x3f0] ;  /* 0x0000fc00ff407b82 */ /* 0x000e220000000a00 */
        /* <DEDUP_REMOVED lines=69> */
[----:B------:R-:W-:Y:S01]  /*35b0*/  IMAD.WIDE.U32 R74, R75, 0x8, R64 ;  /* 0x000000084b4a7825 */ /* 0x000fe200078e0040 */
[----:B------:R0:W-:Y:S03]  /*35c0*/  STG.E.64 desc[UR4][R66.64], R146 ;  /* 0x0000009242007986 */ /* 0x0001e6000c101b04 */
[C---:B------:R-:W-:Y:S01]  /*35d0*/  FMUL.FTZ R166, R61.reuse, R166 ;  /* 0x000000a63da67220 */ /* 0x040fe20000410000 */
[----:B------:R-:W-:Y:S01]  /*35e0*/  FMUL.FTZ R167, R61, R174 ;  /* 0x000000ae3da77220 */ /* 0x000fe20000410000 */
[----:B------:R-:W-:Y:S01]  /*35f0*/  FADD.FTZ R214, -R214, R177 ;  /* 0x000000b1d6d67221 */ /* 0x000fe20000010100 */
[----:B------:R0:W-:Y:S01]  /*3600*/  STG.E.64 desc[UR4][R66.64+0x1000], R148 ;  /* 0x0010009442007986 */ /* 0x0001e2000c101b04 */
[----:B------:R-:W-:Y:S01]  /*3610*/  FADD.FTZ R212, -R212, R209 ;  /* 0x000000d1d4d47221 */ /* 0x000fe20000010100 */
[----:B------:R-:W-:-:S04]  /*3620*/  IMAD.WIDE.U32 R136, R76, 0x8, R64 ;  /* 0x000000084c887825 */ /* 0x000fc800078e0040 */
[C---:B------:R-:W-:Y:S01]  /*3630*/  FMUL.FTZ R164, R61.reuse, R164 ;  /* 0x000000a43da47220 */ /* 0x040fe20000410000 */
[----:B------:R0:W-:Y:S01]  /*3640*/  STG.E.64 desc[UR4][R62.64], R150 ;  /* 0x000000963e007986 */ /* 0x0001e2000c101b04 */
[----:B------:R-:W-:Y:S01]  /*3650*/  FMUL.FTZ R165, R61, R198 ;  /* 0x000000c63da57220 */ /* 0x000fe20000410000 */
[----:B------:R-:W-:Y:S01]  /*3660*/  FADD.FTZ R210, -R210, R211 ;  /* 0x000000d3d2d27221 */ /* 0x000fe20000010100 */
[----:B------:R-:W-:Y:S01]  /*3670*/  FADD.FTZ R208, -R208, R213 ;  /* 0x000000d5d0d07221 */ /* 0x000fe20000010100 */
[----:B------:R-:W-:Y:S01]  /*3680*/  IMAD.WIDE.U32 R76, R77, 0x8, R64 ;  /* 0x000000084d4c7825 */ /* 0x000fe200078e0040 */
[----:B------:R0:W-:Y:S03]  /*3690*/  STG.E.64 desc[UR4][R68.64], R152 ;  /* 0x0000009844007986 */ /* 0x0001e6000c101b04 */
[C---:B------:R-:W-:Y:S01]  /*36a0*/  FMUL.FTZ R196, R61.reuse, R196 ;  /* 0x000000c43dc47220 */ /* 0x040fe20000410000 */
[C---:B------:R-:W-:Y:S01]  /*36b0*/  FMUL.FTZ R197, R61.reuse, R176 ;  /* 0x000000b03dc57220 */ /* 0x040fe20000410000 */
[----:B------:R-:W-:Y:S01]  /*36c0*/  FADD.FTZ R178, -R178, R179 ;  /* 0x000000b3b2b27221 */ /* 0x000fe20000010100 */
[--C-:B------:R-:W-:Y:S01]  /*36d0*/  IMAD.WIDE.U32 R138, R184, 0x8, R64.reuse ;  /* 0x00000008b88a7825 */ /* 0x100fe200078e0040 */
[----:B------:R0:W-:Y:S03]  /*36e0*/  STG.E.64 desc[UR4][R70.64], R180 ;  /* 0x000000b446007986 */ /* 0x0001e6000c101b04 */
[C---:B------:R-:W-:Y:S01]  /*36f0*/  FMUL.FTZ R200, R61.reuse, R200 ;  /* 0x000000c83dc87220 */ /* 0x040fe20000410000 */
[----:B------:R-:W-:Y:S01]  /*3700*/  FMUL.FTZ R201, R61, R204 ;  /* 0x000000cc3dc97220 */ /* 0x000fe20000410000 */
[--C-:B------:R-:W-:Y:S01]  /*3710*/  IMAD.WIDE.U32 R140, R185, 0x8, R64.reuse ;  /* 0x00000008b98c7825 */ /* 0x100fe200078e0040 */
[----:B------:R0:W-:Y:S03]  /*3720*/  STG.E.64 desc[UR4][R72.64], R162 ;  /* 0x000000a248007986 */ /* 0x0001e6000c101b04 */
[C---:B------:R-:W-:Y:S01]  /*3730*/  FMUL.FTZ R202, R61.reuse, R202 ;  /* 0x000000ca3dca7220 */ /* 0x040fe20000410000 */
[C---:B------:R-:W-:Y:S01]  /*3740*/  FMUL.FTZ R203, R61.reuse, R206 ;  /* 0x000000ce3dcb7220 */ /* 0x040fe20000410000 */
        /* <DEDUP_REMOVED lines=8> */
[----:B------:R-:W-:Y:S01]  /*37d0*/  IMAD.WIDE.U32 R64, R188, 0x8, R64 ;  /* 0x00000008bc407825 */ /* 0x000fe200078e0040 */
[----:B------:R0:W-:Y:S03]  /*37e0*/  STG.E.64 desc[UR4][R76.64], R196 ;  /* 0x000000c44c007986 */ /* 0x0001e6000c101b04 */
[C---:B------:R-:W-:Y:S01]  /*37f0*/  FMUL.FTZ R178, R61.reuse, R178 ;  /* 0x000000b23db27220 */ /* 0x040fe20000410000 */
[----:B------:R-:W-:Y:S01]  /*3800*/  FMUL.FTZ R179, R61, R154 ;  /* 0x0000009a3db37220 */ /* 0x000fe20000410000 */
[----:B------:R0:W-:Y:S04]  /*3810*/  STG.E.64 desc[UR4][R138.64], R200 ;  /* 0x000000c88a007986 */ /* 0x0001e8000c101b04 */
[----:B------:R0:W-:Y:S04]  /*3820*/  STG.E.64 desc[UR4][R140.64], R202 ;  /* 0x000000ca8c007986 */ /* 0x0001e8000c101b04 */
[----:B------:R0:W-:Y:S04]  /*3830*/  STG.E.64 desc[UR4][R142.64], R214 ;  /* 0x000000d68e007986 */ /* 0x0001e8000c101b04 */
[----:B------:R0:W-:Y:S04]  /*3840*/  STG.E.64 desc[UR4][R144.64], R210 ;  /* 0x000000d290007986 */ /* 0x0001e8000c101b04 */
[----:B------:R0:W-:Y:S01]  /*3850*/  STG.E.64 desc[UR4][R64.64], R178 ;  /* 0x000000b240007986 */ /* 0x0001e2000c101b04 */
[----:B------:R-:W-:Y:S05]  /*3860*/  @!P0 BRA `(.L_x_1436) ;  /* 0xffffffcc00d08947 */ /* 0x000fea000383ffff */
        /* <DEDUP_REMOVED lines=56> */
.L_x_1425:
        /* <DEDUP_REMOVED lines=16> */
[----:B------:R0:W-:Y:S01]  /*3cf0*/  STG.E.64 desc[UR4][R2.64], R64 ;  /* 0x0000004002007986 */ /* 0x0001e2000c101b04 */
[----:B------:R-:W-:Y:S01]  /*3d00*/  IADD3 R79, PT, PT, R33, 0x1800, RZ ;  /* 0x00001800214f7810 */ /* 0x000fe20007ffe0ff */
[----:B-1----:R-:W-:Y:S01]  /*3d10*/  IMAD.WIDE.U32 R36, R37, 0x8, R82 ;  /* 0x0000000825247825 */ /* 0x002fe200078e0052 */
        /* <DEDUP_REMOVED lines=52> */
.L_x_1437:
        /* <DEDUP_REMOVED lines=10> */
.L_x_3096:


//--------------------- .text._ZN10layer_norm22ln_bwd_finalize_kernelINS_22Kernel_traits_finalizeILj12800E13__nv_bfloat16fS2_fjLj1024ELj4ENS_18Kernel_traits_baseILj12800ES2_fS2_fjLj1024EEEEEEEvNS_9BwdParamsE --------------------------
	.section	.text._ZN10layer_norm22ln_bwd_finalize_kernelINS_22Kernel_traits_finalizeILj12800E13__nv_bfloat16fS2_fjLj1024ELj4ENS_18Kernel_traits_baseILj12800ES2_fS2_fjLj1024EEEEEEEvNS_9BwdParamsE,"ax",@progbits
	.align	128
        .global         _ZN10layer_norm22ln_bwd_finalize_kernelINS_22Kernel_traits_finalizeILj12800E13__nv_bfloat16fS2_fjLj1024ELj4ENS_18Kernel_traits_baseILj12800ES2_fS2_fjLj1024EEEEEEEvNS_9BwdParamsE
        .type           _ZN10layer_norm22ln_bwd_finalize_kernelINS_22Kernel_traits_finalizeILj12800E13__nv_bfloat16fS2_fjLj1024ELj4ENS_18Kernel_traits_baseILj12800ES2_fS2_fjLj1024EEEEEEEvNS_9BwdParamsE,@function
        .size           _ZN10layer_norm22ln_bwd_finalize_kernelINS_22Kernel_traits_finalizeILj12800E13__nv_bfloat16fS2_fjLj1024ELj4ENS_18Kernel_traits_baseILj12800ES2_fS2_fjLj1024EEEEEEEvNS_9BwdParamsE,(.L_x_3097 - _ZN10layer_norm22ln_bwd_finalize_kernelINS_22Kernel_traits_finalizeILj12800E13__nv_bfloat16fS2_fjLj1024ELj4ENS_18Kernel_traits_baseILj12800ES2_fS2_fjLj1024EEEEEEEvNS_9BwdParamsE)
        .other          _ZN10layer_norm22ln_bwd_finalize_kernelINS_22Kernel_traits_finalizeILj12800E13__nv_bfloat16fS2_fjLj1024ELj4ENS_18Kernel_traits_baseILj12800ES2_fS2_fjLj1024EEEEEEEvNS_9BwdParamsE,@"STO_CUDA_ENTRY STV_DEFAULT"
_ZN10layer_norm22ln_bwd_finalize_kernelINS_22Kernel_traits_finalizeILj12800E13__nv_bfloat16fS2_fjLj1024ELj4ENS_18Kernel_traits_baseILj12800ES2_fS2_fjLj1024EEEEEEEvNS_9BwdParamsE:
.text._ZN10layer_norm22ln_bwd_finalize_kernelINS_22Kernel_traits_finalizeILj12800E13__nv_bfloat16fS2_fjLj1024ELj4ENS_18Kernel_traits_baseILj12800ES2_fS2_fjLj1024EEEEEEEvNS_9BwdParamsE:
        /* <DEDUP_REMOVED lines=37> */
.L_x_1442:
        /* <DEDUP_REMOVED lines=118> */
.L_x_1441:
[----:B------:R-:W-:Y:S05]  /*09b0*/  BSYNC.RECONVERGENT B1 ;  /* 0x0000000000017941 */ /* 0x000fea0003800200 */
.L_x_1440:
        /* <DEDUP_REMOVED lines=65> */
.L_x_1444:
[----:B------:R-:W-:Y:S05]  /*0dd0*/  BSYNC.RECONVERGENT B1 ;  /* 0x0000000000017941 */ /* 0x000fea0003800200 */
.L_x_1443:
        /* <DEDUP_REMOVED lines=37> */
.L_x_1446:
[----:B------:R-:W-:Y:S05]  /*1030*/  BSYNC.RECONVERGENT B1 ;  /* 0x0000000000017941 */ /* 0x000fea0003800200 */
.L_x_1445:
[----:B------:R-:W-:Y:S05]  /*1040*/  @!P1 BRA `(.L_x_1439) ;  /* 0x00000000003c9947 */ /* 0x000fea0003800000 */
[----:B------:R-:W0:Y:S01]  /*1050*/  LDC.64 R6, c[0x0][0x3e0] ;  /* 0x0000f800ff067b82 */ /* 0x000e220000000a00 */
[----:B------:R-:W-:Y:S01]  /*1060*/  IMAD R2, R15, 0x3200, R11 ;  /* 0x000032000f027824 */ /* 0x000fe200078e020b */
[----:B------:R-:W-:-:S04]  /*1070*/  IADD3 R24, PT, PT, -R24, RZ, RZ ;  /* 0x000000ff18187210 */ /* 0x000fc80007ffe1ff */
[----:B------:R-:W-:Y:S02]  /*1080*/  IADD3 R11, PT, PT, R13, R2, RZ ;  /* 0x000000020d0b7210 */ /* 0x000fe40007ffe0ff */
[----:B------:R-:W1:Y:S05]  /*1090*/  LDC.64 R8, c[0x0][0x3e8] ;  /* 0x0000fa00ff087b82 */ /* 0x000e6a0000000a00 */
.L_x_1447:
        /* <DEDUP_REMOVED lines=10> */
.L_x_1439:
[----:B------:R-:W-:Y:S05]  /*1140*/  BSYNC.RECONVERGENT B0 ;  /* 0x0000000000007941 */ /* 0x000fea0003800200 */
.L_x_1438:
        /* <DEDUP_REMOVED lines=55> */
.L_x_1448:
        /* <DEDUP_REMOVED lines=12> */
.L_x_3097:


//--------------------- .text._ZN10layer_norm13ln_bwd_kernelINS_13Kernel_traitsI13__nv_bfloat16fS2_fjLj12800ELj5ELj1ELj4ELj16ENS_18Kernel_traits_baseILj12800ES2_fS2_fjLj128EEEEEEEvNS_9BwdParamsE --------------------------
	.section	.text._ZN10layer_norm13ln_bwd_kernelINS_13Kernel_traitsI13__nv_bfloat16fS2_fjLj12800ELj5ELj1ELj4ELj16ENS_18Kernel_traits_baseILj12800ES2_fS2_fjLj128EEEEEEEvNS_9BwdParamsE,"ax",@progbits
	.align	128
        .global         _ZN10layer_norm13ln_bwd_kernelINS_13Kernel_traitsI13__nv_bfloat16fS2_fjLj12800ELj5ELj1ELj4ELj16ENS_18Kernel_traits_baseILj12800ES2_fS2_fjLj128EEEEEEEvNS_9BwdParamsE
        .type           _ZN10layer_norm13ln_bwd_kernelINS_13Kernel_traitsI13__nv_bfloat16fS2_fjLj12800ELj5ELj1ELj4ELj16ENS_18Kernel_traits_baseILj12800ES2_fS2_fjLj128EEEEEEEvNS_9BwdParamsE,@function
        .size           _ZN10layer_norm13ln_bwd_kernelINS_13Kernel_traitsI13__nv_bfloat16fS2_fjLj12800ELj5ELj1ELj4ELj16ENS_18Kernel_traits_baseILj12800ES2_fS2_fjLj128EEEEEEEvNS_9BwdParamsE,(.L_x_3098 - _ZN10layer_norm13ln_bwd_kernelINS_13Kernel_traitsI13__nv_bfloat16fS2_fjLj12800ELj5ELj1ELj4ELj16ENS_18Kernel_traits_baseILj12800ES2_fS2_fjLj128EEEEEEEvNS_9BwdParamsE)
        .other          _ZN10layer_norm13ln_bwd_kernelINS_13Kernel_traitsI13__nv_bfloat16fS2_fjLj12800ELj5ELj1ELj4ELj16ENS_18Kernel_traits_baseILj12800ES2_fS2_fjLj128EEEEEEEvNS_9BwdParamsE,@"STO_CUDA_ENTRY STV_DEFAULT"
_ZN10layer_norm13ln_bwd_kernelINS_13Kernel_traitsI13__nv_bfloat16fS2_fjLj12800ELj5ELj1ELj4ELj16ENS_18Kernel_traits_baseILj12800ES2_fS2_fjLj128EEEEEEEvNS_9BwdParamsE:
.text._ZN10layer_norm13ln_bwd_kernelINS_13Kernel_traitsI13__nv_bfloat16fS2_fjLj12800ELj5ELj1ELj4ELj16ENS_18Kernel_traits_baseILj12800ES2_fS2_fjLj128EEEEEEEvNS_9BwdParamsE:
[----:B------:R-:W-:Y:S08]  /*0000*/  LDC R1, c[0x0][0x37c] ;  /* 0x0000df00ff017b82 */ /* 0x000ff00000000800 */
[----:B------:R-:W0:Y:S01]  /*0010*/  S2UR UR11, SR_CTAID.X ;  /* 0x00000000000b79c3 */ /* 0x000e220000002500 */
[----:B------:R-:W1:Y:S01]  /*0020*/  S2R R2, SR_TID.X ;  /* 0x0000000000027919 */ /* 0x000e620000002100 */
[----:B------:R-:W2:Y:S01]  /*0030*/  LDCU.64 UR6, c[0x0][0x398] ;  /* 0x00007300ff0677ac */ /* 0x000ea20008000a00 */
[----:B------:R-:W3:Y:S05]  /*0040*/  LDCU.64 UR14, c[0x0][0x358] ;  /* 0x00006b00ff0e77ac */ /* 0x000eea0008000a00 */
[----:B------:R-:W4:Y:S08]  /*0050*/  LDC.64 R4, c[0x0][0x3b0] ;  /* 0x0000ec00ff047b82 */ /* 0x000f300000000a00 */
[----:B------:R-:W3:Y:S01]  /*0060*/  LDC.64 R6, c[0x0][0x3b8] ;  /* 0x0000ee00ff067b82 */ /* 0x000ee20000000a00 */
[----:B--2---:R-:W-:Y:S01]  /*0070*/  ISETP.NE.U32.AND P0, PT, RZ, UR6, PT ;  /* 0x00000006ff007c0c */ /* 0x004fe2000bf05070 */
[----:B0-----:R-:W-:-:S03]  /*0080*/  UIMAD.WIDE.U32 UR4, UR11, 0x66666667, URZ ;  /* 0x666666670b0478a5 */ /* 0x001fc6000f8e00ff */
[----:B------:R-:W-:Y:S01]  /*0090*/  ISETP.NE.AND.EX P0, PT, RZ, UR7, PT, P0 ;  /* 0x00000007ff007c0c */ /* 0x000fe2000bf05300 */
[----:B------:R-:W-:-:S04]  /*00a0*/  USHF.R.U32.HI UR10, URZ, 0x1, UR5 ;  /* 0x00000001ff0a7899 */ /* 0x000fc80008011605 */
[----:B------:R-:W-:Y:S01]  /*00b0*/  UIMAD UR11, UR10, -0x5, UR11 ;  /* 0xfffffffb0a0b78a4 */ /* 0x000fe2000f8e020b */
[----:B-1----:R-:W-:Y:S02]  /*00c0*/  LOP3.LUT R2, R2, 0x7f, RZ, 0xc0, !PT ;  /* 0x0000007f02027812 */ /* 0x002fe400078ec0ff */
[----:B------:R-:W0:Y:S03]  /*00d0*/  LDCU UR4, c[0x0][0x384] ;  /* 0x00007080ff0477ac */ /* 0x000e260008000800 */
[----:B------:R-:W-:Y:S02]  /*00e0*/  MOV R3, UR11 ;  /* 0x0000000b00037c02 */ /* 0x000fe40008000f00 */
[----:B------:R-:W1:Y:S02]  /*00f0*/  @!P0 LDC.64 R8, c[0x0][0x3b0] ;  /* 0x0000ec00ff088b82 */ /* 0x000e640000000a00 */
[----:B------:R-:W-:-:S05]  /*0100*/  LEA R2, R3, R2, 0x7 ;  /* 0x0000000203027211 */ /* 0x000fca00078e38ff */
[----:B----4-:R-:W-:-:S05]  /*0110*/  @P0 IMAD.WIDE.U32 R4, R2, 0x8, R4 ;  /* 0x0000000802040825 */ /* 0x010fca00078e0004 */
[----:B---3--:R-:W5:Y:S04]  /*0120*/  @P0 LDG.E.64 R36, desc[UR14][R4.64] ;  /* 0x0000000e04240981 */ /* 0x008f68000c1e1b00 */
[----:B------:R-:W5:Y:S04]  /*0130*/  @P0 LDG.E.64 R34, desc[UR14][R4.64+0x1400] ;  /* 0x0014000e04220981 */ /* 0x000f68000c1e1b00 */
[----:B------:R-:W5:Y:S04]  /*0140*/  @P0 LDG.E.64 R38, desc[UR14][R4.64+0x2800] ;  /* 0x0028000e04260981 */ /* 0x000f68000c1e1b00 */
[----:B------:R-:W5:Y:S04]  /*0150*/  @P0 LDG.E.64 R60, desc[UR14][R4.64+0x3c00] ;  /* 0x003c000e043c0981 */ /* 0x000f68000c1e1b00 */
[----:B------:R2:W5:Y:S01]  /*0160*/  @P0 LDG.E.64 R62, desc[UR14][R4.64+0x5000] ;  /* 0x0050000e043e0981 */ /* 0x000562000c1e1b00 */
[----:B0-----:R-:W-:Y:S01]  /*0170*/  UISETP.GE.AND UP0, UPT, UR10, UR4, UPT ;  /* 0x000000040a00728c */ /* 0x001fe2000bf06270 */
[----:B-1----:R-:W-:-:S04]  /*0180*/  @!P0 IMAD.WIDE.U32 R8, R2, 0x8, R8 ;  /* 0x0000000802088825 */ /* 0x002fc800078e0008 */
[----:B------:R-:W-:Y:S01]  /*0190*/  @P0 IMAD.WIDE.U32 R6, R2, 0x8, R6 ;  /* 0x0000000802060825 */ /* 0x000fe200078e0006 */
[----:B------:R-:W-:Y:S02]  /*01a0*/  CS2R R12, SRZ ;  /* 0x00000000000c7805 */ /* 0x000fe4000001ff00 */
[----:B------:R-:W-:Y:S02]  /*01b0*/  CS2R R14, SRZ ;  /* 0x00000000000e7805 */ /* 0x000fe4000001ff00 */
[----:B------:R-:W-:Y:S02]  /*01c0*/  CS2R R10, SRZ ;  /* 0x00000000000a7805 */ /* 0x000fe4000001ff00 */
[----:B--2---:R-:W-:Y:S01]  /*01d0*/  CS2R R4, SRZ ;  /* 0x0000000000047805 */ /* 0x004fe2000001ff00 */
[----:B------:R-:W5:Y:S01]  /*01e0*/  @P0 LDG.E.64 R32, desc[UR14][R6.64] ;  /* 0x0000000e06200981 */ /* 0x000f62000c1e1b00 */
[----:B------:R-:W-:Y:S02]  /*01f0*/  CS2R R16, SRZ ;  /* 0x0000000000107805 */ /* 0x000fe4000001ff00 */
[----:B------:R-:W-:-:S02]  /*0200*/  CS2R R18, SRZ ;  /* 0x0000000000127805 */ /* 0x000fc4000001ff00 */
[----:B------:R-:W-:Y:S01]  /*0210*/  CS2R R20, SRZ ;  /* 0x0000000000147805 */ /* 0x000fe2000001ff00 */
[----:B------:R-:W5:Y:S01]  /*0220*/  @P0 LDG.E.64 R30, desc[UR14][R6.64+0x1400] ;  /* 0x0014000e061e0981 */ /* 0x000f62000c1e1b00 */
[----:B------:R-:W-:Y:S02]  /*0230*/  CS2R R22, SRZ ;  /* 0x0000000000167805 */ /* 0x000fe4000001ff00 */
[----:B------:R-:W-:Y:S02]  /*0240*/  CS2R R42, SRZ ;  /* 0x00000000002a7805 */ /* 0x000fe4000001ff00 */
[----:B------:R-:W-:Y:S01]  /*0250*/  CS2R R40, SRZ ;  /* 0x0000000000287805 */ /* 0x000fe2000001ff00 */
        /* <DEDUP_REMOVED lines=8> */
[----:B------:R0:W5:Y:S01]  /*02e0*/  @P0 LDG.E.64 R24, desc[UR14][R6.64+0x5000] ;  /* 0x0050000e06180981 */ /* 0x000162000c1e1b00 */
[----:B------:R-:W-:Y:S02]  /*02f0*/  CS2R R58, SRZ ;  /* 0x00000000003a7805 */ /* 0x000fe4000001ff00 */
[----:B------:R-:W-:-:S02]  /*0300*/  CS2R R56, SRZ ;  /* 0x0000000000387805 */ /* 0x000fc4000001ff00 */
[----:B0-----:R-:W-:Y:S01]  /*0310*/  CS2R R6, SRZ ;  /* 0x0000000000067805 */ /* 0x001fe2000001ff00 */
[----:B------:R-:W5:Y:S04]  /*0320*/  @!P0 LDG.E.64 R36, desc[UR14][R8.64] ;  /* 0x0000000e08248981 */ /* 0x000f68000c1e1b00 */
[----:B------:R-:W5:Y:S04]  /*0330*/  @!P0 LDG.E.64 R34, desc[UR14][R8.64+0x1400] ;  /* 0x0014000e08228981 */ /* 0x000f68000c1e1b00 */
[----:B------:R-:W5:Y:S04]  /*0340*/  @!P0 LDG.E.64 R38, desc[UR14][R8.64+0x2800] ;  /* 0x0028000e08268981 */ /* 0x000f68000c1e1b00 */
[----:B------:R-:W5:Y:S04]  /*0350*/  @!P0 LDG.E.64 R60, desc[UR14][R8.64+0x3c00] ;  /* 0x003c000e083c8981 */ /* 0x000f68000c1e1b00 */
[----:B------:R0:W5:Y:S02]  /*0360*/  @!P0 LDG.E.64 R62, desc[UR14][R8.64+0x5000] ;  /* 0x0050000e083e8981 */ /* 0x000164000c1e1b00 */
[----:B0-----:R-:W-:Y:S01]  /*0370*/  CS2R R8, SRZ ;  /* 0x0000000000087805 */ /* 0x001fe2000001ff00 */
[----:B------:R-:W-:Y:S06]  /*0380*/  BRA.U UP0, `(.L_x_1449) ;  /* 0x0000003100c87547 */ /* 0x000fec000b800000 */
[----:B-----5:R-:W-:Y:S01]  /*0390*/  MOV R0, R36 ;  /* 0x0000002400007202 */ /* 0x020fe20000000f00 */
[----:B------:R-:W-:Y:S01]  /*03a0*/  HFMA2 R99, -RZ, RZ, 0, 0 ;  /* 0x00000000ff637431 */ /* 0x000fe200000001ff */
        /* <DEDUP_REMOVED lines=31> */
[----:B------:R-:W-:Y:S02]  /*05a0*/  CS2R R58, SRZ ;  /* 0x00000000003a7805 */ /* 0x000fe4000001ff00 */
[----:B------:R-:W-:Y:S02]  /*05b0*/  MOV R86, RZ ;  /* 0x000000ff00567202 */ /* 0x000fe40000000f00 */
[----:B------:R-:W-:Y:S02]  /*05c0*/  CS2R R60, SRZ ;  /* 0x00000000003c7805 */ /* 0x000fe4000001ff00 */
[----:B------:R-:W-:-:S02]  /*05d0*/  CS2R R62, SRZ ;  /* 0x00000000003e7805 */ /* 0x000fc4000001ff00 */
[----:B------:R-:W-:Y:S02]  /*05e0*/  CS2R R64, SRZ ;  /* 0x0000000000407805 */ /* 0x000fe4000001ff00 */
[----:B------:R-:W-:Y:S01]  /*05f0*/  PRMT R114, R0, 0x7610, R114 ;  /* 0x0000761000727816 */ /* 0x000fe20000000072 */
[----:B------:R-:W-:Y:S01]  /*0600*/  UMOV UR4, URZ ;  /* 0x000000ff00047c82 */ /* 0x000fe20008000000 */
[----:B------:R-:W-:Y:S01]  /*0610*/  PRMT R113, R3, 0x7610, R113 ;  /* 0x0000761003717816 */ /* 0x000fe20000000071 */
[----:B------:R-:W-:Y:S01]  /*0620*/  UMOV UR12, UR10 ;  /* 0x0000000a000c7c82 */ /* 0x000fe20008000000 */
[----:B------:R-:W-:Y:S02]  /*0630*/  PRMT R112, R4, 0x7610, R112 ;  /* 0x0000761004707816 */ /* 0x000fe40000000070 */
[----:B------:R-:W-:-:S07]  /*0640*/  PRMT R111, R5, 0x7610, R111 ;  /* 0x00007610056f7816 */ /* 0x000fce000000006f */
.L_x_1458:
        /* <DEDUP_REMOVED lines=28> */
[----:B------:R-:W5:Y:S02]  /*0810*/  LDG.E.64 R72, desc[UR14][R72.64] ;  /* 0x0000000e48487981 */ /* 0x000f64000c1e1b00 */
[--C-:B------:R-:W-:Y:S02]  /*0820*/  IMAD.WIDE.U32 R76, R103, 0x8, R70.reuse ;  /* 0x00000008674c7825 */ /* 0x100fe400078e0046 */
[----:B------:R-:W5:Y:S02]  /*0830*/  LDG.E.64 R74, desc[UR14][R74.64] ;  /* 0x0000000e4a4a7981 */ /* 0x000f64000c1e1b00 */
[----:B------:R-:W-:Y:S02]  /*0840*/  IMAD.WIDE.U32 R68, R105, 0x8, R70 ;  /* 0x0000000869447825 */ /* 0x000fe400078e0046 */
[----:B------:R-:W5:Y:S02]  /*0850*/  LDG.E.64 R76, desc[UR14][R76.64] ;  /* 0x0000000e4c4c7981 */ /* 0x000f64000c1e1b00 */
[----:B-1----:R-:W-:-:S02]  /*0860*/  IMAD.WIDE.U32 R4, R3, 0x10, R20 ;  /* 0x0000001003047825 */ /* 0x002fc400078e0014 */
[----:B------:R-:W5:Y:S02]  /*0870*/  LDG.E.64 R68, desc[UR14][R68.64] ;  /* 0x0000000e44447981 */ /* 0x000f64000c1e1b00 */
        /* <DEDUP_REMOVED lines=12> */
.L_x_1450:
        /* <DEDUP_REMOVED lines=26> */
.L_x_1451:
        /* <DEDUP_REMOVED lines=25> */
[----:B------:R-:W-:Y:S01]  /*0c70*/  FADD.FTZ R117, R14, -UR5 ;  /* 0x800000050e757e21 */ /* 0x000fe20008010000 */
[----:B------:R-:W-:Y:S01]  /*0c80*/  SHF.L.U32 R138, R3, 0x10, RZ ;  /* 0x00000010038a7819 */ /* 0x000fe200000006ff */
[----:B------:R-:W-:Y:S01]  /*0c90*/  FADD.FTZ R108, R12, -UR5 ;  /* 0x800000050c6c7e21 */ /* 0x000fe20008010000 */
[----:B------:R-:W-:Y:S01]  /*0ca0*/  SHF.R.U64 R122, R72, 0x10, R73 ;  /* 0x00000010487a7819 */ /* 0x000fe20000001249 */
        /* <DEDUP_REMOVED lines=11> */
[----:B------:R-:W-:Y:S01]  /*0d60*/  SHF.R.U32.HI R72, RZ, 0x10, R73 ;  /* 0x00000010ff487819 */ /* 0x000fe20000011649 */
[----:B------:R-:W-:Y:S01]  /*0d70*/  FMUL.FTZ R0, R0, UR16 ;  /* 0x0000001000007c20 */ /* 0x000fe20008410000 */
[----:B------:R-:W-:Y:S01]  /*0d80*/  SHF.R.U64 R120, R76, 0x10, R77 ;  /* 0x000000104c787819 */ /* 0x000fe2000000124d */
[----:B------:R-:W-:Y:S01]  /*0d90*/  FADD.FTZ R76, R10, -UR5 ;  /* 0x800000050a4c7e21 */ /* 0x000fe20008010000 */
[--C-:B------:R-:W-:Y:S01]  /*0da0*/  SHF.R.U64 R110, R74, 0x10, R75.reuse ;  /* 0x000000104a6e7819 */ /* 0x100fe2000000124b */
[----:B------:R-:W-:Y:S01]  /*0db0*/  FADD.FTZ R141, R21, -UR5 ;  /* 0x80000005158d7e21 */ /* 0x000fe20008010000 */
[----:B------:R-:W-:Y:S01]  /*0dc0*/  SHF.L.U32 R137, R130, 0x10, RZ ;  /* 0x0000001082897819 */ /* 0x000fe200000006ff */
[----:B------:R-:W-:Y:S01]  /*0dd0*/  FADD.FTZ R118, R16, -UR5 ;  /* 0x8000000510767e21 */ /* 0x000fe20008010000 */
[----:B------:R-:W-:Y:S01]  /*0de0*/  SHF.L.U32 R136, R121, 0x10, RZ ;  /* 0x0000001079887819 */ /* 0x000fe200000006ff */
[----:B------:R-:W-:Y:S01]  /*0df0*/  FMUL.FTZ R21, R68, UR16 ;  /* 0x0000001044157c20 */ /* 0x000fe20008410000 */
[----:B------:R-:W-:Y:S01]  /*0e00*/  SHF.L.U32 R139, R116, 0x10, RZ ;  /* 0x00000010748b7819 */ /* 0x000fe200000006ff */
[----:B------:R-:W-:Y:S01]  /*0e10*/  FMUL.FTZ R116, R117, R122 ;  /* 0x0000007a75747220 */ /* 0x000fe20000410000 */
[----:B------:R-:W-:Y:S01]  /*0e20*/  SHF.R.U32.HI R74, RZ, 0x10, R75 ;  /* 0x00000010ff4a7819 */ /* 0x000fe2000001164b */
[----:B------:R-:W-:Y:S01]  /*0e30*/  FADD.FTZ R117, RZ, R3 ;  /* 0x00000003ff757221 */ /* 0x000fe20000010000 */
[----:B------:R-:W-:Y:S01]  /*0e40*/  SHF.L.U32 R132, R132, 0x10, RZ ;  /* 0x0000001084847819 */ /* 0x000fe200000006ff */
[----:B------:R-:W-:Y:S01]  /*0e50*/  FMUL.FTZ R16, R76, UR16 ;  /* 0x000000104c107c20 */ /* 0x000fe20008410000 */
[----:B------:R-:W-:Y:S01]  /*0e60*/  SHF.L.U32 R130, R129, 0x10, RZ ;  /* 0x0000001081827819 */ /* 0x000fe200000006ff */
[----:B------:R-:W-:Y:S01]  /*0e70*/  FMUL.FTZ R76, R141, UR16 ;  /* 0x000000108d4c7c20 */ /* 0x000fe20008410000 */
        /* <DEDUP_REMOVED lines=8> */
[----:B------:R-:W-:Y:S01]  /*0f00*/  SHF.L.U32 R106, R121, 0x10, RZ ;  /* 0x00000010796a7819 */ /* 0x000fe200000006ff */
[----:B------:R-:W-:Y:S01]  /*0f10*/  FADD.FTZ R74, R117, R116 ;  /* 0x00000074754a7221 */ /* 0x000fe20000010000 */
[----:B------:R-:W-:Y:S01]  /*0f20*/  SHF.R.U64 R145, R70, 0x10, R71 ;  /* 0x0000001046917819 */ /* 0x000fe20000001247 */
[----:B------:R-:W-:Y:S01]  /*0f30*/  FADD.FTZ R70, R7, -UR5 ;  /* 0x8000000507467e21 */ /* 0x000fe20008010000 */
[----:B------:R-:W-:Y:S01]  /*0f40*/  FFMA.FTZ R117, R21, R116, R72 ;  /* 0x0000007415757223 */ /* 0x000fe20000010048 */
[----:B------:R-:W-:Y:S01]  /*0f50*/  SHF.R.U64 R104, R34, 0x10, R35 ;  /* 0x0000001022687819 */ /* 0x000fe20000001223 */
[----:B------:R-:W-:Y:S01]  /*0f60*/  FMUL.FTZ R19, R123, UR16 ;  /* 0x000000107b137c20 */ /* 0x000fe20008410000 */
[----:B------:R-:W-:Y:S01]  /*0f70*/  SHF.L.U32 R133, R133, 0x10, RZ ;  /* 0x0000001085857819 */ /* 0x000fe200000006ff */
[----:B------:R-:W-:Y:S01]  /*0f80*/  FADD.FTZ R142, R22, -UR5 ;  /* 0x80000005168e7e21 */ /* 0x000fe20008010000 */
[----:B------:R-:W-:Y:S01]  /*0f90*/  SHF.L.U32 R102, R112, 0x10, RZ ;  /* 0x0000001070667819 */ /* 0x000fe200000006ff */
[----:B------:R-:W-:Y:S01]  /*0fa0*/  FMUL.FTZ R123, R106, R129 ;  /* 0x000000816a7b7220 */ /* 0x000fe20000410000 */
[----:B------:R-:W-:Y:S01]  /*0fb0*/  SHF.R.U32.HI R128, RZ, 0x10, R71 ;  /* 0x00000010ff807819 */ /* 0x000fe20000011647 */
[----:B------:R-:W-:Y:S01]  /*0fc0*/  FADD.FTZ R74, R74, R115 ;  /* 0x000000734a4a7221 */ /* 0x000fe20000010000 */
        /* <DEDUP_REMOVED lines=14> */
[----:B------:R-:W-:Y:S01]  /*10b0*/  FADD.FTZ R144, R23, -UR5 ;  /* 0x8000000517907e21 */ /* 0x000fe20008010000 */
[----:B------:R-:W-:Y:S01]  /*10c0*/  SHF.R.U32.HI R73, RZ, 0x10, R35 ;  /* 0x00000010ff497819 */ /* 0x000fe20000011623 */
[----:B------:R-:W-:Y:S01]  /*10d0*/  FADD.FTZ R127, R72, R121 ;  /* 0x00000079487f7221 */ /* 0x000fe20000010000 */
[----:B------:R-:W-:Y:S01]  /*10e0*/  FMUL.FTZ R23, R75, UR16 ;  /* 0x000000104b177c20 */ /* 0x000fe20008410000 */
[----:B------:R-:W-:Y:S01]  /*10f0*/  FFMA.FTZ R72, R14, R121, R117 ;  /* 0x000000790e487223 */ /* 0x000fe20000010075 */
[----:B------:R-:W-:Y:S01]  /*1100*/  FMUL.FTZ R117, R100, R135 ;  /* 0x0000008764757220 */ /* 0x000fe20000410000 */
[----:B------:R-:W-:Y:S01]  /*1110*/  SHF.R.U32.HI R143, RZ, 0x10, R77 ;  /* 0x00000010ff8f7819 */ /* 0x000fe2000001164d */
[----:B------:R-:W-:Y:S01]  /*1120*/  FADD.FTZ R100, R127, R74 ;  /* 0x0000004a7f647221 */ /* 0x000fe20000010000 */
[----:B------:R-:W-:Y:S01]  /*1130*/  SHF.L.U32 R102, R73, 0x10, RZ ;  /* 0x0000001049667819 */ /* 0x000fe200000006ff */
[----:B------:R-:W-:Y:S01]  /*1140*/  FADD.FTZ R77, R11, -UR5 ;  /* 0x800000050b4d7e21 */ /* 0x000fe20008010000 */
[----:B------:R-:W-:Y:S01]  /*1150*/  FFMA.FTZ R127, R23, R74, R72 ;  /* 0x0000004a177f7223 */ /* 0x000fe20000010048 */
[----:B------:R-:W-:Y:S01]  /*1160*/  SHF.L.U32 R10, R98, 0x10, RZ ;  /* 0x00000010620a7819 */ /* 0x000fe200000006ff */
[----:B------:R-:W-:Y:S01]  /*1170*/  FADD.FTZ R100, R100, R117 ;  /* 0x0000007564647221 */ /* 0x000fe20000010000 */
[----:B------:R-:W-:Y:S01]  /*1180*/  FMUL.FTZ R68, R77, UR16 ;  /* 0x000000104d447c20 */ /* 0x000fe20008410000 */
[----:B------:R-:W-:Y:S01]  /*1190*/  FMUL.FTZ R73, R102, R141 ;  /* 0x0000008d66497220 */ /* 0x000fe20000410000 */
        /* <DEDUP_REMOVED lines=23> */
[----:B------:R-:W-:Y:S01]  /*1310*/  FMUL.FTZ R70, R15, UR16 ;  /* 0x000000100f467c20 */ /* 0x000fe20008410000 */
[----:B------:R-:W-:Y:S01]  /*1320*/  FADD.FTZ R8, R147, R106 ;  /* 0x0000006a93087221 */ /* 0x000fe20000010000 */
[----:B------:R-:W-:Y:S01]  /*1330*/  FFMA.FTZ R125, R13, R106, R10 ;  /* 0x0000006a0d7d7223 */ /* 0x000fe2000001000a */
[----:B------:R-:W-:Y:S01]  /*1340*/  FMUL.FTZ R15, R118, UR16 ;  /* 0x00000010760f7c20 */ /* 0x000fe20008410000 */
[----:B------:R-:W-:Y:S01]  /*1350*/  FMUL.FTZ R100, R119, R134 ;  /* 0x0000008677647220 */ /* 0x000fe20000410000 */
[----:B------:R-:W-:Y:S01]  /*1360*/  SHF.L.U32 R9, R92, 0x10, RZ ;  /* 0x000000105c097819 */ /* 0x000fe200000006ff */
[----:B------:R-:W-:Y:S01]  /*1370*/  FMUL.FTZ R118, R11, R138 ;  /* 0x0000008a0b767220 */ /* 0x000fe20000410000 */
[----:B------:R-:W-:Y:S01]  /*1380*/  SHF.L.U32 R140, R140, 0x10, RZ ;  /* 0x000000108c8c7819 */ /* 0x000fe200000006ff */
[----:B------:R-:W-:Y:S01]  /*1390*/  FMUL.FTZ R119, R6, R139 ;  /* 0x0000008b06777220 */ /* 0x000fe20000410000 */
[----:B------:R-:W-:Y:S01]  /*13a0*/  FADD.FTZ R17, R17, -UR5 ;  /* 0x8000000511117e21 */ /* 0x000fe20008010000 */
[----:B------:R-:W-:Y:S01]  /*13b0*/  FADD.FTZ R11, R8, R109 ;  /* 0x0000006d080b7221 */ /* 0x000fe20000010000 */
        /* <DEDUP_REMOVED lines=8> */
[----:B------:R-:W-:Y:S01]  /*1440*/  FADD.FTZ R11, R11, R72 ;  /* 0x000000480b0b7221 */ /* 0x000fe20000010000 */
[----:B------:R-:W-:Y:S01]  /*1450*/  FFMA.FTZ R6, R71, R72, R6 ;  /* 0x0000004847067223 */ /* 0x000fe20000010006 */
[----:B------:R-:W-:Y:S01]  /*1460*/  FMUL.FTZ R75, R126, UR16 ;  /* 0x000000107e4b7c20 */ /* 0x000fe20008410000 */
        /* <DEDUP_REMOVED lines=12> */
[----:B------:R-:W-:Y:S01]  /*1530*/  SHF.L.U32 R5, R87, 0x10, RZ ;  /* 0x0000001057057819 */ /* 0x000fe200000006ff */
[----:B------:R-:W-:Y:S01]  /*1540*/  FMUL.FTZ R77, R144, UR16 ;  /* 0x00000010904d7c20 */ /* 0x000fe20008410000 */
        /* <DEDUP_REMOVED lines=29> */
.L_x_1452:
[----:B------:R-:W-:Y:S02]  /*1720*/  SHF.L.U32 R115, R113, 0x10, RZ ;  /* 0x0000001071737819 */ /* 0x000fe400000006ff */
[----:B------:R-:W-:Y:S02]  /*1730*/  SHF.L.U32 R100, R111, 0x10, RZ ;  /* 0x000000106f647819 */ /* 0x000fe400000006ff */
[----:B------:R-:W0:Y:S01]  /*1740*/  MUFU.RCP R141, R115 ;  /* 0x00000073008d7308 */ /* 0x000e220000001000 */
[--C-:B------:R-:W-:Y:S02]  /*1750*/  SHF.R.U64 R126, R70, 0x10, R71.reuse ;  /* 0x00000010467e7819 */ /* 0x100fe40000001247 */
[----:B------:R-:W-:Y:S02]  /*1760*/  SHF.R.U32.HI R128, RZ, 0x10, R71 ;  /* 0x00000010ff807819 */ /* 0x000fe40000011647 */
[----:B------:R-:W-:Y:S02]  /*1770*/  SHF.L.U32 R102, R98, 0x10, RZ ;  /* 0x0000001062667819 */ /* 0x000fe400000006ff */
[--C-:B------:R-:W-:Y:S01]  /*1780*/  SHF.R.U64 R119, R68, 0x10, R69.reuse ;  /* 0x0000001044777819 */ /* 0x100fe20000001245 */
[----:B------:R-:W1:Y:S01]  /*1790*/  MUFU.RCP R142, R100 ;  /* 0x00000064008e7308 */ /* 0x000e620000001000 */
[----:B------:R-:W-:-:S02]  /*17a0*/  SHF.R.U32.HI R124, RZ, 0x10, R69 ;  /* 0x00000010ff7c7819 */ /* 0x000fc40000011645 */
[----:B------:R-:W-:Y:S02]  /*17b0*/  SHF.L.U32 R71, R26, 0x10, RZ ;  /* 0x000000101a477819 */ /* 0x000fe400000006ff */
[----:B------:R-:W-:Y:S02]  /*17c0*/  SHF.L.U32 R69, R32, 0x10, RZ ;  /* 0x0000001020457819 */ /* 0x000fe400000006ff */
[----:B------:R-:W-:Y:S01]  /*17d0*/  SHF.L.U32 R106, R97, 0x10, RZ ;  /* 0x00000010616a7819 */ /* 0x000fe200000006ff */
[----:B------:R-:W2:Y:S01]  /*17e0*/  MUFU.RCP R139, R102 ;  /* 0x00000066008b7308 */ /* 0x000ea20000001000 */
[--C-:B------:R-:W-:Y:S01]  /*17f0*/  SHF.R.U64 R122, R72, 0x10, R73.reuse ;  /* 0x00000010487a7819 */ /* 0x100fe20000001249 */
[----:B------:R-:W-:Y:S01]  /*1800*/  FADD.FTZ R144, -R71, R16 ;  /* 0x0000001047907221 */ /* 0x000fe20000010100 */
[----:B------:R-:W-:Y:S01]  /*1810*/  SHF.R.U32.HI R123, RZ, 0x10, R73 ;  /* 0x00000010ff7b7819 */ /* 0x000fe20000011649 */
[----:B------:R-:W-:Y:S01]  /*1820*/  FADD.FTZ R143, -R69, R4 ;  /* 0x00000004458f7221 */ /* 0x000fe20000010100 */
[----:B------:R-:W-:-:S02]  /*1830*/  SHF.R.U64 R73, R76, 0x10, R77 ;  /* 0x000000104c497819 */ /* 0x000fc4000000124d */
[----:B------:R-:W-:Y:S01]  /*1840*/  SHF.R.U32.HI R118, RZ, 0x10, R77 ;  /* 0x00000010ff767819 */ /* 0x000fe2000001164d */
[----:B------:R-:W3:Y:S01]  /*1850*/  MUFU.RCP R138, R106 ;  /* 0x0000006a008a7308 */ /* 0x000ee20000001000 */
        /* <DEDUP_REMOVED lines=8> */
[----:B------:R-:W-:Y:S01]  /*18e0*/  SHF.R.U64 R70, R32, 0x10, R33 ;  /* 0x0000001020467819 */ /* 0x000fe20000001221 */
[----:B------:R-:W-:Y:S01]  /*18f0*/  FADD.FTZ R71, -R71, R18 ;  /* 0x0000001247477221 */ /* 0x000fe20000010100 */
[----:B------:R-:W-:Y:S01]  /*1900*/  SHF.L.U32 R109, R94, 0x10, RZ ;  /* 0x000000105e6d7819 */ /* 0x000fe200000006ff */
[----:B------:R-:W-:Y:S01]  /*1910*/  FADD.FTZ R146, -R69, R12 ;  /* 0x0000000c45927221 */ /* 0x000fe20000010100 */
[----:B------:R-:W-:Y:S01]  /*1920*/  SHF.R.U64 R16, R30, 0x10, R31 ;  /* 0x000000101e107819 */ /* 0x000fe2000000121f */
[----:B0-----:R-:W-:Y:S01]  /*1930*/  FMUL.FTZ R12, R148, R141 ;  /* 0x0000008d940c7220 */ /* 0x001fe20000410000 */
[----:B------:R-:W-:Y:S01]  /*1940*/  SHF.L.U32 R70, R70, 0x10, RZ ;  /* 0x0000001046467819 */ /* 0x000fe200000006ff */
[----:B------:R-:W0:Y:S01]  /*1950*/  MUFU.RCP R137, R109 ;  /* 0x0000006d00897308 */ /* 0x000e220000001000 */
[----:B------:R-:W-:-:S02]  /*1960*/  SHF.R.U32.HI R14, RZ, 0x10, R33 ;  /* 0x00000010ff0e7819 */ /* 0x000fc40000011621 */
[----:B------:R-:W-:Y:S01]  /*1970*/  SHF.R.U32.HI R18, RZ, 0x10, R31 ;  /* 0x00000010ff127819 */ /* 0x000fe2000001161f */
[----:B------:R-:W-:Y:S01]  /*1980*/  FADD.FTZ R70, -R70, R5 ;  /* 0x0000000546467221 */ /* 0x000fe20000010100 */
[----:B------:R-:W-:Y:S02]  /*1990*/  SHF.L.U32 R110, R112, 0x10, RZ ;  /* 0x00000010706e7819 */ /* 0x000fe400000006ff */
[----:B------:R-:W-:Y:S02]  /*19a0*/  SHF.L.U32 R145, R25, 0x10, RZ ;  /* 0x0000001019917819 */ /* 0x000fe400000006ff */
[----:B------:R-:W-:Y:S01]  /*19b0*/  SHF.L.U32 R148, R16, 0x10, RZ ;  /* 0x0000001010947819 */ /* 0x000fe200000006ff */
[----:B-1----:R-:W-:Y:S01]  /*19c0*/  FMUL.FTZ R16, R149, R142 ;  /* 0x0000008e95107220 */ /* 0x002fe20000410000 */
[----:B------:R-:W-:Y:S01]  /*19d0*/  SHF.R.U64 R152, R28, 0x10, R29 ;  /* 0x000000101c987819 */ /* 0x000fe2000000121d */
[----:B------:R-:W1:Y:S01]  /*19e0*/  MUFU.RCP R140, R110 ;  /* 0x0000006e008c7308 */ /* 0x000e620000001000 */
[----:B------:R-:W-:Y:S01]  /*19f0*/  SHF.L.U32 R14, R14, 0x10, RZ ;  /* 0x000000100e0e7819 */ /* 0x000fe200000006ff */
[----:B------:R-:W-:Y:S01]  /*1a00*/  FADD.FTZ R22, -R145, R22 ;  /* 0x0000001691167221 */ /* 0x000fe20000010100 */
[----:B------:R-:W-:Y:S01]  /*1a10*/  SHF.L.U32 R18, R18, 0x10, RZ ;  /* 0x0000001012127819 */ /* 0x000fe200000006ff */
[----:B------:R-:W-:Y:S01]  /*1a20*/  FADD.FTZ R148, -R148, R9 ;  /* 0x0000000994947221 */ /* 0x000fe20000010100 */
[----:B------:R-:W-:Y:S01]  /*1a30*/  SHF.R.U32.HI R142, RZ, 0x10, R29 ;  /* 0x00000010ff8e7819 */ /* 0x000fe2000001161d */
[----:B------:R-:W-:Y:S01]  /*1a40*/  FADD.FTZ R145, -R14, R7 ;  /* 0x000000070e917221 */ /* 0x000fe20000010100 */
[----:B------:R-:W-:Y:S01]  /*1a50*/  SHF.R.U64 R5, R36, 0x10, R37 ;  /* 0x0000001024057819 */ /* 0x000fe20000001225 */
[----:B------:R-:W-:Y:S01]  /*1a60*/  FADD.FTZ R11, -R18, R11 ;  /* 0x0000000b120b7221 */ /* 0x000fe20000010100 */
[----:B------:R-:W-:Y:S01]  /*1a70*/  SHF.L.U32 R152, R152, 0x10, RZ ;  /* 0x0000001098987819 */ /* 0x000fe200000006ff */
[----:B--2---:R-:W-:Y:S01]  /*1a80*/  FMUL.FTZ R18, R146, R139 ;  /* 0x0000008b92127220 */ /* 0x004fe20000410000 */
[----:B------:R-:W-:-:S02]  /*1a90*/  SHF.L.U32 R120, R114, 0x10, RZ ;  /* 0x0000001072787819 */ /* 0x000fc400000006ff */
[----:B------:R-:W-:Y:S01]  /*1aa0*/  SHF.L.U32 R151, R30, 0x10, RZ ;  /* 0x000000101e977819 */ /* 0x000fe200000006ff */
[----:B------:R-:W-:Y:S01]  /*1ab0*/  FADD.FTZ R139, -R152, R13 ;  /* 0x0000000d988b7221 */ /* 0x000fe20000010100 */
[----:B------:R-:W-:Y:S01]  /*1ac0*/  SHF.L.U32 R142, R142, 0x10, RZ ;  /* 0x000000108e8e7819 */ /* 0x000fe200000006ff */
[----:B------:R-:W2:Y:S01]  /*1ad0*/  MUFU.RCP R0, R120 ;  /* 0x0000007800007308 */ /* 0x000ea20000001000 */
[----:B------:R-:W-:Y:S01]  /*1ae0*/  SHF.L.U32 R141, R5, 0x10, RZ ;  /* 0x00000010058d7819 */ /* 0x000fe200000006ff */
[----:B---3--:R-:W-:Y:S01]  /*1af0*/  FMUL.FTZ R13, R147, R138 ;  /* 0x0000008a930d7220 */ /* 0x008fe20000410000 */
[----:B------:R-:W-:Y:S01]  /*1b00*/  SHF.R.U32.HI R7, RZ, 0x10, R35 ;  /* 0x00000010ff077819 */ /* 0x000fe20000011623 */
[----:B------:R-:W-:Y:S01]  /*1b10*/  FADD.FTZ R151, -R151, R8 ;  /* 0x0000000897977221 */ /* 0x000fe20000010100 */
[----:B------:R-:W-:Y:S01]  /*1b20*/  SHF.R.U32.HI R5, RZ, 0x10, R27 ;  /* 0x00000010ff057819 */ /* 0x000fe2000001161b */
[----:B------:R-:W-:Y:S01]  /*1b30*/  FADD.FTZ R147, -R142, R15 ;  /* 0x0000000f8e937221 */ /* 0x000fe20000010100 */
[----:B------:R-:W-:Y:S01]  /*1b40*/  SHF.L.U32 R125, R93, 0x10, RZ ;  /* 0x000000105d7d7819 */ /* 0x000fe200000006ff */
[----:B0-----:R-:W-:Y:S01]  /*1b50*/  FMUL.FTZ R15, R144, R137 ;  /* 0x00000089900f7220 */ /* 0x001fe20000410000 */
[----:B------:R-:W-:Y:S01]  /*1b60*/  SHF.L.U32 R72, R92, 0x10, RZ ;  /* 0x000000105c487819 */ /* 0x000fe200000006ff */
[----:B-1----:R-:W-:Y:S01]  /*1b70*/  FMUL.FTZ R14, R151, R140 ;  /* 0x0000008c970e7220 */ /* 0x002fe20000410000 */
[----:B------:R-:W-:Y:S01]  /*1b80*/  SHF.L.U32 R77, R24, 0x10, RZ ;  /* 0x00000010184d7819 */ /* 0x000fe200000006ff */
[----:B------:R-:W0:Y:S01]  /*1b90*/  MUFU.RCP R68, R125 ;  /* 0x0000007d00447308 */ /* 0x000e220000001000 */
[----:B------:R-:W-:-:S02]  /*1ba0*/  SHF.L.U32 R4, R91, 0x10, RZ ;  /* 0x000000105b047819 */ /* 0x000fc400000006ff */
[----:B------:R-:W-:Y:S01]  /*1bb0*/  SHF.R.U64 R146, R26, 0x10, R27 ;  /* 0x000000101a927819 */ /* 0x000fe2000000121b */
[----:B------:R-:W-:Y:S01]  /*1bc0*/  FADD.FTZ R20, -R77, R20 ;  /* 0x000000144d147221 */ /* 0x000fe20000010100 */
[----:B------:R-:W-:Y:S01]  /*1bd0*/  SHF.L.U32 R7, R7, 0x10, RZ ;  /* 0x0000001007077819 */ /* 0x000fe200000006ff */
[----:B--2---:R-:W-:Y:S01]  /*1be0*/  FMUL.FTZ R0, R143, R0 ;  /* 0x000000008f007220 */ /* 0x004fe20000410000 */
[----:B------:R-:W-:Y:S01]  /*1bf0*/  SHF.L.U32 R8, R88, 0x10, RZ ;  /* 0x0000001058087819 */ /* 0x000fe200000006ff */
[----:B------:R-:W-:Y:S01]  /*1c00*/  MUFU.RCP R76, R4 ;  /* 0x00000004004c7308 */ /* 0x000fe20000001000 */
[----:B------:R-:W-:Y:S02]  /*1c10*/  SHF.L.U32 R142, R5, 0x10, RZ ;  /* 0x00000010058e7819 */ /* 0x000fe400000006ff */
[--C-:B------:R-:W-:Y:S02]  /*1c20*/  SHF.R.U64 R74, R74, 0x10, R75.reuse ;  /* 0x000000104a4a7819 */ /* 0x100fe4000000124b */
[----:B------:R-:W-:Y:S01]  /*1c30*/  SHF.R.U32.HI R117, RZ, 0x10, R75 ;  /* 0x00000010ff757819 */ /* 0x000fe2000001164b */
[----:B------:R-:W-:Y:S01]  /*1c40*/  FADD.FTZ R153, -R142, R19 ;  /* 0x000000138e997221 */ /* 0x000fe20000010100 */
[----:B------:R-:W-:Y:S01]  /*1c50*/  SHF.L.U32 R5, R87, 0x10, RZ ;  /* 0x0000001057057819 */ /* 0x000fe200000006ff */
[----:B------:R-:W1:Y:S01]  /*1c60*/  MUFU.RCP R75, R72 ;  /* 0x00000048004b7308 */ /* 0x000e620000001000 */
[----:B------:R-:W-:Y:S01]  /*1c70*/  SHF.L.U32 R6, R90, 0x10, RZ ;  /* 0x000000105a067819 */ /* 0x000fe200000006ff */
[----:B0-----:R-:W-:Y:S01]  /*1c80*/  FMUL.FTZ R19, R71, R68 ;  /* 0x0000004447137220 */ /* 0x001fe20000410000 */
[----:B------:R-:W-:-:S02]  /*1c90*/  SHF.L.U32 R104, R96, 0x10, RZ ;  /* 0x0000001060687819 */ /* 0x000fc400000006ff */
[----:B------:R-:W-:Y:S02]  /*1ca0*/  SHF.L.U32 R146, R146, 0x10, RZ ;  /* 0x0000001092927819 */ /* 0x000fe400000006ff */
[----:B------:R-:W-:Y:S01]  /*1cb0*/  SHF.R.U32.HI R140, RZ, 0x10, R37 ;  /* 0x00000010ff8c7819 */ /* 0x000fe20000011625 */
[----:B------:R-:W0:Y:S01]  /*1cc0*/  MUFU.RCP R138, R7 ;  /* 0x00000007008a7308 */ /* 0x000e220000001000 */
[----:B------:R-:W-:Y:S01]  /*1cd0*/  SHF.R.U32.HI R144, RZ, 0x10, R25 ;  /* 0x00000010ff907819 */ /* 0x000fe20000011619 */
[----:B------:R-:W-:Y:S01]  /*1ce0*/  FADD.FTZ R146, -R146, R17 ;  /* 0x0000001192927221 */ /* 0x000fe20000010100 */
[----:B------:R-:W-:Y:S02]  /*1cf0*/  SHF.R.U64 R17, R24, 0x10, R25 ;  /* 0x0000001018117819 */ /* 0x000fe40000001219 */
[----:B------:R-:W-:Y:S02]  /*1d00*/  SHF.L.U32 R10, R89, 0x10, RZ ;  /* 0x00000010590a7819 */ /* 0x000fe400000006ff */
[----:B------:R-:W-:Y:S01]  /*1d10*/  SHF.L.U32 R142, R17, 0x10, RZ ;  /* 0x00000010118e7819 */ /* 0x000fe200000006ff */
[----:B------:R-:W2:Y:S01]  /*1d20*/  MUFU.RCP R77, R8 ;  /* 0x00000008004d7308 */ /* 0x000ea20000001000 */
[----:B------:R-:W-:Y:S01]  /*1d30*/  SHF.L.U32 R140, R140, 0x10, RZ ;  /* 0x000000108c8c7819 */ /* 0x000fe200000006ff */
[----:B-1----:R-:W-:Y:S01]  /*1d40*/  FMUL.FTZ R71, R146, R75 ;  /* 0x0000004b92477220 */ /* 0x002fe20000410000 */
[----:B------:R-:W-:Y:S01]  /*1d50*/  SHF.L.U32 R144, R144, 0x10, RZ ;  /* 0x0000001090907819 */ /* 0x000fe200000006ff */
[----:B------:R-:W-:Y:S01]  /*1d60*/  FADD.FTZ R142, -R142, R21 ;  /* 0x000000158e8e7221 */ /* 0x000fe20000010100 */
[----:B------:R-:W-:Y:S01]  /*1d70*/  SHF.R.U64 R9, R34, 0x10, R35 ;  /* 0x0000001022097819 */ /* 0x000fe20000001223 */
[----:B------:R-:W-:Y:S01]  /*1d80*/  FMUL.FTZ R75, R153, R76 ;  /* 0x0000004c994b7220 */ /* 0x000fe20000410000 */
[----:B------:R-:W-:Y:S01]  /*1d90*/  SHF.L.U32 R131, R131, 0x10, RZ ;  /* 0x0000001083837819 */ /* 0x000fe200000006ff */
[----:B------:R-:W1:Y:S01]  /*1da0*/  MUFU.RCP R137, R5 ;  /* 0x0000000500897308 */ /* 0x000e620000001000 */
[----:B------:R-:W-:Y:S01]  /*1db0*/  FADD.FTZ R144, -R144, R23 ;  /* 0x0000001790907221 */ /* 0x000fe20000010100 */
[----:B0-----:R-:W-:Y:S01]  /*1dc0*/  FMUL.FTZ R68, R11, R138 ;  /* 0x0000008a0b447220 */ /* 0x001fe20000410000 */
[----:B------:R-:W-:-:S02]  /*1dd0*/  SHF.L.U32 R108, R95, 0x10, RZ ;  /* 0x000000105f6c7819 */ /* 0x000fc400000006ff */
[----:B------:R-:W-:Y:S02]  /*1de0*/  SHF.L.U32 R9, R9, 0x10, RZ ;  /* 0x0000001009097819 */ /* 0x000fe400000006ff */
[----:B------:R-:W-:Y:S01]  /*1df0*/  SHF.L.U32 R122, R122, 0x10, RZ ;  /* 0x000000107a7a7819 */ /* 0x000fe200000006ff */
[----:B------:R-:W0:Y:S01]  /*1e00*/  MUFU.RCP R69, R6 ;  /* 0x0000000600457308 */ /* 0x000e220000001000 */
[----:B------:R-:W-:Y:S01]  /*1e10*/  SHF.L.U32 R138, R3, 0x10, RZ ;  /* 0x00000010038a7819 */ /* 0x000fe200000006ff */
[----:B--2---:R-:W-:Y:S01]  /*1e20*/  FMUL.FTZ R76, R142, R77 ;  /* 0x0000004d8e4c7220 */ /* 0x004fe20000410000 */
[----:B------:R-:W-:Y:S01]  /*1e30*/  FMUL.FTZ R3, R120, R131 ;  /* 0x0000008378037220 */ /* 0x000fe20000410000 */
[----:B------:R-:W-:Y:S02]  /*1e40*/  SHF.L.U32 R132, R132, 0x10, RZ ;  /* 0x0000001084847819 */ /* 0x000fe400000006ff */
[----:B------:R-:W-:Y:S01]  /*1e50*/  SHF.L.U32 R133, R133, 0x10, RZ ;  /* 0x0000001085857819 */ /* 0x000fe200000006ff */
[----:B------:R-:W-:Y:S01]  /*1e60*/  FFMA.FTZ R11, R3, R0, RZ ;  /* 0x00000000030b7223 */ /* 0x000fe200000100ff */
[----:B------:R-:W2:Y:S01]  /*1e70*/  MUFU.RCP R136, R104 ;  /* 0x0000006800887308 */ /* 0x000ea20000001000 */
[----:B------:R-:W-:Y:S01]  /*1e80*/  FMUL.FTZ R115, R115, R132 ;  /* 0x0000008473737220 */ /* 0x000fe20000410000 */
[----:B-1----:R-:W-:Y:S01]  /*1e90*/  FMUL.FTZ R77, R144, R137 ;  /* 0x00000089904d7220 */ /* 0x002fe20000410000 */
[----:B------:R-:W-:-:S02]  /*1ea0*/  SHF.L.U32 R137, R130, 0x10, RZ ;  /* 0x0000001082897819 */ /* 0x000fc400000006ff */
[----:B------:R-:W-:Y:S02]  /*1eb0*/  SHF.L.U32 R130, R129, 0x10, RZ ;  /* 0x0000001081827819 */ /* 0x000fe400000006ff */
[----:B------:R-:W-:Y:S01]  /*1ec0*/  SHF.L.U32 R129, R123, 0x10, RZ ;  /* 0x000000107b817819 */ /* 0x000fe200000006ff */
[----:B------:R-:W1:Y:S01]  /*1ed0*/  MUFU.RCP R151, R141 ;  /* 0x0000008d00977308 */ /* 0x000e620000001000 */
[----:B------:R-:W-:Y:S01]  /*1ee0*/  FADD.FTZ R123, RZ, R3 ;  /* 0x00000003ff7b7221 */ /* 0x000fe20000010000 */
[----:B0-----:R-:W-:Y:S01]  /*1ef0*/  FMUL.FTZ R17, R20, R69 ;  /* 0x0000004514117220 */ /* 0x001fe20000410000 */
[----:B------:R-:W-:Y:S01]  /*1f00*/  SHF.L.U32 R135, R135, 0x10, RZ ;  /* 0x0000001087877819 */ /* 0x000fe200000006ff */
[----:B------:R-:W-:Y:S01]  /*1f10*/  FMUL.FTZ R106, R106, R130 ;  /* 0x000000826a6a7220 */ /* 0x000fe20000410000 */
[----:B------:R-:W-:Y:S02]  /*1f20*/  SHF.L.U32 R124, R124, 0x10, RZ ;  /* 0x000000107c7c7819 */ /* 0x000fe400000006ff */
[----:B------:R-:W-:Y:S01]  /*1f30*/  SHF.L.U32 R128, R128, 0x10, RZ ;  /* 0x0000001080807819 */ /* 0x000fe200000006ff */
[----:B------:R-:W0:Y:S01]  /*1f40*/  MUFU.RCP R143, R10 ;  /* 0x0000000a008f7308 */ /* 0x000e220000001000 */
[----:B------:R-:W-:Y:S01]  /*1f50*/  FMUL.FTZ R152, R135, R16 ;  /* 0x0000001087987220 */ /* 0x000fe20000410000 */
[----:B--2---:R-:W-:Y:S01]  /*1f60*/  FMUL.FTZ R69, R139, R136 ;  /* 0x000000888b457220 */ /* 0x004fe20000410000 */
[----:B------:R-:W-:Y:S01]  /*1f70*/  SHF.L.U32 R139, R116, 0x10, RZ ;  /* 0x00000010748b7819 */ /* 0x000fe200000006ff */
[----:B------:R-:W-:Y:S01]  /*1f80*/  FMUL.FTZ R116, R141, R122 ;  /* 0x0000007a8d747220 */ /* 0x000fe20000410000 */
[----:B------:R-:W-:Y:S01]  /*1f90*/  SHF.L.U32 R136, R121, 0x10, RZ ;  /* 0x0000001079887819 */ /* 0x000fe200000006ff */
[----:B------:R-:W-:Y:S01]  /*1fa0*/  FMUL.FTZ R121, R110, R133 ;  /* 0x000000856e797220 */ /* 0x000fe20000410000 */
[----:B------:R-:W-:Y:S01]  /*1fb0*/  SHF.L.U32 R110, R74, 0x10, RZ ;  /* 0x000000104a6e7819 */ /* 0x000fe200000006ff */
[----:B------:R2:W3:Y:S01]  /*1fc0*/  MUFU.RCP R150, R140 ;  /* 0x0000008c00967308 */ /* 0x0004e20000001000 */
[----:B------:R-:W-:Y:S01]  /*1fd0*/  FADD.FTZ R142, R123, R116 ;  /* 0x000000747b8e7221 */ /* 0x000fe20000010000 */
[----:B-1----:R-:W-:Y:S01]  /*1fe0*/  FMUL.FTZ R21, R70, R151 ;  /* 0x0000009746157220 */ /* 0x002fe20000410000 */
[----:B------:R-:W-:Y:S01]  /*1ff0*/  FMUL.FTZ R123, R140, R129 ;  /* 0x000000818c7b7220 */ /* 0x000fe20000410000 */
[----:B------:R-:W-:Y:S01]  /*2000*/  FMUL.FTZ R74, R9, R110 ;  /* 0x0000006e094a7220 */ /* 0x000fe20000410000 */
[----:B------:R-:W-:Y:S01]  /*2010*/  FADD.FTZ R142, R142, R115 ;  /* 0x000000738e8e7221 */ /* 0x000fe20000010000 */
[----:B------:R-:W-:Y:S01]  /*2020*/  FFMA.FTZ R120, R116, R21, R11 ;  /* 0x0000001574787223 */ /* 0x000fe2000001000b */
[----:B------:R-:W-:Y:S01]  /*2030*/  SHF.L.U32 R141, R117, 0x10, RZ ;  /* 0x00000010758d7819 */ /* 0x000fe200000006ff */
[----:B------:R-:W1:Y:S01]  /*2040*/  MUFU.RCP R134, R108 ;  /* 0x0000006c00867308 */ /* 0x000e620000001000 */
[----:B------:R-:W-:Y:S01]  /*2050*/  FADD.FTZ R142, R142, R123 ;  /* 0x0000007b8e8e7221 */ /* 0x000fe20000010000 */
[----:B0-----:R-:W-:Y:S01]  /*2060*/  FMUL.FTZ R20, R22, R143 ;  /* 0x0000008f16147220 */ /* 0x001fe20000410000 */
[----:B------:R-:W-:Y:S01]  /*2070*/  FFMA.FTZ R120, R115, R12, R120 ;  /* 0x0000000c73787223 */ /* 0x000fe20000010078 */
[----:B------:R-:W-:Y:S01]  /*2080*/  FMUL.FTZ R117, R100, R135 ;  /* 0x0000008764757220 */ /* 0x000fe20000410000 */
[----:B------:R-:W-:Y:S01]  /*2090*/  FADD.FTZ R11, R142, R121 ;  /* 0x000000798e0b7221 */ /* 0x000fe20000010000 */
[----:B------:R-:W-:Y:S01]  /*20a0*/  SHF.L.U32 R143, R118, 0x10, RZ ;  /* 0x00000010768f7819 */ /* 0x000fe200000006ff */
[----:B------:R-:W-:Y:S01]  /*20b0*/  FMUL.FTZ R142, R130, R13 ;  /* 0x0000000d828e7220 */ /* 0x000fe20000410000 */
[----:B------:R0:W4:Y:S01]  /*20c0*/  MUFU.RCP R149, R9 ;  /* 0x0000000900957308 */ /* 0x0001220000001000 */
[----:B--2---:R-:W-:Y:S01]  /*20d0*/  SHF.L.U32 R140, R119, 0x10, RZ ;  /* 0x00000010778c7819 */ /* 0x004fe200000006ff */
[----:B---3--:R-:W-:Y:S01]  /*20e0*/  FMUL.FTZ R22, R145, R150 ;  /* 0x0000009691167220 */ /* 0x008fe20000410000 */
[----:B------:R-:W-:Y:S01]  /*20f0*/  SHF.L.U32 R145, R126, 0x10, RZ ;  /* 0x000000107e917819 */ /* 0x000fe200000006ff */
[----:B------:R-:W-:Y:S01]  /*2100*/  FMUL.FTZ R119, R10, R139 ;  /* 0x0000008b0a777220 */ /* 0x000fe20000410000 */
[----:B------:R-:W-:Y:S01]  /*2110*/  FMUL.FTZ R126, R5, R128 ;  /* 0x00000080057e7220 */ /* 0x000fe20000410000 */
[----:B------:R-:W-:Y:S01]  /*2120*/  FFMA.FTZ R120, R123, R22, R120 ;  /* 0x000000167b787223 */ /* 0x000fe20000010078 */
[----:B------:R-:W-:Y:S01]  /*2130*/  FMUL.FTZ R72, R72, R140 ;  /* 0x0000008c48487220 */ /* 0x000fe20000410000 */
[----:B------:R-:W-:Y:S01]  /*2140*/  FMUL.FTZ R10, R137, R18 ;  /* 0x00000012890a7220 */ /* 0x000fe20000410000 */
[----:B------:R-:W-:Y:S01]  /*2150*/  FMUL.FTZ R146, R136, R19 ;  /* 0x0000001388927220 */ /* 0x000fe20000410000 */
[----:B-1----:R-:W-:Y:S01]  /*2160*/  FMUL.FTZ R70, R147, R134 ;  /* 0x0000008693467220 */ /* 0x002fe20000410000 */
[----:B0-----:R-:W-:Y:S01]  /*2170*/  FFMA.FTZ R9, R121, R14, R120 ;  /* 0x0000000e79097223 */ /* 0x001fe20000010078 */
[----:B------:R-:W-:Y:S01]  /*2180*/  SHF.L.U32 R134, R127, 0x10, RZ ;  /* 0x000000107f867819 */ /* 0x000fe200000006ff */
[----:B------:R-:W-:Y:S01]  /*2190*/  FMUL.FTZ R127, R102, R137 ;  /* 0x00000089667f7220 */ /* 0x000fe20000410000 */
[----:B------:R-:W-:Y:S01]  /*21a0*/  FADD.FTZ R102, R11, R74 ;  /* 0x0000004a0b667221 */ /* 0x000fe20000010000 */
[----:B------:R-:W-:Y:S01]  /*21b0*/  SHF.L.U32 R120, R73, 0x10, RZ ;  /* 0x0000001049787819 */ /* 0x000fe200000006ff */
[----:B------:R-:W-:Y:S01]  /*21c0*/  FMUL.FTZ R73, R7, R141 ;  /* 0x0000008d07497220 */ /* 0x000fe20000410000 */
[----:B------:R-:W-:Y:S01]  /*21d0*/  FMUL.FTZ R144, R134, R15 ;  /* 0x0000000f86907220 */ /* 0x000fe20000410000 */
[----:B----4-:R-:W-:Y:S01]  /*21e0*/  FMUL.FTZ R23, R148, R149 ;  /* 0x0000009594177220 */ /* 0x010fe20000410000 */
        /* <DEDUP_REMOVED lines=39> */
[----:B------:R-:W-:Y:S01]  /*2460*/  FADD.FTZ R156, R150, R125 ;  /* 0x0000007d969c7221 */ /* 0x000fe20000010000 */
[----:B------:R-:W-:Y:S02]  /*2470*/  FMUL.FTZ R150, R139, R20 ;  /* 0x000000148b967220 */ /* 0x000fe40000410000 */
[-C--:B------:R-:W-:Y:S01]  /*2480*/  FFMA.FTZ R148, R118, R17.reuse, R7 ;  /* 0x0000001176947223 */ /* 0x080fe20000010007 */
[----:B------:R-:W-:Y:S01]  /*2490*/  FADD.FTZ R11, R156, R119 ;  /* 0x000000779c0b7221 */ /* 0x000fe20000010000 */
[----:B------:R-:W-:Y:S02]  /*24a0*/  FMUL.FTZ R7, R129, R22 ;  /* 0x0000001681077220 */ /* 0x000fe40000410000 */
[----:B------:R-:W-:Y:S01]  /*24b0*/  FFMA.FTZ R154, R125, R76, R148 ;  /* 0x0000004c7d9a7223 */ /* 0x000fe20000010094 */
[----:B------:R-:W-:-:S03]  /*24c0*/  FMUL.FTZ R148, R138, R17 ;  /* 0x000000118a947220 */ /* 0x000fc60000410000 */
[----:B------:R-:W-:Y:S01]  /*24d0*/  FFMA.FTZ R9, R119, R20, R154 ;  /* 0x0000001477097223 */ /* 0x000fe2000001009a */
[----:B------:R-:W-:Y:S01]  /*24e0*/  FADD.FTZ R154, R11, R126 ;  /* 0x0000007e0b9a7221 */ /* 0x000fe20000010000 */
[----:B------:R-:W-:Y:S02]  /*24f0*/  FMUL.FTZ R11, R141, R68 ;  /* 0x000000448d0b7220 */ /* 0x000fe40000410000 */
[----:B------:R-:W-:Y:S01]  /*2500*/  FFMA.FTZ R156, R126, R77, R9 ;  /* 0x0000004d7e9c7223 */ /* 0x000fe20000010009 */
[----:B------:R-:W-:-:S07]  /*2510*/  FMUL.FTZ R9, R110, R23 ;  /* 0x000000176e097220 */ /* 0x000fce0000410000 */
.L_x_1453:
[----:B------:R-:W0:Y:S01]  /*2520*/  SHFL.DOWN PT, R157, R154, 0x10, 0x1f ;  /* 0x0a001f009a9d7f89 */ /* 0x000e2200000e0000 */
[----:B------:R-:W1:Y:S01]  /*2530*/  S2UR UR6, SR_CgaCtaId ;  /* 0x00000000000679c3 */ /* 0x000e620000008800 */
[----:B------:R-:W-:Y:S01]  /*2540*/  FADD.FTZ R64, R5, R64 ;  /* 0x0000004005407221 */ /* 0x000fe20000010000 */
[----:B------:R-:W-:Y:S01]  /*2550*/  FADD.FTZ R62, R7, R62 ;  /* 0x0000003e073e7221 */ /* 0x000fe20000010000 */
[----:B------:R-:W2:Y:S01]  /*2560*/  SHFL.DOWN PT, R161, R156, 0x10, 0x1f ;  /* 0x0a001f009ca17f89 */ /* 0x000ea200000e0000 */
[----:B------:R-:W-:Y:S01]  /*2570*/  UMOV UR5, 0x400 ;  /* 0x0000040000057882 */ /* 0x000fe20000000000 */
[----:B------:R-:W-:Y:S01]  /*2580*/  FADD.FTZ R63, R6, R63 ;  /* 0x0000003f063f7221 */ /* 0x000fe20000010000 */
[----:B------:R-:W-:Y:S01]  /*2590*/  VOTEU.ANY UP0, P1 ;  /* 0x0000000000ff7886 */ /* 0x000fe20000800100 */
[----:B------:R-:W3:Y:S01]  /*25a0*/  S2R R162, SR_TID.X ;  /* 0x0000000000a27919 */ /* 0x000ee20000002100 */
        /* <DEDUP_REMOVED lines=10> */
[----:B-1----:R-:W-:Y:S01]  /*2650*/  ULEA UR5, UR6, UR5, 0x18 ;  /* 0x0000000506057291 */ /* 0x002fe2000f8ec0ff */
[----:B--2---:R-:W-:-:S03]  /*2660*/  FADD.FTZ R161, R161, R156 ;  /* 0x0000009ca1a17221 */ /* 0x004fc60000010000 */
[----:B------:R-:W0:Y:S01]  /*2670*/  SHFL.DOWN PT, R158, R157, 0x8, 0x1f ;  /* 0x09001f009d9e7f89 */ /* 0x000e2200000e0000 */
[----:B------:R-:W-:-:S03]  /*2680*/  UIADD3 UR6, UPT, UPT, UR5, 0x20, URZ ;  /* 0x0000002005067890 */ /* 0x000fc6000fffe0ff */
[----:B------:R-:W1:Y:S01]  /*2690*/  SHFL.DOWN PT, R160, R161, 0x8, 0x1f ;  /* 0x09001f00a1a07f89 */ /* 0x000e6200000e0000 */
[----:B------:R-:W-:Y:S01]  /*26a0*/  USEL UR6, UR6, UR5, UP0 ;  /* 0x0000000506067287 */ /* 0x000fe20008000000 */
[C---:B---3--:R-:W-:Y:S01]  /*26b0*/  ISETP.NE.AND P0, PT, R162.reuse, RZ, PT ;  /* 0x000000ffa200720c */ /* 0x048fe20003f05270 */
        /* <DEDUP_REMOVED lines=21> */
[----:B0-----:R-:W-:-:S04]  /*2810*/  MOV R4, UR5 ;  /* 0x0000000500047c02 */ /* 0x001fc80008000f00 */
[----:B------:R-:W-:Y:S02]  /*2820*/  MOV R8, UR7 ;  /* 0x0000000700087c02 */ /* 0x000fe40008000f00 */
[----:B------:R-:W-:Y:S02]  /*2830*/  @!P1 IADD3 R8, PT, PT, R4, 0x10, RZ ;  /* 0x0000001004089810 */ /* 0x000fe40007ffe0ff */
[----:B------:R-:W0:Y:S04]  /*2840*/  LDS.128 R4, [UR6] ;  /* 0x00000006ff047984 */ /* 0x000e280008000c00 */
        /* <DEDUP_REMOVED lines=9> */
.L_x_1455:
[----:B------:R-:W-:Y:S05]  /*28e0*/  BSYNC.RECONVERGENT B0 ;  /* 0x0000000000007941 */ /* 0x000fea0003800200 */
.L_x_1454:
[----:B------:R-:W1:Y:S01]  /*28f0*/  LDCU UR13, c[0x0][0x380] ;  /* 0x00007000ff0d77ac */ /* 0x000e620008000800 */
[----:B------:R-:W-:Y:S01]  /*2900*/  MOV R7, UR11 ;  /* 0x0000000b00077c02 */ /* 0x000fe20008000f00 */
[----:B------:R-:W-:Y:S01]  /*2910*/  FADD.FTZ R55, R142, R55 ;  /* 0x000000378e377221 */ /* 0x000fe20000010000 */
[----:B------:R-:W-:Y:S01]  /*2920*/  MOV R9, UR12 ;  /* 0x0000000c00097c02 */ /* 0x000fe20008000f00 */
[----:B------:R-:W2:Y:S01]  /*2930*/  LDCU.64 UR8, c[0x0][0x3c0] ;  /* 0x00007800ff0877ac */ /* 0x000ea20008000a00 */
[----:B------:R-:W-:Y:S01]  /*2940*/  FADD.FTZ R54, R147, R54 ;  /* 0x0000003693367221 */ /* 0x000fe20000010000 */
[----:B------:R-:W-:Y:S01]  /*2950*/  FADD.FTZ R53, R144, R53 ;  /* 0x0000003590357221 */ /* 0x000fe20000010000 */
[----:B------:R-:W-:Y:S01]  /*2960*/  FADD.FTZ R52, R149, R52 ;  /* 0x0000003495347221 */ /* 0x000fe20000010000 */
[----:B------:R-:W-:Y:S01]  /*2970*/  ULOP3.LUT UR17, UR4, 0x1, URZ, 0xc0, !UPT ;  /* 0x0000000104117892 */ /* 0x000fe2000f8ec0ff */
[----:B------:R-:W-:Y:S01]  /*2980*/  FADD.FTZ R51, R146, R51 ;  /* 0x0000003392337221 */ /* 0x000fe20000010000 */
[----:B------:R-:W-:Y:S01]  /*2990*/  UIMAD UR7, UR10, 0x5, URZ ;  /* 0x000000050a0778a4 */ /* 0x000fe2000f8e02ff */
[----:B------:R-:W-:Y:S01]  /*29a0*/  FADD.FTZ R50, R151, R50 ;  /* 0x0000003297327221 */ /* 0x000fe20000010000 */
[----:B------:R-:W-:Y:S01]  /*29b0*/  UIADD3 UR6, UPT, UPT, -UR17, URZ, URZ ;  /* 0x000000ff11067290 */ /* 0x000fe2000fffe1ff */
[----:B------:R-:W-:Y:S01]  /*29c0*/  FADD.FTZ R49, R148, R49 ;  /* 0x0000003194317221 */ /* 0x000fe20000010000 */
[----:B------:R-:W-:Y:S01]  /*29d0*/  FADD.FTZ R48, R153, R48 ;  /* 0x0000003099307221 */ /* 0x000fe20000010000 */
[----:B------:R-:W-:Y:S01]  /*29e0*/  FADD.FTZ R47, R150, R47 ;  /* 0x0000002f962f7221 */ /* 0x000fe20000010000 */
[----:B------:R-:W-:Y:S01]  /*29f0*/  FADD.FTZ R46, R155, R46 ;  /* 0x0000002e9b2e7221 */ /* 0x000fe20000010000 */
[----:B------:R-:W-:Y:S01]  /*2a00*/  FADD.FTZ R45, R128, R45 ;  /* 0x0000002d802d7221 */ /* 0x000fe20000010000 */
[----:B-1----:R-:W-:Y:S01]  /*2a10*/  UIMAD UR5, UR13, 0x5, URZ ;  /* 0x000000050d0578a4 */ /* 0x002fe2000f8e02ff */
[----:B------:R-:W-:Y:S01]  /*2a20*/  FADD.FTZ R44, R139, R44 ;  /* 0x0000002c8b2c7221 */ /* 0x000fe20000010000 */
[----:B------:R-:W-:Y:S01]  /*2a30*/  FADD.FTZ R43, R145, R43 ;  /* 0x0000002b912b7221 */ /* 0x000fe20000010000 */
[----:B------:R-:W-:Y:S01]  /*2a40*/  FADD.FTZ R42, R138, R42 ;  /* 0x0000002a8a2a7221 */ /* 0x000fe20000010000 */
[----:B------:R-:W-:Y:S01]  /*2a50*/  ULOP3.LUT UR5, UR6, UR5, URZ, 0xc0, !UPT ;  /* 0x0000000506057292 */ /* 0x000fe2000f8ec0ff */
[----:B------:R-:W-:Y:S01]  /*2a60*/  FADD.FTZ R41, R124, R41 ;  /* 0x000000297c297221 */ /* 0x000fe20000010000 */
[----:B------:R-:W-:Y:S01]  /*2a70*/  FADD.FTZ R40, R136, R40 ;  /* 0x0000002888287221 */ /* 0x000fe20000010000 */
[----:B------:R-:W-:Y:S01]  /*2a80*/  FADD.FTZ R39, R140, R39 ;  /* 0x000000278c277221 */ /* 0x000fe20000010000 */
[----:B------:R-:W-:Y:S01]  /*2a90*/  UIADD3 UR5, UP0, UPT, UR7, UR5, URZ ;  /* 0x0000000507057290 */ /* 0x000fe2000ff1e0ff */
[----:B------:R-:W-:Y:S01]  /*2aa0*/  FADD.FTZ R38, R134, R38 ;  /* 0x0000002686267221 */ /* 0x000fe20000010000 */
[----:B------:R-:W-:Y:S01]  /*2ab0*/  FADD.FTZ R66, R143, R66 ;  /* 0x000000428f427221 */ /* 0x000fe20000010000 */
[----:B------:R-:W-:Y:S01]  /*2ac0*/  FADD.FTZ R67, R130, R67 ;  /* 0x0000004382437221 */ /* 0x000fe20000010000 */
[----:B------:R-:W-:Y:S01]  /*2ad0*/  UIADD3.X UR6, UPT, UPT, URZ, URZ, URZ, UP0, !UPT ;  /* 0x000000ffff067290 */ /* 0x000fe200087fe4ff */
[----:B------:R-:W-:Y:S01]  /*2ae0*/  FADD.FTZ R78, R120, R78 ;  /* 0x0000004e784e7221 */ /* 0x000fe20000010000 */
[----:B--2---:R-:W-:Y:S01]  /*2af0*/  ULEA UR7, UP0, UR5, UR8, 0x3 ;  /* 0x0000000805077291 */ /* 0x004fe2000f8018ff */
[----:B------:R-:W-:Y:S01]  /*2b00*/  FADD.FTZ R79, R137, R79 ;  /* 0x0000004f894f7221 */ /* 0x000fe20000010000 */
[----:B------:R-:W-:Y:S01]  /*2b10*/  FADD.FTZ R80, R141, R80 ;  /* 0x000000508d507221 */ /* 0x000fe20000010000 */
[----:B------:R-:W-:Y:S01]  /*2b20*/  FADD.FTZ R81, R135, R81 ;  /* 0x0000005187517221 */ /* 0x000fe20000010000 */
[----:B------:R-:W-:Y:S01]  /*2b30*/  ULEA.HI.X UR6, UR5, UR9, UR6, 0x3, UP0 ;  /* 0x0000000905067291 */ /* 0x000fe200080f1c06 */
[----:B------:R-:W-:Y:S01]  /*2b40*/  FADD.FTZ R82, R110, R82 ;  /* 0x000000526e527221 */ /* 0x000fe20000010000 */
[----:B0-----:R-:W-:Y:S01]  /*2b50*/  MOV R4, UR7 ;  /* 0x0000000700047c02 */ /* 0x001fe20008000f00 */
[----:B------:R-:W-:Y:S01]  /*2b60*/  FADD.FTZ R83, R133, R83 ;  /* 0x0000005385537221 */ /* 0x000fe20000010000 */
[----:B------:R-:W-:Y:S01]  /*2b70*/  ISETP.GT.U32.AND P2, PT, R157, 0x4, PT ;  /* 0x000000049d00780c */ /* 0x000fe20003f44070 */
[----:B------:R-:W-:Y:S01]  /*2b80*/  FADD.FTZ R84, R129, R84 ;  /* 0x0000005481547221 */ /* 0x000fe20000010000 */
[----:B------:R-:W-:Y:S01]  /*2b90*/  MOV R5, UR6 ;  /* 0x0000000600057c02 */ /* 0x000fe20008000f00 */
[----:B------:R-:W-:Y:S01]  /*2ba0*/  FADD.FTZ R85, R132, R85 ;  /* 0x0000005584557221 */ /* 0x000fe20000010000 */
[----:B------:R-:W-:Y:S01]  /*2bb0*/  FADD.FTZ R86, R122, R86 ;  /* 0x000000567a567221 */ /* 0x000fe20000010000 */
[----:B------:R-:W-:Y:S01]  /*2bc0*/  FADD.FTZ R99, R131, R99 ;  /* 0x0000006383637221 */ /* 0x000fe20000010000 */
[----:B------:R-:W-:-:S02]  /*2bd0*/  IMAD R9, R9, 0xc80, R2 ;  /* 0x00000c8009097824 */ /* 0x000fc400078e0202 */
[----:B------:R-:W-:-:S05]  /*2be0*/  @!P0 IMAD.WIDE.U32 R6, R7, 0x8, R4 ;  /* 0x0000000807068825 */ /* 0x000fca00078e0004 */
[----:B------:R0:W-:Y:S01]  /*2bf0*/  @!P0 STG.E.64 desc[UR14][R6.64], R10 ;  /* 0x0000000a06008986 */ /* 0x0001e2000c101b0e */
[----:B------:R-:W-:Y:S05]  /*2c00*/  @P0 BRA `(.L_x_1456) ;  /* 0x0000000000640947 */ /* 0x000fea0003800000 */
        /* <DEDUP_REMOVED lines=20> */
.L_x_1457:
[----:B------:R-:W2:Y:S04]  /*2d50*/  LDG.E.STRONG.GPU R8, desc[UR14][R6.64] ;  /* 0x0000000e06087981 */ /* 0x000ea8000c1ef900 */
[----:B--2---:R-:W-:Y:S01]  /*2d60*/  CCTL.IVALL ;  /* 0x00000000ff00798f */ /* 0x004fe20002000000 */
[----:B------:R-:W-:Y:S05]  /*2d70*/  YIELD ;  /* 0x0000000000007946 */ /* 0x000fea0003800000 */
[----:B------:R-:W-:-:S13]  /*2d80*/  ISETP.NE.AND P0, PT, R8, R11, PT ;  /* 0x0000000b0800720c */ /* 0x000fda0003f05270 */
[----:B------:R-:W-:Y:S05]  /*2d90*/  @P0 BRA `(.L_x_1457) ;  /* 0xfffffffc00ec0947 */ /* 0x000fea000383ffff */
.L_x_1456:
        /* <DEDUP_REMOVED lines=31> */
[----:B------:R-:W-:Y:S01]  /*2f90*/  FMUL.FTZ R8, R5, 7.8124998253770172596e-05 ;  /* 0x38a3d70a05087820 */ /* 0x000fe20000410000 */
[----:B------:R-:W-:Y:S02]  /*2fa0*/  FMUL.FTZ R11, R4, 7.8124998253770172596e-05 ;  /* 0x38a3d70a040b7820 */ /* 0x000fe40000410000 */
[----:B------:R-:W0:Y:S02]  /*2fb0*/  LDC.64 R4, c[0x0][0x3f0] ;  /* 0x0000fc00ff047b82 */ /* 0x000e240000000a00 */
        /* <DEDUP_REMOVED lines=18> */
[----:B------:R-:W-:Y:S01]  /*30e0*/  FADD.FTZ R6, -R12, R115 ;  /* 0x000000730c067221 */ /* 0x000fe20000010100 */
        /* <DEDUP_REMOVED lines=92> */
.L_x_1449:
[----:B-----5:R-:W0:Y:S01]  /*36b0*/  LDC.64 R36, c[0x0][0x3e0] ;  /* 0x0000f800ff247b82 */ /* 0x020e220000000a00 */
[----:B------:R-:W-:-:S05]  /*36c0*/  MOV R25, UR10 ;  /* 0x0000000a00197c02 */ /* 0x000fca0008000f00 */
        /* <DEDUP_REMOVED lines=25> */
[----:B------:R-:W-:Y:S01]  /*3860*/  STG.E.128 desc[UR14][R12.64], R40 ;  /* 0x000000280c007986 */ /* 0x000fe2000c101d0e */
[----:B------:R-:W-:Y:S05]  /*3870*/  EXIT ;  /* 0x000000000000794d */ /* 0x000fea0003800000 */
.L_x_1459:
        /* <DEDUP_REMOVED lines=16> */
.L_x_3098:


//--------------------- .text._ZN10layer_norm22ln_bwd_finalize_kernelINS_22Kernel_traits_finalizeILj12800E13__nv_bfloat16S2_S2_fjLj1024ELj4ENS_18Kernel_traits_baseILj12800ES2_S2_S2_fjLj1024EEEEEEEvNS_9BwdParamsE --------------------------
	.section	.text._ZN10layer_norm22ln_bwd_finalize_kernelINS_22Kernel_traits_finalizeILj12800E13__nv_bfloat16S2_S2_fjLj1024ELj4ENS_18Kernel_traits_baseILj12800ES2_S2_S2_fjLj1024EEEEEEEvNS_9BwdParamsE,"ax",@progbits
	.align	128
        .global         _ZN10layer_norm22ln_bwd_finalize_kernelINS_22Kernel_traits_finalizeILj12800E13__nv_bfloat16S2_S2_fjLj1024ELj4ENS_18Kernel_traits_baseILj12800ES2_S2_S2_fjLj1024EEEEEEEvNS_9BwdParamsE
        .type           _ZN10layer_norm22ln_bwd_finalize_kernelINS_22Kernel_traits_finalizeILj12800E13__nv_bfloat16S2_S2_fjLj1024ELj4ENS_18Kernel_traits_baseILj12800ES2_S2_S2_fjLj1024EEEEEEEvNS_9BwdParamsE,@function
        .size           _ZN10layer_norm22ln_bwd_finalize_kernelINS_22Kernel_traits_finalizeILj12800E13__nv_bfloat16S2_S2_fjLj1024ELj4ENS_18Kernel_traits_baseILj12800ES2_S2_S2_fjLj1024EEEEEEEvNS_9BwdParamsE,(.L_x_3099 - _ZN10layer_norm22ln_bwd_finalize_kernelINS_22Kernel_traits_finalizeILj12800E13__nv_bfloat16S2_S2_fjLj1024ELj4ENS_18Kernel_traits_baseILj12800ES2_S2_S2_fjLj1024EEEEEEEvNS_9BwdParamsE)
        .other          _ZN10layer_norm22ln_bwd_finalize_kernelINS_22Kernel_traits_finalizeILj12800E13__nv_bfloat16S2_S2_fjLj1024ELj4ENS_18Kernel_traits_baseILj12800ES2_S2_S2_fjLj1024EEEEEEEvNS_9BwdParamsE,@"STO_CUDA_ENTRY STV_DEFAULT"
_ZN10layer_norm22ln_bwd_finalize_kernelINS_22Kernel_traits_finalizeILj12800E13__nv_bfloat16S2_S2_fjLj1024ELj4ENS_18Kernel_traits_baseILj12800ES2_S2_S2_fjLj1024EEEEEEEvNS_9BwdParamsE:
.text._ZN10layer_norm22ln_bwd_finalize_kernelINS_22Kernel_traits_finalizeILj12800E13__nv_bfloat16S2_S2_fjLj1024ELj4ENS_18Kernel_traits_baseILj12800ES2_S2_S2_fjLj1024EEEEEEEvNS_9BwdParamsE:
        /* <DEDUP_REMOVED lines=37> */
.L_x_1464:
        /* <DEDUP_REMOVED lines=118> */
.L_x_1463:
[----:B------:R-:W-:Y:S05]  /*09b0*/  BSYNC.RECONVERGENT B1 ;  /* 0x0000000000017941 */ /* 0x000fea0003800200 */
.L_x_1462:
        /* <DEDUP_REMOVED lines=65> */
.L_x_1466:
[----:B------:R-:W-:Y:S05]  /*0dd0*/  BSYNC.RECONVERGENT B1 ;  /* 0x0000000000017941 */ /* 0x000fea0003800200 */
.L_x_1465:
        /* <DEDUP_REMOVED lines=37> */
.L_x_1468:
[----:B------:R-:W-:Y:S05]  /*1030*/  BSYNC.RECONVERGENT B1 ;  /* 0x0000000000017941 */ /* 0x000fea0003800200 */
.L_x_1467:
[----:B------:R-:W-:Y:S05]  /*1040*/  @!P1 BRA `(.L_x_1461) ;  /* 0x00000000003c9947 */ /* 0x000fea0003800000 */
[----:B------:R-:W0:Y:S01]  /*1050*/  LDC.64 R6, c[0x0][0x3e0] ;  /* 0x0000f800ff067b82 */ /* 0x000e220000000a00 */
[----:B------:R-:W-:Y:S01]  /*1060*/  IMAD R2, R15, 0x3200, R11 ;  /* 0x000032000f027824 */ /* 0x000fe200078e020b */
[----:B------:R-:W-:-:S04]  /*1070*/  IADD3 R24, PT, PT, -R24, RZ, RZ ;  /* 0x000000ff18187210 */ /* 0x000fc80007ffe1ff */
[----:B------:R-:W-:Y:S02]  /*1080*/  IADD3 R11, PT, PT, R13, R2, RZ ;  /* 0x000000020d0b7210 */ /* 0x000fe40007ffe0ff */
[----:B------:R-:W1:Y:S05]  /*1090*/  LDC.64 R8, c[0x0][0x3e8] ;  /* 0x0000fa00ff087b82 */ /* 0x000e6a0000000a00 */
.L_x_1469:
        /* <DEDUP_REMOVED lines=10> */
.L_x_1461:
[----:B------:R-:W-:Y:S05]  /*1140*/  BSYNC.RECONVERGENT B0 ;  /* 0x0000000000007941 */ /* 0x000fea0003800200 */
.L_x_1460:
        /* <DEDUP_REMOVED lines=55> */
.L_x_1470:
        /* <DEDUP_REMOVED lines=12> */
.L_x_3099:


//--------------------- .text._ZN10layer_norm13ln_bwd_kernelINS_13Kernel_traitsI13__nv_bfloat16S2_S2_fjLj12800ELj5ELj1ELj4ELj8ENS_18Kernel_traits_baseILj12800ES2_S2_S2_fjLj128EEEEEEEvNS_9BwdParamsE --------------------------
	.section	.text._ZN10layer_norm13ln_bwd_kernelINS_13Kernel_traitsI13__nv_bfloat16S2_S2_fjLj12800ELj5ELj1ELj4ELj8ENS_18Kernel_traits_baseILj12800ES2_S2_S2_fjLj128EEEEEEEvNS_9BwdParamsE,"ax",@progbits
	.align	128
        .global         _ZN10layer_norm13ln_bwd_kernelINS_13Kernel_traitsI13__nv_bfloat16S2_S2_fjLj12800ELj5ELj1ELj4ELj8ENS_18Kernel_traits_baseILj12800ES2_S2_S2_fjLj128EEEEEEEvNS_9BwdParamsE
        .type           _ZN10layer_norm13ln_bwd_kernelINS_13Kernel_traitsI13__nv_bfloat16S2_S2_fjLj12800ELj5ELj1ELj4ELj8ENS_18Kernel_traits_baseILj12800ES2_S2_S2_fjLj128EEEEEEEvNS_9BwdParamsE,@function
        .size           _ZN10layer_norm13ln_bwd_kernelINS_13Kernel_traitsI13__nv_bfloat16S2_S2_fjLj12800ELj5ELj1ELj4ELj8ENS_18Kernel_traits_baseILj12800ES2_S2_S2_fjLj128EEEEEEEvNS_9BwdParamsE,(.L_x_3100 - _ZN10layer_norm13ln_bwd_kernelINS_13Kernel_traitsI13__nv_bfloat16S2_S2_fjLj12800ELj5ELj1ELj4ELj8ENS_18Kernel_traits_baseILj12800ES2_S2_S2_fjLj128EEEEEEEvNS_9BwdParamsE)
        .other          _ZN10layer_norm13ln_bwd_kernelINS_13Kernel_traitsI13__nv_bfloat16S2_S2_fjLj12800ELj5ELj1ELj4ELj8ENS_18Kernel_traits_baseILj12800ES2_S2_S2_fjLj128EEEEEEEvNS_9BwdParamsE,@"STO_CUDA_ENTRY STV_DEFAULT"
_ZN10layer_norm13ln_bwd_kernelINS_13Kernel_traitsI13__nv_bfloat16S2_S2_fjLj12800ELj5ELj1ELj4ELj8ENS_18Kernel_traits_baseILj12800ES2_S2_S2_fjLj128EEEEEEEvNS_9BwdParamsE:
.text._ZN10layer_norm13ln_bwd_kernelINS_13Kernel_traitsI13__nv_bfloat16S2_S2_fjLj12800ELj5ELj1ELj4ELj8ENS_18Kernel_traits_baseILj12800ES2_S2_S2_fjLj128EEEEEEEvNS_9BwdParamsE:
        /* <DEDUP_REMOVED lines=59> */
[--C-:B------:R-:W-:Y:S01]  /*03b0*/  SHF.R.U64 R117, R2, 0x10, R3.reuse ;  /* 0x0000001002757819 */ /* 0x100fe20000001203 */
[----:B------:R-:W-:Y:S01]  /*03c0*/  HFMA2 R56, -RZ, RZ, 0, 0 ;  /* 0x00000000ff387431 */ /* 0x000fe200000001ff */
[----:B------:R-:W-:Y:S02]  /*03d0*/  SHF.R.U32.HI R116, RZ, 0x10, R3 ;  /* 0x00000010ff747819 */ /* 0x000fe40000011603 */
[----:B------:R-:W-:Y:S02]  /*03e0*/  CS2R R14, SRZ ;  /* 0x00000000000e7805 */ /* 0x000fe4000001ff00 */
[----:B------:R-:W-:Y:S02]  /*03f0*/  MOV R0, R28 ;  /* 0x0000001c00007202 */ /* 0x000fe40000000f00 */
[----:B------:R-:W-:-:S02]  /*0400*/  CS2R R64, SRZ ;  /* 0x0000000000407805 */ /* 0x000fc4000001ff00 */
[----:B------:R-:W-:Y:S02]  /*0410*/  MOV R3, R29 ;  /* 0x0000001d00037202 */ /* 0x000fe40000000f00 */
[----:B------:R-:W-:Y:S02]  /*0420*/  CS2R R62, SRZ ;  /* 0x00000000003e7805 */ /* 0x000fe4000001ff00 */
[----:B------:R-:W-:Y:S02]  /*0430*/  MOV R4, R26 ;  /* 0x0000001a00047202 */ /* 0x000fe40000000f00 */
        /* <DEDUP_REMOVED lines=22> */
[----:B------:R-:W-:Y:S02]  /*05a0*/  CS2R R36, SRZ ;  /* 0x0000000000247805 */ /* 0x000fe4000001ff00 */
[----:B------:R-:W-:Y:S02]  /*05b0*/  MOV R13, RZ ;  /* 0x000000ff000d7202 */ /* 0x000fe40000000f00 */
[----:B------:R-:W-:Y:S02]  /*05c0*/  CS2R R34, SRZ ;  /* 0x0000000000227805 */ /* 0x000fe4000001ff00 */
[----:B------:R-:W-:Y:S02]  /*05d0*/  CS2R R32, SRZ ;  /* 0x0000000000207805 */ /* 0x000fe4000001ff00 */
[----:B------:R-:W-:-:S02]  /*05e0*/  CS2R R30, SRZ ;  /* 0x00000000001e7805 */ /* 0x000fc4000001ff00 */
[----:B------:R-:W-:Y:S01]  /*05f0*/  MOV R2, RZ ;  /* 0x000000ff00027202 */ /* 0x000fe20000000f00 */
[----:B------:R-:W-:Y:S01]  /*0600*/  UMOV UR4, URZ ;  /* 0x000000ff00047c82 */ /* 0x000fe20008000000 */
[----:B------:R-:W-:Y:S01]  /*0610*/  PRMT R146, R0, 0x7610, R146 ;  /* 0x0000761000927816 */ /* 0x000fe20000000092 */
[----:B------:R-:W-:Y:S01]  /*0620*/  UMOV UR12, UR10 ;  /* 0x0000000a000c7c82 */ /* 0x000fe20008000000 */
[----:B------:R-:W-:Y:S02]  /*0630*/  PRMT R144, R3, 0x7610, R144 ;  /* 0x0000761003907816 */ /* 0x000fe40000000090 */
[----:B------:R-:W-:Y:S02]  /*0640*/  PRMT R142, R4, 0x7610, R142 ;  /* 0x00007610048e7816 */ /* 0x000fe4000000008e */
[----:B------:R-:W-:-:S07]  /*0650*/  PRMT R140, R5, 0x7610, R140 ;  /* 0x00007610058c7816 */ /* 0x000fce000000008c */
.L_x_1480:
        /* <DEDUP_REMOVED lines=40> */
[----:B------:R-:W5:Y:S02]  /*08e0*/  LDG.E.64 R10, desc[UR14][R10.64] ;  /* 0x0000000e0a0a7981 */ /* 0x000f64000c1e1b00 */
[C---:B------:R-:W-:Y:S02]  /*08f0*/  IMAD.WIDE.U32 R4, R102.reuse, 0x8, R4 ;  /* 0x0000000866047825 */ /* 0x040fe400078e0004 */
[----:B------:R-:W5:Y:S02]  /*0900*/  LDG.E.64 R8, desc[UR14][R8.64] ;  /* 0x0000000e08087981 */ /* 0x000f64000c1e1b00 */
[----:B------:R-:W-:Y:S02]  /*0910*/  IMAD.WIDE.U32 R6, R102, 0x8, R6 ;  /* 0x0000000866067825 */ /* 0x000fe400078e0006 */
[----:B------:R-:W5:Y:S04]  /*0920*/  LDG.E.64 R4, desc[UR14][R4.64] ;  /* 0x0000000e04047981 */ /* 0x000f68000c1e1b00 */
[----:B------:R-:W5:Y:S01]  /*0930*/  LDG.E.64 R6, desc[UR14][R6.64] ;  /* 0x0000000e06067981 */ /* 0x000f62000c1e1b00 */
[----:B------:R-:W-:Y:S05]  /*0940*/  BRA `(.L_x_1473) ;  /* 0x0000000000687947 */ /* 0x000fea0003800000 */
.L_x_1472:
        /* <DEDUP_REMOVED lines=25> */
[----:B------:R-:W5:Y:S02]  /*0ae0*/  LDG.E.64 R6, desc[UR14][R6.64] ;  /* 0x0000000e06067981 */ /* 0x000f64000c1e1b00 */
.L_x_1473:
        /* <DEDUP_REMOVED lines=41> */
[--C-:B------:R-:W-:Y:S02]  /*0d80*/  SHF.R.U64 R139, R72, 0x10, R73.reuse ;  /* 0x00000010488b7819 */ /* 0x100fe40000001249 */
[----:B------:R-:W-:Y:S02]  /*0d90*/  SHF.R.U32.HI R137, RZ, 0x10, R73 ;  /* 0x00000010ff897819 */ /* 0x000fe40000011649 */
[--C-:B------:R-:W-:Y:S02]  /*0da0*/  SHF.R.U64 R73, R4, 0x10, R5.reuse ;  /* 0x0000001004497819 */ /* 0x100fe40000001205 */
[----:B------:R-:W-:Y:S02]  /*0db0*/  SHF.R.U32.HI R159, RZ, 0x10, R5 ;  /* 0x00000010ff9f7819 */ /* 0x000fe40000011605 */
[--C-:B------:R-:W-:Y:S02]  /*0dc0*/  SHF.R.U64 R157, R68, 0x10, R69.reuse ;  /* 0x00000010449d7819 */ /* 0x100fe40000001245 */
[----:B------:R-:W-:-:S02]  /*0dd0*/  SHF.R.U32.HI R80, RZ, 0x10, R69 ;  /* 0x00000010ff507819 */ /* 0x000fc40000011645 */
[----:B------:R-:W-:Y:S02]  /*0de0*/  SHF.L.U32 R5, R99, 0x10, RZ ;  /* 0x0000001063057819 */ /* 0x000fe400000006ff */
[--C-:B------:R-:W-:Y:S02]  /*0df0*/  SHF.R.U64 R76, R76, 0x10, R77.reuse ;  /* 0x000000104c4c7819 */ /* 0x100fe4000000124d */
[----:B------:R-:W-:Y:S02]  /*0e00*/  SHF.R.U32.HI R89, RZ, 0x10, R77 ;  /* 0x00000010ff597819 */ /* 0x000fe4000001164d */
[--C-:B------:R-:W-:Y:S02]  /*0e10*/  SHF.R.U64 R69, R6, 0x10, R7.reuse ;  /* 0x0000001006457819 */ /* 0x100fe40000001207 */
[----:B------:R-:W-:Y:S02]  /*0e20*/  SHF.R.U32.HI R91, RZ, 0x10, R7 ;  /* 0x00000010ff5b7819 */ /* 0x000fe40000011607 */
[----:B------:R-:W-:-:S02]  /*0e30*/  SHF.L.U32 R86, R86, 0x10, RZ ;  /* 0x0000001056567819 */ /* 0x000fc400000006ff */
[----:B------:R-:W-:Y:S02]  /*0e40*/  SHF.R.U32.HI R77, RZ, 0x10, R71 ;  /* 0x00000010ff4d7819 */ /* 0x000fe40000011647 */
[--C-:B------:R-:W-:Y:S02]  /*0e50*/  SHF.R.U64 R8, R8, 0x10, R9.reuse ;  /* 0x0000001008087819 */ /* 0x100fe40000001209 */
[----:B------:R-:W-:Y:S02]  /*0e60*/  SHF.R.U32.HI R90, RZ, 0x10, R9 ;  /* 0x00000010ff5a7819 */ /* 0x000fe40000011609 */
[----:B------:R-:W-:Y:S02]  /*0e70*/  SHF.L.U32 R7, R85, 0x10, RZ ;  /* 0x0000001055077819 */ /* 0x000fe400000006ff */
[----:B------:R-:W-:Y:S02]  /*0e80*/  SHF.L.U32 R9, R79, 0x10, RZ ;  /* 0x000000104f097819 */ /* 0x000fe400000006ff */
[----:B------:R-:W-:-:S02]  /*0e90*/  SHF.R.U64 R143, R74, 0x10, R75 ;  /* 0x000000104a8f7819 */ /* 0x000fc4000000124b */
[----:B------:R-:W-:Y:S02]  /*0ea0*/  SHF.R.U32.HI R141, RZ, 0x10, R75 ;  /* 0x00000010ff8d7819 */ /* 0x000fe4000001164b */
[----:B------:R-:W-:Y:S02]  /*0eb0*/  SHF.R.U64 R72, R70, 0x10, R71 ;  /* 0x0000001046487819 */ /* 0x000fe40000001247 */
[----:B------:R-:W-:Y:S02]  /*0ec0*/  SHF.L.U32 R88, R88, 0x10, RZ ;  /* 0x0000001058587819 */ /* 0x000fe400000006ff */
[----:B------:R-:W-:Y:S02]  /*0ed0*/  SHF.L.U32 R4, R3, 0x10, RZ ;  /* 0x0000001003047819 */ /* 0x000fe400000006ff */
[----:B------:R-:W-:Y:S01]  /*0ee0*/  SHF.L.U32 R79, R0, 0x10, RZ ;  /* 0x00000010004f7819 */ /* 0x000fe200000006ff */
[----:B------:R-:W-:Y:S01]  /*0ef0*/  FADD.FTZ R0, R5, -UR5 ;  /* 0x8000000505007e21 */ /* 0x000fe20008010000 */
[--C-:B------:R-:W-:Y:S01]  /*0f00*/  SHF.R.U64 R10, R10, 0x10, R11.reuse ;  /* 0x000000100a0a7819 */ /* 0x100fe2000000120b */
[----:B------:R-:W-:Y:S01]  /*0f10*/  FADD.FTZ R85, R88, -UR5 ;  /* 0x8000000558557e21 */ /* 0x000fe20008010000 */
[----:B------:R-:W-:Y:S01]  /*0f20*/  SHF.R.U32.HI R93, RZ, 0x10, R11 ;  /* 0x00000010ff5d7819 */ /* 0x000fe2000001160b */
[----:B------:R-:W-:Y:S01]  /*0f30*/  FMUL.FTZ R0, R0, UR16 ;  /* 0x0000001000007c20 */ /* 0x000fe20008410000 */
[----:B------:R-:W-:-:S02]  /*0f40*/  SHF.L.U32 R149, R149, 0x10, RZ ;  /* 0x0000001095957819 */ /* 0x000fc400000006ff */
[----:B------:R-:W-:Y:S02]  /*0f50*/  SHF.L.U32 R87, R87, 0x10, RZ ;  /* 0x0000001057577819 */ /* 0x000fe400000006ff */
[----:B------:R-:W-:Y:S01]  /*0f60*/  SHF.L.U32 R75, R82, 0x10, RZ ;  /* 0x00000010524b7819 */ /* 0x000fe200000006ff */
[----:B------:R-:W-:Y:S01]  /*0f70*/  FADD.FTZ R82, R86, -UR5 ;  /* 0x8000000556527e21 */ /* 0x000fe20008010000 */
[----:B------:R-:W-:Y:S02]  /*0f80*/  SHF.L.U32 R78, R78, 0x10, RZ ;  /* 0x000000104e4e7819 */ /* 0x000fe400000006ff */
[----:B------:R-:W-:Y:S02]  /*0f90*/  SHF.R.U64 R3, R28, 0x10, R29 ;  /* 0x000000101c037819 */ /* 0x000fe4000000121d */
[----:B------:R-:W-:Y:S01]  /*0fa0*/  SHF.L.U32 R100, R146, 0x10, RZ ;  /* 0x0000001092647819 */ /* 0x000fe200000006ff */
[----:B------:R-:W-:Y:S01]  /*0fb0*/  FADD.FTZ R86, R78, -UR5 ;  /* 0x800000054e567e21 */ /* 0x000fe20008010000 */
[----:B------:R-:W-:Y:S01]  /*0fc0*/  SHF.L.U32 R11, R81, 0x10, RZ ;  /* 0x00000010510b7819 */ /* 0x000fe200000006ff */
[----:B------:R-:W-:Y:S01]  /*0fd0*/  FADD.FTZ R81, R7, -UR5 ;  /* 0x8000000507517e21 */ /* 0x000fe20008010000 */
[----:B------:R-:W-:Y:S01]  /*0fe0*/  SHF.L.U32 R76, R76, 0x10, RZ ;  /* 0x000000104c4c7819 */ /* 0x000fe200000006ff */
[----:B------:R-:W-:Y:S01]  /*0ff0*/  FMUL.FTZ R86, R86, UR16 ;  /* 0x0000001056567c20 */ /* 0x000fe20008410000 */
[----:B------:R-:W-:-:S02]  /*1000*/  SHF.L.U32 R5, R77, 0x10, RZ ;  /* 0x000000104d057819 */ /* 0x000fc400000006ff */
[--C-:B------:R-:W-:Y:S01]  /*1010*/  SHF.R.U64 R74, R66, 0x10, R67.reuse ;  /* 0x00000010424a7819 */ /* 0x100fe20000001243 */
[----:B------:R-:W-:Y:S01]  /*1020*/  FMUL.FTZ R153, R86, R9 ;  /* 0x0000000956997220 */ /* 0x000fe20000410000 */
[----:B------:R-:W-:Y:S02]  /*1030*/  SHF.L.U32 R77, R8, 0x10, RZ ;  /* 0x00000010084d7819 */ /* 0x000fe400000006ff */
[----:B------:R-:W-:Y:S02]  /*1040*/  SHF.R.U32.HI R92, RZ, 0x10, R67 ;  /* 0x00000010ff5c7819 */ /* 0x000fe40000011643 */
[----:B------:R-:W-:Y:S02]  /*1050*/  SHF.L.U32 R7, R72, 0x10, RZ ;  /* 0x0000001048077819 */ /* 0x000fe400000006ff */
        /* <DEDUP_REMOVED lines=10> */
[----:B------:R-:W-:Y:S01]  /*1100*/  FADD.FTZ R82, R76, -UR5 ;  /* 0x800000054c527e21 */ /* 0x000fe20008010000 */
[----:B------:R-:W-:Y:S01]  /*1110*/  SHF.L.U32 R84, R84, 0x10, RZ ;  /* 0x0000001054547819 */ /* 0x000fe200000006ff */
[----:B------:R-:W-:Y:S01]  /*1120*/  FADD.FTZ R76, RZ, R3 ;  /* 0x00000003ff4c7221 */ /* 0x000fe20000010000 */
        /* <DEDUP_REMOVED lines=9> */
[----:B------:R-:W-:Y:S01]  /*11c0*/  FADD.FTZ R88, R84, -UR5 ;  /* 0x8000000554587e21 */ /* 0x000fe20008010000 */
[----:B------:R-:W-:Y:S01]  /*11d0*/  SHF.R.U32.HI R101, RZ, 0x10, R29 ;  /* 0x00000010ff657819 */ /* 0x000fe2000001161d */
[----:B------:R-:W-:Y:S01]  /*11e0*/  FADD.FTZ R84, R79, -UR5 ;  /* 0x800000054f547e21 */ /* 0x000fe20008010000 */
[----:B------:R-:W-:Y:S01]  /*11f0*/  SHF.L.U32 R122, R10, 0x10, RZ ;  /* 0x000000100a7a7819 */ /* 0x000fe200000006ff */
[----:B------:R-:W-:Y:S01]  /*1200*/  FADD.FTZ R80, R75, -UR5 ;  /* 0x800000054b507e21 */ /* 0x000fe20008010000 */
[----:B------:R-:W-:Y:S01]  /*1210*/  SHF.L.U32 R10, R73, 0x10, RZ ;  /* 0x00000010490a7819 */ /* 0x000fe200000006ff */
[----:B------:R-:W-:Y:S01]  /*1220*/  FFMA.FTZ R73, R0, R3, RZ ;  /* 0x0000000300497223 */ /* 0x000fe200000100ff */
        /* <DEDUP_REMOVED lines=14> */
[----:B------:R-:W-:Y:S01]  /*1310*/  SHF.R.U64 R130, R26, 0x10, R27 ;  /* 0x000000101a827819 */ /* 0x000fe2000000121b */
[----:B------:R-:W-:Y:S01]  /*1320*/  FADD.FTZ R78, R75, R100 ;  /* 0x000000644b4e7221 */ /* 0x000fe20000010000 */
[----:B------:R-:W-:Y:S01]  /*1330*/  FMUL.FTZ R80, R80, UR16 ;  /* 0x0000001050507c20 */ /* 0x000fe20008410000 */
        /* <DEDUP_REMOVED lines=8> */
[----:B------:R-:W-:Y:S01]  /*13c0*/  FMUL.FTZ R89, R81, UR16 ;  /* 0x0000001051597c20 */ /* 0x000fe20008410000 */
[----:B------:R-:W-:Y:S01]  /*13d0*/  SHF.L.U32 R99, R140, 0x10, RZ ;  /* 0x000000108c637819 */ /* 0x000fe200000006ff */
[----:B------:R-:W-:Y:S01]  /*13e0*/  FMUL.FTZ R81, R130, R139 ;  /* 0x0000008b82517220 */ /* 0x000fe20000410000 */
[----:B------:R-:W-:Y:S01]  /*13f0*/  SHF.R.U32.HI R132, RZ, 0x10, R27 ;  /* 0x00000010ff847819 */ /* 0x000fe2000001161b */
        /* <DEDUP_REMOVED lines=24> */
[----:B------:R-:W-:Y:S01]  /*1580*/  FADD.FTZ R122, R122, R79 ;  /* 0x0000004f7a7a7221 */ /* 0x000fe20000010000 */
[----:B------:R-:W-:Y:S01]  /*1590*/  SHF.L.U32 R128, R111, 0x10, RZ ;  /* 0x000000106f807819 */ /* 0x000fe200000006ff */
[----:B------:R-:W-:Y:S01]  /*15a0*/  FMUL.FTZ R94, R95, R4 ;  /* 0x000000045f5e7220 */ /* 0x000fe20000410000 */
[----:B------:R-:W-:Y:S01]  /*15b0*/  FFMA.FTZ R73, R76, R79, R73 ;  /* 0x0000004f4c497223 */ /* 0x000fe20000010049 */
[----:B------:R-:W-:Y:S01]  /*15c0*/  FMUL.FTZ R95, R126, R121 ;  /* 0x000000797e5f7220 */ /* 0x000fe20000410000 */
[----:B------:R-:W-:Y:S01]  /*15d0*/  SHF.L.U32 R68, R116, 0x10, RZ ;  /* 0x0000001074447819 */ /* 0x000fe200000006ff */
[----:B------:R-:W-:Y:S01]  /*15e0*/  FADD.FTZ R126, R77, -UR5 ;  /* 0x800000054d7e7e21 */ /* 0x000fe20008010000 */
[----:B------:R-:W-:Y:S01]  /*15f0*/  FMUL.FTZ R77, R70, R7 ;  /* 0x00000007464d7220 */ /* 0x000fe20000410000 */
[----:B------:R-:W-:Y:S01]  /*1600*/  FADD.FTZ R122, R122, R101 ;  /* 0x000000657a7a7221 */ /* 0x000fe20000010000 */
[----:B------:R-:W-:Y:S01]  /*1610*/  FMUL.FTZ R96, R97, R6 ;  /* 0x0000000661607220 */ /* 0x000fe20000410000 */
[----:B------:R-:W-:Y:S01]  /*1620*/  FMUL.FTZ R74, R125, UR16 ;  /* 0x000000107d4a7c20 */ /* 0x000fe20008410000 */
[----:B------:R-:W-:Y:S01]  /*1630*/  FFMA.FTZ R73, R90, R101, R73 ;  /* 0x000000655a497223 */ /* 0x000fe20000010049 */
[----:B------:R-:W-:Y:S01]  /*1640*/  SHF.L.U32 R66, R113, 0x10, RZ ;  /* 0x0000001071427819 */ /* 0x000fe200000006ff */
[----:B------:R-:W-:Y:S01]  /*1650*/  FMUL.FTZ R97, R128, R9 ;  /* 0x0000000980617220 */ /* 0x000fe20000410000 */
[----:B------:R-:W-:Y:S01]  /*1660*/  SHF.L.U32 R157, R157, 0x10, RZ ;  /* 0x000000109d9d7819 */ /* 0x000fe200000006ff */
[----:B------:R-:W-:Y:S01]  /*1670*/  FADD.FTZ R128, R69, -UR5 ;  /* 0x8000000545807e21 */ /* 0x000fe20008010000 */
[----:B------:R-:W-:Y:S01]  /*1680*/  FMUL.FTZ R75, R68, R5 ;  /* 0x00000005444b7220 */ /* 0x000fe20000410000 */
[----:B------:R-:W-:Y:S01]  /*1690*/  FADD.FTZ R69, R122, R77 ;  /* 0x0000004d7a457221 */ /* 0x000fe20000010000 */
[----:B------:R-:W-:Y:S01]  /*16a0*/  FFMA.FTZ R68, R74, R77, R73 ;  /* 0x0000004d4a447223 */ /* 0x000fe20000010049 */
[----:B------:R-:W-:Y:S01]  /*16b0*/  SHF.L.U32 R67, R112, 0x10, RZ ;  /* 0x0000001070437819 */ /* 0x000fe200000006ff */
[----:B------:R-:W-:Y:S01]  /*16c0*/  FMUL.FTZ R73, R66, R157 ;  /* 0x0000009d42497220 */ /* 0x000fe20000410000 */
[----:B------:R-:W-:Y:S01]  /*16d0*/  FADD.FTZ R127, R72, -UR5 ;  /* 0x80000005487f7e21 */ /* 0x000fe20008010000 */
        /* <DEDUP_REMOVED lines=17> */
[----:B------:R-:W-:Y:S01]  /*17f0*/  FMUL.FTZ R67, R127, UR16 ;  /* 0x000000107f437c20 */ /* 0x000fe20008410000 */
[----:B------:R-:W-:Y:S01]  /*1800*/  FMUL.FTZ R66, R124, UR16 ;  /* 0x000000107c427c20 */ /* 0x000fe20008410000 */
[----:B------:R-:W-:Y:S01]  /*1810*/  FADD.FTZ R127, R125, R94 ;  /* 0x0000005e7d7f7221 */ /* 0x000fe20000010000 */
[----:B------:R-:W-:Y:S01]  /*1820*/  FFMA.FTZ R124, R87, R94, R122 ;  /* 0x0000005e577c7223 */ /* 0x000fe2000001007a */
[----:B------:R-:W-:Y:S01]  /*1830*/  FMUL.FTZ R12, R128, UR16 ;  /* 0x00000010800c7c20 */ /* 0x000fe20008410000 */
[----:B------:R-:W-:Y:S01]  /*1840*/  SHF.L.U32 R71, R109, 0x10, RZ ;  /* 0x000000106d477819 */ /* 0x000fe200000006ff */
[----:B------:R-:W-:Y:S01]  /*1850*/  FADD.FTZ R128, R127, R70 ;  /* 0x000000467f807221 */ /* 0x000fe20000010000 */
[----:B------:R-:W-:Y:S01]  /*1860*/  FFMA.FTZ R127, R67, R70, R124 ;  /* 0x00000046437f7223 */ /* 0x000fe2000001007c */
[----:B------:R-:W-:Y:S01]  /*1870*/  FMUL.FTZ R84, R84, UR16 ;  /* 0x0000001054547c20 */ /* 0x000fe20008410000 */
        /* <DEDUP_REMOVED lines=29> */
.L_x_1474:
[--C-:B------:R-:W-:Y:S02]  /*1a50*/  SHF.R.U64 R100, R66, 0x10, R67.reuse ;  /* 0x0000001042647819 */ /* 0x100fe40000001243 */
[----:B------:R-:W-:Y:S02]  /*1a60*/  SHF.R.U32.HI R89, RZ, 0x10, R67 ;  /* 0x00000010ff597819 */ /* 0x000fe40000011643 */
[----:B------:R-:W-:Y:S02]  /*1a70*/  SHF.R.U64 R67, R10, 0x10, R11 ;  /* 0x000000100a437819 */ /* 0x000fe4000000120b */
[----:B------:R-:W-:Y:S02]  /*1a80*/  SHF.R.U64 R10, R4, 0x10, R5 ;  /* 0x00000010040a7819 */ /* 0x000fe40000001205 */
[----:B------:R-:W-:Y:S02]  /*1a90*/  SHF.L.U32 R4, R85, 0x10, RZ ;  /* 0x0000001055047819 */ /* 0x000fe400000006ff */
[----:B------:R-:W-:-:S02]  /*1aa0*/  SHF.L.U32 R131, R21, 0x10, RZ ;  /* 0x0000001015837819 */ /* 0x000fc400000006ff */
[----:B------:R-:W-:Y:S02]  /*1ab0*/  SHF.R.U64 R92, R76, 0x10, R77 ;  /* 0x000000104c5c7819 */ /* 0x000fe4000000124d */
[----:B------:R-:W-:Y:S01]  /*1ac0*/  SHF.R.U64 R91, R6, 0x10, R7 ;  /* 0x00000010065b7819 */ /* 0x000fe20000001207 */
[----:B------:R-:W-:Y:S01]  /*1ad0*/  FADD.FTZ R131, R4, -R131 ;  /* 0x8000008304837221 */ /* 0x000fe20000010000 */
[----:B------:R-:W-:Y:S02]  /*1ae0*/  SHF.R.U32.HI R76, RZ, 0x10, R77 ;  /* 0x00000010ff4c7819 */ /* 0x000fe4000001164d */
[----:B------:R-:W-:Y:S02]  /*1af0*/  SHF.R.U32.HI R6, RZ, 0x10, R7 ;  /* 0x00000010ff067819 */ /* 0x000fe40000011607 */
[--C-:B------:R-:W-:Y:S02]  /*1b00*/  SHF.R.U64 R7, R70, 0x10, R71.reuse ;  /* 0x0000001046077819 */ /* 0x100fe40000001247 */
[----:B------:R-:W-:-:S02]  /*1b10*/  SHF.R.U32.HI R77, RZ, 0x10, R71 ;  /* 0x00000010ff4d7819 */ /* 0x000fc40000011647 */
[----:B------:R-:W-:Y:S02]  /*1b20*/  SHF.L.U32 R71, R88, 0x10, RZ ;  /* 0x0000001058477819 */ /* 0x000fe400000006ff */
[----:B------:R-:W-:Y:S02]  /*1b30*/  SHF.L.U32 R132, R22, 0x10, RZ ;  /* 0x0000001016847819 */ /* 0x000fe400000006ff */
[----:B------:R-:W-:Y:S02]  /*1b40*/  SHF.L.U32 R96, R146, 0x10, RZ ;  /* 0x0000001092607819 */ /* 0x000fe400000006ff */
[----:B------:R-:W-:Y:S01]  /*1b50*/  SHF.R.U64 R4, R22, 0x10, R23 ;  /* 0x0000001016047819 */ /* 0x000fe20000001217 */
[----:B------:R-:W-:Y:S01]  /*1b60*/  FADD.FTZ R132, R71, -R132 ;  /* 0x8000008447847221 */ /* 0x000fe20000010000 */
[----:B------:R-:W-:Y:S02]  /*1b70*/  SHF.R.U32.HI R90, RZ, 0x10, R11 ;  /* 0x00000010ff5a7819 */ /* 0x000fe4000001160b */
[----:B------:R-:W0:Y:S01]  /*1b80*/  MUFU.RCP R11, R96 ;  /* 0x00000060000b7308 */ /* 0x000e220000001000 */
[----:B------:R-:W-:-:S02]  /*1b90*/  SHF.L.U32 R98, R142, 0x10, RZ ;  /* 0x000000108e627819 */ /* 0x000fc400000006ff */
[----:B------:R-:W-:Y:S02]  /*1ba0*/  SHF.L.U32 R99, R99, 0x10, RZ ;  /* 0x0000001063637819 */ /* 0x000fe400000006ff */
[----:B------:R-:W-:Y:S02]  /*1bb0*/  SHF.L.U32 R148, R24, 0x10, RZ ;  /* 0x0000001018947819 */ /* 0x000fe400000006ff */
[----:B------:R-:W-:Y:S02]  /*1bc0*/  SHF.R.U64 R70, R20, 0x10, R21 ;  /* 0x0000001014467819 */ /* 0x000fe40000001215 */
[----:B------:R-:W-:Y:S01]  /*1bd0*/  SHF.L.U32 R4, R4, 0x10, RZ ;  /* 0x0000001004047819 */ /* 0x000fe200000006ff */
[----:B------:R-:W-:Y:S01]  /*1be0*/  FADD.FTZ R148, R99, -R148 ;  /* 0x8000009463947221 */ /* 0x000fe20000010000 */
[----:B------:R-:W-:Y:S02]  /*1bf0*/  SHF.L.U32 R85, R100, 0x10, RZ ;  /* 0x0000001064557819 */ /* 0x000fe400000006ff */
[----:B------:R-:W-:-:S02]  /*1c00*/  SHF.L.U32 R71, R84, 0x10, RZ ;  /* 0x0000001054477819 */ /* 0x000fc400000006ff */
[----:B------:R-:W-:Y:S01]  /*1c10*/  SHF.L.U32 R88, R18, 0x10, RZ ;  /* 0x0000001012587819 */ /* 0x000fe200000006ff */
[----:B------:R-:W-:Y:S01]  /*1c20*/  FADD.FTZ R4, R85, -R4 ;  /* 0x8000000455047221 */ /* 0x000fe20000010000 */
[----:B------:R-:W-:Y:S02]  /*1c30*/  SHF.R.U64 R101, R8, 0x10, R9 ;  /* 0x0000001008657819 */ /* 0x000fe40000001209 */
[--C-:B------:R-:W-:Y:S01]  /*1c40*/  SHF.R.U64 R157, R68, 0x10, R69.reuse ;  /* 0x00000010449d7819 */ /* 0x100fe20000001245 */
[----:B------:R-:W-:Y:S01]  /*1c50*/  FADD.FTZ R88, R71, -R88 ;  /* 0x8000005847587221 */ /* 0x000fe20000010000 */
[----:B------:R-:W-:Y:S02]  /*1c60*/  SHF.R.U32.HI R8, RZ, 0x10, R69 ;  /* 0x00000010ff087819 */ /* 0x000fe40000011645 */
[----:B------:R-:W1:Y:S01]  /*1c70*/  MUFU.RCP R69, R98 ;  /* 0x0000006200457308 */ /* 0x000e620000001000 */
[----:B------:R-:W-:Y:S02]  /*1c80*/  SHF.L.U32 R70, R70, 0x10, RZ ;  /* 0x0000001046467819 */ /* 0x000fe400000006ff */
[----:B------:R-:W-:-:S02]  /*1c90*/  SHF.L.U32 R67, R67, 0x10, RZ ;  /* 0x0000001043437819 */ /* 0x000fc400000006ff */
[----:B------:R-:W-:Y:S02]  /*1ca0*/  SHF.R.U64 R99, R18, 0x10, R19 ;  /* 0x0000001012637819 */ /* 0x000fe40000001213 */
[----:B------:R-:W-:Y:S02]  /*1cb0*/  SHF.R.U32.HI R85, RZ, 0x10, R21 ;  /* 0x00000010ff557819 */ /* 0x000fe40000011615 */
[----:B------:R-:W-:Y:S02]  /*1cc0*/  SHF.L.U32 R71, R92, 0x10, RZ ;  /* 0x000000105c477819 */ /* 0x000fe400000006ff */
[----:B------:R-:W-:Y:S02]  /*1cd0*/  SHF.R.U32.HI R100, RZ, 0x10, R23 ;  /* 0x00000010ff647819 */ /* 0x000fe40000011617 */
[----:B------:R-:W-:Y:S02]  /*1ce0*/  SHF.L.U32 R95, R144, 0x10, RZ ;  /* 0x00000010905f7819 */ /* 0x000fe400000006ff */
[----:B------:R-:W-:Y:S01]  /*1cf0*/  SHF.L.U32 R92, R101, 0x10, RZ ;  /* 0x00000010655c7819 */ /* 0x000fe200000006ff */
[----:B------:R-:W-:Y:S01]  /*1d00*/  FADD.FTZ R101, R67, -R70 ;  /* 0x8000004643657221 */ /* 0x000fe20000010000 */
[----:B------:R-:W-:Y:S01]  /*1d10*/  SHF.L.U32 R99, R99, 0x10, RZ ;  /* 0x0000001063637819 */ /* 0x000fe200000006ff */
[----:B------:R-:W2:Y:S01]  /*1d20*/  MUFU.RCP R93, R95 ;  /* 0x0000005f005d7308 */ /* 0x000ea20000001000 */
[----:B------:R-:W-:-:S02]  /*1d30*/  SHF.L.U32 R70, R76, 0x10, RZ ;  /* 0x000000104c467819 */ /* 0x000fc400000006ff */
[----:B------:R-:W-:Y:S01]  /*1d40*/  SHF.L.U32 R90, R90, 0x10, RZ ;  /* 0x000000105a5a7819 */ /* 0x000fe200000006ff */
[----:B------:R-:W-:Y:S01]  /*1d50*/  FADD.FTZ R99, R92, -R99 ;  /* 0x800000635c637221 */ /* 0x000fe20000010000 */
[----:B------:R-:W-:Y:S02]  /*1d60*/  SHF.L.U32 R85, R85, 0x10, RZ ;  /* 0x0000001055557819 */ /* 0x000fe400000006ff */
[----:B------:R-:W-:Y:S02]  /*1d70*/  SHF.R.U32.HI R103, RZ, 0x10, R25 ;  /* 0x00000010ff677819 */ /* 0x000fe40000011619 */
[----:B------:R-:W-:Y:S01]  /*1d80*/  SHF.L.U32 R89, R89, 0x10, RZ ;  /* 0x0000001059597819 */ /* 0x000fe200000006ff */
[----:B------:R-:W-:Y:S01]  /*1d90*/  FADD.FTZ R85, R90, -R85 ;  /* 0x800000555a557221 */ /* 0x000fe20000010000 */
[----:B------:R-:W-:Y:S02]  /*1da0*/  SHF.L.U32 R76, R100, 0x10, RZ ;  /* 0x00000010644c7819 */ /* 0x000fe400000006ff */
[----:B------:R-:W-:-:S02]  /*1db0*/  SHF.R.U64 R125, R16, 0x10, R17 ;  /* 0x00000010107d7819 */ /* 0x000fc40000001211 */
[--C-:B------:R-:W-:Y:S01]  /*1dc0*/  SHF.R.U64 R139, R72, 0x10, R73.reuse ;  /* 0x00000010488b7819 */ /* 0x100fe20000001249 */
[----:B------:R-:W-:Y:S01]  /*1dd0*/  FADD.FTZ R76, R89, -R76 ;  /* 0x8000004c594c7221 */ /* 0x000fe20000010000 */
[----:B------:R-:W-:Y:S02]  /*1de0*/  SHF.R.U32.HI R137, RZ, 0x10, R73 ;  /* 0x00000010ff897819 */ /* 0x000fe40000011649 */
[----:B------:R-:W-:Y:S02]  /*1df0*/  SHF.R.U32.HI R73, RZ, 0x10, R5 ;  /* 0x00000010ff497819 */ /* 0x000fe40000011605 */
[----:B------:R-:W-:Y:S02]  /*1e00*/  SHF.L.U32 R103, R103, 0x10, RZ ;  /* 0x0000001067677819 */ /* 0x000fe400000006ff */
[----:B------:R-:W-:Y:S02]  /*1e10*/  SHF.L.U32 R5, R140, 0x10, RZ ;  /* 0x000000108c057819 */ /* 0x000fe400000006ff */
[----:B------:R-:W-:Y:S01]  /*1e20*/  SHF.L.U32 R125, R125, 0x10, RZ ;  /* 0x000000107d7d7819 */ /* 0x000fe200000006ff */
[----:B------:R-:W-:Y:S01]  /*1e30*/  FADD.FTZ R103, R70, -R103 ;  /* 0x8000006746677221 */ /* 0x000fe20000010000 */
[----:B------:R-:W-:Y:S01]  /*1e40*/  SHF.L.U32 R92, R91, 0x10, RZ ;  /* 0x000000105b5c7819 */ /* 0x000fe200000006ff */
[----:B------:R-:W3:Y:S01]  /*1e50*/  MUFU.RCP R127, R5 ;  /* 0x00000005007f7308 */ /* 0x000ee20000001000 */
[----:B------:R-:W-:-:S02]  /*1e60*/  SHF.L.U32 R90, R78, 0x10, RZ ;  /* 0x000000104e5a7819 */ /* 0x000fc400000006ff */
[----:B------:R-:W-:Y:S01]  /*1e70*/  SHF.L.U32 R89, R0, 0x10, RZ ;  /* 0x0000001000597819 */ /* 0x000fe200000006ff */
[----:B0-----:R-:W-:Y:S01]  /*1e80*/  FMUL.FTZ R0, R148, R11 ;  /* 0x0000000b94007220 */ /* 0x001fe20000410000 */
[----:B------:R-:W-:Y:S01]  /*1e90*/  SHF.L.U32 R78, R17, 0x10, RZ ;  /* 0x00000010114e7819 */ /* 0x000fe200000006ff */
[----:B------:R-:W-:Y:S01]  /*1ea0*/  FADD.FTZ R125, R92, -R125 ;  /* 0x8000007d5c7d7221 */ /* 0x000fe20000010000 */
[--C-:B------:R-:W-:Y:S01]  /*1eb0*/  SHF.R.U64 R138, R26, 0x10, R27.reuse ;  /* 0x000000101a8a7819 */ /* 0x100fe2000000121b */
[----:B-1----:R-:W-:Y:S01]  /*1ec0*/  FMUL.FTZ R92, R132, R69 ;  /* 0x00000045845c7220 */ /* 0x002fe20000410000 */
[----:B------:R-:W-:Y:S01]  /*1ed0*/  SHF.L.U32 R97, R97, 0x10, RZ ;  /* 0x0000001061617819 */ /* 0x000fe200000006ff */
[----:B------:R-:W-:Y:S01]  /*1ee0*/  FADD.FTZ R78, R89, -R78 ;  /* 0x8000004e594e7221 */ /* 0x000fe20000010000 */
[----:B------:R-:W-:Y:S02]  /*1ef0*/  SHF.L.U32 R150, R25, 0x10, RZ ;  /* 0x0000001019967819 */ /* 0x000fe400000006ff */
[----:B------:R-:W-:-:S02]  /*1f00*/  SHF.R.U32.HI R11, RZ, 0x10, R27 ;  /* 0x00000010ff0b7819 */ /* 0x000fc4000001161b */
[----:B------:R-:W-:Y:S01]  /*1f10*/  SHF.L.U32 R130, R119, 0x10, RZ ;  /* 0x0000001077827819 */ /* 0x000fe200000006ff */
[----:B------:R-:W-:Y:S01]  /*1f20*/  FADD.FTZ R150, R97, -R150 ;  /* 0x8000009661967221 */ /* 0x000fe20000010000 */
[----:B------:R-:W-:Y:S02]  /*1f30*/  SHF.L.U32 R70, R110, 0x10, RZ ;  /* 0x000000106e467819 */ /* 0x000fe400000006ff */
[----:B------:R-:W-:Y:S01]  /*1f40*/  SHF.L.U32 R138, R138, 0x10, RZ ;  /* 0x000000108a8a7819 */ /* 0x000fe200000006ff */
[----:B------:R-:W0:Y:S01]  /*1f50*/  MUFU.RCP R84, R130 ;  /* 0x0000008200547308 */ /* 0x000e220000001000 */
[----:B------:R-:W-:Y:S01]  /*1f60*/  SHF.R.U32.HI R89, RZ, 0x10, R29 ;  /* 0x00000010ff597819 */ /* 0x000fe2000001161d */
[----:B--2---:R-:W-:Y:S01]  /*1f70*/  FMUL.FTZ R93, R150, R93 ;  /* 0x0000005d965d7220 */ /* 0x004fe20000410000 */
[----:B------:R-:W-:Y:S02]  /*1f80*/  SHF.L.U32 R132, R11, 0x10, RZ ;  /* 0x000000100b847819 */ /* 0x000fe400000006ff */
[----:B------:R-:W-:-:S02]  /*1f90*/  SHF.R.U32.HI R9, RZ, 0x10, R9 ;  /* 0x00000010ff097819 */ /* 0x000fc40000011609 */
[----:B------:R-:W-:Y:S01]  /*1fa0*/  SHF.R.U32.HI R11, RZ, 0x10, R19 ;  /* 0x00000010ff0b7819 */ /* 0x000fe20000011613 */
[----:B------:R-:W1:Y:S01]  /*1fb0*/  MUFU.RCP R135, R70 ;  /* 0x0000004600877308 */ /* 0x000e620000001000 */
[----:B------:R-:W-:Y:S02]  /*1fc0*/  SHF.L.U32 R97, R118, 0x10, RZ ;  /* 0x0000001076617819 */ /* 0x000fe400000006ff */
[----:B------:R-:W-:Y:S02]  /*1fd0*/  SHF.R.U64 R100, R28, 0x10, R29 ;  /* 0x000000101c647819 */ /* 0x000fe4000000121d */
[----:B------:R-:W-:Y:S02]  /*1fe0*/  SHF.L.U32 R94, R117, 0x10, RZ ;  /* 0x00000010755e7819 */ /* 0x000fe400000006ff */
[----:B------:R-:W-:Y:S01]  /*1ff0*/  SHF.L.U32 R87, R87, 0x10, RZ ;  /* 0x0000001057577819 */ /* 0x000fe200000006ff */
[----:B------:R-:W2:Y:S01]  /*2000*/  MUFU.RCP R151, R138 ;  /* 0x0000008a00977308 */ /* 0x000ea20000001000 */
[----:B------:R-:W-:-:S02]  /*2010*/  SHF.L.U32 R68, R23, 0x10, RZ ;  /* 0x0000001017447819 */ /* 0x000fc400000006ff */
[----:B------:R-:W-:Y:S02]  /*2020*/  SHF.L.U32 R124, R116, 0x10, RZ ;  /* 0x00000010747c7819 */ /* 0x000fe400000006ff */
[----:B------:R-:W-:Y:S01]  /*2030*/  SHF.L.U32 R148, R89, 0x10, RZ ;  /* 0x0000001059947819 */ /* 0x000fe200000006ff */
[----:B------:R-:W-:Y:S01]  /*2040*/  FADD.FTZ R68, R87, -R68 ;  /* 0x8000004457447221 */ /* 0x000fe20000010000 */
[----:B------:R-:W-:Y:S01]  /*2050*/  SHF.R.U64 R143, R74, 0x10, R75 ;  /* 0x000000104a8f7819 */ /* 0x000fe2000000124b */
[----:B------:R-:W-:Y:S01]  /*2060*/  MUFU.RCP R80, R94 ;  /* 0x0000005e00507308 */ /* 0x000fe20000001000 */
[----:B------:R-:W-:Y:S01]  /*2070*/  SHF.L.U32 R154, R9, 0x10, RZ ;  /* 0x00000010099a7819 */ /* 0x000fe200000006ff */
[----:B---3--:R-:W-:Y:S01]  /*2080*/  FMUL.FTZ R91, R68, R127 ;  /* 0x0000007f445b7220 */ /* 0x008fe20000410000 */
[----:B------:R-:W-:Y:S02]  /*2090*/  SHF.L.U32 R11, R11, 0x10, RZ ;  /* 0x000000100b0b7819 */ /* 0x000fe400000006ff */
[----:B------:R-:W-:-:S02]  /*20a0*/  SHF.L.U32 R122, R113, 0x10, RZ ;  /* 0x00000010717a7819 */ /* 0x000fc400000006ff */
[----:B------:R-:W-:Y:S01]  /*20b0*/  SHF.L.U32 R100, R100, 0x10, RZ ;  /* 0x0000001064647819 */ /* 0x000fe200000006ff */
[----:B------:R-:W3:Y:S01]  /*20c0*/  MUFU.RCP R74, R97 ;  /* 0x00000061004a7308 */ /* 0x000ee20000001000 */
[----:B------:R-:W-:Y:S01]  /*20d0*/  SHF.L.U32 R69, R108, 0x10, RZ ;  /* 0x000000106c457819 */ /* 0x000fe200000006ff */
[----:B------:R-:W-:Y:S01]  /*20e0*/  FADD.FTZ R154, R154, -R11 ;  /* 0x8000000b9a9a7221 */ /* 0x000fe20000010000 */
[----:B------:R-:W-:Y:S02]  /*20f0*/  SHF.L.U32 R82, R82, 0x10, RZ ;  /* 0x0000001052527819 */ /* 0x000fe400000006ff */
[----:B------:R-:W-:Y:S02]  /*2100*/  SHF.L.U32 R87, R19, 0x10, RZ ;  /* 0x0000001013577819 */ /* 0x000fe400000006ff */
[----:B------:R-:W-:Y:S01]  /*2110*/  SHF.L.U32 R86, R86, 0x10, RZ ;  /* 0x0000001056567819 */ /* 0x000fe200000006ff */
[----:B------:R-:W-:Y:S01]  /*2120*/  MUFU.RCP R72, R124 ;  /* 0x0000007c00487308 */ /* 0x000fe20000001000 */
[----:B------:R-:W-:Y:S01]  /*2130*/  SHF.L.U32 R133, R20, 0x10, RZ ;  /* 0x0000001014857819 */ /* 0x000fe200000006ff */
[----:B------:R-:W-:Y:S01]  /*2140*/  FADD.FTZ R87, R82, -R87 ;  /* 0x8000005752577221 */ /* 0x000fe20000010000 */
[----:B------:R-:W-:-:S02]  /*2150*/  SHF.L.U32 R155, R16, 0x10, RZ ;  /* 0x00000010109b7819 */ /* 0x000fc400000006ff */
[----:B------:R-:W-:Y:S01]  /*2160*/  SHF.R.U64 R82, R24, 0x10, R25 ;  /* 0x0000001018527819 */ /* 0x000fe20000001219 */
[----:B------:R-:W-:Y:S01]  /*2170*/  FADD.FTZ R133, R86, -R133 ;  /* 0x8000008556857221 */ /* 0x000fe20000010000 */
[----:B------:R-:W-:Y:S01]  /*2180*/  SHF.R.U32.HI R68, RZ, 0x10, R17 ;  /* 0x00000010ff447819 */ /* 0x000fe20000011611 */
[----:B------:R-:W4:Y:S01]  /*2190*/  MUFU.RCP R150, R148 ;  /* 0x0000009400967308 */ /* 0x000f220000001000 */
[----:B------:R-:W-:Y:S01]  /*21a0*/  FADD.FTZ R155, R90, -R155 ;  /* 0x8000009b5a9b7221 */ /* 0x000fe20000010000 */
[----:B------:R-:W-:Y:S01]  /*21b0*/  SHF.L.U32 R149, R149, 0x10, RZ ;  /* 0x0000001095957819 */ /* 0x000fe200000006ff */
[----:B0-----:R-:W-:Y:S01]  /*21c0*/  FMUL.FTZ R90, R133, R84 ;  /* 0x00000054855a7220 */ /* 0x001fe20000410000 */
[----:B------:R-:W-:Y:S01]  /*21d0*/  SHF.L.U32 R82, R82, 0x10, RZ ;  /* 0x0000001052527819 */ /* 0x000fe200000006ff */
[----:B-1----:R-:W-:Y:S01]  /*21e0*/  FMUL.FTZ R84, R78, R135 ;  /* 0x000000874e547220 */ /* 0x002fe20000410000 */
[----:B------:R-:W-:Y:S01]  /*21f0*/  SHF.L.U32 R127, R6, 0x10, RZ ;  /* 0x00000010067f7819 */ /* 0x000fe200000006ff */
[----:B--2---:R-:W-:Y:S01]  /*2200*/  FMUL.FTZ R78, R4, R151 ;  /* 0x00000097044e7220 */ /* 0x004fe20000410000 */
[----:B------:R-:W0:Y:S01]  /*2210*/  MUFU.RCP R12, R122 ;  /* 0x0000007a000c7308 */ /* 0x000e220000001000 */
[----:B------:R-:W-:Y:S01]  /*2220*/  SHF.L.U32 R6, R68, 0x10, RZ ;  /* 0x0000001044067819 */ /* 0x000fe200000006ff */
[----:B------:R-:W-:Y:S01]  /*2230*/  FADD.FTZ R82, R71, -R82 ;  /* 0x8000005247527221 */ /* 0x000fe20000010000 */
[----:B------:R-:W-:Y:S01]  /*2240*/  SHF.L.U32 R143, R143, 0x10, RZ ;  /* 0x000000108f8f7819 */ /* 0x000fe200000006ff */
[----:B---3--:R-:W-:Y:S01]  /*2250*/  FMUL.FTZ R89, R131, R74 ;  /* 0x0000004a83597220 */ /* 0x008fe20000410000 */
[----:B------:R-:W-:Y:S01]  /*2260*/  SHF.L.U32 R4, R3, 0x10, RZ ;  /* 0x0000001003047819 */ /* 0x000fe200000006ff */
[----:B------:R-:W-:Y:S01]  /*2270*/  FMUL.FTZ R3, R96, R149 ;  /* 0x0000009560037220 */ /* 0x000fe20000410000 */
[----:B------:R-:W-:Y:S01]  /*2280*/  FADD.FTZ R6, R127, -R6 ;  /* 0x800000067f067221 */ /* 0x000fe20000010000 */
[----:B------:R1:W2:Y:S01]  /*2290*/  MUFU.RCP R153, R100 ;  /* 0x0000006400997308 */ /* 0x0002a20000001000 */
[----:B------:R-:W-:Y:S01]  /*22a0*/  FMUL.FTZ R74, R101, R80 ;  /* 0x00000050654a7220 */ /* 0x000fe20000410000 */
[----:B------:R-:W-:Y:S01]  /*22b0*/  SHF.R.U32.HI R141, RZ, 0x10, R75 ;  /* 0x00000010ff8d7819 */ /* 0x000fe2000001164b */
[----:B----4-:R-:W-:Y:S01]  /*22c0*/  FMUL.FTZ R80, R103, R150 ;  /* 0x0000009667507220 */ /* 0x010fe20000410000 */
[----:B------:R-:W-:Y:S01]  /*22d0*/  FMUL.FTZ R72, R85, R72 ;  /* 0x0000004855487220 */ /* 0x000fe20000410000 */
[----:B------:R-:W-:Y:S01]  /*22e0*/  SHF.L.U32 R136, R136, 0x10, RZ ;  /* 0x0000001088887819 */ /* 0x000fe200000006ff */
[----:B------:R-:W-:Y:S01]  /*22f0*/  FMUL.FTZ R85, R100, R143 ;  /* 0x0000008f64557220 */ /* 0x000fe20000410000 */
[----:B------:R-:W-:Y:S01]  /*2300*/  FADD.FTZ R150, RZ, R3 ;  /* 0x00000003ff967221 */ /* 0x000fe20000010000 */
[----:B------:R-:W3:Y:S01]  /*2310*/  MUFU.RCP R11, R69 ;  /* 0x00000045000b7308 */ /* 0x000ee20000001000 */
[----:B------:R-:W-:Y:S01]  /*2320*/  FFMA.FTZ R96, R3, R0, RZ ;  /* 0x0000000003607223 */ /* 0x000fe200000100ff */
[----:B0-----:R-:W-:Y:S01]  /*2330*/  FMUL.FTZ R68, R99, R12 ;  /* 0x0000000c63447220 */ /* 0x001fe20000410000 */
[----:B------:R-:W-:Y:S01]  /*2340*/  SHF.L.U32 R147, R147, 0x10, RZ ;  /* 0x0000001093937819 */ /* 0x000fe200000006ff */
[----:B-1----:R-:W-:Y:S01]  /*2350*/  FMUL.FTZ R100, R95, R136 ;  /* 0x000000885f647220 */ /* 0x002fe20000410000 */
[----:B------:R-:W-:-:S02]  /*2360*/  SHF.L.U32 R141, R141, 0x10, RZ ;  /* 0x000000108d8d7819 */ /* 0x000fc400000006ff */
[----:B------:R-:W-:Y:S01]  /*2370*/  SHF.L.U32 R139, R139, 0x10, RZ ;  /* 0x000000108b8b7819 */ /* 0x000fe200000006ff */
[----:B------:R-:W0:Y:S01]  /*2380*/  MUFU.RCP R9, R132 ;  /* 0x0000008400097308 */ /* 0x000e220000001000 */
[----:B------:R-:W-:Y:S01]  /*2390*/  FMUL.FTZ R103, R98, R147 ;  /* 0x0000009362677220 */ /* 0x000fe20000410000 */
[----:B--2---:R-:W-:Y:S01]  /*23a0*/  FMUL.FTZ R82, R82, R153 ;  /* 0x0000009952527220 */ /* 0x004fe20000410000 */
[----:B------:R-:W-:Y:S02]  /*23b0*/  SHF.L.U32 R123, R109, 0x10, RZ ;  /* 0x000000106d7b7819 */ /* 0x000fe400000006ff */
[----:B------:R-:W-:Y:S02]  /*23c0*/  SHF.L.U32 R134, R134, 0x10, RZ ;  /* 0x0000001086867819 */ /* 0x000fe400000006ff */
[----:B------:R-:W-:Y:S01]  /*23d0*/  SHF.L.U32 R137, R137, 0x10, RZ ;  /* 0x0000001089897819 */ /* 0x000fe200000006ff */
[----:B------:R-:W1:Y:S01]  /*23e0*/  MUFU.RCP R66, R123 ;  /* 0x0000007b00427308 */ /* 0x000e620000001000 */
[----:B------:R-:W-:Y:S01]  /*23f0*/  SHF.L.U32 R145, R145, 0x10, RZ ;  /* 0x0000001091917819 */ /* 0x000fe200000006ff */
[----:B---3--:R-:W-:Y:S01]  /*2400*/  FMUL.FTZ R12, R6, R11 ;  /* 0x0000000b060c7220 */ /* 0x008fe20000410000 */
[----:B------:R-:W-:Y:S01]  /*2410*/  SHF.L.U32 R11, R81, 0x10, RZ ;  /* 0x00000010510b7819 */ /* 0x000fe200000006ff */
[----:B------:R-:W-:Y:S01]  /*2420*/  FADD.FTZ R81, R150, R85 ;  /* 0x0000005596517221 */ /* 0x000fe20000010000 */
[----:B------:R-:W-:Y:S01]  /*2430*/  SHF.L.U32 R6, R83, 0x10, RZ ;  /* 0x0000001053067819 */ /* 0x000fe200000006ff */
[----:B------:R-:W-:Y:S01]  /*2440*/  FMUL.FTZ R83, R148, R141 ;  /* 0x0000008d94537220 */ /* 0x000fe20000410000 */
[----:B------:R-:W-:Y:S01]  /*2450*/  SHF.L.U32 R128, R115, 0x10, RZ ;  /* 0x0000001073807819 */ /* 0x000fe200000006ff */
[----:B------:R-:W-:Y:S01]  /*2460*/  FADD.FTZ R98, R81, R100 ;  /* 0x0000006451627221 */ /* 0x000fe20000010000 */
[----:B------:R-:W-:Y:S01]  /*2470*/  FMUL.FTZ R81, R138, R139 ;  /* 0x0000008b8a517220 */ /* 0x000fe20000410000 */
[----:B0-----:R-:W-:Y:S01]  /*2480*/  FMUL.FTZ R76, R76, R9 ;  /* 0x000000094c4c7220 */ /* 0x001fe20000410000 */
[----:B------:R-:W-:Y:S01]  /*2490*/  SHF.L.U32 R9, R79, 0x10, RZ ;  /* 0x000000104f097819 */ /* 0x000fe200000006ff */
[----:B------:R-:W-:Y:S01]  /*24a0*/  FFMA.FTZ R79, R85, R82, R96 ;  /* 0x00000052554f7223 */ /* 0x000fe20000010060 */
[----:B------:R-:W-:Y:S01]  /*24b0*/  FADD.FTZ R148, R98, R83 ;  /* 0x0000005362947221 */ /* 0x000fe20000010000 */
[----:B------:R-:W-:Y:S01]  /*24c0*/  FMUL.FTZ R98, R5, R134 ;  /* 0x0000008605627220 */ /* 0x000fe20000410000 */
[----:B------:R-:W-:Y:S01]  /*24d0*/  FMUL.FTZ R101, R130, R145 ;  /* 0x0000009182657220 */ /* 0x000fe20000410000 */
[----:B------:R-:W-:Y:S01]  /*24e0*/  FFMA.FTZ R96, R100, R93, R79 ;  /* 0x0000005d64607223 */ /* 0x000fe2000001004f */
[----:B------:R-:W-:Y:S01]  /*24f0*/  FADD.FTZ R148, R148, R103 ;  /* 0x0000006794947221 */ /* 0x000fe20000010000 */
[----:B------:R-:W-:Y:S01]  /*2500*/  FMUL.FTZ R79, R132, R137 ;  /* 0x00000089844f7220 */ /* 0x000fe20000410000 */
[----:B------:R-:W0:Y:S01]  /*2510*/  MUFU.RCP R129, R128 ;  /* 0x0000008000817308 */ /* 0x000e220000001000 */
        /* <DEDUP_REMOVED lines=15> */
[----:B------:R1:W2:Y:S01]  /*2610*/  MUFU.RCP R86, R75 ;  /* 0x0000004b00567308 */ /* 0x0002a20000001000 */
[----:B------:R-:W-:Y:S01]  /*2620*/  FFMA.FTZ R130, R79, R76, R130 ;  /* 0x0000004c4f827223 */ /* 0x000fe20000010082 */
[----:B------:R-:W-:Y:S01]  /*2630*/  SHF.L.U32 R71, R112, 0x10, RZ ;  /* 0x0000001070477819 */ /* 0x000fe200000006ff */
[----:B------:R-:W-:Y:S01]  /*2640*/  FMUL.FTZ R96, R97, R6 ;  /* 0x0000000661607220 */ /* 0x000fe20000410000 */
[----:B------:R-:W-:Y:S01]  /*2650*/  FADD.FTZ R125, R132, R77 ;  /* 0x0000004d847d7221 */ /* 0x000fe20000010000 */
[----:B------:R-:W-:Y:S01]  /*2660*/  FFMA.FTZ R130, R101, R90, R130 ;  /* 0x0000005a65827223 */ /* 0x000fe20000010082 */
[----:B------:R-:W-:Y:S01]  /*2670*/  FMUL.FTZ R94, R75, R4 ;  /* 0x000000044b5e7220 */ /* 0x000fe20000410000 */
[----:B------:R-:W-:Y:S01]  /*2680*/  FMUL.FTZ R97, R126, R9 ;  /* 0x000000097e617220 */ /* 0x000fe20000410000 */
[----:B------:R-:W3:Y:S01]  /*2690*/  MUFU.RCP R67, R71 ;  /* 0x0000004700437308 */ /* 0x000ee20000001000 */
[----:B------:R-:W-:Y:S01]  /*26a0*/  FFMA.FTZ R95, R77, R74, R130 ;  /* 0x0000004a4d5f7223 */ /* 0x000fe20000010082 */
[----:B-1----:R-:W-:Y:S01]  /*26b0*/  FMUL.FTZ R75, R124, R5 ;  /* 0x000000057c4b7220 */ /* 0x002fe20000410000 */
[----:B------:R-:W-:Y:S01]  /*26c0*/  SHF.L.U32 R157, R157, 0x10, RZ ;  /* 0x000000109d9d7819 */ /* 0x000fe200000006ff */
[----:B0-----:R-:W-:Y:S01]  /*26d0*/  FMUL.FTZ R88, R88, R129 ;  /* 0x0000008158587220 */ /* 0x001fe20000410000 */
[-C--:B------:R-:W-:Y:S01]  /*26e0*/  FFMA.FTZ R124, R96, R89.reuse, R95 ;  /* 0x00000059607c7223 */ /* 0x080fe2000001005f */
[----:B------:R-:W-:Y:S01]  /*26f0*/  SHF.L.U32 R159, R73, 0x10, RZ ;  /* 0x00000010499f7819 */ /* 0x000fe200000006ff */
[----:B------:R-:W-:Y:S01]  /*2700*/  FMUL.FTZ R132, R6, R89 ;  /* 0x0000005906847220 */ /* 0x000fe20000410000 */
[----:B------:R0:W1:Y:S01]  /*2710*/  MUFU.RCP R152, R126 ;  /* 0x0000007e00987308 */ /* 0x0000620000001000 */
[----:B------:R-:W-:Y:S01]  /*2720*/  FFMA.FTZ R124, R75, R72, R124 ;  /* 0x000000484b7c7223 */ /* 0x000fe2000001007c */
[----:B------:R-:W-:Y:S01]  /*2730*/  FMUL.FTZ R73, R122, R157 ;  /* 0x0000009d7a497220 */ /* 0x000fe20000410000 */
[----:B------:R-:W-:Y:S01]  /*2740*/  SHF.L.U32 R121, R121, 0x10, RZ ;  /* 0x0000001079797819 */ /* 0x000fe200000006ff */
[----:B--2---:R-:W-:Y:S01]  /*2750*/  FMUL.FTZ R87, R87, R86 ;  /* 0x0000005657577220 */ /* 0x004fe20000410000 */
[----:B------:R-:W-:Y:S01]  /*2760*/  FFMA.FTZ R124, R99, R88, R124 ;  /* 0x00000058637c7223 */ /* 0x000fe2000001007c */
[----:B------:R-:W-:Y:S01]  /*2770*/  SHF.L.U32 R8, R8, 0x10, RZ ;  /* 0x0000001008087819 */ /* 0x000fe200000006ff */
[----:B------:R-:W-:Y:S01]  /*2780*/  FMUL.FTZ R69, R69, R159 ;  /* 0x0000009f45457220 */ /* 0x000fe20000410000 */
[----:B------:R-:W-:Y:S01]  /*2790*/  FMUL.FTZ R95, R70, R121 ;  /* 0x00000079465f7220 */ /* 0x000fe20000410000 */
[----:B0-----:R-:W-:Y:S01]  /*27a0*/  FADD.FTZ R126, R125, R96 ;  /* 0x000000607d7e7221 */ /* 0x001fe20000010000 */
[----:B------:R-:W-:Y:S01]  /*27b0*/  FFMA.FTZ R125, R73, R68, R124 ;  /* 0x00000044497d7223 */ /* 0x000fe2000001007c */
[----:B------:R-:W-:Y:S01]  /*27c0*/  FMUL.FTZ R70, R71, R8 ;  /* 0x0000000847467220 */ /* 0x000fe20000410000 */
[----:B---3--:R-:W-:Y:S01]  /*27d0*/  FMUL.FTZ R67, R154, R67 ;  /* 0x000000439a437220 */ /* 0x008fe20000410000 */
[----:B------:R-:W-:Y:S01]  /*27e0*/  FADD.FTZ R126, R126, R75 ;  /* 0x0000004b7e7e7221 */ /* 0x000fe20000010000 */
[----:B------:R-:W-:Y:S01]  /*27f0*/  SHF.L.U32 R10, R10, 0x10, RZ ;  /* 0x000000100a0a7819 */ /* 0x000fe200000006ff */
[----:B------:R-:W-:Y:S01]  /*2800*/  FMUL.FTZ R122, R147, R92 ;  /* 0x0000005c937a7220 */ /* 0x000fe20000410000 */
[----:B------:R-:W-:Y:S01]  /*2810*/  FMUL.FTZ R124, R134, R91 ;  /* 0x0000005b867c7220 */ /* 0x000fe20000410000 */
[----:B------:R-:W-:Y:S01]  /*2820*/  FADD.FTZ R126, R126, R99 ;  /* 0x000000637e7e7221 */ /* 0x000fe20000010000 */
[----:B-1----:R-:W-:Y:S01]  /*2830*/  FMUL.FTZ R86, R155, R152 ;  /* 0x000000989b567220 */ /* 0x002fe20000410000 */
[----:B------:R-:W-:Y:S01]  /*2840*/  FMUL.FTZ R71, R123, R10 ;  /* 0x0000000a7b477220 */ /* 0x000fe20000410000 */
[----:B------:R-:W-:Y:S01]  /*2850*/  FMUL.FTZ R123, R149, R0 ;  /* 0x00000000957b7220 */ /* 0x000fe20000410000 */
[----:B------:R-:W-:Y:S01]  /*2860*/  FADD.FTZ R127, R126, R73 ;  /* 0x000000497e7f7221 */ /* 0x000fe20000010000 */
[----:B------:R-:W-:Y:S01]  /*2870*/  FMUL.FTZ R126, R145, R90 ;  /* 0x0000005a917e7220 */ /* 0x000fe20000410000 */
[----:B------:R-:W-:Y:S01]  /*2880*/  FMUL.FTZ R133, R11, R88 ;  /* 0x000000580b857220 */ /* 0x000fe20000410000 */
[-C--:B------:R-:W-:Y:S01]  /*2890*/  FMUL.FTZ R151, R4, R87.reuse ;  /* 0x0000005704977220 */ /* 0x080fe20000410000 */
        /* <DEDUP_REMOVED lines=24> */
[----:B------:R-:W-:-:S07]  /*2a20*/  FMUL.FTZ R152, R159, R12 ;  /* 0x0000000c9f987220 */ /* 0x000fce0000410000 */
.L_x_1475:
[----:B------:R-:W0:Y:S01]  /*2a30*/  SHFL.DOWN PT, R163, R156, 0x10, 0x1f ;  /* 0x0a001f009ca37f89 */ /* 0x000e2200000e0000 */
[----:B------:R-:W-:Y:S01]  /*2a40*/  FADD.FTZ R2, R159, R2 ;  /* 0x000000029f027221 */ /* 0x000fe20000010000 */
[----:B------:R-:W1:Y:S01]  /*2a50*/  S2UR UR6, SR_CgaCtaId ;  /* 0x00000000000679c3 */ /* 0x000e620000008800 */
[----:B------:R-:W-:Y:S01]  /*2a60*/  FADD.FTZ R33, R8, R33 ;  /* 0x0000002108217221 */ /* 0x000fe20000010000 */
[----:B------:R-:W2:Y:S01]  /*2a70*/  SHFL.DOWN PT, R161, R154, 0x10, 0x1f ;  /* 0x0a001f009aa17f89 */ /* 0x000ea200000e0000 */
[----:B------:R-:W-:Y:S01]  /*2a80*/  FADD.FTZ R32, R9, R32 ;  /* 0x0000002009207221 */ /* 0x000fe20000010000 */
        /* <DEDUP_REMOVED lines=11> */
[----:B0-----:R-:W-:-:S02]  /*2b40*/  FADD.FTZ R163, R163, R156 ;  /* 0x0000009ca3a37221 */ /* 0x001fc40000010000 */
[----:B------:R-:W0:Y:S01]  /*2b50*/  S2R R156, SR_TID.X ;  /* 0x00000000009c7919 */ /* 0x000e220000002100 */
[----:B-1----:R-:W-:Y:S01]  /*2b60*/  ULEA UR5, UR6, UR5, 0x18 ;  /* 0x0000000506057291 */ /* 0x002fe2000f8ec0ff */
[----:B--2---:R-:W-:Y:S01]  /*2b70*/  FADD.FTZ R161, R161, R154 ;  /* 0x0000009aa1a17221 */ /* 0x004fe20000010000 */
[----:B------:R-:W1:Y:S02]  /*2b80*/  SHFL.DOWN PT, R160, R163, 0x8, 0x1f ;  /* 0x09001f00a3a07f89 */ /* 0x000e6400000e0000 */
[----:B------:R-:W-:Y:S02]  /*2b90*/  UIADD3 UR6, UPT, UPT, UR5, 0x20, URZ ;  /* 0x0000002005067890 */ /* 0x000fe4000fffe0ff */
[----:B------:R-:W2:Y:S02]  /*2ba0*/  SHFL.DOWN PT, R158, R161, 0x8, 0x1f ;  /* 0x09001f00a19e7f89 */ /* 0x000ea400000e0000 */
[----:B------:R-:W-:Y:S01]  /*2bb0*/  USEL UR6, UR6, UR5, UP0 ;  /* 0x0000000506067287 */ /* 0x000fe20008000000 */
[----:B-1----:R-:W-:Y:S01]  /*2bc0*/  FADD.FTZ R160, R163, R160 ;  /* 0x000000a0a3a07221 */ /* 0x002fe20000010000 */
[----:B--2---:R-:W-:-:S04]  /*2bd0*/  FADD.FTZ R158, R161, R158 ;  /* 0x0000009ea19e7221 */ /* 0x004fc80000010000 */
[----:B------:R-:W1:Y:S01]  /*2be0*/  SHFL.DOWN PT, R162, R160, 0x4, 0x1f ;  /* 0x08801f00a0a27f89 */ /* 0x000e6200000e0000 */
[C---:B0-----:R-:W-:Y:S02]  /*2bf0*/  LOP3.LUT P2, R121, R156.reuse, 0x1f, RZ, 0xc0, !PT ;  /* 0x0000001f9c797812 */ /* 0x041fe4000784c0ff */
[----:B------:R-:W-:Y:S01]  /*2c00*/  ISETP.NE.AND P0, PT, R156, RZ, PT ;  /* 0x000000ff9c00720c */ /* 0x000fe20003f05270 */
[----:B------:R-:W0:Y:S10]  /*2c10*/  SHFL.DOWN PT, R165, R158, 0x4, 0x1f ;  /* 0x08801f009ea57f89 */ /* 0x000e3400000e0000 */
[----:B------:R-:W-:Y:S01]  /*2c20*/  @!P2 SHF.R.U32.HI R10, RZ, 0x2, R156 ;  /* 0x00000002ff0aa819 */ /* 0x000fe2000001169c */
[----:B-1----:R-:W-:Y:S01]  /*2c30*/  FADD.FTZ R162, R160, R162 ;  /* 0x000000a2a0a27221 */ /* 0x002fe20000010000 */
[----:B0-----:R-:W-:-:S04]  /*2c40*/  FADD.FTZ R165, R158, R165 ;  /* 0x000000a59ea57221 */ /* 0x001fc80000010000 */
[----:B------:R-:W0:Y:S04]  /*2c50*/  SHFL.DOWN PT, R159, R162, 0x2, 0x1f ;  /* 0x08401f00a29f7f89 */ /* 0x000e2800000e0000 */
[----:B------:R-:W1:Y:S01]  /*2c60*/  SHFL.DOWN PT, R154, R165, 0x2, 0x1f ;  /* 0x08401f00a59a7f89 */ /* 0x000e6200000e0000 */
[----:B0-----:R-:W-:Y:S01]  /*2c70*/  FADD.FTZ R159, R162, R159 ;  /* 0x0000009fa29f7221 */ /* 0x001fe20000010000 */
[----:B-1----:R-:W-:-:S04]  /*2c80*/  FADD.FTZ R154, R165, R154 ;  /* 0x0000009aa59a7221 */ /* 0x002fc80000010000 */
[----:B------:R-:W0:Y:S04]  /*2c90*/  SHFL.DOWN PT, R8, R159, 0x1, 0x1f ;  /* 0x08201f009f087f89 */ /* 0x000e2800000e0000 */
[----:B------:R-:W1:Y:S01]  /*2ca0*/  SHFL.DOWN PT, R9, R154, 0x1, 0x1f ;  /* 0x08201f009a097f89 */ /* 0x000e6200000e0000 */
[----:B0-----:R-:W-:Y:S01]  /*2cb0*/  FADD.FTZ R5, R159, R8 ;  /* 0x000000089f057221 */ /* 0x001fe20000010000 */
[----:B------:R-:W-:Y:S02]  /*2cc0*/  @!P2 LOP3.LUT R8, R10, 0xf8, RZ, 0xc0, !PT ;  /* 0x000000f80a08a812 */ /* 0x000fe400078ec0ff */
[----:B------:R-:W-:Y:S01]  /*2cd0*/  CS2R R10, SRZ ;  /* 0x00000000000a7805 */ /* 0x000fe2000001ff00 */
        /* <DEDUP_REMOVED lines=18> */
.L_x_1477:
[----:B------:R-:W-:Y:S05]  /*2e00*/  BSYNC.RECONVERGENT B0 ;  /* 0x0000000000007941 */ /* 0x000fea0003800200 */
.L_x_1476:
[----:B------:R-:W1:Y:S01]  /*2e10*/  LDCU UR13, c[0x0][0x380] ;  /* 0x00007000ff0d77ac */ /* 0x000e620008000800 */
[----:B------:R-:W-:Y:S01]  /*2e20*/  MOV R7, UR11 ;  /* 0x0000000b00077c02 */ /* 0x000fe20008000f00 */
[----:B------:R-:W-:Y:S01]  /*2e30*/  FADD.FTZ R40, R145, R40 ;  /* 0x0000002891287221 */ /* 0x000fe20000010000 */
[----:B------:R-:W-:Y:S01]  /*2e40*/  FADD.FTZ R41, R137, R41 ;  /* 0x0000002989297221 */ /* 0x000fe20000010000 */
        /* <DEDUP_REMOVED lines=30> */
[----:B------:R-:W-:Y:S01]  /*3030*/  ISETP.GT.U32.AND P2, PT, R121, 0x4, PT ;  /* 0x000000047900780c */ /* 0x000fe20003f44070 */
[----:B------:R-:W-:Y:S01]  /*3040*/  FADD.FTZ R64, R127, R64 ;  /* 0x000000407f407221 */ /* 0x000fe20000010000 */
[----:B------:R-:W-:Y:S01]  /*3050*/  ULEA.HI.X UR6, UR5, UR9, UR6, 0x3, UP0 ;  /* 0x0000000905067291 */ /* 0x000fe200080f1c06 */
[----:B------:R-:W-:Y:S01]  /*3060*/  FADD.FTZ R65, R122, R65 ;  /* 0x000000417a417221 */ /* 0x000fe20000010000 */
[----:B0-----:R-:W-:Y:S01]  /*3070*/  MOV R4, UR7 ;  /* 0x0000000700047c02 */ /* 0x001fe20008000f00 */
[----:B------:R-:W-:Y:S01]  /*3080*/  FADD.FTZ R15, R130, R15 ;  /* 0x0000000f820f7221 */ /* 0x000fe20000010000 */
[----:B------:R-:W-:Y:S01]  /*3090*/  FADD.FTZ R14, R125, R14 ;  /* 0x0000000e7d0e7221 */ /* 0x000fe20000010000 */
[----:B------:R-:W-:Y:S01]  /*30a0*/  FADD.FTZ R13, R128, R13 ;  /* 0x0000000d800d7221 */ /* 0x000fe20000010000 */
[----:B------:R-:W-:Y:S01]  /*30b0*/  MOV R5, UR6 ;  /* 0x0000000600057c02 */ /* 0x000fe20008000f00 */
[----:B------:R-:W-:-:S02]  /*30c0*/  FADD.FTZ R120, R123, R120 ;  /* 0x000000787b787221 */ /* 0x000fc40000010000 */
        /* <DEDUP_REMOVED lines=23> */
.L_x_1479:
[----:B------:R-:W2:Y:S04]  /*3240*/  LDG.E.STRONG.GPU R8, desc[UR14][R6.64] ;  /* 0x0000000e06087981 */ /* 0x000ea8000c1ef900 */
[----:B--2---:R-:W-:Y:S01]  /*3250*/  CCTL.IVALL ;  /* 0x00000000ff00798f */ /* 0x004fe20002000000 */
[----:B------:R-:W-:Y:S05]  /*3260*/  YIELD ;  /* 0x0000000000007946 */ /* 0x000fea0003800000 */
[----:B------:R-:W-:-:S13]  /*3270*/  ISETP.NE.AND P0, PT, R8, R9, PT ;  /* 0x000000090800720c */ /* 0x000fda0003f05270 */
[----:B------:R-:W-:Y:S05]  /*3280*/  @P0 BRA `(.L_x_1479) ;  /* 0xfffffffc00ec0947 */ /* 0x000fea000383ffff */
.L_x_1478:
        /* <DEDUP_REMOVED lines=32> */
[----:B------:R-:W-:-:S04]  /*3490*/  FMUL.FTZ R4, R4, 7.8124998253770172596e-05 ;  /* 0x38a3d70a04047820 */ /* 0x000fc80000410000 */
[C-C-:B------:R-:W-:Y:S01]  /*34a0*/  FFMA.FTZ R82, R4.reuse, R82, R5.reuse ;  /* 0x0000005204527223 */ /* 0x140fe20000010005 */
[C-C-:B------:R-:W-:Y:S01]  /*34b0*/  FFMA.FTZ R0, R4.reuse, R0, R5.reuse ;  /* 0x0000000004007223 */ /* 0x140fe20000010005 */
[C-C-:B------:R-:W-:Y:S01]  /*34c0*/  FFMA.FTZ R80, R4.reuse, R80, R5.reuse ;  /* 0x0000005004507223 */ /* 0x140fe20000010005 */
[----:B------:R-:W-:Y:S01]  /*34d0*/  FFMA.FTZ R68, R4, R68, R5 ;  /* 0x0000004404447223 */ /* 0x000fe20000010005 */
[----:B------:R-:W-:Y:S01]  /*34e0*/  FADD.FTZ R82, -R82, R85 ;  /* 0x0000005552527221 */ /* 0x000fe20000010100 */
[----:B------:R-:W-:Y:S01]  /*34f0*/  FFMA.FTZ R72, R4, R72, R5 ;  /* 0x0000004804487223 */ /* 0x000fe20000010005 */
[----:B------:R-:W-:Y:S01]  /*3500*/  FADD.FTZ R0, -R0, R3 ;  /* 0x0000000300007221 */ /* 0x000fe20000010100 */
[C-C-:B------:R-:W-:Y:S01]  /*3510*/  FFMA.FTZ R93, R4.reuse, R93, R5.reuse ;  /* 0x0000005d045d7223 */ /* 0x140fe20000010005 */
[C-C-:B------:R-:W-:Y:S01]  /*3520*/  FFMA.FTZ R74, R4.reuse, R74, R5.reuse ;  /* 0x0000004a044a7223 */ /* 0x140fe20000010005 */
[C-C-:B------:R-:W-:Y:S01]  /*3530*/  FFMA.FTZ R12, R4.reuse, R12, R5.reuse ;  /* 0x0000000c040c7223 */ /* 0x140fe20000010005 */
[C-C-:B------:R-:W-:Y:S01]  /*3540*/  FFMA.FTZ R78, R4.reuse, R78, R5.reuse ;  /* 0x0000004e044e7223 */ /* 0x140fe20000010005 */
[----:B------:R-:W-:Y:S01]  /*3550*/  FFMA.FTZ R66, R4, R66, R5 ;  /* 0x0000004204427223 */ /* 0x000fe20000010005 */
[----:B------:R-:W-:Y:S01]  /*3560*/  FADD.FTZ R80, -R80, R83 ;  /* 0x0000005350507221 */ /* 0x000fe20000010100 */
[----:B------:R-:W-:Y:S01]  /*3570*/  FFMA.FTZ R76, R4, R76, R5 ;  /* 0x0000004c044c7223 */ /* 0x000fe20000010005 */
[----:B------:R-:W-:Y:S01]  /*3580*/  FADD.FTZ R68, -R68, R73 ;  /* 0x0000004944447221 */ /* 0x000fe20000010100 */
[----:B------:R-:W-:Y:S01]  /*3590*/  FMUL.FTZ R6, R82, UR16 ;  /* 0x0000001052067c20 */ /* 0x000fe20008410000 */
[C-C-:B------:R-:W-:Y:S01]  /*35a0*/  FFMA.FTZ R92, R4.reuse, R92, R5.reuse ;  /* 0x0000005c045c7223 */ /* 0x140fe20000010005 */
[C-C-:B------:R-:W-:Y:S01]  /*35b0*/  FFMA.FTZ R91, R4.reuse, R91, R5.reuse ;  /* 0x0000005b045b7223 */ /* 0x140fe20000010005 */
[C-C-:B------:R-:W-:Y:S01]  /*35c0*/  FFMA.FTZ R90, R4.reuse, R90, R5.reuse ;  /* 0x0000005a045a7223 */ /* 0x140fe20000010005 */
[----:B------:R-:W-:Y:S01]  /*35d0*/  FFMA.FTZ R89, R4, R89, R5 ;  /* 0x0000005904597223 */ /* 0x000fe20000010005 */
[----:B------:R-:W-:Y:S01]  /*35e0*/  FADD.FTZ R72, -R72, R75 ;  /* 0x0000004b48487221 */ /* 0x000fe20000010100 */
[C-C-:B------:R-:W-:Y:S01]  /*35f0*/  FFMA.FTZ R88, R4.reuse, R88, R5.reuse ;  /* 0x0000005804587223 */ /* 0x140fe20000010005 */
[C-C-:B------:R-:W-:Y:S01]  /*3600*/  FFMA.FTZ R87, R4.reuse, R87, R5.reuse ;  /* 0x0000005704577223 */ /* 0x140fe20000010005 */
[C-C-:B------:R-:W-:Y:S01]  /*3610*/  FFMA.FTZ R67, R4.reuse, R67, R5.reuse ;  /* 0x0000004304437223 */ /* 0x140fe20000010005 */
[----:B------:R-:W-:Y:S01]  /*3620*/  FFMA.FTZ R86, R4, R86, R5 ;  /* 0x0000005604567223 */ /* 0x000fe20000010005 */
[----:B------:R-:W-:Y:S01]  /*3630*/  FMUL.FTZ R0, R0, UR16 ;  /* 0x0000001000007c20 */ /* 0x000fe20008410000 */
[----:B------:R-:W-:Y:S01]  /*3640*/  FADD.FTZ R93, -R93, R100 ;  /* 0x000000645d5d7221 */ /* 0x000fe20000010100 */
[----:B------:R-:W-:Y:S01]  /*3650*/  FADD.FTZ R74, -R74, R77 ;  /* 0x0000004d4a4a7221 */ /* 0x000fe20000010100 */
[----:B------:R-:W-:Y:S01]  /*3660*/  FADD.FTZ R12, -R12, R69 ;  /* 0x000000450c0c7221 */ /* 0x000fe20000010100 */
[----:B------:R-:W-:Y:S01]  /*3670*/  FFMA.FTZ R4, R4, R84, R5 ;  /* 0x0000005404047223 */ /* 0x000fe20000010005 */
[----:B------:R-:W-:Y:S01]  /*3680*/  FADD.FTZ R78, -R78, R81 ;  /* 0x000000514e4e7221 */ /* 0x000fe20000010100 */
[----:B------:R-:W-:Y:S01]  /*3690*/  FADD.FTZ R66, -R66, R71 ;  /* 0x0000004742427221 */ /* 0x000fe20000010100 */
[----:B------:R-:W-:Y:S01]  /*36a0*/  FMUL.FTZ R80, R80, UR16 ;  /* 0x0000001050507c20 */ /* 0x000fe20008410000 */
[----:B------:R-:W-:Y:S01]  /*36b0*/  FADD.FTZ R76, -R76, R79 ;  /* 0x0000004f4c4c7221 */ /* 0x000fe20000010100 */
[----:B------:R-:W-:Y:S01]  /*36c0*/  FMUL.FTZ R68, R68, UR16 ;  /* 0x0000001044447c20 */ /* 0x000fe20008410000 */
[----:B------:R-:W-:Y:S01]  /*36d0*/  FADD.FTZ R89, -R89, R96 ;  /* 0x0000006059597221 */ /* 0x000fe20000010100 */
[----:B------:R-:W-:Y:S01]  /*36e0*/  FMUL.FTZ R72, R72, UR16 ;  /* 0x0000001048487c20 */ /* 0x000fe20008410000 */
[----:B------:R-:W-:Y:S01]  /*36f0*/  FMUL.FTZ R9, R93, UR16 ;  /* 0x000000105d097c20 */ /* 0x000fe20008410000 */
[----:B------:R-:W-:Y:S01]  /*3700*/  FMUL.FTZ R74, R74, UR16 ;  /* 0x000000104a4a7c20 */ /* 0x000fe20008410000 */
[----:B------:R-:W-:Y:S01]  /*3710*/  FADD.FTZ R67, -R67, R70 ;  /* 0x0000004643437221 */ /* 0x000fe20000010100 */
[----:B------:R-:W-:Y:S01]  /*3720*/  FMUL.FTZ R12, R12, UR16 ;  /* 0x000000100c0c7c20 */ /* 0x000fe20008410000 */
[----:B------:R-:W-:Y:S01]  /*3730*/  FADD.FTZ R95, -R4, R95 ;  /* 0x0000005f045f7221 */ /* 0x000fe20000010100 */
[----:B------:R-:W-:Y:S01]  /*3740*/  F2F.BF16.F32 R3, R0 ;  /* 0x0000000000037304 */ /* 0x000fe20000202000 */
[----:B------:R-:W-:Y:S01]  /*3750*/  FMUL.FTZ R8, R78, UR16 ;  /* 0x000000104e087c20 */ /* 0x000fe20008410000 */
[----:B------:R-:W-:Y:S01]  /*3760*/  FADD.FTZ R88, -R88, R99 ;  /* 0x0000006358587221 */ /* 0x000fe20000010100 */
[----:B------:R-:W-:Y:S01]  /*3770*/  FMUL.FTZ R66, R66, UR16 ;  /* 0x0000001042427c20 */ /* 0x000fe20008410000 */
[----:B------:R-:W-:Y:S01]  /*3780*/  FMUL.FTZ R76, R76, UR16 ;  /* 0x000000104c4c7c20 */ /* 0x000fe20008410000 */
[----:B------:R-:W-:Y:S01]  /*3790*/  FADD.FTZ R87, -R87, R94 ;  /* 0x0000005e57577221 */ /* 0x000fe20000010100 */
[----:B------:R-:W-:Y:S01]  /*37a0*/  FADD.FTZ R86, -R86, R97 ;  /* 0x0000006156567221 */ /* 0x000fe20000010100 */
[----:B------:R-:W0:Y:S01]  /*37b0*/  LDC.64 R4, c[0x0][0x3f0] ;  /* 0x0000fc00ff047b82 */ /* 0x000e220000000a00 */
[----:B------:R-:W1:Y:S01]  /*37c0*/  F2F.BF16.F32 R6, R6 ;  /* 0x0000000600067304 */ /* 0x000e620000202000 */
[----:B------:R-:W-:Y:S01]  /*37d0*/  FMUL.FTZ R89, R89, UR16 ;  /* 0x0000001059597c20 */ /* 0x000fe20008410000 */
[----:B------:R-:W-:Y:S01]  /*37e0*/  FADD.FTZ R92, -R92, R103 ;  /* 0x000000675c5c7221 */ /* 0x000fe20000010100 */
[----:B------:R-:W-:Y:S01]  /*37f0*/  FADD.FTZ R91, -R91, R98 ;  /* 0x000000625b5b7221 */ /* 0x000fe20000010100 */
[----:B------:R-:W-:Y:S01]  /*3800*/  FMUL.FTZ R67, R67, UR16 ;  /* 0x0000001043437c20 */ /* 0x000fe20008410000 */
[----:B------:R-:W-:Y:S01]  /*3810*/  FMUL.FTZ R95, R95, UR16 ;  /* 0x000000105f5f7c20 */ /* 0x000fe20008410000 */
[----:B------:R-:W-:Y:S01]  /*3820*/  FADD.FTZ R90, -R90, R101 ;  /* 0x000000655a5a7221 */ /* 0x000fe20000010100 */
[----:B------:R-:W-:Y:S01]  /*3830*/  FMUL.FTZ R88, R88, UR16 ;  /* 0x0000001058587c20 */ /* 0x000fe20008410000 */
[----:B------:R-:W2:Y:S01]  /*3840*/  F2F.BF16.F32 R0, R80 ;  /* 0x0000005000007304 */ /* 0x000ea20000202000 */
[----:B------:R-:W-:Y:S01]  /*3850*/  FMUL.FTZ R87, R87, UR16 ;  /* 0x0000001057577c20 */ /* 0x000fe20008410000 */
[----:B------:R-:W-:Y:S01]  /*3860*/  FMUL.FTZ R86, R86, UR16 ;  /* 0x0000001056567c20 */ /* 0x000fe20008410000 */
[----:B------:R-:W-:Y:S01]  /*3870*/  FMUL.FTZ R92, R92, UR16 ;  /* 0x000000105c5c7c20 */ /* 0x000fe20008410000 */
[----:B------:R-:W-:Y:S01]  /*3880*/  FMUL.FTZ R91, R91, UR16 ;  /* 0x000000105b5b7c20 */ /* 0x000fe20008410000 */
[----:B------:R-:W-:Y:S01]  /*3890*/  FMUL.FTZ R90, R90, UR16 ;  /* 0x000000105a5a7c20 */ /* 0x000fe20008410000 */
[----:B-1----:R-:W-:-:S02]  /*38a0*/  IMAD.WIDE.U32 R6, R6, 0x10000, RZ ;  /* 0x0001000006067825 */ /* 0x002fc400078e00ff */
[----:B------:R-:W1:Y:S01]  /*38b0*/  F2F.BF16.F32 R10, R74 ;  /* 0x0000004a000a7304 */ /* 0x000e620000202000 */
[----:B------:R-:W-:Y:S02]  /*38c0*/  LOP3.LUT R6, R6, R3, RZ, 0xfc, !PT ;  /* 0x0000000306067212 */ /* 0x000fe400078efcff */
[----:B--2---:R-:W-:-:S05]  /*38d0*/  SHF.L.U32 R0, R0, 0x10, RZ ;  /* 0x0000001000007819 */ /* 0x004fca00000006ff */
[----:B------:R-:W-:Y:S01]  /*38e0*/  F2F.BF16.F32 R68, R68 ;  /* 0x0000004400447304 */ /* 0x000fe20000202000 */
[----:B-1----:R-:W-:-:S07]  /*38f0*/  IMAD.WIDE.U32 R10, R10, 0x10000, RZ ;  /* 0x000100000a0a7825 */ /* 0x002fce00078e00ff */
[----:B------:R-:W1:Y:S08]  /*3900*/  F2F.BF16.F32 R72, R72 ;  /* 0x0000004800487304 */ /* 0x000e700000202000 */
[----:B------:R-:W-:Y:S01]  /*3910*/  F2F.BF16.F32 R69, R66 ;  /* 0x0000004200457304 */ /* 0x000fe20000202000 */
[----:B-1----:R-:W-:-:S07]  /*3920*/  SHF.L.U32 R72, R72, 0x10, RZ ;  /* 0x0000001048487819 */ /* 0x002fce00000006ff */
[----:B------:R-:W1:Y:S08]  /*3930*/  F2F.BF16.F32 R9, R9 ;  /* 0x0000000900097304 */ /* 0x000e700000202000 */
[----:B------:R-:W2:Y:S01]  /*3940*/  F2F.BF16.F32 R12, R12 ;  /* 0x0000000c000c7304 */ /* 0x000ea20000202000 */
[----:B-1----:R-:W-:-:S07]  /*3950*/  LOP3.LUT R7, R0, R7, R9, 0xfe, !PT ;  /* 0x0000000700077212 */ /* 0x002fce00078efe09 */
[----:B------:R-:W1:Y:S01]  /*3960*/  F2F.BF16.F32 R8, R8 ;  /* 0x0000000800087304 */ /* 0x000e620000202000 */
[----:B--2---:R-:W-:-:S07]  /*3970*/  SHF.L.U32 R12, R12, 0x10, RZ ;  /* 0x000000100c0c7819 */ /* 0x004fce00000006ff */
[----:B------:R-:W2:Y:S01]  /*3980*/  F2F.BF16.F32 R76, R76 ;  /* 0x0000004c004c7304 */ /* 0x000ea20000202000 */
[----:B-1----:R-:W-:-:S07]  /*3990*/  IMAD.WIDE.U32 R8, R8, 0x10000, RZ ;  /* 0x0001000008087825 */ /* 0x002fce00078e00ff */
[----:B------:R1:W3:Y:S01]  /*39a0*/  F2F.BF16.F32 R70, R67 ;  /* 0x0000004300467304 */ /* 0x0002e20000202000 */
[----:B--2---:R-:W-:-:S07]  /*39b0*/  SHF.L.U32 R76, R76, 0x10, RZ ;  /* 0x000000104c4c7819 */ /* 0x004fce00000006ff */
[----:B------:R-:W2:Y:S01]  /*39c0*/  F2F.BF16.F32 R89, R89 ;  /* 0x0000005900597304 */ /* 0x000ea20000202000 */
[----:B-1----:R-:W-:-:S04]  /*39d0*/  IMAD.WIDE.U32 R66, R68, 0x10000, RZ ;  /* 0x0001000044427825 */ /* 0x002fc800078e00ff */
[----:B------:R-:W-:Y:S01]  /*39e0*/  IMAD.WIDE.U32 R68, R69, 0x10000, RZ ;  /* 0x0001000045447825 */ /* 0x000fe200078e00ff */
[----:B---3--:R-:W-:Y:S02]  /*39f0*/  SHF.L.U32 R70, R70, 0x10, RZ ;  /* 0x0000001046467819 */ /* 0x008fe400000006ff */
[----:B------:R-:W1:Y:S01]  /*3a00*/  F2F.BF16.F32 R73, R88 ;  /* 0x0000005800497304 */ /* 0x000e620000202000 */
[----:B--2---:R-:W-:-:S07]  /*3a10*/  LOP3.LUT R11, R72, R11, R89, 0xfe, !PT ;  /* 0x0000000b480b7212 */ /* 0x004fce00078efe59 */
[----:B------:R-:W2:Y:S01]  /*3a20*/  F2F.BF16.F32 R71, R86 ;  /* 0x0000005600477304 */ /* 0x000ea20000202000 */
[----:B-1----:R-:W-:-:S07]  /*3a30*/  LOP3.LUT R66, R66, R73, RZ, 0xfc, !PT ;  /* 0x0000004942427212 */ /* 0x002fce00078efcff */
[----:B------:R-:W1:Y:S01]  /*3a40*/  F2F.BF16.F32 R95, R95 ;  /* 0x0000005f005f7304 */ /* 0x000e620000202000 */
[----:B--2---:R-:W-:-:S07]  /*3a50*/  LOP3.LUT R72, R68, R71, RZ, 0xfc, !PT ;  /* 0x0000004744487212 */ /* 0x004fce00078efcff */
[----:B------:R-:W2:Y:S01]  /*3a60*/  F2F.BF16.F32 R81, R92 ;  /* 0x0000005c00517304 */ /* 0x000ea20000202000 */
[----:B-1----:R-:W-:-:S07]  /*3a70*/  LOP3.LUT R73, R12, R69, R95, 0xfe, !PT ;  /* 0x000000450c497212 */ /* 0x002fce00078efe5f */
[----:B------:R-:W1:Y:S01]  /*3a80*/  F2F.BF16.F32 R79, R91 ;  /* 0x0000005b004f7304 */ /* 0x000e620000202000 */
[----:B0-----:R-:W-:-:S04]  /*3a90*/  IMAD.WIDE.U32 R68, R107, 0x8, R4 ;  /* 0x000000086b447825 */ /* 0x001fc800078e0004 */
[----:B------:R-:W-:Y:S01]  /*3aa0*/  IMAD.WIDE.U32 R106, R106, 0x8, R4 ;  /* 0x000000086a6a7825 */ /* 0x000fe200078e0004 */
[----:B------:R0:W-:Y:S01]  /*3ab0*/  STG.E.64 desc[UR14][R68.64], R6 ;  /* 0x0000000644007986 */ /* 0x0001e2000c101b0e */
[----:B--2---:R-:W-:Y:S01]  /*3ac0*/  LOP3.LUT R8, R8, R81, RZ, 0xfc, !PT ;  /* 0x0000005108087212 */ /* 0x004fe200078efcff */
[----:B------:R-:W2:Y:S01]  /*3ad0*/  F2F.BF16.F32 R87, R87 ;  /* 0x0000005700577304 */ /* 0x000ea20000202000 */
[----:B-1----:R-:W-:-:S07]  /*3ae0*/  LOP3.LUT R9, R76, R9, R79, 0xfe, !PT ;  /* 0x000000094c097212 */ /* 0x002fce00078efe4f */
[----:B------:R-:W1:Y:S01]  /*3af0*/  F2F.BF16.F32 R77, R90 ;  /* 0x0000005a004d7304 */ /* 0x000e620000202000 */
[----:B------:R0:W-:Y:S01]  /*3b00*/  STG.E.64 desc[UR14][R106.64], R8 ;  /* 0x000000086a007986 */ /* 0x0001e2000c101b0e */
[----:B--2---:R-:W-:Y:S01]  /*3b10*/  LOP3.LUT R67, R70, R67, R87, 0xfe, !PT ;  /* 0x0000004346437212 */ /* 0x004fe200078efe57 */
[----:B------:R-:W-:-:S04]  /*3b20*/  IMAD.WIDE.U32 R70, R105, 0x8, R4 ;  /* 0x0000000869467825 */ /* 0x000fc800078e0004 */
[----:B------:R-:W-:Y:S01]  /*3b30*/  IMAD.WIDE.U32 R104, R104, 0x8, R4 ;  /* 0x0000000868687825 */ /* 0x000fe200078e0004 */
[----:B-1----:R-:W-:-:S03]  /*3b40*/  LOP3.LUT R10, R10, R77, RZ, 0xfc, !PT ;  /* 0x0000004d0a0a7212 */ /* 0x002fc600078efcff */
[----:B------:R-:W-:Y:S02]  /*3b50*/  IMAD.WIDE.U32 R4, R102, 0x8, R4 ;  /* 0x0000000866047825 */ /* 0x000fe400078e0004 */
[----:B------:R0:W-:Y:S04]  /*3b60*/  STG.E.64 desc[UR14][R70.64], R10 ;  /* 0x0000000a46007986 */ /* 0x0001e8000c101b0e */
[----:B------:R0:W-:Y:S04]  /*3b70*/  STG.E.64 desc[UR14][R104.64], R66 ;  /* 0x0000004268007986 */ /* 0x0001e8000c101b0e */
[----:B------:R0:W-:Y:S01]  /*3b80*/  STG.E.64 desc[UR14][R4.64], R72 ;  /* 0x0000004804007986 */ /* 0x0001e2000c101b0e */
        /* <DEDUP_REMOVED lines=31> */
[----:B------:R-:W-:-:S07]  /*3d80*/  MOV R35, R2 ;  /* 0x0000000200237202 */ /* 0x000fce0000000f00 */
.L_x_1471:
        /* <DEDUP_REMOVED lines=29> */
.L_x_1481:
        /* <DEDUP_REMOVED lines=10> */
.L_x_3100:


//--------------------- .text._ZN10layer_norm22ln_bwd_finalize_kernelINS_22Kernel_traits_finalizeILj12800E6__halffS2_fjLj1024ELj4ENS_18Kernel_traits_baseILj12800ES2_fS2_fjLj1024EEEEEEEvNS_9BwdParamsE --------------------------
	.section	.text._ZN10layer_norm22ln_bwd_finalize_kernelINS_22Kernel_traits_finalizeILj12800E6__halffS2_fjLj1024ELj4ENS_18Kernel_traits_baseILj12800ES2_fS2_fjLj1024EEEEEEEvNS_9BwdParamsE,"ax",@progbits
	.align	128
        .global         _ZN10layer_norm22ln_bwd_finalize_kernelINS_22Kernel_traits_finalizeILj12800E6__halffS2_fjLj1024ELj4ENS_18Kernel_traits_baseILj12800ES2_fS2_fjLj1024EEEEEEEvNS_9BwdParamsE
        .type           _ZN10layer_norm22ln_bwd_finalize_kernelINS_22Kernel_traits_finalizeILj12800E6__halffS2_fjLj1024ELj4ENS_18Kernel_traits_baseILj12800ES2_fS2_fjLj1024EEEEEEEvNS_9BwdParamsE,@function
        .size           _ZN10layer_norm22ln_bwd_finalize_kernelINS_22Kernel_traits_finalizeILj12800E6__halffS2_fjLj1024ELj4ENS_18Kernel_traits_baseILj12800ES2_fS2_fjLj1024EEEEEEEvNS_9BwdParamsE,(.L_x_3101 - _ZN10layer_norm22ln_bwd_finalize_kernelINS_22Kernel_traits_finalizeILj12800E6__halffS2_fjLj1024ELj4ENS_18Kernel_traits_baseILj12800ES2_fS2_fjLj1024EEEEEEEvNS_9BwdParamsE)
        .other          _ZN10layer_norm22ln_bwd_finalize_kernelINS_22Kernel_traits_finalizeILj12800E6__halffS2_fjLj1024ELj4ENS_18Kernel_traits_baseILj12800ES2_fS2_fjLj1024EEEEEEEvNS_9BwdParamsE,@"STO_CUDA_ENTRY STV_DEFAULT"
_ZN10layer_norm22ln_bwd_finalize_kernelINS_22Kernel_traits_finalizeILj12800E6__halffS2_fjLj1024ELj4ENS_18Kernel_traits_baseILj12800ES2_fS2_fjLj1024EEEEEEEvNS_9BwdParamsE:
.text._ZN10layer_norm22ln_bwd_finalize_kernelINS_22Kernel_traits_finalizeILj12800E6__halffS2_fjLj1024ELj4ENS_18Kernel_traits_baseILj12800ES2_fS2_fjLj1024EEEEEEEvNS_9BwdParamsE:
        /* <DEDUP_REMOVED lines=37> */
.L_x_1486:
        /* <DEDUP_REMOVED lines=118> */
.L_x_1485:
[----:B------:R-:W-:Y:S05]  /*09b0*/  BSYNC.RECONVERGENT B1 ;  /* 0x0000000000017941 */ /* 0x000fea0003800200 */
.L_x_1484:
        /* <DEDUP_REMOVED lines=65> */
.L_x_1488:
[----:B------:R-:W-:Y:S05]  /*0dd0*/  BSYNC.RECONVERGENT B1 ;  /* 0x0000000000017941 */ /* 0x000fea0003800200 */
.L_x_1487:
        /* <DEDUP_REMOVED lines=37> */
.L_x_1490:
[----:B------:R-:W-:Y:S05]  /*1030*/  BSYNC.RECONVERGENT B1 ;  /* 0x0000000000017941 */ /* 0x000fea0003800200 */
.L_x_1489:
[----:B------:R-:W-:Y:S05]  /*1040*/  @!P1 BRA `(.L_x_1483) ;  /* 0x00000000003c9947 */ /* 0x000fea0003800000 */
[----:B------:R-:W0:Y:S01]  /*1050*/  LDC.64 R6, c[0x0][0x3e0] ;  /* 0x0000f800ff067b82 */ /* 0x000e220000000a00 */
[----:B------:R-:W-:Y:S01]  /*1060*/  IMAD R2, R15, 0x3200, R11 ;  /* 0x000032000f027824 */ /* 0x000fe200078e020b */
[----:B------:R-:W-:-:S04]  /*1070*/  IADD3 R24, PT, PT, -R24, RZ, RZ ;  /* 0x000000ff18187210 */ /* 0x000fc80007ffe1ff */
[----:B------:R-:W-:Y:S02]  /*1080*/  IADD3 R11, PT, PT, R13, R2, RZ ;  /* 0x000000020d0b7210 */ /* 0x000fe40007ffe0ff */
[----:B------:R-:W1:Y:S05]  /*1090*/  LDC.64 R8, c[0x0][0x3e8] ;  /* 0x0000fa00ff087b82 */ /* 0x000e6a0000000a00 */
.L_x_1491:
        /* <DEDUP_REMOVED lines=10> */
.L_x_1483:
[----:B------:R-:W-:Y:S05]  /*1140*/  BSYNC.RECONVERGENT B0 ;  /* 0x0000000000007941 */ /* 0x000fea0003800200 */
.L_x_1482:
        /* <DEDUP_REMOVED lines=55> */
.L_x_1492:
        /* <DEDUP_REMOVED lines=12> */
.L_x_3101:


//--------------------- .text._ZN10layer_norm13ln_bwd_kernelINS_13Kernel_traitsI6__halffS2_fjLj12800ELj5ELj1ELj4ELj16ENS_18Kernel_traits_baseILj12800ES2_fS2_fjLj128EEEEEEEvNS_9BwdParamsE --------------------------
	.section	.text._ZN10layer_norm13ln_bwd_kernelINS_13Kernel_traitsI6__halffS2_fjLj12800ELj5ELj1ELj4ELj16ENS_18Kernel_traits_baseILj12800ES2_fS2_fjLj128EEEEEEEvNS_9BwdParamsE,"ax",@progbits
	.align	128
        .global         _ZN10layer_norm13ln_bwd_kernelINS_13Kernel_traitsI6__halffS2_fjLj12800ELj5ELj1ELj4ELj16ENS_18Kernel_traits_baseILj12800ES2_fS2_fjLj128EEEEEEEvNS_9BwdParamsE
        .type           _ZN10layer_norm13ln_bwd_kernelINS_13Kernel_traitsI6__halffS2_fjLj12800ELj5ELj1ELj4ELj16ENS_18Kernel_traits_baseILj12800ES2_fS2_fjLj128EEEEEEEvNS_9BwdParamsE,@function
        .size           _ZN10layer_norm13ln_bwd_kernelINS_13Kernel_traitsI6__halffS2_fjLj12800ELj5ELj1ELj4ELj16ENS_18Kernel_traits_baseILj12800ES2_fS2_fjLj128EEEEEEEvNS_9BwdParamsE,(.L_x_3102 - _ZN10layer_norm13ln_bwd_kernelINS_13Kernel_traitsI6__halffS2_fjLj12800ELj5ELj1ELj4ELj16ENS_18Kernel_traits_baseILj12800ES2_fS2_fjLj128EEEEEEEvNS_9BwdParamsE)
        .other          _ZN10layer_norm13ln_bwd_kernelINS_13Kernel_traitsI6__halffS2_fjLj12800ELj5ELj1ELj4ELj16ENS_18Kernel_traits_baseILj12800ES2_fS2_fjLj128EEEEEEEvNS_9BwdParamsE,@"STO_CUDA_ENTRY STV_DEFAULT"
_ZN10layer_norm13ln_bwd_kernelINS_13Kernel_traitsI6__halffS2_fjLj12800ELj5ELj1ELj4ELj16ENS_18Kernel_traits_baseILj12800ES2_fS2_fjLj128EEEEEEEvNS_9BwdParamsE:
.text._ZN10layer_norm13ln_bwd_kernelINS_13Kernel_traitsI6__halffS2_fjLj12800ELj5ELj1ELj4ELj16ENS_18Kernel_traits_baseILj12800ES2_fS2_fjLj128EEEEEEEvNS_9BwdParamsE:
        /* <DEDUP_REMOVED lines=97> */
[----:B------:R-:W-:Y:S01]  /*0610*/  PRMT R102, R3, 0x5410, R2 ;  /* 0x0000541003667816 */ /* 0x000fe20000000002 */
[----:B------:R-:W-:Y:S01]  /*0620*/  UMOV UR4, URZ ;  /* 0x000000ff00047c82 */ /* 0x000fe20008000000 */
[----:B------:R-:W-:Y:S01]  /*0630*/  PRMT R80, R5, 0x5410, R80 ;  /* 0x0000541005507816 */ /* 0x000fe20000000050 */
[----:B------:R-:W-:Y:S01]  /*0640*/  UMOV UR12, UR10 ;  /* 0x0000000a000c7c82 */ /* 0x000fe20008000000 */
[----:B------:R-:W-:-:S02]  /*0650*/  PRMT R78, R6, 0x5410, R78 ;  /* 0x00005410064e7816 */ /* 0x000fc4000000004e */
[----:B------:R-:W-:Y:S02]  /*0660*/  PRMT R103, R0, 0x5410, R4 ;  /* 0x0000541000677816 */ /* 0x000fe40000000004 */
[----:B------:R-:W-:Y:S02]  /*0670*/  PLOP3.LUT P1, PT, PT, PT, PT, 0x8, 0x80 ;  /* 0x000000000080781c */ /* 0x000fe40003f2e170 */
[----:B------:R-:W-:-:S11]  /*0680*/  MOV R2, RZ ;  /* 0x000000ff00027202 */ /* 0x000fd60000000f00 */
.L_x_1502:
        /* <DEDUP_REMOVED lines=47> */
.L_x_1494:
        /* <DEDUP_REMOVED lines=26> */
.L_x_1495:
[----:B-----5:R-:W-:Y:S02]  /*0b20*/  MOV R0, R92 ;  /* 0x0000005c00007202 */ /* 0x020fe40000000f00 */
        /* <DEDUP_REMOVED lines=24> */
[----:B------:R-:W-:Y:S01]  /*0cb0*/  SHF.R.U64 R114, R92, 0x10, R93 ;  /* 0x000000105c727819 */ /* 0x000fe2000000125d */
[----:B------:R-:W-:Y:S01]  /*0cc0*/  HADD2.F32 R133, -RZ, R133.H0_H0 ;  /* 0x20000085ff857230 */ /* 0x000fe20000004100 */
[----:B------:R-:W-:Y:S01]  /*0cd0*/  SHF.R.U64 R121, R36, 0x10, R37 ;  /* 0x0000001024797819 */ /* 0x000fe20000001225 */
[----:B------:R-:W-:Y:S01]  /*0ce0*/  HADD2.F32 R134, -RZ, R103.H0_H0 ;  /* 0x20000067ff867230 */ /* 0x000fe20000004100 */
[--C-:B------:R-:W-:Y:S01]  /*0cf0*/  SHF.R.U64 R130, R100, 0x10, R101.reuse ;  /* 0x0000001064827819 */ /* 0x100fe20000001265 */
[----:B------:R-:W-:Y:S01]  /*0d00*/  FADD.FTZ R104, R14, -UR5 ;  /* 0x800000050e687e21 */ /* 0x000fe20008010000 */
[----:B------:R-:W-:Y:S01]  /*0d10*/  SHF.R.U32.HI R100, RZ, 0x10, R101 ;  /* 0x00000010ff647819 */ /* 0x000fe20000011665 */
[----:B------:R-:W-:Y:S01]  /*0d20*/  FADD.FTZ R0, R4, -UR5 ;  /* 0x8000000504007e21 */ /* 0x000fe20008010000 */
[----:B------:R-:W-:Y:S01]  /*0d30*/  FMUL.FTZ R14, R97, UR16 ;  /* 0x00000010610e7c20 */ /* 0x000fe20008410000 */
[----:B------:R-:W-:Y:S01]  /*0d40*/  FADD.FTZ R101, R12, -UR5 ;  /* 0x800000050c657e21 */ /* 0x000fe20008010000 */
[----:B------:R-:W-:Y:S01]  /*0d50*/  FADD.FTZ R15, R15, -UR5 ;  /* 0x800000050f0f7e21 */ /* 0x000fe20008010000 */
[----:B------:R-:W-:-:S02]  /*0d60*/  HADD2.F32 R114, -RZ, R114.H0_H0 ;  /* 0x20000072ff727230 */ /* 0x000fc40000004100 */
[----:B------:R-:W-:Y:S01]  /*0d70*/  FADD.FTZ R105, R16, -UR5 ;  /* 0x8000000510697e21 */ /* 0x000fe20008010000 */
[----:B------:R-:W-:Y:S02]  /*0d80*/  HADD2.F32 R97, -RZ, R121.H0_H0 ;  /* 0x20000079ff617230 */ /* 0x000fe40000004100 */
[----:B------:R-:W-:Y:S01]  /*0d90*/  FADD.FTZ R17, R17, -UR5 ;  /* 0x8000000511117e21 */ /* 0x000fe20008010000 */
[----:B------:R-:W-:Y:S02]  /*0da0*/  HADD2.F32 R129, -RZ, R129.H0_H0 ;  /* 0x20000081ff817230 */ /* 0x000fe40000004100 */
[----:B------:R-:W-:Y:S01]  /*0db0*/  FMUL.FTZ R12, R3, UR16 ;  /* 0x00000010030c7c20 */ /* 0x000fe20008410000 */
[----:B------:R-:W-:Y:S02]  /*0dc0*/  HADD2.F32 R88, -RZ, R102.H0_H0 ;  /* 0x20000066ff587230 */ /* 0x000fe40000004100 */
[----:B------:R-:W-:Y:S01]  /*0dd0*/  FADD.FTZ R106, R18, -UR5 ;  /* 0x80000005126a7e21 */ /* 0x000fe20008010000 */
[----:B------:R-:W-:Y:S01]  /*0de0*/  FMUL.FTZ R3, R134, R133 ;  /* 0x0000008586037220 */ /* 0x000fe20000410000 */
[----:B------:R-:W-:Y:S01]  /*0df0*/  FADD.FTZ R119, R5, -UR5 ;  /* 0x8000000505777e21 */ /* 0x000fe20008010000 */
[----:B------:R-:W-:Y:S01]  /*0e00*/  FADD.FTZ R19, R19, -UR5 ;  /* 0x8000000513137e21 */ /* 0x000fe20008010000 */
[----:B------:R-:W-:Y:S01]  /*0e10*/  FMUL.FTZ R0, R0, UR16 ;  /* 0x0000001000007c20 */ /* 0x000fe20008410000 */
[----:B------:R-:W-:Y:S01]  /*0e20*/  SHF.R.U32.HI R92, RZ, 0x10, R93 ;  /* 0x00000010ff5c7819 */ /* 0x000fe2000001165d */
[----:B------:R-:W-:Y:S01]  /*0e30*/  FADD.FTZ R20, R20, -UR5 ;  /* 0x8000000514147e21 */ /* 0x000fe20008010000 */
[----:B------:R-:W-:Y:S01]  /*0e40*/  HADD2.F32 R127, -RZ, R127.H0_H0 ;  /* 0x2000007fff7f7230 */ /* 0x000fe20000004100 */
[----:B------:R-:W-:Y:S01]  /*0e50*/  SHF.R.U32.HI R90, RZ, 0x10, R37 ;  /* 0x00000010ff5a7819 */ /* 0x000fe20000011625 */
[----:B------:R-:W-:-:S02]  /*0e60*/  HADD2.F32 R84, -RZ, R103.H1_H1 ;  /* 0x30000067ff547230 */ /* 0x000fc40000004100 */
[----:B------:R-:W-:Y:S01]  /*0e70*/  FMUL.FTZ R113, R15, UR16 ;  /* 0x000000100f717c20 */ /* 0x000fe20008410000 */
[----:B------:R-:W-:Y:S02]  /*0e80*/  HADD2.F32 R141, -RZ, R100.H0_H0 ;  /* 0x20000064ff8d7230 */ /* 0x000fe40000004100 */
[----:B------:R-:W-:Y:S01]  /*0e90*/  FADD.FTZ R107, R22, -UR5 ;  /* 0x80000005166b7e21 */ /* 0x000fe20008010000 */
[----:B------:R-:W-:Y:S02]  /*0ea0*/  HADD2.F32 R131, -RZ, R131.H0_H0 ;  /* 0x20000083ff837230 */ /* 0x000fe40000004100 */
[----:B------:R-:W-:Y:S01]  /*0eb0*/  FMUL.FTZ R15, R105, UR16 ;  /* 0x00000010690f7c20 */ /* 0x000fe20008410000 */
[----:B------:R-:W-:Y:S02]  /*0ec0*/  HADD2.F32 R132, -RZ, R102.H1_H1 ;  /* 0x30000066ff847230 */ /* 0x000fe40000004100 */
[----:B------:R-:W-:Y:S01]  /*0ed0*/  FMUL.FTZ R111, R17, UR16 ;  /* 0x00000010116f7c20 */ /* 0x000fe20008410000 */
[----:B------:R-:W-:Y:S01]  /*0ee0*/  FMUL.FTZ R100, R97, R114 ;  /* 0x0000007261647220 */ /* 0x000fe20000410000 */
[----:B------:R-:W-:Y:S01]  /*0ef0*/  FMUL.FTZ R17, R106, UR16 ;  /* 0x000000106a117c20 */ /* 0x000fe20008410000 */
[----:B------:R-:W-:Y:S01]  /*0f00*/  FMUL.FTZ R105, R88, R129 ;  /* 0x0000008158697220 */ /* 0x000fe20000410000 */
[----:B------:R-:W-:Y:S01]  /*0f10*/  FADD.FTZ R97, RZ, R3 ;  /* 0x00000003ff617221 */ /* 0x000fe20000010000 */
[--C-:B------:R-:W-:Y:S01]  /*0f20*/  SHF.R.U64 R128, R98, 0x10, R99.reuse ;  /* 0x0000001062807819 */ /* 0x100fe20000001263 */
[----:B------:R-:W-:Y:S01]  /*0f30*/  FMUL.FTZ R119, R119, UR16 ;  /* 0x0000001077777c20 */ /* 0x000fe20008410000 */
[----:B------:R-:W-:Y:S01]  /*0f40*/  FMUL.FTZ R106, R19, UR16 ;  /* 0x00000010136a7c20 */ /* 0x000fe20008410000 */
[----:B------:R-:W-:Y:S01]  /*0f50*/  FFMA.FTZ R88, R0, R3, RZ ;  /* 0x0000000300587223 */ /* 0x000fe200000100ff */
[----:B------:R-:W-:Y:S01]  /*0f60*/  SHF.R.U32.HI R98, RZ, 0x10, R99 ;  /* 0x00000010ff627819 */ /* 0x000fe20000011663 */
[----:B------:R-:W-:Y:S01]  /*0f70*/  FMUL.FTZ R18, R101, UR16 ;  /* 0x0000001065127c20 */ /* 0x000fe20008410000 */
[----:B------:R-:W-:Y:S01]  /*0f80*/  FMUL.FTZ R19, R20, UR16 ;  /* 0x0000001014137c20 */ /* 0x000fe20008410000 */
[----:B------:R-:W-:Y:S01]  /*0f90*/  FADD.FTZ R99, R10, -UR5 ;  /* 0x800000050a637e21 */ /* 0x000fe20008010000 */
[----:B------:R-:W-:Y:S01]  /*0fa0*/  FMUL.FTZ R20, R107, UR16 ;  /* 0x000000106b147c20 */ /* 0x000fe20008410000 */
[----:B------:R-:W-:-:S02]  /*0fb0*/  HADD2.F32 R125, -RZ, R92.H0_H0 ;  /* 0x2000005cff7d7230 */ /* 0x000fc40000004100 */
[----:B------:R-:W-:Y:S01]  /*0fc0*/  FMUL.FTZ R101, R84, R127 ;  /* 0x0000007f54657220 */ /* 0x000fe20000410000 */
[----:B------:R-:W-:Y:S02]  /*0fd0*/  HADD2.F32 R90, -RZ, R90.H0_H0 ;  /* 0x2000005aff5a7230 */ /* 0x000fe40000004100 */
[----:B------:R-:W-:Y:S01]  /*0fe0*/  FMUL.FTZ R107, R132, R131 ;  /* 0x00000083846b7220 */ /* 0x000fe20000410000 */
[----:B------:R-:W-:Y:S01]  /*0ff0*/  FADD.FTZ R84, R97, R100 ;  /* 0x0000006461547221 */ /* 0x000fe20000010000 */
[----:B------:R-:W-:Y:S01]  /*1000*/  FADD.FTZ R110, R7, -UR5 ;  /* 0x80000005076e7e21 */ /* 0x000fe20008010000 */
[----:B------:R-:W-:Y:S01]  /*1010*/  FFMA.FTZ R97, R119, R100, R88 ;  /* 0x0000006477617223 */ /* 0x000fe20000010058 */
[----:B------:R-:W-:Y:S01]  /*1020*/  SHF.R.U64 R123, R94, 0x10, R95 ;  /* 0x000000105e7b7819 */ /* 0x000fe2000000125f */
[----:B------:R-:W-:Y:S01]  /*1030*/  FMUL.FTZ R16, R99, UR16 ;  /* 0x0000001063107c20 */ /* 0x000fe20008410000 */
[----:B------:R-:W-:Y:S01]  /*1040*/  SHF.R.U64 R86, R34, 0x10, R35 ;  /* 0x0000001022567819 */ /* 0x000fe20000001223 */
[----:B------:R-:W-:Y:S01]  /*1050*/  FMUL.FTZ R99, R90, R125 ;  /* 0x0000007d5a637220 */ /* 0x000fe20000410000 */
[----:B------:R-:W-:Y:S01]  /*1060*/  FADD.FTZ R84, R84, R107 ;  /* 0x0000006b54547221 */ /* 0x000fe20000010000 */
[----:B------:R-:W-:Y:S01]  /*1070*/  SHF.R.U32.HI R94, RZ, 0x10, R95 ;  /* 0x00000010ff5e7819 */ /* 0x000fe2000001165f */
[----:B------:R-:W-:Y:S01]  /*1080*/  FMUL.FTZ R110, R110, UR16 ;  /* 0x000000106e6e7c20 */ /* 0x000fe20008410000 */
[----:B------:R-:W-:Y:S01]  /*1090*/  FFMA.FTZ R121, R12, R107, R97 ;  /* 0x0000006b0c797223 */ /* 0x000fe20000010061 */
[----:B------:R-:W-:-:S02]  /*10a0*/  HADD2.F32 R118, -RZ, R118.H0_H0 ;  /* 0x20000076ff767230 */ /* 0x000fc40000004100 */
[----:B------:R-:W-:Y:S01]  /*10b0*/  FADD.FTZ R13, R13, -UR5 ;  /* 0x800000050d0d7e21 */ /* 0x000fe20008010000 */
[----:B------:R-:W-:Y:S02]  /*10c0*/  HADD2.F32 R95, -RZ, R83.H0_H0 ;  /* 0x20000053ff5f7230 */ /* 0x000fe40000004100 */
[----:B------:R-:W-:Y:S01]  /*10d0*/  FADD.FTZ R84, R84, R99 ;  /* 0x0000006354547221 */ /* 0x000fe20000010000 */
[----:B------:R-:W-:Y:S02]  /*10e0*/  HADD2.F32 R123, -RZ, R123.H0_H0 ;  /* 0x2000007bff7b7230 */ /* 0x000fe40000004100 */
[----:B------:R-:W-:Y:S01]  /*10f0*/  FADD.FTZ R108, R9, -UR5 ;  /* 0x80000005096c7e21 */ /* 0x000fe20008010000 */
[----:B------:R-:W-:Y:S02]  /*1100*/  HADD2.F32 R86, -RZ, R86.H0_H0 ;  /* 0x20000056ff567230 */ /* 0x000fe40000004100 */
[----:B------:R-:W-:Y:S01]  /*1110*/  FFMA.FTZ R121, R110, R99, R121 ;  /* 0x000000636e797223 */ /* 0x000fe20000010079 */
[----:B------:R-:W-:Y:S01]  /*1120*/  FADD.FTZ R112, R23, -UR5 ;  /* 0x8000000517707e21 */ /* 0x000fe20008010000 */
[----:B------:R-:W-:Y:S01]  /*1130*/  SHF.R.U32.HI R22, RZ, 0x10, R35 ;  /* 0x00000010ff167819 */ /* 0x000fe20000011623 */
[----:B------:R-:W-:-:S02]  /*1140*/  HADD2.F32 R139, -RZ, R98.H0_H0 ;  /* 0x20000062ff8b7230 */ /* 0x000fc40000004100 */
        /* <DEDUP_REMOVED lines=8> */
[----:B------:R-:W-:Y:S02]  /*11d0*/  HADD2.F32 R120, -RZ, R120.H0_H0 ;  /* 0x20000078ff787230 */ /* 0x000fe40000004100 */
[----:B------:R-:W-:Y:S01]  /*11e0*/  FMUL.FTZ R104, R112, UR16 ;  /* 0x0000001070687c20 */ /* 0x000fe20008410000 */
[----:B------:R-:W-:-:S02]  /*11f0*/  HADD2.F32 R124, -RZ, R124.H0_H0 ;  /* 0x2000007cff7c7230 */ /* 0x000fc40000004100 */
[----:B------:R-:W-:Y:S01]  /*1200*/  FADD.FTZ R84, R84, R95 ;  /* 0x0000005f54547221 */ /* 0x000fe20000010000 */
[----:B------:R-:W-:Y:S02]  /*1210*/  HADD2.F32 R93, -RZ, R81.H1_H1 ;  /* 0x30000051ff5d7230 */ /* 0x000fe40000004100 */
[----:B------:R-:W-:Y:S01]  /*1220*/  FADD.FTZ R117, R11, -UR5 ;  /* 0x800000050b757e21 */ /* 0x000fe20008010000 */
[----:B------:R-:W-:Y:S02]  /*1230*/  HADD2.F32 R21, -RZ, R79.H1_H1 ;  /* 0x3000004fff157230 */ /* 0x000fe40000004100 */
[----:B------:R-:W-:Y:S01]  /*1240*/  FFMA.FTZ R121, R108, R95, R121 ;  /* 0x0000005f6c797223 */ /* 0x000fe20000010079 */
[----:B------:R-:W-:Y:S02]  /*1250*/  HADD2.F32 R137, -RZ, R137.H0_H0 ;  /* 0x20000089ff897230 */ /* 0x000fe40000004100 */
[----:B------:R-:W-:Y:S01]  /*1260*/  FMUL.FTZ R117, R117, UR16 ;  /* 0x0000001075757c20 */ /* 0x000fe20008410000 */
[----:B------:R-:W-:-:S02]  /*1270*/  HADD2.F32 R8, -RZ, R79.H0_H0 ;  /* 0x2000004fff087230 */ /* 0x000fc40000004100 */
[----:B------:R-:W-:Y:S01]  /*1280*/  FMUL.FTZ R92, R21, R124 ;  /* 0x0000007c155c7220 */ /* 0x000fe20000410000 */
[----:B------:R-:W-:Y:S02]  /*1290*/  HADD2.F32 R112, -RZ, R94.H0_H0 ;  /* 0x2000005eff707230 */ /* 0x000fe40000004100 */
[----:B------:R-:W-:Y:S01]  /*12a0*/  FADD.FTZ R21, R84, R101 ;  /* 0x0000006554157221 */ /* 0x000fe20000010000 */
[----:B------:R-:W-:Y:S02]  /*12b0*/  HADD2.F32 R143, -RZ, R22.H0_H0 ;  /* 0x20000016ff8f7230 */ /* 0x000fe40000004100 */
[----:B------:R-:W-:Y:S01]  /*12c0*/  FMUL.FTZ R109, R109, UR16 ;  /* 0x000000106d6d7c20 */ /* 0x000fe20008410000 */
[----:B------:R-:W-:Y:S02]  /*12d0*/  HADD2.F32 R135, -RZ, R135.H0_H0 ;  /* 0x20000087ff877230 */ /* 0x000fe40000004100 */
[----:B------:R-:W-:Y:S01]  /*12e0*/  FMUL.FTZ R132, R12, R131 ;  /* 0x000000830c847220 */ /* 0x000fe20000410000 */
[----:B------:R-:W-:-:S02]  /*12f0*/  HADD2.F32 R10, -RZ, R83.H1_H1 ;  /* 0x30000053ff0a7230 */ /* 0x000fc40000004100 */
[----:B------:R-:W-:Y:S01]  /*1300*/  FMUL.FTZ R90, R143, R112 ;  /* 0x000000708f5a7220 */ /* 0x000fe20000410000 */
[----:B------:R-:W-:Y:S02]  /*1310*/  HADD2.F32 R126, -RZ, R96.H0_H0 ;  /* 0x20000060ff7e7230 */ /* 0x000fe40000004100 */
[----:B------:R-:W-:Y:S01]  /*1320*/  FMUL.FTZ R96, R93, R120 ;  /* 0x000000785d607220 */ /* 0x000fe20000410000 */
[----:B------:R-:W-:Y:S02]  /*1330*/  HADD2.F32 R9, -RZ, R82.H0_H0 ;  /* 0x20000052ff097230 */ /* 0x000fe40000004100 */
[----:B------:R-:W-:Y:S01]  /*1340*/  FMUL.FTZ R93, R8, R137 ;  /* 0x00000089085d7220 */ /* 0x000fe20000410000 */
[----:B------:R-:W-:Y:S01]  /*1350*/  FFMA.FTZ R8, R16, R101, R121 ;  /* 0x0000006510087223 */ /* 0x000fe20000010079 */
[----:B------:R-:W-:Y:S02]  /*1360*/  HADD2.F32 R122, -RZ, R122.H0_H0 ;  /* 0x2000007aff7a7230 */ /* 0x000fe40000004100 */
[----:B------:R-:W-:Y:S01]  /*1370*/  FMUL.FTZ R97, R10, R135 ;  /* 0x000000870a617220 */ /* 0x000fe20000410000 */
[----:B------:R-:W-:-:S02]  /*1380*/  HADD2.F32 R7, -RZ, R80.H1_H1 ;  /* 0x30000050ff077230 */ /* 0x000fc40000004100 */
[----:B------:R-:W-:Y:S01]  /*1390*/  FMUL.FTZ R86, R9, R126 ;  /* 0x0000007e09567220 */ /* 0x000fe20000410000 */
        /* <DEDUP_REMOVED lines=8> */
[----:B------:R-:W-:Y:S02]  /*1420*/  HADD2.F32 R116, -RZ, R116.H0_H0 ;  /* 0x20000074ff747230 */ /* 0x000fe40000004100 */
[----:B------:R-:W-:Y:S01]  /*1430*/  FADD.FTZ R7, R10, R97 ;  /* 0x000000610a077221 */ /* 0x000fe20000010000 */
[----:B------:R-:W-:Y:S02]  /*1440*/  HADD2.F32 R5, -RZ, R78.H1_H1 ;  /* 0x3000004eff057230 */ /* 0x000fe40000004100 */
[----:B------:R-:W-:Y:S01]  /*1450*/  FMUL.FTZ R23, R6, R139 ;  /* 0x0000008b06177220 */ /* 0x000fe20000410000 */
[----:B------:R-:W-:Y:S02]  /*1460*/  HADD2.F32 R130, -RZ, R130.H0_H0 ;  /* 0x20000082ff827230 */ /* 0x000fe40000004100 */
[----:B------:R-:W-:Y:S01]  /*1470*/  FMUL.FTZ R88, R11, R116 ;  /* 0x000000740b587220 */ /* 0x000fe20000410000 */
[----:B------:R-:W-:Y:S01]  /*1480*/  FFMA.FTZ R6, R18, R97, R9 ;  /* 0x0000006112067223 */ /* 0x000fe20000010009 */
[----:B------:R-:W-:-:S02]  /*1490*/  HADD2.F32 R4, -RZ, R78.H0_H0 ;  /* 0x2000004eff047230 */ /* 0x000fc40000004100 */
        /* <DEDUP_REMOVED lines=40> */
[----:B------:R-:W-:-:S02]  /*1720*/  FMUL.FTZ R159, R104, R141 ;  /* 0x0000008d689f7220 */ /* 0x000fc40000410000 */
[----:B------:R-:W-:Y:S01]  /*1730*/  FADD.FTZ R6, R6, R21 ;  /* 0x0000001506067221 */ /* 0x000fe20000010000 */
[----:B------:R-:W-:Y:S01]  /*1740*/  FFMA.FTZ R5, R104, R21, R5 ;  /* 0x0000001568057223 */ /* 0x000fe20000010005 */
[----:B------:R-:W-:Y:S06]  /*1750*/  BRA `(.L_x_1497) ;  /* 0x0000000c00807947 */ /* 0x000fec0003800000 */
.L_x_1496:
[--C-:B------:R-:W-:Y:S01]  /*1760*/  HADD2.F32 R86, -RZ, R103.reuse.H1_H1 ;  /* 0x30000067ff567230 */ /* 0x100fe20000004100 */
[--C-:B------:R-:W-:Y:S01]  /*1770*/  SHF.R.U64 R128, R98, 0x10, R99.reuse ;  /* 0x0000001062807819 */ /* 0x100fe20000001263 */
[----:B------:R-:W-:Y:S01]  /*1780*/  HADD2.F32 R130, -RZ, R103.H0_H0 ;  /* 0x20000067ff827230 */ /* 0x000fe20000004100 */
[----:B------:R-:W-:Y:S01]  /*1790*/  SHF.R.U32.HI R98, RZ, 0x10, R99 ;  /* 0x00000010ff627819 */ /* 0x000fe20000011663 */
[----:B------:R-:W0:Y:S01]  /*17a0*/  MUFU.RCP R107, R86 ;  /* 0x00000056006b7308 */ /* 0x000e220000001000 */
[----:B------:R-:W-:Y:S01]  /*17b0*/  HADD2.F32 R99, -RZ, R33.H0_H0 ;  /* 0x20000021ff637230 */ /* 0x000fe20000004100 */
[----:B------:R-:W-:Y:S01]  /*17c0*/  SHF.R.U64 R114, R92, 0x10, R93 ;  /* 0x000000105c727819 */ /* 0x000fe2000000125d */
[----:B------:R-:W-:Y:S01]  /*17d0*/  HADD2.F32 R109, -RZ, R26.H0_H0 ;  /* 0x2000001aff6d7230 */ /* 0x000fe20000004100 */
[--C-:B------:R-:W-:Y:S01]  /*17e0*/  SHF.R.U64 R92, R100, 0x10, R101.reuse ;  /* 0x00000010645c7819 */ /* 0x100fe20000001265 */
[----:B------:R-:W-:Y:S01]  /*17f0*/  HADD2.F32 R88, -RZ, R102.H0_H0 ;  /* 0x20000066ff587230 */ /* 0x000fe20000004100 */
[----:B------:R-:W-:Y:S01]  /*1800*/  SHF.R.U32.HI R100, RZ, 0x10, R101 ;  /* 0x00000010ff647819 */ /* 0x000fe20000011665 */
[----:B------:R-:W-:Y:S01]  /*1810*/  HADD2.F32 R101, -RZ, R28.H0_H0 ;  /* 0x2000001cff657230 */ /* 0x000fe20000004100 */
[----:B------:R-:W1:Y:S01]  /*1820*/  MUFU.RCP R0, R130 ;  /* 0x0000008200007308 */ /* 0x000e620000001000 */
[----:B------:R-:W-:-:S02]  /*1830*/  HADD2.F32 R84, -RZ, R83.H1_H1 ;  /* 0x30000053ff547230 */ /* 0x000fc40000004100 */
[----:B------:R-:W-:Y:S01]  /*1840*/  FADD.FTZ R126, -R99, R6 ;  /* 0x00000006637e7221 */ /* 0x000fe20000010100 */
[----:B------:R-:W-:Y:S02]  /*1850*/  HADD2.F32 R90, -RZ, R102.H1_H1 ;  /* 0x30000066ff5a7230 */ /* 0x000fe40000004100 */
[----:B------:R-:W-:Y:S01]  /*1860*/  FADD.FTZ R6, -R109, R16 ;  /* 0x000000106d067221 */ /* 0x000fe20000010100 */
[----:B------:R-:W-:Y:S01]  /*1870*/  SHF.R.U64 R16, R30, 0x10, R31 ;  /* 0x000000101e107819 */ /* 0x000fe2000000121f */
[----:B------:R-:W-:Y:S01]  /*1880*/  HADD2.F32 R147, -RZ, R81.H1_H1 ;  /* 0x30000051ff937230 */ /* 0x000fe20000004100 */
[--C-:B------:R-:W-:Y:S01]  /*1890*/  SHF.R.U64 R123, R94, 0x10, R95.reuse ;  /* 0x000000105e7b7819 */ /* 0x100fe2000000125f */
[----:B------:R-:W2:Y:S01]  /*18a0*/  MUFU.RCP R108, R88 ;  /* 0x00000058006c7308 */ /* 0x000ea20000001000 */
[----:B------:R-:W-:Y:S01]  /*18b0*/  SHF.R.U32.HI R94, RZ, 0x10, R95 ;  /* 0x00000010ff5e7819 */ /* 0x000fe2000001165f */
[----:B------:R-:W-:Y:S02]  /*18c0*/  HADD2.F32 R99, -RZ, R31.H0_H0 ;  /* 0x2000001fff637230 */ /* 0x000fe40000004100 */
[----:B------:R-:W-:Y:S01]  /*18d0*/  FADD.FTZ R132, -R101, R12 ;  /* 0x0000000c65847221 */ /* 0x000fe20000010100 */
[----:B------:R-:W-:Y:S01]  /*18e0*/  HADD2.F32 R139, -RZ, R29.H0_H0 ;  /* 0x2000001dff8b7230 */ /* 0x000fe20000004100 */
[----:B------:R-:W-:Y:S01]  /*18f0*/  SHF.R.U32.HI R125, RZ, 0x10, R93 ;  /* 0x00000010ff7d7819 */ /* 0x000fe2000001165d */
[----:B------:R-:W-:-:S02]  /*1900*/  HADD2.F32 R95, -RZ, R32.H0_H0 ;  /* 0x20000020ff5f7230 */ /* 0x000fc40000004100 */
[----:B------:R-:W-:Y:S01]  /*1910*/  FADD.FTZ R10, -R99, R10 ;  /* 0x0000000a630a7221 */ /* 0x000fe20000010100 */
[----:B------:R-:W3:Y:S01]  /*1920*/  MUFU.RCP R105, R84 ;  /* 0x0000005400697308 */ /* 0x000ee20000001000 */
[----:B------:R-:W-:Y:S02]  /*1930*/  HADD2.F32 R101, -RZ, R27.H0_H0 ;  /* 0x2000001bff657230 */ /* 0x000fe40000004100 */
[----:B------:R-:W-:Y:S01]  /*1940*/  FADD.FTZ R139, -R139, R14 ;  /* 0x0000000e8b8b7221 */ /* 0x000fe20000010100 */
[----:B------:R-:W-:Y:S02]  /*1950*/  HADD2.F32 R119, -RZ, R24.H0_H0 ;  /* 0x20000018ff777230 */ /* 0x000fe40000004100 */
[----:B------:R-:W-:Y:S01]  /*1960*/  FADD.FTZ R95, -R95, R4 ;  /* 0x000000045f5f7221 */ /* 0x000fe20000010100 */
[----:B------:R-:W-:Y:S02]  /*1970*/  HADD2.F32 R155, -RZ, R25.H0_H0 ;  /* 0x20000019ff9b7230 */ /* 0x000fe40000004100 */
[----:B------:R-:W-:Y:S01]  /*1980*/  FADD.FTZ R112, -R101, R18 ;  /* 0x0000001265707221 */ /* 0x000fe20000010100 */
[----:B------:R-:W-:Y:S01]  /*1990*/  HADD2.F32 R16, -RZ, R16.H0_H0 ;  /* 0x20000010ff107230 */ /* 0x000fe20000004100 */
[----:B------:R-:W4:Y:S01]  /*19a0*/  MUFU.RCP R117, R90 ;  /* 0x0000005a00757308 */ /* 0x000f220000001000 */
[----:B------:R-:W-:Y:S01]  /*19b0*/  HADD2.F32 R93, -RZ, R81.H0_H0 ;  /* 0x20000051ff5d7230 */ /* 0x000fe20000004100 */
[----:B------:R-:W-:Y:S01]  /*19c0*/  SHF.R.U32.HI R14, RZ, 0x10, R33 ;  /* 0x00000010ff0e7819 */ /* 0x000fe20000011621 */
[----:B------:R-:W-:Y:S01]  /*19d0*/  FADD.FTZ R110, -R119, R20 ;  /* 0x00000014776e7221 */ /* 0x000fe20000010100 */
[----:B------:R-:W-:Y:S01]  /*19e0*/  SHF.R.U64 R116, R96, 0x10, R97 ;  /* 0x0000001060747819 */ /* 0x000fe20000001261 */
[----:B------:R-:W-:Y:S01]  /*19f0*/  HADD2.F32 R141, -RZ, R30.H0_H0 ;  /* 0x2000001eff8d7230 */ /* 0x000fe20000004100 */
[----:B------:R-:W-:Y:S01]  /*1a00*/  SHF.R.U32.HI R18, RZ, 0x10, R31 ;  /* 0x00000010ff127819 */ /* 0x000fe2000001161f */
[----:B------:R-:W-:Y:S01]  /*1a10*/  FADD.FTZ R20, -R155, R22 ;  /* 0x000000169b147221 */ /* 0x000fe20000010100 */
[----:B------:R-:W5:Y:S01]  /*1a20*/  MUFU.RCP R3, R147 ;  /* 0x0000009300037308 */ /* 0x000f620000001000 */
[----:B------:R-:W-:Y:S01]  /*1a30*/  SHF.R.U32.HI R96, RZ, 0x10, R97 ;  /* 0x00000010ff607819 */ /* 0x000fe20000011661 */
[----:B------:R-:W-:Y:S01]  /*1a40*/  FADD.FTZ R9, -R16, R9 ;  /* 0x0000000910097221 */ /* 0x000fe20000010100 */
[----:B------:R-:W-:Y:S01]  /*1a50*/  SHF.R.U64 R12, R32, 0x10, R33 ;  /* 0x00000010200c7819 */ /* 0x000fe20000001221 */
[----:B0-----:R-:W-:Y:S01]  /*1a60*/  FMUL.FTZ R16, R10, R107 ;  /* 0x0000006b0a107220 */ /* 0x001fe20000410000 */
[----:B------:R-:W-:Y:S01]  /*1a70*/  SHF.R.U32.HI R22, RZ, 0x10, R37 ;  /* 0x00000010ff167819 */ /* 0x000fe20000011625 */
[----:B-1----:R-:W-:Y:S01]  /*1a80*/  FMUL.FTZ R0, R95, R0 ;  /* 0x000000005f007220 */ /* 0x002fe20000410000 */
[----:B------:R-:W-:Y:S01]  /*1a90*/  SHF.R.U64 R10, R34, 0x10, R35 ;  /* 0x00000010220a7819 */ /* 0x000fe20000001223 */
[----:B------:R-:W0:Y:S01]  /*1aa0*/  MUFU.RCP R97, R93 ;  /* 0x0000005d00617308 */ /* 0x000e220000001000 */
[----:B------:R-:W-:Y:S01]  /*1ab0*/  HADD2.F32 R4, -RZ, R80.H0_H0 ;  /* 0x20000050ff047230 */ /* 0x000fe20000004100 */
[----:B------:R-:W-:Y:S01]  /*1ac0*/  SHF.R.U64 R95, R36, 0x10, R37 ;  /* 0x00000010245f7819 */ /* 0x000fe20000001225 */
[----:B------:R-:W-:Y:S01]  /*1ad0*/  HADD2.F32 R14, -RZ, R14.H0_H0 ;  /* 0x2000000eff0e7230 */ /* 0x000fe20000004100 */
[----:B------:R-:W-:Y:S01]  /*1ae0*/  SHF.R.U32.HI R136, RZ, 0x10, R29 ;  /* 0x00000010ff887819 */ /* 0x000fe2000001161d */
[----:B------:R-:W-:-:S02]  /*1af0*/  HADD2.F32 R18, -RZ, R18.H0_H0 ;  /* 0x20000012ff127230 */ /* 0x000fc40000004100 */
[----:B------:R-:W-:Y:S01]  /*1b00*/  FADD.FTZ R141, -R141, R8 ;  /* 0x000000088d8d7221 */ /* 0x000fe20000010100 */
[----:B------:R-:W-:Y:S01]  /*1b10*/  HADD2.F32 R153, -RZ, R79.H1_H1 ;  /* 0x3000004fff997230 */ /* 0x000fe20000004100 */
[----:B------:R-:W-:Y:S01]  /*1b20*/  MUFU.RCP R106, R4 ;  /* 0x00000004006a7308 */ /* 0x000fe20000001000 */
[----:B------:R-:W-:Y:S02]  /*1b30*/  HADD2.F32 R12, -RZ, R12.H0_H0 ;  /* 0x2000000cff0c7230 */ /* 0x000fe40000004100 */
[----:B------:R-:W-:Y:S01]  /*1b40*/  FADD.FTZ R7, -R14, R7 ;  /* 0x000000070e077221 */ /* 0x000fe20000010100 */
[----:B------:R-:W-:Y:S01]  /*1b50*/  HADD2.F32 R22, -RZ, R22.H0_H0 ;  /* 0x20000016ff167230 */ /* 0x000fe20000004100 */
[----:B------:R-:W-:Y:S01]  /*1b60*/  SHF.R.U64 R140, R26, 0x10, R27 ;  /* 0x000000101a8c7819 */ /* 0x000fe2000000121b */
[----:B------:R-:W-:Y:S02]  /*1b70*/  HADD2.F32 R10, -RZ, R10.H0_H0 ;  /* 0x2000000aff0a7230 */ /* 0x000fe40000004100 */
[----:B--2---:R-:W-:Y:S01]  /*1b80*/  FMUL.FTZ R14, R141, R108 ;  /* 0x0000006c8d0e7220 */ /* 0x004fe20000410000 */
[----:B------:R-:W-:Y:S01]  /*1b90*/  HADD2.F32 R95, -RZ, R95.H0_H0 ;  /* 0x2000005fff5f7230 */ /* 0x000fe20000004100 */
[----:B------:R-:W1:Y:S01]  /*1ba0*/  MUFU.RCP R99, R153 ;  /* 0x0000009900637308 */ /* 0x000e620000001000 */
[----:B------:R-:W-:-:S02]  /*1bb0*/  HADD2.F32 R136, -RZ, R136.H0_H0 ;  /* 0x20000088ff887230 */ /* 0x000fc40000004100 */
[----:B------:R-:W-:Y:S01]  /*1bc0*/  FADD.FTZ R11, -R18, R11 ;  /* 0x0000000b120b7221 */ /* 0x000fe20000010100 */
[----:B------:R-:W-:Y:S01]  /*1bd0*/  FADD.FTZ R119, -R12, R5 ;  /* 0x000000050c777221 */ /* 0x000fe20000010100 */
[----:B---3--:R-:W-:Y:S01]  /*1be0*/  FMUL.FTZ R18, R132, R105 ;  /* 0x0000006984127220 */ /* 0x008fe20000410000 */
[----:B----4-:R-:W-:Y:S01]  /*1bf0*/  FMUL.FTZ R12, R126, R117 ;  /* 0x000000757e0c7220 */ /* 0x010fe20000410000 */
[----:B------:R-:W-:Y:S01]  /*1c00*/  SHF.R.U32.HI R142, RZ, 0x10, R27 ;  /* 0x00000010ff8e7819 */ /* 0x000fe2000001161b */
[----:B------:R-:W-:Y:S01]  /*1c10*/  FADD.FTZ R136, -R136, R15 ;  /* 0x0000000f88887221 */ /* 0x000fe20000010100 */
[----:B------:R-:W2:Y:S01]  /*1c20*/  MUFU.RCP R108, R22 ;  /* 0x00000016006c7308 */ /* 0x000ea20000001000 */
[----:B------:R-:W-:Y:S02]  /*1c30*/  HADD2.F32 R140, -RZ, R140.H0_H0 ;  /* 0x2000008cff8c7230 */ /* 0x000fe40000004100 */
[----:B-----5:R-:W-:Y:S01]  /*1c40*/  FMUL.FTZ R15, R6, R3 ;  /* 0x00000003060f7220 */ /* 0x020fe20000410000 */
[----:B------:R-:W-:Y:S01]  /*1c50*/  SHF.R.U32.HI R3, RZ, 0x10, R25 ;  /* 0x00000010ff037819 */ /* 0x000fe20000011619 */
[----:B------:R-:W-:Y:S01]  /*1c60*/  HADD2.F32 R142, -RZ, R142.H0_H0 ;  /* 0x2000008eff8e7230 */ /* 0x000fe20000004100 */
[----:B------:R-:W-:Y:S01]  /*1c70*/  SHF.R.U32.HI R5, RZ, 0x10, R35 ;  /* 0x00000010ff057819 */ /* 0x000fe20000011623 */
[----:B------:R-:W-:Y:S01]  /*1c80*/  FADD.FTZ R140, -R140, R17 ;  /* 0x000000118c8c7221 */ /* 0x000fe20000010100 */
[----:B0-----:R-:W-:Y:S01]  /*1c90*/  FMUL.FTZ R17, R112, R97 ;  /* 0x0000006170117220 */ /* 0x001fe20000410000 */
[----:B------:R-:W0:Y:S01]  /*1ca0*/  MUFU.RCP R132, R10 ;  /* 0x0000000a00847308 */ /* 0x000e220000001000 */
[----:B------:R-:W-:-:S02]  /*1cb0*/  HADD2.F32 R112, -RZ, R3.H0_H0 ;  /* 0x20000003ff707230 */ /* 0x000fc40000004100 */
[----:B------:R-:W-:Y:S01]  /*1cc0*/  FADD.FTZ R3, -R142, R19 ;  /* 0x000000138e037221 */ /* 0x000fe20000010100 */
[----:B------:R-:W-:Y:S02]  /*1cd0*/  HADD2.F32 R133, -RZ, R133.H0_H0 ;  /* 0x20000085ff857230 */ /* 0x000fe40000004100 */
[----:B-1----:R-:W-:Y:S01]  /*1ce0*/  FMUL.FTZ R19, R110, R99 ;  /* 0x000000636e137220 */ /* 0x002fe20000410000 */
[----:B------:R-:W-:Y:S02]  /*1cf0*/  HADD2.F32 R114, -RZ, R114.H0_H0 ;  /* 0x20000072ff727230 */ /* 0x000fe40000004100 */
[----:B------:R-:W-:Y:S01]  /*1d00*/  FMUL.FTZ R106, R3, R106 ;  /* 0x0000006a036a7220 */ /* 0x000fe20000410000 */
[----:B------:R-:W-:Y:S01]  /*1d10*/  HADD2.F32 R8, -RZ, R79.H0_H0 ;  /* 0x2000004fff087230 */ /* 0x000fe20000004100 */
[----:B------:R-:W1:Y:S01]  /*1d20*/  MUFU.RCP R126, R95 ;  /* 0x0000005f007e7308 */ /* 0x000e620000001000 */
[----:B------:R-:W-:Y:S01]  /*1d30*/  FMUL.FTZ R3, R130, R133 ;  /* 0x0000008582037220 */ /* 0x000fe20000410000 */
[----:B--2---:R-:W-:Y:S01]  /*1d40*/  FMUL.FTZ R110, R7, R108 ;  /* 0x0000006c076e7220 */ /* 0x004fe20000410000 */
[----:B------:R-:W-:-:S02]  /*1d50*/  HADD2.F32 R131, -RZ, R131.H0_H0 ;  /* 0x20000083ff837230 */ /* 0x000fc40000004100 */
[----:B------:R-:W-:Y:S01]  /*1d60*/  FADD.FTZ R23, -R112, R23 ;  /* 0x0000001770177221 */ /* 0x000fe20000010100 */
[----:B------:R-:W-:Y:S02]  /*1d70*/  HADD2.F32 R129, -RZ, R129.H0_H0 ;  /* 0x20000081ff817230 */ /* 0x000fe40000004100 */
[----:B------:R-:W-:Y:S01]  /*1d80*/  FFMA.FTZ R7, R3, R0, RZ ;  /* 0x0000000003077223 */ /* 0x000fe200000100ff */
[----:B------:R-:W-:Y:S02]  /*1d90*/  HADD2.F32 R141, -RZ, R100.H0_H0 ;  /* 0x20000064ff8d7230 */ /* 0x000fe40000004100 */
[----:B------:R-:W-:Y:S01]  /*1da0*/  FMUL.FTZ R100, R95, R114 ;  /* 0x000000725f647220 */ /* 0x000fe20000410000 */
[----:B------:R-:W2:Y:S01]  /*1db0*/  MUFU.RCP R101, R8 ;  /* 0x0000000800657308 */ /* 0x000ea20000001000 */
[----:B0-----:R-:W-:Y:S01]  /*1dc0*/  FMUL.FTZ R108, R9, R132 ;  /* 0x00000084096c7220 */ /* 0x001fe20000410000 */
[----:B------:R-:W-:Y:S01]  /*1dd0*/  FADD.FTZ R9, RZ, R3 ;  /* 0x00000003ff097221 */ /* 0x000fe20000010000 */
[----:B------:R-:W-:-:S02]  /*1de0*/  HADD2.F32 R5, -RZ, R5.H0_H0 ;  /* 0x20000005ff057230 */ /* 0x000fc40000004100 */
[----:B------:R-:W-:Y:S01]  /*1df0*/  FMUL.FTZ R107, R90, R131 ;  /* 0x000000835a6b7220 */ /* 0x000fe20000410000 */
[----:B------:R-:W-:Y:S02]  /*1e00*/  HADD2.F32 R125, -RZ, R125.H0_H0 ;  /* 0x2000007dff7d7230 */ /* 0x000fe40000004100 */
[----:B------:R-:W-:Y:S01]  /*1e10*/  FMUL.FTZ R105, R88, R129 ;  /* 0x0000008158697220 */ /* 0x000fe20000410000 */
[----:B------:R-:W-:Y:S01]  /*1e20*/  FADD.FTZ R90, R9, R100 ;  /* 0x00000064095a7221 */ /* 0x000fe20000010000 */
[----:B------:R-:W0:Y:S01]  /*1e30*/  MUFU.RCP R138, R5 ;  /* 0x00000005008a7308 */ /* 0x000e220000001000 */
[----:B-1----:R-:W-:Y:S01]  /*1e40*/  FMUL.FTZ R119, R119, R126 ;  /* 0x0000007e77777220 */ /* 0x002fe20000410000 */
[----:B------:R-:W-:Y:S01]  /*1e50*/  FMUL.FTZ R99, R22, R125 ;  /* 0x0000007d16637220 */ /* 0x000fe20000410000 */
[----:B------:R-:W-:Y:S01]  /*1e60*/  FADD.FTZ R90, R90, R107 ;  /* 0x0000006b5a5a7221 */ /* 0x000fe20000010000 */
[----:B------:R-:W-:Y:S02]  /*1e70*/  HADD2.F32 R145, -RZ, R82.H1_H1 ;  /* 0x30000052ff917230 */ /* 0x000fe40000004100 */
[----:B------:R-:W-:Y:S01]  /*1e80*/  FFMA.FTZ R88, R100, R119, R7 ;  /* 0x0000007764587223 */ /* 0x000fe20000010007 */
[----:B------:R-:W-:-:S02]  /*1e90*/  HADD2.F32 R123, -RZ, R123.H0_H0 ;  /* 0x2000007bff7b7230 */ /* 0x000fc40000004100 */
[----:B------:R-:W-:Y:S01]  /*1ea0*/  FADD.FTZ R90, R90, R99 ;  /* 0x000000635a5a7221 */ /* 0x000fe20000010000 */
[----:B------:R-:W-:Y:S02]  /*1eb0*/  HADD2.F32 R149, -RZ, R83.H0_H0 ;  /* 0x20000053ff957230 */ /* 0x000fe40000004100 */
[----:B------:R-:W-:Y:S01]  /*1ec0*/  FFMA.FTZ R88, R107, R12, R88 ;  /* 0x0000000c6b587223 */ /* 0x000fe20000010058 */
[----:B------:R-:W1:Y:S01]  /*1ed0*/  MUFU.RCP R115, R145 ;  /* 0x0000009100737308 */ /* 0x000e620000001000 */
[----:B------:R-:W-:Y:S02]  /*1ee0*/  HADD2.F32 R127, -RZ, R127.H0_H0 ;  /* 0x2000007fff7f7230 */ /* 0x000fe40000004100 */
[----:B------:R-:W-:Y:S01]  /*1ef0*/  FMUL.FTZ R95, R10, R123 ;  /* 0x0000007b0a5f7220 */ /* 0x000fe20000410000 */
[----:B------:R-:W-:Y:S01]  /*1f00*/  FFMA.FTZ R88, R99, R110, R88 ;  /* 0x0000006e63587223 */ /* 0x000fe20000010058 */
[----:B------:R-:W-:Y:S01]  /*1f10*/  FADD.FTZ R90, R90, R105 ;  /* 0x000000695a5a7221 */ /* 0x000fe20000010000 */
[----:B------:R-:W-:Y:S01]  /*1f20*/  HADD2.F32 R121, -RZ, R82.H0_H0 ;  /* 0x20000052ff797230 */ /* 0x000fe20000004100 */
[----:B------:R-:W-:Y:S01]  /*1f30*/  SHF.R.U64 R134, R28, 0x10, R29 ;  /* 0x000000101c867819 */ /* 0x000fe2000000121d */
[----:B------:R-:W-:Y:S01]  /*1f40*/  FFMA.FTZ R88, R105, R14, R88 ;  /* 0x0000000e69587223 */ /* 0x000fe20000010058 */
[----:B------:R-:W3:Y:S01]  /*1f50*/  MUFU.RCP R104, R149 ;  /* 0x0000009500687308 */ /* 0x000ee20000001000 */
[----:B------:R-:W-:-:S02]  /*1f60*/  HADD2.F32 R112, -RZ, R94.H0_H0 ;  /* 0x2000005eff707230 */ /* 0x000fc40000004100 */
[----:B--2---:R-:W-:Y:S01]  /*1f70*/  FMUL.FTZ R20, R20, R101 ;  /* 0x0000006514147220 */ /* 0x004fe20000410000 */
[----:B------:R-:W-:Y:S01]  /*1f80*/  FMUL.FTZ R101, R86, R127 ;  /* 0x0000007f56657220 */ /* 0x000fe20000410000 */
[----:B------:R-:W-:Y:S01]  /*1f90*/  FADD.FTZ R10, R90, R95 ;  /* 0x0000005f5a0a7221 */ /* 0x000fe20000010000 */
[----:B------:R-:W-:Y:S01]  /*1fa0*/  FFMA.FTZ R88, R95, R108, R88 ;  /* 0x0000006c5f587223 */ /* 0x000fe20000010058 */
[----:B------:R-:W-:Y:S02]  /*1fb0*/  HADD2.F32 R122, -RZ, R122.H0_H0 ;  /* 0x2000007aff7a7230 */ /* 0x000fe40000004100 */
[----:B------:R-:W-:Y:S01]  /*1fc0*/  FMUL.FTZ R90, R5, R112 ;  /* 0x00000070055a7220 */ /* 0x000fe20000410000 */
[----:B------:R-:W2:Y:S01]  /*1fd0*/  MUFU.RCP R113, R121 ;  /* 0x0000007900717308 */ /* 0x000ea20000001000 */
[----:B------:R-:W-:Y:S02]  /*1fe0*/  HADD2.F32 R137, -RZ, R137.H0_H0 ;  /* 0x20000089ff897230 */ /* 0x000fe40000004100 */
[----:B0-----:R-:W-:Y:S01]  /*1ff0*/  FMUL.FTZ R117, R11, R138 ;  /* 0x0000008a0b757220 */ /* 0x001fe20000410000 */
        /* <DEDUP_REMOVED lines=8> */
[----:B------:R-:W-:Y:S01]  /*2080*/  FADD.FTZ R134, -R134, R13 ;  /* 0x0000000d86867221 */ /* 0x000fe20000010100 */
[----:B------:R-:W-:Y:S01]  /*2090*/  FMUL.FTZ R97, R84, R135 ;  /* 0x0000008754617220 */ /* 0x000fe20000410000 */
[----:B------:R-:W-:Y:S01]  /*20a0*/  FADD.FTZ R10, R7, R90 ;  /* 0x0000005a070a7221 */ /* 0x000fe20000010000 */
[----:B------:R-:W-:Y:S01]  /*20b0*/  FFMA.FTZ R8, R90, R117, R5 ;  /* 0x000000755a087223 */ /* 0x000fe20000010005 */
[----:B------:R-:W0:Y:S01]  /*20c0*/  MUFU.RCP R111, R143 ;  /* 0x0000008f006f7308 */ /* 0x000e220000001000 */
[----:B------:R-:W-:-:S02]  /*20d0*/  HADD2.F32 R118, -RZ, R118.H0_H0 ;  /* 0x20000076ff767230 */ /* 0x000fc40000004100 */
[----:B-1----:R-:W-:Y:S01]  /*20e0*/  FMUL.FTZ R115, R134, R115 ;  /* 0x0000007386737220 */ /* 0x002fe20000410000 */
[----:B------:R-:W-:Y:S02]  /*20f0*/  HADD2.F32 R6, -RZ, R78.H0_H0 ;  /* 0x2000004eff067230 */ /* 0x000fe40000004100 */
[----:B------:R-:W-:Y:S01]  /*2100*/  FMUL.FTZ R88, R145, R116 ;  /* 0x0000007491587220 */ /* 0x000fe20000410000 */
[----:B------:R-:W-:Y:S01]  /*2110*/  FADD.FTZ R7, R10, R97 ;  /* 0x000000610a077221 */ /* 0x000fe20000010000 */
[----:B------:R-:W-:Y:S01]  /*2120*/  FFMA.FTZ R5, R97, R18, R8 ;  /* 0x0000001261057223 */ /* 0x000fe20000010008 */
[----:B---3--:R-:W-:Y:S01]  /*2130*/  FMUL.FTZ R13, R139, R104 ;  /* 0x000000688b0d7220 */ /* 0x008fe20000410000 */
[----:B------:R-:W-:Y:S01]  /*2140*/  HADD2.F32 R126, -RZ, R96.H0_H0 ;  /* 0x20000060ff7e7230 */ /* 0x000fe20000004100 */
[----:B------:R-:W1:Y:S01]  /*2150*/  MUFU.RCP R104, R6 ;  /* 0x0000000600687308 */ /* 0x000e620000001000 */
[----:B------:R-:W-:Y:S02]  /*2160*/  HADD2.F32 R139, -RZ, R98.H0_H0 ;  /* 0x20000062ff8b7230 */ /* 0x000fe40000004100 */
[----:B------:R-:W-:Y:S01]  /*2170*/  FMUL.FTZ R98, R149, R118 ;  /* 0x0000007695627220 */ /* 0x000fe20000410000 */
[----:B------:R-:W-:Y:S01]  /*2180*/  FADD.FTZ R9, R7, R88 ;  /* 0x0000005807097221 */ /* 0x000fe20000010000 */
[----:B------:R-:W-:Y:S01]  /*2190*/  FFMA.FTZ R5, R88, R115, R5 ;  /* 0x0000007358057223 */ /* 0x000fe20000010005 */
[----:B------:R-:W-:-:S02]  /*21a0*/  HADD2.F32 R120, -RZ, R120.H0_H0 ;  /* 0x20000078ff787230 */ /* 0x000fc40000004100 */
[----:B--2---:R-:W-:Y:S01]  /*21b0*/  FMUL.FTZ R113, R136, R113 ;  /* 0x0000007188717220 */ /* 0x004fe20000410000 */
[----:B------:R-:W-:Y:S01]  /*21c0*/  FMUL.FTZ R86, R121, R126 ;  /* 0x0000007e79567220 */ /* 0x000fe20000410000 */
[----:B------:R-:W-:Y:S01]  /*21d0*/  FADD.FTZ R9, R9, R98 ;  /* 0x0000006209097221 */ /* 0x000fe20000010000 */
[----:B------:R-:W-:Y:S01]  /*21e0*/  FFMA.FTZ R5, R98, R13, R5 ;  /* 0x0000000d62057223 */ /* 0x000fe20000010005 */
[----:B------:R-:W-:Y:S01]  /*21f0*/  HADD2.F32 R151, -RZ, R78.H1_H1 ;  /* 0x3000004eff977230 */ /* 0x000fe20000004100 */
[----:B------:R-:W-:Y:S01]  /*2200*/  SHF.R.U64 R144, R24, 0x10, R25 ;  /* 0x0000001018907819 */ /* 0x000fe20000001219 */
[----:B------:R-:W-:Y:S02]  /*2210*/  HADD2.F32 R128, -RZ, R128.H0_H0 ;  /* 0x20000080ff807230 */ /* 0x000fe40000004100 */
[----:B------:R-:W-:Y:S01]  /*2220*/  FMUL.FTZ R96, R147, R120 ;  /* 0x0000007893607220 */ /* 0x000fe20000410000 */
[----:B------:R-:W-:Y:S01]  /*2230*/  FADD.FTZ R9, R9, R86 ;  /* 0x0000005609097221 */ /* 0x000fe20000010000 */
[----:B------:R-:W-:Y:S01]  /*2240*/  FFMA.FTZ R5, R86, R113, R5 ;  /* 0x0000007156057223 */ /* 0x000fe20000010005 */
[----:B------:R-:W2:Y:S01]  /*2250*/  MUFU.RCP R109, R151 ;  /* 0x00000097006d7308 */ /* 0x000ea20000001000 */
[----:B0-----:R-:W-:Y:S01]  /*2260*/  FMUL.FTZ R111, R140, R111 ;  /* 0x0000006f8c6f7220 */ /* 0x001fe20000410000 */
[----:B------:R-:W-:Y:S01]  /*2270*/  FMUL.FTZ R84, R143, R128 ;  /* 0x000000808f547220 */ /* 0x000fe20000410000 */
[----:B------:R-:W-:Y:S01]  /*2280*/  FADD.FTZ R9, R9, R96 ;  /* 0x0000006009097221 */ /* 0x000fe20000010000 */
[----:B------:R-:W-:Y:S01]  /*2290*/  FFMA.FTZ R5, R96, R15, R5 ;  /* 0x0000000f60057223 */ /* 0x000fe20000010005 */
[----:B------:R-:W-:-:S02]  /*22a0*/  HADD2.F32 R144, -RZ, R144.H0_H0 ;  /* 0x20000090ff907230 */ /* 0x000fc40000004100 */
[----:B-1----:R-:W-:Y:S01]  /*22b0*/  FMUL.FTZ R104, R23, R104 ;  /* 0x0000006817687220 */ /* 0x002fe20000410000 */
[----:B------:R-:W-:Y:S01]  /*22c0*/  FADD.FTZ R9, R9, R84 ;  /* 0x0000005409097221 */ /* 0x000fe20000010000 */
[----:B------:R-:W-:Y:S01]  /*22d0*/  FFMA.FTZ R5, R84, R111, R5 ;  /* 0x0000006f54057223 */ /* 0x000fe20000010005 */
[----:B------:R-:W-:Y:S02]  /*22e0*/  HADD2.F32 R124, -RZ, R124.H0_H0 ;  /* 0x2000007cff7c7230 */ /* 0x000fe40000004100 */
[----:B------:R-:W-:Y:S01]  /*22f0*/  FADD.FTZ R144, -R144, R21 ;  /* 0x0000001590907221 */ /* 0x000fe20000010100 */
        /* <DEDUP_REMOVED lines=38> */
.L_x_1497:
[----:B------:R-:W0:Y:S01]  /*2560*/  SHFL.DOWN PT, R11, R6, 0x10, 0x1f ;  /* 0x0a001f00060b7f89 */ /* 0x000e2200000e0000 */
[----:B------:R-:W1:Y:S01]  /*2570*/  S2UR UR6, SR_CgaCtaId ;  /* 0x00000000000679c3 */ /* 0x000e620000008800 */
[----:B------:R-:W-:Y:S01]  /*2580*/  UMOV UR5, 0x400 ;  /* 0x0000040000057882 */ /* 0x000fe20000000000 */
[----:B------:R-:W-:Y:S01]  /*2590*/  VOTEU.ANY UP0, P1 ;  /* 0x0000000000ff7886 */ /* 0x000fe20000800100 */
[----:B------:R-:W2:Y:S01]  /*25a0*/  SHFL.DOWN PT, R4, R5, 0x10, 0x1f ;  /* 0x0a001f0005047f89 */ /* 0x000ea200000e0000 */
[----:B------:R-:W-:Y:S01]  /*25b0*/  BSSY.RECONVERGENT B0, `(.L_x_1498) ;  /* 0x000002f000007945 */ /* 0x000fe20003800200 */
[----:B------:R-:W-:Y:S01]  /*25c0*/  FADD.FTZ R2, R7, R2 ;  /* 0x0000000207027221 */ /* 0x000fe20000010000 */
[----:B------:R-:W-:Y:S01]  /*25d0*/  FADD.FTZ R38, R9, R38 ;  /* 0x0000002609267221 */ /* 0x000fe20000010000 */
[----:B------:R-:W3:Y:S01]  /*25e0*/  S2R R150, SR_TID.X ;  /* 0x0000000000967919 */ /* 0x000ee20000002100 */
[----:B0-----:R-:W-:Y:S01]  /*25f0*/  FADD.FTZ R11, R11, R6 ;  /* 0x000000060b0b7221 */ /* 0x001fe20000010000 */
[----:B-1----:R-:W-:Y:S01]  /*2600*/  ULEA UR5, UR6, UR5, 0x18 ;  /* 0x0000000506057291 */ /* 0x002fe2000f8ec0ff */
[----:B--2---:R-:W-:-:S03]  /*2610*/  FADD.FTZ R4, R4, R5 ;  /* 0x0000000504047221 */ /* 0x004fc60000010000 */
[----:B------:R-:W0:Y:S01]  /*2620*/  SHFL.DOWN PT, R8, R11, 0x8, 0x1f ;  /* 0x09001f000b087f89 */ /* 0x000e2200000e0000 */
[----:B------:R-:W-:-:S03]  /*2630*/  UIADD3 UR6, UPT, UPT, UR5, 0x20, URZ ;  /* 0x0000002005067890 */ /* 0x000fc6000fffe0ff */
[----:B------:R-:W1:Y:S01]  /*2640*/  SHFL.DOWN PT, R121, R4, 0x8, 0x1f ;  /* 0x09001f0004797f89 */ /* 0x000e6200000e0000 */
[----:B------:R-:W-:Y:S01]  /*2650*/  USEL UR6, UR6, UR5, UP0 ;  /* 0x0000000506067287 */ /* 0x000fe20008000000 */
[----:B---3--:R-:W-:Y:S01]  /*2660*/  ISETP.NE.AND P0, PT, R150, RZ, PT ;  /* 0x000000ff9600720c */ /* 0x008fe20003f05270 */
[----:B0-----:R-:W-:Y:S01]  /*2670*/  FADD.FTZ R8, R11, R8 ;  /* 0x000000080b087221 */ /* 0x001fe20000010000 */
[----:B-1----:R-:W-:-:S04]  /*2680*/  FADD.FTZ R121, R4, R121 ;  /* 0x0000007904797221 */ /* 0x002fc80000010000 */
[----:B------:R-:W0:Y:S04]  /*2690*/  SHFL.DOWN PT, R161, R8, 0x4, 0x1f ;  /* 0x08801f0008a17f89 */ /* 0x000e2800000e0000 */
[----:B------:R-:W1:Y:S01]  /*26a0*/  SHFL.DOWN PT, R10, R121, 0x4, 0x1f ;  /* 0x08801f00790a7f89 */ /* 0x000e6200000e0000 */
[----:B0-----:R-:W-:Y:S01]  /*26b0*/  FADD.FTZ R161, R8, R161 ;  /* 0x000000a108a17221 */ /* 0x001fe20000010000 */
[----:B-1----:R-:W-:-:S04]  /*26c0*/  FADD.FTZ R10, R121, R10 ;  /* 0x0000000a790a7221 */ /* 0x002fc80000010000 */
[----:B------:R-:W0:Y:S01]  /*26d0*/  SHFL.DOWN PT, R6, R161, 0x2, 0x1f ;  /* 0x08401f00a1067f89 */ /* 0x000e2200000e0000 */
[----:B------:R-:W-:-:S03]  /*26e0*/  LOP3.LUT P2, R121, R150, 0x1f, RZ, 0xc0, !PT ;  /* 0x0000001f96797812 */ /* 0x000fc6000784c0ff */
[----:B------:R-:W1:Y:S01]  /*26f0*/  SHFL.DOWN PT, R5, R10, 0x2, 0x1f ;  /* 0x08401f000a057f89 */ /* 0x000e6200000e0000 */
[----:B0-----:R-:W-:Y:S01]  /*2700*/  FADD.FTZ R6, R161, R6 ;  /* 0x00000006a1067221 */ /* 0x001fe20000010000 */
[----:B-1----:R-:W-:-:S08]  /*2710*/  FADD.FTZ R11, R10, R5 ;  /* 0x000000050a0b7221 */ /* 0x002fd00000010000 */
[----:B------:R-:W-:Y:S01]  /*2720*/  @!P2 SHF.R.U32.HI R10, RZ, 0x2, R150 ;  /* 0x00000002ff0aa819 */ /* 0x000fe20000011696 */
[----:B------:R-:W0:Y:S04]  /*2730*/  SHFL.DOWN PT, R5, R6, 0x1, 0x1f ;  /* 0x08201f0006057f89 */ /* 0x000e2800000e0000 */
[----:B------:R-:W1:Y:S01]  /*2740*/  SHFL.DOWN PT, R8, R11, 0x1, 0x1f ;  /* 0x08201f000b087f89 */ /* 0x000e6200000e0000 */
[----:B0-----:R-:W-:Y:S01]  /*2750*/  FADD.FTZ R4, R6, R5 ;  /* 0x0000000506047221 */ /* 0x001fe20000010000 */
[----:B------:R-:W-:Y:S01]  /*2760*/  @!P2 LOP3.LUT R6, R10, 0xf8, RZ, 0xc0, !PT ;  /* 0x000000f80a06a812 */ /* 0x000fe200078ec0ff */
[----:B-1----:R-:W-:Y:S01]  /*2770*/  FADD.FTZ R5, R11, R8 ;  /* 0x000000080b057221 */ /* 0x002fe20000010000 */
[----:B------:R-:W-:-:S04]  /*2780*/  CS2R R10, SRZ ;  /* 0x00000000000a7805 */ /* 0x000fc8000001ff00 */
        /* <DEDUP_REMOVED lines=17> */
.L_x_1499:
[----:B------:R-:W-:Y:S05]  /*28a0*/  BSYNC.RECONVERGENT B0 ;  /* 0x0000000000007941 */ /* 0x000fea0003800200 */
.L_x_1498:
        /* <DEDUP_REMOVED lines=50> */
[----:B------:R-:W-:Y:S01]  /*2bd0*/  ISETP.GT.U32.AND P2, PT, R121, 0x4, PT ;  /* 0x000000047900780c */ /* 0x000fe20003f44070 */
[----:B------:R-:W-:Y:S01]  /*2be0*/  FADD.FTZ R74, R125, R74 ;  /* 0x0000004a7d4a7221 */ /* 0x000fe20000010000 */
[----:B------:R0:W-:Y:S01]  /*2bf0*/  @!P0 STG.E.64 desc[UR14][R6.64], R10 ;  /* 0x0000000a06008986 */ /* 0x0001e2000c101b0e */
[----:B------:R-:W-:Y:S01]  /*2c00*/  FADD.FTZ R75, R131, R75 ;  /* 0x0000004b834b7221 */ /* 0x000fe20000010000 */
[----:B------:R-:W-:Y:S01]  /*2c10*/  FADD.FTZ R76, R114, R76 ;  /* 0x0000004c724c7221 */ /* 0x000fe20000010000 */
[----:B------:R-:W-:Y:S01]  /*2c20*/  FADD.FTZ R77, R133, R77 ;  /* 0x0000004d854d7221 */ /* 0x000fe20000010000 */
[----:B------:R-:W-:Y:S01]  /*2c30*/  IMAD R9, R8, 0xc80, R65 ;  /* 0x00000c8008097824 */ /* 0x000fe200078e0241 */
        /* <DEDUP_REMOVED lines=21> */
.L_x_1501:
[----:B------:R-:W2:Y:S04]  /*2d90*/  LDG.E.STRONG.GPU R8, desc[UR14][R6.64] ;  /* 0x0000000e06087981 */ /* 0x000ea8000c1ef900 */
[----:B--2---:R-:W-:Y:S01]  /*2da0*/  CCTL.IVALL ;  /* 0x00000000ff00798f */ /* 0x004fe20002000000 */
[----:B------:R-:W-:Y:S05]  /*2db0*/  YIELD ;  /* 0x0000000000007946 */ /* 0x000fea0003800000 */
[----:B------:R-:W-:-:S13]  /*2dc0*/  ISETP.NE.AND P0, PT, R8, R11, PT ;  /* 0x0000000b0800720c */ /* 0x000fda0003f05270 */
[----:B------:R-:W-:Y:S05]  /*2dd0*/  @P0 BRA `(.L_x_1501) ;  /* 0xfffffffc00ec0947 */ /* 0x000fea000383ffff */
.L_x_1500:
        /* <DEDUP_REMOVED lines=144> */
.L_x_1493:
        /* <DEDUP_REMOVED lines=29> */
.L_x_1503:
        /* <DEDUP_REMOVED lines=13> */
.L_x_3102:


//--------------------- .text._ZN10layer_norm22ln_bwd_finalize_kernelINS_22Kernel_traits_finalizeILj12800E6__halfS2_S2_fjLj1024ELj4ENS_18Kernel_traits_baseILj12800ES2_S2_S2_fjLj1024EEEEEEEvNS_9BwdParamsE --------------------------
	.section	.text._ZN10layer_norm22ln_bwd_finalize_kernelINS_22Kernel_traits_finalizeILj12800E6__halfS2_S2_fjLj1024ELj4ENS_18Kernel_traits_baseILj12800ES2_S2_S2_fjLj1024EEEEEEEvNS_9BwdParamsE,"ax",@progbits
	.align	128
        .global         _ZN10layer_norm22ln_bwd_finalize_kernelINS_22Kernel_traits_finalizeILj12800E6__halfS2_S2_fjLj1024ELj4ENS_18Kernel_traits_baseILj12800ES2_S2_S2_fjLj1024EEEEEEEvNS_9BwdParamsE
        .type           _ZN10layer_norm22ln_bwd_finalize_kernelINS_22Kernel_traits_finalizeILj12800E6__halfS2_S2_fjLj1024ELj4ENS_18Kernel_traits_baseILj12800ES2_S2_S2_fjLj1024EEEEEEEvNS_9BwdParamsE,@function
        .size           _ZN10layer_norm22ln_bwd_finalize_kernelINS_22Kernel_traits_finalizeILj12800E6__halfS2_S2_fjLj1024ELj4ENS_18Kernel_traits_baseILj12800ES2_S2_S2_fjLj1024EEEEEEEvNS_9BwdParamsE,(.L_x_3103 - _ZN10layer_norm22ln_bwd_finalize_kernelINS_22Kernel_traits_finalizeILj12800E6__halfS2_S2_fjLj1024ELj4ENS_18Kernel_traits_baseILj12800ES2_S2_S2_fjLj1024EEEEEEEvNS_9BwdParamsE)
        .other          _ZN10layer_norm22ln_bwd_finalize_kernelINS_22Kernel_traits_finalizeILj12800E6__halfS2_S2_fjLj1024ELj4ENS_18Kernel_traits_baseILj12800ES2_S2_S2_fjLj1024EEEEEEEvNS_9BwdParamsE,@"STO_CUDA_ENTRY STV_DEFAULT"
_ZN10layer_norm22ln_bwd_finalize_kernelINS_22Kernel_traits_finalizeILj12800E6__halfS2_S2_fjLj1024ELj4ENS_18Kernel_traits_baseILj12800ES2_S2_S2_fjLj1024EEEEEEEvNS_9BwdParamsE:
.text._ZN10layer_norm22ln_bwd_finalize_kernelINS_22Kernel_traits_finalizeILj12800E6__halfS2_S2_fjLj1024ELj4ENS_18Kernel_traits_baseILj12800ES2_S2_S2_fjLj1024EEEEEEEvNS_9BwdParamsE:
        /* <DEDUP_REMOVED lines=37> */
.L_x_1508:
        /* <DEDUP_REMOVED lines=118> */
.L_x_1507:
[----:B------:R-:W-:Y:S05]  /*09b0*/  BSYNC.RECONVERGENT B1 ;  /* 0x0000000000017941 */ /* 0x000fea0003800200 */
.L_x_1506:
        /* <DEDUP_REMOVED lines=65> */
.L_x_1510:
[----:B------:R-:W-:Y:S05]  /*0dd0*/  BSYNC.RECONVERGENT B1 ;  /* 0x0000000000017941 */ /* 0x000fea0003800200 */
.L_x_1509:
        /* <DEDUP_REMOVED lines=37> */
.L_x_1512:
[----:B------:R-:W-:Y:S05]  /*1030*/  BSYNC.RECONVERGENT B1 ;  /* 0x0000000000017941 */ /* 0x000fea0003800200 */
.L_x_1511:
[----:B------:R-:W-:Y:S05]  /*1040*/  @!P1 BRA `(.L_x_1505) ;  /* 0x00000000003c9947 */ /* 0x000fea0003800000 */
[----:B------:R-:W0:Y:S01]  /*1050*/  LDC.64 R6, c[0x0][0x3e0] ;  /* 0x0000f800ff067b82 */ /* 0x000e220000000a00 */
[----:B------:R-:W-:Y:S01]  /*1060*/  IMAD R2, R15, 0x3200, R11 ;  /* 0x000032000f027824 */ /* 0x000fe200078e020b */
[----:B------:R-:W-:-:S04]  /*1070*/  IADD3 R24, PT, PT, -R24, RZ, RZ ;  /* 0x000000ff18187210 */ /* 0x000fc80007ffe1ff */
[----:B------:R-:W-:Y:S02]  /*1080*/  IADD3 R11, PT, PT, R13, R2, RZ ;  /* 0x000000020d0b7210 */ /* 0x000fe40007ffe0ff */
[----:B------:R-:W1:Y:S05]  /*1090*/  LDC.64 R8, c[0x0][0x3e8] ;  /* 0x0000fa00ff087b82 */ /* 0x000e6a0000000a00 */
.L_x_1513:
        /* <DEDUP_REMOVED lines=10> */
.L_x_1505:
[----:B------:R-:W-:Y:S05]  /*1140*/  BSYNC.RECONVERGENT B0 ;  /* 0x0000000000007941 */ /* 0x000fea0003800200 */
.L_x_1504:
        /* <DEDUP_REMOVED lines=55> */
.L_x_1514:
        /* <DEDUP_REMOVED lines=12> */
.L_x_3103:


//--------------------- .text._ZN10layer_norm13ln_bwd_kernelINS_13Kernel_traitsI6__halfS2_S2_fjLj12800ELj5ELj1ELj4ELj8ENS_18Kernel_traits_baseILj12800ES2_S2_S2_fjLj128EEEEEEEvNS_9BwdParamsE --------------------------
	.section	.text._ZN10layer_norm13ln_bwd_kernelINS_13Kernel_traitsI6__halfS2_S2_fjLj12800ELj5ELj1ELj4ELj8ENS_18Kernel_traits_baseILj12800ES2_S2_S2_fjLj128EEEEEEEvNS_9BwdParamsE,"ax",@progbits
	.align	128
        .global         _ZN10layer_norm13ln_bwd_kernelINS_13Kernel_traitsI6__halfS2_S2_fjLj12800ELj5ELj1ELj4ELj8ENS_18Kernel_traits_baseILj12800ES2_S2_S2_fjLj128EEEEEEEvNS_9BwdParamsE
        .type           _ZN10layer_norm13ln_bwd_kernelINS_13Kernel_traitsI6__halfS2_S2_fjLj12800ELj5ELj1ELj4ELj8ENS_18Kernel_traits_baseILj12800ES2_S2_S2_fjLj128EEEEEEEvNS_9BwdParamsE,@function
        .size           _ZN10layer_norm13ln_bwd_kernelINS_13Kernel_traitsI6__halfS2_S2_fjLj12800ELj5ELj1ELj4ELj8ENS_18Kernel_traits_baseILj12800ES2_S2_S2_fjLj128EEEEEEEvNS_9BwdParamsE,(.L_x_3104 - _ZN10layer_norm13ln_bwd_kernelINS_13Kernel_traitsI6__halfS2_S2_fjLj12800ELj5ELj1ELj4ELj8ENS_18Kernel_traits_baseILj12800ES2_S2_S2_fjLj128EEEEEEEvNS_9BwdParamsE)
        .other          _ZN10layer_norm13ln_bwd_kernelINS_13Kernel_traitsI6__halfS2_S2_fjLj12800ELj5ELj1ELj4ELj8ENS_18Kernel_traits_baseILj12800ES2_S2_S2_fjLj128EEEEEEEvNS_9BwdParamsE,@"STO_CUDA_ENTRY STV_DEFAULT"
_ZN10layer_norm13ln_bwd_kernelINS_13Kernel_traitsI6__halfS2_S2_fjLj12800ELj5ELj1ELj4ELj8ENS_18Kernel_traits_baseILj12800ES2_S2_S2_fjLj128EEEEEEEvNS_9BwdParamsE:
.text._ZN10layer_norm13ln_bwd_kernelINS_13Kernel_traitsI6__halfS2_S2_fjLj12800ELj5ELj1ELj4ELj8ENS_18Kernel_traits_baseILj12800ES2_S2_S2_fjLj128EEEEEEEvNS_9BwdParamsE:
        /* <DEDUP_REMOVED lines=105> */
.L_x_1524:
[----:B------:R-:W0:Y:S01]  /*0690*/  LDCU.64 UR6, c[0x0][0x398] ;  /* 0x00007300ff0677ac */ /* 0x000e220008000a00 */
[----:B------:R-:W1:Y:S01]  /*06a0*/  LDCU.64 UR8, c[0x0][0x3a8] ;  /* 0x00007500ff0877ac */ /* 0x000e620008000a00 */
[----:B0-----:R-:W-:-:S04]  /*06b0*/  UISETP.NE.U32.AND UP0, UPT, UR6, URZ, UPT ;  /* 0x000000ff0600728c */ /* 0x001fc8000bf05070 */
[----:B------:R-:W-:Y:S02]  /*06c0*/  UISETP.NE.AND.EX UP0, UPT, UR7, URZ, UPT, UP0 ;  /* 0x000000ff0700728c */ /* 0x000fe4000bf05300 */
[----:B-1----:R-:W-:-:S04]  /*06d0*/  UIMAD.WIDE UR8, UR12, 0x4, UR8 ;  /* 0x000000040c0878a5 */ /* 0x002fc8000f8e0208 */
[----:B------:R-:W-:Y:S02]  /*06e0*/  PLOP3.LUT P0, PT, PT, PT, UP0, 0x80, 0x8 ;  /* 0x000000000008781c */ /* 0x000fe40003f0f008 */
[----:B--2---:R-:W-:Y:S02]  /*06f0*/  MOV R6, UR8 ;  /* 0x0000000800067c02 */ /* 0x004fe40008000f00 */
        /* <DEDUP_REMOVED lines=40> */
.L_x_1516:
        /* <DEDUP_REMOVED lines=26> */
.L_x_1517:
        /* <DEDUP_REMOVED lines=38> */
[----:B------:R-:W-:Y:S01]  /*0d80*/  PRMT R3, R84, 0x7610, R3 ;  /* 0x0000761054037816 */ /* 0x000fe20000000003 */
[----:B------:R-:W-:Y:S06]  /*0d90*/  BRA.U UP0, `(.L_x_1518) ;  /* 0x0000000d00347547 */ /* 0x000fec000b800000 */
[----:B------:R-:W-:Y:S01]  /*0da0*/  SHF.R.U64 R82, R82, 0x10, R83 ;  /* 0x0000001052527819 */ /* 0x000fe20000001253 */
[----:B------:R-:W-:Y:S01]  /*0db0*/  HADD2.F32 R88, -RZ, R88.H0_H0 ;  /* 0x20000058ff587230 */ /* 0x000fe20000004100 */
[--C-:B------:R-:W-:Y:S01]  /*0dc0*/  SHF.R.U64 R138, R4, 0x10, R5.reuse ;  /* 0x00000010048a7819 */ /* 0x100fe20000001205 */
[----:B------:R-:W-:Y:S01]  /*0dd0*/  HADD2.F32 R134, -RZ, R134.H0_H0 ;  /* 0x20000086ff867230 */ /* 0x000fe20000004100 */
[----:B------:R-:W-:Y:S01]  /*0de0*/  SHF.R.U32.HI R139, RZ, 0x10, R5 ;  /* 0x00000010ff8b7819 */ /* 0x000fe20000011605 */
[--C-:B------:R-:W-:Y:S01]  /*0df0*/  HADD2.F32 R84, -RZ, R3.reuse.H1_H1 ;  /* 0x30000003ff547230 */ /* 0x100fe20000004100 */
[----:B------:R-:W-:Y:S01]  /*0e00*/  SHF.R.U64 R146, R72, 0x10, R73 ;  /* 0x0000001048927819 */ /* 0x000fe20000001249 */
[----:B------:R-:W-:Y:S01]  /*0e10*/  HADD2.F32 R97, -RZ, R112.H1_H1 ;  /* 0x30000070ff617230 */ /* 0x000fe20000004100 */
[----:B------:R-:W-:Y:S01]  /*0e20*/  SHF.R.U64 R5, R80, 0x10, R81 ;  /* 0x0000001050057819 */ /* 0x000fe20000001251 */
[----:B------:R-:W-:Y:S01]  /*0e30*/  HADD2.F32 R128, -RZ, R128.H0_H0 ;  /* 0x20000080ff807230 */ /* 0x000fe20000004100 */
[----:B------:R-:W-:Y:S01]  /*0e40*/  SHF.R.U64 R140, R6, 0x10, R7 ;  /* 0x00000010068c7819 */ /* 0x000fe20000001207 */
[----:B------:R-:W-:Y:S01]  /*0e50*/  HADD2.F32 R3, -RZ, R3.H0_H0 ;  /* 0x20000003ff037230 */ /* 0x000fe20000004100 */
[----:B------:R-:W-:Y:S01]  /*0e60*/  SHF.R.U64 R72, R76, 0x10, R77 ;  /* 0x000000104c487819 */ /* 0x000fe2000000124d */
        /* <DEDUP_REMOVED lines=8> */
[----:B------:R-:W-:Y:S01]  /*0ef0*/  HADD2.F32 R130, -RZ, R130.H0_H0 ;  /* 0x20000082ff827230 */ /* 0x000fe20000004100 */
[----:B------:R-:W-:Y:S01]  /*0f00*/  SHF.R.U32.HI R78, RZ, 0x10, R79 ;  /* 0x00000010ff4e7819 */ /* 0x000fe2000001164f */
[----:B------:R-:W-:Y:S01]  /*0f10*/  HADD2.F32 R117, -RZ, R144.H0_H0 ;  /* 0x20000090ff757230 */ /* 0x000fe20000004100 */
[----:B------:R-:W-:Y:S01]  /*0f20*/  SHF.R.U64 R115, R28, 0x10, R29 ;  /* 0x000000101c737819 */ /* 0x000fe2000000121d */
[----:B------:R-:W-:Y:S01]  /*0f30*/  HADD2.F32 R82, -RZ, R82.H0_H0 ;  /* 0x20000052ff527230 */ /* 0x000fe20000004100 */
[----:B------:R-:W-:Y:S01]  /*0f40*/  SHF.R.U32.HI R143, RZ, 0x10, R11 ;  /* 0x00000010ff8f7819 */ /* 0x000fe2000001160b */
[----:B------:R-:W-:Y:S01]  /*0f50*/  FADD.FTZ R108, R88, -UR5 ;  /* 0x80000005586c7e21 */ /* 0x000fe20008010000 */
[----:B------:R-:W-:Y:S01]  /*0f60*/  SHF.R.U64 R104, R26, 0x10, R27 ;  /* 0x000000101a687819 */ /* 0x000fe2000000121b */
[----:B------:R-:W-:Y:S01]  /*0f70*/  HADD2.F32 R79, -RZ, R85.H1_H1 ;  /* 0x30000055ff4f7230 */ /* 0x000fe20000004100 */
[----:B------:R-:W-:Y:S01]  /*0f80*/  SHF.R.U32.HI R141, RZ, 0x10, R7 ;  /* 0x00000010ff8d7819 */ /* 0x000fe20000011607 */
[----:B------:R-:W-:-:S02]  /*0f90*/  HADD2.F32 R95, -RZ, R6.H0_H0 ;  /* 0x20000006ff5f7230 */ /* 0x000fc40000004100 */
[----:B------:R-:W-:Y:S01]  /*0fa0*/  FADD.FTZ R88, R76, -UR5 ;  /* 0x800000054c587e21 */ /* 0x000fe20008010000 */
[----:B------:R-:W-:Y:S01]  /*0fb0*/  HADD2.F32 R80, -RZ, R80.H0_H0 ;  /* 0x20000050ff507230 */ /* 0x000fe20000004100 */
[----:B------:R-:W-:Y:S01]  /*0fc0*/  SHF.R.U32.HI R83, RZ, 0x10, R83 ;  /* 0x00000010ff537819 */ /* 0x000fe20000011653 */
[--C-:B------:R-:W-:Y:S02]  /*0fd0*/  HADD2.F32 R90, -RZ, R0.reuse.H1_H1 ;  /* 0x30000000ff5a7230 */ /* 0x100fe40000004100 */
[----:B------:R-:W-:Y:S01]  /*0fe0*/  FMUL.FTZ R76, R97, R134 ;  /* 0x00000086614c7220 */ /* 0x000fe20000410000 */
[----:B------:R-:W-:Y:S02]  /*0ff0*/  HADD2.F32 R7, -RZ, R0.H0_H0 ;  /* 0x20000000ff077230 */ /* 0x000fe40000004100 */
[----:B------:R-:W-:Y:S01]  /*1000*/  FMUL.FTZ R0, R103, R128 ;  /* 0x0000008067007220 */ /* 0x000fe20000410000 */
[----:B------:R-:W-:Y:S02]  /*1010*/  HADD2.F32 R89, -RZ, R113.H1_H1 ;  /* 0x30000071ff597230 */ /* 0x000fe40000004100 */
[----:B------:R-:W-:Y:S01]  /*1020*/  FADD.FTZ R97, R3, -UR5 ;  /* 0x8000000503617e21 */ /* 0x000fe20008010000 */
[----:B------:R-:W-:Y:S01]  /*1030*/  HADD2.F32 R92, -RZ, R110.H0_H0 ;  /* 0x2000006eff5c7230 */ /* 0x000fe20000004100 */
[----:B------:R-:W-:Y:S01]  /*1040*/  SHF.R.U32.HI R101, RZ, 0x10, R77 ;  /* 0x00000010ff657819 */ /* 0x000fe2000001164d */
[----:B------:R-:W-:-:S02]  /*1050*/  HADD2.F32 R138, -RZ, R138.H0_H0 ;  /* 0x2000008aff8a7230 */ /* 0x000fc40000004100 */
[----:B------:R-:W-:Y:S01]  /*1060*/  FMUL.FTZ R3, R108, UR16 ;  /* 0x000000106c037c20 */ /* 0x000fe20008410000 */
[----:B------:R-:W-:Y:S01]  /*1070*/  HADD2.F32 R142, -RZ, R142.H0_H0 ;  /* 0x2000008eff8e7230 */ /* 0x000fe20000004100 */
[----:B------:R-:W-:Y:S01]  /*1080*/  SHF.R.U32.HI R81, RZ, 0x10, R81 ;  /* 0x00000010ff517819 */ /* 0x000fe20000011651 */
[----:B------:R-:W-:Y:S02]  /*1090*/  HADD2.F32 R106, -RZ, R78.H0_H0 ;  /* 0x2000004eff6a7230 */ /* 0x000fe40000004100 */
[----:B------:R-:W-:Y:S01]  /*10a0*/  FMUL.FTZ R78, R91, R136 ;  /* 0x000000885b4e7220 */ /* 0x000fe20000410000 */
[----:B------:R-:W-:Y:S02]  /*10b0*/  HADD2.F32 R115, -RZ, R115.H0_H0 ;  /* 0x20000073ff737230 */ /* 0x000fe40000004100 */
[----:B------:R-:W-:Y:S01]  /*10c0*/  FADD.FTZ R91, R82, -UR5 ;  /* 0x80000005525b7e21 */ /* 0x000fe20008010000 */
[----:B------:R-:W-:Y:S02]  /*10d0*/  HADD2.F32 R107, -RZ, R72.H0_H0 ;  /* 0x20000048ff6b7230 */ /* 0x000fe40000004100 */
[----:B------:R-:W-:Y:S01]  /*10e0*/  FMUL.FTZ R72, R117, R130 ;  /* 0x0000008275487220 */ /* 0x000fe20000410000 */
[----:B------:R-:W-:Y:S01]  /*10f0*/  HADD2.F32 R77, -RZ, R86.H1_H1 ;  /* 0x30000056ff4d7230 */ /* 0x000fe20000004100 */
[----:B------:R-:W-:Y:S01]  /*1100*/  SHF.R.U32.HI R116, RZ, 0x10, R29 ;  /* 0x00000010ff747819 */ /* 0x000fe2000001161d */
[----:B------:R-:W-:-:S02]  /*1110*/  HADD2.F32 R10, -RZ, R113.H0_H0 ;  /* 0x20000071ff0a7230 */ /* 0x000fc40000004100 */
[----:B------:R-:W-:Y:S01]  /*1120*/  FADD.FTZ R121, R79, -UR5 ;  /* 0x800000054f797e21 */ /* 0x000fe20008010000 */
[----:B------:R-:W-:Y:S02]  /*1130*/  HADD2.F32 R143, -RZ, R143.H0_H0 ;  /* 0x2000008fff8f7230 */ /* 0x000fe40000004100 */
[----:B------:R-:W-:Y:S01]  /*1140*/  FADD.FTZ R103, R95, -UR5 ;  /* 0x800000055f677e21 */ /* 0x000fe20008010000 */
[----:B------:R-:W-:Y:S02]  /*1150*/  HADD2.F32 R117, -RZ, R104.H0_H0 ;  /* 0x20000068ff757230 */ /* 0x000fe40000004100 */
[----:B------:R-:W-:Y:S01]  /*1160*/  FADD.FTZ R104, R80, -UR5 ;  /* 0x8000000550687e21 */ /* 0x000fe20008010000 */
[----:B------:R-:W-:Y:S02]  /*1170*/  HADD2.F32 R137, -RZ, R137.H0_H0 ;  /* 0x20000089ff897230 */ /* 0x000fe40000004100 */
[----:B------:R-:W-:Y:S01]  /*1180*/  FMUL.FTZ R82, R88, UR16 ;  /* 0x0000001058527c20 */ /* 0x000fe20008410000 */
[----:B------:R-:W-:-:S02]  /*1190*/  HADD2.F32 R94, -RZ, R112.H0_H0 ;  /* 0x20000070ff5e7230 */ /* 0x000fc40000004100 */
[----:B------:R-:W-:Y:S01]  /*11a0*/  FMUL.FTZ R79, R92, R7 ;  /* 0x000000075c4f7220 */ /* 0x000fe20000410000 */
[----:B------:R-:W-:Y:S02]  /*11b0*/  HADD2.F32 R131, -RZ, R131.H0_H0 ;  /* 0x20000083ff837230 */ /* 0x000fe40000004100 */
[----:B------:R-:W-:Y:S01]  /*11c0*/  FMUL.FTZ R80, R115, R138 ;  /* 0x0000008a73507220 */ /* 0x000fe20000410000 */
[----:B------:R-:W-:Y:S02]  /*11d0*/  HADD2.F32 R102, -RZ, R144.H1_H1 ;  /* 0x30000090ff667230 */ /* 0x000fe40000004100 */
[----:B------:R-:W-:Y:S01]  /*11e0*/  FMUL.FTZ R88, R89, R142 ;  /* 0x0000008e59587220 */ /* 0x000fe20000410000 */
[----:B------:R-:W-:Y:S02]  /*11f0*/  HADD2.F32 R83, -RZ, R83.H0_H0 ;  /* 0x20000053ff537230 */ /* 0x000fe40000004100 */
[----:B------:R-:W-:Y:S01]  /*1200*/  FADD.FTZ R95, RZ, R0 ;  /* 0x00000000ff5f7221 */ /* 0x000fe20000010000 */
[----:B------:R-:W-:Y:S01]  /*1210*/  FMUL.FTZ R89, R91, UR16 ;  /* 0x000000105b597c20 */ /* 0x000fe20008410000 */
[----:B------:R-:W-:Y:S01]  /*1220*/  FFMA.FTZ R92, R3, R0, RZ ;  /* 0x00000000035c7223 */ /* 0x000fe200000100ff */
[----:B------:R-:W-:Y:S01]  /*1230*/  SHF.R.U32.HI R73, RZ, 0x10, R73 ;  /* 0x00000010ff497819 */ /* 0x000fe20000011649 */
[----:B------:R-:W-:-:S02]  /*1240*/  HADD2.F32 R11, -RZ, R111.H1_H1 ;  /* 0x3000006fff0b7230 */ /* 0x000fc40000004100 */
[----:B------:R-:W-:Y:S01]  /*1250*/  FADD.FTZ R118, R77, -UR5 ;  /* 0x800000054d767e21 */ /* 0x000fe20008010000 */
[----:B------:R-:W-:Y:S02]  /*1260*/  HADD2.F32 R81, -RZ, R81.H0_H0 ;  /* 0x20000051ff517230 */ /* 0x000fe40000004100 */
[----:B------:R-:W-:Y:S01]  /*1270*/  FMUL.FTZ R91, R10, R143 ;  /* 0x0000008f0a5b7220 */ /* 0x000fe20000410000 */
[----:B------:R-:W-:Y:S02]  /*1280*/  HADD2.F32 R146, -RZ, R146.H0_H0 ;  /* 0x20000092ff927230 */ /* 0x000fe40000004100 */
[----:B------:R-:W-:Y:S01]  /*1290*/  FMUL.FTZ R77, R94, R137 ;  /* 0x000000895e4d7220 */ /* 0x000fe20000410000 */
[----:B------:R-:W-:Y:S02]  /*12a0*/  HADD2.F32 R87, -RZ, R87.H0_H0 ;  /* 0x20000057ff577230 */ /* 0x000fe40000004100 */
[----:B------:R-:W-:Y:S01]  /*12b0*/  FADD.FTZ R10, R95, R80 ;  /* 0x000000505f0a7221 */ /* 0x000fe20000010000 */
[----:B------:R-:W-:-:S02]  /*12c0*/  HADD2.F32 R139, -RZ, R139.H0_H0 ;  /* 0x2000008bff8b7230 */ /* 0x000fc40000004100 */
[----:B------:R-:W-:Y:S01]  /*12d0*/  FADD.FTZ R94, R83, -UR5 ;  /* 0x80000005535e7e21 */ /* 0x000fe20008010000 */
[----:B------:R-:W-:Y:S02]  /*12e0*/  HADD2.F32 R105, -RZ, R71.H0_H0 ;  /* 0x20000047ff697230 */ /* 0x000fe40000004100 */
[----:B------:R-:W-:Y:S01]  /*12f0*/  FMUL.FTZ R71, R102, R131 ;  /* 0x0000008366477220 */ /* 0x000fe20000410000 */
[----:B------:R-:W-:Y:S02]  /*1300*/  HADD2.F32 R116, -RZ, R116.H0_H0 ;  /* 0x20000074ff747230 */ /* 0x000fe40000004100 */
[----:B------:R-:W-:Y:S01]  /*1310*/  FFMA.FTZ R95, R89, R80, R92 ;  /* 0x00000050595f7223 */ /* 0x000fe2000001005c */
[----:B------:R-:W-:Y:S01]  /*1320*/  SHF.R.U64 R74, R74, 0x10, R75 ;  /* 0x000000104a4a7819 */ /* 0x000fe2000000124b */
[----:B------:R-:W-:Y:S02]  /*1330*/  HADD2.F32 R132, -RZ, R132.H0_H0 ;  /* 0x20000084ff847230 */ /* 0x000fe40000004100 */
[----:B------:R-:W-:Y:S01]  /*1340*/  FADD.FTZ R102, R81, -UR5 ;  /* 0x8000000551667e21 */ /* 0x000fe20008010000 */
[----:B------:R-:W-:-:S02]  /*1350*/  HADD2.F32 R99, -RZ, R114.H1_H1 ;  /* 0x30000072ff637230 */ /* 0x000fc40000004100 */
[----:B------:R-:W-:Y:S01]  /*1360*/  FMUL.FTZ R92, R11, R146 ;  /* 0x000000920b5c7220 */ /* 0x000fe20000410000 */
[----:B------:R-:W-:Y:S01]  /*1370*/  HADD2.F32 R8, -RZ, R111.H0_H0 ;  /* 0x2000006fff087230 */ /* 0x000fe20000004100 */
[----:B------:R-:W-:Y:S01]  /*1380*/  SHF.R.U32.HI R75, RZ, 0x10, R75 ;  /* 0x00000010ff4b7819 */ /* 0x000fe2000001164b */
[----:B------:R-:W-:Y:S01]  /*1390*/  HADD2.F32 R147, -RZ, R73.H0_H0 ;  /* 0x20000049ff937230 */ /* 0x000fe20000004100 */
[----:B------:R-:W-:Y:S01]  /*13a0*/  SHF.R.U32.HI R98, RZ, 0x10, R27 ;  /* 0x00000010ff627819 */ /* 0x000fe2000001161b */
[----:B------:R-:W-:Y:S02]  /*13b0*/  HADD2.F32 R93, -RZ, R5.H0_H0 ;  /* 0x20000005ff5d7230 */ /* 0x000fe40000004100 */
[----:B------:R-:W-:Y:S01]  /*13c0*/  FADD.FTZ R87, R87, -UR5 ;  /* 0x8000000557577e21 */ /* 0x000fe20008010000 */
[----:B------:R-:W-:Y:S01]  /*13d0*/  FMUL.FTZ R81, R116, R139 ;  /* 0x0000008b74517220 */ /* 0x000fe20000410000 */
[----:B------:R-:W-:Y:S01]  /*13e0*/  FMUL.FTZ R94, R94, UR16 ;  /* 0x000000105e5e7c20 */ /* 0x000fe20008410000 */
[----:B------:R-:W-:Y:S01]  /*13f0*/  FADD.FTZ R10, R10, R71 ;  /* 0x000000470a0a7221 */ /* 0x000fe20000010000 */
[----:B------:R-:W-:Y:S01]  /*1400*/  FFMA.FTZ R11, R82, R71, R95 ;  /* 0x00000047520b7223 */ /* 0x000fe2000001005f */
[----:B------:R-:W-:-:S02]  /*1410*/  HADD2.F32 R135, -RZ, R135.H0_H0 ;  /* 0x20000087ff877230 */ /* 0x000fc40000004100 */
[----:B------:R-:W-:Y:S01]  /*1420*/  FMUL.FTZ R95, R8, R147 ;  /* 0x00000093085f7220 */ /* 0x000fe20000410000 */
[----:B------:R-:W-:Y:S02]  /*1430*/  HADD2.F32 R85, -RZ, R85.H0_H0 ;  /* 0x20000055ff557230 */ /* 0x000fe40000004100 */
[----:B------:R-:W-:Y:S01]  /*1440*/  FMUL.FTZ R83, R87, UR16 ;  /* 0x0000001057537c20 */ /* 0x000fe20008410000 */
[----:B------:R-:W-:Y:S02]  /*1450*/  HADD2.F32 R96, -RZ, R114.H0_H0 ;  /* 0x20000072ff607230 */ /* 0x000fe40000004100 */
[----:B------:R-:W-:Y:S01]  /*1460*/  FADD.FTZ R115, R10, R81 ;  /* 0x000000510a737221 */ /* 0x000fe20000010000 */
[----:B------:R-:W-:Y:S02]  /*1470*/  HADD2.F32 R6, -RZ, R74.H0_H0 ;  /* 0x2000004aff067230 */ /* 0x000fe40000004100 */
[----:B------:R-:W-:Y:S01]  /*1480*/  FMUL.FTZ R74, R99, R132 ;  /* 0x00000084634a7220 */ /* 0x000fe20000410000 */
[----:B------:R-:W-:-:S02]  /*1490*/  HADD2.F32 R140, -RZ, R140.H0_H0 ;  /* 0x2000008cff8c7230 */ /* 0x000fc40000004100 */
[----:B------:R-:W-:Y:S01]  /*14a0*/  FADD.FTZ R99, R93, -UR5 ;  /* 0x800000055d637e21 */ /* 0x000fe20008010000 */
[----:B------:R-:W-:Y:S01]  /*14b0*/  FFMA.FTZ R8, R94, R81, R11 ;  /* 0x000000515e087223 */ /* 0x000fe2000001000b */
[----:B------:R-:W-:Y:S02]  /*14c0*/  HADD2.F32 R5, -RZ, R75.H0_H0 ;  /* 0x2000004bff057230 */ /* 0x000fe40000004100 */
[----:B------:R-:W-:Y:S01]  /*14d0*/  FMUL.FTZ R75, R96, R135 ;  /* 0x00000087604b7220 */ /* 0x000fe20000410000 */
[----:B------:R-:W-:Y:S02]  /*14e0*/  HADD2.F32 R120, -RZ, R98.H0_H0 ;  /* 0x20000062ff787230 */ /* 0x000fe40000004100 */
[----:B------:R-:W-:Y:S01]  /*14f0*/  FADD.FTZ R98, R85, -UR5 ;  /* 0x8000000555627e21 */ /* 0x000fe20008010000 */
[----:B------:R-:W-:Y:S02]  /*1500*/  HADD2.F32 R86, -RZ, R86.H0_H0 ;  /* 0x20000056ff567230 */ /* 0x000fe40000004100 */
[----:B------:R-:W-:Y:S01]  /*1510*/  FADD.FTZ R96, R84, -UR5 ;  /* 0x8000000554607e21 */ /* 0x000fe20008010000 */
[----:B------:R-:W-:-:S02]  /*1520*/  HADD2.F32 R9, -RZ, R109.H1_H1 ;  /* 0x3000006dff097230 */ /* 0x000fc40000004100 */
[----:B------:R-:W-:Y:S01]  /*1530*/  FMUL.FTZ R84, R117, R140 ;  /* 0x0000008c75547220 */ /* 0x000fe20000410000 */
[----:B------:R-:W-:Y:S02]  /*1540*/  HADD2.F32 R133, -RZ, R133.H0_H0 ;  /* 0x20000085ff857230 */ /* 0x000fe40000004100 */
[----:B------:R-:W-:Y:S01]  /*1550*/  FMUL.FTZ R99, R99, UR16 ;  /* 0x0000001063637c20 */ /* 0x000fe20008410000 */
[----:B------:R-:W-:Y:S02]  /*1560*/  HADD2.F32 R100, -RZ, R145.H1_H1 ;  /* 0x30000091ff647230 */ /* 0x000fe40000004100 */
[----:B------:R-:W-:Y:S01]  /*1570*/  FADD.FTZ R115, R115, R72 ;  /* 0x0000004873737221 */ /* 0x000fe20000010000 */
[----:B------:R-:W-:Y:S01]  /*1580*/  FFMA.FTZ R8, R83, R72, R8 ;  /* 0x0000004853087223 */ /* 0x000fe20000010008 */
[----:B------:R-:W-:Y:S01]  /*1590*/  FMUL.FTZ R93, R98, UR16 ;  /* 0x00000010625d7c20 */ /* 0x000fe20008410000 */
[----:B------:R-:W-:Y:S02]  /*15a0*/  HADD2.F32 R141, -RZ, R141.H0_H0 ;  /* 0x2000008dff8d7230 */ /* 0x000fe40000004100 */
[----:B------:R-:W-:Y:S01]  /*15b0*/  FADD.FTZ R119, R86, -UR5 ;  /* 0x8000000556777e21 */ /* 0x000fe20008010000 */
[----:B------:R-:W-:Y:S01]  /*15c0*/  FMUL.FTZ R98, R9, R6 ;  /* 0x0000000609627220 */ /* 0x000fe20000410000 */
        /* <DEDUP_REMOVED lines=8> */
[----:B------:R-:W-:Y:S01]  /*1650*/  FADD.FTZ R10, R10, R73 ;  /* 0x000000490a0a7221 */ /* 0x000fe20000010000 */
[----:B------:R-:W-:Y:S01]  /*1660*/  FFMA.FTZ R9, R86, R73, R9 ;  /* 0x0000004956097223 */ /* 0x000fe20000010009 */
[----:B------:R-:W-:Y:S01]  /*1670*/  FADD.FTZ R108, R101, -UR5 ;  /* 0x80000005656c7e21 */ /* 0x000fe20008010000 */
[----:B------:R-:W-:Y:S01]  /*1680*/  FMUL.FTZ R101, R4, R5 ;  /* 0x0000000504657220 */ /* 0x000fe20000410000 */
[----:B------:R-:W-:Y:S01]  /*1690*/  FMUL.FTZ R87, R119, UR16 ;  /* 0x0000001077577c20 */ /* 0x000fe20008410000 */
[----:B------:R-:W-:Y:S01]  /*16a0*/  FADD.FTZ R11, R10, R85 ;  /* 0x000000550a0b7221 */ /* 0x000fe20000010000 */
[----:B------:R-:W-:Y:S01]  /*16b0*/  FFMA.FTZ R4, R102, R85, R9 ;  /* 0x0000005566047223 */ /* 0x000fe20000010009 */
[----:B------:R-:W-:Y:S01]  /*16c0*/  FMUL.FTZ R103, R103, UR16 ;  /* 0x0000001067677c20 */ /* 0x000fe20008410000 */
[----:B------:R-:W-:Y:S01]  /*16d0*/  FADD.FTZ R100, R90, -UR5 ;  /* 0x800000055a647e21 */ /* 0x000fe20008010000 */
[----:B------:R-:W-:Y:S01]  /*16e0*/  FADD.FTZ R11, R11, R74 ;  /* 0x0000004a0b0b7221 */ /* 0x000fe20000010000 */
[----:B------:R-:W-:Y:S01]  /*16f0*/  FFMA.FTZ R4, R87, R74, R4 ;  /* 0x0000004a57047223 */ /* 0x000fe20000010004 */
[----:B------:R-:W-:Y:S01]  /*1700*/  FMUL.FTZ R90, R121, UR16 ;  /* 0x00000010795a7c20 */ /* 0x000fe20008410000 */
        /* <DEDUP_REMOVED lines=54> */
.L_x_1518:
[----:B------:R-:W-:Y:S01]  /*1a70*/  SHF.R.U64 R92, R8, 0x10, R9 ;  /* 0x00000010085c7819 */ /* 0x000fe20000001209 */
[----:B------:R-:W-:Y:S01]  /*1a80*/  HADD2.F32 R88, -RZ, R88.H0_H0 ;  /* 0x20000058ff587230 */ /* 0x000fe20000004100 */
[----:B------:R-:W-:Y:S01]  /*1a90*/  SHF.R.U64 R140, R6, 0x10, R7 ;  /* 0x00000010068c7819 */ /* 0x000fe20000001207 */
[----:B------:R-:W-:Y:S01]  /*1aa0*/  HADD2.F32 R8, -RZ, R87.H0_H0 ;  /* 0x20000057ff087230 */ /* 0x000fe20000004100 */
[--C-:B------:R-:W-:Y:S01]  /*1ab0*/  SHF.R.U64 R142, R10, 0x10, R11.reuse ;  /* 0x000000100a8e7819 */ /* 0x100fe2000000120b */
[----:B------:R-:W-:Y:S01]  /*1ac0*/  HADD2.F32 R123, -RZ, R24.H0_H0 ;  /* 0x20000018ff7b7230 */ /* 0x000fe20000004100 */
[----:B------:R-:W-:Y:S01]  /*1ad0*/  SHF.R.U32.HI R143, RZ, 0x10, R11 ;  /* 0x00000010ff8f7819 */ /* 0x000fe2000001160b */
[----:B------:R-:W-:Y:S01]  /*1ae0*/  HADD2.F32 R125, -RZ, R22.H0_H0 ;  /* 0x20000016ff7d7230 */ /* 0x000fe20000004100 */
[----:B------:R-:W-:Y:S01]  /*1af0*/  SHF.R.U64 R6, R74, 0x10, R75 ;  /* 0x000000104a067819 */ /* 0x000fe2000000124b */
[----:B------:R-:W-:Y:S02]  /*1b00*/  HADD2.F32 R71, -RZ, R145.H0_H0 ;  /* 0x20000091ff477230 */ /* 0x000fe40000004100 */
[----:B------:R-:W-:Y:S01]  /*1b10*/  FADD.FTZ R123, R88, -R123 ;  /* 0x8000007b587b7221 */ /* 0x000fe20000010000 */
[----:B------:R-:W-:-:S02]  /*1b20*/  HADD2.F32 R11, -RZ, R87.H1_H1 ;  /* 0x30000057ff0b7230 */ /* 0x000fc40000004100 */
[----:B------:R-:W-:Y:S01]  /*1b30*/  FADD.FTZ R125, R8, -R125 ;  /* 0x8000007d087d7221 */ /* 0x000fe20000010000 */
[----:B------:R-:W-:Y:S01]  /*1b40*/  HADD2.F32 R74, -RZ, R25.H0_H0 ;  /* 0x20000019ff4a7230 */ /* 0x000fe20000004100 */
[----:B------:R-:W-:Y:S01]  /*1b50*/  MUFU.RCP R90, R71 ;  /* 0x00000047005a7308 */ /* 0x000fe20000001000 */
[--C-:B------:R-:W-:Y:S01]  /*1b60*/  HADD2.F32 R84, -RZ, R144.reuse.H1_H1 ;  /* 0x30000090ff547230 */ /* 0x100fe20000004100 */
[----:B------:R-:W-:Y:S01]  /*1b70*/  SHF.R.U32.HI R89, RZ, 0x10, R9 ;  /* 0x00000010ff597819 */ /* 0x000fe20000011609 */
[--C-:B------:R-:W-:Y:S01]  /*1b80*/  HADD2.F32 R8, -RZ, R3.reuse.H1_H1 ;  /* 0x30000003ff087230 */ /* 0x100fe20000004100 */
[----:B------:R-:W-:Y:S01]  /*1b90*/  SHF.R.U64 R99, R80, 0x10, R81 ;  /* 0x0000001050637819 */ /* 0x000fe20000001251 */
[----:B------:R-:W-:Y:S01]  /*1ba0*/  HADD2.F32 R88, -RZ, R3.H0_H0 ;  /* 0x20000003ff587230 */ /* 0x000fe20000004100 */
[----:B------:R-:W-:Y:S01]  /*1bb0*/  SHF.R.U64 R3, R22, 0x10, R23 ;  /* 0x0000001016037819 */ /* 0x000fe20000001217 */
[----:B------:R-:W-:Y:S01]  /*1bc0*/  HADD2.F32 R9, -RZ, R144.H0_H0 ;  /* 0x20000090ff097230 */ /* 0x000fe20000004100 */
[--C-:B------:R-:W-:Y:S01]  /*1bd0*/  SHF.R.U64 R96, R82, 0x10, R83.reuse ;  /* 0x0000001052607819 */ /* 0x100fe20000001253 */
[----:B------:R-:W-:Y:S01]  /*1be0*/  FADD.FTZ R74, R11, -R74 ;  /* 0x8000004a0b4a7221 */ /* 0x000fe20000010000 */
[----:B------:R-:W-:Y:S01]  /*1bf0*/  SHF.R.U32.HI R82, RZ, 0x10, R83 ;  /* 0x00000010ff527819 */ /* 0x000fe20000011653 */
[----:B------:R-:W-:Y:S01]  /*1c00*/  HADD2.F32 R11, -RZ, R86.H0_H0 ;  /* 0x20000056ff0b7230 */ /* 0x000fe20000004100 */
[----:B------:R-:W-:Y:S01]  /*1c10*/  SHF.R.U64 R146, R72, 0x10, R73 ;  /* 0x0000001048927819 */ /* 0x000fe20000001249 */
[----:B------:R-:W0:Y:S01]  /*1c20*/  MUFU.RCP R83, R84 ;  /* 0x0000005400537308 */ /* 0x000e220000001000 */
[--C-:B------:R-:W-:Y:S01]  /*1c30*/  SHF.R.U64 R93, R78, 0x10, R79.reuse ;  /* 0x000000104e5d7819 */ /* 0x100fe2000000124f */
[----:B------:R-:W-:Y:S01]  /*1c40*/  HADD2.F32 R3, -RZ, R3.H0_H0 ;  /* 0x20000003ff037230 */ /* 0x000fe20000004100 */
[----:B------:R-:W-:Y:S01]  /*1c50*/  SHF.R.U32.HI R80, RZ, 0x10, R79 ;  /* 0x00000010ff507819 */ /* 0x000fe2000001164f */
[----:B------:R-:W-:Y:S01]  /*1c60*/  HADD2.F32 R98, -RZ, R114.H0_H0 ;  /* 0x20000072ff627230 */ /* 0x000fe20000004100 */
[----:B------:R-:W-:Y:S01]  /*1c70*/  SHF.R.U64 R138, R4, 0x10, R5 ;  /* 0x00000010048a7819 */ /* 0x000fe20000001205 */
[----:B------:R-:W-:Y:S01]  /*1c80*/  HADD2.F32 R118, -RZ, R23.H0_H0 ;  /* 0x20000017ff767230 */ /* 0x000fe20000004100 */
[----:B------:R-:W-:Y:S01]  /*1c90*/  SHF.R.U32.HI R72, RZ, 0x10, R73 ;  /* 0x00000010ff487819 */ /* 0x000fe20000011649 */
[----:B------:R-:W1:Y:S01]  /*1ca0*/  MUFU.RCP R4, R9 ;  /* 0x0000000900047308 */ /* 0x000e620000001000 */
[----:B------:R-:W-:Y:S01]  /*1cb0*/  SHF.R.U64 R79, R76, 0x10, R77 ;  /* 0x000000104c4f7819 */ /* 0x000fe2000000124d */
[----:B------:R-:W-:Y:S01]  /*1cc0*/  HADD2.F32 R73, -RZ, R86.H1_H1 ;  /* 0x30000056ff497230 */ /* 0x000fe20000004100 */
[----:B------:R-:W-:Y:S01]  /*1cd0*/  SHF.R.U64 R116, R20, 0x10, R21 ;  /* 0x0000001014747819 */ /* 0x000fe20000001215 */
[----:B------:R-:W-:Y:S01]  /*1ce0*/  HADD2.F32 R76, -RZ, R145.H1_H1 ;  /* 0x30000091ff4c7230 */ /* 0x000fe20000004100 */
[----:B------:R-:W-:Y:S01]  /*1cf0*/  SHF.R.U32.HI R141, RZ, 0x10, R7 ;  /* 0x00000010ff8d7819 */ /* 0x000fe20000011607 */
[----:B------:R-:W-:Y:S01]  /*1d00*/  HADD2.F32 R86, -RZ, R99.H0_H0 ;  /* 0x20000063ff567230 */ /* 0x000fe20000004100 */
[----:B------:R-:W-:Y:S01]  /*1d10*/  SHF.R.U32.HI R81, RZ, 0x10, R81 ;  /* 0x00000010ff517819 */ /* 0x000fe20000011651 */
[----:B------:R-:W2:Y:S01]  /*1d20*/  MUFU.RCP R7, R76 ;  /* 0x0000004c00077308 */ /* 0x000ea20000001000 */
[----:B------:R-:W-:Y:S01]  /*1d30*/  HADD2.F32 R116, -RZ, R116.H0_H0 ;  /* 0x20000074ff747230 */ /* 0x000fe20000004100 */
[----:B------:R-:W-:Y:S01]  /*1d40*/  SHF.R.U32.HI R94, RZ, 0x10, R77 ;  /* 0x00000010ff5e7819 */ /* 0x000fe2000001164d */
[----:B------:R-:W-:Y:S01]  /*1d50*/  FADD.FTZ R99, R86, -R3 ;  /* 0x8000000356637221 */ /* 0x000fe20000010000 */
[----:B------:R-:W-:Y:S01]  /*1d60*/  HADD2.F32 R3, -RZ, R92.H0_H0 ;  /* 0x2000005cff037230 */ /* 0x000fe20000004100 */
[----:B------:R-:W-:Y:S01]  /*1d70*/  SHF.R.U32.HI R92, RZ, 0x10, R25 ;  /* 0x00000010ff5c7819 */ /* 0x000fe20000011619 */
[----:B------:R-:W-:-:S02]  /*1d80*/  HADD2.F32 R86, -RZ, R82.H0_H0 ;  /* 0x20000052ff567230 */ /* 0x000fc40000004100 */
[----:B0-----:R-:W-:Y:S01]  /*1d90*/  FMUL.FTZ R82, R74, R83 ;  /* 0x000000534a527220 */ /* 0x001fe20000410000 */
[----:B------:R-:W0:Y:S01]  /*1da0*/  MUFU.RCP R97, R98 ;  /* 0x0000006200617308 */ /* 0x000e220000001000 */
[----:B------:R-:W-:Y:S01]  /*1db0*/  FADD.FTZ R116, R3, -R116 ;  /* 0x8000007403747221 */ /* 0x000fe20000010000 */
[----:B------:R-:W-:Y:S01]  /*1dc0*/  FMUL.FTZ R3, R123, R90 ;  /* 0x0000005a7b037220 */ /* 0x000fe20000410000 */
[----:B------:R-:W-:Y:S01]  /*1dd0*/  SHF.R.U32.HI R90, RZ, 0x10, R23 ;  /* 0x00000010ff5a7819 */ /* 0x000fe20000011617 */
[----:B------:R-:W-:Y:S02]  /*1de0*/  HADD2.F32 R123, -RZ, R92.H0_H0 ;  /* 0x2000005cff7b7230 */ /* 0x000fe40000004100 */
[----:B-1----:R-:W-:Y:S01]  /*1df0*/  FMUL.FTZ R83, R125, R4 ;  /* 0x000000047d537220 */ /* 0x002fe20000410000 */
[----:B------:R-:W-:Y:S01]  /*1e00*/  FADD.FTZ R118, R73, -R118 ;  /* 0x8000007649767221 */ /* 0x000fe20000010000 */
[----:B------:R-:W-:Y:S01]  /*1e10*/  HADD2.F32 R81, -RZ, R81.H0_H0 ;  /* 0x20000051ff517230 */ /* 0x000fe20000004100 */
[----:B------:R-:W-:Y:S01]  /*1e20*/  SHF.R.U32.HI R92, RZ, 0x10, R27 ;  /* 0x00000010ff5c7819 */ /* 0x000fe2000001161b */
[----:B------:R-:W-:Y:S01]  /*1e30*/  HADD2.F32 R4, -RZ, R90.H0_H0 ;  /* 0x2000005aff047230 */ /* 0x000fe20000004100 */
[----:B------:R-:W-:Y:S01]  /*1e40*/  SHF.R.U32.HI R90, RZ, 0x10, R21 ;  /* 0x00000010ff5a7819 */ /* 0x000fe20000011615 */
[----:B------:R-:W-:-:S02]  /*1e50*/  HADD2.F32 R77, -RZ, R112.H1_H1 ;  /* 0x30000070ff4d7230 */ /* 0x000fc40000004100 */
[----:B------:R-:W-:Y:S01]  /*1e60*/  FADD.FTZ R123, R86, -R123 ;  /* 0x8000007b567b7221 */ /* 0x000fe20000010000 */
[--C-:B------:R-:W-:Y:S02]  /*1e70*/  HADD2.F32 R73, -RZ, R85.reuse.H1_H1 ;  /* 0x30000055ff497230 */ /* 0x100fe40000004100 */
[----:B--2---:R-:W-:Y:S01]  /*1e80*/  FMUL.FTZ R86, R118, R7 ;  /* 0x0000000776567220 */ /* 0x004fe20000410000 */
[----:B------:R-:W-:Y:S01]  /*1e90*/  HADD2.F32 R117, -RZ, R85.H0_H0 ;  /* 0x20000055ff757230 */ /* 0x000fe20000004100 */
[----:B------:R-:W1:Y:S01]  /*1ea0*/  MUFU.RCP R115, R77 ;  /* 0x0000004d00737308 */ /* 0x000e620000001000 */
[----:B------:R-:W-:Y:S02]  /*1eb0*/  HADD2.F32 R122, -RZ, R21.H0_H0 ;  /* 0x20000015ff7a7230 */ /* 0x000fe40000004100 */
[----:B------:R-:W-:Y:S01]  /*1ec0*/  FADD.FTZ R7, R81, -R4 ;  /* 0x8000000451077221 */ /* 0x000fe20000010000 */
[----:B------:R-:W-:Y:S01]  /*1ed0*/  HADD2.F32 R100, -RZ, R18.H0_H0 ;  /* 0x20000012ff647230 */ /* 0x000fe20000004100 */
[----:B------:R-:W-:Y:S01]  /*1ee0*/  SHF.R.U64 R108, R18, 0x10, R19 ;  /* 0x00000010126c7819 */ /* 0x000fe20000001213 */
[----:B------:R-:W-:-:S02]  /*1ef0*/  HADD2.F32 R102, -RZ, R0.H1_H1 ;  /* 0x30000000ff667230 */ /* 0x000fc40000004100 */
[----:B------:R-:W-:Y:S01]  /*1f00*/  FADD.FTZ R122, R73, -R122 ;  /* 0x8000007a497a7221 */ /* 0x000fe20000010000 */
[----:B------:R-:W-:Y:S02]  /*1f10*/  HADD2.F32 R119, -RZ, R17.H0_H0 ;  /* 0x20000011ff777230 */ /* 0x000fe40000004100 */
[----:B------:R-:W-:Y:S01]  /*1f20*/  FADD.FTZ R100, R117, -R100 ;  /* 0x8000006475647221 */ /* 0x000fe20000010000 */
[----:B------:R-:W-:Y:S01]  /*1f30*/  HADD2.F32 R4, -RZ, R89.H0_H0 ;  /* 0x20000059ff047230 */ /* 0x000fe20000004100 */
[----:B------:R-:W-:Y:S01]  /*1f40*/  SHF.R.U64 R117, R24, 0x10, R25 ;  /* 0x0000001018757819 */ /* 0x000fe20000001219 */
[----:B------:R-:W-:Y:S01]  /*1f50*/  HADD2.F32 R81, -RZ, R90.H0_H0 ;  /* 0x2000005aff517230 */ /* 0x000fe20000004100 */
[----:B------:R-:W-:Y:S01]  /*1f60*/  SHF.R.U64 R73, R28, 0x10, R29 ;  /* 0x000000101c497819 */ /* 0x000fe2000000121d */
[----:B------:R-:W-:Y:S02]  /*1f70*/  HADD2.F32 R101, -RZ, R109.H1_H1 ;  /* 0x3000006dff657230 */ /* 0x000fe40000004100 */
[----:B------:R-:W-:Y:S01]  /*1f80*/  FADD.FTZ R119, R102, -R119 ;  /* 0x8000007766777221 */ /* 0x000fe20000010000 */
[----:B------:R-:W-:Y:S01]  /*1f90*/  HADD2.F32 R92, -RZ, R92.H0_H0 ;  /* 0x2000005cff5c7230 */ /* 0x000fe20000004100 */
[----:B------:R-:W-:Y:S01]  /*1fa0*/  SHF.R.U64 R102, R16, 0x10, R17 ;  /* 0x0000001010667819 */ /* 0x000fe20000001211 */
[----:B------:R-:W-:Y:S01]  /*1fb0*/  HADD2.F32 R95, -RZ, R111.H1_H1 ;  /* 0x3000006fff5f7230 */ /* 0x000fe20000004100 */
[----:B------:R-:W2:Y:S01]  /*1fc0*/  MUFU.RCP R107, R101 ;  /* 0x00000065006b7308 */ /* 0x000ea20000001000 */
[----:B------:R-:W-:-:S02]  /*1fd0*/  HADD2.F32 R108, -RZ, R108.H0_H0 ;  /* 0x2000006cff6c7230 */ /* 0x000fc40000004100 */
[----:B------:R-:W-:Y:S01]  /*1fe0*/  FADD.FTZ R81, R4, -R81 ;  /* 0x8000005104517221 */ /* 0x000fe20000010000 */
[----:B------:R-:W-:Y:S02]  /*1ff0*/  HADD2.F32 R93, -RZ, R93.H0_H0 ;  /* 0x2000005dff5d7230 */ /* 0x000fe40000004100 */
[----:B0-----:R-:W-:Y:S01]  /*2000*/  FMUL.FTZ R90, R122, R97 ;  /* 0x000000617a5a7220 */ /* 0x001fe20000410000 */
[----:B------:R-:W-:Y:S01]  /*2010*/  HADD2.F32 R78, -RZ, R112.H0_H0 ;  /* 0x20000070ff4e7230 */ /* 0x000fe20000004100 */
[----:B------:R-:W-:Y:S01]  /*2020*/  SHF.R.U32.HI R74, RZ, 0x10, R29 ;  /* 0x00000010ff4a7819 */ /* 0x000fe2000001161d */
[----:B------:R-:W-:Y:S01]  /*2030*/  HADD2.F32 R4, -RZ, R109.H0_H0 ;  /* 0x2000006dff047230 */ /* 0x000fe20000004100 */
[----:B------:R-:W0:Y:S01]  /*2040*/  MUFU.RCP R118, R92 ;  /* 0x0000005c00767308 */ /* 0x000e220000001000 */
[----:B------:R-:W-:Y:S02]  /*2050*/  HADD2.F32 R10, -RZ, R113.H0_H0 ;  /* 0x20000071ff0a7230 */ /* 0x000fe40000004100 */
[----:B------:R-:W-:Y:S01]  /*2060*/  FADD.FTZ R108, R93, -R108 ;  /* 0x8000006c5d6c7221 */ /* 0x000fe20000010000 */
[----:B------:R-:W-:Y:S01]  /*2070*/  HADD2.F32 R117, -RZ, R117.H0_H0 ;  /* 0x20000075ff757230 */ /* 0x000fe20000004100 */
[----:B------:R-:W-:Y:S01]  /*2080*/  SHF.R.U64 R93, R26, 0x10, R27 ;  /* 0x000000101a5d7819 */ /* 0x000fe2000000121b */
[----:B------:R-:W-:Y:S01]  /*2090*/  HADD2.F32 R96, -RZ, R96.H0_H0 ;  /* 0x20000060ff607230 */ /* 0x000fe20000004100 */
[----:B------:R-:W-:Y:S01]  /*20a0*/  SHF.R.U32.HI R89, RZ, 0x10, R19 ;  /* 0x00000010ff597819 */ /* 0x000fe20000011613 */
[----:B------:R-:W-:Y:S01]  /*20b0*/  HADD2.F32 R73, -RZ, R73.H0_H0 ;  /* 0x20000049ff497230 */ /* 0x000fe20000004100 */
[----:B------:R-:W3:Y:S01]  /*20c0*/  MUFU.RCP R105, R95 ;  /* 0x0000005f00697308 */ /* 0x000ee20000001000 */
[----:B------:R-:W-:-:S02]  /*20d0*/  HADD2.F32 R122, -RZ, R80.H0_H0 ;  /* 0x20000050ff7a7230 */ /* 0x000fc40000004100 */
[----:B------:R-:W-:Y:S01]  /*20e0*/  FADD.FTZ R117, R96, -R117 ;  /* 0x8000007560757221 */ /* 0x000fe20000010000 */
[----:B------:R-:W-:Y:S01]  /*20f0*/  HADD2.F32 R102, -RZ, R102.H0_H0 ;  /* 0x20000066ff667230 */ /* 0x000fe20000004100 */
[----:B------:R-:W-:Y:S01]  /*2100*/  SHF.R.U32.HI R96, RZ, 0x10, R17 ;  /* 0x00000010ff607819 */ /* 0x000fe20000011611 */
[----:B------:R-:W-:Y:S01]  /*2110*/  HADD2.F32 R79, -RZ, R79.H0_H0 ;  /* 0x2000004fff4f7230 */ /* 0x000fe20000004100 */
[----:B------:R-:W-:Y:S01]  /*2120*/  SHF.R.U32.HI R139, RZ, 0x10, R5 ;  /* 0x00000010ff8b7819 */ /* 0x000fe20000011605 */
[----:B------:R-:W-:Y:S01]  /*2130*/  HADD2.F32 R91, -RZ, R113.H1_H1 ;  /* 0x30000071ff5b7230 */ /* 0x000fe20000004100 */
[----:B------:R-:W4:Y:S01]  /*2140*/  MUFU.RCP R120, R78 ;  /* 0x0000004e00787308 */ /* 0x000f220000001000 */
[----:B------:R-:W-:Y:S02]  /*2150*/  HADD2.F32 R85, -RZ, R19.H0_H0 ;  /* 0x20000013ff557230 */ /* 0x000fe40000004100 */
[----:B------:R-:W-:Y:S01]  /*2160*/  FADD.FTZ R102, R79, -R102 ;  /* 0x800000664f667221 */ /* 0x000fe20000010000 */
[----:B------:R-:W-:-:S02]  /*2170*/  HADD2.F32 R79, -RZ, R93.H0_H0 ;  /* 0x2000005dff4f7230 */ /* 0x000fc40000004100 */
[----:B-1----:R-:W-:Y:S01]  /*2180*/  FMUL.FTZ R93, R100, R115 ;  /* 0x00000073645d7220 */ /* 0x002fe20000410000 */
[----:B------:R-:W-:Y:S02]  /*2190*/  HADD2.F32 R74, -RZ, R74.H0_H0 ;  /* 0x2000004aff4a7230 */ /* 0x000fe40000004100 */
[----:B------:R-:W-:Y:S01]  /*21a0*/  FADD.FTZ R85, R8, -R85 ;  /* 0x8000005508557221 */ /* 0x000fe20000010000 */
[----:B------:R-:W-:Y:S01]  /*21b0*/  HADD2.F32 R115, -RZ, R94.H0_H0 ;  /* 0x2000005eff737230 */ /* 0x000fe20000004100 */
[----:B------:R-:W1:Y:S01]  /*21c0*/  MUFU.RCP R80, R4 ;  /* 0x0000000400507308 */ /* 0x000e620000001000 */
[----:B------:R-:W-:Y:S02]  /*21d0*/  HADD2.F32 R8, -RZ, R111.H0_H0 ;  /* 0x2000006fff087230 */ /* 0x000fe40000004100 */
[----:B--2---:R-:W-:Y:S01]  /*21e0*/  FMUL.FTZ R107, R102, R107 ;  /* 0x0000006b666b7220 */ /* 0x004fe20000410000 */
[----:B------:R-:W-:Y:S02]  /*21f0*/  HADD2.F32 R94, -RZ, R96.H0_H0 ;  /* 0x20000060ff5e7230 */ /* 0x000fe40000004100 */
[----:B0-----:R-:W-:Y:S01]  /*2200*/  FMUL.FTZ R102, R7, R118 ;  /* 0x0000007607667220 */ /* 0x001fe20000410000 */
[----:B------:R-:W-:-:S02]  /*2210*/  HADD2.F32 R128, -RZ, R128.H0_H0 ;  /* 0x20000080ff807230 */ /* 0x000fc40000004100 */
[----:B---3--:R-:W-:Y:S01]  /*2220*/  FMUL.FTZ R105, R108, R105 ;  /* 0x000000696c697220 */ /* 0x008fe20000410000 */
[----:B------:R-:W-:Y:S01]  /*2230*/  HADD2.F32 R89, -RZ, R89.H0_H0 ;  /* 0x20000059ff597230 */ /* 0x000fe20000004100 */
[----:B------:R-:W0:Y:S01]  /*2240*/  MUFU.RCP R104, R10 ;  /* 0x0000000a00687308 */ /* 0x000e220000001000 */
[----:B------:R-:W-:Y:S01]  /*2250*/  FADD.FTZ R115, R115, -R94 ;  /* 0x8000005e73737221 */ /* 0x000fe20000010000 */
[----:B------:R-:W-:Y:S02]  /*2260*/  HADD2.F32 R138, -RZ, R138.H0_H0 ;  /* 0x2000008aff8a7230 */ /* 0x000fe40000004100 */
[----:B----4-:R-:W-:Y:S01]  /*2270*/  FMUL.FTZ R96, R85, R120 ;  /* 0x0000007855607220 */ /* 0x010fe20000410000 */
[----:B------:R-:W-:Y:S02]  /*2280*/  HADD2.F32 R7, -RZ, R0.H0_H0 ;  /* 0x20000000ff077230 */ /* 0x000fe40000004100 */
[----:B------:R-:W-:Y:S01]  /*2290*/  FMUL.FTZ R0, R71, R128 ;  /* 0x0000008047007220 */ /* 0x000fe20000410000 */
[----:B------:R-:W-:-:S02]  /*22a0*/  HADD2.F32 R131, -RZ, R131.H0_H0 ;  /* 0x20000083ff837230 */ /* 0x000fc40000004100 */
[----:B------:R-:W-:Y:S01]  /*22b0*/  FADD.FTZ R85, R122, -R89 ;  /* 0x800000597a557221 */ /* 0x000fe20000010000 */
[----:B------:R2:W3:Y:S01]  /*22c0*/  MUFU.RCP R148, R73 ;  /* 0x0000004900947308 */ /* 0x0004e20000001000 */
[----:B------:R-:W-:Y:S02]  /*22d0*/  HADD2.F32 R139, -RZ, R139.H0_H0 ;  /* 0x2000008bff8b7230 */ /* 0x000fe40000004100 */
[----:B-1----:R-:W-:Y:S01]  /*22e0*/  FMUL.FTZ R108, R115, R80 ;  /* 0x00000050736c7220 */ /* 0x002fe20000410000 */
[----:B------:R-:W-:Y:S01]  /*22f0*/  FMUL.FTZ R80, R73, R138 ;  /* 0x0000008a49507220 */ /* 0x000fe20000410000 */
[----:B------:R-:W-:Y:S01]  /*2300*/  FMUL.FTZ R71, R84, R131 ;  /* 0x0000008354477220 */ /* 0x000fe20000410000 */
[----:B------:R-:W-:Y:S01]  /*2310*/  SHF.R.U32.HI R5, RZ, 0x10, R75 ;  /* 0x00000010ff057819 */ /* 0x000fe2000001164b */
[----:B------:R-:W-:Y:S02]  /*2320*/  HADD2.F32 R75, -RZ, R114.H1_H1 ;  /* 0x30000072ff4b7230 */ /* 0x000fe40000004100 */
[-C--:B------:R-:W-:Y:S01]  /*2330*/  FMUL.FTZ R125, R128, R3.reuse ;  /* 0x00000003807d7220 */ /* 0x080fe20000410000 */
[----:B------:R-:W1:Y:S01]  /*2340*/  MUFU.RCP R103, R91 ;  /* 0x0000005b00677308 */ /* 0x000e620000001000 */
[----:B--2---:R-:W-:Y:S01]  /*2350*/  FFMA.FTZ R73, R0, R3, RZ ;  /* 0x0000000300497223 */ /* 0x004fe200000100ff */
[----:B0-----:R-:W-:Y:S01]  /*2360*/  FMUL.FTZ R104, R81, R104 ;  /* 0x0000006851687220 */ /* 0x001fe20000410000 */
[----:B------:R-:W-:Y:S01]  /*2370*/  FADD.FTZ R81, RZ, R0 ;  /* 0x00000000ff517221 */ /* 0x000fe20000010000 */
[----:B------:R-:W-:-:S02]  /*2380*/  HADD2.F32 R130, -RZ, R130.H0_H0 ;  /* 0x20000082ff827230 */ /* 0x000fc40000004100 */
[----:B------:R-:W-:Y:S02]  /*2390*/  HADD2.F32 R147, -RZ, R72.H0_H0 ;  /* 0x20000048ff937230 */ /* 0x000fe40000004100 */
[----:B------:R0:W2:Y:S01]  /*23a0*/  MUFU.RCP R152, R74 ;  /* 0x0000004a00987308 */ /* 0x0000a20000001000 */
[----:B------:R-:W-:Y:S02]  /*23b0*/  HADD2.F32 R140, -RZ, R140.H0_H0 ;  /* 0x2000008cff8c7230 */ /* 0x000fe40000004100 */
[----:B---3--:R-:W-:Y:S01]  /*23c0*/  FMUL.FTZ R89, R117, R148 ;  /* 0x0000009475597220 */ /* 0x008fe20000410000 */
[----:B------:R-:W-:Y:S01]  /*23d0*/  FMUL.FTZ R72, R9, R130 ;  /* 0x0000008209487220 */ /* 0x000fe20000410000 */
[----:B------:R-:W-:Y:S02]  /*23e0*/  HADD2.F32 R132, -RZ, R132.H0_H0 ;  /* 0x20000084ff847230 */ /* 0x000fe40000004100 */
[----:B------:R-:W-:Y:S01]  /*23f0*/  FFMA.FTZ R84, R80, R89, R73 ;  /* 0x0000005950547223 */ /* 0x000fe20000010049 */
[----:B------:R-:W-:Y:S01]  /*2400*/  HADD2.F32 R135, -RZ, R135.H0_H0 ;  /* 0x20000087ff877230 */ /* 0x000fe20000004100 */
[----:B------:R-:W3:Y:S01]  /*2410*/  MUFU.RCP R106, R8 ;  /* 0x00000008006a7308 */ /* 0x000ee20000001000 */
[----:B------:R-:W-:-:S02]  /*2420*/  HADD2.F32 R133, -RZ, R133.H0_H0 ;  /* 0x20000085ff857230 */ /* 0x000fc40000004100 */
[----:B-1----:R-:W-:Y:S01]  /*2430*/  FMUL.FTZ R103, R116, R103 ;  /* 0x0000006774677220 */ /* 0x002fe20000410000 */
[----:B------:R-:W-:Y:S01]  /*2440*/  FADD.FTZ R116, R81, R80 ;  /* 0x0000005051747221 */ /* 0x000fe20000010000 */
[----:B------:R-:W-:Y:S01]  /*2450*/  FMUL.FTZ R81, R74, R139 ;  /* 0x0000008b4a517220 */ /* 0x000fe20000410000 */
[----:B------:R-:W-:Y:S01]  /*2460*/  FFMA.FTZ R84, R71, R82, R84 ;  /* 0x0000005247547223 */ /* 0x000fe20000010054 */
[----:B------:R-:W-:Y:S02]  /*2470*/  HADD2.F32 R150, -RZ, R20.H0_H0 ;  /* 0x20000014ff967230 */ /* 0x000fe40000004100 */
[----:B------:R-:W-:Y:S01]  /*2480*/  FADD.FTZ R116, R116, R71 ;  /* 0x0000004774747221 */ /* 0x000fe20000010000 */
[----:B------:R-:W1:Y:S01]  /*2490*/  MUFU.RCP R154, R79 ;  /* 0x0000004f009a7308 */ /* 0x000e620000001000 */
[----:B0-----:R-:W-:Y:S01]  /*24a0*/  FMUL.FTZ R74, R75, R132 ;  /* 0x000000844b4a7220 */ /* 0x001fe20000410000 */
[----:B--2---:R-:W-:Y:S01]  /*24b0*/  FMUL.FTZ R94, R123, R152 ;  /* 0x000000987b5e7220 */ /* 0x004fe20000410000 */
[----:B------:R-:W-:-:S02]  /*24c0*/  HADD2.F32 R141, -RZ, R141.H0_H0 ;  /* 0x2000008dff8d7230 */ /* 0x000fc40000004100 */
[----:B------:R-:W-:Y:S01]  /*24d0*/  FMUL.FTZ R73, R76, R133 ;  /* 0x000000854c497220 */ /* 0x000fe20000410000 */
[----:B------:R-:W-:Y:S02]  /*24e0*/  HADD2.F32 R121, -RZ, R16.H0_H0 ;  /* 0x20000010ff797230 */ /* 0x000fe40000004100 */
[----:B------:R-:W-:Y:S01]  /*24f0*/  FFMA.FTZ R9, R81, R94, R84 ;  /* 0x0000005e51097223 */ /* 0x000fe20000010054 */
[----:B------:R-:W-:Y:S01]  /*2500*/  FMUL.FTZ R84, R79, R140 ;  /* 0x0000008c4f547220 */ /* 0x000fe20000410000 */
[----:B------:R0:W2:Y:S01]  /*2510*/  MUFU.RCP R87, R75 ;  /* 0x0000004b00577308 */ /* 0x0000a20000001000 */
[----:B------:R-:W-:Y:S02]  /*2520*/  HADD2.F32 R134, -RZ, R134.H0_H0 ;  /* 0x20000086ff867230 */ /* 0x000fe40000004100 */
[----:B---3--:R-:W-:Y:S01]  /*2530*/  FMUL.FTZ R106, R85, R106 ;  /* 0x0000006a556a7220 */ /* 0x008fe20000410000 */
[----:B------:R-:W-:Y:S01]  /*2540*/  FADD.FTZ R85, R116, R81 ;  /* 0x0000005174557221 */ /* 0x000fe20000010000 */
[----:B------:R-:W-:Y:S01]  /*2550*/  FFMA.FTZ R9, R72, R83, R9 ;  /* 0x0000005348097223 */ /* 0x000fe20000010009 */
[----:B------:R-:W-:Y:S01]  /*2560*/  FADD.FTZ R150, R11, -R150 ;  /* 0x800000960b967221 */ /* 0x000fe20000010000 */
[----:B------:R-:W-:-:S02]  /*2570*/  HADD2.F32 R137, -RZ, R137.H0_H0 ;  /* 0x20000089ff897230 */ /* 0x000fc40000004100 */
[----:B------:R-:W-:Y:S01]  /*2580*/  FADD.FTZ R85, R85, R72 ;  /* 0x0000004855557221 */ /* 0x000fe20000010000 */
[----:B------:R-:W-:Y:S02]  /*2590*/  HADD2.F32 R11, -RZ, R110.H1_H1 ;  /* 0x3000006eff0b7230 */ /* 0x000fe40000004100 */
[----:B0-----:R-:W-:Y:S01]  /*25a0*/  FMUL.FTZ R75, R98, R135 ;  /* 0x00000087624b7220 */ /* 0x001fe20000410000 */
[----:B-1----:R-:W-:Y:S01]  /*25b0*/  FMUL.FTZ R99, R99, R154 ;  /* 0x0000009a63637220 */ /* 0x002fe20000410000 */
[----:B------:R-:W-:Y:S01]  /*25c0*/  FADD.FTZ R116, R85, R84 ;  /* 0x0000005455747221 */ /* 0x000fe20000010000 */
[----:B------:R-:W-:Y:S02]  /*25d0*/  HADD2.F32 R136, -RZ, R136.H0_H0 ;  /* 0x20000088ff887230 */ /* 0x000fe40000004100 */
[----:B------:R-:W-:Y:S01]  /*25e0*/  FMUL.FTZ R85, R92, R141 ;  /* 0x0000008d5c557220 */ /* 0x000fe20000410000 */
[----:B------:R-:W-:Y:S01]  /*25f0*/  FFMA.FTZ R98, R84, R99, R9 ;  /* 0x0000006354627223 */ /* 0x000fe20000010009 */
[----:B------:R-:W-:Y:S01]  /*2600*/  FADD.FTZ R116, R116, R73 ;  /* 0x0000004974747221 */ /* 0x000fe20000010000 */
[----:B------:R-:W-:Y:S01]  /*2610*/  FADD.FTZ R121, R88, -R121 ;  /* 0x8000007958797221 */ /* 0x000fe20000010000 */
[----:B------:R-:W-:Y:S01]  /*2620*/  FMUL.FTZ R76, R77, R134 ;  /* 0x000000864d4c7220 */ /* 0x000fe20000410000 */
[----:B------:R-:W-:Y:S01]  /*2630*/  FFMA.FTZ R98, R73, R86, R98 ;  /* 0x0000005649627223 */ /* 0x000fe20000010062 */
[----:B------:R-:W-:-:S02]  /*2640*/  HADD2.F32 R88, -RZ, R110.H0_H0 ;  /* 0x2000006eff587230 */ /* 0x000fc40000004100 */
[----:B------:R-:W-:Y:S01]  /*2650*/  FMUL.FTZ R77, R78, R137 ;  /* 0x000000894e4d7220 */ /* 0x000fe20000410000 */
[----:B------:R0:W1:Y:S01]  /*2660*/  MUFU.RCP R124, R11 ;  /* 0x0000000b007c7308 */ /* 0x0000620000001000 */
[----:B------:R-:W-:Y:S02]  /*2670*/  HADD2.F32 R142, -RZ, R142.H0_H0 ;  /* 0x2000008eff8e7230 */ /* 0x000fe40000004100 */
[----:B------:R-:W-:Y:S01]  /*2680*/  FMUL.FTZ R78, R11, R136 ;  /* 0x000000880b4e7220 */ /* 0x000fe20000410000 */
[----:B--2---:R-:W-:Y:S01]  /*2690*/  FMUL.FTZ R87, R150, R87 ;  /* 0x0000005796577220 */ /* 0x004fe20000410000 */
[----:B------:R-:W-:Y:S01]  /*26a0*/  FFMA.FTZ R9, R85, R102, R98 ;  /* 0x0000006655097223 */ /* 0x000fe20000010062 */
[----:B------:R-:W-:Y:S02]  /*26b0*/  HADD2.F32 R146, -RZ, R146.H0_H0 ;  /* 0x20000092ff927230 */ /* 0x000fe40000004100 */
[----:B------:R-:W-:Y:S01]  /*26c0*/  FMUL.FTZ R79, R88, R7 ;  /* 0x00000007584f7220 */ /* 0x000fe20000410000 */
[----:B------:R-:W-:Y:S01]  /*26d0*/  HADD2.F32 R143, -RZ, R143.H0_H0 ;  /* 0x2000008fff8f7230 */ /* 0x000fe20000004100 */
[----:B------:R2:W3:Y:S01]  /*26e0*/  MUFU.RCP R126, R88 ;  /* 0x00000058007e7308 */ /* 0x0004e20000001000 */
[----:B0-----:R-:W-:Y:S01]  /*26f0*/  FADD.FTZ R11, R116, R85 ;  /* 0x00000055740b7221 */ /* 0x001fe20000010000 */
[----:B------:R-:W-:Y:S01]  /*2700*/  FFMA.FTZ R9, R74, R87, R9 ;  /* 0x000000574a097223 */ /* 0x000fe20000010009 */
[----:B------:R-:W-:Y:S01]  /*2710*/  FMUL.FTZ R92, R95, R146 ;  /* 0x000000925f5c7220 */ /* 0x000fe20000410000 */
[----:B------:R-:W-:Y:S01]  /*2720*/  FMUL.FTZ R95, R8, R147 ;  /* 0x00000093085f7220 */ /* 0x000fe20000410000 */
[----:B------:R-:W-:Y:S01]  /*2730*/  FADD.FTZ R11, R11, R74 ;  /* 0x0000004a0b0b7221 */ /* 0x000fe20000010000 */
[----:B------:R-:W-:-:S02]  /*2740*/  HADD2.F32 R6, -RZ, R6.H0_H0 ;  /* 0x20000006ff067230 */ /* 0x000fc40000004100 */
[----:B------:R-:W-:Y:S01]  /*2750*/  FMUL.FTZ R123, R131, R82 ;  /* 0x00000052837b7220 */ /* 0x000fe20000410000 */
[----:B------:R-:W-:Y:S02]  /*2760*/  HADD2.F32 R5, -RZ, R5.H0_H0 ;  /* 0x20000005ff057230 */ /* 0x000fe40000004100 */
[----:B--2---:R-:W-:Y:S01]  /*2770*/  FMUL.FTZ R88, R91, R142 ;  /* 0x0000008e5b587220 */ /* 0x004fe20000410000 */
[----:B------:R-:W-:Y:S01]  /*2780*/  FMUL.FTZ R91, R10, R143 ;  /* 0x0000008f0a5b7220 */ /* 0x000fe20000410000 */
        /* <DEDUP_REMOVED lines=43> */
[----:B------:R-:W-:-:S07]  /*2a40*/  FFMA.FTZ R9, R101, R108, R4 ;  /* 0x0000006c65097223 */ /* 0x000fce0000010004 */
.L_x_1519:
[----:B------:R-:W0:Y:S01]  /*2a50*/  SHFL.DOWN PT, R11, R8, 0x10, 0x1f ;  /* 0x0a001f00080b7f89 */ /* 0x000e2200000e0000 */
[----:B------:R-:W1:Y:S01]  /*2a60*/  S2UR UR6, SR_CgaCtaId ;  /* 0x00000000000679c3 */ /* 0x000e620000008800 */
[----:B------:R-:W-:Y:S01]  /*2a70*/  UMOV UR5, 0x400 ;  /* 0x0000040000057882 */ /* 0x000fe20000000000 */
[----:B------:R-:W-:Y:S01]  /*2a80*/  VOTEU.ANY UP0, P1 ;  /* 0x0000000000ff7886 */ /* 0x000fe20000800100 */
[----:B------:R-:W2:Y:S01]  /*2a90*/  SHFL.DOWN PT, R4, R9, 0x10, 0x1f ;  /* 0x0a001f0009047f89 */ /* 0x000ea200000e0000 */
[----:B------:R-:W-:Y:S01]  /*2aa0*/  FADD.FTZ R2, R5, R2 ;  /* 0x0000000205027221 */ /* 0x000fe20000010000 */
[----:B------:R-:W-:Y:S01]  /*2ab0*/  BSSY.RECONVERGENT B0, `(.L_x_1520) ;  /* 0x000002f000007945 */ /* 0x000fe20003800200 */
[----:B------:R-:W-:Y:S01]  /*2ac0*/  FADD.FTZ R30, R7, R30 ;  /* 0x0000001e071e7221 */ /* 0x000fe20000010000 */
[----:B------:R-:W-:Y:S01]  /*2ad0*/  FADD.FTZ R31, R6, R31 ;  /* 0x0000001f061f7221 */ /* 0x000fe20000010000 */
[----:B0-----:R-:W-:Y:S01]  /*2ae0*/  FADD.FTZ R11, R11, R8 ;  /* 0x000000080b0b7221 */ /* 0x001fe20000010000 */
[----:B-1----:R-:W-:Y:S01]  /*2af0*/  ULEA UR5, UR6, UR5, 0x18 ;  /* 0x0000000506057291 */ /* 0x002fe2000f8ec0ff */
[----:B--2---:R-:W-:-:S03]  /*2b00*/  FADD.FTZ R10, R4, R9 ;  /* 0x00000009040a7221 */ /* 0x004fc60000010000 */
[----:B------:R-:W-:Y:S01]  /*2b10*/  UIADD3 UR6, UPT, UPT, UR5, 0x20, URZ ;  /* 0x0000002005067890 */ /* 0x000fe2000fffe0ff */
[----:B------:R-:W0:Y:S03]  /*2b20*/  SHFL.DOWN PT, R4, R11, 0x8, 0x1f ;  /* 0x09001f000b047f89 */ /* 0x000e2600000e0000 */
[----:B------:R-:W-:Y:S01]  /*2b30*/  USEL UR6, UR6, UR5, UP0 ;  /* 0x0000000506067287 */ /* 0x000fe20008000000 */
[----:B------:R-:W1:Y:S01]  /*2b40*/  SHFL.DOWN PT, R115, R10, 0x8, 0x1f ;  /* 0x09001f000a737f89 */ /* 0x000e6200000e0000 */
[----:B0-----:R-:W-:Y:S01]  /*2b50*/  FADD.FTZ R155, R11, R4 ;  /* 0x000000040b9b7221 */ /* 0x001fe20000010000 */
[----:B-1----:R-:W-:-:S04]  /*2b60*/  FADD.FTZ R115, R10, R115 ;  /* 0x000000730a737221 */ /* 0x002fc80000010000 */
[----:B------:R-:W0:Y:S04]  /*2b70*/  SHFL.DOWN PT, R4, R155, 0x4, 0x1f ;  /* 0x08801f009b047f89 */ /* 0x000e2800000e0000 */
[----:B------:R-:W1:Y:S01]  /*2b80*/  SHFL.DOWN PT, R156, R115, 0x4, 0x1f ;  /* 0x08801f00739c7f89 */ /* 0x000e6200000e0000 */
[----:B0-----:R-:W-:Y:S02]  /*2b90*/  FADD.FTZ R157, R155, R4 ;  /* 0x000000049b9d7221 */ /* 0x001fe40000010000 */
[----:B------:R-:W0:Y:S01]  /*2ba0*/  S2R R4, SR_TID.X ;  /* 0x0000000000047919 */ /* 0x000e220000002100 */
[----:B-1----:R-:W-:Y:S02]  /*2bb0*/  FADD.FTZ R156, R115, R156 ;  /* 0x0000009c739c7221 */ /* 0x002fe40000010000 */
[----:B------:R-:W1:Y:S04]  /*2bc0*/  SHFL.DOWN PT, R8, R157, 0x2, 0x1f ;  /* 0x08401f009d087f89 */ /* 0x000e6800000e0000 */
[----:B------:R-:W2:Y:S01]  /*2bd0*/  SHFL.DOWN PT, R9, R156, 0x2, 0x1f ;  /* 0x08401f009c097f89 */ /* 0x000ea200000e0000 */
[----:B-1----:R-:W-:Y:S01]  /*2be0*/  FADD.FTZ R8, R157, R8 ;  /* 0x000000089d087221 */ /* 0x002fe20000010000 */
[----:B--2---:R-:W-:-:S04]  /*2bf0*/  FADD.FTZ R9, R156, R9 ;  /* 0x000000099c097221 */ /* 0x004fc80000010000 */
[----:B------:R-:W1:Y:S01]  /*2c00*/  SHFL.DOWN PT, R11, R8, 0x1, 0x1f ;  /* 0x08201f00080b7f89 */ /* 0x000e6200000e0000 */
[C---:B0-----:R-:W-:Y:S02]  /*2c10*/  LOP3.LUT P2, R115, R4.reuse, 0x1f, RZ, 0xc0, !PT ;  /* 0x0000001f04737812 */ /* 0x041fe4000784c0ff */
[----:B------:R-:W-:Y:S01]  /*2c20*/  ISETP.NE.AND P0, PT, R4, RZ, PT ;  /* 0x000000ff0400720c */ /* 0x000fe20003f05270 */
[----:B------:R-:W0:Y:S10]  /*2c30*/  SHFL.DOWN PT, R10, R9, 0x1, 0x1f ;  /* 0x08201f00090a7f89 */ /* 0x000e3400000e0000 */
[----:B------:R-:W-:-:S04]  /*2c40*/  @!P2 SHF.R.U32.HI R155, RZ, 0x2, R4 ;  /* 0x00000002ff9ba819 */ /* 0x000fc80000011604 */
[----:B------:R-:W-:Y:S01]  /*2c50*/  @!P2 LOP3.LUT R155, R155, 0xf8, RZ, 0xc0, !PT ;  /* 0x000000f89b9ba812 */ /* 0x000fe200078ec0ff */
[----:B-1----:R-:W-:Y:S01]  /*2c60*/  FADD.FTZ R4, R8, R11 ;  /* 0x0000000b08047221 */ /* 0x002fe20000010000 */
[----:B0-----:R-:W-:Y:S01]  /*2c70*/  FADD.FTZ R5, R9, R10 ;  /* 0x0000000a09057221 */ /* 0x001fe20000010000 */
        /* <DEDUP_REMOVED lines=18> */
.L_x_1521:
[----:B------:R-:W-:Y:S05]  /*2da0*/  BSYNC.RECONVERGENT B0 ;  /* 0x0000000000007941 */ /* 0x000fea0003800200 */
.L_x_1520:
        /* <DEDUP_REMOVED lines=45> */
[----:B------:R-:W-:Y:S01]  /*3080*/  ISETP.GT.U32.AND P2, PT, R115, 0x4, PT ;  /* 0x000000047300780c */ /* 0x000fe20003f44070 */
        /* <DEDUP_REMOVED lines=29> */
.L_x_1523:
[----:B------:R-:W2:Y:S04]  /*3260*/  LDG.E.STRONG.GPU R8, desc[UR14][R6.64] ;  /* 0x0000000e06087981 */ /* 0x000ea8000c1ef900 */
[----:B--2---:R-:W-:Y:S01]  /*3270*/  CCTL.IVALL ;  /* 0x00000000ff00798f */ /* 0x004fe20002000000 */
[----:B------:R-:W-:Y:S05]  /*3280*/  YIELD ;  /* 0x0000000000007946 */ /* 0x000fea0003800000 */
[----:B------:R-:W-:-:S13]  /*3290*/  ISETP.NE.AND P0, PT, R8, R9, PT ;  /* 0x000000090800720c */ /* 0x000fda0003f05270 */
[----:B------:R-:W-:Y:S05]  /*32a0*/  @P0 BRA `(.L_x_1523) ;  /* 0xfffffffc00ec0947 */ /* 0x000fea000383ffff */
.L_x_1522:
        /* <DEDUP_REMOVED lines=43> */
[----:B------:R-:W-:Y:S01]  /*3560*/  FADD.FTZ R3, -R3, R0 ;  /* 0x0000000003037221 */ /* 0x000fe20000010100 */
[----:B------:R-:W-:Y:S01]  /*3570*/  FMUL.FTZ R6, R89, UR16 ;  /* 0x0000001059067c20 */ /* 0x000fe20008410000 */
[----:B------:R-:W-:Y:S01]  /*3580*/  FADD.FTZ R82, -R82, R71 ;  /* 0x0000004752527221 */ /* 0x000fe20000010100 */
[----:B------:R-:W-:Y:S01]  /*3590*/  FMUL.FTZ R0, R94, UR16 ;  /* 0x000000105e007c20 */ /* 0x000fe20008410000 */
[----:B------:R-:W-:Y:S01]  /*35a0*/  FADD.FTZ R104, -R104, R91 ;  /* 0x0000005b68687221 */ /* 0x000fe20000010100 */
[----:B------:R-:W-:Y:S01]  /*35b0*/  FADD.FTZ R99, -R99, R84 ;  /* 0x0000005463637221 */ /* 0x000fe20000010100 */
[----:B------:R-:W-:Y:S01]  /*35c0*/  FADD.FTZ R103, -R103, R88 ;  /* 0x0000005867677221 */ /* 0x000fe20000010100 */
[C-C-:B------:R-:W-:Y:S01]  /*35d0*/  FFMA.FTZ R86, R5.reuse, R86, R4.reuse ;  /* 0x0000005605567223 */ /* 0x140fe20000010004 */
[----:B------:R-:W-:Y:S01]  /*35e0*/  FADD.FTZ R102, -R102, R85 ;  /* 0x0000005566667221 */ /* 0x000fe20000010100 */
[C-C-:B------:R-:W-:Y:S01]  /*35f0*/  FFMA.FTZ R90, R5.reuse, R90, R4.reuse ;  /* 0x0000005a055a7223 */ /* 0x140fe20000010004 */
[C-C-:B------:R-:W-:Y:S01]  /*3600*/  FFMA.FTZ R108, R5.reuse, R108, R4.reuse ;  /* 0x0000006c056c7223 */ /* 0x140fe20000010004 */
[C-C-:B------:R-:W-:Y:S01]  /*3610*/  FFMA.FTZ R107, R5.reuse, R107, R4.reuse ;  /* 0x0000006b056b7223 */ /* 0x140fe20000010004 */
[----:B------:R-:W-:Y:S01]  /*3620*/  FMUL.FTZ R9, R82, UR16 ;  /* 0x0000001052097c20 */ /* 0x000fe20008410000 */
[----:B------:R-:W-:Y:S01]  /*3630*/  FMUL.FTZ R104, R104, UR16 ;  /* 0x0000001068687c20 */ /* 0x000fe20008410000 */
[C-C-:B------:R-:W-:Y:S01]  /*3640*/  FFMA.FTZ R106, R5.reuse, R106, R4.reuse ;  /* 0x0000006a056a7223 */ /* 0x140fe20000010004 */
[----:B------:R-:W0:Y:S01]  /*3650*/  F2F.F16.F32 R6, R6 ;  /* 0x0000000600067304 */ /* 0x000e220000200800 */
[--C-:B------:R-:W-:Y:S01]  /*3660*/  FFMA.FTZ R83, R5, R83, R4.reuse ;  /* 0x0000005305537223 */ /* 0x100fe20000010004 */
[----:B------:R-:W-:Y:S01]  /*3670*/  FMUL.FTZ R8, R99, UR16 ;  /* 0x0000001063087c20 */ /* 0x000fe20008410000 */
[--C-:B------:R-:W-:Y:S01]  /*3680*/  FFMA.FTZ R87, R5, R87, R4.reuse ;  /* 0x0000005705577223 */ /* 0x100fe20000010004 */
[----:B------:R-:W-:Y:S01]  /*3690*/  FMUL.FTZ R103, R103, UR16 ;  /* 0x0000001067677c20 */ /* 0x000fe20008410000 */
[C-C-:B------:R-:W-:Y:S01]  /*36a0*/  FFMA.FTZ R93, R5.reuse, R93, R4.reuse ;  /* 0x0000005d055d7223 */ /* 0x140fe20000010004 */
[C-C-:B------:R-:W-:Y:S01]  /*36b0*/  FFMA.FTZ R105, R5.reuse, R105, R4.reuse ;  /* 0x0000006905697223 */ /* 0x140fe20000010004 */
[C-C-:B------:R-:W-:Y:S01]  /*36c0*/  FFMA.FTZ R96, R5.reuse, R96, R4.reuse ;  /* 0x0000006005607223 */ /* 0x140fe20000010004 */
[C-C-:B------:R-:W-:Y:S01]  /*36d0*/  FFMA.FTZ R97, R5.reuse, R97, R4.reuse ;  /* 0x0000006105617223 */ /* 0x140fe20000010004 */
[----:B------:R-:W1:Y:S01]  /*36e0*/  F2F.F16.F32 R0, R0 ;  /* 0x0000000000007304 */ /* 0x000e620000200800 */
[----:B------:R-:W-:Y:S01]  /*36f0*/  FADD.FTZ R86, -R86, R73 ;  /* 0x0000004956567221 */ /* 0x000fe20000010100 */
[----:B------:R-:W-:Y:S01]  /*3700*/  FMUL.FTZ R102, R102, UR16 ;  /* 0x0000001066667c20 */ /* 0x000fe20008410000 */
[----:B------:R-:W-:Y:S01]  /*3710*/  FADD.FTZ R90, -R90, R75 ;  /* 0x0000004b5a5a7221 */ /* 0x000fe20000010100 */
[----:B------:R-:W-:Y:S01]  /*3720*/  FADD.FTZ R108, -R108, R101 ;  /* 0x000000656c6c7221 */ /* 0x000fe20000010100 */
[----:B------:R-:W-:Y:S01]  /*3730*/  FFMA.FTZ R4, R5, R100, R4 ;  /* 0x0000006405047223 */ /* 0x000fe20000010004 */
[----:B------:R-:W-:Y:S01]  /*3740*/  FADD.FTZ R107, -R107, R98 ;  /* 0x000000626b6b7221 */ /* 0x000fe20000010100 */
[----:B------:R-:W-:Y:S01]  /*3750*/  FADD.FTZ R106, -R106, R95 ;  /* 0x0000005f6a6a7221 */ /* 0x000fe20000010100 */
[----:B------:R-:W2:Y:S01]  /*3760*/  F2F.F16.F32 R10, R103 ;  /* 0x00000067000a7304 */ /* 0x000ea20000200800 */
[----:B------:R-:W-:Y:S01]  /*3770*/  FADD.FTZ R105, -R105, R92 ;  /* 0x0000005c69697221 */ /* 0x000fe20000010100 */
[----:B------:R-:W-:Y:S01]  /*3780*/  FMUL.FTZ R73, R86, UR16 ;  /* 0x0000001056497c20 */ /* 0x000fe20008410000 */
[----:B------:R-:W-:Y:S01]  /*3790*/  FMUL.FTZ R90, R90, UR16 ;  /* 0x000000105a5a7c20 */ /* 0x000fe20008410000 */
[----:B------:R-:W-:Y:S01]  /*37a0*/  FADD.FTZ R97, -R97, R78 ;  /* 0x0000004e61617221 */ /* 0x000fe20000010100 */
[----:B------:R-:W-:Y:S01]  /*37b0*/  FMUL.FTZ R108, R108, UR16 ;  /* 0x000000106c6c7c20 */ /* 0x000fe20008410000 */
[----:B------:R-:W-:Y:S01]  /*37c0*/  FADD.FTZ R79, -R4, R79 ;  /* 0x0000004f044f7221 */ /* 0x000fe20000010100 */
[----:B------:R-:W-:Y:S01]  /*37d0*/  FMUL.FTZ R107, R107, UR16 ;  /* 0x000000106b6b7c20 */ /* 0x000fe20008410000 */
[----:B------:R-:W3:Y:S01]  /*37e0*/  F2F.F16.F32 R9, R9 ;  /* 0x0000000900097304 */ /* 0x000ee20000200800 */
[----:B------:R-:W-:Y:S01]  /*37f0*/  FADD.FTZ R83, -R83, R72 ;  /* 0x0000004853537221 */ /* 0x000fe20000010100 */
[----:B------:R-:W-:Y:S01]  /*3800*/  FMUL.FTZ R106, R106, UR16 ;  /* 0x000000106a6a7c20 */ /* 0x000fe20008410000 */
[----:B------:R-:W4:Y:S01]  /*3810*/  LDC.64 R4, c[0x0][0x3f0] ;  /* 0x0000fc00ff047b82 */ /* 0x000f220000000a00 */
[----:B------:R-:W-:Y:S01]  /*3820*/  FADD.FTZ R87, -R87, R74 ;  /* 0x0000004a57577221 */ /* 0x000fe20000010100 */
[----:B------:R-:W-:Y:S01]  /*3830*/  FMUL.FTZ R105, R105, UR16 ;  /* 0x0000001069697c20 */ /* 0x000fe20008410000 */
[----:B------:R-:W-:Y:S01]  /*3840*/  FADD.FTZ R93, -R93, R76 ;  /* 0x0000004c5d5d7221 */ /* 0x000fe20000010100 */
[----:B------:R-:W-:Y:S01]  /*3850*/  FADD.FTZ R96, -R96, R77 ;  /* 0x0000004d60607221 */ /* 0x000fe20000010100 */
[----:B------:R-:W5:Y:S01]  /*3860*/  F2F.F16.F32 R104, R104 ;  /* 0x0000006800687304 */ /* 0x000f620000200800 */
[----:B------:R-:W-:Y:S01]  /*3870*/  FMUL.FTZ R97, R97, UR16 ;  /* 0x0000001061617c20 */ /* 0x000fe20008410000 */
[----:B------:R-:W-:Y:S01]  /*3880*/  FMUL.FTZ R79, R79, UR16 ;  /* 0x000000104f4f7c20 */ /* 0x000fe20008410000 */
[----:B------:R-:W-:Y:S01]  /*3890*/  FMUL.FTZ R3, R3, UR16 ;  /* 0x0000001003037c20 */ /* 0x000fe20008410000 */
[----:B------:R-:W-:Y:S01]  /*38a0*/  FMUL.FTZ R71, R83, UR16 ;  /* 0x0000001053477c20 */ /* 0x000fe20008410000 */
[----:B------:R-:W-:Y:S01]  /*38b0*/  FMUL.FTZ R81, R87, UR16 ;  /* 0x0000001057517c20 */ /* 0x000fe20008410000 */
[----:B------:R-:W-:Y:S01]  /*38c0*/  FMUL.FTZ R93, R93, UR16 ;  /* 0x000000105d5d7c20 */ /* 0x000fe20008410000 */
[----:B------:R-:W-:Y:S01]  /*38d0*/  FMUL.FTZ R96, R96, UR16 ;  /* 0x0000001060607c20 */ /* 0x000fe20008410000 */
[----:B------:R-:W5:Y:S01]  /*38e0*/  F2F.F16.F32 R8, R8 ;  /* 0x0000000800087304 */ /* 0x000f620000200800 */
[----:B0-----:R-:W-:Y:S01]  /*38f0*/  IMAD.WIDE.U32 R6, R6, 0x10000, RZ ;  /* 0x0001000006067825 */ /* 0x001fe200078e00ff */
[----:B-1----:R-:W-:-:S03]  /*3900*/  SHF.L.U32 R0, R0, 0x10, RZ ;  /* 0x0000001000007819 */ /* 0x002fc600000006ff */
[----:B--2---:R-:W-:Y:S01]  /*3910*/  IMAD.WIDE.U32 R10, R10, 0x10000, RZ ;  /* 0x000100000a0a7825 */ /* 0x004fe200078e00ff */
[----:B---3--:R-:W-:Y:S02]  /*3920*/  LOP3.LUT R7, R0, R7, R9, 0xfe, !PT ;  /* 0x0000000700077212 */ /* 0x008fe400078efe09 */
[----:B------:R-:W0:Y:S01]  /*3930*/  F2F.F16.F32 R102, R102 ;  /* 0x0000006600667304 */ /* 0x000e220000200800 */
[----:B-----5:R-:W-:Y:S01]  /*3940*/  SHF.L.U32 R104, R104, 0x10, RZ ;  /* 0x0000001068687819 */ /* 0x020fe200000006ff */
[----:B------:R-:W-:-:S06]  /*3950*/  IMAD.WIDE.U32 R8, R8, 0x10000, RZ ;  /* 0x0001000008087825 */ /* 0x000fcc00078e00ff */
[----:B------:R-:W1:Y:S01]  /*3960*/  F2F.F16.F32 R75, R90 ;  /* 0x0000005a004b7304 */ /* 0x000e620000200800 */
[----:B0-----:R-:W-:-:S07]  /*3970*/  SHF.L.U32 R102, R102, 0x10, RZ ;  /* 0x0000001066667819 */ /* 0x001fce00000006ff */
[----:B------:R-:W0:Y:S01]  /*3980*/  F2F.F16.F32 R74, R107 ;  /* 0x0000006b004a7304 */ /* 0x000e220000200800 */
[----:B-1----:R-:W-:-:S07]  /*3990*/  LOP3.LUT R11, R104, R11, R75, 0xfe, !PT ;  /* 0x0000000b680b7212 */ /* 0x002fce00078efe4b */
        /* <DEDUP_REMOVED lines=9> */
[----:B0-----:R-:W-:-:S07]  /*3a30*/  SHF.L.U32 R106, R106, 0x10, RZ ;  /* 0x000000106a6a7819 */ /* 0x001fce00000006ff */
[----:B------:R-:W0:Y:S01]  /*3a40*/  F2F.F16.F32 R79, R79 ;  /* 0x0000004f004f7304 */ /* 0x000e220000200800 */
[----:B-1----:R-:W-:-:S07]  /*3a50*/  LOP3.LUT R78, R74, R97, RZ, 0xfc, !PT ;  /* 0x000000614a4e7212 */ /* 0x002fce00078efcff */
[----:B------:R-:W1:Y:S01]  /*3a60*/  F2F.F16.F32 R3, R3 ;  /* 0x0000000300037304 */ /* 0x000e620000200800 */
[----:B0-----:R-:W-:-:S07]  /*3a70*/  LOP3.LUT R79, R108, R75, R79, 0xfe, !PT ;  /* 0x0000004b6c4f7212 */ /* 0x001fce00078efe4f */
[----:B------:R-:W0:Y:S01]  /*3a80*/  F2F.F16.F32 R71, R71 ;  /* 0x0000004700477304 */ /* 0x000e220000200800 */
[----:B----4-:R-:W-:-:S04]  /*3a90*/  IMAD.WIDE.U32 R74, R66, 0x8, R4 ;  /* 0x00000008424a7825 */ /* 0x010fc800078e0004 */
[----:B------:R-:W-:Y:S01]  /*3aa0*/  IMAD.WIDE.U32 R66, R67, 0x8, R4 ;  /* 0x0000000843427825 */ /* 0x000fe200078e0004 */
[----:B-1----:R-:W-:Y:S02]  /*3ab0*/  LOP3.LUT R6, R6, R3, RZ, 0xfc, !PT ;  /* 0x0000000306067212 */ /* 0x002fe400078efcff */
[----:B------:R-:W1:Y:S03]  /*3ac0*/  F2F.F16.F32 R77, R96 ;  /* 0x00000060004d7304 */ /* 0x000e660000200800 */
[----:B------:R2:W-:Y:S01]  /*3ad0*/  STG.E.64 desc[UR14][R74.64], R6 ;  /* 0x000000064a007986 */ /* 0x0005e2000c101b0e */
[----:B0-----:R-:W-:-:S04]  /*3ae0*/  LOP3.LUT R8, R8, R71, RZ, 0xfc, !PT ;  /* 0x0000004708087212 */ /* 0x001fc800078efcff */
[----:B------:R-:W0:Y:S01]  /*3af0*/  F2F.F16.F32 R81, R81 ;  /* 0x0000005100517304 */ /* 0x000e220000200800 */
[----:B------:R2:W-:Y:S01]  /*3b00*/  STG.E.64 desc[UR14][R66.64], R8 ;  /* 0x0000000842007986 */ /* 0x0005e2000c101b0e */
[----:B-1----:R-:W-:-:S06]  /*3b10*/  LOP3.LUT R73, R106, R73, R77, 0xfe, !PT ;  /* 0x000000496a497212 */ /* 0x002fcc00078efe4d */
[----:B------:R-:W1:Y:S01]  /*3b20*/  F2F.F16.F32 R93, R93 ;  /* 0x0000005d005d7304 */ /* 0x000e620000200800 */
[----:B------:R-:W-:-:S04]  /*3b30*/  IMAD.WIDE.U32 R76, R68, 0x8, R4 ;  /* 0x00000008444c7825 */ /* 0x000fc800078e0004 */
[----:B------:R-:W-:Y:S01]  /*3b40*/  IMAD.WIDE.U32 R68, R69, 0x8, R4 ;  /* 0x0000000845447825 */ /* 0x000fe200078e0004 */
[----:B0-----:R-:W-:-:S03]  /*3b50*/  LOP3.LUT R10, R10, R81, RZ, 0xfc, !PT ;  /* 0x000000510a0a7212 */ /* 0x001fc600078efcff */
[----:B------:R-:W-:Y:S02]  /*3b60*/  IMAD.WIDE.U32 R4, R70, 0x8, R4 ;  /* 0x0000000846047825 */ /* 0x000fe400078e0004 */
[----:B------:R2:W-:Y:S01]  /*3b70*/  STG.E.64 desc[UR14][R76.64], R10 ;  /* 0x0000000a4c007986 */ /* 0x0005e2000c101b0e */
[----:B-1----:R-:W-:-:S05]  /*3b80*/  LOP3.LUT R72, R72, R93, RZ, 0xfc, !PT ;  /* 0x0000005d48487212 */ /* 0x002fca00078efcff */
[----:B------:R2:W-:Y:S04]  /*3b90*/  STG.E.64 desc[UR14][R68.64], R72 ;  /* 0x0000004844007986 */ /* 0x0005e8000c101b0e */
[----:B------:R2:W-:Y:S01]  /*3ba0*/  STG.E.64 desc[UR14][R4.64], R78 ;  /* 0x0000004e04007986 */ /* 0x0005e2000c101b0e */
[----:B------:R-:W-:Y:S05]  /*3bb0*/  BRA.U !UP0, `(.L_x_1524) ;  /* 0xffffffc908b47547 */ /* 0x000fea000b83ffff */
        /* <DEDUP_REMOVED lines=30> */
.L_x_1515:
        /* <DEDUP_REMOVED lines=29> */
.L_x_1525:
        /* <DEDUP_REMOVED lines=9> */
.L_x_3104:


//--------------------- .text._ZN10layer_norm22ln_bwd_finalize_kernelINS_22Kernel_traits_finalizeILj12800EffffjLj1024ELj4ENS_18Kernel_traits_baseILj12800EffffjLj1024EEEEEEEvNS_9BwdParamsE --------------------------
	.section	.text._ZN10layer_norm22ln_bwd_finalize_kernelINS_22Kernel_traits_finalizeILj12800EffffjLj1024ELj4ENS_18Kernel_traits_baseILj12800EffffjLj1024EEEEEEEvNS_9BwdParamsE,"ax",@progbits
	.align	128
        .global         _ZN10layer_norm22ln_bwd_finalize_kernelINS_22Kernel_traits_finalizeILj12800EffffjLj1024ELj4ENS_18Kernel_traits_baseILj12800EffffjLj1024EEEEEEEvNS_9BwdParamsE
        .type           _ZN10layer_norm22ln_bwd_finalize_kernelINS_22Kernel_traits_finalizeILj12800EffffjLj1024ELj4ENS_18Kernel_traits_baseILj12800EffffjLj1024EEEEEEEvNS_9BwdParamsE,@function
        .size           _ZN10layer_norm22ln_bwd_finalize_kernelINS_22Kernel_traits_finalizeILj12800EffffjLj1024ELj4ENS_18Kernel_traits_baseILj12800EffffjLj1024EEEEEEEvNS_9BwdParamsE,(.L_x_3105 - _ZN10layer_norm22ln_bwd_finalize_kernelINS_22Kernel_traits_finalizeILj12800EffffjLj1024ELj4ENS_18Kernel_traits_baseILj12800EffffjLj1024EEEEEEEvNS_9BwdParamsE)
        .other          _ZN10layer_norm22ln_bwd_finalize_kernelINS_22Kernel_traits_finalizeILj12800EffffjLj1024ELj4ENS_18Kernel_traits_baseILj12800EffffjLj1024EEEEEEEvNS_9BwdParamsE,@"STO_CUDA_ENTRY STV_DEFAULT"
_ZN10layer_norm22ln_bwd_finalize_kernelINS_22Kernel_traits_finalizeILj12800EffffjLj1024ELj4ENS_18Kernel_traits_baseILj12800EffffjLj1024EEEEEEEvNS_9BwdParamsE:
.text._ZN10layer_norm22ln_bwd_finalize_kernelINS_22Kernel_traits_finalizeILj12800EffffjLj1024ELj4ENS_18Kernel_traits_baseILj12800EffffjLj1024EEEEEEEvNS_9BwdParamsE:
        /* <DEDUP_REMOVED lines=37> */
.L_x_1530:
        /* <DEDUP_REMOVED lines=118> */
.L_x_1529:
[----:B------:R-:W-:Y:S05]  /*09b0*/  BSYNC.RECONVERGENT B1 ;  /* 0x0000000000017941 */ /* 0x000fea0003800200 */
.L_x_1528:
        /* <DEDUP_REMOVED lines=65> */
.L_x_1532:
[----:B------:R-:W-:Y:S05]  /*0dd0*/  BSYNC.RECONVERGENT B1 ;  /* 0x0000000000017941 */ /* 0x000fea0003800200 */
.L_x_1531:
        /* <DEDUP_REMOVED lines=37> */
.L_x_1534:
[----:B------:R-:W-:Y:S05]  /*1030*/  BSYNC.RECONVERGENT B1 ;  /* 0x0000000000017941 */ /* 0x000fea0003800200 */
.L_x_1533:
[----:B------:R-:W-:Y:S05]  /*1040*/  @!P1 BRA `(.L_x_1527) ;  /* 0x00000000003c9947 */ /* 0x000fea0003800000 */
[----:B------:R-:W0:Y:S01]  /*1050*/  LDC.64 R6, c[0x0][0x3e0] ;  /* 0x0000f800ff067b82 */ /* 0x000e220000000a00 */
[----:B------:R-:W-:Y:S01]  /*1060*/  IMAD R2, R15, 0x3200, R11 ;  /* 0x000032000f027824 */ /* 0x000fe200078e020b */
[----:B------:R-:W-:-:S04]  /*1070*/  IADD3 R24, PT, PT, -R24, RZ, RZ ;  /* 0x000000ff18187210 */ /* 0x000fc80007ffe1ff */
[----:B------:R-:W-:Y:S02]  /*1080*/  IADD3 R11, PT, PT, R13, R2, RZ ;  /* 0x000000020d0b7210 */ /* 0x000fe40007ffe0ff */
[----:B------:R-:W1:Y:S05]  /*1090*/  LDC.64 R8, c[0x0][0x3e8] ;  /* 0x0000fa00ff087b82 */ /* 0x000e6a0000000a00 */
.L_x_1535:
        /* <DEDUP_REMOVED lines=10> */
.L_x_1527:
[----:B------:R-:W-:Y:S05]  /*1140*/  BSYNC.RECONVERGENT B0 ;  /* 0x0000000000007941 */ /* 0x000fea0003800200 */
.L_x_1526:
        /* <DEDUP_REMOVED lines=53> */
.L_x_1536:
        /* <DEDUP_REMOVED lines=14> */
.L_x_3105:


//--------------------- .text._ZN10layer_norm13ln_bwd_kernelINS_13Kernel_traitsIffffjLj12800ELj5ELj1ELj4ELj16ENS_18Kernel_traits_baseILj12800EffffjLj128EEEEEEEvNS_9BwdParamsE --------------------------
	.section	.text._ZN10layer_norm13ln_bwd_kernelINS_13Kernel_traitsIffffjLj12800ELj5ELj1ELj4ELj16ENS_18Kernel_traits_baseILj12800EffffjLj128EEEEEEEvNS_9BwdParamsE,"ax",@progbits
	.align	128
        .global         _ZN10layer_norm13ln_bwd_kernelINS_13Kernel_traitsIffffjLj12800ELj5ELj1ELj4ELj16ENS_18Kernel_traits_baseILj12800EffffjLj128EEEEEEEvNS_9BwdParamsE
        .type           _ZN10layer_norm13ln_bwd_kernelINS_13Kernel_traitsIffffjLj12800ELj5ELj1ELj4ELj16ENS_18Kernel_traits_baseILj12800EffffjLj128EEEEEEEvNS_9BwdParamsE,@function
        .size           _ZN10layer_norm13ln_bwd_kernelINS_13Kernel_traitsIffffjLj12800ELj5ELj1ELj4ELj16ENS_18Kernel_traits_baseILj12800EffffjLj128EEEEEEEvNS_9BwdParamsE,(.L_x_3106 - _ZN10layer_norm13ln_bwd_kernelINS_13Kernel_traitsIffffjLj12800ELj5ELj1ELj4ELj16ENS_18Kernel_traits_baseILj12800EffffjLj128EEEEEEEvNS_9BwdParamsE)
        .other          _ZN10layer_norm13ln_bwd_kernelINS_13Kernel_traitsIffffjLj12800ELj5ELj1ELj4ELj16ENS_18Kernel_traits_baseILj12800EffffjLj128EEEEEEEvNS_9BwdParamsE,@"STO_CUDA_ENTRY STV_DEFAULT"
_ZN10layer_norm13ln_bwd_kernelINS_13Kernel_traitsIffffjLj12800ELj5ELj1ELj4ELj16ENS_18Kernel_traits_baseILj12800EffffjLj128EEEEEEEvNS_9BwdParamsE:
.text._ZN10layer_norm13ln_bwd_kernelINS_13Kernel_traitsIffffjLj12800ELj5ELj1ELj4ELj16ENS_18Kernel_traits_baseILj12800EffffjLj128EEEEEEEvNS_9BwdParamsE:
        /* <DEDUP_REMOVED lines=10> */
[----:B0-----:R-:W-:Y:S01]  /*00a0*/  IMAD.HI.U32 R5, R4, 0x66666667, RZ ;  /* 0x6666666704057827 */ /* 0x001fe200078e00ff */
[----:B---3--:R-:W-:-:S10]  /*00b0*/  LOP3.LUT R3, R6, 0x7f, RZ, 0xc0, !PT ;  /* 0x0000007f06037812 */ /* 0x008fd400078ec0ff */
[----:B------:R-:W0:Y:S01]  /*00c0*/  @!P0 LDC.64 R12, c[0x0][0x3b0] ;  /* 0x0000ec00ff0c8b82 */ /* 0x000e220000000a00 */
[----:B------:R-:W-:-:S05]  /*00d0*/  SHF.R.U32.HI R5, RZ, 0x1, R5 ;  /* 0x00000001ff057819 */ /* 0x000fca0000011605 */
[----:B------:R-:W-:-:S05]  /*00e0*/  IMAD R4, R5, -0x5, R4 ;  /* 0xfffffffb05047824 */ /* 0x000fca00078e0204 */
[----:B------:R-:W-:-:S05]  /*00f0*/  LEA R2, R4, R3, 0x7 ;  /* 0x0000000304027211 */ /* 0x000fca00078e38ff */
[----:B--2---:R-:W-:-:S05]  /*0100*/  @P0 IMAD.WIDE.U32 R8, R2, 0x10, R8 ;  /* 0x0000001002080825 */ /* 0x004fca00078e0008 */
[----:B-1----:R-:W5:Y:S04]  /*0110*/  @P0 LDG.E.128 R80, desc[UR4][R8.64] ;  /* 0x0000000408500981 */ /* 0x002f68000c1e1d00 */
[----:B------:R-:W5:Y:S04]  /*0120*/  @P0 LDG.E.128 R76, desc[UR4][R8.64+0x2800] ;  /* 0x00280004084c0981 */ /* 0x000f68000c1e1d00 */
[----:B------:R-:W5:Y:S04]  /*0130*/  @P0 LDG.E.128 R72, desc[UR4][R8.64+0x5000] ;  /* 0x0050000408480981 */ /* 0x000f68000c1e1d00 */
[----:B------:R-:W5:Y:S04]  /*0140*/  @P0 LDG.E.128 R68, desc[UR4][R8.64+0x7800] ;  /* 0x0078000408440981 */ /* 0x000f68000c1e1d00 */
[----:B------:R-:W5:Y:S01]  /*0150*/  @P0 LDG.E.128 R64, desc[UR4][R8.64+0xa000] ;  /* 0x00a0000408400981 */ /* 0x000f62000c1e1d00 */
[----:B----4-:R-:W-:-:S04]  /*0160*/  @P0 IMAD.WIDE.U32 R10, R2, 0x10, R10 ;  /* 0x00000010020a0825 */ /* 0x010fc800078e000a */
[----:B0-----:R-:W-:Y:S01]  /*0170*/  @!P0 IMAD.WIDE.U32 R12, R2, 0x10, R12 ;  /* 0x00000010020c8825 */ /* 0x001fe200078e000c */
        /* <DEDUP_REMOVED lines=28> */
[----:B------:R0:W5:Y:S01]  /*0340*/  @!P0 LDG.E.128 R64, desc[UR4][R12.64+0xa000] ;  /* 0x00a000040c408981 */ /* 0x000162000c1e1d00 */
[----:B------:R-:W-:-:S02]  /*0350*/  ISETP.GE.AND P0, PT, R5, UR6, PT ;  /* 0x0000000605007c0c */ /* 0x000fc4000bf06270 */
[----:B0-----:R-:W-:-:S11]  /*0360*/  CS2R R12, SRZ ;  /* 0x00000000000c7805 */ /* 0x001fd6000001ff00 */
[----:B------:R-:W-:Y:S05]  /*0370*/  @P0 BRA `(.L_x_1537) ;  /* 0x0000002400100947 */ /* 0x000fea0003800000 */
[----:B------:R-:W-:Y:S01]  /*0380*/  HFMA2 R124, -RZ, RZ, 0, 0 ;  /* 0x00000000ff7c7431 */ /* 0x000fe200000001ff */
[----:B------:R-:W-:Y:S01]  /*0390*/  PLOP3.LUT P1, PT, PT, PT, PT, 0x8, 0x80 ;  /* 0x000000000080781c */ /* 0x000fe20003f2e170 */
[----:B------:R-:W-:Y:S01]  /*03a0*/  HFMA2 R7, -RZ, RZ, 0, 0 ;  /* 0x00000000ff077431 */ /* 0x000fe200000001ff */
[----:B------:R-:W-:Y:S02]  /*03b0*/  LOP3.LUT R125, R6, 0x1f, RZ, 0xc0, !PT ;  /* 0x0000001f067d7812 */ /* 0x000fe400078ec0ff */
        /* <DEDUP_REMOVED lines=20> */
[----:B------:R-:W-:-:S07]  /*0500*/  MOV R129, R5 ;  /* 0x0000000500817202 */ /* 0x000fce0000000f00 */
.L_x_1546:
        /* <DEDUP_REMOVED lines=23> */
[----:B------:R-:W-:Y:S02]  /*0680*/  IMAD.WIDE.U32 R28, R132, 0x10, R24 ;  /* 0x00000010841c7825 */ /* 0x000fe400078e0018 */
[----:B------:R-:W5:Y:S02]  /*0690*/  LDG.E.128 R32, desc[UR4][R32.64] ;  /* 0x0000000420207981 */ /* 0x000f64000c1e1d00 */
[----:B-1----:R-:W-:-:S02]  /*06a0*/  IMAD.WIDE.U32 R88, R135, 0x10, R84 ;  /* 0x0000001087587825 */ /* 0x002fc400078e0054 */
        /* <DEDUP_REMOVED lines=13> */
.L_x_1538:
        /* <DEDUP_REMOVED lines=26> */
.L_x_1539:
        /* <DEDUP_REMOVED lines=20> */
[----:B------:R-:W-:Y:S01]  /*0a60*/  FMUL.FTZ R0, R40, R80 ;  /* 0x0000005028007220 */ /* 0x000fe20000410000 */
[----:B------:R-:W-:Y:S01]  /*0a70*/  FADD.FTZ R87, R87, -R3 ;  /* 0x8000000357577221 */ /* 0x000fe20000010000 */
[C---:B------:R-:W-:Y:S01]  /*0a80*/  FMUL.FTZ R3, R130.reuse, R157 ;  /* 0x0000009d82037220 */ /* 0x040fe20000410000 */
[----:B------:R-:W-:Y:S01]  /*0a90*/  FMUL.FTZ R100, R41, R81 ;  /* 0x0000005129647220 */ /* 0x000fe20000410000 */
[----:B------:R-:W-:Y:S01]  /*0aa0*/  FADD.FTZ R95, RZ, R0 ;  /* 0x00000000ff5f7221 */ /* 0x000fe20000010000 */
[----:B------:R-:W-:Y:S01]  /*0ab0*/  FMUL.FTZ R103, R130, R159 ;  /* 0x0000009f82677220 */ /* 0x000fe20000410000 */
[----:B------:R-:W-:Y:S01]  /*0ac0*/  FFMA.FTZ R84, R3, R0, RZ ;  /* 0x0000000003547223 */ /* 0x000fe200000100ff */
        /* <DEDUP_REMOVED lines=75> */
.L_x_1540:
        /* <DEDUP_REMOVED lines=20> */
[----:B------:R-:W-:Y:S01]  /*10c0*/  FMUL.FTZ R100, R41, R81 ;  /* 0x0000005129647220 */ /* 0x000fe20000410000 */
[----:B------:R-:W-:Y:S01]  /*10d0*/  FADD.FTZ R85, -R45, R85 ;  /* 0x000000552d557221 */ /* 0x000fe20000010100 */
[----:B------:R-:W-:Y:S01]  /*10e0*/  FADD.FTZ R86, -R46, R86 ;  /* 0x000000562e567221 */ /* 0x000fe20000010100 */
[----:B------:R-:W-:Y:S01]  /*10f0*/  FADD.FTZ R87, -R47, R87 ;  /* 0x000000572f577221 */ /* 0x000fe20000010100 */
[----:B------:R-:W0:Y:S01]  /*1100*/  MUFU.RCP R0, R74 ;  /* 0x0000004a00007308 */ /* 0x000e220000001000 */
[----:B-1----:R-:W-:Y:S01]  /*1110*/  FMUL.FTZ R98, R90, R155 ;  /* 0x0000009b5a627220 */ /* 0x002fe20000410000 */
[----:B------:R-:W-:-:S06]  /*1120*/  FMUL.FTZ R155, R30, R70 ;  /* 0x000000461e9b7220 */ /* 0x000fcc0000410000 */
[----:B------:R-:W1:Y:S01]  /*1130*/  MUFU.RCP R150, R80 ;  /* 0x0000005000967308 */ /* 0x000e620000001000 */
[----:B--2---:R-:W-:-:S07]  /*1140*/  FMUL.FTZ R90, R147, R140 ;  /* 0x0000008c935a7220 */ /* 0x004fce0000410000 */
[----:B------:R-:W2:Y:S01]  /*1150*/  MUFU.RCP R143, R76 ;  /* 0x0000004c008f7308 */ /* 0x000ea20000001000 */
[----:B0-----:R-:W-:Y:S01]  /*1160*/  FMUL.FTZ R102, R151, R0 ;  /* 0x0000000097667220 */ /* 0x001fe20000410000 */
[----:B------:R-:W-:-:S06]  /*1170*/  FMUL.FTZ R0, R40, R80 ;  /* 0x0000005028007220 */ /* 0x000fcc0000410000 */
[----:B------:R-:W0:Y:S01]  /*1180*/  MUFU.RCP R152, R81 ;  /* 0x0000005100987308 */ /* 0x000e220000001000 */
[----:B-1----:R-:W-:-:S07]  /*1190*/  FMUL.FTZ R3, R3, R150 ;  /* 0x0000009603037220 */ /* 0x002fce0000410000 */
[----:B------:R-:W1:Y:S01]  /*11a0*/  MUFU.RCP R139, R79 ;  /* 0x0000004f008b7308 */ /* 0x000e620000001000 */
[----:B--2---:R-:W-:Y:S01]  /*11b0*/  FMUL.FTZ R94, R88, R143 ;  /* 0x0000008f585e7220 */ /* 0x004fe20000410000 */
[----:B------:R-:W-:-:S06]  /*11c0*/  FADD.FTZ R143, RZ, R0 ;  /* 0x00000000ff8f7221 */ /* 0x000fcc0000010000 */
[----:B------:R-:W2:Y:S01]  /*11d0*/  MUFU.RCP R136, R73 ;  /* 0x0000004900887308 */ /* 0x000ea20000001000 */
[----:B0-----:R-:W-:-:S07]  /*11e0*/  FMUL.FTZ R103, R89, R152 ;  /* 0x0000009859677220 */ /* 0x001fce0000410000 */
[----:B------:R-:W0:Y:S01]  /*11f0*/  MUFU.RCP R138, R72 ;  /* 0x00000048008a7308 */ /* 0x000e220000001000 */
[----:B-1----:R-:W-:-:S07]  /*1200*/  FMUL.FTZ R91, R146, R139 ;  /* 0x0000008b925b7220 */ /* 0x002fce0000410000 */
[----:B------:R-:W1:Y:S01]  /*1210*/  MUFU.RCP R96, R69 ;  /* 0x0000004500607308 */ /* 0x000e620000001000 */
[----:B--2---:R-:W-:Y:S01]  /*1220*/  FMUL.FTZ R89, R97, R136 ;  /* 0x0000008861597220 */ /* 0x004fe20000410000 */
[----:B------:R-:W-:-:S06]  /*1230*/  FFMA.FTZ R97, R0, R3, RZ ;  /* 0x0000000300617223 */ /* 0x000fcc00000100ff */
[----:B------:R-:W2:Y:S01]  /*1240*/  MUFU.RCP R92, R68 ;  /* 0x00000044005c7308 */ /* 0x000ea20000001000 */
[----:B0-----:R-:W-:Y:S01]  /*1250*/  FMUL.FTZ R88, R149, R138 ;  /* 0x0000008a95587220 */ /* 0x001fe20000410000 */
[----:B------:R-:W-:-:S06]  /*1260*/  FADD.FTZ R138, R143, R100 ;  /* 0x000000648f8a7221 */ /* 0x000fcc0000010000 */
[----:B------:R-:W0:Y:S01]  /*1270*/  MUFU.RCP R142, R77 ;  /* 0x0000004d008e7308 */ /* 0x000e220000001000 */
[----:B-1----:R-:W-:Y:S01]  /*1280*/  FMUL.FTZ R139, R101, R96 ;  /* 0x00000060658b7220 */ /* 0x002fe20000410000 */
[----:B------:R-:W-:Y:S01]  /*1290*/  FMUL.FTZ R101, R42, R82 ;  /* 0x000000522a657220 */ /* 0x000fe20000410000 */
[----:B------:R-:W-:-:S03]  /*12a0*/  FMUL.FTZ R96, R43, R83 ;  /* 0x000000532b607220 */ /* 0x000fc60000410000 */
[----:B------:R-:W-:Y:S02]  /*12b0*/  FADD.FTZ R143, R138, R101 ;  /* 0x000000658a8f7221 */ /* 0x000fe40000010000 */
[----:B------:R-:W1:Y:S01]  /*12c0*/  MUFU.RCP R144, R70 ;  /* 0x0000004600907308 */ /* 0x000e620000001000 */
[----:B--2---:R-:W-:Y:S01]  /*12d0*/  FMUL.FTZ R136, R153, R92 ;  /* 0x0000005c99887220 */ /* 0x004fe20000410000 */
[----:B------:R-:W-:Y:S01]  /*12e0*/  FFMA.FTZ R92, R100, R103, R97 ;  /* 0x00000067645c7223 */ /* 0x000fe20000010061 */
[----:B------:R-:W-:Y:S01]  /*12f0*/  FMUL.FTZ R97, R36, R76 ;  /* 0x0000004c24617220 */ /* 0x000fe20000410000 */
[----:B------:R-:W-:-:S04]  /*1300*/  FMUL.FTZ R153, R24, R64 ;  /* 0x0000004018997220 */ /* 0x000fc80000410000 */
[----:B------:R-:W2:Y:S01]  /*1310*/  MUFU.RCP R140, R71 ;  /* 0x00000047008c7308 */ /* 0x000ea20000001000 */
[----:B0-----:R-:W-:Y:S01]  /*1320*/  FMUL.FTZ R95, R145, R142 ;  /* 0x0000008e915f7220 */ /* 0x001fe20000410000 */
[----:B------:R-:W-:-:S04]  /*1330*/  FADD.FTZ R142, R143, R96 ;  /* 0x000000608f8e7221 */ /* 0x000fc80000010000 */
[----:B------:R-:W-:Y:S02]  /*1340*/  FADD.FTZ R147, R142, R97 ;  /* 0x000000618e937221 */ /* 0x000fe40000010000 */
[----:B------:R-:W0:Y:S01]  /*1350*/  MUFU.RCP R145, R64 ;  /* 0x0000004000917308 */ /* 0x000e220000001000 */
[----:B------:R-:W-:Y:S01]  /*1360*/  FMUL.FTZ R142, R39, R79 ;  /* 0x0000004f278e7220 */ /* 0x000fe20000410000 */
[----:B-1----:R-:W-:Y:S01]  /*1370*/  FMUL.FTZ R138, R93, R144 ;  /* 0x000000905d8a7220 */ /* 0x002fe20000410000 */
[----:B------:R-:W-:Y:S01]  /*1380*/  FFMA.FTZ R93, R101, R98, R92 ;  /* 0x00000062655d7223 */ /* 0x000fe2000001005c */
[----:B------:R-:W-:Y:S01]  /*1390*/  FMUL.FTZ R92, R37, R77 ;  /* 0x0000004d255c7220 */ /* 0x000fe20000410000 */
[----:B------:R-:W-:-:S03]  /*13a0*/  FADD.FTZ R144, -R44, R84 ;  /* 0x000000542c907221 */ /* 0x000fc60000010100 */
[----:B------:R-:W1:Y:S01]  /*13b0*/  MUFU.RCP R137, R75 ;  /* 0x0000004b00897308 */ /* 0x000e620000001000 */
[----:B--2---:R-:W-:Y:S01]  /*13c0*/  FMUL.FTZ R141, R141, R140 ;  /* 0x0000008c8d8d7220 */ /* 0x004fe20000410000 */
[----:B------:R-:W-:Y:S01]  /*13d0*/  FFMA.FTZ R140, R96, R99, R93 ;  /* 0x00000063608c7223 */ /* 0x000fe2000001005d */
[----:B------:R-:W-:-:S03]  /*13e0*/  FMUL.FTZ R93, R38, R78 ;  /* 0x0000004e265d7220 */ /* 0x000fc60000410000 */
[----:B------:R-:W-:Y:S01]  /*13f0*/  FFMA.FTZ R143, R97, R94, R140 ;  /* 0x0000005e618f7223 */ /* 0x000fe2000001008c */
[----:B------:R-:W-:Y:S01]  /*1400*/  FADD.FTZ R140, R147, R92 ;  /* 0x0000005c938c7221 */ /* 0x000fe20000010000 */
[----:B------:R-:W2:Y:S01]  /*1410*/  MUFU.RCP R146, R65 ;  /* 0x0000004100927308 */ /* 0x000ea20000001000 */
[----:B0-----:R-:W-:Y:S01]  /*1420*/  FMUL.FTZ R144, R144, R145 ;  /* 0x0000009190907220 */ /* 0x001fe20000410000 */
[----:B------:R-:W-:Y:S01]  /*1430*/  FFMA.FTZ R84, R92, R95, R143 ;  /* 0x0000005f5c547223 */ /* 0x000fe2000001008f */
[----:B------:R-:W-:Y:S01]  /*1440*/  FADD.FTZ R147, R140, R93 ;  /* 0x0000005d8c937221 */ /* 0x000fe20000010000 */
[----:B------:R-:W-:Y:S01]  /*1450*/  FMUL.FTZ R143, R32, R72 ;  /* 0x00000048208f7220 */ /* 0x000fe20000410000 */
[----:B------:R-:W-:Y:S01]  /*1460*/  FMUL.FTZ R140, R33, R73 ;  /* 0x00000049218c7220 */ /* 0x000fe20000410000 */
[----:B------:R-:W-:Y:S02]  /*1470*/  FFMA.FTZ R145, R93, R90, R84 ;  /* 0x0000005a5d917223 */ /* 0x000fe40000010054 */
[----:B------:R-:W0:Y:S01]  /*1480*/  MUFU.RCP R151, R66 ;  /* 0x0000004200977308 */ /* 0x000e220000001000 */
[----:B-1----:R-:W-:Y:S01]  /*1490*/  FMUL.FTZ R137, R148, R137 ;  /* 0x0000008994897220 */ /* 0x002fe20000410000 */
[----:B------:R-:W-:Y:S01]  /*14a0*/  FADD.FTZ R148, R147, R142 ;  /* 0x0000008e93947221 */ /* 0x000fe20000010000 */
[----:B------:R-:W-:Y:S01]  /*14b0*/  FFMA.FTZ R84, R142, R91, R145 ;  /* 0x0000005b8e547223 */ /* 0x000fe20000010091 */
[----:B------:R-:W-:-:S02]  /*14c0*/  FMUL.FTZ R145, R34, R74 ;  /* 0x0000004a22917220 */ /* 0x000fc40000410000 */
[----:B------:R-:W-:Y:S01]  /*14d0*/  FADD.FTZ R149, R148, R143 ;  /* 0x0000008f94957221 */ /* 0x000fe20000010000 */
[----:B------:R-:W-:Y:S01]  /*14e0*/  FFMA.FTZ R147, R143, R88, R84 ;  /* 0x000000588f937223 */ /* 0x000fe20000010054 */
[----:B------:R-:W1:Y:S02]  /*14f0*/  MUFU.RCP R150, R67 ;  /* 0x0000004300967308 */ /* 0x000e640000001000 */
[----:B------:R-:W-:Y:S01]  /*1500*/  FADD.FTZ R148, R149, R140 ;  /* 0x0000008c95947221 */ /* 0x000fe20000010000 */
[----:B--2---:R-:W-:Y:S01]  /*1510*/  FMUL.FTZ R85, R85, R146 ;  /* 0x0000009255557220 */ /* 0x004fe20000410000 */
[----:B------:R-:W-:Y:S01]  /*1520*/  FFMA.FTZ R84, R140, R89, R147 ;  /* 0x000000598c547223 */ /* 0x000fe20000010093 */
[----:B------:R-:W-:Y:S01]  /*1530*/  FMUL.FTZ R146, R35, R75 ;  /* 0x0000004b23927220 */ /* 0x000fe20000410000 */
[----:B------:R-:W-:Y:S02]  /*1540*/  FADD.FTZ R147, R148, R145 ;  /* 0x0000009194937221 */ /* 0x000fe40000010000 */
[----:B------:R-:W-:-:S02]  /*1550*/  FFMA.FTZ R149, R145, R102, R84 ;  /* 0x0000006691957223 */ /* 0x000fc40000010054 */
[----:B------:R-:W-:Y:S01]  /*1560*/  FADD.FTZ R152, R147, R146 ;  /* 0x0000009293987221 */ /* 0x000fe20000010000 */
[----:B------:R-:W-:Y:S01]  /*1570*/  FMUL.FTZ R147, R28, R68 ;  /* 0x000000441c937220 */ /* 0x000fe20000410000 */
[----:B------:R-:W-:Y:S01]  /*1580*/  FFMA.FTZ R84, R146, R137, R149 ;  /* 0x0000008992547223 */ /* 0x000fe20000010095 */
[----:B0-----:R-:W-:Y:S01]  /*1590*/  FMUL.FTZ R148, R86, R151 ;  /* 0x0000009756947220 */ /* 0x001fe20000410000 */
[----:B------:R-:W-:Y:S01]  /*15a0*/  FMUL.FTZ R86, R29, R69 ;  /* 0x000000451d567220 */ /* 0x000fe20000410000 */
[----:B------:R-:W-:Y:S01]  /*15b0*/  FADD.FTZ R151, R152, R147 ;  /* 0x0000009398977221 */ /* 0x000fe20000010000 */
[----:B------:R-:W-:-:S03]  /*15c0*/  FFMA.FTZ R149, R147, R136, R84 ;  /* 0x0000008893957223 */ /* 0x000fc60000010054 */
[----:B------:R-:W-:Y:S01]  /*15d0*/  FADD.FTZ R152, R151, R86 ;  /* 0x0000005697987221 */ /* 0x000fe20000010000 */
[----:B------:R-:W-:Y:S01]  /*15e0*/  FFMA.FTZ R84, R86, R139, R149 ;  /* 0x0000008b56547223 */ /* 0x000fe20000010095 */
[----:B-1----:R-:W-:Y:S02]  /*15f0*/  FMUL.FTZ R149, R87, R150 ;  /* 0x0000009657957220 */ /* 0x002fe40000410000 */
[----:B------:R-:W-:Y:S01]  /*1600*/  FADD.FTZ R151, R152, R155 ;  /* 0x0000009b98977221 */ /* 0x000fe20000010000 */
[----:B------:R-:W-:Y:S01]  /*1610*/  FMUL.FTZ R152, R31, R71 ;  /* 0x000000471f987220 */ /* 0x000fe20000410000 */
[----:B------:R-:W-:-:S03]  /*1620*/  FFMA.FTZ R87, R155, R138, R84 ;  /* 0x0000008a9b577223 */ /* 0x000fc60000010054 */
[----:B------:R-:W-:Y:S01]  /*1630*/  FADD.FTZ R150, R151, R152 ;  /* 0x0000009897967221 */ /* 0x000fe20000010000 */
[----:B------:R-:W-:-:S03]  /*1640*/  FFMA.FTZ R84, R152, R141, R87 ;  /* 0x0000008d98547223 */ /* 0x000fc60000010057 */
[----:B------:R-:W-:Y:S01]  /*1650*/  FADD.FTZ R151, R150, R153 ;  /* 0x0000009996977221 */ /* 0x000fe20000010000 */
[----:B------:R-:W-:Y:S01]  /*1660*/  FMUL.FTZ R150, R25, R65 ;  /* 0x0000004119967220 */ /* 0x000fe20000410000 */
[----:B------:R-:W-:-:S03]  /*1670*/  FFMA.FTZ R87, R153, R144, R84 ;  /* 0x0000009099577223 */ /* 0x000fc60000010054 */
[----:B------:R-:W-:Y:S01]  /*1680*/  FADD.FTZ R154, R151, R150 ;  /* 0x00000096979a7221 */ /* 0x000fe20000010000 */
[----:B------:R-:W-:Y:S01]  /*1690*/  FFMA.FTZ R84, R150, R85, R87 ;  /* 0x0000005596547223 */ /* 0x000fe20000010057 */
[----:B------:R-:W-:Y:S01]  /*16a0*/  FMUL.FTZ R151, R26, R66 ;  /* 0x000000421a977220 */ /* 0x000fe20000410000 */
[----:B------:R-:W-:-:S03]  /*16b0*/  FMUL.FTZ R87, R27, R67 ;  /* 0x000000431b577220 */ /* 0x000fc60000410000 */
[----:B------:R-:W-:Y:S01]  /*16c0*/  FADD.FTZ R154, R154, R151 ;  /* 0x000000979a9a7221 */ /* 0x000fe20000010000 */
[----:B------:R-:W-:-:S03]  /*16d0*/  FFMA.FTZ R84, R151, R148, R84 ;  /* 0x0000009497547223 */ /* 0x000fc60000010054 */
[----:B------:R-:W-:Y:S01]  /*16e0*/  FADD.FTZ R154, R154, R87 ;  /* 0x000000579a9a7221 */ /* 0x000fe20000010000 */
[----:B------:R-:W-:-:S07]  /*16f0*/  FFMA.FTZ R84, R87, R149, R84 ;  /* 0x0000009557547223 */ /* 0x000fce0000010054 */
.L_x_1541:
        /* <DEDUP_REMOVED lines=8> */
[----:B------:R-:W2:Y:S01]  /*1780*/  S2R R35, SR_CgaCtaId ;  /* 0x0000000000237919 */ /* 0x000ea20000008800 */
        /* <DEDUP_REMOVED lines=8> */
[----:B------:R-:W-:Y:S01]  /*1810*/  LOP3.LUT R39, R127, 0x1, RZ, 0xc0, !PT ;  /* 0x000000017f277812 */ /* 0x000fe200078ec0ff */
[----:B------:R-:W3:Y:S01]  /*1820*/  LDC.64 R24, c[0x0][0x3c0] ;  /* 0x0000f000ff187b82 */ /* 0x000ee20000000a00 */
[----:B------:R-:W-:Y:S01]  /*1830*/  FFMA.FTZ R14, R139, R29, R14 ;  /* 0x0000001d8b0e7223 */ /* 0x000fe2000001000e */
[----:B------:R-:W-:Y:S01]  /*1840*/  FADD.FTZ R122, R29, R122 ;  /* 0x0000007a1d7a7221 */ /* 0x000fe20000010000 */
[----:B------:R-:W-:Y:S01]  /*1850*/  FFMA.FTZ R13, R136, R28, R13 ;  /* 0x0000001c880d7223 */ /* 0x000fe2000001000d */
[----:B------:R-:W-:Y:S01]  /*1860*/  FADD.FTZ R117, R28, R117 ;  /* 0x000000751c757221 */ /* 0x000fe20000010000 */
[----:B------:R-:W-:Y:S01]  /*1870*/  ISETP.NE.AND P0, PT, R125, RZ, PT ;  /* 0x000000ff7d00720c */ /* 0x000fe20003f05270 */
[----:B0-----:R-:W-:Y:S01]  /*1880*/  FADD.FTZ R157, R157, R154 ;  /* 0x0000009a9d9d7221 */ /* 0x001fe20000010000 */
[----:B------:R-:W-:Y:S01]  /*1890*/  IADD3 R29, PT, PT, -R39, RZ, RZ ;  /* 0x000000ff271d7210 */ /* 0x000fe20007ffe1ff */
[----:B------:R-:W-:Y:S01]  /*18a0*/  FFMA.FTZ R11, R138, R30, R11 ;  /* 0x0000001e8a0b7223 */ /* 0x000fe2000001000b */
[----:B------:R-:W-:Y:S01]  /*18b0*/  FADD.FTZ R119, R30, R119 ;  /* 0x000000771e777221 */ /* 0x000fe20000010000 */
[----:B-1----:R-:W-:Y:S01]  /*18c0*/  FADD.FTZ R159, R159, R84 ;  /* 0x000000549f9f7221 */ /* 0x002fe20000010000 */
[----:B------:R-:W0:Y:S01]  /*18d0*/  SHFL.DOWN PT, R156, R157, 0x8, 0x1f ;  /* 0x09001f009d9c7f89 */ /* 0x000e2200000e0000 */
[----:B------:R-:W1:Y:S01]  /*18e0*/  LDC R84, c[0x0][0x380] ;  /* 0x0000e000ff547b82 */ /* 0x000e620000000800 */
[----:B------:R-:W-:Y:S01]  /*18f0*/  LEA R30, R5, R5, 0x2 ;  /* 0x00000005051e7211 */ /* 0x000fe200078e10ff */
[----:B------:R-:W-:Y:S01]  /*1900*/  FFMA.FTZ R18, R89, R33, R18 ;  /* 0x0000002159127223 */ /* 0x000fe20000010012 */
[----:B------:R-:W4:Y:S01]  /*1910*/  SHFL.DOWN PT, R158, R159, 0x8, 0x1f ;  /* 0x09001f009f9e7f89 */ /* 0x000f2200000e0000 */
[----:B------:R-:W-:Y:S01]  /*1920*/  FADD.FTZ R118, R33, R118 ;  /* 0x0000007621767221 */ /* 0x000fe20000010000 */
[----:B------:R-:W-:Y:S01]  /*1930*/  ISETP.NE.AND P2, PT, R6, RZ, PT ;  /* 0x000000ff0600720c */ /* 0x000fe20003f45270 */
        /* <DEDUP_REMOVED lines=14> */
[----:B-1----:R-:W-:Y:S01]  /*1a20*/  LEA R28, R84, R84, 0x2 ;  /* 0x00000054541c7211 */ /* 0x002fe200078e10ff */
[----:B----4-:R-:W-:-:S03]  /*1a30*/  FADD.FTZ R158, R159, R158 ;  /* 0x0000009e9f9e7221 */ /* 0x010fc60000010000 */
[----:B------:R-:W0:Y:S01]  /*1a40*/  SHFL.DOWN PT, R161, R156, 0x4, 0x1f ;  /* 0x08801f009ca17f89 */ /* 0x000e2200000e0000 */
[----:B------:R-:W-:Y:S02]  /*1a50*/  LOP3.LUT R29, R29, R28, RZ, 0xc0, !PT ;  /* 0x0000001c1d1d7212 */ /* 0x000fe400078ec0ff */
[----:B------:R-:W-:Y:S01]  /*1a60*/  MOV R28, 0x400 ;  /* 0x00000400001c7802 */ /* 0x000fe20000000f00 */
[----:B------:R-:W1:Y:S01]  /*1a70*/  SHFL.DOWN PT, R163, R158, 0x4, 0x1f ;  /* 0x08801f009ea37f89 */ /* 0x000e6200000e0000 */
[----:B------:R-:W-:Y:S02]  /*1a80*/  IADD3 R33, P3, PT, R30, R29, RZ ;  /* 0x0000001d1e217210 */ /* 0x000fe40007f7e0ff */
[----:B--2---:R-:W-:Y:S02]  /*1a90*/  LEA R28, R35, R28, 0x18 ;  /* 0x0000001c231c7211 */ /* 0x004fe400078ec0ff */
[----:B------:R-:W-:Y:S02]  /*1aa0*/  @!P0 SHF.R.U32.HI R30, RZ, 0x2, R6 ;  /* 0x00000002ff1e8819 */ /* 0x000fe40000011606 */
[----:B------:R-:W-:-:S02]  /*1ab0*/  IADD3 R29, PT, PT, R28, 0x20, RZ ;  /* 0x000000201c1d7810 */ /* 0x000fc40007ffe0ff */
[----:B------:R-:W-:Y:S02]  /*1ac0*/  @!P0 LOP3.LUT R30, R30, 0xf8, RZ, 0xc0, !PT ;  /* 0x000000f81e1e8812 */ /* 0x000fe400078ec0ff */
[----:B------:R-:W-:Y:S02]  /*1ad0*/  SEL R157, R29, R28, P1 ;  /* 0x0000001c1d9d7207 */ /* 0x000fe40000800000 */
[----:B------:R-:W-:Y:S02]  /*1ae0*/  IADD3.X R34, PT, PT, RZ, RZ, RZ, P3, !PT ;  /* 0x000000ffff227210 */ /* 0x000fe40001ffe4ff */
[----:B---3--:R-:W-:Y:S02]  /*1af0*/  LEA R32, P3, R33, R24, 0x3 ;  /* 0x0000001821207211 */ /* 0x008fe400078618ff */
[----:B------:R-:W-:Y:S02]  /*1b00*/  @!P0 IADD3 R24, PT, PT, R157, R30, RZ ;  /* 0x0000001e9d188210 */ /* 0x000fe40007ffe0ff */
[----:B------:R-:W-:Y:S01]  /*1b10*/  LEA.HI.X R33, R33, R25, R34, 0x3, P3 ;  /* 0x0000001921217211 */ /* 0x000fe200018f1c22 */
[----:B0-----:R-:W-:Y:S01]  /*1b20*/  FADD.FTZ R161, R156, R161 ;  /* 0x000000a19ca17221 */ /* 0x001fe20000010000 */
[----:B-1----:R-:W-:-:S04]  /*1b30*/  FADD.FTZ R163, R158, R163 ;  /* 0x000000a39ea37221 */ /* 0x002fc80000010000 */
[----:B------:R-:W0:Y:S01]  /*1b40*/  SHFL.DOWN PT, R26, R161, 0x2, 0x1f ;  /* 0x08401f00a11a7f89 */ /* 0x000e2200000e0000 */
[----:B------:R-:W-:-:S03]  /*1b50*/  @!P2 IMAD.WIDE.U32 R34, R4, 0x8, R32 ;  /* 0x000000080422a825 */ /* 0x000fc600078e0020 */
        /* <DEDUP_REMOVED lines=23> */
.L_x_1543:
[----:B------:R-:W-:Y:S05]  /*1cd0*/  BSYNC.RECONVERGENT B0 ;  /* 0x0000000000007941 */ /* 0x000fea0003800200 */
.L_x_1542:
        /* <DEDUP_REMOVED lines=25> */
.L_x_1545:
[----:B------:R-:W2:Y:S04]  /*1e70*/  LDG.E.STRONG.GPU R26, desc[UR4][R24.64] ;  /* 0x00000004181a7981 */ /* 0x000ea8000c1ef900 */
[----:B--2---:R-:W-:Y:S01]  /*1e80*/  CCTL.IVALL ;  /* 0x00000000ff00798f */ /* 0x004fe20002000000 */
[----:B------:R-:W-:Y:S05]  /*1e90*/  YIELD ;  /* 0x0000000000007946 */ /* 0x000fea0003800000 */
[----:B------:R-:W-:-:S13]  /*1ea0*/  ISETP.NE.AND P2, PT, R26, R29, PT ;  /* 0x0000001d1a00720c */ /* 0x000fda0003f45270 */
[----:B------:R-:W-:Y:S05]  /*1eb0*/  @P2 BRA `(.L_x_1545) ;  /* 0xfffffffc00ec2947 */ /* 0x000fea000383ffff */
.L_x_1544:
        /* <DEDUP_REMOVED lines=105> */
[----:B------:R-:W-:Y:S02]  /*2550*/  MOV R85, R10 ;  /* 0x0000000a00557202 */ /* 0x000fe40000000f00 */
[----:B0-----:R-:W-:Y:S02]  /*2560*/  MOV R38, R111 ;  /* 0x0000006f00267202 */ /* 0x001fe40000000f00 */
        /* <DEDUP_REMOVED lines=37> */
.L_x_1537:
[----:B-----5:R-:W0:Y:S01]  /*27c0*/  LDC.64 R44, c[0x0][0x3e0] ;  /* 0x0000f800ff2c7b82 */ /* 0x020e220000000a00 */
[----:B------:R-:W-:-:S05]  /*27d0*/  IMAD R5, R5, 0xc80, R2 ;  /* 0x00000c8005057824 */ /* 0x000fca00078e0202 */
[C---:B------:R-:W-:Y:S02]  /*27e0*/  IADD3 R17, PT, PT, R5.reuse, 0x280, RZ ;  /* 0x0000028005117810 */ /* 0x040fe40007ffe0ff */
[----:B------:R-:W1:Y:S01]  /*27f0*/  LDC.64 R46, c[0x0][0x3e8] ;  /* 0x0000fa00ff2e7b82 */ /* 0x000e620000000a00 */
        /* <DEDUP_REMOVED lines=24> */
.L_x_1547:
        /* <DEDUP_REMOVED lines=16> */
.L_x_3106:


//--------------------- .text._ZN10layer_norm22ln_bwd_finalize_kernelINS_22Kernel_traits_finalizeILj12288E13__nv_bfloat16fS2_fjLj1024ELj4ENS_18Kernel_traits_baseILj12288ES2_fS2_fjLj1024EEEEEEEvNS_9BwdParamsE --------------------------
	.section	.text._ZN10layer_norm22ln_bwd_finalize_kernelINS_22Kernel_traits_finalizeILj12288E13__nv_bfloat16fS2_fjLj1024ELj4ENS_18Kernel_traits_baseILj12288ES2_fS2_fjLj1024EEEEEEEvNS_9BwdParamsE,"ax",@progbits
	.align	128
        .global         _ZN10layer_norm22ln_bwd_finalize_kernelINS_22Kernel_traits_finalizeILj12288E13__nv_bfloat16fS2_fjLj1024ELj4ENS_18Kernel_traits_baseILj12288ES2_fS2_fjLj1024EEEEEEEvNS_9BwdParamsE
        .type           _ZN10layer_norm22ln_bwd_finalize_kernelINS_22Kernel_traits_finalizeILj12288E13__nv_bfloat16fS2_fjLj1024ELj4ENS_18Kernel_traits_baseILj12288ES2_fS2_fjLj1024EEEEEEEvNS_9BwdParamsE,@function
        .size           _ZN10layer_norm22ln_bwd_finalize_kernelINS_22Kernel_traits_finalizeILj12288E13__nv_bfloat16fS2_fjLj1024ELj4ENS_18Kernel_traits_baseILj12288ES2_fS2_fjLj1024EEEEEEEvNS_9BwdParamsE,(.L_x_3107 - _ZN10layer_norm22ln_bwd_finalize_kernelINS_22Kernel_traits_finalizeILj12288E13__nv_bfloat16fS2_fjLj1024ELj4ENS_18Kernel_traits_baseILj12288ES2_fS2_fjLj1024EEEEEEEvNS_9BwdParamsE)
        .other          _ZN10layer_norm22ln_bwd_finalize_kernelINS_22Kernel_traits_finalizeILj12288E13__nv_bfloat16fS2_fjLj1024ELj4ENS_18Kernel_traits_baseILj12288ES2_fS2_fjLj1024EEEEEEEvNS_9BwdParamsE,@"STO_CUDA_ENTRY STV_DEFAULT"
_ZN10layer_norm22ln_bwd_finalize_kernelINS_22Kernel_traits_finalizeILj12288E13__nv_bfloat16fS2_fjLj1024ELj4ENS_18Kernel_traits_baseILj12288ES2_fS2_fjLj1024EEEEEEEvNS_9BwdParamsE:
.text._ZN10layer_norm22ln_bwd_finalize_kernelINS_22Kernel_traits_finalizeILj12288E13__nv_bfloat16fS2_fjLj1024ELj4ENS_18Kernel_traits_baseILj12288ES2_fS2_fjLj1024EEEEEEEvNS_9BwdParamsE:
        /* <DEDUP_REMOVED lines=37> */
.L_x_1552:
        /* <DEDUP_REMOVED lines=118> */
.L_x_1551:
[----:B------:R-:W-:Y:S05]  /*09b0*/  BSYNC.RECONVERGENT B1 ;  /* 0x0000000000017941 */ /* 0x000fea0003800200 */
.L_x_1550:
        /* <DEDUP_REMOVED lines=65> */
.L_x_1554:
[----:B------:R-:W-:Y:S05]  /*0dd0*/  BSYNC.RECONVERGENT B1 ;  /* 0x0000000000017941 */ /* 0x000fea0003800200 */
.L_x_1553:
        /* <DEDUP_REMOVED lines=37> */
.L_x_1556:
[----:B------:R-:W-:Y:S05]  /*1030*/  BSYNC.RECONVERGENT B1 ;  /* 0x0000000000017941 */ /* 0x000fea0003800200 */
.L_x_1555:
[----:B------:R-:W-:Y:S05]  /*1040*/  @!P1 BRA `(.L_x_1549) ;  /* 0x00000000003c9947 */ /* 0x000fea0003800000 */
[----:B------:R-:W0:Y:S01]  /*1050*/  LDC.64 R6, c[0x0][0x3e0] ;  /* 0x0000f800ff067b82 */ /* 0x000e220000000a00 */
[----:B------:R-:W-:Y:S01]  /*1060*/  IMAD R2, R15, 0x3000, R11 ;  /* 0x000030000f027824 */ /* 0x000fe200078e020b */
[----:B------:R-:W-:-:S04]  /*1070*/  IADD3 R24, PT, PT, -R24, RZ, RZ ;  /* 0x000000ff18187210 */ /* 0x000fc80007ffe1ff */
[----:B------:R-:W-:Y:S02]  /*1080*/  IADD3 R11, PT, PT, R13, R2, RZ ;  /* 0x000000020d0b7210 */ /* 0x000fe40007ffe0ff */
[----:B------:R-:W1:Y:S05]  /*1090*/  LDC.64 R8, c[0x0][0x3e8] ;  /* 0x0000fa00ff087b82 */ /* 0x000e6a0000000a00 */
.L_x_1557:
        /* <DEDUP_REMOVED lines=10> */
.L_x_1549:
[----:B------:R-:W-:Y:S05]  /*1140*/  BSYNC.RECONVERGENT B0 ;  /* 0x0000000000007941 */ /* 0x000fea0003800200 */
.L_x_1548:
        /* <DEDUP_REMOVED lines=55> */
.L_x_1558:
        /* <DEDUP_REMOVED lines=12> */
.L_x_3107:


//--------------------- .text._ZN10layer_norm13ln_bwd_kernelINS_13Kernel_traitsI13__nv_bfloat16fS2_fjLj12288ELj4ELj1ELj4ELj16ENS_18Kernel_traits_baseILj12288ES2_fS2_fjLj128EEEEEEEvNS_9BwdParamsE --------------------------
	.section	.text._ZN10layer_norm13ln_bwd_kernelINS_13Kernel_traitsI13__nv_bfloat16fS2_fjLj12288ELj4ELj1ELj4ELj16ENS_18Kernel_traits_baseILj12288ES2_fS2_fjLj128EEEEEEEvNS_9BwdParamsE,"ax",@progbits
	.align	128
        .global         _ZN10layer_norm13ln_bwd_kernelINS_13Kernel_traitsI13__nv_bfloat16fS2_fjLj12288ELj4ELj1ELj4ELj16ENS_18Kernel_traits_baseILj12288ES2_fS2_fjLj128EEEEEEEvNS_9BwdParamsE
        .type           _ZN10layer_norm13ln_bwd_kernelINS_13Kernel_traitsI13__nv_bfloat16fS2_fjLj12288ELj4ELj1ELj4ELj16ENS_18Kernel_traits_baseILj12288ES2_fS2_fjLj128EEEEEEEvNS_9BwdParamsE,@function
        .size           _ZN10layer_norm13ln_bwd_kernelINS_13Kernel_traitsI13__nv_bfloat16fS2_fjLj12288ELj4ELj1ELj4ELj16ENS_18Kernel_traits_baseILj12288ES2_fS2_fjLj128EEEEEEEvNS_9BwdParamsE,(.L_x_3108 - _ZN10layer_norm13ln_bwd_kernelINS_13Kernel_traitsI13__nv_bfloat16fS2_fjLj12288ELj4ELj1ELj4ELj16ENS_18Kernel_traits_baseILj12288ES2_fS2_fjLj128EEEEEEEvNS_9BwdParamsE)
        .other          _ZN10layer_norm13ln_bwd_kernelINS_13Kernel_traitsI13__nv_bfloat16fS2_fjLj12288ELj4ELj1ELj4ELj16ENS_18Kernel_traits_baseILj12288ES2_fS2_fjLj128EEEEEEEvNS_9BwdParamsE,@"STO_CUDA_ENTRY STV_DEFAULT"
_ZN10layer_norm13ln_bwd_kernelINS_13Kernel_traitsI13__nv_bfloat16fS2_fjLj12288ELj4ELj1ELj4ELj16ENS_18Kernel_traits_baseILj12288ES2_fS2_fjLj128EEEEEEEvNS_9BwdParamsE:
.text._ZN10layer_norm13ln_bwd_kernelINS_13Kernel_traitsI13__nv_bfloat16fS2_fjLj12288ELj4ELj1ELj4ELj16ENS_18Kernel_traits_baseILj12288ES2_fS2_fjLj128EEEEEEEvNS_9BwdParamsE:
        /* <DEDUP_REMOVED lines=65> */
[----:B------:R-:W-:Y:S01]  /*0410*/  SHF.R.U64 R122, R2, 0x10, R3 ;  /* 0x00000010027a7819 */ /* 0x000fe20000001203 */
[----:B------:R-:W-:Y:S01]  /*0420*/  HFMA2 R88, -RZ, RZ, 0, 0 ;  /* 0x00000000ff587431 */ /* 0x000fe200000001ff */
[----:B------:R-:W-:Y:S01]  /*0430*/  MOV R120, R40 ;  /* 0x0000002800787202 */ /* 0x000fe20000000f00 */
[----:B------:R-:W-:Y:S01]  /*0440*/  HFMA2 R2, -RZ, RZ, 0, 0 ;  /* 0x00000000ff027431 */ /* 0x000fe200000001ff */
        /* <DEDUP_REMOVED lines=40> */
[----:B------:R-:W-:Y:S02]  /*06d0*/  SHF.R.U32.HI R121, RZ, 0x10, R3 ;  /* 0x00000010ff797819 */ /* 0x000fe40000011603 */
[----:B------:R-:W-:Y:S02]  /*06e0*/  CS2R R42, SRZ ;  /* 0x00000000002a7805 */ /* 0x000fe4000001ff00 */
[----:B------:R-:W-:Y:S02]  /*06f0*/  PLOP3.LUT P1, PT, PT, PT, PT, 0x8, 0x80 ;  /* 0x000000000080781c */ /* 0x000fe40003f2e170 */
[----:B------:R-:W-:Y:S02]  /*0700*/  CS2R R40, SRZ ;  /* 0x0000000000287805 */ /* 0x000fe4000001ff00 */
[----:B------:R-:W-:-:S02]  /*0710*/  SHF.R.U64 R100, R28, 0x10, R29 ;  /* 0x000000101c647819 */ /* 0x000fc4000000121d */
[----:B------:R-:W-:Y:S02]  /*0720*/  SHF.R.U32.HI R99, RZ, 0x10, R29 ;  /* 0x00000010ff637819 */ /* 0x000fe4000001161d */
        /* <DEDUP_REMOVED lines=10> */
[----:B------:R-:W-:-:S02]  /*07d0*/  MOV R125, RZ ;  /* 0x000000ff007d7202 */ /* 0x000fc40000000f00 */
[----:B------:R-:W-:-:S07]  /*07e0*/  MOV R58, RZ ;  /* 0x000000ff003a7202 */ /* 0x000fce0000000f00 */
.L_x_1570:
        /* <DEDUP_REMOVED lines=10> */
[----:B------:R-:W1:Y:S02]  /*0890*/  S2R R61, SR_CTAID.X ;  /* 0x00000000003d7919 */ /* 0x000e640000002500 */
[----:B-1----:R-:W-:-:S04]  /*08a0*/  SHF.L.U32 R60, R61, 0x7, RZ ;  /* 0x000000073d3c7819 */ /* 0x002fc800000006ff */
[----:B------:R-:W-:-:S05]  /*08b0*/  LOP3.LUT R60, R133, 0x180, R60, 0xf8, !PT ;  /* 0x00000180853c7812 */ /* 0x000fca00078ef83c */
[----:B------:R-:W-:Y:S01]  /*08c0*/  IMAD R140, R59, 0xc00, R60 ;  /* 0x00000c003b8c7824 */ /* 0x000fe200078e023c */
[----:B0-----:R-:W-:Y:S06]  /*08d0*/  @P0 BRA `(.L_x_1560) ;  /* 0x0000000000740947 */ /* 0x001fec0003800000 */
[----:B------:R-:W0:Y:S01]  /*08e0*/  LDC.64 R128, c[0x0][0x3d8] ;  /* 0x0000f600ff807b82 */ /* 0x000e220000000a00 */
[C---:B------:R-:W-:Y:S02]  /*08f0*/  IADD3 R13, PT, PT, R140.reuse, 0x400, RZ ;  /* 0x000004008c0d7810 */ /* 0x040fe40007ffe0ff */
[C---:B------:R-:W-:Y:S02]  /*0900*/  IADD3 R17, PT, PT, R140.reuse, 0x600, RZ ;  /* 0x000006008c117810 */ /* 0x040fe40007ffe0ff */
[C---:B------:R-:W-:Y:S02]  /*0910*/  IADD3 R21, PT, PT, R140.reuse, 0x800, RZ ;  /* 0x000008008c157810 */ /* 0x040fe40007ffe0ff */
[----:B------:R-:W-:Y:S01]  /*0920*/  IADD3 R25, PT, PT, R140, 0xa00, RZ ;  /* 0x00000a008c197810 */ /* 0x000fe20007ffe0ff */
[----:B------:R-:W1:Y:S01]  /*0930*/  LDC.64 R144, c[0x0][0x390] ;  /* 0x0000e400ff907b82 */ /* 0x000e620000000a00 */
        /* <DEDUP_REMOVED lines=8> */
[----:B------:R0:W5:Y:S02]  /*09c0*/  LDG.E.64 R138, desc[UR4][R142.64] ;  /* 0x000000048e8a7981 */ /* 0x000164000c1e1b00 */
[--C-:B-1----:R-:W-:Y:S02]  /*09d0*/  IMAD.WIDE.U32 R12, R13, 0x10, R144.reuse ;  /* 0x000000100d0c7825 */ /* 0x102fe400078e0090 */
[----:B------:R-:W5:Y:S02]  /*09e0*/  LDG.E.64 R128, desc[UR4][R128.64] ;  /* 0x0000000480807981 */ /* 0x000f64000c1e1b00 */
[--C-:B------:R-:W-:Y:S02]  /*09f0*/  IMAD.WIDE.U32 R16, R17, 0x10, R144.reuse ;  /* 0x0000001011107825 */ /* 0x100fe400078e0090 */
[----:B------:R0:W5:Y:S02]  /*0a00*/  LDG.E.64 R130, desc[UR4][R142.64+0x1000] ;  /* 0x001000048e827981 */ /* 0x000164000c1e1b00 */
[----:B------:R-:W-:-:S02]  /*0a10*/  IMAD.WIDE.U32 R20, R21, 0x10, R144 ;  /* 0x0000001015147825 */ /* 0x000fc400078e0090 */
[----:B------:R-:W5:Y:S02]  /*0a20*/  LDG.E.128 R12, desc[UR4][R12.64] ;  /* 0x000000040c0c7981 */ /* 0x000f64000c1e1d00 */
[--C-:B------:R-:W-:Y:S02]  /*0a30*/  IMAD.WIDE.U32 R24, R25, 0x10, R144.reuse ;  /* 0x0000001019187825 */ /* 0x100fe400078e0090 */
[----:B------:R-:W5:Y:S02]  /*0a40*/  LDG.E.128 R16, desc[UR4][R16.64] ;  /* 0x0000000410107981 */ /* 0x000f64000c1e1d00 */
[----:B------:R-:W-:Y:S02]  /*0a50*/  IMAD.WIDE.U32 R144, R140, 0x10, R144 ;  /* 0x000000108c907825 */ /* 0x000fe400078e0090 */
[----:B------:R-:W5:Y:S04]  /*0a60*/  LDG.E.128 R20, desc[UR4][R20.64] ;  /* 0x0000000414147981 */ /* 0x000f68000c1e1d00 */
[----:B------:R0:W5:Y:S04]  /*0a70*/  LDG.E.128 R4, desc[UR4][R144.64] ;  /* 0x0000000490047981 */ /* 0x000168000c1e1d00 */
[----:B------:R0:W5:Y:S04]  /*0a80*/  LDG.E.128 R8, desc[UR4][R144.64+0x2000] ;  /* 0x0020000490087981 */ /* 0x000168000c1e1d00 */
[----:B------:R-:W5:Y:S01]  /*0a90*/  LDG.E.128 R24, desc[UR4][R24.64] ;  /* 0x0000000418187981 */ /* 0x000f62000c1e1d00 */
[----:B------:R-:W-:Y:S05]  /*0aa0*/  BRA `(.L_x_1561) ;  /* 0x0000000000707947 */ /* 0x000fea0003800000 */
.L_x_1560:
        /* <DEDUP_REMOVED lines=24> */
[----:B------:R1:W5:Y:S04]  /*0c30*/  LDG.E.64 R138, desc[UR4][R144.64] ;  /* 0x00000004908a7981 */ /* 0x000368000c1e1b00 */
[----:B------:R1:W5:Y:S04]  /*0c40*/  LDG.E.64 R130, desc[UR4][R144.64+0x1000] ;  /* 0x0010000490827981 */ /* 0x000368000c1e1b00 */
[----:B------:R1:W5:Y:S04]  /*0c50*/  LDG.E.128 R4, desc[UR4][R142.64] ;  /* 0x000000048e047981 */ /* 0x000368000c1e1d00 */
[----:B------:R1:W5:Y:S02]  /*0c60*/  LDG.E.128 R8, desc[UR4][R142.64+0x2000] ;  /* 0x002000048e087981 */ /* 0x000364000c1e1d00 */
.L_x_1561:
[----:B-----5:R-:W-:Y:S02]  /*0c70*/  MOV R3, R138 ;  /* 0x0000008a00037202 */ /* 0x020fe40000000f00 */
[----:B------:R-:W-:Y:S02]  /*0c80*/  MOV R146, R134 ;  /* 0x0000008600927202 */ /* 0x000fe40000000f00 */
[----:B------:R-:W-:Y:S02]  /*0c90*/  MOV R147, R135 ;  /* 0x0000008700937202 */ /* 0x000fe40000000f00 */
[----:B------:R-:W-:Y:S02]  /*0ca0*/  MOV R141, R139 ;  /* 0x0000008b008d7202 */ /* 0x000fe40000000f00 */
[----:B01----:R-:W-:Y:S02]  /*0cb0*/  MOV R142, R130 ;  /* 0x00000082008e7202 */ /* 0x003fe40000000f00 */
        /* <DEDUP_REMOVED lines=19> */
[--C-:B------:R-:W-:Y:S01]  /*0df0*/  SHF.R.U64 R189, R138, 0x10, R139.reuse ;  /* 0x000000108abd7819 */ /* 0x100fe2000000128b */
[--C-:B------:R-:W-:Y:S01]  /*0e00*/  FADD.FTZ R144, R5, -R0.reuse ;  /* 0x8000000005907221 */ /* 0x100fe20000010000 */
[----:B------:R-:W-:Y:S01]  /*0e10*/  SHF.R.U32.HI R183, RZ, 0x10, R139 ;  /* 0x00000010ffb77819 */ /* 0x000fe2000001168b */
[--C-:B------:R-:W-:Y:S01]  /*0e20*/  FADD.FTZ R142, R4, -R0.reuse ;  /* 0x80000000048e7221 */ /* 0x100fe20000010000 */
[----:B------:R-:W-:Y:S01]  /*0e30*/  SHF.R.U64 R139, R128, 0x10, R129 ;  /* 0x00000010808b7819 */ /* 0x000fe20000001281 */
[--C-:B------:R-:W-:Y:S01]  /*0e40*/  FADD.FTZ R168, R10, -R0.reuse ;  /* 0x800000000aa87221 */ /* 0x100fe20000010000 */
        /* <DEDUP_REMOVED lines=28> */
[----:B------:R-:W-:Y:S01]  /*1010*/  SHF.R.U32.HI R129, RZ, 0x10, R129 ;  /* 0x00000010ff817819 */ /* 0x000fe20000011681 */
[----:B------:R-:W-:Y:S01]  /*1020*/  FMUL.FTZ R3, R128, R5 ;  /* 0x0000000580037220 */ /* 0x000fe20000410000 */
[----:B------:R-:W-:Y:S01]  /*1030*/  SHF.R.U32.HI R175, RZ, 0x10, R131 ;  /* 0x00000010ffaf7819 */ /* 0x000fe20000011683 */
        /* <DEDUP_REMOVED lines=9> */
[----:B------:R-:W-:Y:S01]  /*10d0*/  FFMA.FTZ R129, R0, R3, RZ ;  /* 0x0000000300817223 */ /* 0x000fe200000100ff */
[----:B------:R-:W-:Y:S01]  /*10e0*/  SHF.L.U32 R6, R151, 0x10, RZ ;  /* 0x0000001097067819 */ /* 0x000fe200000006ff */
[----:B------:R-:W-:Y:S01]  /*10f0*/  FMUL.FTZ R17, R127, R158 ;  /* 0x0000009e7f117220 */ /* 0x000fe20000410000 */
[----:B------:R-:W-:Y:S01]  /*1100*/  SHF.L.U32 R9, R146, 0x10, RZ ;  /* 0x0000001092097819 */ /* 0x000fe200000006ff */
[----:B------:R-:W-:Y:S01]  /*1110*/  FMUL.FTZ R146, R131, R4 ;  /* 0x0000000483927220 */ /* 0x000fe20000410000 */
[----:B------:R-:W-:Y:S01]  /*1120*/  SHF.R.U32.HI R145, RZ, 0x10, R133 ;  /* 0x00000010ff917819 */ /* 0x000fe20000011685 */
        /* <DEDUP_REMOVED lines=31> */
[----:B------:R-:W-:Y:S01]  /*1320*/  SHF.R.U64 R157, R136, 0x10, R137 ;  /* 0x00000010889d7819 */ /* 0x000fe20000001289 */
[----:B------:R-:W-:Y:S01]  /*1330*/  FMUL.FTZ R19, R127, R176 ;  /* 0x000000b07f137220 */ /* 0x000fe20000410000 */
[----:B------:R-:W-:Y:S01]  /*1340*/  SHF.R.U64 R173, R132, 0x10, R133 ;  /* 0x0000001084ad7819 */ /* 0x000fe20000001285 */
[----:B------:R-:W-:Y:S01]  /*1350*/  FMUL.FTZ R143, R174, R155 ;  /* 0x0000009bae8f7220 */ /* 0x000fe20000410000 */
        /* <DEDUP_REMOVED lines=18> */
[----:B------:R-:W-:Y:S01]  /*1480*/  FMUL.FTZ R21, R127, R182 ;  /* 0x000000b67f157220 */ /* 0x000fe20000410000 */
[----:B------:R-:W-:Y:S01]  /*1490*/  FFMA.FTZ R142, R20, R131, R181 ;  /* 0x00000083148e7223 */ /* 0x000fe200000100b5 */
[----:B------:R-:W-:Y:S01]  /*14a0*/  SHF.R.U64 R165, R134, 0x10, R135 ;  /* 0x0000001086a57819 */ /* 0x000fe20000001287 */
        /* <DEDUP_REMOVED lines=8> */
[----:B------:R-:W-:Y:S01]  /*1530*/  SHF.L.U32 R165, R165, 0x10, RZ ;  /* 0x00000010a5a57819 */ /* 0x000fe200000006ff */
[----:B------:R-:W-:Y:S01]  /*1540*/  FMUL.FTZ R162, R167, R154 ;  /* 0x0000009aa7a27220 */ /* 0x000fe20000410000 */
[----:B------:R-:W-:Y:S01]  /*1550*/  FMUL.FTZ R23, R127, R188 ;  /* 0x000000bc7f177220 */ /* 0x000fe20000410000 */
[----:B------:R-:W-:Y:S01]  /*1560*/  FFMA.FTZ R174, R22, R141, R181 ;  /* 0x0000008d16ae7223 */ /* 0x000fe200000100b5 */
[----:B------:R-:W-:Y:S01]  /*1570*/  SHF.L.U32 R185, R106, 0x10, RZ ;  /* 0x000000106ab97819 */ /* 0x000fe200000006ff */
[----:B------:R-:W-:Y:S01]  /*1580*/  FMUL.FTZ R173, R190, R165 ;  /* 0x000000a5bead7220 */ /* 0x000fe20000410000 */
[----:B------:R-:W-:Y:S01]  /*1590*/  SHF.R.U32.HI R169, RZ, 0x10, R135 ;  /* 0x00000010ffa97819 */ /* 0x000fe20000011687 */
[----:B------:R-:W-:Y:S01]  /*15a0*/  FADD.FTZ R176, R183, R162 ;  /* 0x000000a2b7b07221 */ /* 0x000fe20000010000 */
[----:B------:R-:W-:Y:S01]  /*15b0*/  SHF.L.U32 R156, R156, 0x10, RZ ;  /* 0x000000109c9c7819 */ /* 0x000fe200000006ff */
[----:B------:R-:W-:Y:S01]  /*15c0*/  FMUL.FTZ R24, R127, R192 ;  /* 0x000000c07f187220 */ /* 0x000fe20000410000 */
[----:B------:R-:W-:Y:S01]  /*15d0*/  SHF.L.U32 R171, R111, 0x10, RZ ;  /* 0x000000106fab7819 */ /* 0x000fe200000006ff */
[----:B------:R-:W-:Y:S01]  /*15e0*/  FFMA.FTZ R183, R23, R162, R174 ;  /* 0x000000a217b77223 */ /* 0x000fe200000100ae */
        /* <DEDUP_REMOVED lines=77> */
.L_x_1562:
[--C-:B------:R-:W-:Y:S02]  /*1ac0*/  SHF.R.U64 R165, R134, 0x10, R135.reuse ;  /* 0x0000001086a57819 */ /* 0x100fe40000001287 */
[----:B------:R-:W-:Y:S02]  /*1ad0*/  SHF.L.U32 R134, R100, 0x10, RZ ;  /* 0x0000001064867819 */ /* 0x000fe400000006ff */
[----:B------:R-:W-:Y:S02]  /*1ae0*/  SHF.L.U32 R173, R123, 0x10, RZ ;  /* 0x000000107bad7819 */ /* 0x000fe400000006ff */
[----:B------:R-:W-:Y:S01]  /*1af0*/  SHF.R.U32.HI R169, RZ, 0x10, R135 ;  /* 0x00000010ffa97819 */ /* 0x000fe20000011687 */
[----:B------:R-:W-:Y:S01]  /*1b00*/  FADD.FTZ R134, -R134, R5 ;  /* 0x0000000586867221 */ /* 0x000fe20000010100 */
[----:B------:R-:W-:Y:S01]  /*1b10*/  SHF.L.U32 R135, R29, 0x10, RZ ;  /* 0x000000101d877819 */ /* 0x000fe200000006ff */
[----:B------:R-:W0:Y:S01]  /*1b20*/  MUFU.RCP R183, R173 ;  /* 0x000000ad00b77308 */ /* 0x000e220000001000 */
[----:B------:R-:W-:-:S02]  /*1b30*/  SHF.L.U32 R5, R30, 0x10, RZ ;  /* 0x000000101e057819 */ /* 0x000fc400000006ff */
        /* <DEDUP_REMOVED lines=12> */
[--C-:B------:R-:W-:Y:S01]  /*1c00*/  SHF.R.U64 R166, R132, 0x10, R133.reuse ;  /* 0x0000001084a67819 */ /* 0x100fe20000001285 */
[----:B------:R-:W1:Y:S01]  /*1c10*/  MUFU.RCP R186, R142 ;  /* 0x0000008e00ba7308 */ /* 0x000e620000001000 */
[----:B------:R-:W-:-:S02]  /*1c20*/  SHF.R.U32.HI R168, RZ, 0x10, R133 ;  /* 0x00000010ffa87819 */ /* 0x000fc40000011685 */
[----:B------:R-:W-:Y:S02]  /*1c30*/  SHF.L.U32 R135, R33, 0x10, RZ ;  /* 0x0000001021877819 */ /* 0x000fe400000006ff */
[--C-:B------:R-:W-:Y:S02]  /*1c40*/  SHF.R.U64 R158, R130, 0x10, R131.reuse ;  /* 0x00000010829e7819 */ /* 0x100fe40000001283 */
[----:B------:R-:W-:Y:S01]  /*1c50*/  SHF.R.U32.HI R162, RZ, 0x10, R131 ;  /* 0x00000010ffa27819 */ /* 0x000fe20000011683 */
[----:B------:R-:W2:Y:S01]  /*1c60*/  MUFU.RCP R189, R163 ;  /* 0x000000a300bd7308 */ /* 0x000ea20000001000 */
[----:B------:R-:W-:Y:S01]  /*1c70*/  SHF.L.U32 R133, R28, 0x10, RZ ;  /* 0x000000101c857819 */ /* 0x000fe200000006ff */
[----:B------:R-:W-:Y:S01]  /*1c80*/  FADD.FTZ R196, -R135, R14 ;  /* 0x0000000e87c47221 */ /* 0x000fe20000010100 */
[----:B------:R-:W-:Y:S02]  /*1c90*/  SHF.L.U32 R180, R95, 0x10, RZ ;  /* 0x000000105fb47819 */ /* 0x000fe400000006ff */
[----:B------:R-:W-:Y:S01]  /*1ca0*/  SHF.R.U64 R131, R128, 0x10, R129 ;  /* 0x0000001080837819 */ /* 0x000fe20000001281 */
[----:B------:R-:W-:Y:S01]  /*1cb0*/  FADD.FTZ R133, -R133, R4 ;  /* 0x0000000485857221 */ /* 0x000fe20000010100 */
[----:B------:R-:W-:Y:S01]  /*1cc0*/  SHF.L.U32 R143, R117, 0x10, RZ ;  /* 0x00000010758f7819 */ /* 0x000fe200000006ff */
[----:B------:R-:W-:Y:S01]  /*1cd0*/  FADD.FTZ R135, -R180, R15 ;  /* 0x0000000fb4877221 */ /* 0x000fe20000010100 */
[----:B------:R-:W-:-:S02]  /*1ce0*/  SHF.L.U32 R128, R109, 0x10, RZ ;  /* 0x000000106d807819 */ /* 0x000fc400000006ff */
[----:B------:R-:W-:Y:S01]  /*1cf0*/  SHF.L.U32 R12, R94, 0x10, RZ ;  /* 0x000000105e0c7819 */ /* 0x000fe200000006ff */
[----:B------:R-:W3:Y:S01]  /*1d00*/  MUFU.RCP R188, R143 ;  /* 0x0000008f00bc7308 */ /* 0x000ee20000001000 */
[----:B------:R-:W-:Y:S02]  /*1d10*/  SHF.L.U32 R171, R120, 0x10, RZ ;  /* 0x0000001078ab7819 */ /* 0x000fe400000006ff */
[----:B------:R-:W-:Y:S01]  /*1d20*/  SHF.L.U32 R13, R34, 0x10, RZ ;  /* 0x00000010220d7819 */ /* 0x000fe200000006ff */
[----:B------:R-:W-:Y:S01]  /*1d30*/  FADD.FTZ R195, -R12, R17 ;  /* 0x000000110cc37221 */ /* 0x000fe20000010100 */
[----:B------:R-:W-:Y:S01]  /*1d40*/  SHF.L.U32 R174, R124, 0x10, RZ ;  /* 0x000000107cae7819 */ /* 0x000fe200000006ff */
[----:B0-----:R-:W-:Y:S01]  /*1d50*/  FMUL.FTZ R17, R6, R183 ;  /* 0x000000b706117220 */ /* 0x001fe20000410000 */
[--C-:B------:R-:W-:Y:S01]  /*1d60*/  SHF.R.U64 R170, R138, 0x10, R139.reuse ;  /* 0x000000108aaa7819 */ /* 0x100fe2000000128b */
[----:B------:R-:W0:Y:S01]  /*1d70*/  MUFU.RCP R4, R128 ;  /* 0x0000008000047308 */ /* 0x000e220000001000 */
[----:B------:R-:W-:-:S02]  /*1d80*/  SHF.R.U32.HI R175, RZ, 0x10, R139 ;  /* 0x00000010ffaf7819 */ /* 0x000fc4000001168b */
[----:B------:R-:W-:Y:S02]  /*1d90*/  SHF.L.U32 R15, R35, 0x10, RZ ;  /* 0x00000010230f7819 */ /* 0x000fe400000006ff */
[--C-:B------:R-:W-:Y:S02]  /*1da0*/  SHF.R.U64 R139, R136, 0x10, R137.reuse ;  /* 0x00000010888b7819 */ /* 0x100fe40000001289 */
[----:B------:R-:W-:Y:S01]  /*1db0*/  SHF.R.U32.HI R160, RZ, 0x10, R137 ;  /* 0x00000010ffa07819 */ /* 0x000fe20000011689 */
[----:B------:R-:W4:Y:S01]  /*1dc0*/  MUFU.RCP R191, R171 ;  /* 0x000000ab00bf7308 */ /* 0x000f220000001000 */
[----:B------:R-:W-:Y:S01]  /*1dd0*/  SHF.L.U32 R164, R122, 0x10, RZ ;  /* 0x000000107aa47819 */ /* 0x000fe200000006ff */
[----:B------:R-:W-:Y:S01]  /*1de0*/  FADD.FTZ R137, -R13, R16 ;  /* 0x000000100d897221 */ /* 0x000fe20000010100 */
[----:B------:R-:W-:Y:S01]  /*1df0*/  SHF.L.U32 R13, R36, 0x10, RZ ;  /* 0x00000010240d7819 */ /* 0x000fe200000006ff */
[----:B------:R-:W-:Y:S01]  /*1e00*/  FADD.FTZ R197, -R15, R18 ;  /* 0x000000120fc57221 */ /* 0x000fe20000010100 */
[----:B------:R-:W-:-:S02]  /*1e10*/  SHF.L.U32 R183, R101, 0x10, RZ ;  /* 0x0000001065b77819 */ /* 0x000fc400000006ff */
[----:B------:R-:W-:Y:S01]  /*1e20*/  SHF.L.U32 R144, R118, 0x10, RZ ;  /* 0x0000001076907819 */ /* 0x000fe200000006ff */
[----:B------:R-:W5:Y:S01]  /*1e30*/  MUFU.RCP R0, R174 ;  /* 0x000000ae00007308 */ /* 0x000f620000001000 */
[----:B------:R-:W-:Y:S01]  /*1e40*/  SHF.L.U32 R14, R93, 0x10, RZ ;  /* 0x000000105d0e7819 */ /* 0x000fe200000006ff */
[----:B------:R-:W-:Y:S01]  /*1e50*/  FADD.FTZ R201, -R13, R20 ;  /* 0x000000140dc97221 */ /* 0x000fe20000010100 */
[----:B------:R-:W-:Y:S01]  /*1e60*/  SHF.L.U32 R12, R92, 0x10, RZ ;  /* 0x000000105c0c7819 */ /* 0x000fe200000006ff */
[----:B-1----:R-:W-:Y:S01]  /*1e70*/  FMUL.FTZ R20, R5, R186 ;  /* 0x000000ba05147220 */ /* 0x002fe20000410000 */
        /* <DEDUP_REMOVED lines=11> */
[----:B------:R-:W1:Y:S01]  /*1f30*/  MUFU.RCP R6, R183 ;  /* 0x000000b700067308 */ /* 0x000e620000001000 */
[----:B------:R-:W-:Y:S01]  /*1f40*/  FADD.FTZ R202, -R14, R23 ;  /* 0x000000170eca7221 */ /* 0x000fe20000010100 */
        /* <DEDUP_REMOVED lines=10> */
[----:B0-----:R-:W-:Y:S01]  /*1ff0*/  FMUL.FTZ R26, R199, R4 ;  /* 0x00000004c71a7220 */ /* 0x001fe20000410000 */
[----:B------:R-:W-:Y:S01]  /*2000*/  SHF.L.U32 R149, R170, 0x10, RZ ;  /* 0x00000010aa957819 */ /* 0x000fe200000006ff */
[----:B----4-:R-:W-:Y:S01]  /*2010*/  FMUL.FTZ R15, R8, R191 ;  /* 0x000000bf080f7220 */ /* 0x010fe20000410000 */
[----:B------:R-:W-:Y:S01]  /*2020*/  SHF.L.U32 R4, R153, 0x10, RZ ;  /* 0x0000001099047819 */ /* 0x000fe200000006ff */
[----:B------:R-:W0:Y:S01]  /*2030*/  MUFU.RCP R192, R145 ;  /* 0x0000009100c07308 */ /* 0x000e220000001000 */
[----:B------:R-:W-:Y:S01]  /*2040*/  SHF.L.U32 R11, R3, 0x10, RZ ;  /* 0x00000010030b7819 */ /* 0x000fe200000006ff */
[----:B-----5:R-:W-:Y:S01]  /*2050*/  FMUL.FTZ R0, R133, R0 ;  /* 0x0000000085007220 */ /* 0x020fe20000410000 */
[----:B------:R-:W-:Y:S01]  /*2060*/  SHF.L.U32 R8, R150, 0x10, RZ ;  /* 0x0000001096087819 */ /* 0x000fe200000006ff */
[----:B------:R-:W-:Y:S01]  /*2070*/  FMUL.FTZ R3, R174, R5 ;  /* 0x00000005ae037220 */ /* 0x000fe20000410000 */
[----:B------:R-:W-:Y:S01]  /*2080*/  SHF.L.U32 R153, R158, 0x10, RZ ;  /* 0x000000109e997819 */ /* 0x000fe200000006ff */
[----:B------:R-:W-:Y:S01]  /*2090*/  FADD.FTZ R27, -R14, R27 ;  /* 0x0000001b0e1b7221 */ /* 0x000fe20000010100 */
[----:B------:R-:W-:Y:S01]  /*20a0*/  FMUL.FTZ R158, R157, R10 ;  /* 0x0000000a9d9e7220 */ /* 0x000fe20000410000 */
[----:B------:R3:W4:Y:S01]  /*20b0*/  MUFU.RCP R187, R157 ;  /* 0x0000009d00bb7308 */ /* 0x0007220000001000 */
[----:B------:R-:W-:Y:S01]  /*20c0*/  SHF.L.U32 R161, R115, 0x10, RZ ;  /* 0x0000001073a17819 */ /* 0x000fe200000006ff */
[----:B------:R-:W-:Y:S01]  /*20d0*/  FADD.FTZ R9, -R176, R9 ;  /* 0x00000009b0097221 */ /* 0x000fe20000010100 */
[----:B------:R-:W-:Y:S01]  /*20e0*/  SHF.L.U32 R159, R112, 0x10, RZ ;  /* 0x00000010709f7819 */ /* 0x000fe200000006ff */
[----:B-1----:R-:W-:Y:S01]  /*20f0*/  FMUL.FTZ R18, R134, R193 ;  /* 0x000000c186127220 */ /* 0x002fe20000410000 */
[----:B------:R-:W-:Y:S01]  /*2100*/  SHF.L.U32 R152, R152, 0x10, RZ ;  /* 0x0000001098987819 */ /* 0x000fe200000006ff */
[----:B------:R-:W-:Y:S01]  /*2110*/  FADD.FTZ R170, RZ, R3 ;  /* 0x00000003ffaa7221 */ /* 0x000fe20000010000 */
[----:B------:R-:W-:Y:S01]  /*2120*/  SHF.L.U32 R154, R154, 0x10, RZ ;  /* 0x000000109a9a7819 */ /* 0x000fe200000006ff */
[----:B------:R-:W-:Y:S01]  /*2130*/  FMUL.FTZ R27, R27, R6 ;  /* 0x000000061b1b7220 */ /* 0x000fe20000410000 */
[----:B---3--:R-:W-:Y:S01]  /*2140*/  SHF.L.U32 R157, R139, 0x10, RZ ;  /* 0x000000108b9d7819 */ /* 0x008fe200000006ff */
[----:B------:R-:W-:Y:S01]  /*2150*/  FMUL.FTZ R139, R164, R149 ;  /* 0x00000095a48b7220 */ /* 0x000fe20000410000 */
[----:B------:R-:W-:Y:S01]  /*2160*/  SHF.L.U32 R138, R99, 0x10, RZ ;  /* 0x00000010638a7819 */ /* 0x000fe200000006ff */
[----:B------:R-:W-:Y:S01]  /*2170*/  FFMA.FTZ R164, R3, R0, RZ ;  /* 0x0000000003a47223 */ /* 0x000fe200000100ff */
[----:B------:R-:W-:Y:S01]  /*2180*/  FMUL.FTZ R150, R163, R8 ;  /* 0x00000008a3967220 */ /* 0x000fe20000410000 */
[----:B--2---:R-:W-:Y:S01]  /*2190*/  FMUL.FTZ R14, R9, R190 ;  /* 0x000000be090e7220 */ /* 0x004fe20000410000 */
[----:B------:R-:W-:Y:S01]  /*21a0*/  SHF.L.U32 R6, R151, 0x10, RZ ;  /* 0x0000001097067819 */ /* 0x000fe200000006ff */
[----:B------:R1:W2:Y:S01]  /*21b0*/  MUFU.RCP R185, R161 ;  /* 0x000000a100b97308 */ /* 0x0002a20000001000 */
[----:B------:R-:W-:Y:S01]  /*21c0*/  SHF.L.U32 R155, R162, 0x10, RZ ;  /* 0x00000010a29b7819 */ /* 0x000fe200000006ff */
[----:B------:R-:W-:Y:S01]  /*21d0*/  FMUL.FTZ R162, R159, R154 ;  /* 0x0000009a9fa27220 */ /* 0x000fe20000410000 */
[----:B------:R-:W-:Y:S01]  /*21e0*/  SHF.L.U32 R163, R160, 0x10, RZ ;  /* 0x00000010a0a37819 */ /* 0x000fe200000006ff */
[----:B------:R-:W-:Y:S01]  /*21f0*/  FMUL.FTZ R160, R161, R152 ;  /* 0x00000098a1a07220 */ /* 0x000fe20000410000 */
[----:B------:R-:W-:Y:S01]  /*2200*/  SHF.L.U32 R9, R146, 0x10, RZ ;  /* 0x0000001092097819 */ /* 0x000fe200000006ff */
[----:B------:R-:W-:Y:S01]  /*2210*/  FADD.FTZ R7, -R138, R7 ;  /* 0x000000078a077221 */ /* 0x000fe20000010100 */
[----:B------:R-:W-:Y:S01]  /*2220*/  SHF.L.U32 R151, R175, 0x10, RZ ;  /* 0x00000010af977819 */ /* 0x000fe200000006ff */
[----:B------:R3:W-:Y:S01]  /*2230*/  MUFU.RCP R182, R159 ;  /* 0x0000009f00b67308 */ /* 0x0007e20000001000 */
[----:B------:R-:W-:Y:S01]  /*2240*/  FMUL.FTZ R146, R173, R4 ;  /* 0x00000004ad927220 */ /* 0x000fe20000410000 */
[----:B-1----:R-:W-:Y:S01]  /*2250*/  FADD.FTZ R161, R170, R139 ;  /* 0x0000008baaa17221 */ /* 0x002fe20000010000 */
[----:B------:R-:W-:Y:S01]  /*2260*/  SHF.L.U32 R167, R111, 0x10, RZ ;  /* 0x000000106fa77819 */ /* 0x000fe200000006ff */
[----:B0-----:R-:W-:Y:S01]  /*2270*/  FMUL.FTZ R16, R7, R192 ;  /* 0x000000c007107220 */ /* 0x001fe20000410000 */
[----:B------:R-:W-:Y:S01]  /*2280*/  SHF.L.U32 R156, R156, 0x10, RZ ;  /* 0x000000109c9c7819 */ /* 0x000fe200000006ff */
[----:B------:R-:W-:Y:S01]  /*2290*/  FMUL.FTZ R145, R145, R151 ;  /* 0x0000009791917220 */ /* 0x000fe20000410000 */
[----:B------:R-:W-:Y:S01]  /*22a0*/  FADD.FTZ R174, R161, R146 ;  /* 0x00000092a1ae7221 */ /* 0x000fe20000010000 */
[----:B------:R-:W-:Y:S01]  /*22b0*/  SHF.L.U32 R7, R148, 0x10, RZ ;  /* 0x0000001094077819 */ /* 0x000fe200000006ff */
[----:B---3--:R-:W-:Y:S01]  /*22c0*/  FFMA.FTZ R159, R139, R18, R164 ;  /* 0x000000128b9f7223 */ /* 0x008fe200000100a4 */
[----:B------:R0:W-:Y:S01]  /*22d0*/  MUFU.RCP R132, R167 ;  /* 0x000000a700847308 */ /* 0x0001e20000001000 */
[----:B------:R-:W-:Y:S01]  /*22e0*/  FMUL.FTZ R148, R171, R6 ;  /* 0x00000006ab947220 */ /* 0x000fe20000410000 */
[----:B------:R-:W-:Y:S01]  /*22f0*/  FMUL.FTZ R164, R167, R156 ;  /* 0x0000009ca7a47220 */ /* 0x000fe20000410000 */
[----:B------:R-:W-:Y:S01]  /*2300*/  FFMA.FTZ R170, R146, R17, R159 ;  /* 0x0000001192aa7223 */ /* 0x000fe2000001009f */
[----:B------:R-:W-:Y:S01]  /*2310*/  FADD.FTZ R171, R174, R145 ;  /* 0x00000091aeab7221 */ /* 0x000fe20000010000 */
[----:B------:R-:W-:Y:S01]  /*2320*/  FMUL.FTZ R159, R144, R153 ;  /* 0x00000099909f7220 */ /* 0x000fe20000410000 */
[----:B------:R-:W-:Y:S01]  /*2330*/  SHF.L.U32 R141, R113, 0x10, RZ ;  /* 0x00000010718d7819 */ /* 0x000fe200000006ff */
[----:B------:R-:W-:Y:S01]  /*2340*/  FMUL.FTZ R143, R143, R155 ;  /* 0x0000009b8f8f7220 */ /* 0x000fe20000410000 */
[----:B------:R-:W-:Y:S01]  /*2350*/  SHF.L.U32 R172, R108, 0x10, RZ ;  /* 0x000000106cac7819 */ /* 0x000fe200000006ff */
[----:B0-----:R-:W-:Y:S01]  /*2360*/  FFMA.FTZ R167, R145, R16, R170 ;  /* 0x0000001091a77223 */ /* 0x001fe200000100aa */
[----:B------:R-:W-:Y:S01]  /*2370*/  FADD.FTZ R170, R171, R148 ;  /* 0x00000094abaa7221 */ /* 0x000fe20000010000 */
[----:B------:R0:W1:Y:S01]  /*2380*/  MUFU.RCP R184, R141 ;  /* 0x0000008d00b87308 */ /* 0x0000620000001000 */
[----:B------:R-:W-:Y:S01]  /*2390*/  SHF.L.U32 R130, R110, 0x10, RZ ;  /* 0x000000106e827819 */ /* 0x000fe200000006ff */
[----:B------:R-:W-:Y:S01]  /*23a0*/  FFMA.FTZ R144, R148, R15, R167 ;  /* 0x0000000f94907223 */ /* 0x000fe200000100a7 */
[----:B------:R-:W-:Y:S01]  /*23b0*/  FADD.FTZ R175, R170, R159 ;  /* 0x0000009faaaf7221 */ /* 0x000fe20000010000 */
[----:B------:R-:W-:Y:S01]  /*23c0*/  FMUL.FTZ R161, R172, R7 ;  /* 0x00000007aca17220 */ /* 0x000fe20000410000 */
[----:B----4-:R-:W-:Y:S01]  /*23d0*/  FMUL.FTZ R19, R194, R187 ;  /* 0x000000bbc2137220 */ /* 0x010fe20000410000 */
[----:B------:R-:W-:Y:S01]  /*23e0*/  FFMA.FTZ R173, R159, R14, R144 ;  /* 0x0000000e9fad7223 */ /* 0x000fe20000010090 */
[----:B------:R-:W-:Y:S01]  /*23f0*/  FADD.FTZ R174, R175, R150 ;  /* 0x00000096afae7221 */ /* 0x000fe20000010000 */
[----:B------:R3:W-:Y:S01]  /*2400*/  MUFU.RCP R138, R172 ;  /* 0x000000ac008a7308 */ /* 0x0007e20000001000 */
[----:B------:R-:W-:Y:S01]  /*2410*/  SHF.L.U32 R144, R131, 0x10, RZ ;  /* 0x0000001083907819 */ /* 0x000fe200000006ff */
[----:B------:R-:W-:Y:S01]  /*2420*/  FMUL.FTZ R131, R142, R157 ;  /* 0x0000009d8e837220 */ /* 0x000fe20000410000 */
[----:B------:R-:W-:Y:S01]  /*2430*/  FADD.FTZ R175, R174, R143 ;  /* 0x0000008faeaf7221 */ /* 0x000fe20000010000 */
[----:B------:R-:W-:Y:S01]  /*2440*/  SHF.R.U32.HI R129, RZ, 0x10, R129 ;  /* 0x00000010ff817819 */ /* 0x000fe20000011681 */
[----:B--2---:R-:W-:Y:S01]  /*2450*/  FMUL.FTZ R21, R196, R185 ;  /* 0x000000b9c4157220 */ /* 0x004fe20000410000 */
[----:B------:R-:W-:Y:S01]  /*2460*/  SHF.L.U32 R176, R107, 0x10, RZ ;  /* 0x000000106bb07819 */ /* 0x000fe200000006ff */
[----:B0-----:R-:W-:Y:S01]  /*2470*/  FMUL.FTZ R141, R141, R163 ;  /* 0x000000a38d8d7220 */ /* 0x001fe20000410000 */
[----:B------:R-:W0:Y:S01]  /*2480*/  MUFU.RCP R136, R130 ;  /* 0x0000008200887308 */ /* 0x000e220000001000 */
[----:B---3--:R-:W-:Y:S01]  /*2490*/  FFMA.FTZ R172, R150, R13, R173 ;  /* 0x0000000d96ac7223 */ /* 0x008fe200000100ad */
[----:B------:R-:W-:Y:S01]  /*24a0*/  SHF.L.U32 R181, R102, 0x10, RZ ;  /* 0x0000001066b57819 */ /* 0x000fe200000006ff */
[----:B------:R-:W-:Y:S01]  /*24b0*/  FMUL.FTZ R167, R176, R9 ;  /* 0x00000009b0a77220 */ /* 0x000fe20000410000 */
[----:B------:R-:W-:Y:S01]  /*24c0*/  SHF.L.U32 R170, R129, 0x10, RZ ;  /* 0x0000001081aa7819 */ /* 0x000fe200000006ff */
[----:B------:R-:W-:Y:S01]  /*24d0*/  FFMA.FTZ R173, R143, R12, R172 ;  /* 0x0000000c8fad7223 */ /* 0x000fe200000100ac */
[----:B------:R-:W-:Y:S01]  /*24e0*/  FADD.FTZ R172, R175, R158 ;  /* 0x0000009eafac7221 */ /* 0x000fe20000010000 */
[----:B-1----:R-:W-:Y:S01]  /*24f0*/  FMUL.FTZ R22, R135, R184 ;  /* 0x000000b887167220 */ /* 0x002fe20000410000 */
[----:B------:R1:W2:Y:S01]  /*2500*/  MUFU.RCP R209, R176 ;  /* 0x000000b000d17308 */ /* 0x0002a20000001000 */
[----:B------:R-:W-:Y:S01]  /*2510*/  FFMA.FTZ R142, R158, R19, R173 ;  /* 0x000000139e8e7223 */ /* 0x000fe200000100ad */
[----:B------:R-:W-:Y:S01]  /*2520*/  FADD.FTZ R187, R172, R131 ;  /* 0x00000083acbb7221 */ /* 0x000fe20000010000 */
[----:B------:R-:W-:Y:S01]  /*2530*/  SHF.L.U32 R177, R106, 0x10, RZ ;  /* 0x000000106ab17819 */ /* 0x000fe200000006ff */
[----:B------:R-:W-:Y:S01]  /*2540*/  FMUL.FTZ R172, R183, R170 ;  /* 0x000000aab7ac7220 */ /* 0x000fe20000410000 */
[----:B------:R-:W-:Y:S01]  /*2550*/  FFMA.FTZ R185, R131, R20, R142 ;  /* 0x0000001483b97223 */ /* 0x000fe2000001008e */
[----:B------:R-:W-:Y:S01]  /*2560*/  SHF.L.U32 R178, R103, 0x10, RZ ;  /* 0x0000001067b27819 */ /* 0x000fe200000006ff */
[----:B------:R-:W-:Y:S01]  /*2570*/  FMUL.FTZ R142, R181, R144 ;  /* 0x00000090b58e7220 */ /* 0x000fe20000410000 */
[----:B------:R-:W-:Y:S01]  /*2580*/  SHF.L.U32 R147, R147, 0x10, RZ ;  /* 0x0000001093937819 */ /* 0x000fe200000006ff */
[----:B-1----:R-:W-:Y:S01]  /*2590*/  FADD.FTZ R176, R187, R160 ;  /* 0x000000a0bbb07221 */ /* 0x002fe20000010000 */
[----:B------:R-:W-:Y:S01]  /*25a0*/  FFMA.FTZ R174, R160, R21, R185 ;  /* 0x00000015a0ae7223 */ /* 0x000fe200000100b9 */
[----:B------:R1:W3:Y:S01]  /*25b0*/  MUFU.RCP R213, R181 ;  /* 0x000000b500d57308 */ /* 0x0002e20000001000 */
[----:B------:R-:W-:Y:S01]  /*25c0*/  SHF.L.U32 R165, R165, 0x10, RZ ;  /* 0x00000010a5a57819 */ /* 0x000fe200000006ff */
[----:B------:R-:W-:Y:S01]  /*25d0*/  FMUL.FTZ R23, R137, R182 ;  /* 0x000000b689177220 */ /* 0x000fe20000410000 */
[----:B------:R-:W-:Y:S01]  /*25e0*/  FADD.FTZ R183, R176, R141 ;  /* 0x0000008db0b77221 */ /* 0x000fe20000010000 */
[----:B------:R-:W-:Y:S01]  /*25f0*/  FMUL.FTZ R129, R178, R147 ;  /* 0x00000093b2817220 */ /* 0x000fe20000410000 */
[----:B0-----:R-:W-:Y:S01]  /*2600*/  FMUL.FTZ R24, R195, R136 ;  /* 0x00000088c3187220 */ /* 0x001fe20000410000 */
[----:B------:R-:W-:Y:S01]  /*2610*/  FMUL.FTZ R173, R130, R165 ;  /* 0x000000a582ad7220 */ /* 0x000fe20000410000 */
[----:B------:R-:W-:Y:S01]  /*2620*/  SHF.L.U32 R179, R105, 0x10, RZ ;  /* 0x0000001069b37819 */ /* 0x000fe200000006ff */
[----:B------:R-:W0:Y:S01]  /*2630*/  MUFU.RCP R207, R177 ;  /* 0x000000b100cf7308 */ /* 0x000e220000001000 */
[----:B-1----:R-:W-:Y:S01]  /*2640*/  FFMA.FTZ R181, R141, R22, R174 ;  /* 0x000000168db57223 */ /* 0x002fe200000100ae */
[----:B------:R-:W-:Y:S01]  /*2650*/  SHF.L.U32 R169, R169, 0x10, RZ ;  /* 0x00000010a9a97819 */ /* 0x000fe200000006ff */
[----:B------:R-:W-:Y:S01]  /*2660*/  FMUL.FTZ R25, R197, R132 ;  /* 0x00000084c5197220 */ /* 0x000fe20000410000 */
[----:B------:R-:W-:Y:S01]  /*2670*/  SHF.L.U32 R180, R104, 0x10, RZ ;  /* 0x0000001068b47819 */ /* 0x000fe200000006ff */
[----:B------:R-:W-:Y:S01]  /*2680*/  FFMA.FTZ R176, R162, R23, R181 ;  /* 0x00000017a2b07223 */ /* 0x000fe200000100b5 */
[----:B------:R-:W-:Y:S01]  /*2690*/  SHF.L.U32 R166, R166, 0x10, RZ ;  /* 0x00000010a6a67819 */ /* 0x000fe200000006ff */
[----:B------:R-:W-:Y:S01]  /*26a0*/  FMUL.FTZ R175, R128, R169 ;  /* 0x000000a980af7220 */ /* 0x000fe20000410000 */
[----:B------:R1:W4:Y:S01]  /*26b0*/  MUFU.RCP R208, R178 ;  /* 0x000000b200d07308 */ /* 0x0003220000001000 */
[----:B------:R-:W-:Y:S01]  /*26c0*/  FMUL.FTZ R138, R201, R138 ;  /* 0x0000008ac98a7220 */ /* 0x000fe20000410000 */
[----:B------:R-:W-:Y:S01]  /*26d0*/  SHF.L.U32 R168, R168, 0x10, RZ ;  /* 0x00000010a8a87819 */ /* 0x000fe200000006ff */
[----:B------:R-:W-:Y:S01]  /*26e0*/  FMUL.FTZ R128, R177, R166 ;  /* 0x000000a6b1807220 */ /* 0x000fe20000410000 */
[----:B--2---:R-:W-:Y:S01]  /*26f0*/  FMUL.FTZ R136, R200, R209 ;  /* 0x000000d1c8887220 */ /* 0x004fe20000410000 */
[----:B------:R-:W-:Y:S01]  /*2700*/  FMUL.FTZ R171, R180, R11 ;  /* 0x0000000bb4ab7220 */ /* 0x000fe20000410000 */
[----:B---3--:R-:W-:Y:S01]  /*2710*/  FMUL.FTZ R133, R204, R213 ;  /* 0x000000d5cc857220 */ /* 0x008fe20000410000 */
[----:B------:R-:W-:Y:S01]  /*2720*/  FMUL.FTZ R130, R179, R168 ;  /* 0x000000a8b3827220 */ /* 0x000fe20000410000 */
[----:B------:R2:W3:Y:S01]  /*2730*/  MUFU.RCP R211, R179 ;  /* 0x000000b300d37308 */ /* 0x0004e20000001000 */
[----:B-1----:R-:W-:Y:S01]  /*2740*/  FADD.FTZ R178, R183, R162 ;  /* 0x000000a2b7b27221 */ /* 0x002fe20000010000 */
[----:B------:R-:W-:Y:S01]  /*2750*/  FFMA.FTZ R183, R173, R24, R176 ;  /* 0x00000018adb77223 */ /* 0x000fe200000100b0 */
[----:B0-----:R-:W-:Y:S01]  /*2760*/  FMUL.FTZ R137, R198, R207 ;  /* 0x000000cfc6897220 */ /* 0x001fe20000410000 */
[----:B------:R-:W-:Y:S01]  /*2770*/  FMUL.FTZ R177, R5, R0 ;  /* 0x0000000005b17220 */ /* 0x000fe20000410000 */
[----:B------:R-:W-:Y:S01]  /*2780*/  FADD.FTZ R185, R178, R173 ;  /* 0x000000adb2b97221 */ /* 0x000fe20000010000 */
[----:B------:R-:W-:Y:S01]  /*2790*/  FFMA.FTZ R176, R164, R25, R183 ;  /* 0x00000019a4b07223 */ /* 0x000fe200000100b7 */
[----:B------:R-:W-:Y:S01]  /*27a0*/  FMUL.FTZ R174, R4, R17 ;  /* 0x0000001104ae7220 */ /* 0x000fe20000410000 */
[----:B------:R0:W1:Y:S01]  /*27b0*/  MUFU.RCP R206, R180 ;  /* 0x000000b400ce7308 */ /* 0x0000620000001000 */
[----:B------:R-:W-:Y:S01]  /*27c0*/  FADD.FTZ R178, R185, R164 ;  /* 0x000000a4b9b27221 */ /* 0x000fe20000010000 */
[----:B------:R-:W-:Y:S01]  /*27d0*/  FFMA.FTZ R176, R175, R26, R176 ;  /* 0x0000001aafb07223 */ /* 0x000fe200000100b0 */
[----:B----4-:R-:W-:Y:S01]  /*27e0*/  FMUL.FTZ R132, R205, R208 ;  /* 0x000000d0cd847220 */ /* 0x010fe20000410000 */
[----:B--2---:R-:W-:Y:S01]  /*27f0*/  FMUL.FTZ R179, R149, R18 ;  /* 0x0000001295b37220 */ /* 0x004fe20000410000 */
[----:B------:R-:W-:Y:S01]  /*2800*/  FADD.FTZ R178, R178, R175 ;  /* 0x000000afb2b27221 */ /* 0x000fe20000010000 */
[----:B------:R-:W-:Y:S01]  /*2810*/  FFMA.FTZ R183, R161, R138, R176 ;  /* 0x0000008aa1b77223 */ /* 0x000fe200000100b0 */
[----:B------:R-:W-:Y:S01]  /*2820*/  FMUL.FTZ R181, R151, R16 ;  /* 0x0000001097b57220 */ /* 0x000fe20000410000 */
[----:B------:R-:W-:Y:S01]  /*2830*/  FMUL.FTZ R187, R153, R14 ;  /* 0x0000000e99bb7220 */ /* 0x000fe20000410000 */
[----:B------:R-:W-:Y:S01]  /*2840*/  FADD.FTZ R185, R178, R161 ;  /* 0x000000a1b2b97221 */ /* 0x000fe20000010000 */
[----:B------:R-:W-:Y:S01]  /*2850*/  FFMA.FTZ R176, R128, R137, R183 ;  /* 0x0000008980b07223 */ /* 0x000fe200000100b7 */
[----:B---3--:R-:W-:Y:S01]  /*2860*/  FMUL.FTZ R135, R202, R211 ;  /* 0x000000d3ca877220 */ /* 0x008fe20000410000 */
[----:B0-----:R-:W-:Y:S01]  /*2870*/  FMUL.FTZ R180, R6, R15 ;  /* 0x0000000f06b47220 */ /* 0x001fe20000410000 */
        /* <DEDUP_REMOVED lines=32> */
.L_x_1563:
        /* <DEDUP_REMOVED lines=40> */
[----:B--2---:R-:W-:Y:S01]  /*2d00*/  LOP3.LUT P2, R7, R174, 0x1f, RZ, 0xc0, !PT ;  /* 0x0000001fae077812 */ /* 0x004fe2000784c0ff */
        /* <DEDUP_REMOVED lines=42> */
.L_x_1565:
[----:B------:R-:W-:Y:S05]  /*2fb0*/  BSYNC.RECONVERGENT B0 ;  /* 0x0000000000007941 */ /* 0x000fea0003800200 */
.L_x_1564:
        /* <DEDUP_REMOVED lines=22> */
.L_x_1567:
[----:B------:R-:W-:Y:S05]  /*3120*/  BSYNC.RECONVERGENT B0 ;  /* 0x0000000000007941 */ /* 0x000fea0003800200 */
.L_x_1566:
        /* <DEDUP_REMOVED lines=32> */
.L_x_1569:
[----:B0-----:R-:W2:Y:S04]  /*3330*/  LDG.E.STRONG.GPU R6, desc[UR4][R4.64] ;  /* 0x0000000404067981 */ /* 0x001ea8000c1ef900 */
[----:B--2---:R-:W-:Y:S01]  /*3340*/  CCTL.IVALL ;  /* 0x00000000ff00798f */ /* 0x004fe20002000000 */
[----:B------:R-:W-:Y:S05]  /*3350*/  YIELD ;  /* 0x0000000000007946 */ /* 0x000fea0003800000 */
[----:B------:R-:W-:-:S13]  /*3360*/  ISETP.NE.AND P2, PT, R6, R147, PT ;  /* 0x000000930600720c */ /* 0x000fda0003f45270 */
[----:B------:R-:W-:Y:S05]  /*3370*/  @P2 BRA `(.L_x_1569) ;  /* 0xfffffffc00ec2947 */ /* 0x000fea000383ffff */
.L_x_1568:
        /* <DEDUP_REMOVED lines=8> */
[----:B------:R-:W-:Y:S02]  /*3400*/  @!P0 IADD3 R7, P2, PT, R6, R7, RZ ;  /* 0x0000000706078210 */ /* 0x000fe40007f5e0ff */
[----:B------:R-:W-:Y:S02]  /*3410*/  @!P0 SHF.L.U32 R6, R174, 0x3, RZ ;  /* 0x00000003ae068819 */ /* 0x000fe400000006ff */
[----:B------:R-:W-:Y:S02]  /*3420*/  @!P0 IADD3.X R8, PT, PT, RZ, RZ, RZ, P2, !PT ;  /* 0x000000ffff088210 */ /* 0x000fe400017fe4ff */
[----:B------:R-:W-:-:S02]  /*3430*/  @!P0 LOP3.LUT R6, R6, 0xf8, RZ, 0xc0, !PT ;  /* 0x000000f806068812 */ /* 0x000fc400078ec0ff */
        /* <DEDUP_REMOVED lines=31> */
[----:B------:R-:W-:Y:S01]  /*3630*/  FMUL.FTZ R7, R7, 8.1380210758652538061e-05 ;  /* 0x38aaaaab07077820 */ /* 0x000fe20000410000 */
[----:B------:R-:W0:Y:S01]  /*3640*/  LDC.64 R4, c[0x0][0x3f0] ;  /* 0x0000fc00ff047b82 */ /* 0x000e220000000a00 */
[----:B------:R-:W-:-:S04]  /*3650*/  FMUL.FTZ R6, R6, 8.1380210758652538061e-05 ;  /* 0x38aaaaab06067820 */ /* 0x000fc80000410000 */
        /* <DEDUP_REMOVED lines=31> */
[C---:B------:R-:W-:Y:S01]  /*3850*/  IADD3 R25, PT, PT, R140.reuse, 0x400, RZ ;  /* 0x000004008c197810 */ /* 0x040fe20007ffe0ff */
[----:B------:R-:W-:Y:S01]  /*3860*/  FADD.FTZ R148, -R15, R148 ;  /* 0x000000940f947221 */ /* 0x000fe20000010100 */
[----:B------:R-:W-:Y:S01]  /*3870*/  IADD3 R27, PT, PT, R140, 0x600, RZ ;  /* 0x000006008c1b7810 */ /* 0x000fe20007ffe0ff */
[----:B------:R-:W-:Y:S01]  /*3880*/  FADD.FTZ R14, -R14, R159 ;  /* 0x0000009f0e0e7221 */ /* 0x000fe20000010100 */
[C---:B------:R-:W-:Y:S01]  /*3890*/  IADD3 R129, PT, PT, R140.reuse, 0x800, RZ ;  /* 0x000008008c817810 */ /* 0x040fe20007ffe0ff */
[----:B------:R-:W-:Y:S01]  /*38a0*/  FADD.FTZ R150, -R13, R150 ;  /* 0x000000960d967221 */ /* 0x000fe20000010100 */
[----:B------:R-:W-:Y:S01]  /*38b0*/  IADD3 R131, PT, PT, R140, 0xa00, RZ ;  /* 0x00000a008c837810 */ /* 0x000fe20007ffe0ff */
[----:B------:R-:W-:Y:S01]  /*38c0*/  FADD.FTZ R12, -R12, R143 ;  /* 0x0000008f0c0c7221 */ /* 0x000fe20000010100 */
[----:B------:R-:W-:Y:S01]  /*38d0*/  FADD.FTZ R8, -R19, R158 ;  /* 0x0000009e13087221 */ /* 0x000fe20000010100 */
[----:B------:R-:W-:Y:S01]  /*38e0*/  FADD.FTZ R22, -R22, R141 ;  /* 0x0000008d16167221 */ /* 0x000fe20000010100 */
[----:B------:R-:W-:Y:S01]  /*38f0*/  FMUL.FTZ R17, R127, R18 ;  /* 0x000000127f117220 */ /* 0x000fe20000410000 */
[----:B------:R-:W-:Y:S01]  /*3900*/  FADD.FTZ R10, -R21, R160 ;  /* 0x000000a0150a7221 */ /* 0x000fe20000010100 */
[----:B0-----:R-:W-:-:S04]  /*3910*/  IMAD.WIDE.U32 R140, R140, 0x10, R4 ;  /* 0x000000108c8c7825 */ /* 0x001fc800078e0004 */
        /* <DEDUP_REMOVED lines=14> */
[----:B------:R-:W-:Y:S01]  /*3a00*/  FMUL.FTZ R6, R127, R150 ;  /* 0x000000967f067220 */ /* 0x000fe20000410000 */
[----:B------:R-:W-:-:S04]  /*3a10*/  IMAD.WIDE.U32 R26, R27, 0x10, R4 ;  /* 0x000000101b1a7825 */ /* 0x000fc800078e0004 */
[C---:B------:R-:W-:Y:S01]  /*3a20*/  FMUL.FTZ R7, R127.reuse, R12 ;  /* 0x0000000c7f077220 */ /* 0x040fe20000410000 */
[C---:B------:R-:W-:Y:S01]  /*3a30*/  FMUL.FTZ R8, R127.reuse, R8 ;  /* 0x000000087f087220 */ /* 0x040fe20000410000 */
[----:B------:R-:W-:Y:S01]  /*3a40*/  FMUL.FTZ R9, R127, R20 ;  /* 0x000000147f097220 */ /* 0x000fe20000410000 */
[----:B------:R-:W-:-:S04]  /*3a50*/  IMAD.WIDE.U32 R128, R129, 0x10, R4 ;  /* 0x0000001081807825 */ /* 0x000fc800078e0004 */
[C---:B------:R-:W-:Y:S01]  /*3a60*/  FMUL.FTZ R10, R127.reuse, R10 ;  /* 0x0000000a7f0a7220 */ /* 0x040fe20000410000 */
[----:B------:R-:W-:Y:S01]  /*3a70*/  FMUL.FTZ R11, R127, R22 ;  /* 0x000000167f0b7220 */ /* 0x000fe20000410000 */
[----:B------:R0:W-:Y:S01]  /*3a80*/  STG.E.128 desc[UR4][R140.64], R16 ;  /* 0x000000108c007986 */ /* 0x0001e2000c101d04 */
        /* <DEDUP_REMOVED lines=13> */
[----:B------:R1:W-:Y:S01]  /*3b60*/  STG.E.128 desc[UR4][R24.64], R8 ;  /* 0x0000000818007986 */ /* 0x0003e2000c101d04 */
[C---:B0-----:R-:W-:Y:S01]  /*3b70*/  FMUL.FTZ R16, R127.reuse, R138 ;  /* 0x0000008a7f107220 */ /* 0x041fe20000410000 */
[C---:B------:R-:W-:Y:S01]  /*3b80*/  FMUL.FTZ R17, R127.reuse, R136 ;  /* 0x000000887f117220 */ /* 0x040fe20000410000 */
[C---:B------:R-:W-:Y:S01]  /*3b90*/  FMUL.FTZ R18, R127.reuse, R152 ;  /* 0x000000987f127220 */ /* 0x040fe20000410000 */
[----:B------:R-:W-:Y:S01]  /*3ba0*/  FMUL.FTZ R19, R127, R154 ;  /* 0x0000009a7f137220 */ /* 0x000fe20000410000 */
[----:B------:R1:W-:Y:S04]  /*3bb0*/  STG.E.128 desc[UR4][R26.64], R12 ;  /* 0x0000000c1a007986 */ /* 0x0003e8000c101d04 */
        /* <DEDUP_REMOVED lines=51> */
.L_x_1559:
        /* <DEDUP_REMOVED lines=31> */
.L_x_1571:
        /* <DEDUP_REMOVED lines=10> */
.L_x_3108:


//--------------------- .text._ZN10layer_norm22ln_bwd_finalize_kernelINS_22Kernel_traits_finalizeILj12288E13__nv_bfloat16S2_S2_fjLj1024ELj4ENS_18Kernel_traits_baseILj12288ES2_S2_S2_fjLj1024EEEEEEEvNS_9BwdParamsE --------------------------
	.section	.text._ZN10layer_norm22ln_bwd_finalize_kernelINS_22Kernel_traits_finalizeILj12288E13__nv_bfloat16S2_S2_fjLj1024ELj4ENS_18Kernel_traits_baseILj12288ES2_S2_S2_fjLj1024EEEEEEEvNS_9BwdParamsE,"ax",@progbits
	.align	128
        .global         _ZN10layer_norm22ln_bwd_finalize_kernelINS_22Kernel_traits_finalizeILj12288E13__nv_bfloat16S2_S2_fjLj1024ELj4ENS_18Kernel_traits_baseILj12288ES2_S2_S2_fjLj1024EEEEEEEvNS_9BwdParamsE
        .type           _ZN10layer_norm22ln_bwd_finalize_kernelINS_22Kernel_traits_finalizeILj12288E13__nv_bfloat16S2_S2_fjLj1024ELj4ENS_18Kernel_traits_baseILj12288ES2_S2_S2_fjLj1024EEEEEEEvNS_9BwdParamsE,@function
        .size           _ZN10layer_norm22ln_bwd_finalize_kernelINS_22Kernel_traits_finalizeILj12288E13__nv_bfloat16S2_S2_fjLj1024ELj4ENS_18Kernel_traits_baseILj12288ES2_S2_S2_fjLj1024EEEEEEEvNS_9BwdParamsE,(.L_x_3109 - _ZN10layer_norm22ln_bwd_finalize_kernelINS_22Kernel_traits_finalizeILj12288E13__nv_bfloat16S2_S2_fjLj1024ELj4ENS_18Kernel_traits_baseILj12288ES2_S2_S2_fjLj1024EEEEEEEvNS_9BwdParamsE)
        .other          _ZN10layer_norm22ln_bwd_finalize_kernelINS_22Kernel_traits_finalizeILj12288E13__nv_bfloat16S2_S2_fjLj1024ELj4ENS_18Kernel_traits_baseILj12288ES2_S2_S2_fjLj1024EEEEEEEvNS_9BwdParamsE,@"STO_CUDA_ENTRY STV_DEFAULT"
_ZN10layer_norm22ln_bwd_finalize_kernelINS_22Kernel_traits_finalizeILj12288E13__nv_bfloat16S2_S2_fjLj1024ELj4ENS_18Kernel_traits_baseILj12288ES2_S2_S2_fjLj1024EEEEEEEvNS_9BwdParamsE:
.text._ZN10layer_norm22ln_bwd_finalize_kernelINS_22Kernel_traits_finalizeILj12288E13__nv_bfloat16S2_S2_fjLj1024ELj4ENS_18Kernel_traits_baseILj12288ES2_S2_S2_fjLj1024EEEEEEEvNS_9BwdParamsE:
        /* <DEDUP_REMOVED lines=37> */
.L_x_1576:
        /* <DEDUP_REMOVED lines=118> */
.L_x_1575:
[----:B------:R-:W-:Y:S05]  /*09b0*/  BSYNC.RECONVERGENT B1 ;  /* 0x0000000000017941 */ /* 0x000fea0003800200 */
.L_x_1574:
        /* <DEDUP_REMOVED lines=65> */
.L_x_1578:
[----:B------:R-:W-:Y:S05]  /*0dd0*/  BSYNC.RECONVERGENT B1 ;  /* 0x0000000000017941 */ /* 0x000fea0003800200 */
.L_x_1577:
        /* <DEDUP_REMOVED lines=37> */
.L_x_1580:
[----:B------:R-:W-:Y:S05]  /*1030*/  BSYNC.RECONVERGENT B1 ;  /* 0x0000000000017941 */ /* 0x000fea0003800200 */
.L_x_1579:
[----:B------:R-:W-:Y:S05]  /*1040*/  @!P1 BRA `(.L_x_1573) ;  /* 0x00000000003c9947 */ /* 0x000fea0003800000 */
[----:B------:R-:W0:Y:S01]  /*1050*/  LDC.64 R6, c[0x0][0x3e0] ;  /* 0x0000f800ff067b82 */ /* 0x000e220000000a00 */
[----:B------:R-:W-:Y:S01]  /*1060*/  IMAD R2, R15, 0x3000, R11 ;  /* 0x000030000f027824 */ /* 0x000fe200078e020b */
[----:B------:R-:W-:-:S04]  /*1070*/  IADD3 R24, PT, PT, -R24, RZ, RZ ;  /* 0x000000ff18187210 */ /* 0x000fc80007ffe1ff */
[----:B------:R-:W-:Y:S02]  /*1080*/  IADD3 R11, PT, PT, R13, R2, RZ ;  /* 0x000000020d0b7210 */ /* 0x000fe40007ffe0ff */
[----:B------:R-:W1:Y:S05]  /*1090*/  LDC.64 R8, c[0x0][0x3e8] ;  /* 0x0000fa00ff087b82 */ /* 0x000e6a0000000a00 */
.L_x_1581:
        /* <DEDUP_REMOVED lines=10> */
.L_x_1573:
[----:B------:R-:W-:Y:S05]  /*1140*/  BSYNC.RECONVERGENT B0 ;  /* 0x0000000000007941 */ /* 0x000fea0003800200 */
.L_x_1572:
        /* <DEDUP_REMOVED lines=55> */
.L_x_1582:
        /* <DEDUP_REMOVED lines=12> */
.L_x_3109:


//--------------------- .text._ZN10layer_norm13ln_bwd_kernelINS_13Kernel_traitsI13__nv_bfloat16S2_S2_fjLj12288ELj4ELj1ELj4ELj16ENS_18Kernel_traits_baseILj12288ES2_S2_S2_fjLj128EEEEEEEvNS_9BwdParamsE --------------------------
	.section	.text._ZN10layer_norm13ln_bwd_kernelINS_13Kernel_traitsI13__nv_bfloat16S2_S2_fjLj12288ELj4ELj1ELj4ELj16ENS_18Kernel_traits_baseILj12288ES2_S2_S2_fjLj128EEEEEEEvNS_9BwdParamsE,"ax",@progbits
	.align	128
        .global         _ZN10layer_norm13ln_bwd_kernelINS_13Kernel_traitsI13__nv_bfloat16S2_S2_fjLj12288ELj4ELj1ELj4ELj16ENS_18Kernel_traits_baseILj12288ES2_S2_S2_fjLj128EEEEEEEvNS_9BwdParamsE
        .type           _ZN10layer_norm13ln_bwd_kernelINS_13Kernel_traitsI13__nv_bfloat16S2_S2_fjLj12288ELj4ELj1ELj4ELj16ENS_18Kernel_traits_baseILj12288ES2_S2_S2_fjLj128EEEEEEEvNS_9BwdParamsE,@function
        .size           _ZN10layer_norm13ln_bwd_kernelINS_13Kernel_traitsI13__nv_bfloat16S2_S2_fjLj12288ELj4ELj1ELj4ELj16ENS_18Kernel_traits_baseILj12288ES2_S2_S2_fjLj128EEEEEEEvNS_9BwdParamsE,(.L_x_3110 - _ZN10layer_norm13ln_bwd_kernelINS_13Kernel_traitsI13__nv_bfloat16S2_S2_fjLj12288ELj4ELj1ELj4ELj16ENS_18Kernel_traits_baseILj12288ES2_S2_S2_fjLj128EEEEEEEvNS_9BwdParamsE)
        .other          _ZN10layer_norm13ln_bwd_kernelINS_13Kernel_traitsI13__nv_bfloat16S2_S2_fjLj12288ELj4ELj1ELj4ELj16ENS_18Kernel_traits_baseILj12288ES2_S2_S2_fjLj128EEEEEEEvNS_9BwdParamsE,@"STO_CUDA_ENTRY STV_DEFAULT"
_ZN10layer_norm13ln_bwd_kernelINS_13Kernel_traitsI13__nv_bfloat16S2_S2_fjLj12288ELj4ELj1ELj4ELj16ENS_18Kernel_traits_baseILj12288ES2_S2_S2_fjLj128EEEEEEEvNS_9BwdParamsE:
.text._ZN10layer_norm13ln_bwd_kernelINS_13Kernel_traitsI13__nv_bfloat16S2_S2_fjLj12288ELj4ELj1ELj4ELj16ENS_18Kernel_traits_baseILj12288ES2_S2_S2_fjLj128EEEEEEEvNS_9BwdParamsE:
        /* <DEDUP_REMOVED lines=105> */
.L_x_1592:
        /* <DEDUP_REMOVED lines=9> */
[----:B------:R-:W-:-:S05]  /*0720*/  IMAD R103, R83, 0x600, R84 ;  /* 0x0000060053677824 */ /* 0x000fca00078e0254 */
[C---:B------:R-:W-:Y:S02]  /*0730*/  IADD3 R111, PT, PT, R103.reuse, 0x200, RZ ;  /* 0x00000200676f7810 */ /* 0x040fe40007ffe0ff */
[C---:B------:R-:W-:Y:S01]  /*0740*/  IADD3 R3, PT, PT, R103.reuse, 0x400, RZ ;  /* 0x0000040067037810 */ /* 0x040fe20007ffe0ff */
[----:B------:R-:W1:Y:S08]  /*0750*/  @P0 LDC.64 R112, c[0x0][0x398] ;  /* 0x0000e600ff700b82 */ /* 0x000e700000000a00 */
[----:B------:R-:W4:Y:S01]  /*0760*/  @!P0 LDC.64 R106, c[0x0][0x3a0] ;  /* 0x0000e800ff6a8b82 */ /* 0x000f220000000a00 */
[----:B0-----:R-:W-:-:S04]  /*0770*/  @!P0 IMAD.WIDE.U32 R28, R103, 0x10, R36 ;  /* 0x00000010671c8825 */ /* 0x001fc800078e0024 */
[--C-:B------:R-:W-:Y:S02]  /*0780*/  @!P0 IMAD.WIDE.U32 R32, R111, 0x10, R36.reuse ;  /* 0x000000106f208825 */ /* 0x100fe400078e0024 */
[----:B------:R-:W4:Y:S02]  /*0790*/  @!P0 LDG.E.128 R28, desc[UR4][R28.64] ;  /* 0x000000041c1c8981 */ /* 0x000f24000c1e1d00 */
[----:B------:R-:W-:Y:S02]  /*07a0*/  @!P0 IMAD.WIDE.U32 R36, R3, 0x10, R36 ;  /* 0x0000001003248825 */ /* 0x000fe400078e0024 */
[----:B------:R-:W4:Y:S04]  /*07b0*/  @!P0 LDG.E.128 R32, desc[UR4][R32.64] ;  /* 0x0000000420208981 */ /* 0x000f28000c1e1d00 */
[----:B------:R-:W4:Y:S01]  /*07c0*/  @!P0 LDG.E.128 R36, desc[UR4][R36.64] ;  /* 0x0000000424248981 */ /* 0x000f22000c1e1d00 */
[----:B--2---:R-:W-:-:S04]  /*07d0*/  IMAD.WIDE.U32 R40, R103, 0x10, R48 ;  /* 0x0000001067287825 */ /* 0x004fc800078e0030 */
[--C-:B------:R-:W-:Y:S02]  /*07e0*/  IMAD.WIDE.U32 R44, R111, 0x10, R48.reuse ;  /* 0x000000106f2c7825 */ /* 0x100fe400078e0030 */
[----:B------:R-:W2:Y:S02]  /*07f0*/  LDG.E.128 R40, desc[UR4][R40.64] ;  /* 0x0000000428287981 */ /* 0x000ea4000c1e1d00 */
[----:B------:R-:W-:Y:S02]  /*0800*/  IMAD.WIDE.U32 R48, R3, 0x10, R48 ;  /* 0x0000001003307825 */ /* 0x000fe400078e0030 */
[----:B------:R-:W2:Y:S02]  /*0810*/  LDG.E.128 R44, desc[UR4][R44.64] ;  /* 0x000000042c2c7981 */ /* 0x000ea4000c1e1d00 */
[--C-:B-1----:R-:W-:Y:S02]  /*0820*/  @P0 IMAD.WIDE.U32 R108, R103, 0x10, R112.reuse ;  /* 0x00000010676c0825 */ /* 0x102fe400078e0070 */
[----:B------:R-:W2:Y:S02]  /*0830*/  LDG.E.128 R48, desc[UR4][R48.64] ;  /* 0x0000000430307981 */ /* 0x000ea4000c1e1d00 */
[----:B------:R-:W-:-:S04]  /*0840*/  @P0 IMAD.WIDE.U32 R110, R111, 0x10, R112 ;  /* 0x000000106f6e0825 */ /* 0x000fc800078e0070 */
[----:B------:R-:W-:Y:S01]  /*0850*/  @P0 IMAD.WIDE.U32 R112, R3, 0x10, R112 ;  /* 0x0000001003700825 */ /* 0x000fe200078e0070 */
[----:B------:R-:W2:Y:S04]  /*0860*/  @P0 LDG.E.128 R28, desc[UR4][R108.64] ;  /* 0x000000046c1c0981 */ /* 0x000ea8000c1e1d00 */
[----:B------:R-:W2:Y:S04]  /*0870*/  @P0 LDG.E.128 R32, desc[UR4][R110.64] ;  /* 0x000000046e200981 */ /* 0x000ea8000c1e1d00 */
[----:B------:R0:W2:Y:S01]  /*0880*/  @P0 LDG.E.128 R36, desc[UR4][R112.64] ;  /* 0x0000000470240981 */ /* 0x0000a2000c1e1d00 */
[----:B------:R-:W-:Y:S01]  /*0890*/  MOV R135, RZ ;  /* 0x000000ff00877202 */ /* 0x000fe20000000f00 */
[----:B---3--:R-:W-:-:S04]  /*08a0*/  IMAD.WIDE R104, R83, 0x4, R104 ;  /* 0x0000000453687825 */ /* 0x008fc800078e0268 */
[----:B----4-:R-:W-:Y:S01]  /*08b0*/  @!P0 IMAD.WIDE R106, R83, 0x4, R106 ;  /* 0x00000004536a8825 */ /* 0x010fe200078e026a */
[----:B--2---:R-:W-:Y:S01]  /*08c0*/  @!P0 MOV R129, R40 ;  /* 0x0000002800818202 */ /* 0x004fe20000000f00 */
[----:B------:R-:W5:Y:S01]  /*08d0*/  LDG.E R104, desc[UR4][R104.64] ;  /* 0x0000000468687981 */ /* 0x000f62000c1e1900 */
[----:B------:R-:W-:Y:S02]  /*08e0*/  @!P0 MOV R126, R41 ;  /* 0x00000029007e8202 */ /* 0x000fe40000000f00 */
[----:B------:R-:W-:Y:S01]  /*08f0*/  @!P0 MOV R123, R42 ;  /* 0x0000002a007b8202 */ /* 0x000fe20000000f00 */
[----:B------:R1:W5:Y:S01]  /*0900*/  @!P0 LDG.E R135, desc[UR4][R106.64] ;  /* 0x000000046a878981 */ /* 0x000362000c1e1900 */
[----:B------:R-:W-:Y:S02]  /*0910*/  @!P0 MOV R120, R43 ;  /* 0x0000002b00788202 */ /* 0x000fe40000000f00 */
[----:B------:R-:W-:Y:S02]  /*0920*/  @!P0 MOV R124, R44 ;  /* 0x0000002c007c8202 */ /* 0x000fe40000000f00 */
[----:B------:R-:W-:-:S02]  /*0930*/  @!P0 MOV R121, R45 ;  /* 0x0000002d00798202 */ /* 0x000fc40000000f00 */
[----:B------:R-:W-:Y:S02]  /*0940*/  @!P0 MOV R117, R46 ;  /* 0x0000002e00758202 */ /* 0x000fe40000000f00 */
[----:B------:R-:W-:Y:S02]  /*0950*/  @!P0 MOV R114, R47 ;  /* 0x0000002f00728202 */ /* 0x000fe40000000f00 */
[----:B------:R-:W-:Y:S02]  /*0960*/  @!P0 MOV R118, R48 ;  /* 0x0000003000768202 */ /* 0x000fe40000000f00 */
[----:B------:R-:W-:Y:S02]  /*0970*/  @!P0 MOV R115, R49 ;  /* 0x0000003100738202 */ /* 0x000fe40000000f00 */
[----:B------:R-:W-:Y:S02]  /*0980*/  @!P0 MOV R3, R50 ;  /* 0x0000003200038202 */ /* 0x000fe40000000f00 */
[----:B------:R-:W-:-:S02]  /*0990*/  @!P0 MOV R112, R51 ;  /* 0x0000003300708202 */ /* 0x000fc40000000f00 */
        /* <DEDUP_REMOVED lines=11> */
[----:B0-----:R-:W-:-:S02]  /*0a50*/  @P0 MOV R112, R51 ;  /* 0x0000003300700202 */ /* 0x001fc40000000f00 */
        /* <DEDUP_REMOVED lines=16> */
[----:B-1----:R-:W-:Y:S02]  /*0b60*/  PRMT R107, R35, 0x7632, R107 ;  /* 0x00007632236b7816 */ /* 0x002fe4000000006b */
        /* <DEDUP_REMOVED lines=10> */
[----:B------:R-:W-:Y:S02]  /*0c10*/  SHF.L.U32 R142, R36, 0x10, RZ ;  /* 0x00000010248e7819 */ /* 0x000fe400000006ff */
[----:B------:R-:W-:Y:S01]  /*0c20*/  SHF.L.U32 R136, R136, 0x10, RZ ;  /* 0x0000001088887819 */ /* 0x000fe200000006ff */
[--C-:B-----5:R-:W-:Y:S01]  /*0c30*/  FADD.FTZ R191, R44, -R135.reuse ;  /* 0x800000872cbf7221 */ /* 0x120fe20000010000 */
[----:B------:R-:W-:Y:S01]  /*0c40*/  SHF.L.U32 R28, R28, 0x10, RZ ;  /* 0x000000101c1c7819 */ /* 0x000fe200000006ff */
[--C-:B------:R-:W-:Y:S01]  /*0c50*/  FADD.FTZ R51, R142, -R135.reuse ;  /* 0x800000878e337221 */ /* 0x100fe20000010000 */
[----:B------:R-:W-:Y:S01]  /*0c60*/  SHF.L.U32 R138, R34, 0x10, RZ ;  /* 0x00000010228a7819 */ /* 0x000fe200000006ff */
[--C-:B------:R-:W-:Y:S01]  /*0c70*/  FADD.FTZ R193, R136, -R135.reuse ;  /* 0x8000008788c17221 */ /* 0x100fe20000010000 */
[----:B------:R-:W-:Y:S01]  /*0c80*/  SHF.L.U32 R30, R141, 0x10, RZ ;  /* 0x000000108d1e7819 */ /* 0x000fe200000006ff */
[----:B------:R-:W-:Y:S01]  /*0c90*/  FMUL.FTZ R51, R104, R51 ;  /* 0x0000003368337220 */ /* 0x000fe20000410000 */
[----:B------:R-:W-:Y:S01]  /*0ca0*/  SHF.L.U32 R36, R109, 0x10, RZ ;  /* 0x000000106d247819 */ /* 0x000fe200000006ff */
[----:B------:R-:W-:Y:S01]  /*0cb0*/  FADD.FTZ R47, R138, -R135 ;  /* 0x800000878a2f7221 */ /* 0x000fe20000010000 */
[----:B------:R-:W-:-:S02]  /*0cc0*/  SHF.L.U32 R42, R29, 0x10, RZ ;  /* 0x000000101d2a7819 */ /* 0x000fc400000006ff */
        /* <DEDUP_REMOVED lines=25> */
[C---:B------:R-:W-:Y:S01]  /*0e60*/  FMUL.FTZ R43, R104.reuse, R43 ;  /* 0x0000002b682b7220 */ /* 0x040fe20000410000 */
        /* <DEDUP_REMOVED lines=16> */
[----:B------:R-:W-:Y:S01]  /*0f70*/  FADD.FTZ R109, R40, -R135 ;  /* 0x80000087286d7221 */ /* 0x000fe20000010000 */
[----:B------:R-:W-:Y:S01]  /*0f80*/  SHF.L.U32 R142, R116, 0x10, RZ ;  /* 0x00000010748e7819 */ /* 0x000fe200000006ff */
[----:B------:R-:W-:Y:S01]  /*0f90*/  FMUL.FTZ R116, R119, R120 ;  /* 0x0000007877747220 */ /* 0x000fe20000410000 */
        /* <DEDUP_REMOVED lines=33> */
[----:B------:R-:W-:Y:S01]  /*11b0*/  SHF.L.U32 R38, R158, 0x10, RZ ;  /* 0x000000109e267819 */ /* 0x000fe200000006ff */
[C---:B------:R-:W-:Y:S01]  /*11c0*/  FMUL.FTZ R49, R104.reuse, R49 ;  /* 0x0000003168317220 */ /* 0x040fe20000410000 */
        /* <DEDUP_REMOVED lines=33> */
[----:B------:R-:W-:Y:S01]  /*13e0*/  SHF.L.U32 R143, R16, 0x10, RZ ;  /* 0x00000010108f7819 */ /* 0x000fe200000006ff */
[C---:B------:R-:W-:Y:S01]  /*13f0*/  FMUL.FTZ R38, R104.reuse, R193 ;  /* 0x000000c168267220 */ /* 0x040fe20000410000 */
[----:B------:R-:W-:Y:S01]  /*1400*/  FFMA.FTZ R185, R39, R114, R46 ;  /* 0x0000007227b97223 */ /* 0x000fe2000001002e */
[----:B------:R-:W-:Y:S01]  /*1410*/  SHF.L.U32 R106, R17, 0x10, RZ ;  /* 0x00000010116a7819 */ /* 0x000fe200000006ff */
        /* <DEDUP_REMOVED lines=9> */
[----:B------:R-:W-:Y:S01]  /*14b0*/  SHF.L.U32 R169, R165, 0x10, RZ ;  /* 0x00000010a5a97819 */ /* 0x000fe200000006ff */
        /* <DEDUP_REMOVED lines=76> */
.L_x_1584:
        /* <DEDUP_REMOVED lines=16> */
[----:B------:R-:W-:-:S02]  /*1a80*/  SHF.L.U32 R189, R38, 0x10, RZ ;  /* 0x0000001026bd7819 */ /* 0x000fc400000006ff */
[----:B------:R-:W-:Y:S02]  /*1a90*/  SHF.L.U32 R38, R139, 0x10, RZ ;  /* 0x000000108b267819 */ /* 0x000fe400000006ff */
[----:B------:R-:W-:Y:S02]  /*1aa0*/  SHF.L.U32 R37, R146, 0x10, RZ ;  /* 0x0000001092257819 */ /* 0x000fe400000006ff */
[----:B------:R-:W-:Y:S02]  /*1ab0*/  SHF.L.U32 R136, R136, 0x10, RZ ;  /* 0x0000001088887819 */ /* 0x000fe400000006ff */
[----:B------:R-:W-:Y:S01]  /*1ac0*/  SHF.L.U32 R142, R111, 0x10, RZ ;  /* 0x000000106f8e7819 */ /* 0x000fe200000006ff */
[----:B------:R-:W-:Y:S01]  /*1ad0*/  FADD.FTZ R37, R38, -R37 ;  /* 0x8000002526257221 */ /* 0x000fe20000010000 */
[----:B------:R-:W-:Y:S02]  /*1ae0*/  SHF.L.U32 R35, R147, 0x10, RZ ;  /* 0x0000001093237819 */ /* 0x000fe400000006ff */
[----:B------:R-:W-:-:S02]  /*1af0*/  SHF.L.U32 R145, R30, 0x10, RZ ;  /* 0x000000101e917819 */ /* 0x000fc400000006ff */
[----:B------:R-:W-:Y:S01]  /*1b00*/  SHF.L.U32 R32, R14, 0x10, RZ ;  /* 0x000000100e207819 */ /* 0x000fe200000006ff */
[----:B------:R-:W-:Y:S01]  /*1b10*/  FADD.FTZ R35, R136, -R35 ;  /* 0x8000002388237221 */ /* 0x000fe20000010000 */
        /* <DEDUP_REMOVED lines=8> */
[----:B------:R-:W0:Y:S01]  /*1ba0*/  MUFU.RCP R50, R176 ;  /* 0x000000b000327308 */ /* 0x000e220000001000 */
[----:B------:R-:W-:-:S02]  /*1bb0*/  SHF.L.U32 R143, R27, 0x10, RZ ;  /* 0x000000101b8f7819 */ /* 0x000fc400000006ff */
[----:B------:R-:W-:Y:S01]  /*1bc0*/  SHF.L.U32 R142, R110, 0x10, RZ ;  /* 0x000000106e8e7819 */ /* 0x000fe200000006ff */
[----:B------:R-:W-:Y:S01]  /*1bd0*/  FADD.FTZ R145, R184, -R145 ;  /* 0x80000091b8917221 */ /* 0x000fe20000010000 */
[----:B------:R-:W-:Y:S02]  /*1be0*/  SHF.L.U32 R111, R149, 0x10, RZ ;  /* 0x00000010956f7819 */ /* 0x000fe400000006ff */
[----:B------:R-:W-:Y:S01]  /*1bf0*/  SHF.L.U32 R171, R22, 0x10, RZ ;  /* 0x0000001016ab7819 */ /* 0x000fe200000006ff */
[----:B------:R-:W1:Y:S01]  /*1c00*/  MUFU.RCP R47, R143 ;  /* 0x0000008f002f7308 */ /* 0x000e620000001000 */
[----:B------:R-:W-:Y:S01]  /*1c10*/  SHF.L.U32 R141, R9, 0x10, RZ ;  /* 0x00000010098d7819 */ /* 0x000fe200000006ff */
[----:B------:R-:W-:Y:S01]  /*1c20*/  FADD.FTZ R111, R142, -R111 ;  /* 0x8000006f8e6f7221 */ /* 0x000fe20000010000 */
[----:B------:R-:W-:Y:S02]  /*1c30*/  SHF.L.U32 R172, R24, 0x10, RZ ;  /* 0x0000001018ac7819 */ /* 0x000fe400000006ff */
[----:B------:R-:W-:Y:S01]  /*1c40*/  SHF.L.U32 R177, R16, 0x10, RZ ;  /* 0x0000001010b17819 */ /* 0x000fe200000006ff */
[----:B------:R-:W-:Y:S01]  /*1c50*/  FADD.FTZ R142, R188, -R141 ;  /* 0x8000008dbc8e7221 */ /* 0x000fe20000010000 */
[----:B------:R-:W-:Y:S01]  /*1c60*/  SHF.L.U32 R169, R26, 0x10, RZ ;  /* 0x000000101aa97819 */ /* 0x000fe200000006ff */
[----:B------:R-:W2:Y:S01]  /*1c70*/  MUFU.RCP R29, R171 ;  /* 0x000000ab001d7308 */ /* 0x000ea20000001000 */
[----:B------:R-:W-:-:S02]  /*1c80*/  SHF.L.U32 R179, R165, 0x10, RZ ;  /* 0x00000010a5b37819 */ /* 0x000fc400000006ff */
[----:B------:R-:W-:Y:S02]  /*1c90*/  SHF.L.U32 R174, R159, 0x10, RZ ;  /* 0x000000109fae7819 */ /* 0x000fe400000006ff */
[----:B------:R-:W-:Y:S02]  /*1ca0*/  SHF.L.U32 R175, R23, 0x10, RZ ;  /* 0x0000001017af7819 */ /* 0x000fe400000006ff */
[----:B------:R-:W-:Y:S01]  /*1cb0*/  SHF.L.U32 R184, R17, 0x10, RZ ;  /* 0x0000001011b87819 */ /* 0x000fe200000006ff */
[----:B------:R-:W3:Y:S01]  /*1cc0*/  MUFU.RCP R51, R172 ;  /* 0x000000ac00337308 */ /* 0x000ee20000001000 */
[----:B------:R-:W-:Y:S02]  /*1cd0*/  SHF.L.U32 R178, R163, 0x10, RZ ;  /* 0x00000010a3b27819 */ /* 0x000fe400000006ff */
[----:B------:R-:W-:Y:S02]  /*1ce0*/  SHF.L.U32 R109, R8, 0x10, RZ ;  /* 0x00000010086d7819 */ /* 0x000fe400000006ff */
[----:B------:R-:W-:-:S02]  /*1cf0*/  SHF.L.U32 R173, R25, 0x10, RZ ;  /* 0x0000001019ad7819 */ /* 0x000fc400000006ff */
[----:B------:R-:W-:Y:S01]  /*1d00*/  SHF.L.U32 R188, R107, 0x10, RZ ;  /* 0x000000106bbc7819 */ /* 0x000fe200000006ff */
[----:B------:R-:W4:Y:S01]  /*1d10*/  MUFU.RCP R194, R177 ;  /* 0x000000b100c27308 */ /* 0x000f220000001000 */
[----:B------:R-:W-:Y:S01]  /*1d20*/  SHF.L.U32 R170, R160, 0x10, RZ ;  /* 0x00000010a0aa7819 */ /* 0x000fe200000006ff */
[----:B------:R-:W-:Y:S01]  /*1d30*/  FADD.FTZ R110, R186, -R109 ;  /* 0x8000006dba6e7221 */ /* 0x000fe20000010000 */
[----:B------:R-:W-:Y:S02]  /*1d40*/  SHF.L.U32 R107, R10, 0x10, RZ ;  /* 0x000000100a6b7819 */ /* 0x000fe400000006ff */
[----:B-----5:R-:W-:Y:S02]  /*1d50*/  SHF.L.U32 R135, R21, 0x10, RZ ;  /* 0x0000001015877819 */ /* 0x020fe400000006ff */
[----:B------:R-:W-:Y:S01]  /*1d60*/  SHF.L.U32 R140, R162, 0x10, RZ ;  /* 0x00000010a28c7819 */ /* 0x000fe200000006ff */
[----:B------:R-:W4:Y:S01]  /*1d70*/  MUFU.RCP R49, R169 ;  /* 0x000000a900317308 */ /* 0x000f220000001000 */
[----:B------:R-:W-:-:S02]  /*1d80*/  SHF.L.U32 R183, R152, 0x10, RZ ;  /* 0x0000001098b77819 */ /* 0x000fc400000006ff */
[----:B------:R-:W-:Y:S02]  /*1d90*/  SHF.L.U32 R180, R157, 0x10, RZ ;  /* 0x000000109db47819 */ /* 0x000fe400000006ff */
[----:B------:R-:W-:Y:S01]  /*1da0*/  SHF.L.U32 R186, R108, 0x10, RZ ;  /* 0x000000106cba7819 */ /* 0x000fe200000006ff */
[----:B------:R-:W-:Y:S01]  /*1db0*/  FADD.FTZ R108, R190, -R107 ;  /* 0x8000006bbe6c7221 */ /* 0x000fe20000010000 */
[----:B------:R-:W-:Y:S01]  /*1dc0*/  SHF.L.U32 R141, R11, 0x10, RZ ;  /* 0x000000100b8d7819 */ /* 0x000fe200000006ff */
[----:B------:R-:W4:Y:S01]  /*1dd0*/  MUFU.RCP R195, R179 ;  /* 0x000000b300c37308 */ /* 0x000f220000001000 */
[----:B------:R-:W-:Y:S01]  /*1de0*/  SHF.L.U32 R185, R106, 0x10, RZ ;  /* 0x000000106ab97819 */ /* 0x000fe200000006ff */
[----:B------:R-:W-:Y:S01]  /*1df0*/  FADD.FTZ R107, R188, -R183 ;  /* 0x800000b7bc6b7221 */ /* 0x000fe20000010000 */
[----:B------:R-:W-:Y:S01]  /*1e00*/  SHF.L.U32 R182, R164, 0x10, RZ ;  /* 0x00000010a4b67819 */ /* 0x000fe200000006ff */
[----:B------:R-:W-:Y:S01]  /*1e10*/  FADD.FTZ R190, R192, -R141 ;  /* 0x8000008dc0be7221 */ /* 0x000fe20000010000 */
[----:B------:R-:W-:-:S02]  /*1e20*/  SHF.L.U32 R106, R153, 0x10, RZ ;  /* 0x00000010996a7819 */ /* 0x000fc400000006ff */
[----:B------:R-:W-:Y:S01]  /*1e30*/  SHF.L.U32 R191, R40, 0x10, RZ ;  /* 0x0000001028bf7819 */ /* 0x000fe200000006ff */
[----:B------:R-:W4:Y:S01]  /*1e40*/  MUFU.RCP R48, R174 ;  /* 0x000000ae00307308 */ /* 0x000f220000001000 */
[----:B------:R-:W-:Y:S01]  /*1e50*/  SHF.L.U32 R188, R105, 0x10, RZ ;  /* 0x0000001069bc7819 */ /* 0x000fe200000006ff */
[----:B------:R-:W-:Y:S01]  /*1e60*/  FADD.FTZ R106, R185, -R106 ;  /* 0x8000006ab96a7221 */ /* 0x000fe20000010000 */
        /* <DEDUP_REMOVED lines=9> */
[----:B0-----:R-:W-:Y:S01]  /*1f00*/  FMUL.FTZ R40, R37, R50 ;  /* 0x0000003225287220 */ /* 0x001fe20000410000 */
[----:B------:R-:W-:Y:S01]  /*1f10*/  SHF.L.U32 R185, R156, 0x10, RZ ;  /* 0x000000109cb97819 */ /* 0x000fe200000006ff */
[----:B------:R-:W0:Y:S01]  /*1f20*/  MUFU.RCP R196, R184 ;  /* 0x000000b800c47308 */ /* 0x000e220000001000 */
[----:B------:R-:W-:Y:S01]  /*1f30*/  SHF.L.U32 R39, R39, 0x10, RZ ;  /* 0x0000001027277819 */ /* 0x000fe200000006ff */
[----:B-1----:R-:W-:Y:S01]  /*1f40*/  FMUL.FTZ R37, R136, R47 ;  /* 0x0000002f88257220 */ /* 0x002fe20000410000 */
[----:B------:R-:W-:Y:S01]  /*1f50*/  SHF.L.U32 R192, R7, 0x10, RZ ;  /* 0x0000001007c07819 */ /* 0x000fe200000006ff */
[----:B------:R-:W-:Y:S01]  /*1f60*/  FADD.FTZ R141, R202, -R141 ;  /* 0x8000008dca8d7221 */ /* 0x000fe20000010000 */
[----:B------:R-:W-:Y:S01]  /*1f70*/  FADD.FTZ R189, R189, -R0 ;  /* 0x80000000bdbd7221 */ /* 0x000fe20000010000 */
[----:B--2---:R-:W-:Y:S01]  /*1f80*/  FMUL.FTZ R47, R108, R29 ;  /* 0x0000001d6c2f7220 */ /* 0x004fe20000410000 */
[----:B------:R-:W-:Y:S01]  /*1f90*/  SHF.L.U32 R138, R161, 0x10, RZ ;  /* 0x00000010a18a7819 */ /* 0x000fe200000006ff */
[----:B------:R-:W1:Y:S01]  /*1fa0*/  MUFU.RCP R30, R178 ;  /* 0x000000b2001e7308 */ /* 0x000e620000001000 */
[----:B------:R-:W-:Y:S01]  /*1fb0*/  FADD.FTZ R109, R186, -R109 ;  /* 0x8000006dba6d7221 */ /* 0x000fe20000010000 */
[----:B------:R-:W-:Y:S01]  /*1fc0*/  FADD.FTZ R193, R204, -R185 ;  /* 0x800000b9ccc17221 */ /* 0x000fe20000010000 */
[----:B---3--:R-:W-:Y:S01]  /*1fd0*/  FMUL.FTZ R0, R34, R51 ;  /* 0x0000003322007220 */ /* 0x008fe20000410000 */
[----:B------:R-:W-:Y:S01]  /*1fe0*/  SHF.L.U32 R29, R129, 0x10, RZ ;  /* 0x00000010811d7819 */ /* 0x000fe200000006ff */
[----:B------:R-:W-:Y:S01]  /*1ff0*/  FADD.FTZ R192, R39, -R192 ;  /* 0x800000c027c07221 */ /* 0x000fe20000010000 */
[----:B------:R-:W-:Y:S01]  /*2000*/  SHF.L.U32 R185, R168, 0x10, RZ ;  /* 0x00000010a8b97819 */ /* 0x000fe200000006ff */
[----:B----4-:R-:W-:Y:S01]  /*2010*/  FMUL.FTZ R51, R105, R194 ;  /* 0x000000c269337220 */ /* 0x010fe20000410000 */
[----:B------:R-:W2:Y:S01]  /*2020*/  MUFU.RCP R41, R173 ;  /* 0x000000ad00297308 */ /* 0x000ea20000001000 */
[----:B------:R-:W-:Y:S01]  /*2030*/  FMUL.FTZ R39, R38, R49 ;  /* 0x0000003126277220 */ /* 0x000fe20000410000 */
[----:B------:R-:W-:Y:S01]  /*2040*/  FMUL.FTZ R105, R106, R195 ;  /* 0x000000c36a697220 */ /* 0x000fe20000410000 */
[----:B------:R-:W-:Y:S01]  /*2050*/  FMUL.FTZ R38, R35, R48 ;  /* 0x0000003023267220 */ /* 0x000fe20000410000 */
[----:B------:R-:W-:Y:S01]  /*2060*/  FMUL.FTZ R49, R190, R31 ;  /* 0x0000001fbe317220 */ /* 0x000fe20000410000 */
[----:B0-----:R-:W-:Y:S01]  /*2070*/  FMUL.FTZ R106, R141, R196 ;  /* 0x000000c48d6a7220 */ /* 0x001fe20000410000 */
[----:B------:R-:W-:-:S02]  /*2080*/  SHF.L.U32 R31, R134, 0x10, RZ ;  /* 0x00000010861f7819 */ /* 0x000fc400000006ff */
        /* <DEDUP_REMOVED lines=8> */
[----:B------:R-:W-:Y:S01]  /*2110*/  SHF.L.U32 R128, R114, 0x10, RZ ;  /* 0x0000001072807819 */ /* 0x000fe200000006ff */
[----:B--2---:R-:W-:Y:S01]  /*2120*/  FMUL.FTZ R41, R36, R41 ;  /* 0x0000002924297220 */ /* 0x004fe20000410000 */
[----:B------:R-:W-:Y:S01]  /*2130*/  SHF.L.U32 R172, R113, 0x10, RZ ;  /* 0x0000001071ac7819 */ /* 0x000fe200000006ff */
[----:B------:R-:W-:Y:S01]  /*2140*/  FMUL.FTZ R113, R180, R31 ;  /* 0x0000001fb4717220 */ /* 0x000fe20000410000 */
[----:B------:R-:W-:Y:S01]  /*2150*/  FFMA.FTZ R114, R3, R0, RZ ;  /* 0x0000000003727223 */ /* 0x000fe200000100ff */
[----:B------:R-:W-:Y:S01]  /*2160*/  SHF.L.U32 R136, R119, 0x10, RZ ;  /* 0x0000001077887819 */ /* 0x000fe200000006ff */
[----:B------:R-:W-:Y:S01]  /*2170*/  FMUL.FTZ R196, R128, R49 ;  /* 0x0000003180c47220 */ /* 0x000fe20000410000 */
[----:B------:R-:W2:Y:S01]  /*2180*/  MUFU.RCP R28, R140 ;  /* 0x0000008c001c7308 */ /* 0x000ea20000001000 */
[----:B------:R-:W-:Y:S01]  /*2190*/  SHF.L.U32 R137, R20, 0x10, RZ ;  /* 0x0000001014897819 */ /* 0x000fe200000006ff */
[----:B0-----:R-:W-:Y:S01]  /*21a0*/  FMUL.FTZ R36, R139, R46 ;  /* 0x0000002e8b247220 */ /* 0x001fe20000410000 */
[----:B------:R-:W-:-:S02]  /*21b0*/  SHF.L.U32 R120, R120, 0x10, RZ ;  /* 0x0000001078787819 */ /* 0x000fc400000006ff */
[----:B------:R-:W-:Y:S02]  /*21c0*/  SHF.L.U32 R129, R130, 0x10, RZ ;  /* 0x0000001082817819 */ /* 0x000fe400000006ff */
[----:B------:R-:W-:Y:S01]  /*21d0*/  SHF.L.U32 R130, R118, 0x10, RZ ;  /* 0x0000001076827819 */ /* 0x000fe200000006ff */
[----:B------:R-:W0:Y:S01]  /*21e0*/  MUFU.RCP R42, R180 ;  /* 0x000000b4002a7308 */ /* 0x000e220000001000 */
[----:B------:R-:W-:Y:S01]  /*21f0*/  SHF.L.U32 R134, R122, 0x10, RZ ;  /* 0x000000107a867819 */ /* 0x000fe200000006ff */
[----:B-1----:R-:W-:Y:S01]  /*2200*/  FMUL.FTZ R45, R142, R45 ;  /* 0x0000002d8e2d7220 */ /* 0x002fe20000410000 */
[----:B------:R-:W-:Y:S01]  /*2210*/  SHF.L.U32 R142, R116, 0x10, RZ ;  /* 0x00000010748e7819 */ /* 0x000fe200000006ff */
[----:B------:R-:W-:Y:S01]  /*2220*/  FADD.FTZ R116, RZ, R3 ;  /* 0x00000003ff747221 */ /* 0x000fe20000010000 */
[----:B------:R-:W-:Y:S02]  /*2230*/  SHF.L.U32 R139, R115, 0x10, RZ ;  /* 0x00000010738b7819 */ /* 0x000fe400000006ff */
[----:B------:R-:W-:Y:S01]  /*2240*/  SHF.L.U32 R35, R132, 0x10, RZ ;  /* 0x0000001084237819 */ /* 0x000fe200000006ff */
[----:B------:R-:W1:Y:S01]  /*2250*/  MUFU.RCP R32, R182 ;  /* 0x000000b600207308 */ /* 0x000e620000001000 */
[----:B------:R-:W-:Y:S01]  /*2260*/  SHF.L.U32 R124, R124, 0x10, RZ ;  /* 0x000000107c7c7819 */ /* 0x000fe200000006ff */
[----:B--2---:R-:W-:Y:S01]  /*2270*/  FMUL.FTZ R46, R145, R28 ;  /* 0x0000001c912e7220 */ /* 0x004fe20000410000 */
[----:B------:R-:W-:Y:S01]  /*2280*/  SHF.L.U32 R28, R126, 0x10, RZ ;  /* 0x000000107e1c7819 */ /* 0x000fe200000006ff */
[----:B------:R-:W-:Y:S01]  /*2290*/  FMUL.FTZ R195, R139, R106 ;  /* 0x0000006a8bc37220 */ /* 0x000fe20000410000 */
[----:B------:R-:W-:-:S02]  /*22a0*/  SHF.L.U32 R145, R112, 0x10, RZ ;  /* 0x0000001070917819 */ /* 0x000fc400000006ff */
[----:B------:R-:W-:Y:S01]  /*22b0*/  SHF.L.U32 R127, R127, 0x10, RZ ;  /* 0x000000107f7f7819 */ /* 0x000fe200000006ff */
[----:B------:R-:W2:Y:S01]  /*22c0*/  MUFU.RCP R44, R138 ;  /* 0x0000008a002c7308 */ /* 0x000ea20000001000 */
[----:B------:R-:W-:Y:S01]  /*22d0*/  FMUL.FTZ R112, R173, R28 ;  /* 0x0000001cad707220 */ /* 0x000fe20000410000 */
[----:B0-----:R-:W-:Y:S01]  /*22e0*/  FMUL.FTZ R42, R33, R42 ;  /* 0x0000002a212a7220 */ /* 0x001fe20000410000 */
[----:B------:R-:W-:Y:S02]  /*22f0*/  SHF.L.U32 R33, R133, 0x10, RZ ;  /* 0x0000001085217819 */ /* 0x000fe400000006ff */
[----:B------:R-:W-:Y:S01]  /*2300*/  SHF.L.U32 R133, R125, 0x10, RZ ;  /* 0x000000107d857819 */ /* 0x000fe200000006ff */
[----:B------:R-:W-:Y:S01]  /*2310*/  FFMA.FTZ R119, R113, R42, R114 ;  /* 0x0000002a71777223 */ /* 0x000fe20000010072 */
[----:B------:R-:W-:Y:S01]  /*2320*/  FMUL.FTZ R114, R169, R30 ;  /* 0x0000001ea9727220 */ /* 0x000fe20000410000 */
[----:B------:R-:W0:Y:S01]  /*2330*/  MUFU.RCP R34, R185 ;  /* 0x000000b900227308 */ /* 0x000e220000001000 */
[----:B------:R-:W-:Y:S01]  /*2340*/  FMUL.FTZ R115, R176, R33 ;  /* 0x00000021b0737220 */ /* 0x000fe20000410000 */
[----:B-1----:R-:W-:Y:S01]  /*2350*/  FMUL.FTZ R50, R107, R32 ;  /* 0x000000206b327220 */ /* 0x002fe20000410000 */
[----:B------:R-:W-:Y:S01]  /*2360*/  SHF.L.U32 R32, R121, 0x10, RZ ;  /* 0x0000001079207819 */ /* 0x000fe200000006ff */
[----:B------:R-:W-:Y:S01]  /*2370*/  FADD.FTZ R121, R116, R113 ;  /* 0x0000007174797221 */ /* 0x000fe20000010000 */
[----:B------:R-:W-:Y:S01]  /*2380*/  FFMA.FTZ R118, R112, R41, R119 ;  /* 0x0000002970767223 */ /* 0x000fe20000010077 */
[----:B------:R-:W-:Y:S01]  /*2390*/  FMUL.FTZ R116, R143, R120 ;  /* 0x000000788f747220 */ /* 0x000fe20000410000 */
[----:B------:R-:W-:Y:S01]  /*23a0*/  FMUL.FTZ R119, R170, R123 ;  /* 0x0000007baa777220 */ /* 0x000fe20000410000 */
[----:B------:R-:W-:Y:S01]  /*23b0*/  FADD.FTZ R122, R121, R112 ;  /* 0x00000070797a7221 */ /* 0x000fe20000010000 */
[----:B------:R1:W3:Y:S01]  /*23c0*/  MUFU.RCP R43, R137 ;  /* 0x00000089002b7308 */ /* 0x0002e20000001000 */
        /* <DEDUP_REMOVED lines=8> */
[----:B0-----:R-:W-:Y:S01]  /*2450*/  FMUL.FTZ R111, R193, R34 ;  /* 0x00000022c16f7220 */ /* 0x001fe20000410000 */
[----:B------:R-:W-:Y:S01]  /*2460*/  SHF.L.U32 R34, R117, 0x10, RZ ;  /* 0x0000001075227819 */ /* 0x000fe200000006ff */
[----:B------:R-:W-:Y:S01]  /*2470*/  FMUL.FTZ R117, R174, R35 ;  /* 0x00000023ae757220 */ /* 0x000fe20000410000 */
[----:B------:R-:W-:Y:S01]  /*2480*/  FMUL.FTZ R122, R135, R32 ;  /* 0x00000020877a7220 */ /* 0x000fe20000410000 */
[----:B------:R-:W-:Y:S01]  /*2490*/  FMUL.FTZ R135, R178, R127 ;  /* 0x0000007fb2877220 */ /* 0x000fe20000410000 */
[----:B------:R-:W-:Y:S01]  /*24a0*/  SHF.L.U32 R183, R154, 0x10, RZ ;  /* 0x000000109ab77819 */ /* 0x000fe200000006ff */
[----:B------:R-:W-:Y:S01]  /*24b0*/  FADD.FTZ R143, R132, R117 ;  /* 0x00000075848f7221 */ /* 0x000fe20000010000 */
[----:B-1----:R-:W-:Y:S01]  /*24c0*/  FFMA.FTZ R137, R117, R38, R126 ;  /* 0x0000002675897223 */ /* 0x002fe2000001007e */
[----:B------:R-:W-:Y:S01]  /*24d0*/  FMUL.FTZ R126, R171, R34 ;  /* 0x00000022ab7e7220 */ /* 0x000fe20000410000 */
[----:B---3--:R-:W-:Y:S01]  /*24e0*/  FMUL.FTZ R43, R110, R43 ;  /* 0x0000002b6e2b7220 */ /* 0x008fe20000410000 */
        /* <DEDUP_REMOVED lines=11> */
[----:B------:R-:W-:Y:S01]  /*25a0*/  FADD.FTZ R187, R188, -R183 ;  /* 0x800000b7bcbb7221 */ /* 0x000fe20000010000 */
[----:B------:R-:W-:Y:S01]  /*25b0*/  FADD.FTZ R173, R176, R121 ;  /* 0x00000079b0ad7221 */ /* 0x000fe20000010000 */
[----:B------:R-:W-:Y:S01]  /*25c0*/  FFMA.FTZ R171, R121, R44, R174 ;  /* 0x0000002c79ab7223 */ /* 0x000fe200000100ae */
[----:B------:R-:W-:Y:S01]  /*25d0*/  SHF.L.U32 R186, R18, 0x10, RZ ;  /* 0x0000001012ba7819 */ /* 0x000fe200000006ff */
[----:B------:R0:W1:Y:S01]  /*25e0*/  MUFU.RCP R198, R181 ;  /* 0x000000b500c67308 */ /* 0x0000620000001000 */
[----:B------:R-:W-:Y:S01]  /*25f0*/  FADD.FTZ R180, R173, R122 ;  /* 0x0000007aadb47221 */ /* 0x000fe20000010000 */
[----:B------:R-:W-:Y:S01]  /*2600*/  FFMA.FTZ R178, R122, R45, R171 ;  /* 0x0000002d7ab27223 */ /* 0x000fe200000100ab */
        /* <DEDUP_REMOVED lines=8> */
[----:B------:R2:W3:Y:S01]  /*2690*/  MUFU.RCP R200, R186 ;  /* 0x000000ba00c87308 */ /* 0x0004e20000001000 */
[----:B------:R-:W-:Y:S01]  /*26a0*/  FMUL.FTZ R169, R186, R141 ;  /* 0x0000008dbaa97220 */ /* 0x000fe20000410000 */
[----:B0-----:R-:W-:Y:S01]  /*26b0*/  FADD.FTZ R181, R184, R135 ;  /* 0x00000087b8b57221 */ /* 0x001fe20000010000 */
[----:B------:R-:W-:Y:S01]  /*26c0*/  FFMA.FTZ R179, R135, R48, R182 ;  /* 0x0000003087b37223 */ /* 0x000fe200000100b6 */
[----:B------:R-:W-:Y:S01]  /*26d0*/  FMUL.FTZ R171, R188, R145 ;  /* 0x00000091bcab7220 */ /* 0x000fe20000410000 */
[----:B------:R-:W-:Y:S01]  /*26e0*/  FMUL.FTZ R174, R183, R142 ;  /* 0x0000008eb7ae7220 */ /* 0x000fe20000410000 */
[----:B------:R-:W-:Y:S01]  /*26f0*/  FMUL.FTZ R176, R185, R172 ;  /* 0x000000acb9b07220 */ /* 0x000fe20000410000 */
[----:B-1----:R-:W-:Y:S01]  /*2700*/  FMUL.FTZ R107, R187, R198 ;  /* 0x000000c6bb6b7220 */ /* 0x002fe20000410000 */
[----:B------:R0:W1:Y:S01]  /*2710*/  MUFU.RCP R197, R188 ;  /* 0x000000bc00c57308 */ /* 0x0000620000001000 */
[----:B--2---:R-:W-:Y:S01]  /*2720*/  FFMA.FTZ R186, R132, R49, R179 ;  /* 0x0000003184ba7223 */ /* 0x004fe200000100b3 */
[----:B------:R-:W-:Y:S01]  /*2730*/  FMUL.FTZ R178, R29, R0 ;  /* 0x000000001db27220 */ /* 0x000fe20000410000 */
[----:B------:R-:W-:Y:S01]  /*2740*/  FMUL.FTZ R173, R31, R42 ;  /* 0x0000002a1fad7220 */ /* 0x000fe20000410000 */
[----:B------:R-:W-:Y:S01]  /*2750*/  FMUL.FTZ R180, R28, R41 ;  /* 0x000000291cb47220 */ /* 0x000fe20000410000 */
[----:B------:R-:W-:Y:S01]  /*2760*/  FMUL.FTZ R175, R33, R40 ;  /* 0x0000002821af7220 */ /* 0x000fe20000410000 */
[----:B------:R-:W-:Y:S01]  /*2770*/  FMUL.FTZ R182, R30, R39 ;  /* 0x000000271eb67220 */ /* 0x000fe20000410000 */
[----:B------:R-:W-:Y:S01]  /*2780*/  FMUL.FTZ R177, R35, R38 ;  /* 0x0000002623b17220 */ /* 0x000fe20000410000 */
[----:B------:R2:W4:Y:S01]  /*2790*/  MUFU.RCP R202, R183 ;  /* 0x000000b700ca7308 */ /* 0x0005220000001000 */
[----:B0-----:R-:W-:Y:S01]  /*27a0*/  FADD.FTZ R188, R181, R132 ;  /* 0x00000084b5bc7221 */ /* 0x001fe20000010000 */
[----:B------:R-:W-:Y:S01]  /*27b0*/  FFMA.FTZ R181, R137, R50, R186 ;  /* 0x0000003289b57223 */ /* 0x000fe200000100ba */
[----:B---3--:R-:W-:Y:S01]  /*27c0*/  FMUL.FTZ R108, R189, R200 ;  /* 0x000000c8bd6c7220 */ /* 0x008fe20000410000 */
[----:B------:R-:W-:Y:S01]  /*27d0*/  FMUL.FTZ R184, R120, R37 ;  /* 0x0000002578b87220 */ /* 0x000fe20000410000 */
[----:B------:R-:W-:Y:S01]  /*27e0*/  FMUL.FTZ R179, R123, R36 ;  /* 0x000000247bb37220 */ /* 0x000fe20000410000 */
[----:B------:R-:W-:Y:S01]  /*27f0*/  FFMA.FTZ R181, R138, R51, R181 ;  /* 0x000000338ab57223 */ /* 0x000fe200000100b5 */
[----:B------:R-:W-:Y:S01]  /*2800*/  FMUL.FTZ R190, R124, R43 ;  /* 0x0000002b7cbe7220 */ /* 0x000fe20000410000 */
[----:B------:R-:W-:Y:S01]  /*2810*/  FMUL.FTZ R185, R129, R44 ;  /* 0x0000002c81b97220 */ /* 0x000fe20000410000 */
[----:B--2---:R-:W-:Y:S01]  /*2820*/  FADD.FTZ R183, R188, R137 ;  /* 0x00000089bcb77221 */ /* 0x004fe20000010000 */
        /* <DEDUP_REMOVED lines=25> */
[----:B------:R-:W-:-:S02]  /*29c0*/  FFMA.FTZ R186, R176, R111, R199 ;  /* 0x0000006fb0ba7223 */ /* 0x000fc400000100c7 */
[----:B------:R-:W-:Y:S01]  /*29d0*/  FADD.FTZ R183, R188, R171 ;  /* 0x000000abbcb77221 */ /* 0x000fe20000010000 */
[----:B------:R-:W-:-:S03]  /*29e0*/  FMUL.FTZ R188, R172, R111 ;  /* 0x0000006facbc7220 */ /* 0x000fc60000410000 */
[----:B------:R-:W-:-:S07]  /*29f0*/  FADD.FTZ R183, R183, R176 ;  /* 0x000000b0b7b77221 */ /* 0x000fce0000010000 */
.L_x_1585:
        /* <DEDUP_REMOVED lines=54> */
[----:B------:R-:W-:Y:S01]  /*2d60*/  ISETP.GT.U32.AND P0, PT, R30, 0x3, PT ;  /* 0x000000031e00780c */ /* 0x000fe20003f04070 */
        /* <DEDUP_REMOVED lines=28> */
.L_x_1587:
[----:B------:R-:W-:Y:S05]  /*2f30*/  BSYNC.RECONVERGENT B0 ;  /* 0x0000000000007941 */ /* 0x000fea0003800200 */
.L_x_1586:
        /* <DEDUP_REMOVED lines=22> */
.L_x_1589:
[----:B------:R-:W-:Y:S05]  /*30a0*/  BSYNC.RECONVERGENT B0 ;  /* 0x0000000000007941 */ /* 0x000fea0003800200 */
.L_x_1588:
        /* <DEDUP_REMOVED lines=32> */
.L_x_1591:
[----:B0-----:R-:W2:Y:S04]  /*32b0*/  LDG.E.STRONG.GPU R30, desc[UR4][R28.64] ;  /* 0x000000041c1e7981 */ /* 0x001ea8000c1ef900 */
[----:B--2---:R-:W-:Y:S01]  /*32c0*/  CCTL.IVALL ;  /* 0x00000000ff00798f */ /* 0x004fe20002000000 */
[----:B------:R-:W-:Y:S05]  /*32d0*/  YIELD ;  /* 0x0000000000007946 */ /* 0x000fea0003800000 */
[----:B------:R-:W-:-:S13]  /*32e0*/  ISETP.NE.AND P2, PT, R30, R123, PT ;  /* 0x0000007b1e00720c */ /* 0x000fda0003f45270 */
[----:B------:R-:W-:Y:S05]  /*32f0*/  @P2 BRA `(.L_x_1591) ;  /* 0xfffffffc00ec2947 */ /* 0x000fea000383ffff */
.L_x_1590:
        /* <DEDUP_REMOVED lines=45> */
[----:B------:R-:W-:-:S04]  /*35d0*/  FMUL.FTZ R31, R30, 8.1380210758652538061e-05 ;  /* 0x38aaaaab1e1f7820 */ /* 0x000fc80000410000 */
        /* <DEDUP_REMOVED lines=142> */
.L_x_1583:
        /* <DEDUP_REMOVED lines=25> */
.L_x_1593:
        /* <DEDUP_REMOVED lines=11> */
.L_x_3110:


//--------------------- .text._ZN10layer_norm22ln_bwd_finalize_kernelINS_22Kernel_traits_finalizeILj12288E6__halffS2_fjLj1024ELj4ENS_18Kernel_traits_baseILj12288ES2_fS2_fjLj1024EEEEEEEvNS_9BwdParamsE --------------------------
	.section	.text._ZN10layer_norm22ln_bwd_finalize_kernelINS_22Kernel_traits_finalizeILj12288E6__halffS2_fjLj1024ELj4ENS_18Kernel_traits_baseILj12288ES2_fS2_fjLj1024EEEEEEEvNS_9BwdParamsE,"ax",@progbits
	.align	128
        .global         _ZN10layer_norm22ln_bwd_finalize_kernelINS_22Kernel_traits_finalizeILj12288E6__halffS2_fjLj1024ELj4ENS_18Kernel_traits_baseILj12288ES2_fS2_fjLj1024EEEEEEEvNS_9BwdParamsE
        .type           _ZN10layer_norm22ln_bwd_finalize_kernelINS_22Kernel_traits_finalizeILj12288E6__halffS2_fjLj1024ELj4ENS_18Kernel_traits_baseILj12288ES2_fS2_fjLj1024EEEEEEEvNS_9BwdParamsE,@function
        .size           _ZN10layer_norm22ln_bwd_finalize_kernelINS_22Kernel_traits_finalizeILj12288E6__halffS2_fjLj1024ELj4ENS_18Kernel_traits_baseILj12288ES2_fS2_fjLj1024EEEEEEEvNS_9BwdParamsE,(.L_x_3111 - _ZN10layer_norm22ln_bwd_finalize_kernelINS_22Kernel_traits_finalizeILj12288E6__halffS2_fjLj1024ELj4ENS_18Kernel_traits_baseILj12288ES2_fS2_fjLj1024EEEEEEEvNS_9BwdParamsE)
        .other          _ZN10layer_norm22ln_bwd_finalize_kernelINS_22Kernel_traits_finalizeILj12288E6__halffS2_fjLj1024ELj4ENS_18Kernel_traits_baseILj12288ES2_fS2_fjLj1024EEEEEEEvNS_9BwdParamsE,@"STO_CUDA_ENTRY STV_DEFAULT"
_ZN10layer_norm22ln_bwd_finalize_kernelINS_22Kernel_traits_finalizeILj12288E6__halffS2_fjLj1024ELj4ENS_18Kernel_traits_baseILj12288ES2_fS2_fjLj1024EEEEEEEvNS_9BwdParamsE:
.text._ZN10layer_norm22ln_bwd_finalize_kernelINS_22Kernel_traits_finalizeILj12288E6__halffS2_fjLj1024ELj4ENS_18Kernel_traits_baseILj12288ES2_fS2_fjLj1024EEEEEEEvNS_9BwdParamsE:
        /* <DEDUP_REMOVED lines=37> */
.L_x_1598:
        /* <DEDUP_REMOVED lines=118> */
.L_x_1597:
[----:B------:R-:W-:Y:S05]  /*09b0*/  BSYNC.RECONVERGENT B1 ;  /* 0x0000000000017941 */ /* 0x000fea0003800200 */
.L_x_1596:
        /* <DEDUP_REMOVED lines=65> */
.L_x_1600:
[----:B------:R-:W-:Y:S05]  /*0dd0*/  BSYNC.RECONVERGENT B1 ;  /* 0x0000000000017941 */ /* 0x000fea0003800200 */
.L_x_1599:
        /* <DEDUP_REMOVED lines=37> */
.L_x_1602:
[----:B------:R-:W-:Y:S05]  /*1030*/  BSYNC.RECONVERGENT B1 ;  /* 0x0000000000017941 */ /* 0x000fea0003800200 */
.L_x_1601:
[----:B------:R-:W-:Y:S05]  /*1040*/  @!P1 BRA `(.L_x_1595) ;  /* 0x00000000003c9947 */ /* 0x000fea0003800000 */
[----:B------:R-:W0:Y:S01]  /*1050*/  LDC.64 R6, c[0x0][0x3e0] ;  /* 0x0000f800ff067b82 */ /* 0x000e220000000a00 */
[----:B------:R-:W-:Y:S01]  /*1060*/  IMAD R2, R15, 0x3000, R11 ;  /* 0x000030000f027824 */ /* 0x000fe200078e020b */
[----:B------:R-:W-:-:S04]  /*1070*/  IADD3 R24, PT, PT, -R24, RZ, RZ ;  /* 0x000000ff18187210 */ /* 0x000fc80007ffe1ff */
[----:B------:R-:W-:Y:S02]  /*1080*/  IADD3 R11, PT, PT, R13, R2, RZ ;  /* 0x000000020d0b7210 */ /* 0x000fe40007ffe0ff */
[----:B------:R-:W1:Y:S05]  /*1090*/  LDC.64 R8, c[0x0][0x3e8] ;  /* 0x0000fa00ff087b82 */ /* 0x000e6a0000000a00 */
.L_x_1603:
        /* <DEDUP_REMOVED lines=10> */
.L_x_1595:
[----:B------:R-:W-:Y:S05]  /*1140*/  BSYNC.RECONVERGENT B0 ;  /* 0x0000000000007941 */ /* 0x000fea0003800200 */
.L_x_1594:
        /* <DEDUP_REMOVED lines=55> */
.L_x_1604:
        /* <DEDUP_REMOVED lines=12> */
.L_x_3111:


//--------------------- .text._ZN10layer_norm13ln_bwd_kernelINS_13Kernel_traitsI6__halffS2_fjLj12288ELj4ELj1ELj4ELj16ENS_18Kernel_traits_baseILj12288ES2_fS2_fjLj128EEEEEEEvNS_9BwdParamsE --------------------------
	.section	.text._ZN10layer_norm13ln_bwd_kernelINS_13Kernel_traitsI6__halffS2_fjLj12288ELj4ELj1ELj4ELj16ENS_18Kernel_traits_baseILj12288ES2_fS2_fjLj128EEEEEEEvNS_9BwdParamsE,"ax",@progbits
	.align	128
        .global         _ZN10layer_norm13ln_bwd_kernelINS_13Kernel_traitsI6__halffS2_fjLj12288ELj4ELj1ELj4ELj16ENS_18Kernel_traits_baseILj12288ES2_fS2_fjLj128EEEEEEEvNS_9BwdParamsE
        .type           _ZN10layer_norm13ln_bwd_kernelINS_13Kernel_traitsI6__halffS2_fjLj12288ELj4ELj1ELj4ELj16ENS_18Kernel_traits_baseILj12288ES2_fS2_fjLj128EEEEEEEvNS_9BwdParamsE,@function
        .size           _ZN10layer_norm13ln_bwd_kernelINS_13Kernel_traitsI6__halffS2_fjLj12288ELj4ELj1ELj4ELj16ENS_18Kernel_traits_baseILj12288ES2_fS2_fjLj128EEEEEEEvNS_9BwdParamsE,(.L_x_3112 - _ZN10layer_norm13ln_bwd_kernelINS_13Kernel_traitsI6__halffS2_fjLj12288ELj4ELj1ELj4ELj16ENS_18Kernel_traits_baseILj12288ES2_fS2_fjLj128EEEEEEEvNS_9BwdParamsE)
        .other          _ZN10layer_norm13ln_bwd_kernelINS_13Kernel_traitsI6__halffS2_fjLj12288ELj4ELj1ELj4ELj16ENS_18Kernel_traits_baseILj12288ES2_fS2_fjLj128EEEEEEEvNS_9BwdParamsE,@"STO_CUDA_ENTRY STV_DEFAULT"
_ZN10layer_norm13ln_bwd_kernelINS_13Kernel_traitsI6__halffS2_fjLj12288ELj4ELj1ELj4ELj16ENS_18Kernel_traits_baseILj12288ES2_fS2_fjLj128EEEEEEEvNS_9BwdParamsE:
.text._ZN10layer_norm13ln_bwd_kernelINS_13Kernel_traitsI6__halffS2_fjLj12288ELj4ELj1ELj4ELj16ENS_18Kernel_traits_baseILj12288ES2_fS2_fjLj128EEEEEEEvNS_9BwdParamsE:
        /* <DEDUP_REMOVED lines=143> */
.L_x_1616:
        /* <DEDUP_REMOVED lines=44> */
.L_x_1606:
        /* <DEDUP_REMOVED lines=28> */
.L_x_1607:
[----:B01---5:R-:W-:Y:S02]  /*0d70*/  MOV R122, R120 ;  /* 0x00000078007a7202 */ /* 0x023fe40000000f00 */
        /* <DEDUP_REMOVED lines=25> */
[--C-:B------:R-:W-:Y:S01]  /*0f10*/  FADD.FTZ R149, R12, -R0.reuse ;  /* 0x800000000c957221 */ /* 0x100fe20000010000 */
[----:B------:R-:W-:Y:S01]  /*0f20*/  SHF.R.U64 R148, R120, 0x10, R121 ;  /* 0x0000001078947819 */ /* 0x000fe20000001279 */
[----:B------:R-:W-:Y:S01]  /*0f30*/  HADD2.F32 R5, -RZ, R138.H1_H1 ;  /* 0x3000008aff057230 */ /* 0x000fe20000004100 */
[----:B------:R-:W-:Y:S01]  /*0f40*/  SHF.R.U32.HI R3, RZ, 0x10, R43 ;  /* 0x00000010ff037819 */ /* 0x000fe2000001162b */
[----:B------:R-:W-:Y:S02]  /*0f50*/  HADD2.F32 R2, -RZ, R118.H1_H1 ;  /* 0x30000076ff027230 */ /* 0x000fe40000004100 */
[--C-:B------:R-:W-:Y:S01]  /*0f60*/  FADD.FTZ R123, R4, -R0.reuse ;  /* 0x80000000047b7221 */ /* 0x100fe20000010000 */
[--C-:B------:R-:W-:Y:S01]  /*0f70*/  FADD.FTZ R169, R16, -R0.reuse ;  /* 0x8000000010a97221 */ /* 0x100fe20000010000 */
[--C-:B------:R-:W-:Y:S01]  /*0f80*/  FADD.FTZ R177, R19, -R0.reuse ;  /* 0x8000000013b17221 */ /* 0x100fe20000010000 */
[----:B------:R-:W-:Y:S01]  /*0f90*/  SHF.R.U32.HI R142, RZ, 0x10, R121 ;  /* 0x00000010ff8e7819 */ /* 0x000fe20000011679 */
[--C-:B------:R-:W-:Y:S01]  /*0fa0*/  FADD.FTZ R145, R10, -R0.reuse ;  /* 0x800000000a917221 */ /* 0x100fe20000010000 */
[--C-:B------:R-:W-:Y:S01]  /*0fb0*/  SHF.R.U64 R128, R40, 0x10, R41.reuse ;  /* 0x0000001028807819 */ /* 0x100fe20000001229 */
[C---:B------:R-:W-:Y:S01]  /*0fc0*/  FMUL.FTZ R16, R100.reuse, R139 ;  /* 0x0000008b64107220 */ /* 0x040fe20000410000 */
[----:B------:R-:W-:Y:S01]  /*0fd0*/  SHF.R.U32.HI R121, RZ, 0x10, R41 ;  /* 0x00000010ff797819 */ /* 0x000fe20000011629 */
[----:B------:R-:W-:Y:S01]  /*0fe0*/  FMUL.FTZ R19, R100, R149 ;  /* 0x0000009564137220 */ /* 0x000fe20000410000 */
[----:B------:R-:W-:Y:S01]  /*0ff0*/  FADD.FTZ R147, R11, -R0 ;  /* 0x800000000b937221 */ /* 0x000fe20000010000 */
[----:B------:R-:W-:Y:S01]  /*1000*/  SHF.R.U64 R41, R42, 0x10, R43 ;  /* 0x000000102a297819 */ /* 0x000fe2000000122b */
[----:B------:R-:W-:-:S02]  /*1010*/  HADD2.F32 R40, -RZ, R117.H1_H1 ;  /* 0x30000075ff287230 */ /* 0x000fc40000004100 */
        /* <DEDUP_REMOVED lines=21> */
[----:B------:R-:W-:-:S02]  /*1170*/  HADD2.F32 R4, -RZ, R138.H0_H0 ;  /* 0x2000008aff047230 */ /* 0x000fc40000004100 */
[----:B------:R-:W-:Y:S01]  /*1180*/  FMUL.FTZ R12, R100, R147 ;  /* 0x00000093640c7220 */ /* 0x000fe20000410000 */
[----:B------:R-:W-:Y:S02]  /*1190*/  HADD2.F32 R127, -RZ, R118.H0_H0 ;  /* 0x20000076ff7f7230 */ /* 0x000fe40000004100 */
[----:B------:R-:W-:Y:S01]  /*11a0*/  FADD.FTZ R2, RZ, R3 ;  /* 0x00000003ff027221 */ /* 0x000fe20000010000 */
[----:B------:R-:W-:Y:S02]  /*11b0*/  HADD2.F32 R145, -RZ, R121.H0_H0 ;  /* 0x20000079ff917230 */ /* 0x000fe40000004100 */
[----:B------:R-:W-:Y:S01]  /*11c0*/  FMUL.FTZ R121, R40, R139 ;  /* 0x0000008b28797220 */ /* 0x000fe20000410000 */
[----:B------:R-:W-:Y:S02]  /*11d0*/  HADD2.F32 R147, -RZ, R41.H0_H0 ;  /* 0x20000029ff937230 */ /* 0x000fe40000004100 */
[----:B------:R-:W-:Y:S01]  /*11e0*/  FMUL.FTZ R18, R100, R125 ;  /* 0x0000007d64127220 */ /* 0x000fe20000410000 */
[----:B------:R-:W-:Y:S01]  /*11f0*/  FFMA.FTZ R41, R0, R3, RZ ;  /* 0x0000000300297223 */ /* 0x000fe200000100ff */
[----:B------:R-:W-:Y:S01]  /*1200*/  FMUL.FTZ R15, R100, R141 ;  /* 0x0000008d640f7220 */ /* 0x000fe20000410000 */
[----:B------:R-:W-:-:S02]  /*1210*/  HADD2.F32 R131, -RZ, R117.H0_H0 ;  /* 0x20000075ff837230 */ /* 0x000fc40000004100 */
[----:B------:R-:W-:Y:S01]  /*1220*/  FADD.FTZ R123, R2, R121 ;  /* 0x00000079027b7221 */ /* 0x000fe20000010000 */
[----:B------:R-:W-:Y:S02]  /*1230*/  HADD2.F32 R138, -RZ, R142.H0_H0 ;  /* 0x2000008eff8a7230 */ /* 0x000fe40000004100 */
[----:B------:R-:W-:Y:S01]  /*1240*/  FMUL.FTZ R17, R100, R129 ;  /* 0x0000008164117220 */ /* 0x000fe20000410000 */
[----:B------:R-:W-:Y:S02]  /*1250*/  HADD2.F32 R141, -RZ, R132.H0_H0 ;  /* 0x20000084ff8d7230 */ /* 0x000fe40000004100 */
[----:B------:R-:W-:Y:S01]  /*1260*/  FMUL.FTZ R132, R127, R4 ;  /* 0x000000047f847220 */ /* 0x000fe20000410000 */
[----:B------:R-:W-:Y:S01]  /*1270*/  FFMA.FTZ R2, R18, R121, R41 ;  /* 0x0000007912027223 */ /* 0x000fe20000010029 */
[----:B------:R-:W-:Y:S02]  /*1280*/  HADD2.F32 R6, -RZ, R137.H1_H1 ;  /* 0x30000089ff067230 */ /* 0x000fe40000004100 */
[----:B------:R-:W-:Y:S01]  /*1290*/  FMUL.FTZ R129, R131, R138 ;  /* 0x0000008a83817220 */ /* 0x000fe20000410000 */
[----:B------:R-:W-:-:S02]  /*12a0*/  HADD2.F32 R151, -RZ, R116.H1_H1 ;  /* 0x30000074ff977230 */ /* 0x000fc40000004100 */
[----:B------:R-:W-:Y:S01]  /*12b0*/  FADD.FTZ R40, R123, R132 ;  /* 0x000000847b287221 */ /* 0x000fe20000010000 */
[----:B------:R-:W-:Y:S01]  /*12c0*/  FFMA.FTZ R41, R17, R132, R2 ;  /* 0x0000008411297223 */ /* 0x000fe20000010002 */
[--C-:B------:R-:W-:Y:S02]  /*12d0*/  HADD2.F32 R7, -RZ, R136.reuse.H1_H1 ;  /* 0x30000088ff077230 */ /* 0x100fe40000004100 */
[----:B------:R-:W-:Y:S01]  /*12e0*/  FMUL.FTZ R14, R100, R143 ;  /* 0x0000008f640e7220 */ /* 0x000fe20000410000 */
[----:B------:R-:W-:Y:S02]  /*12f0*/  HADD2.F32 R8, -RZ, R136.H0_H0 ;  /* 0x20000088ff087230 */ /* 0x000fe40000004100 */
        /* <DEDUP_REMOVED lines=9> */
[----:B------:R-:W-:Y:S01]  /*1390*/  FFMA.FTZ R123, R15, R136, R2 ;  /* 0x000000880f7b7223 */ /* 0x000fe20000010002 */
[----:B------:R-:W-:Y:S01]  /*13a0*/  FMUL.FTZ R130, R130, R7 ;  /* 0x0000000782827220 */ /* 0x000fe20000410000 */
[----:B------:R-:W-:Y:S02]  /*13b0*/  HADD2.F32 R155, -RZ, R114.H1_H1 ;  /* 0x30000072ff9b7230 */ /* 0x000fe40000004100 */
        /* <DEDUP_REMOVED lines=8> */
[----:B------:R-:W-:Y:S01]  /*1440*/  FMUL.FTZ R128, R155, R8 ;  /* 0x000000089b807220 */ /* 0x000fe20000410000 */
[----:B------:R-:W-:Y:S01]  /*1450*/  FADD.FTZ R157, R40, R131 ;  /* 0x00000083289d7221 */ /* 0x000fe20000010000 */
[----:B------:R-:W-:Y:S01]  /*1460*/  FFMA.FTZ R2, R12, R131, R123 ;  /* 0x000000830c027223 */ /* 0x000fe2000001007b */
[----:B------:R-:W-:Y:S02]  /*1470*/  HADD2.F32 R10, -RZ, R135.H1_H1 ;  /* 0x30000087ff0a7230 */ /* 0x000fe40000004100 */
[----:B------:R-:W-:Y:S01]  /*1480*/  FMUL.FTZ R21, R100, R165 ;  /* 0x000000a564157220 */ /* 0x000fe20000410000 */
[----:B------:R-:W-:-:S02]  /*1490*/  HADD2.F32 R159, -RZ, R114.H0_H0 ;  /* 0x20000072ff9f7230 */ /* 0x000fc40000004100 */
[----:B------:R-:W-:Y:S01]  /*14a0*/  FMUL.FTZ R123, R124, R143 ;  /* 0x0000008f7c7b7220 */ /* 0x000fe20000410000 */
[----:B------:R-:W-:Y:S01]  /*14b0*/  FADD.FTZ R40, R157, R128 ;  /* 0x000000809d287221 */ /* 0x000fe20000010000 */
[----:B------:R-:W-:Y:S01]  /*14c0*/  SHF.R.U64 R150, R46, 0x10, R47 ;  /* 0x000000102e967819 */ /* 0x000fe2000000122f */
[----:B------:R-:W-:Y:S01]  /*14d0*/  FFMA.FTZ R165, R19, R128, R2 ;  /* 0x0000008013a57223 */ /* 0x000fe20000010002 */
[----:B------:R-:W-:Y:S02]  /*14e0*/  HADD2.F32 R154, -RZ, R113.H0_H0 ;  /* 0x20000071ff9a7230 */ /* 0x000fe40000004100 */
[----:B------:R-:W-:Y:S01]  /*14f0*/  FMUL.FTZ R22, R100, R167 ;  /* 0x000000a764167220 */ /* 0x000fe20000410000 */
[----:B------:R-:W-:Y:S01]  /*1500*/  FMUL.FTZ R142, R159, R10 ;  /* 0x0000000a9f8e7220 */ /* 0x000fe20000410000 */
[----:B------:R-:W-:Y:S01]  /*1510*/  FADD.FTZ R167, R40, R123 ;  /* 0x0000007b28a77221 */ /* 0x000fe20000010000 */
[----:B------:R-:W-:Y:S01]  /*1520*/  FFMA.FTZ R122, R20, R123, R165 ;  /* 0x0000007b147a7223 */ /* 0x000fe200000100a5 */
[----:B------:R-:W-:-:S02]  /*1530*/  HADD2.F32 R163, -RZ, R107.H1_H1 ;  /* 0x3000006bffa37230 */ /* 0x000fc40000004100 */
[----:B------:R-:W-:Y:S01]  /*1540*/  FMUL.FTZ R155, R154, R145 ;  /* 0x000000919a9b7220 */ /* 0x000fe20000410000 */
[----:B------:R-:W-:Y:S02]  /*1550*/  HADD2.F32 R150, -RZ, R150.H0_H0 ;  /* 0x20000096ff967230 */ /* 0x000fe40000004100 */
[----:B------:R-:W-:Y:S01]  /*1560*/  FADD.FTZ R154, R167, R142 ;  /* 0x0000008ea79a7221 */ /* 0x000fe20000010000 */
[----:B------:R-:W-:Y:S02]  /*1570*/  HADD2.F32 R9, -RZ, R134.H1_H1 ;  /* 0x30000086ff097230 */ /* 0x000fe40000004100 */
[----:B------:R-:W-:Y:S01]  /*1580*/  FFMA.FTZ R165, R21, R142, R122 ;  /* 0x0000008e15a57223 */ /* 0x000fe2000001007a */
[----:B------:R-:W-:Y:S02]  /*1590*/  HADD2.F32 R126, -RZ, R112.H1_H1 ;  /* 0x30000070ff7e7230 */ /* 0x000fe40000004100 */
[----:B------:R-:W-:Y:S01]  /*15a0*/  FMUL.FTZ R122, R163, R150 ;  /* 0x00000096a37a7220 */ /* 0x000fe20000410000 */
[----:B------:R-:W-:-:S02]  /*15b0*/  HADD2.F32 R156, -RZ, R111.H1_H1 ;  /* 0x3000006fff9c7230 */ /* 0x000fc40000004100 */
[----:B------:R-:W-:Y:S01]  /*15c0*/  FADD.FTZ R163, R154, R155 ;  /* 0x0000009b9aa37221 */ /* 0x000fe20000010000 */
[----:B------:R-:W-:Y:S02]  /*15d0*/  HADD2.F32 R158, -RZ, R111.H0_H0 ;  /* 0x2000006fff9e7230 */ /* 0x000fe40000004100 */
[----:B------:R-:W-:Y:S01]  /*15e0*/  FMUL.FTZ R126, R126, R9 ;  /* 0x000000097e7e7220 */ /* 0x000fe20000410000 */
[----:B------:R-:W-:Y:S01]  /*15f0*/  FMUL.FTZ R23, R100, R169 ;  /* 0x000000a964177220 */ /* 0x000fe20000410000 */
[----:B------:R-:W-:Y:S01]  /*1600*/  FMUL.FTZ R157, R156, R147 ;  /* 0x000000939c9d7220 */ /* 0x000fe20000410000 */
[----:B------:R-:W-:Y:S01]  /*1610*/  FFMA.FTZ R156, R22, R155, R165 ;  /* 0x0000009b169c7223 */ /* 0x000fe200000100a5 */
[----:B------:R-:W-:Y:S01]  /*1620*/  FMUL.FTZ R159, R158, R149 ;  /* 0x000000959e9f7220 */ /* 0x000fe20000410000 */
[----:B------:R-:W-:Y:S02]  /*1630*/  HADD2.F32 R134, -RZ, R134.H0_H0 ;  /* 0x20000086ff867230 */ /* 0x000fe40000004100 */
[----:B------:R-:W-:Y:S01]  /*1640*/  FADD.FTZ R158, R163, R126 ;  /* 0x0000007ea39e7221 */ /* 0x000fe20000010000 */
[----:B------:R-:W-:-:S02]  /*1650*/  HADD2.F32 R173, -RZ, R112.H0_H0 ;  /* 0x20000070ffad7230 */ /* 0x000fc40000004100 */
[----:B------:R-:W-:Y:S01]  /*1660*/  FMUL.FTZ R24, R100, R171 ;  /* 0x000000ab64187220 */ /* 0x000fe20000410000 */
[----:B------:R-:W-:Y:S01]  /*1670*/  FFMA.FTZ R165, R23, R126, R156 ;  /* 0x0000007e17a57223 */ /* 0x000fe2000001009c */
[----:B------:R-:W-:Y:S02]  /*1680*/  HADD2.F32 R11, -RZ, R133.H1_H1 ;  /* 0x30000085ff0b7230 */ /* 0x000fe40000004100 */
[----:B------:R-:W-:Y:S01]  /*1690*/  FADD.FTZ R167, R158, R157 ;  /* 0x0000009d9ea77221 */ /* 0x000fe20000010000 */
[----:B------:R-:W-:Y:S02]  /*16a0*/  HADD2.F32 R160, -RZ, R110.H1_H1 ;  /* 0x3000006effa07230 */ /* 0x000fe40000004100 */
[----:B------:R-:W-:Y:S01]  /*16b0*/  FMUL.FTZ R25, R100, R175 ;  /* 0x000000af64197220 */ /* 0x000fe20000410000 */
[----:B------:R-:W-:Y:S01]  /*16c0*/  FMUL.FTZ R148, R173, R134 ;  /* 0x00000086ad947220 */ /* 0x000fe20000410000 */
[----:B------:R-:W-:Y:S01]  /*16d0*/  FFMA.FTZ R158, R24, R157, R165 ;  /* 0x0000009d189e7223 */ /* 0x000fe200000100a5 */
[----:B------:R-:W-:Y:S01]  /*16e0*/  SHF.R.U64 R144, R44, 0x10, R45 ;  /* 0x000000102c907819 */ /* 0x000fe2000000122d */
        /* <DEDUP_REMOVED lines=9> */
[----:B------:R-:W-:Y:S01]  /*1780*/  SHF.R.U32.HI R146, RZ, 0x10, R45 ;  /* 0x00000010ff927819 */ /* 0x000fe2000001162d */
[----:B------:R-:W-:Y:S01]  /*1790*/  HADD2.F32 R133, -RZ, R133.H0_H0 ;  /* 0x20000085ff857230 */ /* 0x000fe20000004100 */
[----:B------:R-:W-:Y:S01]  /*17a0*/  SHF.R.U32.HI R152, RZ, 0x10, R47 ;  /* 0x00000010ff987819 */ /* 0x000fe2000001162f */
        /* <DEDUP_REMOVED lines=63> */
.L_x_1608:
[--C-:B------:R-:W-:Y:S01]  /*1ba0*/  SHF.R.U64 R144, R44, 0x10, R45.reuse ;  /* 0x000000102c907819 */ /* 0x100fe2000000122d */
[----:B------:R-:W-:Y:S01]  /*1bb0*/  HADD2.F32 R132, -RZ, R118.H0_H0 ;  /* 0x20000076ff847230 */ /* 0x000fe20000004100 */
[----:B------:R-:W-:Y:S01]  /*1bc0*/  SHF.R.U32.HI R146, RZ, 0x10, R45 ;  /* 0x00000010ff927819 */ /* 0x000fe2000001162d */
[----:B------:R-:W-:Y:S01]  /*1bd0*/  HADD2.F32 R45, -RZ, R39.H0_H0 ;  /* 0x20000027ff2d7230 */ /* 0x000fe20000004100 */
[----:B------:R-:W-:Y:S01]  /*1be0*/  SHF.R.U64 R150, R46, 0x10, R47 ;  /* 0x000000102e967819 */ /* 0x000fe2000000122f */
[----:B------:R-:W-:Y:S01]  /*1bf0*/  HADD2.F32 R46, -RZ, R106.H0_H0 ;  /* 0x2000006aff2e7230 */ /* 0x000fe20000004100 */
[----:B------:R-:W0:Y:S01]  /*1c00*/  MUFU.RCP R167, R132 ;  /* 0x0000008400a77308 */ /* 0x000e220000001000 */
[----:B------:R-:W-:Y:S02]  /*1c10*/  HADD2.F32 R156, -RZ, R105.H0_H0 ;  /* 0x20000069ff9c7230 */ /* 0x000fe40000004100 */
[----:B------:R-:W-:Y:S01]  /*1c20*/  FADD.FTZ R6, -R45, R6 ;  /* 0x000000062d067221 */ /* 0x000fe20000010100 */
[----:B------:R-:W-:-:S02]  /*1c30*/  HADD2.F32 R45, -RZ, R36.H0_H0 ;  /* 0x20000024ff2d7230 */ /* 0x000fc40000004100 */
[----:B------:R-:W-:Y:S01]  /*1c40*/  FADD.FTZ R7, -R46, R7 ;  /* 0x000000072e077221 */ /* 0x000fe20000010100 */
[----:B------:R-:W-:Y:S01]  /*1c50*/  SHF.R.U32.HI R152, RZ, 0x10, R47 ;  /* 0x00000010ff987819 */ /* 0x000fe2000001162f */
[----:B------:R-:W-:Y:S01]  /*1c60*/  HADD2.F32 R46, -RZ, R105.H1_H1 ;  /* 0x30000069ff2e7230 */ /* 0x000fe20000004100 */
[----:B------:R-:W-:Y:S01]  /*1c70*/  SHF.R.U64 R140, R2, 0x10, R3 ;  /* 0x00000010028c7819 */ /* 0x000fe20000001203 */
[----:B------:R-:W-:Y:S01]  /*1c80*/  FADD.FTZ R45, -R45, R8 ;  /* 0x000000082d2d7221 */ /* 0x000fe20000010100 */
[----:B------:R-:W-:Y:S02]  /*1c90*/  HADD2.F32 R47, -RZ, R37.H0_H0 ;  /* 0x20000025ff2f7230 */ /* 0x000fe40000004100 */
[----:B------:R-:W-:Y:S01]  /*1ca0*/  FADD.FTZ R8, -R156, R11 ;  /* 0x0000000b9c087221 */ /* 0x000fe20000010100 */
[----:B------:R-:W-:Y:S02]  /*1cb0*/  HADD2.F32 R11, -RZ, R34.H0_H0 ;  /* 0x20000022ff0b7230 */ /* 0x000fe40000004100 */
[----:B------:R-:W-:Y:S01]  /*1cc0*/  FADD.FTZ R9, -R46, R9 ;  /* 0x000000092e097221 */ /* 0x000fe20000010100 */
[----:B------:R-:W-:-:S02]  /*1cd0*/  HADD2.F32 R46, -RZ, R104.H1_H1 ;  /* 0x30000068ff2e7230 */ /* 0x000fc40000004100 */
[----:B------:R-:W-:Y:S01]  /*1ce0*/  FADD.FTZ R47, -R47, R10 ;  /* 0x0000000a2f2f7221 */ /* 0x000fe20000010100 */
[----:B------:R-:W-:Y:S02]  /*1cf0*/  HADD2.F32 R44, -RZ, R106.H1_H1 ;  /* 0x3000006aff2c7230 */ /* 0x000fe40000004100 */
[----:B------:R-:W-:Y:S01]  /*1d00*/  FADD.FTZ R10, -R11, R12 ;  /* 0x0000000c0b0a7221 */ /* 0x000fe20000010100 */
[----:B------:R-:W-:Y:S01]  /*1d10*/  HADD2.F32 R2, -RZ, R111.H1_H1 ;  /* 0x3000006fff027230 */ /* 0x000fe20000004100 */
[----:B------:R-:W-:Y:S01]  /*1d20*/  SHF.R.U64 R139, R120, 0x10, R121 ;  /* 0x00000010788b7819 */ /* 0x000fe20000001279 */
[----:B------:R-:W-:Y:S02]  /*1d30*/  HADD2.F32 R11, -RZ, R32.H0_H0 ;  /* 0x20000020ff0b7230 */ /* 0x000fe40000004100 */
[----:B------:R-:W-:Y:S01]  /*1d40*/  FADD.FTZ R46, -R46, R13 ;  /* 0x0000000d2e2e7221 */ /* 0x000fe20000010100 */
[----:B------:R-:W-:Y:S01]  /*1d50*/  HADD2.F32 R154, -RZ, R110.H1_H1 ;  /* 0x3000006eff9a7230 */ /* 0x000fe20000004100 */
[----:B------:R-:W1:Y:S01]  /*1d60*/  MUFU.RCP R120, R2 ;  /* 0x0000000200787308 */ /* 0x000e620000001000 */
[----:B------:R-:W-:Y:S01]  /*1d70*/  HADD2.F32 R12, -RZ, R103.H1_H1 ;  /* 0x30000067ff0c7230 */ /* 0x000fe20000004100 */
[--C-:B------:R-:W-:Y:S01]  /*1d80*/  SHF.R.U64 R147, R42, 0x10, R43.reuse ;  /* 0x000000102a937819 */ /* 0x100fe2000000122b */
[----:B------:R-:W-:Y:S01]  /*1d90*/  HADD2.F32 R163, -RZ, R35.H0_H0 ;  /* 0x20000023ffa37230 */ /* 0x000fe20000004100 */
[----:B------:R-:W-:Y:S01]  /*1da0*/  SHF.R.U32.HI R149, RZ, 0x10, R43 ;  /* 0x00000010ff957819 */ /* 0x000fe2000001162b */
[----:B------:R-:W-:Y:S01]  /*1db0*/  FADD.FTZ R44, -R44, R5 ;  /* 0x000000052c2c7221 */ /* 0x000fe20000010100 */
[----:B------:R-:W-:-:S02]  /*1dc0*/  HADD2.F32 R13, -RZ, R33.H0_H0 ;  /* 0x20000021ff0d7230 */ /* 0x000fc40000004100 */
[----:B------:R-:W-:Y:S01]  /*1dd0*/  FADD.FTZ R174, -R11, R16 ;  /* 0x000000100bae7221 */ /* 0x000fe20000010100 */
[----:B------:R-:W-:Y:S01]  /*1de0*/  HADD2.F32 R126, -RZ, R112.H1_H1 ;  /* 0x30000070ff7e7230 */ /* 0x000fe20000004100 */
[----:B------:R-:W2:Y:S01]  /*1df0*/  MUFU.RCP R5, R154 ;  /* 0x0000009a00057308 */ /* 0x000ea20000001000 */
[----:B------:R-:W-:Y:S01]  /*1e00*/  HADD2.F32 R43, -RZ, R38.H0_H0 ;  /* 0x20000026ff2b7230 */ /* 0x000fe20000004100 */
[----:B------:R-:W-:Y:S01]  /*1e10*/  SHF.R.U64 R143, R40, 0x10, R41 ;  /* 0x00000010288f7819 */ /* 0x000fe20000001229 */
[----:B------:R-:W-:Y:S01]  /*1e20*/  FADD.FTZ R11, -R12, R17 ;  /* 0x000000110c0b7221 */ /* 0x000fe20000010100 */
[----:B------:R-:W-:Y:S02]  /*1e30*/  HADD2.F32 R148, -RZ, R118.H1_H1 ;  /* 0x30000076ff947230 */ /* 0x000fe40000004100 */
[----:B0-----:R-:W-:Y:S01]  /*1e40*/  FMUL.FTZ R17, R6, R167 ;  /* 0x000000a706117220 */ /* 0x001fe20000410000 */
[----:B------:R-:W-:Y:S02]  /*1e50*/  HADD2.F32 R40, -RZ, R111.H0_H0 ;  /* 0x2000006fff287230 */ /* 0x000fe40000004100 */
[----:B------:R-:W-:Y:S01]  /*1e60*/  FADD.FTZ R170, -R163, R14 ;  /* 0x0000000ea3aa7221 */ /* 0x000fe20000010100 */
[----:B------:R-:W-:Y:S01]  /*1e70*/  HADD2.F32 R167, -RZ, R107.H0_H0 ;  /* 0x2000006bffa77230 */ /* 0x000fe20000004100 */
[----:B------:R-:W0:Y:S01]  /*1e80*/  MUFU.RCP R141, R126 ;  /* 0x0000007e008d7308 */ /* 0x000e220000001000 */
[----:B------:R-:W-:-:S02]  /*1e90*/  HADD2.F32 R14, -RZ, R103.H0_H0 ;  /* 0x20000067ff0e7230 */ /* 0x000fc40000004100 */
[----:B------:R-:W-:Y:S01]  /*1ea0*/  FADD.FTZ R171, -R13, R18 ;  /* 0x000000120dab7221 */ /* 0x000fe20000010100 */
[----:B------:R-:W-:Y:S01]  /*1eb0*/  FADD.FTZ R43, -R43, R4 ;  /* 0x000000042b2b7221 */ /* 0x000fe20000010100 */
[----:B------:R-:W-:Y:S01]  /*1ec0*/  HADD2.F32 R13, -RZ, R30.H0_H0 ;  /* 0x2000001eff0d7230 */ /* 0x000fe20000004100 */
[----:B------:R-:W-:Y:S01]  /*1ed0*/  SHF.R.U32.HI R3, RZ, 0x10, R3 ;  /* 0x00000010ff037819 */ /* 0x000fe20000011603 */
[--C-:B------:R-:W-:Y:S02]  /*1ee0*/  HADD2.F32 R142, -RZ, R117.reuse.H1_H1 ;  /* 0x30000075ff8e7230 */ /* 0x100fe40000004100 */
[----:B------:R-:W-:Y:S01]  /*1ef0*/  FADD.FTZ R173, -R14, R19 ;  /* 0x000000130ead7221 */ /* 0x000fe20000010100 */
[----:B------:R-:W3:Y:S01]  /*1f00*/  MUFU.RCP R0, R148 ;  /* 0x0000009400007308 */ /* 0x000ee20000001000 */
[----:B------:R-:W-:Y:S02]  /*1f10*/  HADD2.F32 R158, -RZ, R104.H0_H0 ;  /* 0x20000068ff9e7230 */ /* 0x000fe40000004100 */
[----:B------:R-:W-:Y:S01]  /*1f20*/  FADD.FTZ R176, -R13, R20 ;  /* 0x000000140db07221 */ /* 0x000fe20000010100 */
[----:B------:R-:W-:Y:S01]  /*1f30*/  HADD2.F32 R129, -RZ, R117.H0_H0 ;  /* 0x20000075ff817230 */ /* 0x000fe20000004100 */
[----:B------:R-:W-:Y:S01]  /*1f40*/  SHF.R.U32.HI R121, RZ, 0x10, R121 ;  /* 0x00000010ff797819 */ /* 0x000fe20000011679 */
[----:B------:R-:W-:-:S02]  /*1f50*/  HADD2.F32 R124, -RZ, R115.H0_H0 ;  /* 0x20000073ff7c7230 */ /* 0x000fc40000004100 */
[----:B------:R-:W-:Y:S01]  /*1f60*/  FADD.FTZ R172, -R158, R15 ;  /* 0x0000000f9eac7221 */ /* 0x000fe20000010100 */
[----:B------:R-:W-:Y:S01]  /*1f70*/  HADD2.F32 R122, -RZ, R113.H0_H0 ;  /* 0x20000071ff7a7230 */ /* 0x000fe20000004100 */
[----:B------:R-:W4:Y:S01]  /*1f80*/  MUFU.RCP R4, R40 ;  /* 0x0000002800047308 */ /* 0x000f220000001000 */
[----:B------:R-:W-:Y:S01]  /*1f90*/  HADD2.F32 R14, -RZ, R102.H0_H0 ;  /* 0x20000066ff0e7230 */ /* 0x000fe20000004100 */
[----:B------:R-:W-:Y:S01]  /*1fa0*/  SHF.R.U32.HI R145, RZ, 0x10, R41 ;  /* 0x00000010ff917819 */ /* 0x000fe20000011629 */
[----:B------:R-:W-:Y:S02]  /*1fb0*/  HADD2.F32 R128, -RZ, R114.H1_H1 ;  /* 0x30000072ff807230 */ /* 0x000fe40000004100 */
[----:B------:R-:W-:Y:S02]  /*1fc0*/  HADD2.F32 R13, -RZ, R28.H0_H0 ;  /* 0x2000001cff0d7230 */ /* 0x000fe40000004100 */
[----:B------:R-:W-:Y:S01]  /*1fd0*/  FADD.FTZ R178, -R14, R23 ;  /* 0x000000170eb27221 */ /* 0x000fe20000010100 */
[----:B------:R-:W-:Y:S01]  /*1fe0*/  HADD2.F32 R15, -RZ, R31.H0_H0 ;  /* 0x2000001fff0f7230 */ /* 0x000fe20000004100 */
[----:B------:R-:W5:Y:S01]  /*1ff0*/  MUFU.RCP R6, R167 ;  /* 0x000000a700067308 */ /* 0x000f620000001000 */
[----:B------:R-:W-:-:S02]  /*2000*/  HADD2.F32 R130, -RZ, R116.H0_H0 ;  /* 0x20000074ff827230 */ /* 0x000fc40000004100 */
[----:B------:R-:W-:Y:S01]  /*2010*/  FADD.FTZ R179, -R13, R24 ;  /* 0x000000180db37221 */ /* 0x000fe20000010100 */
[----:B------:R-:W-:Y:S02]  /*2020*/  HADD2.F32 R14, -RZ, R101.H0_H0 ;  /* 0x20000065ff0e7230 */ /* 0x000fe40000004100 */
[----:B------:R-:W-:Y:S01]  /*2030*/  FADD.FTZ R177, -R15, R22 ;  /* 0x000000160fb17221 */ /* 0x000fe20000010100 */
[----:B------:R-:W-:Y:S02]  /*2040*/  HADD2.F32 R12, -RZ, R102.H1_H1 ;  /* 0x30000066ff0c7230 */ /* 0x000fe40000004100 */
[----:B-1----:R-:W-:Y:S01]  /*2050*/  FMUL.FTZ R24, R11, R120 ;  /* 0x000000780b187220 */ /* 0x002fe20000410000 */
[----:B------:R-:W-:Y:S01]  /*2060*/  HADD2.F32 R131, -RZ, R116.H1_H1 ;  /* 0x30000074ff837230 */ /* 0x000fe20000004100 */
[----:B------:R-:W1:Y:S01]  /*2070*/  MUFU.RCP R169, R142 ;  /* 0x0000008e00a97308 */ /* 0x000e620000001000 */
[----:B------:R-:W-:Y:S02]  /*2080*/  HADD2.F32 R15, -RZ, R29.H0_H0 ;  /* 0x2000001dff0f7230 */ /* 0x000fe40000004100 */
[----:B--2---:R-:W-:Y:S01]  /*2090*/  FMUL.FTZ R120, R176, R5 ;  /* 0x00000005b0787220 */ /* 0x004fe20000410000 */
[----:B------:R-:W-:-:S02]  /*20a0*/  HADD2.F32 R5, -RZ, R138.H1_H1 ;  /* 0x3000008aff057230 */ /* 0x000fc40000004100 */
[----:B------:R-:W-:Y:S01]  /*20b0*/  FADD.FTZ R27, -R14, R27 ;  /* 0x0000001b0e1b7221 */ /* 0x000fe20000010100 */
[----:B------:R-:W-:Y:S02]  /*20c0*/  HADD2.F32 R125, -RZ, R115.H1_H1 ;  /* 0x30000073ff7d7230 */ /* 0x000fe40000004100 */
[----:B------:R-:W-:Y:S01]  /*20d0*/  FADD.FTZ R175, -R12, R21 ;  /* 0x000000150caf7221 */ /* 0x000fe20000010100 */
[----:B0-----:R-:W-:Y:S01]  /*20e0*/  FMUL.FTZ R23, R174, R141 ;  /* 0x0000008dae177220 */ /* 0x001fe20000410000 */
[----:B------:R-:W0:Y:S01]  /*20f0*/  MUFU.RCP R168, R129 ;  /* 0x0000008100a87308 */ /* 0x000e220000001000 */
[----:B------:R-:W-:Y:S02]  /*2100*/  HADD2.F32 R139, -RZ, R139.H0_H0 ;  /* 0x2000008bff8b7230 */ /* 0x000fe40000004100 */
[----:B------:R-:W-:Y:S01]  /*2110*/  FADD.FTZ R181, -R15, R26 ;  /* 0x0000001a0fb57221 */ /* 0x000fe20000010100 */
[----:B------:R-:W-:Y:S02]  /*2120*/  HADD2.F32 R12, -RZ, R101.H1_H1 ;  /* 0x30000065ff0c7230 */ /* 0x000fe40000004100 */
[----:B---3--:R-:W-:Y:S01]  /*2130*/  FMUL.FTZ R0, R43, R0 ;  /* 0x000000002b007220 */ /* 0x008fe20000410000 */
[----:B------:R-:W-:-:S02]  /*2140*/  HADD2.F32 R141, -RZ, R3.H0_H0 ;  /* 0x20000003ff8d7230 */ /* 0x000fc40000004100 */
[----:B----4-:R-:W-:Y:S01]  /*2150*/  FMUL.FTZ R26, R173, R4 ;  /* 0x00000004ad1a7220 */ /* 0x010fe20000410000 */
[----:B------:R-:W-:Y:S01]  /*2160*/  FMUL.FTZ R3, R148, R5 ;  /* 0x0000000594037220 */ /* 0x000fe20000410000 */
[----:B------:R-:W2:Y:S01]  /*2170*/  MUFU.RCP R159, R124 ;  /* 0x0000007c009f7308 */ /* 0x000ea20000001000 */
[----:B------:R-:W-:Y:S02]  /*2180*/  HADD2.F32 R127, -RZ, R114.H0_H0 ;  /* 0x20000072ff7f7230 */ /* 0x000fe40000004100 */
[----:B-----5:R-:W-:Y:S01]  /*2190*/  FMUL.FTZ R27, R27, R6 ;  /* 0x000000061b1b7220 */ /* 0x020fe20000410000 */
[----:B------:R-:W-:Y:S02]  /*21a0*/  HADD2.F32 R4, -RZ, R138.H0_H0 ;  /* 0x2000008aff047230 */ /* 0x000fe40000004100 */
[----:B------:R-:W-:Y:S01]  /*21b0*/  FADD.FTZ R180, -R12, R25 ;  /* 0x000000190cb47221 */ /* 0x000fe20000010100 */
[----:B------:R-:W-:Y:S02]  /*21c0*/  HADD2.F32 R6, -RZ, R137.H1_H1 ;  /* 0x30000089ff067230 */ /* 0x000fe40000004100 */
[----:B-1----:R-:W-:Y:S01]  /*21d0*/  FMUL.FTZ R18, R44, R169 ;  /* 0x000000a92c127220 */ /* 0x002fe20000410000 */
[----:B------:R-:W-:Y:S01]  /*21e0*/  HADD2.F32 R138, -RZ, R121.H0_H0 ;  /* 0x20000079ff8a7230 */ /* 0x000fe20000004100 */
[----:B------:R-:W1:Y:S01]  /*21f0*/  MUFU.RCP R151, R122 ;  /* 0x0000007a00977308 */ /* 0x000e620000001000 */
[----:B------:R-:W-:Y:S01]  /*2200*/  FMUL.FTZ R121, R142, R139 ;  /* 0x0000008b8e797220 */ /* 0x000fe20000410000 */
[----:B------:R-:W-:Y:S01]  /*2210*/  FADD.FTZ R148, RZ, R3 ;  /* 0x00000003ff947221 */ /* 0x000fe20000010000 */
[----:B------:R-:W-:Y:S01]  /*2220*/  FFMA.FTZ R142, R3, R0, RZ ;  /* 0x00000000038e7223 */ /* 0x000fe200000100ff */
[----:B0-----:R-:W-:Y:S01]  /*2230*/  FMUL.FTZ R16, R7, R168 ;  /* 0x000000a807107220 */ /* 0x001fe20000410000 */
[----:B------:R-:W-:-:S02]  /*2240*/  HADD2.F32 R7, -RZ, R136.H1_H1 ;  /* 0x30000088ff077230 */ /* 0x000fc40000004100 */
[----:B------:R-:W-:Y:S01]  /*2250*/  FMUL.FTZ R132, R132, R4 ;  /* 0x0000000484847220 */ /* 0x000fe20000410000 */
[----:B------:R-:W-:Y:S01]  /*2260*/  HADD2.F32 R123, -RZ, R113.H1_H1 ;  /* 0x30000071ff7b7230 */ /* 0x000fe20000004100 */
[----:B------:R0:W3:Y:S01]  /*2270*/  MUFU.RCP R157, R128 ;  /* 0x00000080009d7308 */ /* 0x0000e20000001000 */
[----:B------:R-:W-:Y:S01]  /*2280*/  FMUL.FTZ R129, R129, R138 ;  /* 0x0000008a81817220 */ /* 0x000fe20000410000 */
[----:B--2---:R-:W-:Y:S01]  /*2290*/  FMUL.FTZ R12, R8, R159 ;  /* 0x0000009f080c7220 */ /* 0x004fe20000410000 */
[----:B------:R-:W-:Y:S02]  /*22a0*/  HADD2.F32 R8, -RZ, R136.H0_H0 ;  /* 0x20000088ff087230 */ /* 0x000fe40000004100 */
[----:B------:R-:W-:Y:S01]  /*22b0*/  FMUL.FTZ R136, R131, R6 ;  /* 0x0000000683887220 */ /* 0x000fe20000410000 */
[----:B------:R-:W-:Y:S02]  /*22c0*/  HADD2.F32 R140, -RZ, R140.H0_H0 ;  /* 0x2000008cff8c7230 */ /* 0x000fe40000004100 */
[----:B------:R-:W-:Y:S01]  /*22d0*/  HADD2.F32 R41, -RZ, R112.H0_H0 ;  /* 0x20000070ff297230 */ /* 0x000fe20000004100 */
[----:B------:R2:W4:Y:S01]  /*22e0*/  MUFU.RCP R162, R130 ;  /* 0x0000008200a27308 */ /* 0x0005220000001000 */
[----:B------:R-:W-:-:S02]  /*22f0*/  HADD2.F32 R11, -RZ, R133.H1_H1 ;  /* 0x30000085ff0b7230 */ /* 0x000fc40000004100 */
[----:B-1----:R-:W-:Y:S01]  /*2300*/  FMUL.FTZ R22, R172, R151 ;  /* 0x00000097ac167220 */ /* 0x002fe20000410000 */
[----:B------:R-:W-:Y:S01]  /*2310*/  FADD.FTZ R151, R148, R121 ;  /* 0x0000007994977221 */ /* 0x000fe20000010000 */
[----:B------:R-:W-:Y:S02]  /*2320*/  HADD2.F32 R145, -RZ, R145.H0_H0 ;  /* 0x20000091ff917230 */ /* 0x000fe40000004100 */
[----:B0-----:R-:W-:Y:S01]  /*2330*/  FMUL.FTZ R128, R128, R8 ;  /* 0x0000000880807220 */ /* 0x001fe20000410000 */
[----:B------:R-:W-:Y:S01]  /*2340*/  HADD2.F32 R143, -RZ, R143.H0_H0 ;  /* 0x2000008fff8f7230 */ /* 0x000fe20000004100 */
[----:B------:R0:W1:Y:S01]  /*2350*/  MUFU.RCP R166, R131 ;  /* 0x0000008300a67308 */ /* 0x0000620000001000 */
[----:B--2---:R-:W-:Y:S01]  /*2360*/  FMUL.FTZ R130, R130, R7 ;  /* 0x0000000782827220 */ /* 0x004fe20000410000 */
[----:B---3--:R-:W-:Y:S01]  /*2370*/  FMUL.FTZ R19, R10, R157 ;  /* 0x0000009d0a137220 */ /* 0x008fe20000410000 */
[----:B------:R-:W-:Y:S02]  /*2380*/  HADD2.F32 R10, -RZ, R135.H1_H1 ;  /* 0x30000087ff0a7230 */ /* 0x000fe40000004100 */
[----:B------:R-:W-:Y:S01]  /*2390*/  FMUL.FTZ R168, R145, R22 ;  /* 0x0000001691a87220 */ /* 0x000fe20000410000 */
[----:B------:R-:W-:-:S02]  /*23a0*/  HADD2.F32 R156, -RZ, R110.H0_H0 ;  /* 0x2000006eff9c7230 */ /* 0x000fc40000004100 */
[----:B------:R-:W-:Y:S01]  /*23b0*/  FMUL.FTZ R173, R8, R19 ;  /* 0x0000001308ad7220 */ /* 0x000fe20000410000 */
[----:B------:R-:W-:Y:S01]  /*23c0*/  HADD2.F32 R133, -RZ, R133.H0_H0 ;  /* 0x20000085ff857230 */ /* 0x000fe20000004100 */
[----:B------:R2:W3:Y:S01]  /*23d0*/  MUFU.RCP R164, R125 ;  /* 0x0000007d00a47308 */ /* 0x0004e20000001000 */
[----:B0-----:R-:W-:Y:S01]  /*23e0*/  FFMA.FTZ R131, R121, R18, R142 ;  /* 0x0000001279837223 */ /* 0x001fe2000001008e */
[----:B----4-:R-:W-:Y:S01]  /*23f0*/  FMUL.FTZ R13, R47, R162 ;  /* 0x000000a22f0d7220 */ /* 0x010fe20000410000 */
[----:B------:R-:W-:Y:S01]  /*2400*/  FADD.FTZ R162, R151, R132 ;  /* 0x0000008497a27221 */ /* 0x000fe20000010000 */
[----:B------:R-:W-:Y:S01]  /*2410*/  FMUL.FTZ R142, R127, R10 ;  /* 0x0000000a7f8e7220 */ /* 0x000fe20000410000 */
[----:B------:R-:W-:Y:S01]  /*2420*/  FFMA.FTZ R148, R132, R17, R131 ;  /* 0x0000001184947223 */ /* 0x000fe20000010083 */
[----:B------:R-:W-:Y:S02]  /*2430*/  HADD2.F32 R149, -RZ, R149.H0_H0 ;  /* 0x20000095ff957230 */ /* 0x000fe40000004100 */
[----:B------:R-:W-:Y:S01]  /*2440*/  FADD.FTZ R131, R162, R129 ;  /* 0x00000081a2837221 */ /* 0x000fe20000010000 */
[----:B------:R0:W4:Y:S01]  /*2450*/  MUFU.RCP R153, R127 ;  /* 0x0000007f00997308 */ /* 0x0001220000001000 */
[----:B--2---:R-:W-:Y:S01]  /*2460*/  FMUL.FTZ R125, R125, R140 ;  /* 0x0000008c7d7d7220 */ /* 0x004fe20000410000 */
[----:B-1----:R-:W-:Y:S01]  /*2470*/  FMUL.FTZ R15, R45, R166 ;  /* 0x000000a62d0f7220 */ /* 0x002fe20000410000 */
[----:B------:R-:W-:-:S02]  /*2480*/  HADD2.F32 R163, -RZ, R109.H0_H0 ;  /* 0x2000006dffa37230 */ /* 0x000fc40000004100 */
[----:B------:R-:W-:Y:S01]  /*2490*/  FMUL.FTZ R172, R149, R26 ;  /* 0x0000001a95ac7220 */ /* 0x000fe20000410000 */
[----:B------:R-:W-:Y:S02]  /*24a0*/  HADD2.F32 R165, -RZ, R107.H1_H1 ;  /* 0x3000006bffa57230 */ /* 0x000fe40000004100 */
[----:B------:R-:W-:Y:S01]  /*24b0*/  HADD2.F32 R146, -RZ, R146.H0_H0 ;  /* 0x20000092ff927230 */ /* 0x000fe20000004100 */
[----:B------:R1:W2:Y:S01]  /*24c0*/  MUFU.RCP R155, R123 ;  /* 0x0000007b009b7308 */ /* 0x0002a20000001000 */
[----:B0-----:R-:W-:Y:S01]  /*24d0*/  FFMA.FTZ R127, R129, R16, R148 ;  /* 0x00000010817f7223 */ /* 0x001fe20000010094 */
[----:B---3--:R-:W-:Y:S01]  /*24e0*/  FMUL.FTZ R14, R9, R164 ;  /* 0x000000a4090e7220 */ /* 0x008fe20000410000 */
[--C-:B------:R-:W-:Y:S02]  /*24f0*/  HADD2.F32 R9, -RZ, R134.reuse.H1_H1 ;  /* 0x30000086ff097230 */ /* 0x100fe40000004100 */
[----:B------:R-:W-:Y:S01]  /*2500*/  FADD.FTZ R164, R131, R136 ;  /* 0x0000008883a47221 */ /* 0x000fe20000010000 */
[----:B------:R-:W-:Y:S01]  /*2510*/  FFMA.FTZ R162, R136, R15, R127 ;  /* 0x0000000f88a27223 */ /* 0x000fe2000001007f */
[----:B------:R-:W-:-:S02]  /*2520*/  HADD2.F32 R134, -RZ, R134.H0_H0 ;  /* 0x20000086ff867230 */ /* 0x000fc40000004100 */
[----:B------:R-:W-:Y:S01]  /*2530*/  FMUL.FTZ R131, R124, R141 ;  /* 0x0000008d7c837220 */ /* 0x000fe20000410000 */
[----:B------:R0:W3:Y:S01]  /*2540*/  MUFU.RCP R42, R41 ;  /* 0x00000029002a7308 */ /* 0x0000e20000001000 */
[----:B------:R-:W-:Y:S01]  /*2550*/  FFMA.FTZ R151, R125, R14, R162 ;  /* 0x0000000e7d977223 */ /* 0x000fe200000100a2 */
[----:B----4-:R-:W-:Y:S01]  /*2560*/  FMUL.FTZ R21, R170, R153 ;  /* 0x00000099aa157220 */ /* 0x010fe20000410000 */
[----:B------:R-:W-:Y:S01]  /*2570*/  FADD.FTZ R153, R164, R125 ;  /* 0x0000007da4997221 */ /* 0x000fe20000010000 */
[----:B------:R-:W-:Y:S01]  /*2580*/  FMUL.FTZ R148, R41, R134 ;  /* 0x0000008629947220 */ /* 0x000fe20000410000 */
[----:B------:R-:W-:Y:S01]  /*2590*/  FFMA.FTZ R124, R130, R13, R151 ;  /* 0x0000000d827c7223 */ /* 0x000fe20000010097 */
[----:B-1----:R-:W-:Y:S01]  /*25a0*/  FMUL.FTZ R123, R123, R143 ;  /* 0x0000008f7b7b7220 */ /* 0x002fe20000410000 */
[----:B------:R-:W-:Y:S01]  /*25b0*/  HADD2.F32 R150, -RZ, R150.H0_H0 ;  /* 0x20000096ff967230 */ /* 0x000fe20000004100 */
[----:B------:R1:W4:Y:S01]  /*25c0*/  MUFU.RCP R184, R156 ;  /* 0x0000009c00b87308 */ /* 0x0003220000001000 */
[----:B0-----:R-:W-:Y:S01]  /*25d0*/  FMUL.FTZ R41, R154, R11 ;  /* 0x0000000b9a297220 */ /* 0x001fe20000410000 */
[----:B------:R-:W-:Y:S01]  /*25e0*/  FADD.FTZ R154, R153, R130 ;  /* 0x00000082999a7221 */ /* 0x000fe20000010000 */
[----:B------:R-:W-:Y:S01]  /*25f0*/  FFMA.FTZ R157, R131, R12, R124 ;  /* 0x0000000c839d7223 */ /* 0x000fe2000001007c */
[----:B--2---:R-:W-:Y:S01]  /*2600*/  FMUL.FTZ R20, R46, R155 ;  /* 0x0000009b2e147220 */ /* 0x004fe20000410000 */
[----:B------:R-:W-:Y:S01]  /*2610*/  FMUL.FTZ R155, R122, R145 ;  /* 0x000000917a9b7220 */ /* 0x000fe20000410000 */
[----:B------:R-:W-:Y:S01]  /*2620*/  FADD.FTZ R159, R154, R131 ;  /* 0x000000839a9f7221 */ /* 0x000fe20000010000 */
[----:B------:R-:W-:Y:S01]  /*2630*/  FFMA.FTZ R122, R128, R19, R157 ;  /* 0x00000013807a7223 */ /* 0x000fe2000001009d */
[----:B------:R-:W-:Y:S01]  /*2640*/  FMUL.FTZ R127, R156, R133 ;  /* 0x000000859c7f7220 */ /* 0x000fe20000410000 */
[----:B------:R-:W-:-:S02]  /*2650*/  HADD2.F32 R161, -RZ, R109.H1_H1 ;  /* 0x3000006dffa17230 */ /* 0x000fc40000004100 */
[----:B------:R-:W-:Y:S01]  /*2660*/  FADD.FTZ R124, R159, R128 ;  /* 0x000000809f7c7221 */ /* 0x000fe20000010000 */
[----:B---3--:R-:W-:Y:S01]  /*2670*/  FMUL.FTZ R25, R171, R42 ;  /* 0x0000002aab197220 */ /* 0x008fe20000410000 */
[----:B------:R-:W-:Y:S01]  /*2680*/  FFMA.FTZ R169, R123, R20, R122 ;  /* 0x000000147ba97223 */ /* 0x000fe2000001007a */
[--C-:B------:R-:W-:Y:S02]  /*2690*/  HADD2.F32 R158, -RZ, R108.reuse.H1_H1 ;  /* 0x3000006cff9e7230 */ /* 0x100fe40000004100 */
[----:B------:R-:W-:Y:S01]  /*26a0*/  FADD.FTZ R171, R124, R123 ;  /* 0x0000007b7cab7221 */ /* 0x000fe20000010000 */
[----:B------:R-:W-:Y:S02]  /*26b0*/  HADD2.F32 R160, -RZ, R108.H0_H0 ;  /* 0x2000006cffa07230 */ /* 0x000fe40000004100 */
[----:B------:R-:W-:Y:S01]  /*26c0*/  FFMA.FTZ R154, R142, R21, R169 ;  /* 0x000000158e9a7223 */ /* 0x000fe200000100a9 */
[----:B------:R-:W-:Y:S02]  /*26d0*/  HADD2.F32 R135, -RZ, R135.H0_H0 ;  /* 0x20000087ff877230 */ /* 0x000fe40000004100 */
[----:B-1----:R-:W-:Y:S01]  /*26e0*/  FADD.FTZ R156, R171, R142 ;  /* 0x0000008eab9c7221 */ /* 0x002fe20000010000 */
[----:B------:R-:W-:-:S02]  /*26f0*/  HADD2.F32 R137, -RZ, R137.H0_H0 ;  /* 0x20000089ff897230 */ /* 0x000fc40000004100 */
[----:B------:R-:W-:Y:S01]  /*2700*/  FMUL.FTZ R159, R40, R149 ;  /* 0x00000095289f7220 */ /* 0x000fe20000410000 */
[----:B------:R0:W1:Y:S01]  /*2710*/  MUFU.RCP R183, R163 ;  /* 0x000000a300b77308 */ /* 0x0000620000001000 */
[----:B------:R-:W-:Y:S02]  /*2720*/  HADD2.F32 R147, -RZ, R147.H0_H0 ;  /* 0x20000093ff937230 */ /* 0x000fe40000004100 */
[----:B------:R-:W-:Y:S01]  /*2730*/  FMUL.FTZ R40, R163, R146 ;  /* 0x00000092a3287220 */ /* 0x000fe20000410000 */
[----:B------:R-:W-:Y:S01]  /*2740*/  FMUL.FTZ R122, R165, R150 ;  /* 0x00000096a57a7220 */ /* 0x000fe20000410000 */
[----:B------:R-:W-:Y:S01]  /*2750*/  FMUL.FTZ R126, R126, R9 ;  /* 0x000000097e7e7220 */ /* 0x000fe20000410000 */
[----:B------:R-:W-:Y:S02]  /*2760*/  HADD2.F32 R152, -RZ, R152.H0_H0 ;  /* 0x20000098ff987230 */ /* 0x000fe40000004100 */
[----:B------:R-:W-:Y:S01]  /*2770*/  FMUL.FTZ R151, R158, R135 ;  /* 0x000000879e977220 */ /* 0x000fe20000410000 */
[----:B------:R-:W-:Y:S01]  /*2780*/  FMUL.FTZ R153, R160, R137 ;  /* 0x00000089a0997220 */ /* 0x000fe20000410000 */
[----:B------:R2:W3:Y:S01]  /*2790*/  MUFU.RCP R185, R165 ;  /* 0x000000a500b97308 */ /* 0x0004e20000001000 */
[----:B0-----:R-:W-:Y:S01]  /*27a0*/  FFMA.FTZ R163, R155, R22, R154 ;  /* 0x000000169ba37223 */ /* 0x001fe2000001009a */
[----:B------:R-:W-:Y:S01]  /*27b0*/  FMUL.FTZ R157, R2, R147 ;  /* 0x00000093029d7220 */ /* 0x000fe20000410000 */
[----:B------:R-:W-:Y:S01]  /*27c0*/  FMUL.FTZ R124, R167, R152 ;  /* 0x00000098a77c7220 */ /* 0x000fe20000410000 */
[----:B------:R-:W-:-:S02]  /*27d0*/  HADD2.F32 R144, -RZ, R144.H0_H0 ;  /* 0x20000090ff907230 */ /* 0x000fc40000004100 */
[----:B----4-:R-:W-:Y:S01]  /*27e0*/  FMUL.FTZ R46, R177, R184 ;  /* 0x000000b8b12e7220 */ /* 0x010fe20000410000 */
[----:B------:R-:W-:Y:S01]  /*27f0*/  FMUL.FTZ R154, R139, R18 ;  /* 0x000000128b9a7220 */ /* 0x000fe20000410000 */
[----:B------:R-:W-:Y:S01]  /*2800*/  FMUL.FTZ R169, R6, R15 ;  /* 0x0000000f06a97220 */ /* 0x000fe20000410000 */
[----:B------:R0:W4:Y:S01]  /*2810*/  MUFU.RCP R182, R161 ;  /* 0x000000a100b67308 */ /* 0x0001220000001000 */
[----:B--2---:R-:W-:Y:S01]  /*2820*/  FADD.FTZ R165, R156, R155 ;  /* 0x0000009b9ca57221 */ /* 0x004fe20000010000 */
[----:B------:R-:W-:Y:S01]  /*2830*/  FMUL.FTZ R2, R161, R144 ;  /* 0x00000090a1027220 */ /* 0x000fe20000410000 */
[----:B-1----:R-:W-:Y:S01]  /*2840*/  FMUL.FTZ R45, R178, R183 ;  /* 0x000000b7b22d7220 */ /* 0x002fe20000410000 */
[----:B------:R-:W-:Y:S01]  /*2850*/  FMUL.FTZ R156, R138, R16 ;  /* 0x000000108a9c7220 */ /* 0x000fe20000410000 */
[----:B------:R-:W-:Y:S01]  /*2860*/  FMUL.FTZ R162, R140, R14 ;  /* 0x0000000e8ca27220 */ /* 0x000fe20000410000 */
[----:B------:R-:W-:Y:S01]  /*2870*/  FMUL.FTZ R171, R7, R13 ;  /* 0x0000000d07ab7220 */ /* 0x000fe20000410000 */
[----:B------:R-:W-:Y:S01]  /*2880*/  FMUL.FTZ R164, R141, R12 ;  /* 0x0000000c8da47220 */ /* 0x000fe20000410000 */
[----:B------:R1:W2:Y:S01]  /*2890*/  MUFU.RCP R186, R158 ;  /* 0x0000009e00ba7308 */ /* 0x0002a20000001000 */
[----:B0-----:R-:W-:Y:S01]  /*28a0*/  FMUL.FTZ R161, R5, R0 ;  /* 0x0000000005a17220 */ /* 0x001fe20000410000 */
[----:B---3--:R-:W-:Y:S01]  /*28b0*/  FMUL.FTZ R43, R180, R185 ;  /* 0x000000b9b42b7220 */ /* 0x008fe20000410000 */
[----:B------:R-:W-:Y:S01]  /*28c0*/  FMUL.FTZ R166, R143, R20 ;  /* 0x000000148fa67220 */ /* 0x000fe20000410000 */
[----:B------:R-:W-:Y:S01]  /*28d0*/  FMUL.FTZ R177, R9, R23 ;  /* 0x0000001709b17220 */ /* 0x000fe20000410000 */
[----:B------:R-:W-:Y:S01]  /*28e0*/  FMUL.FTZ R170, R147, R24 ;  /* 0x0000001893aa7220 */ /* 0x000fe20000410000 */
[----:B------:R-:W-:Y:S01]  /*28f0*/  FMUL.FTZ R183, R133, R46 ;  /* 0x0000002e85b77220 */ /* 0x000fe20000410000 */
[----:B------:R-:W-:Y:S01]  /*2900*/  FMUL.FTZ R176, R146, R45 ;  /* 0x0000002d92b07220 */ /* 0x000fe20000410000 */
[----:B------:R0:W3:Y:S01]  /*2910*/  MUFU.RCP R188, R160 ;  /* 0x000000a000bc7308 */ /* 0x0000e20000001000 */
[----:B-1----:R-:W-:Y:S01]  /*2920*/  FFMA.FTZ R158, R126, R23, R163 ;  /* 0x000000177e9e7223 */ /* 0x002fe200000100a3 */
[----:B----4-:R-:W-:Y:S01]  /*2930*/  FMUL.FTZ R47, R175, R182 ;  /* 0x000000b6af2f7220 */ /* 0x010fe20000410000 */
[----:B------:R-:W-:Y:S01]  /*2940*/  FMUL.FTZ R163, R4, R17 ;  /* 0x0000001104a37220 */ /* 0x000fe20000410000 */
[----:B------:R-:W-:Y:S01]  /*2950*/  FMUL.FTZ R175, R10, R21 ;  /* 0x000000150aaf7220 */ /* 0x000fe20000410000 */
[----:B------:R-:W-:Y:S01]  /*2960*/  FMUL.FTZ R187, R150, R43 ;  /* 0x0000002b96bb7220 */ /* 0x000fe20000410000 */
[----:B------:R-:W-:Y:S01]  /*2970*/  FMUL.FTZ R174, R144, R47 ;  /* 0x0000002f90ae7220 */ /* 0x000fe20000410000 */
[----:B0-----:R-:W-:Y:S01]  /*2980*/  FADD.FTZ R160, R165, R126 ;  /* 0x0000007ea5a07221 */ /* 0x001fe20000010000 */
[----:B------:R-:W-:Y:S01]  /*2990*/  FFMA.FTZ R165, R157, R24, R158 ;  /* 0x000000189da57223 */ /* 0x000fe2000001009e */
[----:B--2---:R-:W-:Y:S01]  /*29a0*/  FMUL.FTZ R44, R179, R186 ;  /* 0x000000bab32c7220 */ /* 0x004fe20000410000 */
[-C--:B------:R-:W-:Y:S01]  /*29b0*/  FMUL.FTZ R179, R134, R25.reuse ;  /* 0x0000001986b37220 */ /* 0x080fe20000410000 */
[----:B------:R-:W-:Y:S01]  /*29c0*/  FADD.FTZ R167, R160, R157 ;  /* 0x0000009da0a77221 */ /* 0x000fe20000010000 */
[----:B------:R-:W-:Y:S01]  /*29d0*/  FFMA.FTZ R158, R148, R25, R165 ;  /* 0x00000019949e7223 */ /* 0x000fe200000100a5 */
[----:B------:R-:W-:-:S02]  /*29e0*/  FMUL.FTZ R185, R135, R44 ;  /* 0x0000002c87b97220 */ /* 0x000fc40000410000 */
[----:B------:R-:W-:Y:S01]  /*29f0*/  FADD.FTZ R160, R167, R148 ;  /* 0x00000094a7a07221 */ /* 0x000fe20000010000 */
[----:B------:R-:W-:Y:S01]  /*2a00*/  FFMA.FTZ R158, R159, R26, R158 ;  /* 0x0000001a9f9e7223 */ /* 0x000fe2000001009e */
[----:B---3--:R-:W-:Y:S01]  /*2a10*/  FMUL.FTZ R42, R181, R188 ;  /* 0x000000bcb52a7220 */ /* 0x008fe20000410000 */
        /* <DEDUP_REMOVED lines=13> */
[----:B------:R-:W-:Y:S02]  /*2af0*/  FMUL.FTZ R165, R152, R27 ;  /* 0x0000001b98a57220 */ /* 0x000fe40000410000 */
[----:B------:R-:W-:Y:S01]  /*2b00*/  FADD.FTZ R160, R167, R122 ;  /* 0x0000007aa7a07221 */ /* 0x000fe20000010000 */
[----:B------:R-:W-:-:S03]  /*2b10*/  FFMA.FTZ R189, R153, R42, R158 ;  /* 0x0000002a99bd7223 */ /* 0x000fc6000001009e */
[----:B------:R-:W-:Y:S01]  /*2b20*/  FADD.FTZ R167, R160, R153 ;  /* 0x00000099a0a77221 */ /* 0x000fe20000010000 */
[----:B------:R-:W-:Y:S01]  /*2b30*/  FMUL.FTZ R160, R137, R42 ;  /* 0x0000002a89a07220 */ /* 0x000fe20000410000 */
[----:B------:R-:W-:Y:S02]  /*2b40*/  FFMA.FTZ R158, R124, R27, R189 ;  /* 0x0000001b7c9e7223 */ /* 0x000fe400000100bd */
[----:B------:R-:W-:-:S07]  /*2b50*/  FADD.FTZ R167, R167, R124 ;  /* 0x0000007ca7a77221 */ /* 0x000fce0000010000 */
.L_x_1609:
        /* <DEDUP_REMOVED lines=83> */
.L_x_1611:
[----:B------:R-:W-:Y:S05]  /*3090*/  BSYNC.RECONVERGENT B0 ;  /* 0x0000000000007941 */ /* 0x000fea0003800200 */
.L_x_1610:
        /* <DEDUP_REMOVED lines=22> */
.L_x_1613:
[----:B------:R-:W-:Y:S05]  /*3200*/  BSYNC.RECONVERGENT B0 ;  /* 0x0000000000007941 */ /* 0x000fea0003800200 */
.L_x_1612:
        /* <DEDUP_REMOVED lines=32> */
.L_x_1615:
[----:B0-----:R-:W2:Y:S04]  /*3410*/  LDG.E.STRONG.GPU R6, desc[UR4][R4.64] ;  /* 0x0000000404067981 */ /* 0x001ea8000c1ef900 */
[----:B--2---:R-:W-:Y:S01]  /*3420*/  CCTL.IVALL ;  /* 0x00000000ff00798f */ /* 0x004fe20002000000 */
[----:B------:R-:W-:Y:S05]  /*3430*/  YIELD ;  /* 0x0000000000007946 */ /* 0x000fea0003800000 */
[----:B------:R-:W-:-:S13]  /*3440*/  ISETP.NE.AND P2, PT, R6, R133, PT ;  /* 0x000000850600720c */ /* 0x000fda0003f45270 */
[----:B------:R-:W-:Y:S05]  /*3450*/  @P2 BRA `(.L_x_1615) ;  /* 0xfffffffc00ec2947 */ /* 0x000fea000383ffff */
.L_x_1614:
        /* <DEDUP_REMOVED lines=82> */
[----:B------:R-:W-:Y:S01]  /*3980*/  IADD3 R41, PT, PT, R119, 0x800, RZ ;  /* 0x0000080077297810 */ /* 0x000fe20007ffe0ff */
        /* <DEDUP_REMOVED lines=29> */
[----:B------:R0:W-:Y:S01]  /*3b60*/  STG.E.128 desc[UR4][R2.64], R16 ;  /* 0x0000001002007986 */ /* 0x0001e2000c101d04 */
        /* <DEDUP_REMOVED lines=69> */
.L_x_1605:
        /* <DEDUP_REMOVED lines=16> */
[----:B------:R-:W-:Y:S01]  /*40c0*/  IMAD.WIDE.U32 R48, R57, 0x10, R32 ;  /* 0x0000001039307825 */ /* 0x000fe200078e0020 */
[----:B------:R-:W-:Y:S03]  /*40d0*/  STG.E.128 desc[UR4][R28.64+0x2000], R84 ;  /* 0x002000541c007986 */ /* 0x000fe6000c101d04 */
[--C-:B------:R-:W-:Y:S01]  /*40e0*/  IMAD.WIDE.U32 R32, R37, 0x10, R50.reuse ;  /* 0x0000001025207825 */ /* 0x100fe200078e0032 */
[----:B------:R-:W-:Y:S03]  /*40f0*/  STG.E.128 desc[UR4][R30.64], R12 ;  /* 0x0000000c1e007986 */ /* 0x000fe6000c101d04 */
[--C-:B------:R-:W-:Y:S01]  /*4100*/  IMAD.WIDE.U32 R36, R53, 0x10, R50.reuse ;  /* 0x0000001035247825 */ /* 0x100fe200078e0032 */
[----:B------:R-:W-:Y:S03]  /*4110*/  STG.E.128 desc[UR4][R32.64], R80 ;  /* 0x0000005020007986 */ /* 0x000fe6000c101d04 */
[--C-:B0-----:R-:W-:Y:S01]  /*4120*/  IMAD.WIDE.U32 R4, R55, 0x10, R50.reuse ;  /* 0x0000001037047825 */ /* 0x101fe200078e0032 */
        /* <DEDUP_REMOVED lines=8> */
.L_x_1617:
        /* <DEDUP_REMOVED lines=13> */
.L_x_3112:


//--------------------- .text._ZN10layer_norm22ln_bwd_finalize_kernelINS_22Kernel_traits_finalizeILj12288E6__halfS2_S2_fjLj1024ELj4ENS_18Kernel_traits_baseILj12288ES2_S2_S2_fjLj1024EEEEEEEvNS_9BwdParamsE --------------------------
	.section	.text._ZN10layer_norm22ln_bwd_finalize_kernelINS_22Kernel_traits_finalizeILj12288E6__halfS2_S2_fjLj1024ELj4ENS_18Kernel_traits_baseILj12288ES2_S2_S2_fjLj1024EEEEEEEvNS_9BwdParamsE,"ax",@progbits
	.align	128
        .global         _ZN10layer_norm22ln_bwd_finalize_kernelINS_22Kernel_traits_finalizeILj12288E6__halfS2_S2_fjLj1024ELj4ENS_18Kernel_traits_baseILj12288ES2_S2_S2_fjLj1024EEEEEEEvNS_9BwdParamsE
        .type           _ZN10layer_norm22ln_bwd_finalize_kernelINS_22Kernel_traits_finalizeILj12288E6__halfS2_S2_fjLj1024ELj4ENS_18Kernel_traits_baseILj12288ES2_S2_S2_fjLj1024EEEEEEEvNS_9BwdParamsE,@function
        .size           _ZN10layer_norm22ln_bwd_finalize_kernelINS_22Kernel_traits_finalizeILj12288E6__halfS2_S2_fjLj1024ELj4ENS_18Kernel_traits_baseILj12288ES2_S2_S2_fjLj1024EEEEEEEvNS_9BwdParamsE,(.L_x_3113 - _ZN10layer_norm22ln_bwd_finalize_kernelINS_22Kernel_traits_finalizeILj12288E6__halfS2_S2_fjLj1024ELj4ENS_18Kernel_traits_baseILj12288ES2_S2_S2_fjLj1024EEEEEEEvNS_9BwdParamsE)
        .other          _ZN10layer_norm22ln_bwd_finalize_kernelINS_22Kernel_traits_finalizeILj12288E6__halfS2_S2_fjLj1024ELj4ENS_18Kernel_traits_baseILj12288ES2_S2_S2_fjLj1024EEEEEEEvNS_9BwdParamsE,@"STO_CUDA_ENTRY STV_DEFAULT"
_ZN10layer_norm22ln_bwd_finalize_kernelINS_22Kernel_traits_finalizeILj12288E6__halfS2_S2_fjLj1024ELj4ENS_18Kernel_traits_baseILj12288ES2_S2_S2_fjLj1024EEEEEEEvNS_9BwdParamsE:
.text._ZN10layer_norm22ln_bwd_finalize_kernelINS_22Kernel_traits_finalizeILj12288E6__halfS2_S2_fjLj1024ELj4ENS_18Kernel_traits_baseILj12288ES2_S2_S2_fjLj1024EEEEEEEvNS_9BwdParamsE:
        /* <DEDUP_REMOVED lines=37> */
.L_x_1622:
        /* <DEDUP_REMOVED lines=118> */
.L_x_1621:
[----:B------:R-:W-:Y:S05]  /*09b0*/  BSYNC.RECONVERGENT B1 ;  /* 0x0000000000017941 */ /* 0x000fea0003800200 */
.L_x_1620:
        /* <DEDUP_REMOVED lines=65> */
.L_x_1624:
[----:B------:R-:W-:Y:S05]  /*0dd0*/  BSYNC.RECONVERGENT B1 ;  /* 0x0000000000017941 */ /* 0x000fea0003800200 */
.L_x_1623:
        /* <DEDUP_REMOVED lines=37> */
.L_x_1626:
[----:B------:R-:W-:Y:S05]  /*1030*/  BSYNC.RECONVERGENT B1 ;  /* 0x0000000000017941 */ /* 0x000fea0003800200 */
.L_x_1625:
[----:B------:R-:W-:Y:S05]  /*1040*/  @!P1 BRA `(.L_x_1619) ;  /* 0x00000000003c9947 */ /* 0x000fea0003800000 */
[----:B------:R-:W0:Y:S01]  /*1050*/  LDC.64 R6, c[0x0][0x3e0] ;  /* 0x0000f800ff067b82 */ /* 0x000e220000000a00 */
[----:B------:R-:W-:Y:S01]  /*1060*/  IMAD R2, R15, 0x3000, R11 ;  /* 0x000030000f027824 */ /* 0x000fe200078e020b */
[----:B------:R-:W-:-:S04]  /*1070*/  IADD3 R24, PT, PT, -R24, RZ, RZ ;  /* 0x000000ff18187210 */ /* 0x000fc80007ffe1ff */
[----:B------:R-:W-:Y:S02]  /*1080*/  IADD3 R11, PT, PT, R13, R2, RZ ;  /* 0x000000020d0b7210 */ /* 0x000fe40007ffe0ff */
[----:B------:R-:W1:Y:S05]  /*1090*/  LDC.64 R8, c[0x0][0x3e8] ;  /* 0x0000fa00ff087b82 */ /* 0x000e6a0000000a00 */
.L_x_1627:
        /* <DEDUP_REMOVED lines=10> */
.L_x_1619:
[----:B------:R-:W-:Y:S05]  /*1140*/  BSYNC.RECONVERGENT B0 ;  /* 0x0000000000007941 */ /* 0x000fea0003800200 */
.L_x_1618:
        /* <DEDUP_REMOVED lines=55> */
.L_x_1628:
        /* <DEDUP_REMOVED lines=12> */
.L_x_3113:


//--------------------- .text._ZN10layer_norm13ln_bwd_kernelINS_13Kernel_traitsI6__halfS2_S2_fjLj12288ELj4ELj1ELj4ELj16ENS_18Kernel_traits_baseILj12288ES2_S2_S2_fjLj128EEEEEEEvNS_9BwdParamsE --------------------------
	.section	.text._ZN10layer_norm13ln_bwd_kernelINS_13Kernel_traitsI6__halfS2_S2_fjLj12288ELj4ELj1ELj4ELj16ENS_18Kernel_traits_baseILj12288ES2_S2_S2_fjLj128EEEEEEEvNS_9BwdParamsE,"ax",@progbits
	.align	128
        .global         _ZN10layer_norm13ln_bwd_kernelINS_13Kernel_traitsI6__halfS2_S2_fjLj12288ELj4ELj1ELj4ELj16ENS_18Kernel_traits_baseILj12288ES2_S2_S2_fjLj128EEEEEEEvNS_9BwdParamsE
        .type           _ZN10layer_norm13ln_bwd_kernelINS_13Kernel_traitsI6__halfS2_S2_fjLj12288ELj4ELj1ELj4ELj16ENS_18Kernel_traits_baseILj12288ES2_S2_S2_fjLj128EEEEEEEvNS_9BwdParamsE,@function
        .size           _ZN10layer_norm13ln_bwd_kernelINS_13Kernel_traitsI6__halfS2_S2_fjLj12288ELj4ELj1ELj4ELj16ENS_18Kernel_traits_baseILj12288ES2_S2_S2_fjLj128EEEEEEEvNS_9BwdParamsE,(.L_x_3114 - _ZN10layer_norm13ln_bwd_kernelINS_13Kernel_traitsI6__halfS2_S2_fjLj12288ELj4ELj1ELj4ELj16ENS_18Kernel_traits_baseILj12288ES2_S2_S2_fjLj128EEEEEEEvNS_9BwdParamsE)
        .other          _ZN10layer_norm13ln_bwd_kernelINS_13Kernel_traitsI6__halfS2_S2_fjLj12288ELj4ELj1ELj4ELj16ENS_18Kernel_traits_baseILj12288ES2_S2_S2_fjLj128EEEEEEEvNS_9BwdParamsE,@"STO_CUDA_ENTRY STV_DEFAULT"
_ZN10layer_norm13ln_bwd_kernelINS_13Kernel_traitsI6__halfS2_S2_fjLj12288ELj4ELj1ELj4ELj16ENS_18Kernel_traits_baseILj12288ES2_S2_S2_fjLj128EEEEEEEvNS_9BwdParamsE:
.text._ZN10layer_norm13ln_bwd_kernelINS_13Kernel_traitsI6__halfS2_S2_fjLj12288ELj4ELj1ELj4ELj16ENS_18Kernel_traits_baseILj12288ES2_S2_S2_fjLj128EEEEEEEvNS_9BwdParamsE:
        /* <DEDUP_REMOVED lines=80> */
.L_x_1638:
        /* <DEDUP_REMOVED lines=11> */
[----:B------:R-:W1:Y:S01]  /*05b0*/  @!P0 LDC.64 R106, c[0x0][0x3a0] ;  /* 0x0000e800ff6a8b82 */ /* 0x000e620000000a00 */
[----:B------:R-:W-:-:S07]  /*05c0*/  IADD3 R105, PT, PT, R103, 0x400, RZ ;  /* 0x0000040067697810 */ /* 0x000fce0007ffe0ff */
[----:B------:R-:W4:Y:S01]  /*05d0*/  @P0 LDC.64 R114, c[0x0][0x398] ;  /* 0x0000e600ff720b82 */ /* 0x000f220000000a00 */
[----:B0-----:R-:W-:-:S04]  /*05e0*/  @!P0 IMAD.WIDE.U32 R28, R113, 0x10, R36 ;  /* 0x00000010711c8825 */ /* 0x001fc800078e0024 */
[--C-:B------:R-:W-:Y:S02]  /*05f0*/  @!P0 IMAD.WIDE.U32 R32, R103, 0x10, R36.reuse ;  /* 0x0000001067208825 */ /* 0x100fe400078e0024 */
[----:B-----5:R-:W5:Y:S02]  /*0600*/  @!P0 LDG.E.128 R28, desc[UR4][R28.64] ;  /* 0x000000041c1c8981 */ /* 0x020f64000c1e1d00 */
[----:B------:R-:W-:Y:S01]  /*0610*/  @!P0 IMAD.WIDE.U32 R36, R105, 0x10, R36 ;  /* 0x0000001069248825 */ /* 0x000fe200078e0024 */
[----:B------:R-:W-:Y:S01]  /*0620*/  MOV R3, RZ ;  /* 0x000000ff00037202 */ /* 0x000fe20000000f00 */
[----:B------:R-:W5:Y:S02]  /*0630*/  @!P0 LDG.E.128 R32, desc[UR4][R32.64] ;  /* 0x0000000420208981 */ /* 0x000f64000c1e1d00 */
[--C-:B--2---:R-:W-:Y:S02]  /*0640*/  IMAD.WIDE.U32 R40, R103, 0x10, R48.reuse ;  /* 0x0000001067287825 */ /* 0x104fe400078e0030 */
[----:B------:R-:W5:Y:S02]  /*0650*/  @!P0 LDG.E.128 R36, desc[UR4][R36.64] ;  /* 0x0000000424248981 */ /* 0x000f64000c1e1d00 */
[----:B------:R-:W-:-:S02]  /*0660*/  IMAD.WIDE.U32 R44, R113, 0x10, R48 ;  /* 0x00000010712c7825 */ /* 0x000fc400078e0030 */
[----:B------:R-:W2:Y:S02]  /*0670*/  LDG.E.128 R40, desc[UR4][R40.64] ;  /* 0x0000000428287981 */ /* 0x000ea4000c1e1d00 */
[----:B------:R-:W-:Y:S02]  /*0680*/  IMAD.WIDE.U32 R48, R105, 0x10, R48 ;  /* 0x0000001069307825 */ /* 0x000fe400078e0030 */
[----:B------:R-:W2:Y:S02]  /*0690*/  LDG.E.128 R44, desc[UR4][R44.64] ;  /* 0x000000042c2c7981 */ /* 0x000ea4000c1e1d00 */
[----:B-1----:R-:W-:Y:S02]  /*06a0*/  @!P0 IMAD.WIDE R106, R53, 0x4, R106 ;  /* 0x00000004356a8825 */ /* 0x002fe400078e026a */
[----:B------:R-:W2:Y:S02]  /*06b0*/  LDG.E.128 R48, desc[UR4][R48.64] ;  /* 0x0000000430307981 */ /* 0x000ea4000c1e1d00 */
[----:B----4-:R-:W-:-:S02]  /*06c0*/  @P0 IMAD.WIDE.U32 R112, R113, 0x10, R114 ;  /* 0x0000001071700825 */ /* 0x010fc400078e0072 */
[----:B------:R-:W5:Y:S04]  /*06d0*/  @!P0 LDG.E R3, desc[UR4][R106.64] ;  /* 0x000000046a038981 */ /* 0x000f68000c1e1900 */
[----:B------:R-:W5:Y:S01]  /*06e0*/  @P0 LDG.E.128 R28, desc[UR4][R112.64] ;  /* 0x00000004701c0981 */ /* 0x000f62000c1e1d00 */
[----:B------:R-:W-:-:S04]  /*06f0*/  @P0 IMAD.WIDE.U32 R110, R103, 0x10, R114 ;  /* 0x00000010676e0825 */ /* 0x000fc800078e0072 */
[----:B---3--:R-:W-:Y:S01]  /*0700*/  IMAD.WIDE R108, R53, 0x4, R108 ;  /* 0x00000004356c7825 */ /* 0x008fe200078e026c */
[----:B------:R-:W5:Y:S03]  /*0710*/  @P0 LDG.E.128 R32, desc[UR4][R110.64] ;  /* 0x000000046e200981 */ /* 0x000f66000c1e1d00 */
[----:B------:R-:W-:Y:S01]  /*0720*/  @P0 IMAD.WIDE.U32 R114, R105, 0x10, R114 ;  /* 0x0000001069720825 */ /* 0x000fe200078e0072 */
[----:B------:R0:W5:Y:S01]  /*0730*/  LDG.E R104, desc[UR4][R108.64] ;  /* 0x000000046c687981 */ /* 0x000162000c1e1900 */
[----:B--2---:R-:W-:-:S03]  /*0740*/  @!P0 MOV R105, R41 ;  /* 0x0000002900698202 */ /* 0x004fc60000000f00 */
[----:B------:R1:W5:Y:S01]  /*0750*/  @P0 LDG.E.128 R36, desc[UR4][R114.64] ;  /* 0x0000000472240981 */ /* 0x000362000c1e1d00 */
[----:B------:R-:W-:Y:S02]  /*0760*/  @P0 MOV R105, R41 ;  /* 0x0000002900690202 */ /* 0x000fe40000000f00 */
[----:B------:R-:W-:Y:S02]  /*0770*/  @!P0 MOV R0, R44 ;  /* 0x0000002c00008202 */ /* 0x000fe40000000f00 */
[----:B------:R-:W-:Y:S02]  /*0780*/  @!P0 MOV R110, R46 ;  /* 0x0000002e006e8202 */ /* 0x000fe40000000f00 */
[----:B0-----:R-:W-:Y:S02]  /*0790*/  @!P0 MOV R108, R45 ;  /* 0x0000002d006c8202 */ /* 0x001fe40000000f00 */
[----:B------:R-:W-:Y:S02]  /*07a0*/  @!P0 MOV R120, R50 ;  /* 0x0000003200788202 */ /* 0x000fe40000000f00 */
[----:B------:R-:W-:-:S02]  /*07b0*/  @!P0 MOV R114, R48 ;  /* 0x0000003000728202 */ /* 0x000fc40000000f00 */
[----:B------:R-:W-:Y:S02]  /*07c0*/  @P0 MOV R0, R44 ;  /* 0x0000002c00000202 */ /* 0x000fe40000000f00 */
[----:B------:R-:W-:Y:S02]  /*07d0*/  @P0 MOV R108, R45 ;  /* 0x0000002d006c0202 */ /* 0x000fe40000000f00 */
[----:B------:R-:W-:Y:S02]  /*07e0*/  @P0 MOV R110, R46 ;  /* 0x0000002e006e0202 */ /* 0x000fe40000000f00 */
[----:B-1----:R-:W-:Y:S02]  /*07f0*/  @P0 MOV R114, R48 ;  /* 0x0000003000720202 */ /* 0x002fe40000000f00 */
[----:B------:R-:W-:Y:S01]  /*0800*/  @P0 MOV R120, R50 ;  /* 0x0000003200780202 */ /* 0x000fe20000000f00 */
[----:B------:R-:W-:Y:S06]  /*0810*/  @P0 BRA `(.L_x_1630) ;  /* 0x0000000c00640947 */ /* 0x000fec0003800000 */
[----:B-----5:R-:W-:Y:S02]  /*0820*/  HADD2.F32 R44, -RZ, R32.H0_H0 ;  /* 0x20000020ff2c7230 */ /* 0x020fe40000004100 */
[----:B------:R-:W-:Y:S02]  /*0830*/  HADD2.F32 R50, -RZ, R34.H0_H0 ;  /* 0x20000022ff327230 */ /* 0x000fe40000004100 */
[----:B------:R-:W-:Y:S02]  /*0840*/  HADD2.F32 R116, -RZ, R28.H0_H0 ;  /* 0x2000001cff747230 */ /* 0x000fe40000004100 */
[----:B------:R-:W-:Y:S02]  /*0850*/  HADD2.F32 R124, -RZ, R30.H0_H0 ;  /* 0x2000001eff7c7230 */ /* 0x000fe40000004100 */
        /* <DEDUP_REMOVED lines=41> */
[--C-:B------:R-:W-:Y:S01]  /*0af0*/  FADD.FTZ R171, R38, -R3.reuse ;  /* 0x8000000326ab7221 */ /* 0x100fe20000010000 */
[--C-:B------:R-:W-:Y:S01]  /*0b00*/  FADD.FTZ R173, R138, -R3.reuse ;  /* 0x800000038aad7221 */ /* 0x100fe20000010000 */
[----:B------:R-:W-:Y:S02]  /*0b10*/  HADD2.F32 R28, -RZ, R40.H0_H0 ;  /* 0x20000028ff1c7230 */ /* 0x000fe40000004100 */
[----:B------:R-:W-:Y:S01]  /*0b20*/  FADD.FTZ R177, R140, -R3 ;  /* 0x800000038cb17221 */ /* 0x000fe20000010000 */
[----:B------:R-:W-:-:S02]  /*0b30*/  HADD2.F32 R3, -RZ, R24.H0_H0 ;  /* 0x20000018ff037230 */ /* 0x000fc40000004100 */
[--C-:B------:R-:W-:Y:S02]  /*0b40*/  HADD2.F32 R29, -RZ, R43.reuse.H0_H0 ;  /* 0x2000002bff1d7230 */ /* 0x100fe40000004100 */
[----:B------:R-:W-:Y:S02]  /*0b50*/  HADD2.F32 R48, -RZ, R43.H1_H1 ;  /* 0x3000002bff307230 */ /* 0x000fe40000004100 */
[--C-:B------:R-:W-:Y:S02]  /*0b60*/  HADD2.F32 R32, -RZ, R105.reuse.H0_H0 ;  /* 0x20000069ff207230 */ /* 0x100fe40000004100 */
[----:B------:R-:W-:Y:S02]  /*0b70*/  HADD2.F32 R34, -RZ, R105.H1_H1 ;  /* 0x30000069ff227230 */ /* 0x000fe40000004100 */
[--C-:B------:R-:W-:Y:S02]  /*0b80*/  HADD2.F32 R43, -RZ, R25.reuse.H0_H0 ;  /* 0x20000019ff2b7230 */ /* 0x100fe40000004100 */
[----:B------:R-:W-:-:S02]  /*0b90*/  HADD2.F32 R45, -RZ, R25.H1_H1 ;  /* 0x30000019ff2d7230 */ /* 0x000fc40000004100 */
[----:B------:R-:W-:Y:S02]  /*0ba0*/  HADD2.F32 R30, -RZ, R40.H1_H1 ;  /* 0x30000028ff1e7230 */ /* 0x000fe40000004100 */
[----:B------:R-:W-:Y:S01]  /*0bb0*/  FMUL.FTZ R38, R43, R32 ;  /* 0x000000202b267220 */ /* 0x000fe20000410000 */
[----:B------:R-:W-:Y:S02]  /*0bc0*/  HADD2.F32 R31, -RZ, R42.H1_H1 ;  /* 0x3000002aff1f7230 */ /* 0x000fe40000004100 */
[----:B------:R-:W-:Y:S01]  /*0bd0*/  FMUL.FTZ R40, R45, R34 ;  /* 0x000000222d287220 */ /* 0x000fe20000410000 */
[--C-:B------:R-:W-:Y:S02]  /*0be0*/  HADD2.F32 R33, -RZ, R0.reuse.H0_H0 ;  /* 0x20000000ff217230 */ /* 0x100fe40000004100 */
[----:B------:R-:W-:Y:S02]  /*0bf0*/  HADD2.F32 R50, -RZ, R0.H1_H1 ;  /* 0x30000000ff327230 */ /* 0x000fe40000004100 */
[----:B------:R-:W-:Y:S01]  /*0c00*/  FMUL.FTZ R0, R3, R28 ;  /* 0x0000001c03007220 */ /* 0x000fe20000410000 */
[----:B------:R-:W-:-:S02]  /*0c10*/  HADD2.F32 R39, -RZ, R24.H1_H1 ;  /* 0x30000018ff277230 */ /* 0x000fc40000004100 */
[----:B------:R-:W-:Y:S01]  /*0c20*/  FMUL.FTZ R3, R104, R37 ;  /* 0x0000002568037220 */ /* 0x000fe20000410000 */
[----:B------:R-:W-:Y:S02]  /*0c30*/  HADD2.F32 R46, -RZ, R26.H1_H1 ;  /* 0x3000001aff2e7230 */ /* 0x000fe40000004100 */
[----:B------:R-:W-:Y:S01]  /*0c40*/  FADD.FTZ R45, RZ, R0 ;  /* 0x00000000ff2d7221 */ /* 0x000fe20000010000 */
[--C-:B------:R-:W-:Y:S02]  /*0c50*/  HADD2.F32 R107, -RZ, R47.reuse.H0_H0 ;  /* 0x2000002fff6b7230 */ /* 0x100fe40000004100 */
[----:B------:R-:W-:Y:S01]  /*0c60*/  FMUL.FTZ R36, R39, R30 ;  /* 0x0000001e27247220 */ /* 0x000fe20000410000 */
[----:B------:R-:W-:Y:S02]  /*0c70*/  HADD2.F32 R112, -RZ, R47.H1_H1 ;  /* 0x3000002fff707230 */ /* 0x000fe40000004100 */
[----:B------:R-:W-:Y:S01]  /*0c80*/  FMUL.FTZ R43, R46, R31 ;  /* 0x0000001f2e2b7220 */ /* 0x000fe20000410000 */
[----:B------:R-:W-:-:S02]  /*0c90*/  HADD2.F32 R44, -RZ, R42.H0_H0 ;  /* 0x2000002aff2c7230 */ /* 0x000fc40000004100 */
[C---:B------:R-:W-:Y:S01]  /*0ca0*/  FMUL.FTZ R37, R104.reuse, R41 ;  /* 0x0000002968257220 */ /* 0x040fe20000410000 */
[----:B------:R-:W-:Y:S02]  /*0cb0*/  HADD2.F32 R47, -RZ, R26.H0_H0 ;  /* 0x2000001aff2f7230 */ /* 0x000fe40000004100 */
[----:B------:R-:W-:Y:S01]  /*0cc0*/  FFMA.FTZ R46, R3, R0, RZ ;  /* 0x00000000032e7223 */ /* 0x000fe200000100ff */
[----:B------:R-:W-:Y:S02]  /*0cd0*/  HADD2.F32 R106, -RZ, R27.H0_H0 ;  /* 0x2000001bff6a7230 */ /* 0x000fe40000004100 */
[----:B------:R-:W-:Y:S01]  /*0ce0*/  FMUL.FTZ R39, R104, R109 ;  /* 0x0000006d68277220 */ /* 0x000fe20000410000 */
[----:B------:R-:W-:Y:S02]  /*0cf0*/  HADD2.F32 R116, -RZ, R20.H0_H0 ;  /* 0x20000014ff747230 */ /* 0x000fe40000004100 */
[----:B------:R-:W-:Y:S01]  /*0d00*/  FMUL.FTZ R42, R47, R44 ;  /* 0x0000002c2f2a7220 */ /* 0x000fe20000410000 */
[----:B------:R-:W-:-:S02]  /*0d10*/  HADD2.F32 R35, -RZ, R108.H0_H0 ;  /* 0x2000006cff237230 */ /* 0x000fc40000004100 */
[----:B------:R-:W-:Y:S01]  /*0d20*/  FMUL.FTZ R47, R106, R29 ;  /* 0x0000001d6a2f7220 */ /* 0x000fe20000410000 */
[----:B------:R-:W-:Y:S02]  /*0d30*/  HADD2.F32 R122, -RZ, R21.H0_H0 ;  /* 0x20000015ff7a7230 */ /* 0x000fe40000004100 */
[----:B------:R-:W-:Y:S01]  /*0d40*/  FADD.FTZ R109, R45, R36 ;  /* 0x000000242d6d7221 */ /* 0x000fe20000010000 */
[----:B------:R-:W-:Y:S02]  /*0d50*/  HADD2.F32 R105, -RZ, R110.H0_H0 ;  /* 0x2000006eff697230 */ /* 0x000fe40000004100 */
[----:B------:R-:W-:Y:S01]  /*0d60*/  FFMA.FTZ R106, R37, R36, R46 ;  /* 0x00000024256a7223 */ /* 0x000fe2000001002e */
[----:B------:R-:W-:Y:S02]  /*0d70*/  HADD2.F32 R126, -RZ, R22.H0_H0 ;  /* 0x20000016ff7e7230 */ /* 0x000fe40000004100 */
[----:B------:R-:W-:Y:S01]  /*0d80*/  FMUL.FTZ R41, R104, R123 ;  /* 0x0000007b68297220 */ /* 0x000fe20000410000 */
[----:B------:R-:W-:-:S02]  /*0d90*/  HADD2.F32 R110, -RZ, R110.H1_H1 ;  /* 0x3000006eff6e7230 */ /* 0x000fc40000004100 */
[----:B------:R-:W-:Y:S01]  /*0da0*/  FADD.FTZ R123, R109, R38 ;  /* 0x000000266d7b7221 */ /* 0x000fe20000010000 */
[--C-:B------:R-:W-:Y:S02]  /*0db0*/  HADD2.F32 R119, -RZ, R51.reuse.H0_H0 ;  /* 0x20000033ff777230 */ /* 0x100fe40000004100 */
[----:B------:R-:W-:Y:S01]  /*0dc0*/  FMUL.FTZ R125, R126, R105 ;  /* 0x000000697e7d7220 */ /* 0x000fe20000410000 */
[----:B------:R-:W-:Y:S02]  /*0dd0*/  HADD2.F32 R124, -RZ, R51.H1_H1 ;  /* 0x30000033ff7c7230 */ /* 0x000fe40000004100 */
[----:B------:R-:W-:Y:S01]  /*0de0*/  FMUL.FTZ R51, R116, R33 ;  /* 0x0000002174337220 */ /* 0x000fe20000410000 */
[----:B------:R-:W-:Y:S02]  /*0df0*/  HADD2.F32 R129, -RZ, R22.H1_H1 ;  /* 0x30000016ff817230 */ /* 0x000fe40000004100 */
[----:B------:R-:W-:Y:S01]  /*0e00*/  FMUL.FTZ R116, R122, R35 ;  /* 0x000000237a747220 */ /* 0x000fe20000410000 */
[----:B------:R-:W-:-:S02]  /*0e10*/  HADD2.F32 R128, -RZ, R23.H0_H0 ;  /* 0x20000017ff807230 */ /* 0x000fc40000004100 */
[----:B------:R-:W-:Y:S01]  /*0e20*/  FFMA.FTZ R122, R39, R38, R106 ;  /* 0x00000026277a7223 */ /* 0x000fe2000001006a */
[----:B------:R-:W-:Y:S02]  /*0e30*/  HADD2.F32 R131, -RZ, R23.H1_H1 ;  /* 0x30000017ff837230 */ /* 0x000fe40000004100 */
[----:B------:R-:W-:Y:S01]  /*0e40*/  FMUL.FTZ R126, R129, R110 ;  /* 0x0000006e817e7220 */ /* 0x000fe20000410000 */
[----:B------:R-:W-:Y:S02]  /*0e50*/  HADD2.F32 R111, -RZ, R114.H0_H0 ;  /* 0x20000072ff6f7230 */ /* 0x000fe40000004100 */
[----:B------:R-:W-:Y:S01]  /*0e60*/  FMUL.FTZ R45, R104, R127 ;  /* 0x0000007f682d7220 */ /* 0x000fe20000410000 */
[----:B------:R-:W-:Y:S02]  /*0e70*/  HADD2.F32 R132, -RZ, R16.H0_H0 ;  /* 0x20000010ff847230 */ /* 0x000fe40000004100 */
[----:B------:R-:W-:Y:S01]  /*0e80*/  FMUL.FTZ R129, R128, R107 ;  /* 0x0000006b80817220 */ /* 0x000fe20000410000 */
[----:B------:R-:W-:Y:S01]  /*0e90*/  FADD.FTZ R127, R123, R40 ;  /* 0x000000287b7f7221 */ /* 0x000fe20000010000 */
[----:B------:R-:W-:-:S02]  /*0ea0*/  HADD2.F32 R114, -RZ, R114.H1_H1 ;  /* 0x30000072ff727230 */ /* 0x000fc40000004100 */
        /* <DEDUP_REMOVED lines=20> */
[----:B------:R-:W-:Y:S02]  /*0ff0*/  HADD2.F32 R49, -RZ, R27.H1_H1 ;  /* 0x3000001bff317230 */ /* 0x000fe40000004100 */
[----:B------:R-:W-:Y:S01]  /*1000*/  FMUL.FTZ R138, R139, R118 ;  /* 0x000000768b8a7220 */ /* 0x000fe20000410000 */
[----:B------:R-:W-:Y:S02]  /*1010*/  HADD2.F32 R144, -RZ, R19.H0_H0 ;  /* 0x20000013ff907230 */ /* 0x000fe40000004100 */
[----:B------:R-:W-:Y:S01]  /*1020*/  FMUL.FTZ R139, R140, R117 ;  /* 0x000000758c8b7220 */ /* 0x000fe20000410000 */
[----:B------:R-:W-:Y:S01]  /*1030*/  FMUL.FTZ R142, R143, R120 ;  /* 0x000000788f8e7220 */ /* 0x000fe20000410000 */
[----:B------:R-:W-:Y:S01]  /*1040*/  FMUL.FTZ R49, R49, R48 ;  /* 0x0000003031317220 */ /* 0x000fe20000410000 */
[----:B------:R-:W-:Y:S01]  /*1050*/  FADD.FTZ R140, R136, R47 ;  /* 0x0000002f888c7221 */ /* 0x000fe20000010000 */
[----:B------:R-:W-:Y:S01]  /*1060*/  FMUL.FTZ R143, R144, R119 ;  /* 0x00000077908f7220 */ /* 0x000fe20000410000 */
[----:B------:R-:W-:Y:S01]  /*1070*/  FMUL.FTZ R109, R104, R141 ;  /* 0x0000008d686d7220 */ /* 0x000fe20000410000 */
        /* <DEDUP_REMOVED lines=11> */
[----:B------:R-:W-:-:S02]  /*1130*/  HADD2.F32 R121, -RZ, R21.H1_H1 ;  /* 0x30000015ff797230 */ /* 0x000fc40000004100 */
[----:B------:R-:W-:Y:S01]  /*1140*/  FADD.FTZ R149, R148, R113 ;  /* 0x0000007194957221 */ /* 0x000fe20000010000 */
[----:B------:R-:W-:Y:S01]  /*1150*/  FFMA.FTZ R150, R123, R113, R150 ;  /* 0x000000717b967223 */ /* 0x000fe20000010096 */
[C---:B------:R-:W-:Y:S01]  /*1160*/  FMUL.FTZ R128, R104.reuse, R151 ;  /* 0x0000009768807220 */ /* 0x040fe20000410000 */
        /* <DEDUP_REMOVED lines=20> */
[----:B------:R-:W-:Y:S01]  /*12b0*/  FMUL.FTZ R147, R104, R171 ;  /* 0x000000ab68937220 */ /* 0x000fe20000410000 */
[----:B------:R-:W-:-:S02]  /*12c0*/  HADD2.F32 R175, -RZ, R19.H1_H1 ;  /* 0x30000013ffaf7230 */ /* 0x000fc40000004100 */
        /* <DEDUP_REMOVED lines=46> */
.L_x_1630:
[--C-:B-----5:R-:W-:Y:S02]  /*15b0*/  HADD2.F32 R124, -RZ, R34.reuse.H0_H0 ;  /* 0x20000022ff7c7230 */ /* 0x120fe40000004100 */
[----:B------:R-:W-:Y:S02]  /*15c0*/  HADD2.F32 R45, -RZ, R34.H1_H1 ;  /* 0x30000022ff2d7230 */ /* 0x000fe40000004100 */
[--C-:B------:R-:W-:Y:S02]  /*15d0*/  HADD2.F32 R128, -RZ, R35.reuse.H0_H0 ;  /* 0x20000023ff807230 */ /* 0x100fe40000004100 */
[--C-:B------:R-:W-:Y:S02]  /*15e0*/  HADD2.F32 R150, -RZ, R36.reuse.H0_H0 ;  /* 0x20000024ff967230 */ /* 0x100fe40000004100 */
[----:B------:R-:W-:Y:S02]  /*15f0*/  HADD2.F32 R156, -RZ, R36.H1_H1 ;  /* 0x30000024ff9c7230 */ /* 0x000fe40000004100 */
[----:B------:R-:W-:-:S02]  /*1600*/  HADD2.F32 R35, -RZ, R35.H1_H1 ;  /* 0x30000023ff237230 */ /* 0x000fc40000004100 */
[----:B------:R-:W-:Y:S02]  /*1610*/  HADD2.F32 R127, -RZ, R28.H1_H1 ;  /* 0x3000001cff7f7230 */ /* 0x000fe40000004100 */
[--C-:B------:R-:W-:Y:S02]  /*1620*/  HADD2.F32 R160, -RZ, R37.reuse.H0_H0 ;  /* 0x20000025ffa07230 */ /* 0x100fe40000004100 */
[----:B------:R-:W-:Y:S02]  /*1630*/  HADD2.F32 R162, -RZ, R37.H1_H1 ;  /* 0x30000025ffa27230 */ /* 0x000fe40000004100 */
[----:B------:R-:W-:Y:S02]  /*1640*/  HADD2.F32 R34, -RZ, R15.H1_H1 ;  /* 0x3000000fff227230 */ /* 0x000fe40000004100 */
[----:B------:R-:W-:Y:S02]  /*1650*/  HADD2.F32 R36, -RZ, R8.H1_H1 ;  /* 0x30000008ff247230 */ /* 0x000fe40000004100 */
[----:B------:R-:W-:-:S02]  /*1660*/  HADD2.F32 R136, -RZ, R29.H0_H0 ;  /* 0x2000001dff887230 */ /* 0x000fc40000004100 */
[----:B------:R-:W-:Y:S01]  /*1670*/  FADD.FTZ R34, R35, -R34 ;  /* 0x8000002223227221 */ /* 0x000fe20000010000 */
[----:B------:R-:W-:Y:S02]  /*1680*/  HADD2.F32 R37, -RZ, R9.H0_H0 ;  /* 0x20000009ff257230 */ /* 0x000fe40000004100 */
[----:B------:R-:W-:Y:S01]  /*1690*/  FADD.FTZ R36, R127, -R36 ;  /* 0x800000247f247221 */ /* 0x000fe20000010000 */
[----:B------:R-:W-:Y:S02]  /*16a0*/  HADD2.F32 R155, -RZ, R24.H1_H1 ;  /* 0x30000018ff9b7230 */ /* 0x000fe40000004100 */
[----:B------:R-:W-:Y:S02]  /*16b0*/  HADD2.F32 R132, -RZ, R28.H0_H0 ;  /* 0x2000001cff847230 */ /* 0x000fe40000004100 */
[----:B------:R-:W-:Y:S01]  /*16c0*/  FADD.FTZ R127, R136, -R37 ;  /* 0x80000025887f7221 */ /* 0x000fe20000010000 */
[----:B------:R-:W-:Y:S01]  /*16d0*/  HADD2.F32 R35, -RZ, R8.H0_H0 ;  /* 0x20000008ff237230 */ /* 0x000fe20000004100 */
[----:B------:R-:W0:Y:S01]  /*16e0*/  MUFU.RCP R107, R155 ;  /* 0x0000009b006b7308 */ /* 0x000e220000001000 */
        /* <DEDUP_REMOVED lines=10> */
[----:B------:R-:W-:Y:S01]  /*1790*/  FADD.FTZ R140, R150, -R37 ;  /* 0x80000025968c7221 */ /* 0x000fe20000010000 */
[----:B------:R-:W-:Y:S02]  /*17a0*/  HADD2.F32 R32, -RZ, R33.H0_H0 ;  /* 0x20000021ff207230 */ /* 0x000fe40000004100 */
[----:B------:R-:W-:Y:S02]  /*17b0*/  HADD2.F32 R29, -RZ, R13.H0_H0 ;  /* 0x2000000dff1d7230 */ /* 0x000fe40000004100 */
[----:B------:R-:W-:Y:S02]  /*17c0*/  HADD2.F32 R148, -RZ, R31.H0_H0 ;  /* 0x2000001fff947230 */ /* 0x000fe40000004100 */
[----:B------:R-:W-:-:S02]  /*17d0*/  HADD2.F32 R41, -RZ, R11.H0_H0 ;  /* 0x2000000bff297230 */ /* 0x000fc40000004100 */
[----:B------:R-:W-:Y:S01]  /*17e0*/  FADD.FTZ R29, R32, -R29 ;  /* 0x8000001d201d7221 */ /* 0x000fe20000010000 */
[----:B------:R-:W-:Y:S02]  /*17f0*/  HADD2.F32 R164, -RZ, R38.H0_H0 ;  /* 0x20000026ffa47230 */ /* 0x000fe40000004100 */
[----:B------:R-:W-:Y:S02]  /*1800*/  HADD2.F32 R37, -RZ, R6.H0_H0 ;  /* 0x20000006ff257230 */ /* 0x000fe40000004100 */
[----:B------:R-:W-:Y:S01]  /*1810*/  FADD.FTZ R136, R148, -R41 ;  /* 0x8000002994887221 */ /* 0x000fe20000010000 */
[----:B------:R-:W-:Y:S02]  /*1820*/  HADD2.F32 R171, -RZ, R19.H1_H1 ;  /* 0x30000013ffab7230 */ /* 0x000fe40000004100 */
[----:B------:R-:W-:Y:S02]  /*1830*/  HADD2.F32 R32, -RZ, R14.H1_H1 ;  /* 0x3000000eff207230 */ /* 0x000fe40000004100 */
[----:B------:R-:W-:Y:S01]  /*1840*/  FADD.FTZ R148, R164, -R37 ;  /* 0x80000025a4947221 */ /* 0x000fe20000010000 */
[----:B0-----:R-:W-:Y:S01]  /*1850*/  FMUL.FTZ R37, R28, R107 ;  /* 0x0000006b1c257220 */ /* 0x001fe20000410000 */
[----:B------:R-:W-:Y:S01]  /*1860*/  HADD2.F32 R143, -RZ, R25.H1_H1 ;  /* 0x30000019ff8f7230 */ /* 0x000fe20000004100 */
[----:B------:R-:W0:Y:S01]  /*1870*/  MUFU.RCP R28, R171 ;  /* 0x000000ab001c7308 */ /* 0x000e220000001000 */
[----:B------:R-:W-:-:S02]  /*1880*/  HADD2.F32 R135, -RZ, R26.H0_H0 ;  /* 0x2000001aff877230 */ /* 0x000fc40000004100 */
[----:B------:R-:W-:Y:S01]  /*1890*/  FADD.FTZ R32, R45, -R32 ;  /* 0x800000202d207221 */ /* 0x000fe20000010000 */
[----:B------:R-:W-:Y:S02]  /*18a0*/  HADD2.F32 R138, -RZ, R27.H0_H0 ;  /* 0x2000001bff8a7230 */ /* 0x000fe40000004100 */
[----:B------:R-:W-:Y:S02]  /*18b0*/  HADD2.F32 R119, -RZ, R24.H0_H0 ;  /* 0x20000018ff777230 */ /* 0x000fe40000004100 */
[----:B------:R-:W-:Y:S01]  /*18c0*/  HADD2.F32 R45, -RZ, R5.H1_H1 ;  /* 0x30000005ff2d7230 */ /* 0x000fe20000004100 */
[----:B------:R-:W1:Y:S01]  /*18d0*/  MUFU.RCP R109, R143 ;  /* 0x0000008f006d7308 */ /* 0x000e620000001000 */
[----:B------:R-:W-:Y:S02]  /*18e0*/  HADD2.F32 R146, -RZ, R26.H1_H1 ;  /* 0x3000001aff927230 */ /* 0x000fe40000004100 */
[----:B------:R-:W-:Y:S02]  /*18f0*/  HADD2.F32 R116, -RZ, R21.H0_H0 ;  /* 0x20000015ff747230 */ /* 0x000fe40000004100 */
[----:B------:R-:W-:Y:S01]  /*1900*/  FADD.FTZ R145, R162, -R45 ;  /* 0x8000002da2917221 */ /* 0x000fe20000010000 */
[----:B------:R-:W-:-:S02]  /*1910*/  HADD2.F32 R151, -RZ, R25.H0_H0 ;  /* 0x20000019ff977230 */ /* 0x000fc40000004100 */
[----:B------:R-:W-:Y:S01]  /*1920*/  HADD2.F32 R113, -RZ, R20.H1_H1 ;  /* 0x30000014ff717230 */ /* 0x000fe20000004100 */
[----:B------:R-:W2:Y:S01]  /*1930*/  MUFU.RCP R50, R135 ;  /* 0x0000008700327308 */ /* 0x000ea20000001000 */
[----:B------:R-:W-:Y:S02]  /*1940*/  HADD2.F32 R126, -RZ, R22.H0_H0 ;  /* 0x20000016ff7e7230 */ /* 0x000fe40000004100 */
[----:B------:R-:W-:Y:S02]  /*1950*/  HADD2.F32 R144, -RZ, R30.H1_H1 ;  /* 0x3000001eff907230 */ /* 0x000fe40000004100 */
[----:B------:R-:W-:Y:S02]  /*1960*/  HADD2.F32 R33, -RZ, R33.H1_H1 ;  /* 0x30000021ff217230 */ /* 0x000fe40000004100 */
[----:B------:R-:W-:Y:S01]  /*1970*/  HADD2.F32 R166, -RZ, R38.H1_H1 ;  /* 0x30000026ffa67230 */ /* 0x000fe20000004100 */
[----:B------:R-:W3:Y:S01]  /*1980*/  MUFU.RCP R106, R138 ;  /* 0x0000008a006a7308 */ /* 0x000ee20000001000 */
[----:B------:R-:W-:-:S02]  /*1990*/  HADD2.F32 R131, -RZ, R23.H1_H1 ;  /* 0x30000017ff837230 */ /* 0x000fc40000004100 */
[----:B------:R-:W-:Y:S02]  /*19a0*/  HADD2.F32 R30, -RZ, R13.H1_H1 ;  /* 0x3000000dff1e7230 */ /* 0x000fe40000004100 */
[----:B------:R-:W-:Y:S02]  /*19b0*/  HADD2.F32 R125, -RZ, R27.H1_H1 ;  /* 0x3000001bff7d7230 */ /* 0x000fe40000004100 */
[----:B------:R-:W-:Y:S01]  /*19c0*/  HADD2.F32 R129, -RZ, R22.H1_H1 ;  /* 0x30000016ff817230 */ /* 0x000fe20000004100 */
[----:B------:R-:W4:Y:S01]  /*19d0*/  MUFU.RCP R46, R119 ;  /* 0x00000077002e7308 */ /* 0x000f220000001000 */
[--C-:B------:R-:W-:Y:S02]  /*19e0*/  HADD2.F32 R168, -RZ, R39.reuse.H0_H0 ;  /* 0x20000027ffa87230 */ /* 0x100fe40000004100 */
[----:B------:R-:W-:Y:S01]  /*19f0*/  FADD.FTZ R30, R33, -R30 ;  /* 0x8000001e211e7221 */ /* 0x000fe20000010000 */
[----:B------:R-:W-:Y:S02]  /*1a00*/  HADD2.F32 R170, -RZ, R39.H1_H1 ;  /* 0x30000027ffaa7230 */ /* 0x000fe40000004100 */
[----:B------:R-:W-:-:S02]  /*1a10*/  HADD2.F32 R3, -RZ, R12.H0_H0 ;  /* 0x2000000cff037230 */ /* 0x000fc40000004100 */
[----:B------:R-:W-:Y:S01]  /*1a20*/  HADD2.F32 R38, -RZ, R9.H1_H1 ;  /* 0x30000009ff267230 */ /* 0x000fe20000004100 */
[----:B------:R-:W4:Y:S01]  /*1a30*/  MUFU.RCP R111, R146 ;  /* 0x00000092006f7308 */ /* 0x000f220000001000 */
[----:B------:R-:W-:Y:S02]  /*1a40*/  HADD2.F32 R121, -RZ, R21.H1_H1 ;  /* 0x30000015ff797230 */ /* 0x000fe40000004100 */
[----:B------:R-:W-:Y:S01]  /*1a50*/  FADD.FTZ R3, R44, -R3 ;  /* 0x800000032c037221 */ /* 0x000fe20000010000 */
[----:B------:R-:W-:Y:S02]  /*1a60*/  HADD2.F32 R39, -RZ, R10.H1_H1 ;  /* 0x3000000aff277230 */ /* 0x000fe40000004100 */
[----:B------:R-:W-:Y:S01]  /*1a70*/  FADD.FTZ R38, R133, -R38 ;  /* 0x8000002685267221 */ /* 0x000fe20000010000 */
[----:B------:R-:W-:Y:S02]  /*1a80*/  HADD2.F32 R45, -RZ, R7.H1_H1 ;  /* 0x30000007ff2d7230 */ /* 0x000fe40000004100 */
[----:B------:R-:W-:Y:S01]  /*1a90*/  HADD2.F32 R141, -RZ, R31.H1_H1 ;  /* 0x3000001fff8d7230 */ /* 0x000fe20000004100 */
[----:B------:R-:W4:Y:S01]  /*1aa0*/  MUFU.RCP R112, R116 ;  /* 0x0000007400707308 */ /* 0x000f220000001000 */
[----:B------:R-:W-:-:S02]  /*1ab0*/  HADD2.F32 R41, -RZ, R5.H0_H0 ;  /* 0x20000005ff297230 */ /* 0x000fc40000004100 */
[----:B------:R-:W-:Y:S01]  /*1ac0*/  FADD.FTZ R133, R144, -R39 ;  /* 0x8000002790857221 */ /* 0x000fe20000010000 */
[----:B------:R-:W-:Y:S02]  /*1ad0*/  HADD2.F32 R31, -RZ, R14.H0_H0 ;  /* 0x2000000eff1f7230 */ /* 0x000fe40000004100 */
[----:B------:R-:W-:Y:S01]  /*1ae0*/  FADD.FTZ R149, R170, -R45 ;  /* 0x8000002daa957221 */ /* 0x000fe20000010000 */
[----:B------:R-:W-:Y:S02]  /*1af0*/  HADD2.F32 R33, -RZ, R15.H0_H0 ;  /* 0x2000000fff217230 */ /* 0x000fe40000004100 */
[----:B------:R-:W-:Y:S01]  /*1b00*/  FADD.FTZ R144, R160, -R41 ;  /* 0x80000029a0907221 */ /* 0x000fe20000010000 */
[----:B------:R-:W-:Y:S01]  /*1b10*/  HADD2.F32 R139, -RZ, R16.H1_H1 ;  /* 0x30000010ff8b7230 */ /* 0x000fe20000004100 */
[----:B------:R-:W4:Y:S01]  /*1b20*/  MUFU.RCP R48, R151 ;  /* 0x0000009700307308 */ /* 0x000f220000001000 */
[----:B------:R-:W-:Y:S02]  /*1b30*/  HADD2.F32 R44, -RZ, R11.H1_H1 ;  /* 0x3000000bff2c7230 */ /* 0x000fe40000004100 */
[----:B------:R-:W-:Y:S01]  /*1b40*/  FADD.FTZ R31, R124, -R31 ;  /* 0x8000001f7c1f7221 */ /* 0x000fe20000010000 */
[----:B------:R-:W-:-:S02]  /*1b50*/  HADD2.F32 R39, -RZ, R4.H1_H1 ;  /* 0x30000004ff277230 */ /* 0x000fc40000004100 */
[----:B------:R-:W-:Y:S01]  /*1b60*/  FADD.FTZ R33, R128, -R33 ;  /* 0x8000002180217221 */ /* 0x000fe20000010000 */
[----:B------:R-:W-:Y:S02]  /*1b70*/  HADD2.F32 R41, -RZ, R7.H0_H0 ;  /* 0x20000007ff297230 */ /* 0x000fe40000004100 */
[----:B0-----:R-:W-:Y:S01]  /*1b80*/  FMUL.FTZ R149, R149, R28 ;  /* 0x0000001c95957220 */ /* 0x001fe20000410000 */
[----:B------:R-:W-:Y:S01]  /*1b90*/  FADD.FTZ R44, R141, -R44 ;  /* 0x8000002c8d2c7221 */ /* 0x000fe20000010000 */
[----:B------:R-:W0:Y:S01]  /*1ba0*/  MUFU.RCP R123, R113 ;  /* 0x00000071007b7308 */ /* 0x000e220000001000 */
[----:B------:R-:W-:Y:S02]  /*1bb0*/  HADD2.F32 R28, -RZ, R40.H0_H0 ;  /* 0x20000028ff1c7230 */ /* 0x000fe40000004100 */
[----:B------:R-:W-:Y:S01]  /*1bc0*/  FADD.FTZ R141, R156, -R39 ;  /* 0x800000279c8d7221 */ /* 0x000fe20000010000 */
[----:B------:R-:W-:Y:S02]  /*1bd0*/  HADD2.F32 R39, -RZ, R6.H1_H1 ;  /* 0x30000006ff277230 */ /* 0x000fe40000004100 */
[----:B------:R-:W-:Y:S01]  /*1be0*/  FADD.FTZ R150, R168, -R41 ;  /* 0x80000029a8967221 */ /* 0x000fe20000010000 */
[----:B-1----:R-:W-:Y:S01]  /*1bf0*/  FMUL.FTZ R41, R30, R109 ;  /* 0x0000006d1e297220 */ /* 0x002fe20000410000 */
[----:B--2---:R-:W-:Y:S01]  /*1c00*/  FMUL.FTZ R45, R31, R50 ;  /* 0x000000321f2d7220 */ /* 0x004fe20000410000 */
[----:B---3--:R-:W-:Y:S01]  /*1c10*/  FMUL.FTZ R106, R33, R106 ;  /* 0x0000006a216a7220 */ /* 0x008fe20000410000 */
[----:B------:R-:W1:Y:S01]  /*1c20*/  MUFU.RCP R137, R126 ;  /* 0x0000007e00897308 */ /* 0x000e620000001000 */
[----:B------:R-:W-:-:S02]  /*1c30*/  HADD2.F32 R30, -RZ, R40.H1_H1 ;  /* 0x30000028ff1e7230 */ /* 0x000fc40000004100 */
[----:B----4-:R-:W-:Y:S01]  /*1c40*/  FMUL.FTZ R3, R3, R46 ;  /* 0x0000002e03037220 */ /* 0x010fe20000410000 */
[--C-:B------:R-:W-:Y:S02]  /*1c50*/  HADD2.F32 R33, -RZ, R0.reuse.H0_H0 ;  /* 0x20000000ff217230 */ /* 0x100fe40000004100 */
[----:B------:R-:W-:Y:S01]  /*1c60*/  FADD.FTZ R147, R166, -R39 ;  /* 0x80000027a6937221 */ /* 0x000fe20000010000 */
[----:B------:R-:W-:Y:S02]  /*1c70*/  HADD2.F32 R50, -RZ, R0.H1_H1 ;  /* 0x30000000ff327230 */ /* 0x000fe40000004100 */
[----:B------:R-:W-:Y:S01]  /*1c80*/  FMUL.FTZ R0, R119, R28 ;  /* 0x0000001c77007220 */ /* 0x000fe20000410000 */
[----:B------:R-:W-:Y:S01]  /*1c90*/  FMUL.FTZ R46, R32, R111 ;  /* 0x0000006f202e7220 */ /* 0x000fe20000410000 */
[----:B------:R-:W2:Y:S01]  /*1ca0*/  MUFU.RCP R161, R131 ;  /* 0x0000008300a17308 */ /* 0x000ea20000001000 */
[----:B------:R-:W-:Y:S01]  /*1cb0*/  FMUL.FTZ R127, R127, R112 ;  /* 0x000000707f7f7220 */ /* 0x000fe20000410000 */
[----:B------:R-:W-:Y:S01]  /*1cc0*/  FMUL.FTZ R39, R29, R48 ;  /* 0x000000301d277220 */ /* 0x000fe20000410000 */
[----:B0-----:R-:W-:Y:S01]  /*1cd0*/  FMUL.FTZ R123, R36, R123 ;  /* 0x0000007b247b7220 */ /* 0x001fe20000410000 */
[----:B------:R-:W-:-:S02]  /*1ce0*/  HADD2.F32 R32, -RZ, R105.H0_H0 ;  /* 0x20000069ff207230 */ /* 0x000fc40000004100 */
[----:B------:R-:W-:Y:S01]  /*1cf0*/  FMUL.FTZ R36, R155, R30 ;  /* 0x0000001e9b247220 */ /* 0x000fe20000410000 */
[--C-:B------:R-:W-:Y:S02]  /*1d00*/  HADD2.F32 R107, -RZ, R47.reuse.H0_H0 ;  /* 0x2000002fff6b7230 */ /* 0x100fe40000004100 */
[----:B------:R-:W-:Y:S01]  /*1d10*/  FMUL.FTZ R113, R113, R50 ;  /* 0x0000003271717220 */ /* 0x000fe20000410000 */
[----:B------:R-:W0:Y:S01]  /*1d20*/  MUFU.RCP R115, R125 ;  /* 0x0000007d00737308 */ /* 0x000e220000001000 */
[----:B------:R-:W-:Y:S02]  /*1d30*/  HADD2.F32 R112, -RZ, R47.H1_H1 ;  /* 0x3000002fff707230 */ /* 0x000fe40000004100 */
[----:B-1----:R-:W-:Y:S01]  /*1d40*/  FMUL.FTZ R132, R132, R137 ;  /* 0x0000008984847220 */ /* 0x002fe20000410000 */
[--C-:B------:R-:W-:Y:S02]  /*1d50*/  HADD2.F32 R29, -RZ, R43.reuse.H0_H0 ;  /* 0x2000002bff1d7230 */ /* 0x100fe40000004100 */
[----:B------:R-:W-:Y:S01]  /*1d60*/  FADD.FTZ R47, RZ, R0 ;  /* 0x00000000ff2f7221 */ /* 0x000fe20000010000 */
[----:B------:R-:W-:-:S02]  /*1d70*/  HADD2.F32 R48, -RZ, R43.H1_H1 ;  /* 0x3000002bff307230 */ /* 0x000fc40000004100 */
[----:B------:R-:W-:Y:S01]  /*1d80*/  FFMA.FTZ R43, R0, R3, RZ ;  /* 0x00000003002b7223 */ /* 0x000fe200000100ff */
[----:B------:R-:W-:Y:S01]  /*1d90*/  HADD2.F32 R31, -RZ, R42.H1_H1 ;  /* 0x3000002aff1f7230 */ /* 0x000fe20000004100 */
[----:B------:R-:W1:Y:S01]  /*1da0*/  MUFU.RCP R118, R129 ;  /* 0x0000008100767308 */ /* 0x000e620000001000 */
[----:B------:R-:W-:Y:S02]  /*1db0*/  HADD2.F32 R130, -RZ, R20.H0_H0 ;  /* 0x20000014ff827230 */ /* 0x000fe40000004100 */
[----:B--2---:R-:W-:Y:S01]  /*1dc0*/  FMUL.FTZ R137, R44, R161 ;  /* 0x000000a12c897220 */ /* 0x004fe20000410000 */
[----:B------:R-:W-:Y:S02]  /*1dd0*/  HADD2.F32 R44, -RZ, R42.H0_H0 ;  /* 0x2000002aff2c7230 */ /* 0x000fe40000004100 */
[----:B------:R-:W-:Y:S01]  /*1de0*/  FMUL.FTZ R155, R30, R37 ;  /* 0x000000251e9b7220 */ /* 0x000fe20000410000 */
[----:B------:R-:W-:Y:S02]  /*1df0*/  HADD2.F32 R119, -RZ, R51.H0_H0 ;  /* 0x20000033ff777230 */ /* 0x000fe40000004100 */
[----:B------:R-:W-:Y:S01]  /*1e00*/  FMUL.FTZ R161, R29, R106 ;  /* 0x0000006a1da17220 */ /* 0x000fe20000410000 */
[----:B------:R-:W-:Y:S01]  /*1e10*/  HADD2.F32 R142, -RZ, R16.H0_H0 ;  /* 0x20000010ff8e7230 */ /* 0x000fe20000004100 */
[----:B------:R-:W2:Y:S01]  /*1e20*/  MUFU.RCP R117, R121 ;  /* 0x0000007900757308 */ /* 0x000ea20000001000 */
[----:B------:R-:W-:Y:S01]  /*1e30*/  FMUL.FTZ R42, R135, R44 ;  /* 0x0000002c872a7220 */ /* 0x000fe20000410000 */
[----:B0-----:R-:W-:Y:S01]  /*1e40*/  FMUL.FTZ R109, R34, R115 ;  /* 0x00000073226d7220 */ /* 0x001fe20000410000 */
[----:B------:R-:W-:-:S02]  /*1e50*/  HADD2.F32 R34, -RZ, R105.H1_H1 ;  /* 0x30000069ff227230 */ /* 0x000fc40000004100 */
[----:B------:R-:W-:Y:S01]  /*1e60*/  FMUL.FTZ R164, R50, R123 ;  /* 0x0000007b32a47220 */ /* 0x000fe20000410000 */
[--C-:B------:R-:W-:Y:S02]  /*1e70*/  HADD2.F32 R115, -RZ, R49.reuse.H0_H0 ;  /* 0x20000031ff737230 */ /* 0x100fe40000004100 */
[----:B------:R-:W-:Y:S01]  /*1e80*/  FMUL.FTZ R162, R48, R109 ;  /* 0x0000006d30a27220 */ /* 0x000fe20000410000 */
[----:B------:R-:W-:Y:S01]  /*1e90*/  HADD2.F32 R111, -RZ, R114.H0_H0 ;  /* 0x20000072ff6f7230 */ /* 0x000fe20000004100 */
[----:B------:R-:W0:Y:S01]  /*1ea0*/  MUFU.RCP R124, R139 ;  /* 0x0000008b007c7308 */ /* 0x000e220000001000 */
[----:B------:R-:W-:Y:S01]  /*1eb0*/  FMUL.FTZ R40, R143, R34 ;  /* 0x000000228f287220 */ /* 0x000fe20000410000 */
[----:B-1----:R-:W-:Y:S01]  /*1ec0*/  FMUL.FTZ R133, R133, R118 ;  /* 0x0000007685857220 */ /* 0x002fe20000410000 */
[----:B------:R-:W-:Y:S02]  /*1ed0*/  HADD2.F32 R118, -RZ, R49.H1_H1 ;  /* 0x30000031ff767230 */ /* 0x000fe40000004100 */
[----:B------:R-:W-:Y:S01]  /*1ee0*/  FADD.FTZ R49, R47, R36 ;  /* 0x000000242f317221 */ /* 0x000fe20000010000 */
[----:B------:R-:W-:Y:S01]  /*1ef0*/  FFMA.FTZ R47, R36, R37, R43 ;  /* 0x00000025242f7223 */ /* 0x000fe2000001002b */
[----:B------:R-:W-:Y:S01]  /*1f00*/  FMUL.FTZ R43, R146, R31 ;  /* 0x0000001f922b7220 */ /* 0x000fe20000410000 */
[----:B------:R-:W-:Y:S01]  /*1f10*/  HADD2.F32 R134, -RZ, R23.H0_H0 ;  /* 0x20000017ff867230 */ /* 0x000fe20000004100 */
[----:B------:R-:W1:Y:S01]  /*1f20*/  MUFU.RCP R122, R130 ;  /* 0x00000082007a7308 */ /* 0x000e620000001000 */
[----:B------:R-:W-:-:S02]  /*1f30*/  HADD2.F32 R105, -RZ, R110.H0_H0 ;  /* 0x2000006eff697230 */ /* 0x000fc40000004100 */
[----:B--2---:R-:W-:Y:S01]  /*1f40*/  FMUL.FTZ R128, R38, R117 ;  /* 0x0000007526807220 */ /* 0x004fe20000410000 */
[----:B------:R-:W-:Y:S01]  /*1f50*/  FMUL.FTZ R38, R151, R32 ;  /* 0x0000002097267220 */ /* 0x000fe20000410000 */
[----:B------:R-:W-:Y:S02]  /*1f60*/  HADD2.F32 R110, -RZ, R110.H1_H1 ;  /* 0x3000006eff6e7230 */ /* 0x000fe40000004100 */
[----:B------:R-:W-:Y:S02]  /*1f70*/  HADD2.F32 R114, -RZ, R114.H1_H1 ;  /* 0x30000072ff727230 */ /* 0x000fe40000004100 */
[----:B------:R-:W-:Y:S01]  /*1f80*/  FADD.FTZ R135, R49, R38 ;  /* 0x0000002631877221 */ /* 0x000fe20000010000 */
[----:B------:R-:W-:Y:S01]  /*1f90*/  FMUL.FTZ R49, R125, R48 ;  /* 0x000000307d317220 */ /* 0x000fe20000410000 */
[----:B------:R2:W-:Y:S01]  /*1fa0*/  MUFU.RCP R163, R142 ;  /* 0x0000008e00a37308 */ /* 0x0005e20000001000 */
[----:B0-----:R-:W-:Y:S01]  /*1fb0*/  FMUL.FTZ R141, R141, R124 ;  /* 0x0000007c8d8d7220 */ /* 0x001fe20000410000 */
[----:B------:R-:W-:-:S02]  /*1fc0*/  HADD2.F32 R124, -RZ, R51.H1_H1 ;  /* 0x30000033ff7c7230 */ /* 0x000fc40000004100 */
[----:B------:R-:W-:Y:S01]  /*1fd0*/  FFMA.FTZ R51, R38, R39, R47 ;  /* 0x0000002726337223 */ /* 0x000fe2000001002f */
[----:B------:R-:W-:Y:S01]  /*1fe0*/  FADD.FTZ R135, R135, R40 ;  /* 0x0000002887877221 */ /* 0x000fe20000010000 */
[----:B------:R-:W-:Y:S01]  /*1ff0*/  FMUL.FTZ R47, R138, R29 ;  /* 0x0000001d8a2f7220 */ /* 0x000fe20000410000 */
[----:B------:R-:W-:Y:S02]  /*2000*/  HADD2.F32 R152, -RZ, R17.H0_H0 ;  /* 0x20000011ff987230 */ /* 0x000fe40000004100 */
[----:B------:R-:W-:Y:S01]  /*2010*/  FFMA.FTZ R125, R40, R41, R51 ;  /* 0x00000029287d7223 */ /* 0x000fe20000010033 */
[----:B------:R-:W-:Y:S01]  /*2020*/  FMUL.FTZ R51, R130, R33 ;  /* 0x0000002182337220 */ /* 0x000fe20000410000 */
[----:B------:R-:W-:Y:S01]  /*2030*/  FADD.FTZ R138, R135, R42 ;  /* 0x0000002a878a7221 */ /* 0x000fe20000010000 */
[----:B-1----:R-:W-:Y:S01]  /*2040*/  FMUL.FTZ R122, R35, R122 ;  /* 0x0000007a237a7220 */ /* 0x002fe20000410000 */
[----:B------:R-:W-:Y:S01]  /*2050*/  FFMA.FTZ R130, R42, R45, R125 ;  /* 0x0000002d2a827223 */ /* 0x000fe2000001007d */
[----:B------:R-:W-:-:S02]  /*2060*/  HADD2.F32 R35, -RZ, R108.H0_H0 ;  /* 0x2000006cff237230 */ /* 0x000fc40000004100 */
[----:B------:R-:W-:Y:S01]  /*2070*/  FADD.FTZ R138, R138, R43 ;  /* 0x0000002b8a8a7221 */ /* 0x000fe20000010000 */
[----:B------:R0:W1:Y:S01]  /*2080*/  MUFU.RCP R159, R134 ;  /* 0x00000086009f7308 */ /* 0x0000620000001000 */
[----:B------:R-:W-:Y:S01]  /*2090*/  FFMA.FTZ R130, R43, R46, R130 ;  /* 0x0000002e2b827223 */ /* 0x000fe20000010082 */
[----:B------:R-:W-:Y:S02]  /*20a0*/  HADD2.F32 R154, -RZ, R18.H0_H0 ;  /* 0x20000012ff9a7230 */ /* 0x000fe40000004100 */
[----:B------:R-:W-:Y:S01]  /*20b0*/  FADD.FTZ R146, R138, R47 ;  /* 0x0000002f8a927221 */ /* 0x000fe20000010000 */
[----:B------:R-:W-:Y:S02]  /*20c0*/  HADD2.F32 R117, -RZ, R120.H0_H0 ;  /* 0x20000078ff757230 */ /* 0x000fe40000004100 */
[----:B------:R-:W-:Y:S01]  /*20d0*/  FFMA.FTZ R138, R47, R106, R130 ;  /* 0x0000006a2f8a7223 */ /* 0x000fe20000010082 */
[----:B------:R-:W-:Y:S01]  /*20e0*/  FMUL.FTZ R130, R131, R112 ;  /* 0x0000007083827220 */ /* 0x000fe20000410000 */
[----:B------:R-:W-:Y:S01]  /*20f0*/  FADD.FTZ R146, R146, R49 ;  /* 0x0000003192927221 */ /* 0x000fe20000010000 */
[----:B------:R-:W-:Y:S01]  /*2100*/  FMUL.FTZ R131, R142, R111 ;  /* 0x0000006f8e837220 */ /* 0x000fe20000410000 */
[----:B------:R-:W-:Y:S01]  /*2110*/  FFMA.FTZ R138, R49, R109, R138 ;  /* 0x0000006d318a7223 */ /* 0x000fe2000001008a */
[----:B------:R-:W-:-:S02]  /*2120*/  HADD2.F32 R108, -RZ, R108.H1_H1 ;  /* 0x3000006cff6c7230 */ /* 0x000fc40000004100 */
[----:B------:R-:W-:Y:S01]  /*2130*/  FADD.FTZ R146, R146, R51 ;  /* 0x0000003392927221 */ /* 0x000fe20000010000 */
[----:B------:R-:W-:Y:S01]  /*2140*/  FMUL.FTZ R125, R126, R105 ;  /* 0x000000697e7d7220 */ /* 0x000fe20000410000 */
[----:B--2---:R-:W-:Y:S01]  /*2150*/  FFMA.FTZ R142, R51, R122, R138 ;  /* 0x0000007a338e7223 */ /* 0x004fe2000001008a */
[----:B------:R-:W-:Y:S01]  /*2160*/  FMUL.FTZ R116, R116, R35 ;  /* 0x0000002374747220 */ /* 0x000fe20000410000 */
[----:B------:R-:W-:Y:S01]  /*2170*/  FMUL.FTZ R126, R129, R110 ;  /* 0x0000006e817e7220 */ /* 0x000fe20000410000 */
[----:B------:R-:W-:Y:S01]  /*2180*/  FADD.FTZ R151, R146, R113 ;  /* 0x0000007192977221 */ /* 0x000fe20000010000 */
[----:B------:R-:W-:Y:S01]  /*2190*/  FFMA.FTZ R143, R113, R123, R142 ;  /* 0x0000007b718f7223 */ /* 0x000fe2000001008e */
[----:B------:R-:W-:Y:S01]  /*21a0*/  FMUL.FTZ R129, R134, R107 ;  /* 0x0000006b86817220 */ /* 0x000fe20000410000 */
[----:B0-----:R-:W-:Y:S01]  /*21b0*/  FMUL.FTZ R134, R139, R114 ;  /* 0x000000728b867220 */ /* 0x001fe20000410000 */
[----:B------:R0:W2:Y:S01]  /*21c0*/  MUFU.RCP R165, R152 ;  /* 0x0000009800a57308 */ /* 0x0000a20000001000 */
[----:B------:R-:W-:Y:S01]  /*21d0*/  FMUL.FTZ R135, R152, R115 ;  /* 0x0000007398877220 */ /* 0x000fe20000410000 */
[----:B------:R-:W-:Y:S01]  /*21e0*/  FMUL.FTZ R139, R154, R117 ;  /* 0x000000759a8b7220 */ /* 0x000fe20000410000 */
[----:B------:R-:W-:Y:S01]  /*21f0*/  FMUL.FTZ R121, R121, R108 ;  /* 0x0000006c79797220 */ /* 0x000fe20000410000 */
[----:B------:R-:W-:-:S02]  /*2200*/  HADD2.F32 R153, -RZ, R17.H1_H1 ;  /* 0x30000011ff997230 */ /* 0x000fc40000004100 */
[----:B-1----:R-:W-:Y:S01]  /*2210*/  FMUL.FTZ R136, R136, R159 ;  /* 0x0000009f88887220 */ /* 0x002fe20000410000 */
[----:B------:R-:W-:Y:S02]  /*2220*/  HADD2.F32 R157, -RZ, R18.H1_H1 ;  /* 0x30000012ff9d7230 */ /* 0x000fe40000004100 */
[----:B------:R-:W-:Y:S01]  /*2230*/  FMUL.FTZ R140, R140, R163 ;  /* 0x000000a38c8c7220 */ /* 0x000fe20000410000 */
[----:B------:R1:W3:Y:S01]  /*2240*/  MUFU.RCP R167, R154 ;  /* 0x0000009a00a77308 */ /* 0x0002e20000001000 */
[----:B0-----:R-:W-:Y:S01]  /*2250*/  FFMA.FTZ R152, R116, R127, R143 ;  /* 0x0000007f74987223 */ /* 0x001fe2000001008f */
[----:B------:R-:W-:Y:S01]  /*2260*/  FMUL.FTZ R138, R153, R118 ;  /* 0x00000076998a7220 */ /* 0x000fe20000410000 */
[----:B------:R-:W-:Y:S02]  /*2270*/  HADD2.F32 R156, -RZ, R19.H0_H0 ;  /* 0x20000013ff9c7230 */ /* 0x000fe40000004100 */
[----:B------:R-:W-:Y:S01]  /*2280*/  FMUL.FTZ R146, R171, R124 ;  /* 0x0000007cab927220 */ /* 0x000fe20000410000 */
[----:B------:R-:W-:Y:S01]  /*2290*/  FFMA.FTZ R152, R121, R128, R152 ;  /* 0x0000008079987223 */ /* 0x000fe20000010098 */
[----:B------:R-:W-:-:S02]  /*22a0*/  HADD2.F32 R120, -RZ, R120.H1_H1 ;  /* 0x30000078ff787230 */ /* 0x000fc40000004100 */
[----:B------:R-:W-:Y:S01]  /*22b0*/  FMUL.FTZ R159, R44, R45 ;  /* 0x0000002d2c9f7220 */ /* 0x000fe20000410000 */
[----:B------:R0:W4:Y:S01]  /*22c0*/  MUFU.RCP R158, R153 ;  /* 0x00000099009e7308 */ /* 0x0001220000001000 */
[----:B-1----:R-:W-:Y:S01]  /*22d0*/  FADD.FTZ R154, R151, R116 ;  /* 0x00000074979a7221 */ /* 0x002fe20000010000 */
[----:B------:R-:W-:Y:S01]  /*22e0*/  FFMA.FTZ R151, R125, R132, R152 ;  /* 0x000000847d977223 */ /* 0x000fe20000010098 */
[----:B--2---:R-:W-:Y:S01]  /*22f0*/  FMUL.FTZ R144, R144, R165 ;  /* 0x000000a590907220 */ /* 0x004fe20000410000 */
[----:B------:R-:W-:Y:S01]  /*2300*/  FMUL.FTZ R142, R157, R120 ;  /* 0x000000789d8e7220 */ /* 0x000fe20000410000 */
[----:B------:R-:W-:Y:S01]  /*2310*/  FADD.FTZ R154, R154, R121 ;  /* 0x000000799a9a7221 */ /* 0x000fe20000010000 */
[----:B------:R-:W-:Y:S01]  /*2320*/  FFMA.FTZ R152, R126, R133, R151 ;  /* 0x000000857e987223 */ /* 0x000fe20000010097 */
        /* <DEDUP_REMOVED lines=17> */
[----:B------:R-:W-:Y:S01]  /*2440*/  FMUL.FTZ R166, R108, R128 ;  /* 0x000000806ca67220 */ /* 0x000fe20000410000 */
[----:B------:R-:W-:Y:S01]  /*2450*/  FADD.FTZ R153, R154, R131 ;  /* 0x000000839a997221 */ /* 0x000fe20000010000 */
[----:B------:R-:W-:Y:S01]  /*2460*/  FFMA.FTZ R151, R135, R144, R152 ;  /* 0x0000009087977223 */ /* 0x000fe20000010098 */
[----:B--2---:R-:W-:Y:S01]  /*2470*/  FMUL.FTZ R147, R147, R160 ;  /* 0x000000a093937220 */ /* 0x004fe20000410000 */
[----:B0-----:R-:W-:Y:S01]  /*2480*/  FMUL.FTZ R156, R28, R3 ;  /* 0x000000031c9c7220 */ /* 0x001fe20000410000 */
        /* <DEDUP_REMOVED lines=20> */
[----:B------:R-:W-:Y:S01]  /*25d0*/  FADD.FTZ R153, R154, R143 ;  /* 0x0000008f9a997221 */ /* 0x000fe20000010000 */
[----:B------:R-:W-:Y:S01]  /*25e0*/  FMUL.FTZ R176, R120, R147 ;  /* 0x0000009378b07220 */ /* 0x000fe20000410000 */
[----:B------:R-:W-:Y:S01]  /*25f0*/  FMUL.FTZ R151, R119, R150 ;  /* 0x0000009677977220 */ /* 0x000fe20000410000 */
[-C--:B------:R-:W-:Y:S01]  /*2600*/  FMUL.FTZ R154, R124, R149.reuse ;  /* 0x000000957c9a7220 */ /* 0x080fe20000410000 */
[----:B------:R-:W-:Y:S01]  /*2610*/  FADD.FTZ R153, R153, R146 ;  /* 0x0000009299997221 */ /* 0x000fe20000010000 */
[----:B------:R-:W-:-:S07]  /*2620*/  FFMA.FTZ R152, R146, R149, R177 ;  /* 0x0000009592987223 */ /* 0x000fce00000100b1 */
.L_x_1631:
        /* <DEDUP_REMOVED lines=83> */
.L_x_1633:
[----:B------:R-:W-:Y:S05]  /*2b60*/  BSYNC.RECONVERGENT B0 ;  /* 0x0000000000007941 */ /* 0x000fea0003800200 */
.L_x_1632:
        /* <DEDUP_REMOVED lines=22> */
.L_x_1635:
[----:B------:R-:W-:Y:S05]  /*2cd0*/  BSYNC.RECONVERGENT B0 ;  /* 0x0000000000007941 */ /* 0x000fea0003800200 */
.L_x_1634:
        /* <DEDUP_REMOVED lines=32> */
.L_x_1637:
[----:B0-----:R-:W2:Y:S04]  /*2ee0*/  LDG.E.STRONG.GPU R30, desc[UR4][R28.64] ;  /* 0x000000041c1e7981 */ /* 0x001ea8000c1ef900 */
[----:B--2---:R-:W-:Y:S01]  /*2ef0*/  CCTL.IVALL ;  /* 0x00000000ff00798f */ /* 0x004fe20002000000 */
[----:B------:R-:W-:Y:S05]  /*2f00*/  YIELD ;  /* 0x0000000000007946 */ /* 0x000fea0003800000 */
[----:B------:R-:W-:-:S13]  /*2f10*/  ISETP.NE.AND P2, PT, R30, R107, PT ;  /* 0x0000006b1e00720c */ /* 0x000fda0003f45270 */
[----:B------:R-:W-:Y:S05]  /*2f20*/  @P2 BRA `(.L_x_1637) ;  /* 0xfffffffc00ec2947 */ /* 0x000fea000383ffff */
.L_x_1636:
        /* <DEDUP_REMOVED lines=36> */
[----:B------:R-:W0:Y:S01]  /*3170*/  SHFL.BFLY PT, R28, R107, 0x8, 0x1f ;  /* 0x0d001f006b1c7f89 */ /* 0x000e2200000e0000 */
[----:B------:R-:W-:-:S03]  /*3180*/  IADD3 R35, PT, PT, R103, 0x200, RZ ;  /* 0x0000020067237810 */ /* 0x000fc60007ffe0ff */
[----:B------:R-:W1:Y:S01]  /*3190*/  SHFL.BFLY PT, R29, R48, 0x8, 0x1f ;  /* 0x0d001f00301d7f89 */ /* 0x000e6200000e0000 */
[----:B0-----:R-:W-:Y:S01]  /*31a0*/  FADD.FTZ R28, R107, R28 ;  /* 0x0000001c6b1c7221 */ /* 0x001fe20000010000 */
[----:B------:R-:W-:Y:S01]  /*31b0*/  IADD3 R107, PT, PT, R103, 0x400, RZ ;  /* 0x00000400676b7810 */ /* 0x000fe20007ffe0ff */
[----:B-1----:R-:W-:-:S03]  /*31c0*/  FADD.FTZ R29, R48, R29 ;  /* 0x0000001d301d7221 */ /* 0x002fc60000010000 */
        /* <DEDUP_REMOVED lines=95> */
[----:B------:R-:W-:-:S05]  /*37c0*/  F2FP.F16.F32.PACK_AB R36, R50, R131 ;  /* 0x000000833224723e */ /* 0x000fca00000000ff */
[----:B------:R0:W-:Y:S01]  /*37d0*/  STG.E.128 desc[UR4][R46.64], R36 ;  /* 0x000000242e007986 */ /* 0x0001e2000c101d04 */
        /* <DEDUP_REMOVED lines=43> */
.L_x_1629:
        /* <DEDUP_REMOVED lines=25> */
.L_x_1639:
        /* <DEDUP_REMOVED lines=14> */
.L_x_3114:


//--------------------- .text._ZN10layer_norm22ln_bwd_finalize_kernelINS_22Kernel_traits_finalizeILj12288EffffjLj1024ELj4ENS_18Kernel_traits_baseILj12288EffffjLj1024EEEEEEEvNS_9BwdParamsE --------------------------
	.section	.text._ZN10layer_norm22ln_bwd_finalize_kernelINS_22Kernel_traits_finalizeILj12288EffffjLj1024ELj4ENS_18Kernel_traits_baseILj12288EffffjLj1024EEEEEEEvNS_9BwdParamsE,"ax",@progbits
	.align	128
        .global         _ZN10layer_norm22ln_bwd_finalize_kernelINS_22Kernel_traits_finalizeILj12288EffffjLj1024ELj4ENS_18Kernel_traits_baseILj12288EffffjLj1024EEEEEEEvNS_9BwdParamsE
        .type           _ZN10layer_norm22ln_bwd_finalize_kernelINS_22Kernel_traits_finalizeILj12288EffffjLj1024ELj4ENS_18Kernel_traits_baseILj12288EffffjLj1024EEEEEEEvNS_9BwdParamsE,@function
        .size           _ZN10layer_norm22ln_bwd_finalize_kernelINS_22Kernel_traits_finalizeILj12288EffffjLj1024ELj4ENS_18Kernel_traits_baseILj12288EffffjLj1024EEEEEEEvNS_9BwdParamsE,(.L_x_3115 - _ZN10layer_norm22ln_bwd_finalize_kernelINS_22Kernel_traits_finalizeILj12288EffffjLj1024ELj4ENS_18Kernel_traits_baseILj12288EffffjLj1024EEEEEEEvNS_9BwdParamsE)
        .other          _ZN10layer_norm22ln_bwd_finalize_kernelINS_22Kernel_traits_finalizeILj12288EffffjLj1024ELj4ENS_18Kernel_traits_baseILj12288EffffjLj1024EEEEEEEvNS_9BwdParamsE,@"STO_CUDA_ENTRY STV_DEFAULT"
_ZN10layer_norm22ln_bwd_finalize_kernelINS_22Kernel_traits_finalizeILj12288EffffjLj1024ELj4ENS_18Kernel_traits_baseILj12288EffffjLj1024EEEEEEEvNS_9BwdParamsE:
.text._ZN10layer_norm22ln_bwd_finalize_kernelINS_22Kernel_traits_finalizeILj12288EffffjLj1024ELj4ENS_18Kernel_traits_baseILj12288EffffjLj1024EEEEEEEvNS_9BwdParamsE:
        /* <DEDUP_REMOVED lines=37> */
.L_x_1644:
        /* <DEDUP_REMOVED lines=118> */
.L_x_1643:
[----:B------:R-:W-:Y:S05]  /*09b0*/  BSYNC.RECONVERGENT B1 ;  /* 0x0000000000017941 */ /* 0x000fea0003800200 */
.L_x_1642:
        /* <DEDUP_REMOVED lines=65> */
.L_x_1646:
[----:B------:R-:W-:Y:S05]  /*0dd0*/  BSYNC.RECONVERGENT B1 ;  /* 0x0000000000017941 */ /* 0x000fea0003800200 */
.L_x_1645:
        /* <DEDUP_REMOVED lines=37> */
.L_x_1648:
[----:B------:R-:W-:Y:S05]  /*1030*/  BSYNC.RECONVERGENT B1 ;  /* 0x0000000000017941 */ /* 0x000fea0003800200 */
.L_x_1647:
[----:B------:R-:W-:Y:S05]  /*1040*/  @!P1 BRA `(.L_x_1641) ;  /* 0x00000000003c9947 */ /* 0x000fea0003800000 */
[----:B------:R-:W0:Y:S01]  /*1050*/  LDC.64 R6, c[0x0][0x3e0] ;  /* 0x0000f800ff067b82 */ /* 0x000e220000000a00 */
[----:B------:R-:W-:Y:S01]  /*1060*/  IMAD R2, R15, 0x3000, R11 ;  /* 0x000030000f027824 */ /* 0x000fe200078e020b */
[----:B------:R-:W-:-:S04]  /*1070*/  IADD3 R24, PT, PT, -R24, RZ, RZ ;  /* 0x000000ff18187210 */ /* 0x000fc80007ffe1ff */
[----:B------:R-:W-:Y:S02]  /*1080*/  IADD3 R11, PT, PT, R13, R2, RZ ;  /* 0x000000020d0b7210 */ /* 0x000fe40007ffe0ff */
[----:B------:R-:W1:Y:S05]  /*1090*/  LDC.64 R8, c[0x0][0x3e8] ;  /* 0x0000fa00ff087b82 */ /* 0x000e6a0000000a00 */
.L_x_1649:
        /* <DEDUP_REMOVED lines=10> */
.L_x_1641:
[----:B------:R-:W-:Y:S05]  /*1140*/  BSYNC.RECONVERGENT B0 ;  /* 0x0000000000007941 */ /* 0x000fea0003800200 */
.L_x_1640:
        /* <DEDUP_REMOVED lines=53> */
.L_x_1650:
        /* <DEDUP_REMOVED lines=14> */
.L_x_3115:


//--------------------- .text._ZN10layer_norm13ln_bwd_kernelINS_13Kernel_traitsIffffjLj12288ELj4ELj1ELj4ELj16ENS_18Kernel_traits_baseILj12288EffffjLj128EEEEEEEvNS_9BwdParamsE --------------------------
	.section	.text._ZN10layer_norm13ln_bwd_kernelINS_13Kernel_traitsIffffjLj12288ELj4ELj1ELj4ELj16ENS_18Kernel_traits_baseILj12288EffffjLj128EEEEEEEvNS_9BwdParamsE,"ax",@progbits
	.align	128
        .global         _ZN10layer_norm13ln_bwd_kernelINS_13Kernel_traitsIffffjLj12288ELj4ELj1ELj4ELj16ENS_18Kernel_traits_baseILj12288EffffjLj128EEEEEEEvNS_9BwdParamsE
        .type           _ZN10layer_norm13ln_bwd_kernelINS_13Kernel_traitsIffffjLj12288ELj4ELj1ELj4ELj16ENS_18Kernel_traits_baseILj12288EffffjLj128EEEEEEEvNS_9BwdParamsE,@function
        .size           _ZN10layer_norm13ln_bwd_kernelINS_13Kernel_traitsIffffjLj12288ELj4ELj1ELj4ELj16ENS_18Kernel_traits_baseILj12288EffffjLj128EEEEEEEvNS_9BwdParamsE,(.L_x_3116 - _ZN10layer_norm13ln_bwd_kernelINS_13Kernel_traitsIffffjLj12288ELj4ELj1ELj4ELj16ENS_18Kernel_traits_baseILj12288EffffjLj128EEEEEEEvNS_9BwdParamsE)
        .other          _ZN10layer_norm13ln_bwd_kernelINS_13Kernel_traitsIffffjLj12288ELj4ELj1ELj4ELj16ENS_18Kernel_traits_baseILj12288EffffjLj128EEEEEEEvNS_9BwdParamsE,@"STO_CUDA_ENTRY STV_DEFAULT"
_ZN10layer_norm13ln_bwd_kernelINS_13Kernel_traitsIffffjLj12288ELj4ELj1ELj4ELj16ENS_18Kernel_traits_baseILj12288EffffjLj128EEEEEEEvNS_9BwdParamsE:
.text._ZN10layer_norm13ln_bwd_kernelINS_13Kernel_traitsIffffjLj12288ELj4ELj1ELj4ELj16ENS_18Kernel_traits_baseILj12288EffffjLj128EEEEEEEvNS_9BwdParamsE:
        /* <DEDUP_REMOVED lines=90> */
.L_x_1662:
        /* <DEDUP_REMOVED lines=44> */
.L_x_1652:
[----:B------:R-:W1:Y:S01]  /*0860*/  S2R R121, SR_CTAID.X ;  /* 0x0000000000797919 */ /* 0x000e620000002500 */
[----:B------:R-:W2:Y:S08]  /*0870*/  LDC.64 R96, c[0x0][0x398] ;  /* 0x0000e600ff607b82 */ /* 0x000eb00000000a00 */
[----:B0-----:R-:W0:Y:S01]  /*0880*/  LDC.64 R52, c[0x0][0x3d8] ;  /* 0x0000f600ff347b82 */ /* 0x001e220000000a00 */
[----:B-1----:R-:W-:-:S04]  /*0890*/  SHF.L.U32 R120, R121, 0x7, RZ ;  /* 0x0000000779787819 */ /* 0x002fc800000006ff */
        /* <DEDUP_REMOVED lines=28> */
.L_x_1653:
        /* <DEDUP_REMOVED lines=122> */
.L_x_1654:
        /* <DEDUP_REMOVED lines=23> */
[----:B------:R-:W-:Y:S01]  /*1370*/  FADD.FTZ R99, RZ, R0 ;  /* 0x00000000ff637221 */ /* 0x000fe20000010000 */
[----:B------:R-:W0:Y:S01]  /*1380*/  MUFU.RCP R180, R49 ;  /* 0x0000003100b47308 */ /* 0x000e220000001000 */
[----:B------:R-:W-:Y:S01]  /*1390*/  FADD.FTZ R88, -R12, R88 ;  /* 0x000000580c587221 */ /* 0x000fe20000010100 */
[----:B-1----:R-:W-:Y:S01]  /*13a0*/  FMUL.FTZ R3, R3, R168 ;  /* 0x000000a803037220 */ /* 0x002fe20000410000 */
[----:B------:R-:W-:Y:S01]  /*13b0*/  FADD.FTZ R176, -R6, R98 ;  /* 0x0000006206b07221 */ /* 0x000fe20000010100 */
[----:B------:R-:W-:Y:S01]  /*13c0*/  FADD.FTZ R161, -R14, R90 ;  /* 0x0000005a0ea17221 */ /* 0x000fe20000010100 */
[----:B------:R-:W-:Y:S01]  /*13d0*/  FMUL.FTZ R90, R60, R40 ;  /* 0x000000283c5a7220 */ /* 0x000fe20000410000 */
[----:B------:R-:W-:Y:S01]  /*13e0*/  FFMA.FTZ R97, R0, R3, RZ ;  /* 0x0000000300617223 */ /* 0x000fe200000100ff */
[----:B------:R-:W-:Y:S01]  /*13f0*/  FADD.FTZ R166, -R9, R93 ;  /* 0x0000005d09a67221 */ /* 0x000fe20000010100 */
[----:B------:R-:W1:Y:S01]  /*1400*/  MUFU.RCP R175, R40 ;  /* 0x0000002800af7308 */ /* 0x000e620000001000 */
[----:B------:R-:W-:Y:S01]  /*1410*/  FADD.FTZ R167, -R10, R94 ;  /* 0x0000005e0aa77221 */ /* 0x000fe20000010100 */
[----:B--2---:R-:W-:Y:S01]  /*1420*/  FMUL.FTZ R85, R76, R171 ;  /* 0x000000ab4c557220 */ /* 0x004fe20000410000 */
[----:B------:R-:W-:Y:S01]  /*1430*/  FMUL.FTZ R76, R53, R49 ;  /* 0x00000031354c7220 */ /* 0x000fe20000410000 */
[----:B------:R-:W-:Y:S01]  /*1440*/  FMUL.FTZ R94, R62, R42 ;  /* 0x0000002a3e5e7220 */ /* 0x000fe20000410000 */
[----:B------:R-:W-:Y:S01]  /*1450*/  FADD.FTZ R172, -R4, R96 ;  /* 0x0000006004ac7221 */ /* 0x000fe20000010100 */
[----:B------:R-:W-:-:S02]  /*1460*/  FMUL.FTZ R96, R63, R43 ;  /* 0x0000002b3f607220 */ /* 0x000fc40000410000 */
[----:B------:R-:W2:Y:S01]  /*1470*/  MUFU.RCP R173, R46 ;  /* 0x0000002e00ad7308 */ /* 0x000ea20000001000 */
[----:B0-----:R-:W-:Y:S01]  /*1480*/  FMUL.FTZ R79, R77, R180 ;  /* 0x000000b44d4f7220 */ /* 0x001fe20000410000 */
[----:B------:R-:W-:-:S06]  /*1490*/  FMUL.FTZ R77, R54, R50 ;  /* 0x00000032364d7220 */ /* 0x000fcc0000410000 */
[----:B------:R-:W0:Y:S01]  /*14a0*/  MUFU.RCP R163, R50 ;  /* 0x0000003200a37308 */ /* 0x000e220000001000 */
[----:B-1----:R-:W-:Y:S01]  /*14b0*/  FMUL.FTZ R91, R84, R175 ;  /* 0x000000af545b7220 */ /* 0x002fe20000410000 */
[----:B------:R-:W-:-:S06]  /*14c0*/  FADD.FTZ R84, R99, R76 ;  /* 0x0000004c63547221 */ /* 0x000fcc0000010000 */
[----:B------:R-:W1:Y:S01]  /*14d0*/  MUFU.RCP R169, R44 ;  /* 0x0000002c00a97308 */ /* 0x000e620000001000 */
[----:B--2---:R-:W-:Y:S01]  /*14e0*/  FMUL.FTZ R87, R82, R173 ;  /* 0x000000ad52577220 */ /* 0x004fe20000410000 */
[----:B------:R-:W-:-:S06]  /*14f0*/  FFMA.FTZ R82, R76, R79, R97 ;  /* 0x0000004f4c527223 */ /* 0x000fcc0000010061 */
[----:B------:R-:W2:Y:S01]  /*1500*/  MUFU.RCP R182, R47 ;  /* 0x0000002f00b67308 */ /* 0x000ea20000001000 */
[----:B0-----:R-:W-:-:S04]  /*1510*/  FMUL.FTZ R78, R78, R163 ;  /* 0x000000a34e4e7220 */ /* 0x001fc80000410000 */
[----:B------:R-:W-:Y:S01]  /*1520*/  FFMA.FTZ R97, R77, R78, R82 ;  /* 0x0000004e4d617223 */ /* 0x000fe20000010052 */
[----:B------:R-:W-:Y:S02]  /*1530*/  FMUL.FTZ R82, R56, R44 ;  /* 0x0000002c38527220 */ /* 0x000fe40000410000 */
[----:B------:R-:W0:Y:S01]  /*1540*/  MUFU.RCP R179, R42 ;  /* 0x0000002a00b37308 */ /* 0x000e220000001000 */
[----:B-1----:R-:W-:Y:S01]  /*1550*/  FMUL.FTZ R83, R80, R169 ;  /* 0x000000a950537220 */ /* 0x002fe20000410000 */
[----:B------:R-:W-:-:S04]  /*1560*/  FMUL.FTZ R80, R55, R51 ;  /* 0x0000003337507220 */ /* 0x000fc80000410000 */
[----:B------:R-:W-:Y:S02]  /*1570*/  FFMA.FTZ R97, R80, R81, R97 ;  /* 0x0000005150617223 */ /* 0x000fe40000010061 */
[----:B------:R-:W1:Y:S01]  /*1580*/  MUFU.RCP R184, R43 ;  /* 0x0000002b00b87308 */ /* 0x000e620000001000 */
[----:B--2---:R-:W-:Y:S01]  /*1590*/  FMUL.FTZ R89, R157, R182 ;  /* 0x000000b69d597220 */ /* 0x004fe20000410000 */
[----:B------:R-:W-:Y:S01]  /*15a0*/  FADD.FTZ R157, R84, R77 ;  /* 0x0000004d549d7221 */ /* 0x000fe20000010000 */
[----:B------:R-:W-:Y:S01]  /*15b0*/  FMUL.FTZ R84, R57, R45 ;  /* 0x0000002d39547220 */ /* 0x000fe20000410000 */
[----:B------:R-:W-:Y:S02]  /*15c0*/  FFMA.FTZ R97, R82, R83, R97 ;  /* 0x0000005352617223 */ /* 0x000fe40000010061 */
[----:B------:R-:W-:Y:S02]  /*15d0*/  FADD.FTZ R157, R157, R80 ;  /* 0x000000509d9d7221 */ /* 0x000fe40000010000 */
[----:B------:R-:W2:Y:S01]  /*15e0*/  MUFU.RCP R181, R36 ;  /* 0x0000002400b57308 */ /* 0x000ea20000001000 */
[----:B------:R-:W-:Y:S01]  /*15f0*/  FFMA.FTZ R97, R84, R85, R97 ;  /* 0x0000005554617223 */ /* 0x000fe20000010061 */
[----:B0-----:R-:W-:Y:S01]  /*1600*/  FMUL.FTZ R95, R86, R179 ;  /* 0x000000b3565f7220 */ /* 0x001fe20000410000 */
[----:B------:R-:W-:Y:S01]  /*1610*/  FADD.FTZ R157, R157, R82 ;  /* 0x000000529d9d7221 */ /* 0x000fe20000010000 */
[----:B------:R-:W-:-:S04]  /*1620*/  FMUL.FTZ R86, R58, R46 ;  /* 0x0000002e3a567220 */ /* 0x000fc80000410000 */
[----:B------:R-:W0:Y:S01]  /*1630*/  MUFU.RCP R183, R37 ;  /* 0x0000002500b77308 */ /* 0x000e220000001000 */
[----:B------:R-:W-:Y:S01]  /*1640*/  FFMA.FTZ R97, R86, R87, R97 ;  /* 0x0000005756617223 */ /* 0x000fe20000010061 */
[----:B-1----:R-:W-:Y:S01]  /*1650*/  FMUL.FTZ R99, R159, R184 ;  /* 0x000000b89f637220 */ /* 0x002fe20000410000 */
[----:B------:R-:W-:-:S04]  /*1660*/  FADD.FTZ R159, R157, R84 ;  /* 0x000000549d9f7221 */ /* 0x000fc80000010000 */
        /* <DEDUP_REMOVED lines=8> */
[----:B------:R-:W-:Y:S02]  /*16f0*/  FADD.FTZ R159, R159, R90 ;  /* 0x0000005a9f9f7221 */ /* 0x000fe40000010000 */
[----:B------:R-:W-:-:S03]  /*1700*/  FFMA.FTZ R97, R90, R91, R97 ;  /* 0x0000005b5a617223 */ /* 0x000fc60000010061 */
[----:B------:R-:W0:Y:S01]  /*1710*/  MUFU.RCP R163, R39 ;  /* 0x0000002700a37308 */ /* 0x000e220000001000 */
[----:B-1----:R-:W-:Y:S01]  /*1720*/  FMUL.FTZ R160, R161, R92 ;  /* 0x0000005ca1a07220 */ /* 0x002fe20000410000 */
[----:B------:R-:W-:-:S04]  /*1730*/  FMUL.FTZ R92, R61, R41 ;  /* 0x000000293d5c7220 */ /* 0x000fc80000410000 */
[----:B------:R-:W-:Y:S02]  /*1740*/  FADD.FTZ R159, R159, R92 ;  /* 0x0000005c9f9f7221 */ /* 0x000fe40000010000 */
[----:B------:R-:W1:Y:S01]  /*1750*/  MUFU.RCP R165, R32 ;  /* 0x0000002000a57308 */ /* 0x000e620000001000 */
[----:B--2---:R-:W-:Y:S01]  /*1760*/  FMUL.FTZ R93, R158, R177 ;  /* 0x000000b19e5d7220 */ /* 0x004fe20000410000 */
[----:B------:R-:W-:-:S03]  /*1770*/  FMUL.FTZ R158, R65, R37 ;  /* 0x00000025419e7220 */ /* 0x000fc60000410000 */
[----:B------:R-:W-:-:S03]  /*1780*/  FFMA.FTZ R97, R92, R93, R97 ;  /* 0x0000005d5c617223 */ /* 0x000fc60000010061 */
[----:B------:R-:W2:Y:S01]  /*1790*/  MUFU.RCP R169, R33 ;  /* 0x0000002100a97308 */ /* 0x000ea20000001000 */
[----:B0-----:R-:W-:Y:S01]  /*17a0*/  FMUL.FTZ R161, R162, R163 ;  /* 0x000000a3a2a17220 */ /* 0x001fe20000410000 */
[----:B------:R-:W-:Y:S01]  /*17b0*/  FADD.FTZ R163, R159, R94 ;  /* 0x0000005e9fa37221 */ /* 0x000fe20000010000 */
[----:B------:R-:W-:Y:S01]  /*17c0*/  FFMA.FTZ R159, R94, R95, R97 ;  /* 0x0000005f5e9f7223 */ /* 0x000fe20000010061 */
[----:B------:R-:W-:Y:S02]  /*17d0*/  FMUL.FTZ R97, R64, R36 ;  /* 0x0000002440617220 */ /* 0x000fe40000410000 */
        /* <DEDUP_REMOVED lines=50> */
.L_x_1655:
        /* <DEDUP_REMOVED lines=41> */
[----:B--2---:R-:W-:Y:S01]  /*1d90*/  LOP3.LUT P2, R57, R72, 0x1f, RZ, 0xc0, !PT ;  /* 0x0000001f48397812 */ /* 0x004fe2000784c0ff */
        /* <DEDUP_REMOVED lines=14> */
[----:B------:R-:W-:Y:S01]  /*1e80*/  ISETP.GT.U32.AND P0, PT, R57, 0x3, PT ;  /* 0x000000033900780c */ /* 0x000fe20003f04070 */
[----:B-1----:R-:W-:Y:S01]  /*1e90*/  FADD.FTZ R183, R182, R183 ;  /* 0x000000b7b6b77221 */ /* 0x002fe20000010000 */
[----:B------:R-:W0:Y:S01]  /*1ea0*/  SHFL.DOWN PT, R185, R184, 0x4, 0x1f ;  /* 0x08801f00b8b97f89 */ /* 0x000e2200000e0000 */
[----:B------:R-:W-:Y:S01]  /*1eb0*/  FFMA.FTZ R101, R78, R54, R101 ;  /* 0x000000364e657223 */ /* 0x000fe20000010065 */
[----:B------:R-:W-:Y:S01]  /*1ec0*/  ISETP.NE.AND P3, PT, R72, RZ, PT ;  /* 0x000000ff4800720c */ /* 0x000fe20003f65270 */
[----:B------:R-:W-:Y:S01]  /*1ed0*/  FADD.FTZ R127, R54, R127 ;  /* 0x0000007f367f7221 */ /* 0x000fe20000010000 */
[----:B------:R-:W1:Y:S01]  /*1ee0*/  SHFL.DOWN PT, R186, R183, 0x4, 0x1f ;  /* 0x08801f00b7ba7f89 */ /* 0x000e6200000e0000 */
        /* <DEDUP_REMOVED lines=20> */
.L_x_1657:
[----:B------:R-:W-:Y:S05]  /*2030*/  BSYNC.RECONVERGENT B0 ;  /* 0x0000000000007941 */ /* 0x000fea0003800200 */
.L_x_1656:
        /* <DEDUP_REMOVED lines=22> */
.L_x_1659:
[----:B------:R-:W-:Y:S05]  /*21a0*/  BSYNC.RECONVERGENT B0 ;  /* 0x0000000000007941 */ /* 0x000fea0003800200 */
.L_x_1658:
        /* <DEDUP_REMOVED lines=32> */
.L_x_1661:
[----:B0-----:R-:W2:Y:S04]  /*23b0*/  LDG.E.STRONG.GPU R54, desc[UR4][R52.64] ;  /* 0x0000000434367981 */ /* 0x001ea8000c1ef900 */
[----:B--2---:R-:W-:Y:S01]  /*23c0*/  CCTL.IVALL ;  /* 0x00000000ff00798f */ /* 0x004fe20002000000 */
[----:B------:R-:W-:Y:S05]  /*23d0*/  YIELD ;  /* 0x0000000000007946 */ /* 0x000fea0003800000 */
[----:B------:R-:W-:-:S13]  /*23e0*/  ISETP.NE.AND P2, PT, R54, R61, PT ;  /* 0x0000003d3600720c */ /* 0x000fda0003f45270 */
[----:B------:R-:W-:Y:S05]  /*23f0*/  @P2 BRA `(.L_x_1661) ;  /* 0xfffffffc00ec2947 */ /* 0x000fea000383ffff */
.L_x_1660:
        /* <DEDUP_REMOVED lines=179> */
.L_x_1651:
        /* <DEDUP_REMOVED lines=31> */
.L_x_1663:
        /* <DEDUP_REMOVED lines=14> */
.L_x_3116:


//--------------------- .text._ZN10layer_norm22ln_bwd_finalize_kernelINS_22Kernel_traits_finalizeILj10240E13__nv_bfloat16fS2_fjLj1024ELj4ENS_18Kernel_traits_baseILj10240ES2_fS2_fjLj1024EEEEEEEvNS_9BwdParamsE --------------------------
	.section	.text._ZN10layer_norm22ln_bwd_finalize_kernelINS_22Kernel_traits_finalizeILj10240E13__nv_bfloat16fS2_fjLj1024ELj4ENS_18Kernel_traits_baseILj10240ES2_fS2_fjLj1024EEEEEEEvNS_9BwdParamsE,"ax",@progbits
	.align	128
        .global         _ZN10layer_norm22ln_bwd_finalize_kernelINS_22Kernel_traits_finalizeILj10240E13__nv_bfloat16fS2_fjLj1024ELj4ENS_18Kernel_traits_baseILj10240ES2_fS2_fjLj1024EEEEEEEvNS_9BwdParamsE
        .type           _ZN10layer_norm22ln_bwd_finalize_kernelINS_22Kernel_traits_finalizeILj10240E13__nv_bfloat16fS2_fjLj1024ELj4ENS_18Kernel_traits_baseILj10240ES2_fS2_fjLj1024EEEEEEEvNS_9BwdParamsE,@function
        .size           _ZN10layer_norm22ln_bwd_finalize_kernelINS_22Kernel_traits_finalizeILj10240E13__nv_bfloat16fS2_fjLj1024ELj4ENS_18Kernel_traits_baseILj10240ES2_fS2_fjLj1024EEEEEEEvNS_9BwdParamsE,(.L_x_3117 - _ZN10layer_norm22ln_bwd_finalize_kernelINS_22Kernel_traits_finalizeILj10240E13__nv_bfloat16fS2_fjLj1024ELj4ENS_18Kernel_traits_baseILj10240ES2_fS2_fjLj1024EEEEEEEvNS_9BwdParamsE)
        .other          _ZN10layer_norm22ln_bwd_finalize_kernelINS_22Kernel_traits_finalizeILj10240E13__nv_bfloat16fS2_fjLj1024ELj4ENS_18Kernel_traits_baseILj10240ES2_fS2_fjLj1024EEEEEEEvNS_9BwdParamsE,@"STO_CUDA_ENTRY STV_DEFAULT"
_ZN10layer_norm22ln_bwd_finalize_kernelINS_22Kernel_traits_finalizeILj10240E13__nv_bfloat16fS2_fjLj1024ELj4ENS_18Kernel_traits_baseILj10240ES2_fS2_fjLj1024EEEEEEEvNS_9BwdParamsE:
.text._ZN10layer_norm22ln_bwd_finalize_kernelINS_22Kernel_traits_finalizeILj10240E13__nv_bfloat16fS2_fjLj1024ELj4ENS_18Kernel_traits_baseILj10240ES2_fS2_fjLj1024EEEEEEEvNS_9BwdParamsE:
        /* <DEDUP_REMOVED lines=37> */
.L_x_1668:
        /* <DEDUP_REMOVED lines=118> */
.L_x_1667:
[----:B------:R-:W-:Y:S05]  /*09b0*/  BSYNC.RECONVERGENT B1 ;  /* 0x0000000000017941 */ /* 0x000fea0003800200 */
.L_x_1666:
        /* <DEDUP_REMOVED lines=65> */
.L_x_1670:
[----:B------:R-:W-:Y:S05]  /*0dd0*/  BSYNC.RECONVERGENT B1 ;  /* 0x0000000000017941 */ /* 0x000fea0003800200 */
.L_x_1669:
        /* <DEDUP_REMOVED lines=37> */
.L_x_1672:
[----:B------:R-:W-:Y:S05]  /*1030*/  BSYNC.RECONVERGENT B1 ;  /* 0x0000000000017941 */ /* 0x000fea0003800200 */
.L_x_1671:
[----:B------:R-:W-:Y:S05]  /*1040*/  @!P1 BRA `(.L_x_1665) ;  /* 0x00000000003c9947 */ /* 0x000fea0003800000 */
[----:B------:R-:W0:Y:S01]  /*1050*/  LDC.64 R6, c[0x0][0x3e0] ;  /* 0x0000f800ff067b82 */ /* 0x000e220000000a00 */
[----:B------:R-:W-:Y:S01]  /*1060*/  IMAD R2, R15, 0x2800, R11 ;  /* 0x000028000f027824 */ /* 0x000fe200078e020b */
[----:B------:R-:W-:-:S04]  /*1070*/  IADD3 R24, PT, PT, -R24, RZ, RZ ;  /* 0x000000ff18187210 */ /* 0x000fc80007ffe1ff */
[----:B------:R-:W-:Y:S02]  /*1080*/  IADD3 R11, PT, PT, R13, R2, RZ ;  /* 0x000000020d0b7210 */ /* 0x000fe40007ffe0ff */
[----:B------:R-:W1:Y:S05]  /*1090*/  LDC.64 R8, c[0x0][0x3e8] ;  /* 0x0000fa00ff087b82 */ /* 0x000e6a0000000a00 */
.L_x_1673:
        /* <DEDUP_REMOVED lines=10> */
.L_x_1665:
[----:B------:R-:W-:Y:S05]  /*1140*/  BSYNC.RECONVERGENT B0 ;  /* 0x0000000000007941 */ /* 0x000fea0003800200 */
.L_x_1664:
        /* <DEDUP_REMOVED lines=55> */
.L_x_1674:
        /* <DEDUP_REMOVED lines=12> */
.L_x_3117:


//--------------------- .text._ZN10layer_norm13ln_bwd_kernelINS_13Kernel_traitsI13__nv_bfloat16fS2_fjLj10240ELj2ELj1ELj4ELj16ENS_18Kernel_traits_baseILj10240ES2_fS2_fjLj128EEEEEEEvNS_9BwdParamsE --------------------------
	.section	.text._ZN10layer_norm13ln_bwd_kernelINS_13Kernel_traitsI13__nv_bfloat16fS2_fjLj10240ELj2ELj1ELj4ELj16ENS_18Kernel_traits_baseILj10240ES2_fS2_fjLj128EEEEEEEvNS_9BwdParamsE,"ax",@progbits
	.align	128
        .global         _ZN10layer_norm13ln_bwd_kernelINS_13Kernel_traitsI13__nv_bfloat16fS2_fjLj10240ELj2ELj1ELj4ELj16ENS_18Kernel_traits_baseILj10240ES2_fS2_fjLj128EEEEEEEvNS_9BwdParamsE
        .type           _ZN10layer_norm13ln_bwd_kernelINS_13Kernel_traitsI13__nv_bfloat16fS2_fjLj10240ELj2ELj1ELj4ELj16ENS_18Kernel_traits_baseILj10240ES2_fS2_fjLj128EEEEEEEvNS_9BwdParamsE,@function
        .size           _ZN10layer_norm13ln_bwd_kernelINS_13Kernel_traitsI13__nv_bfloat16fS2_fjLj10240ELj2ELj1ELj4ELj16ENS_18Kernel_traits_baseILj10240ES2_fS2_fjLj128EEEEEEEvNS_9BwdParamsE,(.L_x_3118 - _ZN10layer_norm13ln_bwd_kernelINS_13Kernel_traitsI13__nv_bfloat16fS2_fjLj10240ELj2ELj1ELj4ELj16ENS_18Kernel_traits_baseILj10240ES2_fS2_fjLj128EEEEEEEvNS_9BwdParamsE)
        .other          _ZN10layer_norm13ln_bwd_kernelINS_13Kernel_traitsI13__nv_bfloat16fS2_fjLj10240ELj2ELj1ELj4ELj16ENS_18Kernel_traits_baseILj10240ES2_fS2_fjLj128EEEEEEEvNS_9BwdParamsE,@"STO_CUDA_ENTRY STV_DEFAULT"
_ZN10layer_norm13ln_bwd_kernelINS_13Kernel_traitsI13__nv_bfloat16fS2_fjLj10240ELj2ELj1ELj4ELj16ENS_18Kernel_traits_baseILj10240ES2_fS2_fjLj128EEEEEEEvNS_9BwdParamsE:
.text._ZN10layer_norm13ln_bwd_kernelINS_13Kernel_traitsI13__nv_bfloat16fS2_fjLj10240ELj2ELj1ELj4ELj16ENS_18Kernel_traits_baseILj10240ES2_fS2_fjLj128EEEEEEEvNS_9BwdParamsE:
        /* <DEDUP_REMOVED lines=39> */
.L_x_1675:
        /* <DEDUP_REMOVED lines=12> */
.L_x_1676:
        /* <DEDUP_REMOVED lines=160> */
.L_x_1688:
        /* <DEDUP_REMOVED lines=64> */
.L_x_1678:
        /* <DEDUP_REMOVED lines=49> */
.L_x_1679:
        /* <DEDUP_REMOVED lines=383> */
.L_x_1680:
        /* <DEDUP_REMOVED lines=442> */
.L_x_1681:
        /* <DEDUP_REMOVED lines=244> */
.L_x_1683:
[----:B------:R-:W-:Y:S05]  /*5710*/  BSYNC.RECONVERGENT B0 ;  /* 0x0000000000007941 */ /* 0x000fea0003800200 */
.L_x_1682:
        /* <DEDUP_REMOVED lines=22> */
.L_x_1685:
[----:B------:R-:W-:Y:S05]  /*5880*/  BSYNC.RECONVERGENT B0 ;  /* 0x0000000000007941 */ /* 0x000fea0003800200 */
.L_x_1684:
        /* <DEDUP_REMOVED lines=17> */
[----:B------:R-:W-:Y:S02]  /*59a0*/  SHF.R.U32.HI R59, RZ, 0x1, R3 ;  /* 0x00000001ff3b7819 */ /* 0x000fe40000011603 */
[----:B------:R-:W-:Y:S02]  /*59b0*/  IADD3.X R57, PT, PT, RZ, R57, RZ, P2, !PT ;  /* 0x00000039ff397210 */ /* 0x000fe400017fe4ff */
[----:B------:R-:W-:-:S03]  /*59c0*/  IADD3 R59, P2, PT, R59, R58, RZ ;  /* 0x0000003a3b3b7210 */ /* 0x000fc60007f5e0ff */
        /* <DEDUP_REMOVED lines=13> */
.L_x_1687:
[----:B------:R-:W2:Y:S04]  /*5aa0*/  LDG.E.STRONG.GPU R58, desc[UR4][R56.64] ;  /* 0x00000004383a7981 */ /* 0x000ea8000c1ef900 */
[----:B--2---:R-:W-:Y:S01]  /*5ab0*/  CCTL.IVALL ;  /* 0x00000000ff00798f */ /* 0x004fe20002000000 */
[----:B------:R-:W-:Y:S05]  /*5ac0*/  YIELD ;  /* 0x0000000000007946 */ /* 0x000fea0003800000 */
[----:B------:R-:W-:-:S13]  /*5ad0*/  ISETP.NE.AND P2, PT, R58, R61, PT ;  /* 0x0000003d3a00720c */ /* 0x000fda0003f45270 */
[----:B------:R-:W-:Y:S05]  /*5ae0*/  @P2 BRA `(.L_x_1687) ;  /* 0xfffffffc00ec2947 */ /* 0x000fea000383ffff */
.L_x_1686:
        /* <DEDUP_REMOVED lines=44> */
[----:B------:R-:W-:Y:S01]  /*5db0*/  FMUL.FTZ R56, R57, 9.7656251455191522837e-05 ;  /* 0x38cccccd39387820 */ /* 0x000fe20000410000 */
[----:B------:R-:W-:-:S04]  /*5dc0*/  FMUL.FTZ R57, R60, 9.7656251455191522837e-05 ;  /* 0x38cccccd3c397820 */ /* 0x000fc80000410000 */
        /* <DEDUP_REMOVED lines=220> */
.L_x_1677:
        /* <DEDUP_REMOVED lines=51> */
.L_x_1689:
        /* <DEDUP_REMOVED lines=12> */
.L_x_3118:


//--------------------- .text._ZN10layer_norm22ln_bwd_finalize_kernelINS_22Kernel_traits_finalizeILj10240E13__nv_bfloat16S2_S2_fjLj1024ELj4ENS_18Kernel_traits_baseILj10240ES2_S2_S2_fjLj1024EEEEEEEvNS_9BwdParamsE --------------------------
	.section	.text._ZN10layer_norm22ln_bwd_finalize_kernelINS_22Kernel_traits_finalizeILj10240E13__nv_bfloat16S2_S2_fjLj1024ELj4ENS_18Kernel_traits_baseILj10240ES2_S2_S2_fjLj1024EEEEEEEvNS_9BwdParamsE,"ax",@progbits
	.align	128
        .global         _ZN10layer_norm22ln_bwd_finalize_kernelINS_22Kernel_traits_finalizeILj10240E13__nv_bfloat16S2_S2_fjLj1024ELj4ENS_18Kernel_traits_baseILj10240ES2_S2_S2_fjLj1024EEEEEEEvNS_9BwdParamsE
        .type           _ZN10layer_norm22ln_bwd_finalize_kernelINS_22Kernel_traits_finalizeILj10240E13__nv_bfloat16S2_S2_fjLj1024ELj4ENS_18Kernel_traits_baseILj10240ES2_S2_S2_fjLj1024EEEEEEEvNS_9BwdParamsE,@function
        .size           _ZN10layer_norm22ln_bwd_finalize_kernelINS_22Kernel_traits_finalizeILj10240E13__nv_bfloat16S2_S2_fjLj1024ELj4ENS_18Kernel_traits_baseILj10240ES2_S2_S2_fjLj1024EEEEEEEvNS_9BwdParamsE,(.L_x_3119 - _ZN10layer_norm22ln_bwd_finalize_kernelINS_22Kernel_traits_finalizeILj10240E13__nv_bfloat16S2_S2_fjLj1024ELj4ENS_18Kernel_traits_baseILj10240ES2_S2_S2_fjLj1024EEEEEEEvNS_9BwdParamsE)
        .other          _ZN10layer_norm22ln_bwd_finalize_kernelINS_22Kernel_traits_finalizeILj10240E13__nv_bfloat16S2_S2_fjLj1024ELj4ENS_18Kernel_traits_baseILj10240ES2_S2_S2_fjLj1024EEEEEEEvNS_9BwdParamsE,@"STO_CUDA_ENTRY STV_DEFAULT"
_ZN10layer_norm22ln_bwd_finalize_kernelINS_22Kernel_traits_finalizeILj10240E13__nv_bfloat16S2_S2_fjLj1024ELj4ENS_18Kernel_traits_baseILj10240ES2_S2_S2_fjLj1024EEEEEEEvNS_9BwdParamsE:
.text._ZN10layer_norm22ln_bwd_finalize_kernelINS_22Kernel_traits_finalizeILj10240E13__nv_bfloat16S2_S2_fjLj1024ELj4ENS_18Kernel_traits_baseILj10240ES2_S2_S2_fjLj1024EEEEEEEvNS_9BwdParamsE:
        /* <DEDUP_REMOVED lines=37> */
.L_x_1694:
        /* <DEDUP_REMOVED lines=118> */
.L_x_1693:
[----:B------:R-:W-:Y:S05]  /*09b0*/  BSYNC.RECONVERGENT B1 ;  /* 0x0000000000017941 */ /* 0x000fea0003800200 */
.L_x_1692:
        /* <DEDUP_REMOVED lines=65> */
.L_x_1696:
[----:B------:R-:W-:Y:S05]  /*0dd0*/  BSYNC.RECONVERGENT B1 ;  /* 0x0000000000017941 */ /* 0x000fea0003800200 */
.L_x_1695:
        /* <DEDUP_REMOVED lines=37> */
.L_x_1698:
[----:B------:R-:W-:Y:S05]  /*1030*/  BSYNC.RECONVERGENT B1 ;  /* 0x0000000000017941 */ /* 0x000fea0003800200 */
.L_x_1697:
[----:B------:R-:W-:Y:S05]  /*1040*/  @!P1 BRA `(.L_x_1691) ;  /* 0x00000000003c9947 */ /* 0x000fea0003800000 */
[----:B------:R-:W0:Y:S01]  /*1050*/  LDC.64 R6, c[0x0][0x3e0] ;  /* 0x0000f800ff067b82 */ /* 0x000e220000000a00 */
[----:B------:R-:W-:Y:S01]  /*1060*/  IMAD R2, R15, 0x2800, R11 ;  /* 0x000028000f027824 */ /* 0x000fe200078e020b */
[----:B------:R-:W-:-:S04]  /*1070*/  IADD3 R24, PT, PT, -R24, RZ, RZ ;  /* 0x000000ff18187210 */ /* 0x000fc80007ffe1ff */
[----:B------:R-:W-:Y:S02]  /*1080*/  IADD3 R11, PT, PT, R13, R2, RZ ;  /* 0x000000020d0b7210 */ /* 0x000fe40007ffe0ff */
[----:B------:R-:W1:Y:S05]  /*1090*/  LDC.64 R8, c[0x0][0x3e8] ;  /* 0x0000fa00ff087b82 */ /* 0x000e6a0000000a00 */
.L_x_1699:
        /* <DEDUP_REMOVED lines=10> */
.L_x_1691:
[----:B------:R-:W-:Y:S05]  /*1140*/  BSYNC.RECONVERGENT B0 ;  /* 0x0000000000007941 */ /* 0x000fea0003800200 */
.L_x_1690:
        /* <DEDUP_REMOVED lines=55> */
.L_x_1700:
        /* <DEDUP_REMOVED lines=12> */
.L_x_3119:


//--------------------- .text._ZN10layer_norm13ln_bwd_kernelINS_13Kernel_traitsI13__nv_bfloat16S2_S2_fjLj10240ELj2ELj1ELj4ELj16ENS_18Kernel_traits_baseILj10240ES2_S2_S2_fjLj128EEEEEEEvNS_9BwdParamsE --------------------------
	.section	.text._ZN10layer_norm13ln_bwd_kernelINS_13Kernel_traitsI13__nv_bfloat16S2_S2_fjLj10240ELj2ELj1ELj4ELj16ENS_18Kernel_traits_baseILj10240ES2_S2_S2_fjLj128EEEEEEEvNS_9BwdParamsE,"ax",@progbits
	.align	128
        .global         _ZN10layer_norm13ln_bwd_kernelINS_13Kernel_traitsI13__nv_bfloat16S2_S2_fjLj10240ELj2ELj1ELj4ELj16ENS_18Kernel_traits_baseILj10240ES2_S2_S2_fjLj128EEEEEEEvNS_9BwdParamsE
        .type           _ZN10layer_norm13ln_bwd_kernelINS_13Kernel_traitsI13__nv_bfloat16S2_S2_fjLj10240ELj2ELj1ELj4ELj16ENS_18Kernel_traits_baseILj10240ES2_S2_S2_fjLj128EEEEEEEvNS_9BwdParamsE,@function
        .size           _ZN10layer_norm13ln_bwd_kernelINS_13Kernel_traitsI13__nv_bfloat16S2_S2_fjLj10240ELj2ELj1ELj4ELj16ENS_18Kernel_traits_baseILj10240ES2_S2_S2_fjLj128EEEEEEEvNS_9BwdParamsE,(.L_x_3120 - _ZN10layer_norm13ln_bwd_kernelINS_13Kernel_traitsI13__nv_bfloat16S2_S2_fjLj10240ELj2ELj1ELj4ELj16ENS_18Kernel_traits_baseILj10240ES2_S2_S2_fjLj128EEEEEEEvNS_9BwdParamsE)
        .other          _ZN10layer_norm13ln_bwd_kernelINS_13Kernel_traitsI13__nv_bfloat16S2_S2_fjLj10240ELj2ELj1ELj4ELj16ENS_18Kernel_traits_baseILj10240ES2_S2_S2_fjLj128EEEEEEEvNS_9BwdParamsE,@"STO_CUDA_ENTRY STV_DEFAULT"
_ZN10layer_norm13ln_bwd_kernelINS_13Kernel_traitsI13__nv_bfloat16S2_S2_fjLj10240ELj2ELj1ELj4ELj16ENS_18Kernel_traits_baseILj10240ES2_S2_S2_fjLj128EEEEEEEvNS_9BwdParamsE:
.text._ZN10layer_norm13ln_bwd_kernelINS_13Kernel_traitsI13__nv_bfloat16S2_S2_fjLj10240ELj2ELj1ELj4ELj16ENS_18Kernel_traits_baseILj10240ES2_S2_S2_fjLj128EEEEEEEvNS_9BwdParamsE:
        /* <DEDUP_REMOVED lines=202> */
.L_x_1712:
        /* <DEDUP_REMOVED lines=51> */
.L_x_1702:
        /* <DEDUP_REMOVED lines=26> */
.L_x_1703:
        /* <DEDUP_REMOVED lines=403> */
.L_x_1704:
        /* <DEDUP_REMOVED lines=461> */
.L_x_1705:
        /* <DEDUP_REMOVED lines=170> */
.L_x_1707:
[----:B------:R-:W-:Y:S05]  /*5210*/  BSYNC.RECONVERGENT B0 ;  /* 0x0000000000007941 */ /* 0x000fea0003800200 */
.L_x_1706:
        /* <DEDUP_REMOVED lines=21> */
.L_x_1709:
[----:B------:R-:W-:Y:S05]  /*5370*/  BSYNC.RECONVERGENT B0 ;  /* 0x0000000000007941 */ /* 0x000fea0003800200 */
.L_x_1708:
        /* <DEDUP_REMOVED lines=60> */
[----:B------:R-:W-:-:S03]  /*5740*/  USHF.R.U32.HI UR7, URZ, 0x1, UR8 ;  /* 0x00000001ff077899 */ /* 0x000fc60008011608 */
[----:B------:R-:W-:Y:S02]  /*5750*/  IADD3.X R104, PT, PT, RZ, RZ, RZ, P2, !PT ;  /* 0x000000ffff687210 */ /* 0x000fe400017fe4ff */
[----:B0-----:R-:W-:-:S04]  /*5760*/  LEA R88, P3, R100, R88, 0x3 ;  /* 0x0000005864587211 */ /* 0x001fc800078618ff */
[----:B------:R-:W-:Y:S01]  /*5770*/  IADD3 R88, P2, PT, R88, UR5, RZ ;  /* 0x0000000558587c10 */ /* 0x000fe2000ff5e0ff */
[----:B------:R-:W-:Y:S01]  /*5780*/  ULOP3.LUT UR5, UR4, 0x1, URZ, 0xc0, !UPT ;  /* 0x0000000104057892 */ /* 0x000fe2000f8ec0ff */
[----:B------:R-:W-:-:S04]  /*5790*/  LEA.HI.X R89, R100, R89, R104, 0x3, P3 ;  /* 0x0000005964597211 */ /* 0x000fc800018f1c68 */
[----:B------:R-:W-:Y:S02]  /*57a0*/  IADD3.X R89, PT, PT, RZ, R89, RZ, P2, !PT ;  /* 0x00000059ff597210 */ /* 0x000fe400017fe4ff */
[----:B------:R-:W-:Y:S01]  /*57b0*/  IADD3 R100, PT, PT, RZ, -UR5, RZ ;  /* 0x80000005ff647c10 */ /* 0x000fe2000fffe0ff */
[----:B------:R-:W-:Y:S02]  /*57c0*/  UMOV UR5, 0xffffffff ;  /* 0xffffffff00057882 */ /* 0x000fe40000000000 */
[----:B------:R1:W-:Y:S01]  /*57d0*/  STG.E.64 desc[UR12][R88.64], R90 ;  /* 0x0000005a58007986 */ /* 0x0003e2000c101b0c */
[----:B------:R-:W-:Y:S01]  /*57e0*/  LOP3.LUT R100, R100, UR9, RZ, 0xc0, !PT ;  /* 0x0000000964647c12 */ /* 0x000fe2000f8ec0ff */
[----:B------:R-:W-:-:S03]  /*57f0*/  USEL UR5, UR5, 0x1, UP0 ;  /* 0x0000000105057887 */ /* 0x000fc60008000000 */
[----:B------:R-:W-:-:S04]  /*5800*/  IADD3 R104, P2, PT, R100, UR7, RZ ;  /* 0x0000000764687c10 */ /* 0x000fc8000ff5e0ff */
[----:B------:R-:W-:Y:S02]  /*5810*/  LEA.HI.X.SX32 R105, R100, RZ, 0x1, P2 ;  /* 0x000000ff64697211 */ /* 0x000fe400010f0eff */
[----:B-1----:R-:W-:-:S04]  /*5820*/  LEA R88, P2, R104, UR14, 0x2 ;  /* 0x0000000e68587c11 */ /* 0x002fc8000f8410ff */
        /* <DEDUP_REMOVED lines=9> */
.L_x_1711:
[----:B------:R-:W2:Y:S04]  /*58c0*/  LDG.E.STRONG.GPU R90, desc[UR12][R88.64] ;  /* 0x0000000c585a7981 */ /* 0x000ea8000c1ef900 */
[----:B--2---:R-:W-:Y:S01]  /*58d0*/  CCTL.IVALL ;  /* 0x00000000ff00798f */ /* 0x004fe20002000000 */
[----:B------:R-:W-:Y:S05]  /*58e0*/  YIELD ;  /* 0x0000000000007946 */ /* 0x000fea0003800000 */
[----:B------:R-:W-:-:S13]  /*58f0*/  ISETP.NE.AND P2, PT, R90, R91, PT ;  /* 0x0000005b5a00720c */ /* 0x000fda0003f45270 */
[----:B------:R-:W-:Y:S05]  /*5900*/  @P2 BRA `(.L_x_1711) ;  /* 0xfffffffc00ec2947 */ /* 0x000fea000383ffff */
.L_x_1710:
        /* <DEDUP_REMOVED lines=284> */
.L_x_1701:
        /* <DEDUP_REMOVED lines=40> */
.L_x_1713:
        /* <DEDUP_REMOVED lines=11> */
.L_x_3120:


//--------------------- .text._ZN10layer_norm22ln_bwd_finalize_kernelINS_22Kernel_traits_finalizeILj10240E6__halffS2_fjLj1024ELj4ENS_18Kernel_traits_baseILj10240ES2_fS2_fjLj1024EEEEEEEvNS_9BwdParamsE --------------------------
	.section	.text._ZN10layer_norm22ln_bwd_finalize_kernelINS_22Kernel_traits_finalizeILj10240E6__halffS2_fjLj1024ELj4ENS_18Kernel_traits_baseILj10240ES2_fS2_fjLj1024EEEEEEEvNS_9BwdParamsE,"ax",@progbits
	.align	128
        .global         _ZN10layer_norm22ln_bwd_finalize_kernelINS_22Kernel_traits_finalizeILj10240E6__halffS2_fjLj1024ELj4ENS_18Kernel_traits_baseILj10240ES2_fS2_fjLj1024EEEEEEEvNS_9BwdParamsE
        .type           _ZN10layer_norm22ln_bwd_finalize_kernelINS_22Kernel_traits_finalizeILj10240E6__halffS2_fjLj1024ELj4ENS_18Kernel_traits_baseILj10240ES2_fS2_fjLj1024EEEEEEEvNS_9BwdParamsE,@function
        .size           _ZN10layer_norm22ln_bwd_finalize_kernelINS_22Kernel_traits_finalizeILj10240E6__halffS2_fjLj1024ELj4ENS_18Kernel_traits_baseILj10240ES2_fS2_fjLj1024EEEEEEEvNS_9BwdParamsE,(.L_x_3121 - _ZN10layer_norm22ln_bwd_finalize_kernelINS_22Kernel_traits_finalizeILj10240E6__halffS2_fjLj1024ELj4ENS_18Kernel_traits_baseILj10240ES2_fS2_fjLj1024EEEEEEEvNS_9BwdParamsE)
        .other          _ZN10layer_norm22ln_bwd_finalize_kernelINS_22Kernel_traits_finalizeILj10240E6__halffS2_fjLj1024ELj4ENS_18Kernel_traits_baseILj10240ES2_fS2_fjLj1024EEEEEEEvNS_9BwdParamsE,@"STO_CUDA_ENTRY STV_DEFAULT"
_ZN10layer_norm22ln_bwd_finalize_kernelINS_22Kernel_traits_finalizeILj10240E6__halffS2_fjLj1024ELj4ENS_18Kernel_traits_baseILj10240ES2_fS2_fjLj1024EEEEEEEvNS_9BwdParamsE:
.text._ZN10layer_norm22ln_bwd_finalize_kernelINS_22Kernel_traits_finalizeILj10240E6__halffS2_fjLj1024ELj4ENS_18Kernel_traits_baseILj10240ES2_fS2_fjLj1024EEEEEEEvNS_9BwdParamsE:
        /* <DEDUP_REMOVED lines=37> */
.L_x_1718:
        /* <DEDUP_REMOVED lines=118> */
.L_x_1717:
[----:B------:R-:W-:Y:S05]  /*09b0*/  BSYNC.RECONVERGENT B1 ;  /* 0x0000000000017941 */ /* 0x000fea0003800200 */
.L_x_1716:
        /* <DEDUP_REMOVED lines=65> */
.L_x_1720:
[----:B------:R-:W-:Y:S05]  /*0dd0*/  BSYNC.RECONVERGENT B1 ;  /* 0x0000000000017941 */ /* 0x000fea0003800200 */
.L_x_1719:
        /* <DEDUP_REMOVED lines=37> */
.L_x_1722:
[----:B------:R-:W-:Y:S05]  /*1030*/  BSYNC.RECONVERGENT B1 ;  /* 0x0000000000017941 */ /* 0x000fea0003800200 */
.L_x_1721:
[----:B------:R-:W-:Y:S05]  /*1040*/  @!P1 BRA `(.L_x_1715) ;  /* 0x00000000003c9947 */ /* 0x000fea0003800000 */
[----:B------:R-:W0:Y:S01]  /*1050*/  LDC.64 R6, c[0x0][0x3e0] ;  /* 0x0000f800ff067b82 */ /* 0x000e220000000a00 */
[----:B------:R-:W-:Y:S01]  /*1060*/  IMAD R2, R15, 0x2800, R11 ;  /* 0x000028000f027824 */ /* 0x000fe200078e020b */
[----:B------:R-:W-:-:S04]  /*1070*/  IADD3 R24, PT, PT, -R24, RZ, RZ ;  /* 0x000000ff18187210 */ /* 0x000fc80007ffe1ff */
[----:B------:R-:W-:Y:S02]  /*1080*/  IADD3 R11, PT, PT, R13, R2, RZ ;  /* 0x000000020d0b7210 */ /* 0x000fe40007ffe0ff */
[----:B------:R-:W1:Y:S05]  /*1090*/  LDC.64 R8, c[0x0][0x3e8] ;  /* 0x0000fa00ff087b82 */ /* 0x000e6a0000000a00 */
.L_x_1723:
        /* <DEDUP_REMOVED lines=10> */
.L_x_1715:
[----:B------:R-:W-:Y:S05]  /*1140*/  BSYNC.RECONVERGENT B0 ;  /* 0x0000000000007941 */ /* 0x000fea0003800200 */
.L_x_1714:
        /* <DEDUP_REMOVED lines=55> */
.L_x_1724:
        /* <DEDUP_REMOVED lines=12> */
.L_x_3121:


//--------------------- .text._ZN10layer_norm13ln_bwd_kernelINS_13Kernel_traitsI6__halffS2_fjLj10240ELj2ELj1ELj4ELj16ENS_18Kernel_traits_baseILj10240ES2_fS2_fjLj128EEEEEEEvNS_9BwdParamsE --------------------------
	.section	.text._ZN10layer_norm13ln_bwd_kernelINS_13Kernel_traitsI6__halffS2_fjLj10240ELj2ELj1ELj4ELj16ENS_18Kernel_traits_baseILj10240ES2_fS2_fjLj128EEEEEEEvNS_9BwdParamsE,"ax",@progbits
	.align	128
        .global         _ZN10layer_norm13ln_bwd_kernelINS_13Kernel_traitsI6__halffS2_fjLj10240ELj2ELj1ELj4ELj16ENS_18Kernel_traits_baseILj10240ES2_fS2_fjLj128EEEEEEEvNS_9BwdParamsE
        .type           _ZN10layer_norm13ln_bwd_kernelINS_13Kernel_traitsI6__halffS2_fjLj10240ELj2ELj1ELj4ELj16ENS_18Kernel_traits_baseILj10240ES2_fS2_fjLj128EEEEEEEvNS_9BwdParamsE,@function
        .size           _ZN10layer_norm13ln_bwd_kernelINS_13Kernel_traitsI6__halffS2_fjLj10240ELj2ELj1ELj4ELj16ENS_18Kernel_traits_baseILj10240ES2_fS2_fjLj128EEEEEEEvNS_9BwdParamsE,(.L_x_3122 - _ZN10layer_norm13ln_bwd_kernelINS_13Kernel_traitsI6__halffS2_fjLj10240ELj2ELj1ELj4ELj16ENS_18Kernel_traits_baseILj10240ES2_fS2_fjLj128EEEEEEEvNS_9BwdParamsE)
        .other          _ZN10layer_norm13ln_bwd_kernelINS_13Kernel_traitsI6__halffS2_fjLj10240ELj2ELj1ELj4ELj16ENS_18Kernel_traits_baseILj10240ES2_fS2_fjLj128EEEEEEEvNS_9BwdParamsE,@"STO_CUDA_ENTRY STV_DEFAULT"
_ZN10layer_norm13ln_bwd_kernelINS_13Kernel_traitsI6__halffS2_fjLj10240ELj2ELj1ELj4ELj16ENS_18Kernel_traits_baseILj10240ES2_fS2_fjLj128EEEEEEEvNS_9BwdParamsE:
.text._ZN10layer_norm13ln_bwd_kernelINS_13Kernel_traitsI6__halffS2_fjLj10240ELj2ELj1ELj4ELj16ENS_18Kernel_traits_baseILj10240ES2_fS2_fjLj128EEEEEEEvNS_9BwdParamsE:
        /* <DEDUP_REMOVED lines=39> */
.L_x_1725:
        /* <DEDUP_REMOVED lines=12> */
.L_x_1726:
        /* <DEDUP_REMOVED lines=165> */
.L_x_1738:
        /* <DEDUP_REMOVED lines=64> */
.L_x_1728:
        /* <DEDUP_REMOVED lines=49> */
.L_x_1729:
        /* <DEDUP_REMOVED lines=374> */
.L_x_1730:
        /* <DEDUP_REMOVED lines=442> */
.L_x_1731:
        /* <DEDUP_REMOVED lines=206> */
.L_x_1733:
[----:B------:R-:W-:Y:S05]  /*5470*/  BSYNC.RECONVERGENT B0 ;  /* 0x0000000000007941 */ /* 0x000fea0003800200 */
.L_x_1732:
        /* <DEDUP_REMOVED lines=22> */
.L_x_1735:
[----:B------:R-:W-:Y:S05]  /*55e0*/  BSYNC.RECONVERGENT B0 ;  /* 0x0000000000007941 */ /* 0x000fea0003800200 */
.L_x_1734:
        /* <DEDUP_REMOVED lines=10> */
[----:B------:R-:W-:Y:S02]  /*5690*/  SHF.R.U32.HI R43, RZ, 0x1, R3 ;  /* 0x00000001ff2b7819 */ /* 0x000fe40000011603 */
[----:B------:R-:W-:Y:S02]  /*56a0*/  LOP3.LUT R44, R44, R121, RZ, 0xc0, !PT ;  /* 0x000000792c2c7212 */ /* 0x000fe400078ec0ff */
[----:B------:R-:W-:Y:S02]  /*56b0*/  SHF.L.U32 R42, R3, 0x3, RZ ;  /* 0x00000003032a7819 */ /* 0x000fe400000006ff */
[----:B------:R-:W-:Y:S02]  /*56c0*/  IADD3.X R125, PT, PT, RZ, RZ, RZ, P2, !PT ;  /* 0x000000ffff7d7210 */ /* 0x000fe400017fe4ff */
[----:B------:R-:W-:-:S02]  /*56d0*/  IADD3 R43, P3, PT, R43, R44, RZ ;  /* 0x0000002c2b2b7210 */ /* 0x000fc40007f7e0ff */
[----:B0-----:R-:W-:Y:S02]  /*56e0*/  LEA R45, P2, R124, R40, 0x3 ;  /* 0x000000287c2d7211 */ /* 0x001fe400078418ff */
[----:B------:R-:W-:Y:S02]  /*56f0*/  LOP3.LUT R42, R42, 0x8, RZ, 0xc0, !PT ;  /* 0x000000082a2a7812 */ /* 0x000fe400078ec0ff */
[----:B------:R-:W-:Y:S02]  /*5700*/  LEA.HI.X.SX32 R44, R44, RZ, 0x1, P3 ;  /* 0x000000ff2c2c7211 */ /* 0x000fe400018f0eff */
[----:B-1----:R-:W-:Y:S02]  /*5710*/  LEA R40, P4, R43, UR6, 0x2 ;  /* 0x000000062b287c11 */ /* 0x002fe4000f8810ff */
[----:B------:R-:W-:Y:S02]  /*5720*/  LEA.HI.X R124, R124, R41, R125, 0x3, P2 ;  /* 0x000000297c7c7211 */ /* 0x000fe400010f1c7d */
[----:B------:R-:W-:-:S02]  /*5730*/  IADD3 R42, P3, PT, R42, R45, RZ ;  /* 0x0000002d2a2a7210 */ /* 0x000fc40007f7e0ff */
[----:B------:R-:W-:Y:S02]  /*5740*/  ISETP.GT.U32.AND P2, PT, R6, 0x1, PT ;  /* 0x000000010600780c */ /* 0x000fe40003f44070 */
        /* <DEDUP_REMOVED lines=11> */
.L_x_1737:
[----:B0-----:R-:W2:Y:S04]  /*5800*/  LDG.E.STRONG.GPU R42, desc[UR4][R40.64] ;  /* 0x00000004282a7981 */ /* 0x001ea8000c1ef900 */
[----:B--2---:R-:W-:Y:S01]  /*5810*/  CCTL.IVALL ;  /* 0x00000000ff00798f */ /* 0x004fe20002000000 */
[----:B------:R-:W-:Y:S05]  /*5820*/  YIELD ;  /* 0x0000000000007946 */ /* 0x000fea0003800000 */
[----:B------:R-:W-:-:S13]  /*5830*/  ISETP.NE.AND P2, PT, R42, R125, PT ;  /* 0x0000007d2a00720c */ /* 0x000fda0003f45270 */
[----:B------:R-:W-:Y:S05]  /*5840*/  @P2 BRA `(.L_x_1737) ;  /* 0xfffffffc00ec2947 */ /* 0x000fea000383ffff */
.L_x_1736:
        /* <DEDUP_REMOVED lines=264> */
.L_x_1727:
        /* <DEDUP_REMOVED lines=51> */
.L_x_1739:
        /* <DEDUP_REMOVED lines=16> */
.L_x_3122:


//--------------------- .text._ZN10layer_norm22ln_bwd_finalize_kernelINS_22Kernel_traits_finalizeILj10240E6__halfS2_S2_fjLj1024ELj4ENS_18Kernel_traits_baseILj10240ES2_S2_S2_fjLj1024EEEEEEEvNS_9BwdParamsE --------------------------
	.section	.text._ZN10layer_norm22ln_bwd_finalize_kernelINS_22Kernel_traits_finalizeILj10240E6__halfS2_S2_fjLj1024ELj4ENS_18Kernel_traits_baseILj10240ES2_S2_S2_fjLj1024EEEEEEEvNS_9BwdParamsE,"ax",@progbits
	.align	128
        .global         _ZN10layer_norm22ln_bwd_finalize_kernelINS_22Kernel_traits_finalizeILj10240E6__halfS2_S2_fjLj1024ELj4ENS_18Kernel_traits_baseILj10240ES2_S2_S2_fjLj1024EEEEEEEvNS_9BwdParamsE
        .type           _ZN10layer_norm22ln_bwd_finalize_kernelINS_22Kernel_traits_finalizeILj10240E6__halfS2_S2_fjLj1024ELj4ENS_18Kernel_traits_baseILj10240ES2_S2_S2_fjLj1024EEEEEEEvNS_9BwdParamsE,@function
        .size           _ZN10layer_norm22ln_bwd_finalize_kernelINS_22Kernel_traits_finalizeILj10240E6__halfS2_S2_fjLj1024ELj4ENS_18Kernel_traits_baseILj10240ES2_S2_S2_fjLj1024EEEEEEEvNS_9BwdParamsE,(.L_x_3123 - _ZN10layer_norm22ln_bwd_finalize_kernelINS_22Kernel_traits_finalizeILj10240E6__halfS2_S2_fjLj1024ELj4ENS_18Kernel_traits_baseILj10240ES2_S2_S2_fjLj1024EEEEEEEvNS_9BwdParamsE)
        .other          _ZN10layer_norm22ln_bwd_finalize_kernelINS_22Kernel_traits_finalizeILj10240E6__halfS2_S2_fjLj1024ELj4ENS_18Kernel_traits_baseILj10240ES2_S2_S2_fjLj1024EEEEEEEvNS_9BwdParamsE,@"STO_CUDA_ENTRY STV_DEFAULT"
_ZN10layer_norm22ln_bwd_finalize_kernelINS_22Kernel_traits_finalizeILj10240E6__halfS2_S2_fjLj1024ELj4ENS_18Kernel_traits_baseILj10240ES2_S2_S2_fjLj1024EEEEEEEvNS_9BwdParamsE:
.text._ZN10layer_norm22ln_bwd_finalize_kernelINS_22Kernel_traits_finalizeILj10240E6__halfS2_S2_fjLj1024ELj4ENS_18Kernel_traits_baseILj10240ES2_S2_S2_fjLj1024EEEEEEEvNS_9BwdParamsE:
        /* <DEDUP_REMOVED lines=37> */
.L_x_1744:
        /* <DEDUP_REMOVED lines=118> */
.L_x_1743:
[----:B------:R-:W-:Y:S05]  /*09b0*/  BSYNC.RECONVERGENT B1 ;  /* 0x0000000000017941 */ /* 0x000fea0003800200 */
.L_x_1742:
        /* <DEDUP_REMOVED lines=65> */
.L_x_1746:
[----:B------:R-:W-:Y:S05]  /*0dd0*/  BSYNC.RECONVERGENT B1 ;  /* 0x0000000000017941 */ /* 0x000fea0003800200 */
.L_x_1745:
        /* <DEDUP_REMOVED lines=37> */
.L_x_1748:
[----:B------:R-:W-:Y:S05]  /*1030*/  BSYNC.RECONVERGENT B1 ;  /* 0x0000000000017941 */ /* 0x000fea0003800200 */
.L_x_1747:
[----:B------:R-:W-:Y:S05]  /*1040*/  @!P1 BRA `(.L_x_1741) ;  /* 0x00000000003c9947 */ /* 0x000fea0003800000 */
[----:B------:R-:W0:Y:S01]  /*1050*/  LDC.64 R6, c[0x0][0x3e0] ;  /* 0x0000f800ff067b82 */ /* 0x000e220000000a00 */
[----:B------:R-:W-:Y:S01]  /*1060*/  IMAD R2, R15, 0x2800, R11 ;  /* 0x000028000f027824 */ /* 0x000fe200078e020b */
[----:B------:R-:W-:-:S04]  /*1070*/  IADD3 R24, PT, PT, -R24, RZ, RZ ;  /* 0x000000ff18187210 */ /* 0x000fc80007ffe1ff */
[----:B------:R-:W-:Y:S02]  /*1080*/  IADD3 R11, PT, PT, R13, R2, RZ ;  /* 0x000000020d0b7210 */ /* 0x000fe40007ffe0ff */
[----:B------:R-:W1:Y:S05]  /*1090*/  LDC.64 R8, c[0x0][0x3e8] ;  /* 0x0000fa00ff087b82 */ /* 0x000e6a0000000a00 */
.L_x_1749:
        /* <DEDUP_REMOVED lines=10> */
.L_x_1741:
[----:B------:R-:W-:Y:S05]  /*1140*/  BSYNC.RECONVERGENT B0 ;  /* 0x0000000000007941 */ /* 0x000fea0003800200 */
.L_x_1740:
        /* <DEDUP_REMOVED lines=55> */
.L_x_1750:
        /* <DEDUP_REMOVED lines=12> */
.L_x_3123:


//--------------------- .text._ZN10layer_norm13ln_bwd_kernelINS_13Kernel_traitsI6__halfS2_S2_fjLj10240ELj2ELj1ELj4ELj16ENS_18Kernel_traits_baseILj10240ES2_S2_S2_fjLj128EEEEEEEvNS_9BwdParamsE --------------------------
	.section	.text._ZN10layer_norm13ln_bwd_kernelINS_13Kernel_traitsI6__halfS2_S2_fjLj10240ELj2ELj1ELj4ELj16ENS_18Kernel_traits_baseILj10240ES2_S2_S2_fjLj128EEEEEEEvNS_9BwdParamsE,"ax",@progbits
	.align	128
        .global         _ZN10layer_norm13ln_bwd_kernelINS_13Kernel_traitsI6__halfS2_S2_fjLj10240ELj2ELj1ELj4ELj16ENS_18Kernel_traits_baseILj10240ES2_S2_S2_fjLj128EEEEEEEvNS_9BwdParamsE
        .type           _ZN10layer_norm13ln_bwd_kernelINS_13Kernel_traitsI6__halfS2_S2_fjLj10240ELj2ELj1ELj4ELj16ENS_18Kernel_traits_baseILj10240ES2_S2_S2_fjLj128EEEEEEEvNS_9BwdParamsE,@function
        .size           _ZN10layer_norm13ln_bwd_kernelINS_13Kernel_traitsI6__halfS2_S2_fjLj10240ELj2ELj1ELj4ELj16ENS_18Kernel_traits_baseILj10240ES2_S2_S2_fjLj128EEEEEEEvNS_9BwdParamsE,(.L_x_3124 - _ZN10layer_norm13ln_bwd_kernelINS_13Kernel_traitsI6__halfS2_S2_fjLj10240ELj2ELj1ELj4ELj16ENS_18Kernel_traits_baseILj10240ES2_S2_S2_fjLj128EEEEEEEvNS_9BwdParamsE)
        .other          _ZN10layer_norm13ln_bwd_kernelINS_13Kernel_traitsI6__halfS2_S2_fjLj10240ELj2ELj1ELj4ELj16ENS_18Kernel_traits_baseILj10240ES2_S2_S2_fjLj128EEEEEEEvNS_9BwdParamsE,@"STO_CUDA_ENTRY STV_DEFAULT"
_ZN10layer_norm13ln_bwd_kernelINS_13Kernel_traitsI6__halfS2_S2_fjLj10240ELj2ELj1ELj4ELj16ENS_18Kernel_traits_baseILj10240ES2_S2_S2_fjLj128EEEEEEEvNS_9BwdParamsE:
.text._ZN10layer_norm13ln_bwd_kernelINS_13Kernel_traitsI6__halfS2_S2_fjLj10240ELj2ELj1ELj4ELj16ENS_18Kernel_traits_baseILj10240ES2_S2_S2_fjLj128EEEEEEEvNS_9BwdParamsE:
        /* <DEDUP_REMOVED lines=137> */
.L_x_1762:
        /* <DEDUP_REMOVED lines=42> */
.L_x_1752:
        /* <DEDUP_REMOVED lines=26> */
.L_x_1753:
        /* <DEDUP_REMOVED lines=362> */
.L_x_1754:
        /* <DEDUP_REMOVED lines=440> */
.L_x_1755:
        /* <DEDUP_REMOVED lines=188> */
.L_x_1757:
[----:B------:R-:W-:Y:S05]  /*4ab0*/  BSYNC.RECONVERGENT B0 ;  /* 0x0000000000007941 */ /* 0x000fea0003800200 */
.L_x_1756:
        /* <DEDUP_REMOVED lines=22> */
.L_x_1759:
[----:B------:R-:W-:Y:S05]  /*4c20*/  BSYNC.RECONVERGENT B0 ;  /* 0x0000000000007941 */ /* 0x000fea0003800200 */
.L_x_1758:
        /* <DEDUP_REMOVED lines=33> */
.L_x_1761:
[----:B0-----:R-:W2:Y:S04]  /*4e40*/  LDG.E.STRONG.GPU R90, desc[UR4][R88.64] ;  /* 0x00000004585a7981 */ /* 0x001ea8000c1ef900 */
[----:B--2---:R-:W-:Y:S01]  /*4e50*/  CCTL.IVALL ;  /* 0x00000000ff00798f */ /* 0x004fe20002000000 */
[----:B------:R-:W-:Y:S05]  /*4e60*/  YIELD ;  /* 0x0000000000007946 */ /* 0x000fea0003800000 */
[----:B------:R-:W-:-:S13]  /*4e70*/  ISETP.NE.AND P2, PT, R90, R183, PT ;  /* 0x000000b75a00720c */ /* 0x000fda0003f45270 */
[----:B------:R-:W-:Y:S05]  /*4e80*/  @P2 BRA `(.L_x_1761) ;  /* 0xfffffffc00ec2947 */ /* 0x000fea000383ffff */
.L_x_1760:
        /* <DEDUP_REMOVED lines=282> */
.L_x_1751:
        /* <DEDUP_REMOVED lines=39> */
.L_x_1763:
        /* <DEDUP_REMOVED lines=14> */
.L_x_3124:


//--------------------- .text._ZN10layer_norm22ln_bwd_finalize_kernelINS_22Kernel_traits_finalizeILj10240EffffjLj1024ELj4ENS_18Kernel_traits_baseILj10240EffffjLj1024EEEEEEEvNS_9BwdParamsE --------------------------
	.section	.text._ZN10layer_norm22ln_bwd_finalize_kernelINS_22Kernel_traits_finalizeILj10240EffffjLj1024ELj4ENS_18Kernel_traits_baseILj10240EffffjLj1024EEEEEEEvNS_9BwdParamsE,"ax",@progbits
	.align	128
        .global         _ZN10layer_norm22ln_bwd_finalize_kernelINS_22Kernel_traits_finalizeILj10240EffffjLj1024ELj4ENS_18Kernel_traits_baseILj10240EffffjLj1024EEEEEEEvNS_9BwdParamsE
        .type           _ZN10layer_norm22ln_bwd_finalize_kernelINS_22Kernel_traits_finalizeILj10240EffffjLj1024ELj4ENS_18Kernel_traits_baseILj10240EffffjLj1024EEEEEEEvNS_9BwdParamsE,@function
        .size           _ZN10layer_norm22ln_bwd_finalize_kernelINS_22Kernel_traits_finalizeILj10240EffffjLj1024ELj4ENS_18Kernel_traits_baseILj10240EffffjLj1024EEEEEEEvNS_9BwdParamsE,(.L_x_3125 - _ZN10layer_norm22ln_bwd_finalize_kernelINS_22Kernel_traits_finalizeILj10240EffffjLj1024ELj4ENS_18Kernel_traits_baseILj10240EffffjLj1024EEEEEEEvNS_9BwdParamsE)
        .other          _ZN10layer_norm22ln_bwd_finalize_kernelINS_22Kernel_traits_finalizeILj10240EffffjLj1024ELj4ENS_18Kernel_traits_baseILj10240EffffjLj1024EEEEEEEvNS_9BwdParamsE,@"STO_CUDA_ENTRY STV_DEFAULT"
_ZN10layer_norm22ln_bwd_finalize_kernelINS_22Kernel_traits_finalizeILj10240EffffjLj1024ELj4ENS_18Kernel_traits_baseILj10240EffffjLj1024EEEEEEEvNS_9BwdParamsE:
.text._ZN10layer_norm22ln_bwd_finalize_kernelINS_22Kernel_traits_finalizeILj10240EffffjLj1024ELj4ENS_18Kernel_traits_baseILj10240EffffjLj1024EEEEEEEvNS_9BwdParamsE:
        /* <DEDUP_REMOVED lines=37> */
.L_x_1768:
        /* <DEDUP_REMOVED lines=118> */
.L_x_1767:
[----:B------:R-:W-:Y:S05]  /*09b0*/  BSYNC.RECONVERGENT B1 ;  /* 0x0000000000017941 */ /* 0x000fea0003800200 */
.L_x_1766:
        /* <DEDUP_REMOVED lines=65> */
.L_x_1770:
[----:B------:R-:W-:Y:S05]  /*0dd0*/  BSYNC.RECONVERGENT B1 ;  /* 0x0000000000017941 */ /* 0x000fea0003800200 */
.L_x_1769:
        /* <DEDUP_REMOVED lines=37> */
.L_x_1772:
[----:B------:R-:W-:Y:S05]  /*1030*/  BSYNC.RECONVERGENT B1 ;  /* 0x0000000000017941 */ /* 0x000fea0003800200 */
.L_x_1771:
[----:B------:R-:W-:Y:S05]  /*1040*/  @!P1 BRA `(.L_x_1765) ;  /* 0x00000000003c9947 */ /* 0x000fea0003800000 */
[----:B------:R-:W0:Y:S01]  /*1050*/  LDC.64 R6, c[0x0][0x3e0] ;  /* 0x0000f800ff067b82 */ /* 0x000e220000000a00 */
[----:B------:R-:W-:Y:S01]  /*1060*/  IMAD R2, R15, 0x2800, R11 ;  /* 0x000028000f027824 */ /* 0x000fe200078e020b */
[----:B------:R-:W-:-:S04]  /*1070*/  IADD3 R24, PT, PT, -R24, RZ, RZ ;  /* 0x000000ff18187210 */ /* 0x000fc80007ffe1ff */
[----:B------:R-:W-:Y:S02]  /*1080*/  IADD3 R11, PT, PT, R13, R2, RZ ;  /* 0x000000020d0b7210 */ /* 0x000fe40007ffe0ff */
[----:B------:R-:W1:Y:S05]  /*1090*/  LDC.64 R8, c[0x0][0x3e8] ;  /* 0x0000fa00ff087b82 */ /* 0x000e6a0000000a00 */
.L_x_1773:
        /* <DEDUP_REMOVED lines=10> */
.L_x_1765:
[----:B------:R-:W-:Y:S05]  /*1140*/  BSYNC.RECONVERGENT B0 ;  /* 0x0000000000007941 */ /* 0x000fea0003800200 */
.L_x_1764:
        /* <DEDUP_REMOVED lines=53> */
.L_x_1774:
        /* <DEDUP_REMOVED lines=14> */
.L_x_3125:


//--------------------- .text._ZN10layer_norm13ln_bwd_kernelINS_13Kernel_traitsIffffjLj10240ELj2ELj1ELj4ELj16ENS_18Kernel_traits_baseILj10240EffffjLj128EEEEEEEvNS_9BwdParamsE --------------------------
	.section	.text._ZN10layer_norm13ln_bwd_kernelINS_13Kernel_traitsIffffjLj10240ELj2ELj1ELj4ELj16ENS_18Kernel_traits_baseILj10240EffffjLj128EEEEEEEvNS_9BwdParamsE,"ax",@progbits
	.align	128
        .global         _ZN10layer_norm13ln_bwd_kernelINS_13Kernel_traitsIffffjLj10240ELj2ELj1ELj4ELj16ENS_18Kernel_traits_baseILj10240EffffjLj128EEEEEEEvNS_9BwdParamsE
        .type           _ZN10layer_norm13ln_bwd_kernelINS_13Kernel_traitsIffffjLj10240ELj2ELj1ELj4ELj16ENS_18Kernel_traits_baseILj10240EffffjLj128EEEEEEEvNS_9BwdParamsE,@function
        .size           _ZN10layer_norm13ln_bwd_kernelINS_13Kernel_traitsIffffjLj10240ELj2ELj1ELj4ELj16ENS_18Kernel_traits_baseILj10240EffffjLj128EEEEEEEvNS_9BwdParamsE,(.L_x_3126 - _ZN10layer_norm13ln_bwd_kernelINS_13Kernel_traitsIffffjLj10240ELj2ELj1ELj4ELj16ENS_18Kernel_traits_baseILj10240EffffjLj128EEEEEEEvNS_9BwdParamsE)
        .other          _ZN10layer_norm13ln_bwd_kernelINS_13Kernel_traitsIffffjLj10240ELj2ELj1ELj4ELj16ENS_18Kernel_traits_baseILj10240EffffjLj128EEEEEEEvNS_9BwdParamsE,@"STO_CUDA_ENTRY STV_DEFAULT"
_ZN10layer_norm13ln_bwd_kernelINS_13Kernel_traitsIffffjLj10240ELj2ELj1ELj4ELj16ENS_18Kernel_traits_baseILj10240EffffjLj128EEEEEEEvNS_9BwdParamsE:
.text._ZN10layer_norm13ln_bwd_kernelINS_13Kernel_traitsIffffjLj10240ELj2ELj1ELj4ELj16ENS_18Kernel_traits_baseILj10240EffffjLj128EEEEEEEvNS_9BwdParamsE:
        /* <DEDUP_REMOVED lines=39> */
.L_x_1775:
        /* <DEDUP_REMOVED lines=12> */
.L_x_1776:
        /* <DEDUP_REMOVED lines=106> */
.L_x_1788:
        /* <DEDUP_REMOVED lines=73> */
.L_x_1778:
        /* <DEDUP_REMOVED lines=56> */
.L_x_1779:
        /* <DEDUP_REMOVED lines=202> */
.L_x_1780:
        /* <DEDUP_REMOVED lines=240> */
.L_x_1781:
        /* <DEDUP_REMOVED lines=165> */
.L_x_1783:
[----:B------:R-:W-:Y:S05]  /*37d0*/  BSYNC.RECONVERGENT B0 ;  /* 0x0000000000007941 */ /* 0x000fea0003800200 */
.L_x_1782:
        /* <DEDUP_REMOVED lines=22> */
.L_x_1785:
[----:B------:R-:W-:Y:S05]  /*3940*/  BSYNC.RECONVERGENT B0 ;  /* 0x0000000000007941 */ /* 0x000fea0003800200 */
.L_x_1784:
        /* <DEDUP_REMOVED lines=56> */
[----:B------:R-:W-:Y:S02]  /*3cd0*/  USEL UR5, UR5, 0x1, UP0 ;  /* 0x0000000105057887 */ /* 0x000fe40008000000 */
[----:B------:R-:W-:Y:S01]  /*3ce0*/  UISETP.GE.U32.AND UP0, UPT, UR4, 0x2, UPT ;  /* 0x000000020400788c */ /* 0x000fe2000bf06070 */
[----:B0-----:R-:W-:-:S04]  /*3cf0*/  LOP3.LUT R26, R28, UR9, RZ, 0xc0, !PT ;  /* 0x000000091c1a7c12 */ /* 0x001fc8000f8ec0ff */
[----:B------:R-:W-:-:S04]  /*3d00*/  IADD3 R25, P2, PT, R26, UR7, RZ ;  /* 0x000000071a197c10 */ /* 0x000fc8000ff5e0ff */
[----:B------:R-:W-:Y:S02]  /*3d10*/  LEA.HI.X.SX32 R26, R26, RZ, 0x1, P2 ;  /* 0x000000ff1a1a7211 */ /* 0x000fe400010f0eff */
[----:B-1----:R-:W-:-:S04]  /*3d20*/  LEA R24, P2, R25, UR14, 0x2 ;  /* 0x0000000e19187c11 */ /* 0x002fc8000f8410ff */
        /* <DEDUP_REMOVED lines=8> */
.L_x_1787:
[----:B------:R-:W2:Y:S04]  /*3db0*/  LDG.E.STRONG.GPU R27, desc[UR12][R24.64] ;  /* 0x0000000c181b7981 */ /* 0x000ea8000c1ef900 */
[----:B--2---:R-:W-:Y:S01]  /*3dc0*/  CCTL.IVALL ;  /* 0x00000000ff00798f */ /* 0x004fe20002000000 */
[----:B------:R-:W-:Y:S05]  /*3dd0*/  YIELD ;  /* 0x0000000000007946 */ /* 0x000fea0003800000 */
[----:B------:R-:W-:-:S13]  /*3de0*/  ISETP.NE.AND P2, PT, R27, R26, PT ;  /* 0x0000001a1b00720c */ /* 0x000fda0003f45270 */
[----:B------:R-:W-:Y:S05]  /*3df0*/  @P2 BRA `(.L_x_1787) ;  /* 0xfffffffc00ec2947 */ /* 0x000fea000383ffff */
.L_x_1786:
        /* <DEDUP_REMOVED lines=54> */
[----:B------:R-:W-:Y:S01]  /*4160*/  FMUL.FTZ R24, R24, 9.7656251455191522837e-05 ;  /* 0x38cccccd18187820 */ /* 0x000fe20000410000 */
[----:B0-----:R-:W-:-:S04]  /*4170*/  FADD.FTZ R25, R25, R26 ;  /* 0x0000001a19197221 */ /* 0x001fc80000010000 */
        /* <DEDUP_REMOVED lines=194> */
.L_x_1777:
        /* <DEDUP_REMOVED lines=52> */
.L_x_1789:
        /* <DEDUP_REMOVED lines=10> */
.L_x_3126:


//--------------------- .text._ZN10layer_norm22ln_bwd_finalize_kernelINS_22Kernel_traits_finalizeILj8192E13__nv_bfloat16fS2_fjLj1024ELj4ENS_18Kernel_traits_baseILj8192ES2_fS2_fjLj1024EEEEEEEvNS_9BwdParamsE --------------------------
	.section	.text._ZN10layer_norm22ln_bwd_finalize_kernelINS_22Kernel_traits_finalizeILj8192E13__nv_bfloat16fS2_fjLj1024ELj4ENS_18Kernel_traits_baseILj8192ES2_fS2_fjLj1024EEEEEEEvNS_9BwdParamsE,"ax",@progbits
	.align	128
        .global         _ZN10layer_norm22ln_bwd_finalize_kernelINS_22Kernel_traits_finalizeILj8192E13__nv_bfloat16fS2_fjLj1024ELj4ENS_18Kernel_traits_baseILj8192ES2_fS2_fjLj1024EEEEEEEvNS_9BwdParamsE
        .type           _ZN10layer_norm22ln_bwd_finalize_kernelINS_22Kernel_traits_finalizeILj8192E13__nv_bfloat16fS2_fjLj1024ELj4ENS_18Kernel_traits_baseILj8192ES2_fS2_fjLj1024EEEEEEEvNS_9BwdParamsE,@function
        .size           _ZN10layer_norm22ln_bwd_finalize_kernelINS_22Kernel_traits_finalizeILj8192E13__nv_bfloat16fS2_fjLj1024ELj4ENS_18Kernel_traits_baseILj8192ES2_fS2_fjLj1024EEEEEEEvNS_9BwdParamsE,(.L_x_3127 - _ZN10layer_norm22ln_bwd_finalize_kernelINS_22Kernel_traits_finalizeILj8192E13__nv_bfloat16fS2_fjLj1024ELj4ENS_18Kernel_traits_baseILj8192ES2_fS2_fjLj1024EEEEEEEvNS_9BwdParamsE)
        .other          _ZN10layer_norm22ln_bwd_finalize_kernelINS_22Kernel_traits_finalizeILj8192E13__nv_bfloat16fS2_fjLj1024ELj4ENS_18Kernel_traits_baseILj8192ES2_fS2_fjLj1024EEEEEEEvNS_9BwdParamsE,@"STO_CUDA_ENTRY STV_DEFAULT"
_ZN10layer_norm22ln_bwd_finalize_kernelINS_22Kernel_traits_finalizeILj8192E13__nv_bfloat16fS2_fjLj1024ELj4ENS_18Kernel_traits_baseILj8192ES2_fS2_fjLj1024EEEEEEEvNS_9BwdParamsE:
.text._ZN10layer_norm22ln_bwd_finalize_kernelINS_22Kernel_traits_finalizeILj8192E13__nv_bfloat16fS2_fjLj1024ELj4ENS_18Kernel_traits_baseILj8192ES2_fS2_fjLj1024EEEEEEEvNS_9BwdParamsE:
        /* <DEDUP_REMOVED lines=37> */
.L_x_1794:
        /* <DEDUP_REMOVED lines=118> */
.L_x_1793:
[----:B------:R-:W-:Y:S05]  /*09b0*/  BSYNC.RECONVERGENT B1 ;  /* 0x0000000000017941 */ /* 0x000fea0003800200 */
.L_x_1792:
        /* <DEDUP_REMOVED lines=65> */
.L_x_1796:
[----:B------:R-:W-:Y:S05]  /*0dd0*/  BSYNC.RECONVERGENT B1 ;  /* 0x0000000000017941 */ /* 0x000fea0003800200 */
.L_x_1795:
        /* <DEDUP_REMOVED lines=37> */
.L_x_1798:
[----:B------:R-:W-:Y:S05]  /*1030*/  BSYNC.RECONVERGENT B1 ;  /* 0x0000000000017941 */ /* 0x000fea0003800200 */
.L_x_1797:
[----:B------:R-:W-:Y:S05]  /*1040*/  @!P1 BRA `(.L_x_1791) ;  /* 0x00000000003c9947 */ /* 0x000fea0003800000 */
[----:B------:R-:W0:Y:S01]  /*1050*/  LDC.64 R6, c[0x0][0x3e0] ;  /* 0x0000f800ff067b82 */ /* 0x000e220000000a00 */
[----:B------:R-:W-:Y:S02]  /*1060*/  LEA R2, R15, R11, 0xd ;  /* 0x0000000b0f027211 */ /* 0x000fe400078e68ff */
[----:B------:R-:W-:Y:S02]  /*1070*/  IADD3 R24, PT, PT, -R24, RZ, RZ ;  /* 0x000000ff18187210 */ /* 0x000fe40007ffe1ff */
[----:B------:R-:W-:-:S03]  /*1080*/  IADD3 R11, PT, PT, R13, R2, RZ ;  /* 0x000000020d0b7210 */ /* 0x000fc60007ffe0ff */
[----:B------:R-:W1:Y:S04]  /*1090*/  LDC.64 R8, c[0x0][0x3e8] ;  /* 0x0000fa00ff087b82 */ /* 0x000e680000000a00 */
.L_x_1799:
        /* <DEDUP_REMOVED lines=10> */
.L_x_1791:
[----:B------:R-:W-:Y:S05]  /*1140*/  BSYNC.RECONVERGENT B0 ;  /* 0x0000000000007941 */ /* 0x000fea0003800200 */
.L_x_1790:
        /* <DEDUP_REMOVED lines=55> */
.L_x_1800:
        /* <DEDUP_REMOVED lines=12> */
.L_x_3127:


//--------------------- .text._ZN10layer_norm13ln_bwd_kernelINS_13Kernel_traitsI13__nv_bfloat16fS2_fjLj8192ELj2ELj1ELj4ELj16ENS_18Kernel_traits_baseILj8192ES2_fS2_fjLj128EEEEEEEvNS_9BwdParamsE --------------------------
	.section	.text._ZN10layer_norm13ln_bwd_kernelINS_13Kernel_traitsI13__nv_bfloat16fS2_fjLj8192ELj2ELj1ELj4ELj16ENS_18Kernel_traits_baseILj8192ES2_fS2_fjLj128EEEEEEEvNS_9BwdParamsE,"ax",@progbits
	.align	128
        .global         _ZN10layer_norm13ln_bwd_kernelINS_13Kernel_traitsI13__nv_bfloat16fS2_fjLj8192ELj2ELj1ELj4ELj16ENS_18Kernel_traits_baseILj8192ES2_fS2_fjLj128EEEEEEEvNS_9BwdParamsE
        .type           _ZN10layer_norm13ln_bwd_kernelINS_13Kernel_traitsI13__nv_bfloat16fS2_fjLj8192ELj2ELj1ELj4ELj16ENS_18Kernel_traits_baseILj8192ES2_fS2_fjLj128EEEEEEEvNS_9BwdParamsE,@function
        .size           _ZN10layer_norm13ln_bwd_kernelINS_13Kernel_traitsI13__nv_bfloat16fS2_fjLj8192ELj2ELj1ELj4ELj16ENS_18Kernel_traits_baseILj8192ES2_fS2_fjLj128EEEEEEEvNS_9BwdParamsE,(.L_x_3128 - _ZN10layer_norm13ln_bwd_kernelINS_13Kernel_traitsI13__nv_bfloat16fS2_fjLj8192ELj2ELj1ELj4ELj16ENS_18Kernel_traits_baseILj8192ES2_fS2_fjLj128EEEEEEEvNS_9BwdParamsE)
        .other          _ZN10layer_norm13ln_bwd_kernelINS_13Kernel_traitsI13__nv_bfloat16fS2_fjLj8192ELj2ELj1ELj4ELj16ENS_18Kernel_traits_baseILj8192ES2_fS2_fjLj128EEEEEEEvNS_9BwdParamsE,@"STO_CUDA_ENTRY STV_DEFAULT"
_ZN10layer_norm13ln_bwd_kernelINS_13Kernel_traitsI13__nv_bfloat16fS2_fjLj8192ELj2ELj1ELj4ELj16ENS_18Kernel_traits_baseILj8192ES2_fS2_fjLj128EEEEEEEvNS_9BwdParamsE:
.text._ZN10layer_norm13ln_bwd_kernelINS_13Kernel_traitsI13__nv_bfloat16fS2_fjLj8192ELj2ELj1ELj4ELj16ENS_18Kernel_traits_baseILj8192ES2_fS2_fjLj128EEEEEEEvNS_9BwdParamsE:
        /* <DEDUP_REMOVED lines=143> */
.L_x_1810:
        /* <DEDUP_REMOVED lines=45> */
.L_x_1802:
        /* <DEDUP_REMOVED lines=20> */
.L_x_1803:
        /* <DEDUP_REMOVED lines=306> */
.L_x_1804:
        /* <DEDUP_REMOVED lines=352> */
.L_x_1805:
        /* <DEDUP_REMOVED lines=75> */
.L_x_1807:
[----:B------:R-:W-:Y:S05]  /*3ad0*/  BSYNC.RECONVERGENT B0 ;  /* 0x0000000000007941 */ /* 0x000fea0003800200 */
.L_x_1806:
        /* <DEDUP_REMOVED lines=57> */
[----:B------:R-:W-:Y:S02]  /*3e70*/  UISETP.NE.AND UP0, UPT, UR17, URZ, UPT ;  /* 0x000000ff1100728c */ /* 0x000fe4000bf05270 */
[----:B------:R-:W-:Y:S02]  /*3e80*/  USHF.R.U32.HI UR8, URZ, 0x1, UR14 ;  /* 0x00000001ff087899 */ /* 0x000fe4000801160e */
        /* <DEDUP_REMOVED lines=18> */
.L_x_1809:
[----:B------:R-:W2:Y:S04]  /*3fb0*/  LDG.E.STRONG.GPU R8, desc[UR12][R6.64] ;  /* 0x0000000c06087981 */ /* 0x000ea8000c1ef900 */
[----:B--2---:R-:W-:Y:S01]  /*3fc0*/  CCTL.IVALL ;  /* 0x00000000ff00798f */ /* 0x004fe20002000000 */
[----:B------:R-:W-:Y:S05]  /*3fd0*/  YIELD ;  /* 0x0000000000007946 */ /* 0x000fea0003800000 */
[----:B------:R-:W-:-:S13]  /*3fe0*/  ISETP.NE.AND P0, PT, R8, R9, PT ;  /* 0x000000090800720c */ /* 0x000fda0003f05270 */
[----:B------:R-:W-:Y:S05]  /*3ff0*/  @P0 BRA `(.L_x_1809) ;  /* 0xfffffffc00ec0947 */ /* 0x000fea000383ffff */
.L_x_1808:
        /* <DEDUP_REMOVED lines=36> */
[----:B------:R-:W-:Y:S01]  /*4240*/  FMUL.FTZ R7, R7, 0.0001220703125 ;  /* 0x3900000007077820 */ /* 0x000fe20000410000 */
[----:B------:R-:W-:-:S04]  /*4250*/  FMUL.FTZ R6, R6, 0.0001220703125 ;  /* 0x3900000006067820 */ /* 0x000fc80000410000 */
        /* <DEDUP_REMOVED lines=171> */
.L_x_1801:
        /* <DEDUP_REMOVED lines=24> */
.L_x_1811:
        /* <DEDUP_REMOVED lines=15> */
.L_x_3128:


//--------------------- .text._ZN10layer_norm22ln_bwd_finalize_kernelINS_22Kernel_traits_finalizeILj8192E13__nv_bfloat16S2_S2_fjLj1024ELj4ENS_18Kernel_traits_baseILj8192ES2_S2_S2_fjLj1024EEEEEEEvNS_9BwdParamsE --------------------------
	.section	.text._ZN10layer_norm22ln_bwd_finalize_kernelINS_22Kernel_traits_finalizeILj8192E13__nv_bfloat16S2_S2_fjLj1024ELj4ENS_18Kernel_traits_baseILj8192ES2_S2_S2_fjLj1024EEEEEEEvNS_9BwdParamsE,"ax",@progbits
	.align	128
        .global         _ZN10layer_norm22ln_bwd_finalize_kernelINS_22Kernel_traits_finalizeILj8192E13__nv_bfloat16S2_S2_fjLj1024ELj4ENS_18Kernel_traits_baseILj8192ES2_S2_S2_fjLj1024EEEEEEEvNS_9BwdParamsE
        .type           _ZN10layer_norm22ln_bwd_finalize_kernelINS_22Kernel_traits_finalizeILj8192E13__nv_bfloat16S2_S2_fjLj1024ELj4ENS_18Kernel_traits_baseILj8192ES2_S2_S2_fjLj1024EEEEEEEvNS_9BwdParamsE,@function
        .size           _ZN10layer_norm22ln_bwd_finalize_kernelINS_22Kernel_traits_finalizeILj8192E13__nv_bfloat16S2_S2_fjLj1024ELj4ENS_18Kernel_traits_baseILj8192ES2_S2_S2_fjLj1024EEEEEEEvNS_9BwdParamsE,(.L_x_3129 - _ZN10layer_norm22ln_bwd_finalize_kernelINS_22Kernel_traits_finalizeILj8192E13__nv_bfloat16S2_S2_fjLj1024ELj4ENS_18Kernel_traits_baseILj8192ES2_S2_S2_fjLj1024EEEEEEEvNS_9BwdParamsE)
        .other          _ZN10layer_norm22ln_bwd_finalize_kernelINS_22Kernel_traits_finalizeILj8192E13__nv_bfloat16S2_S2_fjLj1024ELj4ENS_18Kernel_traits_baseILj8192ES2_S2_S2_fjLj1024EEEEEEEvNS_9BwdParamsE,@"STO_CUDA_ENTRY STV_DEFAULT"
_ZN10layer_norm22ln_bwd_finalize_kernelINS_22Kernel_traits_finalizeILj8192E13__nv_bfloat16S2_S2_fjLj1024ELj4ENS_18Kernel_traits_baseILj8192ES2_S2_S2_fjLj1024EEEEEEEvNS_9BwdParamsE:
.text._ZN10layer_norm22ln_bwd_finalize_kernelINS_22Kernel_traits_finalizeILj8192E13__nv_bfloat16S2_S2_fjLj1024ELj4ENS_18Kernel_traits_baseILj8192ES2_S2_S2_fjLj1024EEEEEEEvNS_9BwdParamsE:
        /* <DEDUP_REMOVED lines=37> */
.L_x_1816:
        /* <DEDUP_REMOVED lines=118> */
.L_x_1815:
[----:B------:R-:W-:Y:S05]  /*09b0*/  BSYNC.RECONVERGENT B1 ;  /* 0x0000000000017941 */ /* 0x000fea0003800200 */
.L_x_1814:
        /* <DEDUP_REMOVED lines=65> */
.L_x_1818:
[----:B------:R-:W-:Y:S05]  /*0dd0*/  BSYNC.RECONVERGENT B1 ;  /* 0x0000000000017941 */ /* 0x000fea0003800200 */
.L_x_1817:
        /* <DEDUP_REMOVED lines=37> */
.L_x_1820:
[----:B------:R-:W-:Y:S05]  /*1030*/  BSYNC.RECONVERGENT B1 ;  /* 0x0000000000017941 */ /* 0x000fea0003800200 */
.L_x_1819:
[----:B------:R-:W-:Y:S05]  /*1040*/  @!P1 BRA `(.L_x_1813) ;  /* 0x00000000003c9947 */ /* 0x000fea0003800000 */
[----:B------:R-:W0:Y:S01]  /*1050*/  LDC.64 R6, c[0x0][0x3e0] ;  /* 0x0000f800ff067b82 */ /* 0x000e220000000a00 */
[----:B------:R-:W-:Y:S02]  /*1060*/  LEA R2, R15, R11, 0xd ;  /* 0x0000000b0f027211 */ /* 0x000fe400078e68ff */
[----:B------:R-:W-:Y:S02]  /*1070*/  IADD3 R24, PT, PT, -R24, RZ, RZ ;  /* 0x000000ff18187210 */ /* 0x000fe40007ffe1ff */
[----:B------:R-:W-:-:S03]  /*1080*/  IADD3 R11, PT, PT, R13, R2, RZ ;  /* 0x000000020d0b7210 */ /* 0x000fc60007ffe0ff */
[----:B------:R-:W1:Y:S04]  /*1090*/  LDC.64 R8, c[0x0][0x3e8] ;  /* 0x0000fa00ff087b82 */ /* 0x000e680000000a00 */
.L_x_1821:
        /* <DEDUP_REMOVED lines=10> */
.L_x_1813:
[----:B------:R-:W-:Y:S05]  /*1140*/  BSYNC.RECONVERGENT B0 ;  /* 0x0000000000007941 */ /* 0x000fea0003800200 */
.L_x_1812:
        /* <DEDUP_REMOVED lines=55> */
.L_x_1822:
        /* <DEDUP_REMOVED lines=12> */
.L_x_3129:


//--------------------- .text._ZN10layer_norm13ln_bwd_kernelINS_13Kernel_traitsI13__nv_bfloat16S2_S2_fjLj8192ELj2ELj1ELj4ELj16ENS_18Kernel_traits_baseILj8192ES2_S2_S2_fjLj128EEEEEEEvNS_9BwdParamsE --------------------------
	.section	.text._ZN10layer_norm13ln_bwd_kernelINS_13Kernel_traitsI13__nv_bfloat16S2_S2_fjLj8192ELj2ELj1ELj4ELj16ENS_18Kernel_traits_baseILj8192ES2_S2_S2_fjLj128EEEEEEEvNS_9BwdParamsE,"ax",@progbits
	.align	128
        .global         _ZN10layer_norm13ln_bwd_kernelINS_13Kernel_traitsI13__nv_bfloat16S2_S2_fjLj8192ELj2ELj1ELj4ELj16ENS_18Kernel_traits_baseILj8192ES2_S2_S2_fjLj128EEEEEEEvNS_9BwdParamsE
        .type           _ZN10layer_norm13ln_bwd_kernelINS_13Kernel_traitsI13__nv_bfloat16S2_S2_fjLj8192ELj2ELj1ELj4ELj16ENS_18Kernel_traits_baseILj8192ES2_S2_S2_fjLj128EEEEEEEvNS_9BwdParamsE,@function
        .size           _ZN10layer_norm13ln_bwd_kernelINS_13Kernel_traitsI13__nv_bfloat16S2_S2_fjLj8192ELj2ELj1ELj4ELj16ENS_18Kernel_traits_baseILj8192ES2_S2_S2_fjLj128EEEEEEEvNS_9BwdParamsE,(.L_x_3130 - _ZN10layer_norm13ln_bwd_kernelINS_13Kernel_traitsI13__nv_bfloat16S2_S2_fjLj8192ELj2ELj1ELj4ELj16ENS_18Kernel_traits_baseILj8192ES2_S2_S2_fjLj128EEEEEEEvNS_9BwdParamsE)
        .other          _ZN10layer_norm13ln_bwd_kernelINS_13Kernel_traitsI13__nv_bfloat16S2_S2_fjLj8192ELj2ELj1ELj4ELj16ENS_18Kernel_traits_baseILj8192ES2_S2_S2_fjLj128EEEEEEEvNS_9BwdParamsE,@"STO_CUDA_ENTRY STV_DEFAULT"
_ZN10layer_norm13ln_bwd_kernelINS_13Kernel_traitsI13__nv_bfloat16S2_S2_fjLj8192ELj2ELj1ELj4ELj16ENS_18Kernel_traits_baseILj8192ES2_S2_S2_fjLj128EEEEEEEvNS_9BwdParamsE:
.text._ZN10layer_norm13ln_bwd_kernelINS_13Kernel_traitsI13__nv_bfloat16S2_S2_fjLj8192ELj2ELj1ELj4ELj16ENS_18Kernel_traits_baseILj8192ES2_S2_S2_fjLj128EEEEEEEvNS_9BwdParamsE:
        /* <DEDUP_REMOVED lines=116> */
.L_x_1830:
        /* <DEDUP_REMOVED lines=398> */
.L_x_1824:
        /* <DEDUP_REMOVED lines=368> */
.L_x_1825:
        /* <DEDUP_REMOVED lines=75> */
.L_x_1827:
[----:B------:R-:W-:Y:S05]  /*3bd0*/  BSYNC.RECONVERGENT B0 ;  /* 0x0000000000007941 */ /* 0x000fea0003800200 */
.L_x_1826:
        /* <DEDUP_REMOVED lines=77> */
.L_x_1829:
[----:B------:R-:W2:Y:S04]  /*40b0*/  LDG.E.STRONG.GPU R40, desc[UR10][R38.64] ;  /* 0x0000000a26287981 */ /* 0x000ea8000c1ef900 */
[----:B--2---:R-:W-:Y:S01]  /*40c0*/  CCTL.IVALL ;  /* 0x00000000ff00798f */ /* 0x004fe20002000000 */
[----:B------:R-:W-:Y:S05]  /*40d0*/  YIELD ;  /* 0x0000000000007946 */ /* 0x000fea0003800000 */
[----:B------:R-:W-:-:S13]  /*40e0*/  ISETP.NE.AND P0, PT, R40, R41, PT ;  /* 0x000000292800720c */ /* 0x000fda0003f05270 */
[----:B------:R-:W-:Y:S05]  /*40f0*/  @P0 BRA `(.L_x_1829) ;  /* 0xfffffffc00ec0947 */ /* 0x000fea000383ffff */
.L_x_1828:
        /* <DEDUP_REMOVED lines=37> */
[----:B------:R-:W0:Y:S01]  /*4350*/  LDC.64 R36, c[0x0][0x3f0] ;  /* 0x0000fc00ff247b82 */ /* 0x000e220000000a00 */
        /* <DEDUP_REMOVED lines=183> */
.L_x_1823:
        /* <DEDUP_REMOVED lines=24> */
.L_x_1831:
        /* <DEDUP_REMOVED lines=11> */
.L_x_3130:


//--------------------- .text._ZN10layer_norm22ln_bwd_finalize_kernelINS_22Kernel_traits_finalizeILj8192E6__halffS2_fjLj1024ELj4ENS_18Kernel_traits_baseILj8192ES2_fS2_fjLj1024EEEEEEEvNS_9BwdParamsE --------------------------
	.section	.text._ZN10layer_norm22ln_bwd_finalize_kernelINS_22Kernel_traits_finalizeILj8192E6__halffS2_fjLj1024ELj4ENS_18Kernel_traits_baseILj8192ES2_fS2_fjLj1024EEEEEEEvNS_9BwdParamsE,"ax",@progbits
	.align	128
        .global         _ZN10layer_norm22ln_bwd_finalize_kernelINS_22Kernel_traits_finalizeILj8192E6__halffS2_fjLj1024ELj4ENS_18Kernel_traits_baseILj8192ES2_fS2_fjLj1024EEEEEEEvNS_9BwdParamsE
        .type           _ZN10layer_norm22ln_bwd_finalize_kernelINS_22Kernel_traits_finalizeILj8192E6__halffS2_fjLj1024ELj4ENS_18Kernel_traits_baseILj8192ES2_fS2_fjLj1024EEEEEEEvNS_9BwdParamsE,@function
        .size           _ZN10layer_norm22ln_bwd_finalize_kernelINS_22Kernel_traits_finalizeILj8192E6__halffS2_fjLj1024ELj4ENS_18Kernel_traits_baseILj8192ES2_fS2_fjLj1024EEEEEEEvNS_9BwdParamsE,(.L_x_3131 - _ZN10layer_norm22ln_bwd_finalize_kernelINS_22Kernel_traits_finalizeILj8192E6__halffS2_fjLj1024ELj4ENS_18Kernel_traits_baseILj8192ES2_fS2_fjLj1024EEEEEEEvNS_9BwdParamsE)
        .other          _ZN10layer_norm22ln_bwd_finalize_kernelINS_22Kernel_traits_finalizeILj8192E6__halffS2_fjLj1024ELj4ENS_18Kernel_traits_baseILj8192ES2_fS2_fjLj1024EEEEEEEvNS_9BwdParamsE,@"STO_CUDA_ENTRY STV_DEFAULT"
_ZN10layer_norm22ln_bwd_finalize_kernelINS_22Kernel_traits_finalizeILj8192E6__halffS2_fjLj1024ELj4ENS_18Kernel_traits_baseILj8192ES2_fS2_fjLj1024EEEEEEEvNS_9BwdParamsE:
.text._ZN10layer_norm22ln_bwd_finalize_kernelINS_22Kernel_traits_finalizeILj8192E6__halffS2_fjLj1024ELj4ENS_18Kernel_traits_baseILj8192ES2_fS2_fjLj1024EEEEEEEvNS_9BwdParamsE:
        /* <DEDUP_REMOVED lines=37> */
.L_x_1836:
        /* <DEDUP_REMOVED lines=118> */
.L_x_1835:
[----:B------:R-:W-:Y:S05]  /*09b0*/  BSYNC.RECONVERGENT B1 ;  /* 0x0000000000017941 */ /* 0x000fea0003800200 */
.L_x_1834:
        /* <DEDUP_REMOVED lines=65> */
.L_x_1838:
[----:B------:R-:W-:Y:S05]  /*0dd0*/  BSYNC.RECONVERGENT B1 ;  /* 0x0000000000017941 */ /* 0x000fea0003800200 */
.L_x_1837:
        /* <DEDUP_REMOVED lines=37> */
.L_x_1840:
[----:B------:R-:W-:Y:S05]  /*1030*/  BSYNC.RECONVERGENT B1 ;  /* 0x0000000000017941 */ /* 0x000fea0003800200 */
.L_x_1839:
[----:B------:R-:W-:Y:S05]  /*1040*/  @!P1 BRA `(.L_x_1833) ;  /* 0x00000000003c9947 */ /* 0x000fea0003800000 */
[----:B------:R-:W0:Y:S01]  /*1050*/  LDC.64 R6, c[0x0][0x3e0] ;  /* 0x0000f800ff067b82 */ /* 0x000e220000000a00 */
[----:B------:R-:W-:Y:S02]  /*1060*/  LEA R2, R15, R11, 0xd ;  /* 0x0000000b0f027211 */ /* 0x000fe400078e68ff */
[----:B------:R-:W-:Y:S02]  /*1070*/  IADD3 R24, PT, PT, -R24, RZ, RZ ;  /* 0x000000ff18187210 */ /* 0x000fe40007ffe1ff */
[----:B------:R-:W-:-:S03]  /*1080*/  IADD3 R11, PT, PT, R13, R2, RZ ;  /* 0x000000020d0b7210 */ /* 0x000fc60007ffe0ff */
[----:B------:R-:W1:Y:S04]  /*1090*/  LDC.64 R8, c[0x0][0x3e8] ;  /* 0x0000fa00ff087b82 */ /* 0x000e680000000a00 */
.L_x_1841:
        /* <DEDUP_REMOVED lines=10> */
.L_x_1833:
[----:B------:R-:W-:Y:S05]  /*1140*/  BSYNC.RECONVERGENT B0 ;  /* 0x0000000000007941 */ /* 0x000fea0003800200 */
.L_x_1832:
        /* <DEDUP_REMOVED lines=55> */
.L_x_1842:
        /* <DEDUP_REMOVED lines=12> */
.L_x_3131:


//--------------------- .text._ZN10layer_norm13ln_bwd_kernelINS_13Kernel_traitsI6__halffS2_fjLj8192ELj2ELj1ELj4ELj16ENS_18Kernel_traits_baseILj8192ES2_fS2_fjLj128EEEEEEEvNS_9BwdParamsE --------------------------
	.section	.text._ZN10layer_norm13ln_bwd_kernelINS_13Kernel_traitsI6__halffS2_fjLj8192ELj2ELj1ELj4ELj16ENS_18Kernel_traits_baseILj8192ES2_fS2_fjLj128EEEEEEEvNS_9BwdParamsE,"ax",@progbits
	.align	128
        .global         _ZN10layer_norm13ln_bwd_kernelINS_13Kernel_traitsI6__halffS2_fjLj8192ELj2ELj1ELj4ELj16ENS_18Kernel_traits_baseILj8192ES2_fS2_fjLj128EEEEEEEvNS_9BwdParamsE
        .type           _ZN10layer_norm13ln_bwd_kernelINS_13Kernel_traitsI6__halffS2_fjLj8192ELj2ELj1ELj4ELj16ENS_18Kernel_traits_baseILj8192ES2_fS2_fjLj128EEEEEEEvNS_9BwdParamsE,@function
        .size           _ZN10layer_norm13ln_bwd_kernelINS_13Kernel_traitsI6__halffS2_fjLj8192ELj2ELj1ELj4ELj16ENS_18Kernel_traits_baseILj8192ES2_fS2_fjLj128EEEEEEEvNS_9BwdParamsE,(.L_x_3132 - _ZN10layer_norm13ln_bwd_kernelINS_13Kernel_traitsI6__halffS2_fjLj8192ELj2ELj1ELj4ELj16ENS_18Kernel_traits_baseILj8192ES2_fS2_fjLj128EEEEEEEvNS_9BwdParamsE)
        .other          _ZN10layer_norm13ln_bwd_kernelINS_13Kernel_traitsI6__halffS2_fjLj8192ELj2ELj1ELj4ELj16ENS_18Kernel_traits_baseILj8192ES2_fS2_fjLj128EEEEEEEvNS_9BwdParamsE,@"STO_CUDA_ENTRY STV_DEFAULT"
_ZN10layer_norm13ln_bwd_kernelINS_13Kernel_traitsI6__halffS2_fjLj8192ELj2ELj1ELj4ELj16ENS_18Kernel_traits_baseILj8192ES2_fS2_fjLj128EEEEEEEvNS_9BwdParamsE:
.text._ZN10layer_norm13ln_bwd_kernelINS_13Kernel_traitsI6__halffS2_fjLj8192ELj2ELj1ELj4ELj16ENS_18Kernel_traits_baseILj8192ES2_fS2_fjLj128EEEEEEEvNS_9BwdParamsE:
        /* <DEDUP_REMOVED lines=159> */
.L_x_1852:
        /* <DEDUP_REMOVED lines=45> */
.L_x_1844:
        /* <DEDUP_REMOVED lines=20> */
.L_x_1845:
        /* <DEDUP_REMOVED lines=303> */
.L_x_1846:
        /* <DEDUP_REMOVED lines=352> */
.L_x_1847:
        /* <DEDUP_REMOVED lines=75> */
.L_x_1849:
[----:B------:R-:W-:Y:S05]  /*3ba0*/  BSYNC.RECONVERGENT B0 ;  /* 0x0000000000007941 */ /* 0x000fea0003800200 */
.L_x_1848:
        /* <DEDUP_REMOVED lines=77> */
.L_x_1851:
[----:B------:R-:W2:Y:S04]  /*4080*/  LDG.E.STRONG.GPU R2, desc[UR12][R6.64] ;  /* 0x0000000c06027981 */ /* 0x000ea8000c1ef900 */
[----:B--2---:R-:W-:Y:S01]  /*4090*/  CCTL.IVALL ;  /* 0x00000000ff00798f */ /* 0x004fe20002000000 */
[----:B------:R-:W-:Y:S05]  /*40a0*/  YIELD ;  /* 0x0000000000007946 */ /* 0x000fea0003800000 */
[----:B------:R-:W-:-:S13]  /*40b0*/  ISETP.NE.AND P0, PT, R2, R9, PT ;  /* 0x000000090200720c */ /* 0x000fda0003f05270 */
[----:B------:R-:W-:Y:S05]  /*40c0*/  @P0 BRA `(.L_x_1851) ;  /* 0xfffffffc00ec0947 */ /* 0x000fea000383ffff */
.L_x_1850:
        /* <DEDUP_REMOVED lines=209> */
.L_x_1843:
        /* <DEDUP_REMOVED lines=24> */
.L_x_1853:
        /* <DEDUP_REMOVED lines=10> */
.L_x_3132:


//--------------------- .text._ZN10layer_norm22ln_bwd_finalize_kernelINS_22Kernel_traits_finalizeILj8192E6__halfS2_S2_fjLj1024ELj4ENS_18Kernel_traits_baseILj8192ES2_S2_S2_fjLj1024EEEEEEEvNS_9BwdParamsE --------------------------
	.section	.text._ZN10layer_norm22ln_bwd_finalize_kernelINS_22Kernel_traits_finalizeILj8192E6__halfS2_S2_fjLj1024ELj4ENS_18Kernel_traits_baseILj8192ES2_S2_S2_fjLj1024EEEEEEEvNS_9BwdParamsE,"ax",@progbits
	.align	128
        .global         _ZN10layer_norm22ln_bwd_finalize_kernelINS_22Kernel_traits_finalizeILj8192E6__halfS2_S2_fjLj1024ELj4ENS_18Kernel_traits_baseILj8192ES2_S2_S2_fjLj1024EEEEEEEvNS_9BwdParamsE
        .type           _ZN10layer_norm22ln_bwd_finalize_kernelINS_22Kernel_traits_finalizeILj8192E6__halfS2_S2_fjLj1024ELj4ENS_18Kernel_traits_baseILj8192ES2_S2_S2_fjLj1024EEEEEEEvNS_9BwdParamsE,@function
        .size           _ZN10layer_norm22ln_bwd_finalize_kernelINS_22Kernel_traits_finalizeILj8192E6__halfS2_S2_fjLj1024ELj4ENS_18Kernel_traits_baseILj8192ES2_S2_S2_fjLj1024EEEEEEEvNS_9BwdParamsE,(.L_x_3133 - _ZN10layer_norm22ln_bwd_finalize_kernelINS_22Kernel_traits_finalizeILj8192E6__halfS2_S2_fjLj1024ELj4ENS_18Kernel_traits_baseILj8192ES2_S2_S2_fjLj1024EEEEEEEvNS_9BwdParamsE)
        .other          _ZN10layer_norm22ln_bwd_finalize_kernelINS_22Kernel_traits_finalizeILj8192E6__halfS2_S2_fjLj1024ELj4ENS_18Kernel_traits_baseILj8192ES2_S2_S2_fjLj1024EEEEEEEvNS_9BwdParamsE,@"STO_CUDA_ENTRY STV_DEFAULT"
_ZN10layer_norm22ln_bwd_finalize_kernelINS_22Kernel_traits_finalizeILj8192E6__halfS2_S2_fjLj1024ELj4ENS_18Kernel_traits_baseILj8192ES2_S2_S2_fjLj1024EEEEEEEvNS_9BwdParamsE:
.text._ZN10layer_norm22ln_bwd_finalize_kernelINS_22Kernel_traits_finalizeILj8192E6__halfS2_S2_fjLj1024ELj4ENS_18Kernel_traits_baseILj8192ES2_S2_S2_fjLj1024EEEEEEEvNS_9BwdParamsE:
        /* <DEDUP_REMOVED lines=37> */
.L_x_1858:
        /* <DEDUP_REMOVED lines=118> */
.L_x_1857:
[----:B------:R-:W-:Y:S05]  /*09b0*/  BSYNC.RECONVERGENT B1 ;  /* 0x0000000000017941 */ /* 0x000fea0003800200 */
.L_x_1856:
        /* <DEDUP_REMOVED lines=65> */
.L_x_1860:
[----:B------:R-:W-:Y:S05]  /*0dd0*/  BSYNC.RECONVERGENT B1 ;  /* 0x0000000000017941 */ /* 0x000fea0003800200 */
.L_x_1859:
        /* <DEDUP_REMOVED lines=37> */
.L_x_1862:
[----:B------:R-:W-:Y:S05]  /*1030*/  BSYNC.RECONVERGENT B1 ;  /* 0x0000000000017941 */ /* 0x000fea0003800200 */
.L_x_1861:
[----:B------:R-:W-:Y:S05]  /*1040*/  @!P1 BRA `(.L_x_1855) ;  /* 0x00000000003c9947 */ /* 0x000fea0003800000 */
[----:B------:R-:W0:Y:S01]  /*1050*/  LDC.64 R6, c[0x0][0x3e0] ;  /* 0x0000f800ff067b82 */ /* 0x000e220000000a00 */
[----:B------:R-:W-:Y:S02]  /*1060*/  LEA R2, R15, R11, 0xd ;  /* 0x0000000b0f027211 */ /* 0x000fe400078e68ff */
[----:B------:R-:W-:Y:S02]  /*1070*/  IADD3 R24, PT, PT, -R24, RZ, RZ ;  /* 0x000000ff18187210 */ /* 0x000fe40007ffe1ff */
[----:B------:R-:W-:-:S03]  /*1080*/  IADD3 R11, PT, PT, R13, R2, RZ ;  /* 0x000000020d0b7210 */ /* 0x000fc60007ffe0ff */
[----:B------:R-:W1:Y:S04]  /*1090*/  LDC.64 R8, c[0x0][0x3e8] ;  /* 0x0000fa00ff087b82 */ /* 0x000e680000000a00 */
.L_x_1863:
        /* <DEDUP_REMOVED lines=10> */
.L_x_1855:
[----:B------:R-:W-:Y:S05]  /*1140*/  BSYNC.RECONVERGENT B0 ;  /* 0x0000000000007941 */ /* 0x000fea0003800200 */
.L_x_1854:
        /* <DEDUP_REMOVED lines=55> */
.L_x_1864:
        /* <DEDUP_REMOVED lines=12> */
.L_x_3133:


//--------------------- .text._ZN10layer_norm13ln_bwd_kernelINS_13Kernel_traitsI6__halfS2_S2_fjLj8192ELj2ELj1ELj4ELj16ENS_18Kernel_traits_baseILj8192ES2_S2_S2_fjLj128EEEEEEEvNS_9BwdParamsE --------------------------
	.section	.text._ZN10layer_norm13ln_bwd_kernelINS_13Kernel_traitsI6__halfS2_S2_fjLj8192ELj2ELj1ELj4ELj16ENS_18Kernel_traits_baseILj8192ES2_S2_S2_fjLj128EEEEEEEvNS_9BwdParamsE,"ax",@progbits
	.align	128
        .global         _ZN10layer_norm13ln_bwd_kernelINS_13Kernel_traitsI6__halfS2_S2_fjLj8192ELj2ELj1ELj4ELj16ENS_18Kernel_traits_baseILj8192ES2_S2_S2_fjLj128EEEEEEEvNS_9BwdParamsE
        .type           _ZN10layer_norm13ln_bwd_kernelINS_13Kernel_traitsI6__halfS2_S2_fjLj8192ELj2ELj1ELj4ELj16ENS_18Kernel_traits_baseILj8192ES2_S2_S2_fjLj128EEEEEEEvNS_9BwdParamsE,@function
        .size           _ZN10layer_norm13ln_bwd_kernelINS_13Kernel_traitsI6__halfS2_S2_fjLj8192ELj2ELj1ELj4ELj16ENS_18Kernel_traits_baseILj8192ES2_S2_S2_fjLj128EEEEEEEvNS_9BwdParamsE,(.L_x_3134 - _ZN10layer_norm13ln_bwd_kernelINS_13Kernel_traitsI6__halfS2_S2_fjLj8192ELj2ELj1ELj4ELj16ENS_18Kernel_traits_baseILj8192ES2_S2_S2_fjLj128EEEEEEEvNS_9BwdParamsE)
        .other          _ZN10layer_norm13ln_bwd_kernelINS_13Kernel_traitsI6__halfS2_S2_fjLj8192ELj2ELj1ELj4ELj16ENS_18Kernel_traits_baseILj8192ES2_S2_S2_fjLj128EEEEEEEvNS_9BwdParamsE,@"STO_CUDA_ENTRY STV_DEFAULT"
_ZN10layer_norm13ln_bwd_kernelINS_13Kernel_traitsI6__halfS2_S2_fjLj8192ELj2ELj1ELj4ELj16ENS_18Kernel_traits_baseILj8192ES2_S2_S2_fjLj128EEEEEEEvNS_9BwdParamsE:
.text._ZN10layer_norm13ln_bwd_kernelINS_13Kernel_traitsI6__halfS2_S2_fjLj8192ELj2ELj1ELj4ELj16ENS_18Kernel_traits_baseILj8192ES2_S2_S2_fjLj128EEEEEEEvNS_9BwdParamsE:
        /* <DEDUP_REMOVED lines=100> */
.L_x_1872:
        /* <DEDUP_REMOVED lines=354> */
.L_x_1866:
        /* <DEDUP_REMOVED lines=352> */
.L_x_1867:
        /* <DEDUP_REMOVED lines=119> */
.L_x_1869:
[----:B------:R-:W-:Y:S05]  /*39d0*/  BSYNC.RECONVERGENT B0 ;  /* 0x0000000000007941 */ /* 0x000fea0003800200 */
.L_x_1868:
        /* <DEDUP_REMOVED lines=11> */
[----:B------:R-:W-:Y:S02]  /*3a90*/  SHF.R.U32.HI R39, RZ, 0x1, R110 ;  /* 0x00000001ff277819 */ /* 0x000fe4000001166e */
[----:B------:R-:W-:Y:S02]  /*3aa0*/  SEL R38, R164, RZ, P2 ;  /* 0x000000ffa4267207 */ /* 0x000fe40001000000 */
[----:B------:R-:W-:Y:S02]  /*3ab0*/  ISETP.GT.U32.AND P2, PT, R135, 0x1, PT ;  /* 0x000000018700780c */ /* 0x000fe40003f44070 */
[----:B------:R-:W-:Y:S02]  /*3ac0*/  IADD3 R40, P3, PT, R39, R38, RZ ;  /* 0x0000002627287210 */ /* 0x000fe40007f7e0ff */
[----:B------:R-:W-:-:S02]  /*3ad0*/  MOV R39, 0xffffffff ;  /* 0xffffffff00277802 */ /* 0x000fc40000000f00 */
[----:B------:R-:W-:Y:S02]  /*3ae0*/  LEA.HI.X.SX32 R38, R38, RZ, 0x1, P3 ;  /* 0x000000ff26267211 */ /* 0x000fe400018f0eff */
        /* <DEDUP_REMOVED lines=9> */
.L_x_1871:
[----:B------:R-:W2:Y:S04]  /*3b80*/  LDG.E.STRONG.GPU R38, desc[UR4][R36.64] ;  /* 0x0000000424267981 */ /* 0x000ea8000c1ef900 */
[----:B--2---:R-:W-:Y:S01]  /*3b90*/  CCTL.IVALL ;  /* 0x00000000ff00798f */ /* 0x004fe20002000000 */
[----:B------:R-:W-:Y:S05]  /*3ba0*/  YIELD ;  /* 0x0000000000007946 */ /* 0x000fea0003800000 */
[----:B------:R-:W-:-:S13]  /*3bb0*/  ISETP.NE.AND P2, PT, R38, R41, PT ;  /* 0x000000292600720c */ /* 0x000fda0003f45270 */
[----:B------:R-:W-:Y:S05]  /*3bc0*/  @P2 BRA `(.L_x_1871) ;  /* 0xfffffffc00ec2947 */ /* 0x000fea000383ffff */
.L_x_1870:
        /* <DEDUP_REMOVED lines=31> */
[----:B------:R-:W-:Y:S01]  /*3dc0*/  FMUL.FTZ R40, R39, 0.0001220703125 ;  /* 0x3900000027287820 */ /* 0x000fe20000410000 */
[----:B------:R-:W-:-:S04]  /*3dd0*/  FMUL.FTZ R39, R38, 0.0001220703125 ;  /* 0x3900000026277820 */ /* 0x000fc80000410000 */
        /* <DEDUP_REMOVED lines=186> */
.L_x_1865:
        /* <DEDUP_REMOVED lines=23> */
.L_x_1873:
        /* <DEDUP_REMOVED lines=9> */
.L_x_3134:


//--------------------- .text._ZN10layer_norm22ln_bwd_finalize_kernelINS_22Kernel_traits_finalizeILj8192EffffjLj1024ELj4ENS_18Kernel_traits_baseILj8192EffffjLj1024EEEEEEEvNS_9BwdParamsE --------------------------
	.section	.text._ZN10layer_norm22ln_bwd_finalize_kernelINS_22Kernel_traits_finalizeILj8192EffffjLj1024ELj4ENS_18Kernel_traits_baseILj8192EffffjLj1024EEEEEEEvNS_9BwdParamsE,"ax",@progbits
	.align	128
        .global         _ZN10layer_norm22ln_bwd_finalize_kernelINS_22Kernel_traits_finalizeILj8192EffffjLj1024ELj4ENS_18Kernel_traits_baseILj8192EffffjLj1024EEEEEEEvNS_9BwdParamsE
        .type           _ZN10layer_norm22ln_bwd_finalize_kernelINS_22Kernel_traits_finalizeILj8192EffffjLj1024ELj4ENS_18Kernel_traits_baseILj8192EffffjLj1024EEEEEEEvNS_9BwdParamsE,@function
        .size           _ZN10layer_norm22ln_bwd_finalize_kernelINS_22Kernel_traits_finalizeILj8192EffffjLj1024ELj4ENS_18Kernel_traits_baseILj8192EffffjLj1024EEEEEEEvNS_9BwdParamsE,(.L_x_3135 - _ZN10layer_norm22ln_bwd_finalize_kernelINS_22Kernel_traits_finalizeILj8192EffffjLj1024ELj4ENS_18Kernel_traits_baseILj8192EffffjLj1024EEEEEEEvNS_9BwdParamsE)
        .other          _ZN10layer_norm22ln_bwd_finalize_kernelINS_22Kernel_traits_finalizeILj8192EffffjLj1024ELj4ENS_18Kernel_traits_baseILj8192EffffjLj1024EEEEEEEvNS_9BwdParamsE,@"STO_CUDA_ENTRY STV_DEFAULT"
_ZN10layer_norm22ln_bwd_finalize_kernelINS_22Kernel_traits_finalizeILj8192EffffjLj1024ELj4ENS_18Kernel_traits_baseILj8192EffffjLj1024EEEEEEEvNS_9BwdParamsE:
.text._ZN10layer_norm22ln_bwd_finalize_kernelINS_22Kernel_traits_finalizeILj8192EffffjLj1024ELj4ENS_18Kernel_traits_baseILj8192EffffjLj1024EEEEEEEvNS_9BwdParamsE:
        /* <DEDUP_REMOVED lines=37> */
.L_x_1878:
        /* <DEDUP_REMOVED lines=118> */
.L_x_1877:
[----:B------:R-:W-:Y:S05]  /*09b0*/  BSYNC.RECONVERGENT B1 ;  /* 0x0000000000017941 */ /* 0x000fea0003800200 */
.L_x_1876:
        /* <DEDUP_REMOVED lines=65> */
.L_x_1880:
[----:B------:R-:W-:Y:S05]  /*0dd0*/  BSYNC.RECONVERGENT B1 ;  /* 0x0000000000017941 */ /* 0x000fea0003800200 */
.L_x_1879:
        /* <DEDUP_REMOVED lines=37> */
.L_x_1882:
[----:B------:R-:W-:Y:S05]  /*1030*/  BSYNC.RECONVERGENT B1 ;  /* 0x0000000000017941 */ /* 0x000fea0003800200 */
.L_x_1881:
[----:B------:R-:W-:Y:S05]  /*1040*/  @!P1 BRA `(.L_x_1875) ;  /* 0x00000000003c9947 */ /* 0x000fea0003800000 */
[----:B------:R-:W0:Y:S01]  /*1050*/  LDC.64 R6, c[0x0][0x3e0] ;  /* 0x0000f800ff067b82 */ /* 0x000e220000000a00 */
[----:B------:R-:W-:Y:S02]  /*1060*/  LEA R2, R15, R11, 0xd ;  /* 0x0000000b0f027211 */ /* 0x000fe400078e68ff */
[----:B------:R-:W-:Y:S02]  /*1070*/  IADD3 R24, PT, PT, -R24, RZ, RZ ;  /* 0x000000ff18187210 */ /* 0x000fe40007ffe1ff */
[----:B------:R-:W-:-:S03]  /*1080*/  IADD3 R11, PT, PT, R13, R2, RZ ;  /* 0x000000020d0b7210 */ /* 0x000fc60007ffe0ff */
[----:B------:R-:W1:Y:S04]  /*1090*/  LDC.64 R8, c[0x0][0x3e8] ;  /* 0x0000fa00ff087b82 */ /* 0x000e680000000a00 */
.L_x_1883:
        /* <DEDUP_REMOVED lines=10> */
.L_x_1875:
[----:B------:R-:W-:Y:S05]  /*1140*/  BSYNC.RECONVERGENT B0 ;  /* 0x0000000000007941 */ /* 0x000fea0003800200 */
.L_x_1874:
        /* <DEDUP_REMOVED lines=53> */
.L_x_1884:
        /* <DEDUP_REMOVED lines=14> */
.L_x_3135:


//--------------------- .text._ZN10layer_norm13ln_bwd_kernelINS_13Kernel_traitsIffffjLj8192ELj2ELj1ELj4ELj16ENS_18Kernel_traits_baseILj8192EffffjLj128EEEEEEEvNS_9BwdParamsE --------------------------
	.section	.text._ZN10layer_norm13ln_bwd_kernelINS_13Kernel_traitsIffffjLj8192ELj2ELj1ELj4ELj16ENS_18Kernel_traits_baseILj8192EffffjLj128EEEEEEEvNS_9BwdParamsE,"ax",@progbits
	.align	128
        .global         _ZN10layer_norm13ln_bwd_kernelINS_13Kernel_traitsIffffjLj8192ELj2ELj1ELj4ELj16ENS_18Kernel_traits_baseILj8192EffffjLj128EEEEEEEvNS_9BwdParamsE
        .type           _ZN10layer_norm13ln_bwd_kernelINS_13Kernel_traitsIffffjLj8192ELj2ELj1ELj4ELj16ENS_18Kernel_traits_baseILj8192EffffjLj128EEEEEEEvNS_9BwdParamsE,@function
        .size           _ZN10layer_norm13ln_bwd_kernelINS_13Kernel_traitsIffffjLj8192ELj2ELj1ELj4ELj16ENS_18Kernel_traits_baseILj8192EffffjLj128EEEEEEEvNS_9BwdParamsE,(.L_x_3136 - _ZN10layer_norm13ln_bwd_kernelINS_13Kernel_traitsIffffjLj8192ELj2ELj1ELj4ELj16ENS_18Kernel_traits_baseILj8192EffffjLj128EEEEEEEvNS_9BwdParamsE)
        .other          _ZN10layer_norm13ln_bwd_kernelINS_13Kernel_traitsIffffjLj8192ELj2ELj1ELj4ELj16ENS_18Kernel_traits_baseILj8192EffffjLj128EEEEEEEvNS_9BwdParamsE,@"STO_CUDA_ENTRY STV_DEFAULT"
_ZN10layer_norm13ln_bwd_kernelINS_13Kernel_traitsIffffjLj8192ELj2ELj1ELj4ELj16ENS_18Kernel_traits_baseILj8192EffffjLj128EEEEEEEvNS_9BwdParamsE:
.text._ZN10layer_norm13ln_bwd_kernelINS_13Kernel_traitsIffffjLj8192ELj2ELj1ELj4ELj16ENS_18Kernel_traits_baseILj8192EffffjLj128EEEEEEEvNS_9BwdParamsE:
        /* <DEDUP_REMOVED lines=115> */
.L_x_1894:
        /* <DEDUP_REMOVED lines=33> */
.L_x_1886:
        /* <DEDUP_REMOVED lines=20> */
.L_x_1887:
        /* <DEDUP_REMOVED lines=162> */
.L_x_1888:
        /* <DEDUP_REMOVED lines=192> */
.L_x_1889:
        /* <DEDUP_REMOVED lines=116> */
.L_x_1891:
[----:B------:R-:W-:Y:S05]  /*27e0*/  BSYNC.RECONVERGENT B0 ;  /* 0x0000000000007941 */ /* 0x000fea0003800200 */
.L_x_1890:
        /* <DEDUP_REMOVED lines=25> */
.L_x_1893:
[----:B------:R-:W2:Y:S04]  /*2980*/  LDG.E.STRONG.GPU R38, desc[UR4][R36.64] ;  /* 0x0000000424267981 */ /* 0x000ea8000c1ef900 */
[----:B--2---:R-:W-:Y:S01]  /*2990*/  CCTL.IVALL ;  /* 0x00000000ff00798f */ /* 0x004fe20002000000 */
[----:B------:R-:W-:Y:S05]  /*29a0*/  YIELD ;  /* 0x0000000000007946 */ /* 0x000fea0003800000 */
[----:B------:R-:W-:-:S13]  /*29b0*/  ISETP.NE.AND P2, PT, R38, R41, PT ;  /* 0x000000292600720c */ /* 0x000fda0003f45270 */
[----:B------:R-:W-:Y:S05]  /*29c0*/  @P2 BRA `(.L_x_1893) ;  /* 0xfffffffc00ec2947 */ /* 0x000fea000383ffff */
.L_x_1892:
        /* <DEDUP_REMOVED lines=204> */
.L_x_1885:
        /* <DEDUP_REMOVED lines=22> */
.L_x_1895:
        /* <DEDUP_REMOVED lines=9> */
.L_x_3136:


//--------------------- .text._ZN10layer_norm22ln_bwd_finalize_kernelINS_22Kernel_traits_finalizeILj6144E13__nv_bfloat16fS2_fjLj1024ELj4ENS_18Kernel_traits_baseILj6144ES2_fS2_fjLj1024EEEEEEEvNS_9BwdParamsE --------------------------
	.section	.text._ZN10layer_norm22ln_bwd_finalize_kernelINS_22Kernel_traits_finalizeILj6144E13__nv_bfloat16fS2_fjLj1024ELj4ENS_18Kernel_traits_baseILj6144ES2_fS2_fjLj1024EEEEEEEvNS_9BwdParamsE,"ax",@progbits
	.align	128
        .global         _ZN10layer_norm22ln_bwd_finalize_kernelINS_22Kernel_traits_finalizeILj6144E13__nv_bfloat16fS2_fjLj1024ELj4ENS_18Kernel_traits_baseILj6144ES2_fS2_fjLj1024EEEEEEEvNS_9BwdParamsE
        .type           _ZN10layer_norm22ln_bwd_finalize_kernelINS_22Kernel_traits_finalizeILj6144E13__nv_bfloat16fS2_fjLj1024ELj4ENS_18Kernel_traits_baseILj6144ES2_fS2_fjLj1024EEEEEEEvNS_9BwdParamsE,@function
        .size           _ZN10layer_norm22ln_bwd_finalize_kernelINS_22Kernel_traits_finalizeILj6144E13__nv_bfloat16fS2_fjLj1024ELj4ENS_18Kernel_traits_baseILj6144ES2_fS2_fjLj1024EEEEEEEvNS_9BwdParamsE,(.L_x_3137 - _ZN10layer_norm22ln_bwd_finalize_kernelINS_22Kernel_traits_finalizeILj6144E13__nv_bfloat16fS2_fjLj1024ELj4ENS_18Kernel_traits_baseILj6144ES2_fS2_fjLj1024EEEEEEEvNS_9BwdParamsE)
        .other          _ZN10layer_norm22ln_bwd_finalize_kernelINS_22Kernel_traits_finalizeILj6144E13__nv_bfloat16fS2_fjLj1024ELj4ENS_18Kernel_traits_baseILj6144ES2_fS2_fjLj1024EEEEEEEvNS_9BwdParamsE,@"STO_CUDA_ENTRY STV_DEFAULT"
_ZN10layer_norm22ln_bwd_finalize_kernelINS_22Kernel_traits_finalizeILj6144E13__nv_bfloat16fS2_fjLj1024ELj4ENS_18Kernel_traits_baseILj6144ES2_fS2_fjLj1024EEEEEEEvNS_9BwdParamsE:
.text._ZN10layer_norm22ln_bwd_finalize_kernelINS_22Kernel_traits_finalizeILj6144E13__nv_bfloat16fS2_fjLj1024ELj4ENS_18Kernel_traits_baseILj6144ES2_fS2_fjLj1024EEEEEEEvNS_9BwdParamsE:
        /* <DEDUP_REMOVED lines=37> */
.L_x_1900:
        /* <DEDUP_REMOVED lines=118> */
.L_x_1899:
[----:B------:R-:W-:Y:S05]  /*09b0*/  BSYNC.RECONVERGENT B1 ;  /* 0x0000000000017941 */ /* 0x000fea0003800200 */
.L_x_1898:
        /* <DEDUP_REMOVED lines=65> */
.L_x_1902:
[----:B------:R-:W-:Y:S05]  /*0dd0*/  BSYNC.RECONVERGENT B1 ;  /* 0x0000000000017941 */ /* 0x000fea0003800200 */
.L_x_1901:
        /* <DEDUP_REMOVED lines=37> */
.L_x_1904:
[----:B------:R-:W-:Y:S05]  /*1030*/  BSYNC.RECONVERGENT B1 ;  /* 0x0000000000017941 */ /* 0x000fea0003800200 */
.L_x_1903:
[----:B------:R-:W-:Y:S05]  /*1040*/  @!P1 BRA `(.L_x_1897) ;  /* 0x00000000003c9947 */ /* 0x000fea0003800000 */
[----:B------:R-:W0:Y:S01]  /*1050*/  LDC.64 R6, c[0x0][0x3e0] ;  /* 0x0000f800ff067b82 */ /* 0x000e220000000a00 */
[----:B------:R-:W-:Y:S01]  /*1060*/  IMAD R2, R15, 0x1800, R11 ;  /* 0x000018000f027824 */ /* 0x000fe200078e020b */
[----:B------:R-:W-:-:S04]  /*1070*/  IADD3 R24, PT, PT, -R24, RZ, RZ ;  /* 0x000000ff18187210 */ /* 0x000fc80007ffe1ff */
[----:B------:R-:W-:Y:S02]  /*1080*/  IADD3 R11, PT, PT, R13, R2, RZ ;  /* 0x000000020d0b7210 */ /* 0x000fe40007ffe0ff */
[----:B------:R-:W1:Y:S05]  /*1090*/  LDC.64 R8, c[0x0][0x3e8] ;  /* 0x0000fa00ff087b82 */ /* 0x000e6a0000000a00 */
.L_x_1905:
        /* <DEDUP_REMOVED lines=10> */
.L_x_1897:
[----:B------:R-:W-:Y:S05]  /*1140*/  BSYNC.RECONVERGENT B0 ;  /* 0x0000000000007941 */ /* 0x000fea0003800200 */
.L_x_1896:
        /* <DEDUP_REMOVED lines=55> */
.L_x_1906:
        /* <DEDUP_REMOVED lines=12> */
.L_x_3137:


//--------------------- .text._ZN10layer_norm13ln_bwd_kernelINS_13Kernel_traitsI13__nv_bfloat16fS2_fjLj6144ELj1ELj1ELj8ELj16ENS_18Kernel_traits_baseILj6144ES2_fS2_fjLj256EEEEEEEvNS_9BwdParamsE --------------------------
	.section	.text._ZN10layer_norm13ln_bwd_kernelINS_13Kernel_traitsI13__nv_bfloat16fS2_fjLj6144ELj1ELj1ELj8ELj16ENS_18Kernel_traits_baseILj6144ES2_fS2_fjLj256EEEEEEEvNS_9BwdParamsE,"ax",@progbits
	.align	128
        .global         _ZN10layer_norm13ln_bwd_kernelINS_13Kernel_traitsI13__nv_bfloat16fS2_fjLj6144ELj1ELj1ELj8ELj16ENS_18Kernel_traits_baseILj6144ES2_fS2_fjLj256EEEEEEEvNS_9BwdParamsE
        .type           _ZN10layer_norm13ln_bwd_kernelINS_13Kernel_traitsI13__nv_bfloat16fS2_fjLj6144ELj1ELj1ELj8ELj16ENS_18Kernel_traits_baseILj6144ES2_fS2_fjLj256EEEEEEEvNS_9BwdParamsE,@function
        .size           _ZN10layer_norm13ln_bwd_kernelINS_13Kernel_traitsI13__nv_bfloat16fS2_fjLj6144ELj1ELj1ELj8ELj16ENS_18Kernel_traits_baseILj6144ES2_fS2_fjLj256EEEEEEEvNS_9BwdParamsE,(.L_x_3138 - _ZN10layer_norm13ln_bwd_kernelINS_13Kernel_traitsI13__nv_bfloat16fS2_fjLj6144ELj1ELj1ELj8ELj16ENS_18Kernel_traits_baseILj6144ES2_fS2_fjLj256EEEEEEEvNS_9BwdParamsE)
        .other          _ZN10layer_norm13ln_bwd_kernelINS_13Kernel_traitsI13__nv_bfloat16fS2_fjLj6144ELj1ELj1ELj8ELj16ENS_18Kernel_traits_baseILj6144ES2_fS2_fjLj256EEEEEEEvNS_9BwdParamsE,@"STO_CUDA_ENTRY STV_DEFAULT"
_ZN10layer_norm13ln_bwd_kernelINS_13Kernel_traitsI13__nv_bfloat16fS2_fjLj6144ELj1ELj1ELj8ELj16ENS_18Kernel_traits_baseILj6144ES2_fS2_fjLj256EEEEEEEvNS_9BwdParamsE:
.text._ZN10layer_norm13ln_bwd_kernelINS_13Kernel_traitsI13__nv_bfloat16fS2_fjLj6144ELj1ELj1ELj8ELj16ENS_18Kernel_traits_baseILj6144ES2_fS2_fjLj256EEEEEEEvNS_9BwdParamsE:
[----:B------:R-:W-:Y:S01]  /*0000*/  LDC R1, c[0x0][0x37c] ;  /* 0x0000df00ff017b82 */ /* 0x000fe20000000800 */
[----:B------:R-:W0:Y:S01]  /*0010*/  LDCU.64 UR4, c[0x0][0x398] ;  /* 0x00007300ff0477ac */ /* 0x000e220008000a00 */
[----:B------:R-:W1:Y:S06]  /*0020*/  S2R R24, SR_TID.X ;  /* 0x0000000000187919 */ /* 0x000e6c0000002100 */
[----:B------:R-:W1:Y:S01]  /*0030*/  LDC.64 R4, c[0x0][0x3b0] ;  /* 0x0000ec00ff047b82 */ /* 0x000e620000000a00 */
[----:B------:R-:W2:Y:S07]  /*0040*/  LDCU.64 UR6, c[0x0][0x358] ;  /* 0x00006b00ff0677ac */ /* 0x000eae0008000a00 */
[----:B------:R-:W3:Y:S01]  /*0050*/  LDC.64 R12, c[0x0][0x3b8] ;  /* 0x0000ee00ff0c7b82 */ /* 0x000ee20000000a00 */
[----:B0-----:R-:W-:-:S04]  /*0060*/  UISETP.NE.U32.AND UP0, UPT, UR4, URZ, UPT ;  /* 0x000000ff0400728c */ /* 0x001fc8000bf05070 */
[----:B------:R-:W-:-:S03]  /*0070*/  UISETP.NE.AND.EX UP0, UPT, UR5, URZ, UPT, UP0 ;  /* 0x000000ff0500728c */ /* 0x000fc6000bf05300 */
[----:B------:R-:W0:Y:S01]  /*0080*/  S2UR UR4, SR_CTAID.X ;  /* 0x00000000000479c3 */ /* 0x000e220000002500 */
[----:B------:R-:W4:Y:S02]  /*0090*/  LDCU UR5, c[0x0][0x384] ;  /* 0x00007080ff0577ac */ /* 0x000f240008000800 */
[----:B------:R-:W-:-:S13]  /*00a0*/  PLOP3.LUT P0, PT, PT, PT, UP0, 0x80, 0x8 ;  /* 0x000000000008781c */ /* 0x000fda0003f0f008 */
[C---:B-1----:R-:W-:Y:S01]  /*00b0*/  @P0 IMAD.WIDE.U32 R4, R24.reuse, 0x8, R4 ;  /* 0x0000000818040825 */ /* 0x042fe200078e0004 */
[----:B------:R-:W1:Y:S04]  /*00c0*/  @!P0 LDC.64 R6, c[0x0][0x3b0] ;  /* 0x0000ec00ff068b82 */ /* 0x000e680000000a00 */
[----:B--2---:R-:W5:Y:S04]  /*00d0*/  @P0 LDG.E.64 R2, desc[UR6][R4.64] ;  /* 0x0000000604020981 */ /* 0x004f68000c1e1b00 */
[----:B------:R-:W5:Y:S04]  /*00e0*/  @P0 LDG.E.64 R26, desc[UR6][R4.64+0x800] ;  /* 0x00080006041a0981 */ /* 0x000f68000c1e1b00 */
[----:B------:R-:W5:Y:S04]  /*00f0*/  @P0 LDG.E.64 R40, desc[UR6][R4.64+0x1000] ;  /* 0x0010000604280981 */ /* 0x000f68000c1e1b00 */
[----:B------:R-:W5:Y:S04]  /*0100*/  @P0 LDG.E.64 R42, desc[UR6][R4.64+0x1800] ;  /* 0x00180006042a0981 */ /* 0x000f68000c1e1b00 */
[----:B------:R-:W5:Y:S04]  /*0110*/  @P0 LDG.E.64 R44, desc[UR6][R4.64+0x2000] ;  /* 0x00200006042c0981 */ /* 0x000f68000c1e1b00 */
[----:B------:R2:W5:Y:S01]  /*0120*/  @P0 LDG.E.64 R46, desc[UR6][R4.64+0x2800] ;  /* 0x00280006042e0981 */ /* 0x000562000c1e1b00 */
[----:B0-----:R-:W-:Y:S01]  /*0130*/  MOV R63, UR4 ;  /* 0x00000004003f7c02 */ /* 0x001fe20008000f00 */
[----:B-1----:R-:W-:-:S03]  /*0140*/  @!P0 IMAD.WIDE.U32 R6, R24, 0x8, R6 ;  /* 0x0000000818068825 */ /* 0x002fc600078e0006 */
[----:B----4-:R-:W-:Y:S01]  /*0150*/  ISETP.GE.AND P1, PT, R63, UR5, PT ;  /* 0x000000053f007c0c */ /* 0x010fe2000bf26270 */
[----:B---3--:R-:W-:Y:S01]  /*0160*/  @P0 IMAD.WIDE.U32 R12, R24, 0x8, R12 ;  /* 0x00000008180c0825 */ /* 0x008fe200078e000c */
[----:B------:R-:W-:Y:S02]  /*0170*/  CS2R R8, SRZ ;  /* 0x0000000000087805 */ /* 0x000fe4000001ff00 */
[----:B------:R-:W-:Y:S02]  /*0180*/  CS2R R10, SRZ ;  /* 0x00000000000a7805 */ /* 0x000fe4000001ff00 */
[----:B------:R-:W-:Y:S02]  /*0190*/  CS2R R14, SRZ ;  /* 0x00000000000e7805 */ /* 0x000fe4000001ff00 */
[----:B--2---:R-:W-:Y:S01]  /*01a0*/  CS2R R4, SRZ ;  /* 0x0000000000047805 */ /* 0x004fe2000001ff00 */
        /* <DEDUP_REMOVED lines=24> */
[----:B0-----:R-:W-:Y:S01]  /*0330*/  CS2R R12, SRZ ;  /* 0x00000000000c7805 */ /* 0x001fe2000001ff00 */
[----:B------:R-:W5:Y:S04]  /*0340*/  @!P0 LDG.E.64 R2, desc[UR6][R6.64] ;  /* 0x0000000606028981 */ /* 0x000f68000c1e1b00 */
[----:B------:R-:W5:Y:S04]  /*0350*/  @!P0 LDG.E.64 R26, desc[UR6][R6.64+0x800] ;  /* 0x00080006061a8981 */ /* 0x000f68000c1e1b00 */
[----:B------:R-:W5:Y:S04]  /*0360*/  @!P0 LDG.E.64 R40, desc[UR6][R6.64+0x1000] ;  /* 0x0010000606288981 */ /* 0x000f68000c1e1b00 */
[----:B------:R-:W5:Y:S04]  /*0370*/  @!P0 LDG.E.64 R42, desc[UR6][R6.64+0x1800] ;  /* 0x00180006062a8981 */ /* 0x000f68000c1e1b00 */
[----:B------:R-:W5:Y:S04]  /*0380*/  @!P0 LDG.E.64 R44, desc[UR6][R6.64+0x2000] ;  /* 0x00200006062c8981 */ /* 0x000f68000c1e1b00 */
[----:B------:R0:W5:Y:S02]  /*0390*/  @!P0 LDG.E.64 R46, desc[UR6][R6.64+0x2800] ;  /* 0x00280006062e8981 */ /* 0x000164000c1e1b00 */
[----:B0-----:R-:W-:Y:S01]  /*03a0*/  CS2R R6, SRZ ;  /* 0x0000000000067805 */ /* 0x001fe2000001ff00 */
[----:B------:R-:W-:Y:S06]  /*03b0*/  @P1 BRA `(.L_x_1907) ;  /* 0x0000003400a41947 */ /* 0x000fec0003800000 */
[----:B------:R-:W0:Y:S01]  /*03c0*/  S2UR UR5, SR_CgaCtaId ;  /* 0x00000000000579c3 */ /* 0x000e220000008800 */
[----:B------:R-:W-:Y:S01]  /*03d0*/  UMOV UR4, 0x400 ;  /* 0x0000040000047882 */ /* 0x000fe20000000000 */
[----:B------:R-:W-:Y:S01]  /*03e0*/  HFMA2 R135, -RZ, RZ, 0, 0 ;  /* 0x00000000ff877431 */ /* 0x000fe200000001ff */
[----:B-----5:R-:W-:Y:S01]  /*03f0*/  MOV R134, R2 ;  /* 0x0000000200867202 */ /* 0x020fe20000000f00 */
[----:B------:R-:W-:Y:S01]  /*0400*/  HFMA2 R62, -RZ, RZ, 0, 0 ;  /* 0x00000000ff3e7431 */ /* 0x000fe200000001ff */
[----:B------:R-:W-:Y:S02]  /*0410*/  SHF.R.U64 R132, R2, 0x10, R3 ;  /* 0x0000001002847819 */ /* 0x000fe40000001203 */
        /* <DEDUP_REMOVED lines=17> */
[----:B------:R-:W-:Y:S01]  /*0530*/  MOV R118, R44 ;  /* 0x0000002c00767202 */ /* 0x000fe20000000f00 */
[----:B0-----:R-:W-:Y:S01]  /*0540*/  ULEA UR4, UR5, UR4, 0x18 ;  /* 0x0000000405047291 */ /* 0x001fe2000f8ec0ff */
        /* <DEDUP_REMOVED lines=26> */
[----:B------:R-:W-:-:S02]  /*06f0*/  PLOP3.LUT P1, PT, PT, PT, PT, 0x8, 0x80 ;  /* 0x000000000080781c */ /* 0x000fc40003f2e170 */
        /* <DEDUP_REMOVED lines=12> */
[----:B------:R-:W-:Y:S02]  /*07c0*/  MOV R98, RZ ;  /* 0x000000ff00627202 */ /* 0x000fe40000000f00 */
[----:B------:R-:W-:Y:S02]  /*07d0*/  MOV R2, RZ ;  /* 0x000000ff00027202 */ /* 0x000fe40000000f00 */
[----:B------:R-:W-:-:S07]  /*07e0*/  MOV R166, UR4 ;  /* 0x0000000400a67c02 */ /* 0x000fce0008000f00 */
.L_x_1914:
[----:B------:R-:W0:Y:S01]  /*07f0*/  LDC.64 R136, c[0x0][0x3a8] ;  /* 0x0000ea00ff887b82 */ /* 0x000e220000000a00 */
[----:B------:R-:W-:-:S07]  /*0800*/  MOV R0, RZ ;  /* 0x000000ff00007202 */ /* 0x000fce0000000f00 */
[----:B--2---:R-:W1:Y:S01]  /*0810*/  @!P0 LDC.64 R4, c[0x0][0x3a0] ;  /* 0x0000e800ff048b82 */ /* 0x004e620000000a00 */
[----:B0-----:R-:W-:-:S06]  /*0820*/  IMAD.WIDE R136, R63, 0x4, R136 ;  /* 0x000000043f887825 */ /* 0x001fcc00078e0288 */
[----:B------:R0:W5:Y:S01]  /*0830*/  LDG.E R136, desc[UR6][R136.64] ;  /* 0x0000000688887981 */ /* 0x000162000c1e1900 */
[----:B-1----:R-:W-:-:S05]  /*0840*/  @!P0 IMAD.WIDE R4, R63, 0x4, R4 ;  /* 0x000000043f048825 */ /* 0x002fca00078e0204 */
[----:B------:R0:W5:Y:S01]  /*0850*/  @!P0 LDG.E R0, desc[UR6][R4.64] ;  /* 0x0000000604008981 */ /* 0x000162000c1e1900 */
[----:B------:R-:W-:Y:S05]  /*0860*/  @P0 BRA `(.L_x_1908) ;  /* 0x00000000007c0947 */ /* 0x000fea0003800000 */
[----:B------:R-:W1:Y:S01]  /*0870*/  LDC.64 R80, c[0x0][0x3d8] ;  /* 0x0000f600ff507b82 */ /* 0x000e620000000a00 */
[----:B------:R-:W-:-:S05]  /*0880*/  IMAD R141, R63, 0x600, RZ ;  /* 0x000006003f8d7824 */ /* 0x000fca00078e02ff */
[----:B------:R-:W-:Y:S02]  /*0890*/  LOP3.LUT R141, R141, R24, RZ, 0xfc, !PT ;  /* 0x000000188d8d7212 */ /* 0x000fe400078efcff */
[----:B0-----:R-:W0:Y:S02]  /*08a0*/  LDC.64 R4, c[0x0][0x390] ;  /* 0x0000e400ff047b82 */ /* 0x001e240000000a00 */
[C---:B------:R-:W-:Y:S02]  /*08b0*/  IADD3 R140, PT, PT, R141.reuse, 0x200, RZ ;  /* 0x000002008d8c7810 */ /* 0x040fe40007ffe0ff */
[C---:B------:R-:W-:Y:S02]  /*08c0*/  IADD3 R139, PT, PT, R141.reuse, 0x300, RZ ;  /* 0x000003008d8b7810 */ /* 0x040fe40007ffe0ff */
[C---:B------:R-:W-:Y:S02]  /*08d0*/  IADD3 R138, PT, PT, R141.reuse, 0x400, RZ ;  /* 0x000004008d8a7810 */ /* 0x040fe40007ffe0ff */
[C---:B------:R-:W-:Y:S01]  /*08e0*/  IADD3 R137, PT, PT, R141.reuse, 0x500, RZ ;  /* 0x000005008d897810 */ /* 0x040fe20007ffe0ff */
[----:B-1----:R-:W-:-:S04]  /*08f0*/  IMAD.WIDE.U32 R12, R141, 0x8, R80 ;  /* 0x000000088d0c7825 */ /* 0x002fc800078e0050 */
[--C-:B------:R-:W-:Y:S01]  /*0900*/  IMAD.WIDE.U32 R90, R140, 0x8, R80.reuse ;  /* 0x000000088c5a7825 */ /* 0x100fe200078e0050 */
[----:B------:R1:W5:Y:S03]  /*0910*/  LDG.E.64 R96, desc[UR6][R12.64] ;  /* 0x000000060c607981 */ /* 0x000366000c1e1b00 */
[--C-:B------:R-:W-:Y:S01]  /*0920*/  IMAD.WIDE.U32 R88, R139, 0x8, R80.reuse ;  /* 0x000000088b587825 */ /* 0x100fe200078e0050 */
[----:B------:R1:W5:Y:S03]  /*0930*/  LDG.E.64 R92, desc[UR6][R12.64+0x800] ;  /* 0x000800060c5c7981 */ /* 0x000366000c1e1b00 */
[--C-:B------:R-:W-:Y:S01]  /*0940*/  IMAD.WIDE.U32 R86, R138, 0x8, R80.reuse ;  /* 0x000000088a567825 */ /* 0x100fe200078e0050 */
[----:B------:R-:W5:Y:S03]  /*0950*/  LDG.E.64 R90, desc[UR6][R90.64] ;  /* 0x000000065a5a7981 */ /* 0x000f66000c1e1b00 */
[----:B------:R-:W-:Y:S01]  /*0960*/  IMAD.WIDE.U32 R80, R137, 0x8, R80 ;  /* 0x0000000889507825 */ /* 0x000fe200078e0050 */
[----:B------:R-:W5:Y:S03]  /*0970*/  LDG.E.64 R88, desc[UR6][R88.64] ;  /* 0x0000000658587981 */ /* 0x000f66000c1e1b00 */
[--C-:B0-----:R-:W-:Y:S01]  /*0980*/  IMAD.WIDE.U32 R14, R140, 0x10, R4.reuse ;  /* 0x000000108c0e7825 */ /* 0x101fe200078e0004 */
[----:B------:R-:W5:Y:S03]  /*0990*/  LDG.E.64 R86, desc[UR6][R86.64] ;  /* 0x0000000656567981 */ /* 0x000f66000c1e1b00 */
[--C-:B------:R-:W-:Y:S01]  /*09a0*/  IMAD.WIDE.U32 R16, R139, 0x10, R4.reuse ;  /* 0x000000108b107825 */ /* 0x100fe200078e0004 */
[----:B------:R-:W5:Y:S03]  /*09b0*/  LDG.E.64 R80, desc[UR6][R80.64] ;  /* 0x0000000650507981 */ /* 0x000f66000c1e1b00 */
[--C-:B------:R-:W-:Y:S01]  /*09c0*/  IMAD.WIDE.U32 R20, R138, 0x10, R4.reuse ;  /* 0x000000108a147825 */ /* 0x100fe200078e0004 */
[----:B------:R-:W5:Y:S03]  /*09d0*/  LDG.E.128 R12, desc[UR6][R14.64] ;  /* 0x000000060e0c7981 */ /* 0x000f66000c1e1d00 */
[--C-:B------:R-:W-:Y:S01]  /*09e0*/  IMAD.WIDE.U32 R24, R137, 0x10, R4.reuse ;  /* 0x0000001089187825 */ /* 0x100fe200078e0004 */
[----:B------:R-:W5:Y:S03]  /*09f0*/  LDG.E.128 R16, desc[UR6][R16.64] ;  /* 0x0000000610107981 */ /* 0x000f66000c1e1d00 */
[----:B------:R-:W-:Y:S01]  /*0a00*/  IMAD.WIDE.U32 R142, R141, 0x10, R4 ;  /* 0x000000108d8e7825 */ /* 0x000fe200078e0004 */
[----:B------:R-:W5:Y:S04]  /*0a10*/  LDG.E.128 R20, desc[UR6][R20.64] ;  /* 0x0000000614147981 */ /* 0x000f68000c1e1d00 */
[----:B------:R1:W5:Y:S04]  /*0a20*/  LDG.E.128 R4, desc[UR6][R142.64] ;  /* 0x000000068e047981 */ /* 0x000368000c1e1d00 */
[----:B------:R1:W5:Y:S04]  /*0a30*/  LDG.E.128 R8, desc[UR6][R142.64+0x1000] ;  /* 0x001000068e087981 */ /* 0x000368000c1e1d00 */
[----:B------:R-:W5:Y:S01]  /*0a40*/  LDG.E.128 R24, desc[UR6][R24.64] ;  /* 0x0000000618187981 */ /* 0x000f62000c1e1d00 */
[----:B------:R-:W-:Y:S05]  /*0a50*/  BRA `(.L_x_1909) ;  /* 0x00000000007c7947 */ /* 0x000fea0003800000 */
.L_x_1908:
[----:B------:R-:W1:Y:S01]  /*0a60*/  S2R R6, SR_TID.X ;  /* 0x0000000000067919 */ /* 0x000e620000002100 */
[----:B------:R-:W2:Y:S01]  /*0a70*/  LDC.64 R24, c[0x0][0x398] ;  /* 0x0000e600ff187b82 */ /* 0x000ea20000000a00 */
[----:B------:R-:W-:-:S07]  /*0a80*/  IMAD R141, R63, 0x600, RZ ;  /* 0x000006003f8d7824 */ /* 0x000fce00078e02ff */
[----:B0-----:R-:W0:Y:S01]  /*0a90*/  LDC.64 R4, c[0x0][0x3d8] ;  /* 0x0000f600ff047b82 */ /* 0x001e220000000a00 */
[----:B-1----:R-:W-:-:S04]  /*0aa0*/  LOP3.LUT R141, R141, R6, RZ, 0xfc, !PT ;  /* 0x000000068d8d7212 */ /* 0x002fc800078efcff */
[C---:B------:R-:W-:Y:S01]  /*0ab0*/  IADD3 R140, PT, PT, R141.reuse, 0x200, RZ ;  /* 0x000002008d8c7810 */ /* 0x040fe20007ffe0ff */
[C-C-:B--2---:R-:W-:Y:S01]  /*0ac0*/  IMAD.WIDE.U32 R142, R141.reuse, 0x10, R24.reuse ;  /* 0x000000108d8e7825 */ /* 0x144fe200078e0018 */
[C---:B------:R-:W-:Y:S02]  /*0ad0*/  IADD3 R139, PT, PT, R141.reuse, 0x300, RZ ;  /* 0x000003008d8b7810 */ /* 0x040fe40007ffe0ff */
[C---:B------:R-:W-:Y:S02]  /*0ae0*/  IADD3 R138, PT, PT, R141.reuse, 0x400, RZ ;  /* 0x000004008d8a7810 */ /* 0x040fe40007ffe0ff */
[----:B------:R-:W-:Y:S01]  /*0af0*/  IADD3 R137, PT, PT, R141, 0x500, RZ ;  /* 0x000005008d897810 */ /* 0x000fe20007ffe0ff */
[--C-:B------:R-:W-:Y:S01]  /*0b00*/  IMAD.WIDE.U32 R12, R140, 0x10, R24.reuse ;  /* 0x000000108c0c7825 */ /* 0x100fe200078e0018 */
[----:B------:R2:W5:Y:S03]  /*0b10*/  LDG.E.128 R8, desc[UR6][R142.64+0x1000] ;  /* 0x001000068e087981 */ /* 0x000566000c1e1d00 */
[----:B------:R-:W-:-:S04]  /*0b20*/  IMAD.WIDE.U32 R16, R139, 0x10, R24 ;  /* 0x000000108b107825 */ /* 0x000fc800078e0018 */
[----:B------:R-:W-:Y:S02]  /*0b30*/  IMAD.WIDE.U32 R20, R138, 0x10, R24 ;  /* 0x000000108a147825 */ /* 0x000fe400078e0018 */
[----:B------:R-:W5:Y:S02]  /*0b40*/  LDG.E.128 R16, desc[UR6][R16.64] ;  /* 0x0000000610107981 */ /* 0x000f64000c1e1d00 */
[--C-:B0-----:R-:W-:Y:S02]  /*0b50*/  IMAD.WIDE.U32 R14, R141, 0x8, R4.reuse ;  /* 0x000000088d0e7825 */ /* 0x101fe400078e0004 */
[----:B------:R-:W5:Y:S02]  /*0b60*/  LDG.E.128 R20, desc[UR6][R20.64] ;  /* 0x0000000614147981 */ /* 0x000f64000c1e1d00 */
[--C-:B------:R-:W-:Y:S02]  /*0b70*/  IMAD.WIDE.U32 R90, R140, 0x8, R4.reuse ;  /* 0x000000088c5a7825 */ /* 0x100fe400078e0004 */
[----:B------:R2:W5:Y:S02]  /*0b80*/  LDG.E.64 R96, desc[UR6][R14.64] ;  /* 0x000000060e607981 */ /* 0x000564000c1e1b00 */
[----:B------:R-:W-:-:S02]  /*0b90*/  IMAD.WIDE.U32 R88, R139, 0x8, R4 ;  /* 0x000000088b587825 */ /* 0x000fc400078e0004 */
[----:B------:R2:W5:Y:S02]  /*0ba0*/  LDG.E.64 R92, desc[UR6][R14.64+0x800] ;  /* 0x000800060e5c7981 */ /* 0x000564000c1e1b00 */
[--C-:B------:R-:W-:Y:S02]  /*0bb0*/  IMAD.WIDE.U32 R86, R138, 0x8, R4.reuse ;  /* 0x000000088a567825 */ /* 0x100fe400078e0004 */
[----:B------:R-:W5:Y:S02]  /*0bc0*/  LDG.E.64 R90, desc[UR6][R90.64] ;  /* 0x000000065a5a7981 */ /* 0x000f64000c1e1b00 */
[C---:B------:R-:W-:Y:S02]  /*0bd0*/  IMAD.WIDE.U32 R80, R137.reuse, 0x8, R4 ;  /* 0x0000000889507825 */ /* 0x040fe400078e0004 */
[----:B------:R2:W5:Y:S02]  /*0be0*/  LDG.E.128 R4, desc[UR6][R142.64] ;  /* 0x000000068e047981 */ /* 0x000564000c1e1d00 */
[----:B------:R-:W-:-:S02]  /*0bf0*/  IMAD.WIDE.U32 R24, R137, 0x10, R24 ;  /* 0x0000001089187825 */ /* 0x000fc400078e0018 */
[----:B------:R-:W5:Y:S04]  /*0c00*/  LDG.E.64 R88, desc[UR6][R88.64] ;  /* 0x0000000658587981 */ /* 0x000f68000c1e1b00 */
[----:B------:R-:W5:Y:S04]  /*0c10*/  LDG.E.64 R86, desc[UR6][R86.64] ;  /* 0x0000000656567981 */ /* 0x000f68000c1e1b00 */
[----:B------:R-:W5:Y:S04]  /*0c20*/  LDG.E.64 R80, desc[UR6][R80.64] ;  /* 0x0000000650507981 */ /* 0x000f68000c1e1b00 */
[----:B------:R-:W5:Y:S04]  /*0c30*/  LDG.E.128 R12, desc[UR6][R12.64] ;  /* 0x000000060c0c7981 */ /* 0x000f68000c1e1d00 */
[----:B--2---:R-:W5:Y:S02]  /*0c40*/  LDG.E.128 R24, desc[UR6][R24.64] ;  /* 0x0000000618187981 */ /* 0x004f64000c1e1d00 */
.L_x_1909:
[----:B-1----:R-:W0:Y:S01]  /*0c50*/  LDC.64 R142, c[0x0][0x398] ;  /* 0x0000e600ff8e7b82 */ /* 0x002e220000000a00 */
        /* <DEDUP_REMOVED lines=12> */
[----:B0-----:R-:W-:Y:S02]  /*0d20*/  ISETP.NE.U32.AND P0, PT, R142, RZ, PT ;  /* 0x000000ff8e00720c */ /* 0x001fe40003f05070 */
[----:B------:R-:W-:Y:S02]  /*0d30*/  MOV R142, R97 ;  /* 0x00000061008e7202 */ /* 0x000fe40000000f00 */
[----:B------:R-:W-:Y:S02]  /*0d40*/  ISETP.NE.AND.EX P0, PT, R143, RZ, PT, P0 ;  /* 0x000000ff8f00720c */ /* 0x000fe40003f05300 */
        /* <DEDUP_REMOVED lines=12> */
[--C-:B------:R-:W-:Y:S01]  /*0e10*/  FADD.FTZ R143, R4, -R0.reuse ;  /* 0x80000000048f7221 */ /* 0x100fe20000010000 */
[--C-:B------:R-:W-:Y:S01]  /*0e20*/  FADD.FTZ R145, R5, -R0.reuse ;  /* 0x8000000005917221 */ /* 0x100fe20000010000 */
[--C-:B------:R-:W-:Y:S01]  /*0e30*/  FADD.FTZ R19, R19, -R0.reuse ;  /* 0x8000000013137221 */ /* 0x100fe20000010000 */
[--C-:B------:R-:W-:Y:S01]  /*0e40*/  SHF.R.U64 R192, R96, 0x10, R97.reuse ;  /* 0x0000001060c07819 */ /* 0x100fe20000001261 */
[--C-:B------:R-:W-:Y:S01]  /*0e50*/  FADD.FTZ R197, R17, -R0.reuse ;  /* 0x8000000011c57221 */ /* 0x100fe20000010000 */
[----:B------:R-:W-:Y:S01]  /*0e60*/  SHF.L.U32 R5, R168, 0x10, RZ ;  /* 0x00000010a8057819 */ /* 0x000fe200000006ff */
[--C-:B------:R-:W-:Y:S01]  /*0e70*/  FADD.FTZ R213, R24, -R0.reuse ;  /* 0x8000000018d57221 */ /* 0x100fe20000010000 */
[----:B------:R-:W-:Y:S01]  /*0e80*/  SHF.L.U32 R4, R134, 0x10, RZ ;  /* 0x0000001086047819 */ /* 0x000fe200000006ff */
[--C-:B------:R-:W-:Y:S01]  /*0e90*/  FADD.FTZ R147, R6, -R0.reuse ;  /* 0x8000000006937221 */ /* 0x100fe20000010000 */
[----:B------:R-:W-:Y:S01]  /*0ea0*/  SHF.R.U32.HI R190, RZ, 0x10, R97 ;  /* 0x00000010ffbe7819 */ /* 0x000fe20000011661 */
[----:B------:R-:W-:Y:S01]  /*0eb0*/  FMUL.FTZ R97, R136, R19 ;  /* 0x0000001388617220 */ /* 0x000fe20000410000 */
[----:B------:R-:W-:Y:S01]  /*0ec0*/  SHF.R.U64 R170, R86, 0x10, R87 ;  /* 0x0000001056aa7819 */ /* 0x000fe20000001257 */
[--C-:B------:R-:W-:Y:S01]  /*0ed0*/  FADD.FTZ R149, R7, -R0.reuse ;  /* 0x8000000007957221 */ /* 0x100fe20000010000 */
[----:B------:R-:W-:Y:S01]  /*0ee0*/  SHF.R.U32.HI R144, RZ, 0x10, R89 ;  /* 0x00000010ff907819 */ /* 0x000fe20000011659 */
[--C-:B------:R-:W-:Y:S01]  /*0ef0*/  FADD.FTZ R151, R8, -R0.reuse ;  /* 0x8000000008977221 */ /* 0x100fe20000010000 */
[--C-:B------:R-:W-:Y:S01]  /*0f00*/  SHF.R.U64 R86, R80, 0x10, R81.reuse ;  /* 0x0000001050567819 */ /* 0x100fe20000001251 */
        /* <DEDUP_REMOVED lines=21> */
[C---:B------:R-:W-:Y:S01]  /*1060*/  FMUL.FTZ R0, R136.reuse, R143 ;  /* 0x0000008f88007220 */ /* 0x040fe20000410000 */
[----:B------:R-:W-:Y:S01]  /*1070*/  SHF.L.U32 R15, R157, 0x10, RZ ;  /* 0x000000109d0f7819 */ /* 0x000fe200000006ff */
[----:B------:R-:W-:Y:S01]  /*1080*/  FMUL.FTZ R21, R136, R147 ;  /* 0x0000009388157220 */ /* 0x000fe20000410000 */
[----:B------:R-:W-:Y:S01]  /*1090*/  SHF.L.U32 R6, R167, 0x10, RZ ;  /* 0x00000010a7067819 */ /* 0x000fe200000006ff */
[----:B------:R-:W-:Y:S01]  /*10a0*/  FMUL.FTZ R147, R24, R19 ;  /* 0x0000001318937220 */ /* 0x000fe20000410000 */
[----:B------:R-:W-:Y:S01]  /*10b0*/  SHF.L.U32 R157, R133, 0x10, RZ ;  /* 0x00000010859d7819 */ /* 0x000fe200000006ff */
[----:B------:R-:W-:Y:S01]  /*10c0*/  FADD.FTZ R4, RZ, R3 ;  /* 0x00000003ff047221 */ /* 0x000fe20000010000 */
[----:B------:R-:W-:Y:S01]  /*10d0*/  SHF.L.U32 R168, R144, 0x10, RZ ;  /* 0x0000001090a87819 */ /* 0x000fe200000006ff */
[----:B------:R-:W-:Y:S01]  /*10e0*/  FMUL.FTZ R22, R136, R145 ;  /* 0x0000009188167220 */ /* 0x000fe20000410000 */
[----:B------:R-:W-:Y:S01]  /*10f0*/  SHF.L.U32 R144, R81, 0x10, RZ ;  /* 0x0000001051907819 */ /* 0x000fe200000006ff */
[----:B------:R-:W-:Y:S01]  /*1100*/  FFMA.FTZ R81, R0, R3, RZ ;  /* 0x0000000300517223 */ /* 0x000fe200000100ff */
        /* <DEDUP_REMOVED lines=16> */
[----:B------:R-:W-:Y:S01]  /*1210*/  SHF.R.U64 R16, R92, 0x10, R93 ;  /* 0x000000105c107819 */ /* 0x000fe2000000125d */
[----:B------:R-:W-:Y:S01]  /*1220*/  FMUL.FTZ R161, R80, R159 ;  /* 0x0000009f50a17220 */ /* 0x000fe20000410000 */
[----:B------:R-:W-:Y:S01]  /*1230*/  FFMA.FTZ R81, R21, R158, R4 ;  /* 0x0000009e15517223 */ /* 0x000fe20000010004 */
[----:B------:R-:W-:Y:S01]  /*1240*/  SHF.R.U64 R146, R88, 0x10, R89 ;  /* 0x0000001058927819 */ /* 0x000fe20000001259 */
[----:B------:R-:W-:Y:S01]  /*1250*/  FMUL.FTZ R26, R136, R155 ;  /* 0x0000009b881a7220 */ /* 0x000fe20000410000 */
[----:B------:R-:W-:Y:S01]  /*1260*/  SHF.L.U32 R169, R128, 0x10, RZ ;  /* 0x0000001080a97819 */ /* 0x000fe200000006ff */
[----:B------:R-:W-:Y:S01]  /*1270*/  FADD.FTZ R143, R24, R161 ;  /* 0x000000a1188f7221 */ /* 0x000fe20000010000 */
[----:B------:R-:W-:Y:S01]  /*1280*/  SHF.L.U32 R16, R16, 0x10, RZ ;  /* 0x0000001010107819 */ /* 0x000fe200000006ff */
[----:B------:R-:W-:Y:S01]  /*1290*/  FFMA.FTZ R4, R20, R161, R81 ;  /* 0x000000a114047223 */ /* 0x000fe20000010051 */
        /* <DEDUP_REMOVED lines=32> */
[----:B------:R-:W-:Y:S01]  /*14a0*/  FMUL.FTZ R143, R142, R163 ;  /* 0x000000a38e8f7220 */ /* 0x000fe20000410000 */
[----:B------:R-:W-:Y:S01]  /*14b0*/  FMUL.FTZ R88, R136, R185 ;  /* 0x000000b988587220 */ /* 0x000fe20000410000 */
        /* <DEDUP_REMOVED lines=98> */
.L_x_1910:
[--C-:B------:R-:W-:Y:S02]  /*1ae0*/  SHF.R.U64 R171, R88, 0x10, R89.reuse ;  /* 0x0000001058ab7819 */ /* 0x100fe40000001259 */
[----:B------:R-:W-:Y:S02]  /*1af0*/  SHF.L.U32 R88, R110, 0x10, RZ ;  /* 0x000000106e587819 */ /* 0x000fe400000006ff */
[----:B------:R-:W-:Y:S02]  /*1b00*/  SHF.R.U32.HI R173, RZ, 0x10, R89 ;  /* 0x00000010ffad7819 */ /* 0x000fe40000011659 */
[----:B------:R-:W-:Y:S01]  /*1b10*/  SHF.L.U32 R183, R133, 0x10, RZ ;  /* 0x0000001085b77819 */ /* 0x000fe200000006ff */
[----:B------:R-:W-:Y:S01]  /*1b20*/  FADD.FTZ R89, -R88, R5 ;  /* 0x0000000558597221 */ /* 0x000fe20000010100 */
[----:B------:R-:W-:Y:S02]  /*1b30*/  SHF.L.U32 R88, R107, 0x10, RZ ;  /* 0x000000106b587819 */ /* 0x000fe400000006ff */
[--C-:B------:R-:W-:Y:S01]  /*1b40*/  SHF.R.U64 R178, R90, 0x10, R91.reuse ;  /* 0x000000105ab27819 */ /* 0x100fe2000000125b */
[----:B------:R-:W0:Y:S01]  /*1b50*/  MUFU.RCP R189, R183 ;  /* 0x000000b700bd7308 */ /* 0x000e220000001000 */
[----:B------:R-:W-:Y:S01]  /*1b60*/  SHF.R.U32.HI R179, RZ, 0x10, R91 ;  /* 0x00000010ffb37819 */ /* 0x000fe2000001165b */
[----:B------:R-:W-:Y:S01]  /*1b70*/  FADD.FTZ R11, -R88, R11 ;  /* 0x0000000b580b7221 */ /* 0x000fe20000010100 */
[----:B------:R-:W-:-:S02]  /*1b80*/  SHF.L.U32 R88, R106, 0x10, RZ ;  /* 0x000000106a587819 */ /* 0x000fc400000006ff */
[----:B------:R-:W-:Y:S02]  /*1b90*/  SHF.L.U32 R90, R109, 0x10, RZ ;  /* 0x000000106d5a7819 */ /* 0x000fe400000006ff */
[----:B------:R-:W-:Y:S01]  /*1ba0*/  SHF.L.U32 R91, R29, 0x10, RZ ;  /* 0x000000101d5b7819 */ /* 0x000fe200000006ff */
[----:B------:R-:W-:Y:S01]  /*1bb0*/  FADD.FTZ R13, -R88, R13 ;  /* 0x0000000d580d7221 */ /* 0x000fe20000010100 */
[----:B------:R-:W-:Y:S01]  /*1bc0*/  SHF.L.U32 R88, R104, 0x10, RZ ;  /* 0x0000001068587819 */ /* 0x000fe200000006ff */
[----:B------:R-:W-:Y:S01]  /*1bd0*/  FADD.FTZ R90, -R90, R7 ;  /* 0x000000075a5a7221 */ /* 0x000fe20000010100 */
[--C-:B------:R-:W-:Y:S01]  /*1be0*/  SHF.R.U64 R170, R86, 0x10, R87.reuse ;  /* 0x0000001056aa7819 */ /* 0x100fe20000001257 */
[----:B------:R-:W-:Y:S01]  /*1bf0*/  FADD.FTZ R6, -R91, R6 ;  /* 0x000000065b067221 */ /* 0x000fe20000010100 */
        /* <DEDUP_REMOVED lines=29> */
[----:B------:R-:W-:Y:S01]  /*1dd0*/  SHF.L.U32 R4, R116, 0x10, RZ ;  /* 0x0000001074047819 */ /* 0x000fe200000006ff */
[----:B0-----:R-:W-:Y:S01]  /*1de0*/  FMUL.FTZ R21, R6, R189 ;  /* 0x000000bd06157220 */ /* 0x001fe20000410000 */
[----:B------:R-:W-:Y:S01]  /*1df0*/  SHF.L.U32 R190, R117, 0x10, RZ ;  /* 0x0000001075be7819 */ /* 0x000fe200000006ff */
[----:B------:R-:W0:Y:S01]  /*1e00*/  MUFU.RCP R155, R176 ;  /* 0x000000b0009b7308 */ /* 0x000e220000001000 */
[----:B------:R-:W-:-:S02]  /*1e10*/  SHF.L.U32 R7, R34, 0x10, RZ ;  /* 0x0000001022077819 */ /* 0x000fc400000006ff */
[----:B------:R-:W-:Y:S02]  /*1e20*/  SHF.L.U32 R91, R35, 0x10, RZ ;  /* 0x00000010235b7819 */ /* 0x000fe400000006ff */
[----:B------:R-:W-:Y:S01]  /*1e30*/  SHF.L.U32 R188, R134, 0x10, RZ ;  /* 0x0000001086bc7819 */ /* 0x000fe200000006ff */
[----:B------:R-:W-:Y:S01]  /*1e40*/  FADD.FTZ R16, -R7, R16 ;  /* 0x0000001007107221 */ /* 0x000fe20000010100 */
[----:B------:R-:W-:Y:S01]  /*1e50*/  SHF.L.U32 R146, R131, 0x10, RZ ;  /* 0x0000001083927819 */ /* 0x000fe200000006ff */
[----:B------:R-:W3:Y:S01]  /*1e60*/  MUFU.RCP R154, R144 ;  /* 0x00000090009a7308 */ /* 0x000ee20000001000 */
[----:B------:R-:W-:Y:S01]  /*1e70*/  SHF.L.U32 R148, R122, 0x10, RZ ;  /* 0x000000107a947819 */ /* 0x000fe200000006ff */
[----:B------:R-:W-:Y:S01]  /*1e80*/  FADD.FTZ R7, -R91, R18 ;  /* 0x000000125b077221 */ /* 0x000fe20000010100 */
[----:B------:R-:W-:Y:S02]  /*1e90*/  SHF.R.U64 R184, R96, 0x10, R97 ;  /* 0x0000001060b87819 */ /* 0x000fe40000001261 */
[----:B------:R-:W-:-:S02]  /*1ea0*/  SHF.L.U32 R192, R103, 0x10, RZ ;  /* 0x0000001067c07819 */ /* 0x000fc400000006ff */
[----:B------:R-:W-:Y:S01]  /*1eb0*/  SHF.L.U32 R142, R123, 0x10, RZ ;  /* 0x000000107b8e7819 */ /* 0x000fe200000006ff */
[----:B------:R-:W4:Y:S01]  /*1ec0*/  MUFU.RCP R96, R174 ;  /* 0x000000ae00607308 */ /* 0x000f220000001000 */
[----:B------:R-:W-:Y:S01]  /*1ed0*/  SHF.L.U32 R189, R111, 0x10, RZ ;  /* 0x000000106fbd7819 */ /* 0x000fe200000006ff */
[----:B------:R-:W-:Y:S01]  /*1ee0*/  FADD.FTZ R18, -R192, R19 ;  /* 0x00000013c0127221 */ /* 0x000fe20000010100 */
[----:B------:R-:W-:Y:S02]  /*1ef0*/  SHF.L.U32 R175, R126, 0x10, RZ ;  /* 0x000000107eaf7819 */ /* 0x000fe400000006ff */
[----:B------:R-:W-:Y:S02]  /*1f00*/  SHF.L.U32 R147, R132, 0x10, RZ ;  /* 0x0000001084937819 */ /* 0x000fe400000006ff */
[----:B------:R-:W-:Y:S01]  /*1f10*/  SHF.L.U32 R143, R124, 0x10, RZ ;  /* 0x000000107c8f7819 */ /* 0x000fe200000006ff */
[----:B------:R-:W5:Y:S01]  /*1f20*/  MUFU.RCP R202, R4 ;  /* 0x0000000400ca7308 */ /* 0x000f620000001000 */
        /* <DEDUP_REMOVED lines=9> */
[----:B------:R-:W-:Y:S01]  /*1fc0*/  FADD.FTZ R197, -R20, R25 ;  /* 0x0000001914c57221 */ /* 0x000fe20000010100 */
[----:B------:R-:W-:Y:S01]  /*1fd0*/  SHF.L.U32 R22, R99, 0x10, RZ ;  /* 0x0000001063167819 */ /* 0x000fe200000006ff */
[----:B-1----:R-:W-:Y:S01]  /*1fe0*/  FMUL.FTZ R25, R9, R156 ;  /* 0x0000009c09197220 */ /* 0x002fe20000410000 */
[----:B--2---:R-:W-:Y:S01]  /*1ff0*/  FMUL.FTZ R156, R198, R5 ;  /* 0x00000005c69c7220 */ /* 0x004fe20000410000 */
[----:B------:R-:W1:Y:S01]  /*2000*/  MUFU.RCP R0, R188 ;  /* 0x000000bc00007308 */ /* 0x000e620000001000 */
[----:B------:R-:W-:Y:S01]  /*2010*/  SHF.L.U32 R5, R168, 0x10, RZ ;  /* 0x00000010a8057819 */ /* 0x000fe200000006ff */
[----:B------:R-:W-:Y:S01]  /*2020*/  FADD.FTZ R199, -R23, R26 ;  /* 0x0000001a17c77221 */ /* 0x000fe20000010100 */
[----:B------:R-:W-:Y:S01]  /*2030*/  FADD.FTZ R201, -R22, R27 ;  /* 0x0000001b16c97221 */ /* 0x000fe20000010100 */
[----:B0-----:R-:W-:Y:S01]  /*2040*/  FMUL.FTZ R26, R10, R155 ;  /* 0x0000009b0a1a7220 */ /* 0x001fe20000410000 */
[----:B---3--:R-:W-:Y:S01]  /*2050*/  FMUL.FTZ R27, R11, R154 ;  /* 0x0000009a0b1b7220 */ /* 0x008fe20000410000 */
[----:B----4-:R-:W-:Y:S01]  /*2060*/  FMUL.FTZ R96, R7, R96 ;  /* 0x0000006007607220 */ /* 0x010fe20000410000 */
[----:B-----5:R-:W-:Y:S01]  /*2070*/  FMUL.FTZ R155, R17, R202 ;  /* 0x000000ca119b7220 */ /* 0x020fe20000410000 */
[----:B------:R-:W0:Y:S01]  /*2080*/  MUFU.RCP R193, R146 ;  /* 0x0000009200c17308 */ /* 0x000e220000001000 */
[----:B------:R-:W-:Y:S01]  /*2090*/  SHF.R.U64 R86, R80, 0x10, R81 ;  /* 0x0000001050567819 */ /* 0x000fe20000001251 */
[----:B------:R-:W-:Y:S01]  /*20a0*/  FMUL.FTZ R154, R19, R204 ;  /* 0x000000cc139a7220 */ /* 0x000fe20000410000 */
[----:B------:R-:W-:-:S02]  /*20b0*/  SHF.L.U32 R7, R164, 0x10, RZ ;  /* 0x00000010a4077819 */ /* 0x000fc400000006ff */
[----:B------:R-:W-:Y:S01]  /*20c0*/  SHF.L.U32 R17, R3, 0x10, RZ ;  /* 0x0000001003117819 */ /* 0x000fe200000006ff */
[----:B------:R-:W-:Y:S01]  /*20d0*/  FMUL.FTZ R3, R188, R5 ;  /* 0x00000005bc037220 */ /* 0x000fe20000410000 */
[----:B------:R-:W-:Y:S01]  /*20e0*/  SHF.L.U32 R19, R184, 0x10, RZ ;  /* 0x00000010b8137819 */ /* 0x000fe200000006ff */
[----:B------:R-:W2:Y:S01]  /*20f0*/  MUFU.RCP R149, R148 ;  /* 0x0000009400957308 */ /* 0x000ea20000001000 */
[----:B------:R-:W-:Y:S01]  /*2100*/  SHF.L.U32 R80, R119, 0x10, RZ ;  /* 0x0000001077507819 */ /* 0x000fe200000006ff */
[----:B-1----:R-:W-:Y:S01]  /*2110*/  FMUL.FTZ R0, R87, R0 ;  /* 0x0000000057007220 */ /* 0x002fe20000410000 */
[----:B------:R-:W-:Y:S02]  /*2120*/  SHF.L.U32 R10, R163, 0x10, RZ ;  /* 0x00000010a30a7819 */ /* 0x000fe400000006ff */
[----:B------:R-:W-:Y:S02]  /*2130*/  SHF.R.U32.HI R187, RZ, 0x10, R97 ;  /* 0x00000010ffbb7819 */ /* 0x000fe40000011661 */
[----:B------:R-:W-:Y:S01]  /*2140*/  SHF.L.U32 R163, R178, 0x10, RZ ;  /* 0x00000010b2a37819 */ /* 0x000fe200000006ff */
[----:B------:R-:W1:Y:S01]  /*2150*/  MUFU.RCP R150, R142 ;  /* 0x0000008e00967308 */ /* 0x000e620000001000 */
[----:B------:R-:W-:Y:S01]  /*2160*/  FADD.FTZ R178, RZ, R3 ;  /* 0x00000003ffb27221 */ /* 0x000fe20000010000 */
[----:B0-----:R-:W-:Y:S01]  /*2170*/  FMUL.FTZ R20, R90, R193 ;  /* 0x000000c15a147220 */ /* 0x001fe20000410000 */
[----:B------:R-:W-:-:S02]  /*2180*/  SHF.L.U32 R9, R160, 0x10, RZ ;  /* 0x00000010a0097819 */ /* 0x000fc400000006ff */
[----:B------:R-:W-:Y:S02]  /*2190*/  SHF.L.U32 R11, R159, 0x10, RZ ;  /* 0x000000109f0b7819 */ /* 0x000fe400000006ff */
[----:B------:R-:W-:Y:S01]  /*21a0*/  SHF.L.U32 R159, R187, 0x10, RZ ;  /* 0x00000010bb9f7819 */ /* 0x000fe200000006ff */
[----:B------:R-:W0:Y:S01]  /*21b0*/  MUFU.RCP R6, R189 ;  /* 0x000000bd00067308 */ /* 0x000e220000001000 */
[----:B------:R-:W-:Y:S01]  /*21c0*/  SHF.L.U32 R168, R173, 0x10, RZ ;  /* 0x00000010ada87819 */ /* 0x000fe200000006ff */
[----:B--2---:R-:W-:Y:S01]  /*21d0*/  FMUL.FTZ R91, R16, R149 ;  /* 0x00000095105b7220 */ /* 0x004fe20000410000 */
[--C-:B------:R-:W-:Y:S02]  /*21e0*/  SHF.R.U64 R180, R92, 0x10, R93.reuse ;  /* 0x000000105cb47819 */ /* 0x100fe4000000125d */
[----:B------:R-:W-:Y:S02]  /*21f0*/  SHF.R.U32.HI R182, RZ, 0x10, R93 ;  /* 0x00000010ffb67819 */ /* 0x000fe4000001165d */
[----:B------:R-:W-:Y:S01]  /*2200*/  SHF.L.U32 R16, R180, 0x10, RZ ;  /* 0x00000010b4107819 */ /* 0x000fe200000006ff */
[----:B------:R-:W2:Y:S01]  /*2210*/  MUFU.RCP R153, R175 ;  /* 0x000000af00997308 */ /* 0x000ea20000001000 */
[----:B------:R-:W-:Y:S01]  /*2220*/  SHF.L.U32 R92, R120, 0x10, RZ ;  /* 0x00000010785c7819 */ /* 0x000fe200000006ff */
[----:B-1----:R-:W-:Y:S01]  /*2230*/  FMUL.FTZ R90, R15, R150 ;  /* 0x000000960f5a7220 */ /* 0x002fe20000410000 */
[----:B------:R-:W-:Y:S01]  /*2240*/  SHF.L.U32 R15, R157, 0x10, RZ ;  /* 0x000000109d0f7819 */ /* 0x000fe200000006ff */
[----:B------:R-:W-:Y:S01]  /*2250*/  FMUL.FTZ R157, R176, R7 ;  /* 0x00000007b09d7220 */ /* 0x000fe20000410000 */
[----:B------:R-:W-:Y:S01]  /*2260*/  FFMA.FTZ R176, R3, R0, RZ ;  /* 0x0000000003b07223 */ /* 0x000fe200000100ff */
[----:B------:R-:W-:-:S02]  /*2270*/  SHF.R.U32.HI R81, RZ, 0x10, R81 ;  /* 0x00000010ff517819 */ /* 0x000fc40000011651 */
[----:B------:R1:W3:Y:S01]  /*2280*/  MUFU.RCP R194, R147 ;  /* 0x0000009300c27308 */ /* 0x0002e20000001000 */
[----:B------:R-:W-:Y:S01]  /*2290*/  SHF.L.U32 R24, R113, 0x10, RZ ;  /* 0x0000001071187819 */ /* 0x000fe200000006ff */
[----:B0-----:R-:W-:Y:S01]  /*22a0*/  FMUL.FTZ R149, R201, R6 ;  /* 0x00000006c9957220 */ /* 0x001fe20000410000 */
[----:B------:R-:W-:Y:S02]  /*22b0*/  SHF.L.U32 R6, R167, 0x10, RZ ;  /* 0x00000010a7067819 */ /* 0x000fe400000006ff */
[----:B------:R-:W-:Y:S02]  /*22c0*/  SHF.L.U32 R167, R171, 0x10, RZ ;  /* 0x00000010aba77819 */ /* 0x000fe400000006ff */
[----:B------:R-:W-:Y:S01]  /*22d0*/  SHF.L.U32 R170, R170, 0x10, RZ ;  /* 0x00000010aaaa7819 */ /* 0x000fe200000006ff */
[----:B------:R0:W4:Y:S01]  /*22e0*/  MUFU.RCP R152, R143 ;  /* 0x0000008f00987308 */ /* 0x0001220000001000 */
[----:B-1----:R-:W-:Y:S01]  /*22f0*/  FMUL.FTZ R147, R147, R19 ;  /* 0x0000001393937220 */ /* 0x002fe20000410000 */
[----:B--2---:R-:W-:Y:S01]  /*2300*/  FMUL.FTZ R87, R12, R153 ;  /* 0x000000990c577220 */ /* 0x004fe20000410000 */
[----:B------:R-:W-:Y:S01]  /*2310*/  SHF.L.U32 R12, R162, 0x10, RZ ;  /* 0x00000010a20c7819 */ /* 0x000fe200000006ff */
[----:B------:R-:W-:Y:S01]  /*2320*/  FMUL.FTZ R162, R175, R10 ;  /* 0x0000000aafa27220 */ /* 0x000fe20000410000 */
[----:B------:R-:W-:Y:S01]  /*2330*/  FADD.FTZ R173, R178, R147 ;  /* 0x00000093b2ad7221 */ /* 0x000fe20000010000 */
[----:B------:R-:W-:Y:S01]  /*2340*/  SHF.L.U32 R185, R112, 0x10, RZ ;  /* 0x0000001070b97819 */ /* 0x000fe200000006ff */
[----:B------:R-:W-:Y:S01]  /*2350*/  FMUL.FTZ R188, R10, R87 ;  /* 0x000000570abc7220 */ /* 0x000fe20000410000 */
[----:B------:R-:W1:Y:S01]  /*2360*/  MUFU.RCP R191, R181 ;  /* 0x000000b500bf7308 */ /* 0x000e620000001000 */
[----:B------:R-:W-:Y:S01]  /*2370*/  FMUL.FTZ R164, R169, R12 ;  /* 0x0000000ca9a47220 */ /* 0x000fe20000410000 */
[----:B---3--:R-:W-:Y:S01]  /*2380*/  FMUL.FTZ R22, R89, R194 ;  /* 0x000000c259167220 */ /* 0x008fe20000410000 */
[----:B0-----:R-:W-:Y:S01]  /*2390*/  FMUL.FTZ R143, R143, R163 ;  /* 0x000000a38f8f7220 */ /* 0x001fe20000410000 */
[----:B------:R-:W-:Y:S01]  /*23a0*/  SHF.L.U32 R86, R86, 0x10, RZ ;  /* 0x0000001056567819 */ /* 0x000fe200000006ff */
[----:B------:R-:W-:Y:S01]  /*23b0*/  FMUL.FTZ R194, R9, R96 ;  /* 0x0000006009c27220 */ /* 0x000fe20000410000 */
[----:B------:R-:W-:Y:S01]  /*23c0*/  FFMA.FTZ R171, R147, R22, R176 ;  /* 0x0000001693ab7223 */ /* 0x000fe200000100b0 */
[----:B------:R-:W-:Y:S01]  /*23d0*/  SHF.L.U32 R177, R115, 0x10, RZ ;  /* 0x0000001073b17819 */ /* 0x000fe200000006ff */
[----:B------:R0:W2:Y:S01]  /*23e0*/  MUFU.RCP R151, R169 ;  /* 0x000000a900977308 */ /* 0x0000a20000001000 */
[----:B------:R-:W-:Y:S01]  /*23f0*/  SHF.L.U32 R192, R114, 0x10, RZ ;  /* 0x0000001072c07819 */ /* 0x000fe200000006ff */
[----:B----4-:R-:W-:Y:S01]  /*2400*/  FMUL.FTZ R88, R13, R152 ;  /* 0x000000980d587220 */ /* 0x010fe20000410000 */
[----:B------:R-:W-:Y:S01]  /*2410*/  SHF.L.U32 R13, R158, 0x10, RZ ;  /* 0x000000109e0d7819 */ /* 0x000fe200000006ff */
[----:B------:R-:W-:Y:S01]  /*2420*/  FMUL.FTZ R158, R183, R6 ;  /* 0x00000006b79e7220 */ /* 0x000fe20000410000 */
[----:B------:R-:W-:-:S03]  /*2430*/  SHF.L.U32 R172, R172, 0x10, RZ ;  /* 0x00000010acac7819 */ /* 0x000fc600000006ff */
[----:B------:R3:W4:Y:S01]  /*2440*/  MUFU.RCP R97, R80 ;  /* 0x0000005000617308 */ /* 0x0007220000001000 */
[----:B0-----:R-:W-:Y:S01]  /*2450*/  FMUL.FTZ R169, R174, R9 ;  /* 0x00000009aea97220 */ /* 0x001fe20000410000 */
[----:B-1----:R-:W-:Y:S01]  /*2460*/  FMUL.FTZ R23, R8, R191 ;  /* 0x000000bf08177220 */ /* 0x002fe20000410000 */
[----:B------:R-:W-:Y:S01]  /*2470*/  SHF.L.U32 R8, R165, 0x10, RZ ;  /* 0x00000010a5087819 */ /* 0x000fe200000006ff */
[----:B------:R-:W-:Y:S01]  /*2480*/  FADD.FTZ R174, R173, R158 ;  /* 0x0000009eadae7221 */ /* 0x000fe20000010000 */
[----:B------:R-:W-:Y:S01]  /*2490*/  SHF.L.U32 R165, R179, 0x10, RZ ;  /* 0x00000010b3a57819 */ /* 0x000fe200000006ff */
[----:B------:R-:W-:Y:S01]  /*24a0*/  FMUL.FTZ R191, R163, R88 ;  /* 0x00000058a3bf7220 */ /* 0x000fe20000410000 */
[----:B------:R-:W-:Y:S01]  /*24b0*/  FMUL.FTZ R198, R13, R154 ;  /* 0x0000009a0dc67220 */ /* 0x000fe20000410000 */
[----:B------:R-:W-:Y:S01]  /*24c0*/  FMUL.FTZ R160, R181, R8 ;  /* 0x00000008b5a07220 */ /* 0x000fe20000410000 */
[----:B------:R-:W0:Y:S01]  /*24d0*/  MUFU.RCP R93, R92 ;  /* 0x0000005c005d7308 */ /* 0x000e220000001000 */
[----:B--2---:R-:W-:Y:S01]  /*24e0*/  FMUL.FTZ R89, R14, R151 ;  /* 0x000000970e597220 */ /* 0x004fe20000410000 */
[----:B------:R-:W-:Y:S01]  /*24f0*/  SHF.L.U32 R14, R161, 0x10, RZ ;  /* 0x00000010a10e7819 */ /* 0x000fe200000006ff */
[----:B------:R-:W-:Y:S01]  /*2500*/  FMUL.FTZ R161, R146, R159 ;  /* 0x0000009f92a17220 */ /* 0x000fe20000410000 */
        /* <DEDUP_REMOVED lines=9> */
[----:B------:R-:W-:Y:S01]  /*25a0*/  SHF.L.U32 R18, R182, 0x10, RZ ;  /* 0x00000010b6127819 */ /* 0x000fe200000006ff */
[----:B------:R1:W-:Y:S01]  /*25b0*/  MUFU.RCP R210, R24 ;  /* 0x0000001800d27308 */ /* 0x0003e20000001000 */
        /* <DEDUP_REMOVED lines=11> */
[----:B------:R2:W3:Y:S01]  /*2670*/  MUFU.RCP R208, R185 ;  /* 0x000000b900d07308 */ /* 0x0004e20000001000 */
[----:B------:R-:W-:Y:S01]  /*2680*/  FADD.FTZ R142, R181, R162 ;  /* 0x000000a2b58e7221 */ /* 0x000fe20000010000 */
[----:B-1----:R-:W-:Y:S01]  /*2690*/  FFMA.FTZ R24, R162, R87, R179 ;  /* 0x00000057a2187223 */ /* 0x002fe200000100b3 */
        /* <DEDUP_REMOVED lines=8> */
[----:B------:R0:W1:Y:S01]  /*2720*/  MUFU.RCP R203, R177 ;  /* 0x000000b100cb7308 */ /* 0x0000620000001000 */
[----:B------:R-:W-:Y:S01]  /*2730*/  FMUL.FTZ R145, R190, R13 ;  /* 0x0000000dbe917220 */ /* 0x000fe20000410000 */
[----:B------:R-:W-:Y:S01]  /*2740*/  FADD.FTZ R183, R24, R175 ;  /* 0x000000af18b77221 */ /* 0x000fe20000010000 */
[----:B------:R-:W-:Y:S01]  /*2750*/  FFMA.FTZ R181, R175, R90, R4 ;  /* 0x0000005aafb57223 */ /* 0x000fe20000010004 */
[----:B------:R-:W-:Y:S01]  /*2760*/  FMUL.FTZ R176, R177, R172 ;  /* 0x000000acb1b07220 */ /* 0x000fe20000410000 */
[----:B------:R-:W-:Y:S01]  /*2770*/  FMUL.FTZ R173, R192, R15 ;  /* 0x0000000fc0ad7220 */ /* 0x000fe20000410000 */
[----:B--2---:R-:W-:Y:S01]  /*2780*/  FADD.FTZ R185, R183, R148 ;  /* 0x00000094b7b97221 */ /* 0x004fe20000010000 */
[----:B------:R-:W-:Y:S01]  /*2790*/  FFMA.FTZ R183, R148, R91, R181 ;  /* 0x0000005b94b77223 */ /* 0x000fe200000100b5 */
[----:B------:R-:W2:Y:S01]  /*27a0*/  MUFU.RCP R206, R192 ;  /* 0x000000c000ce7308 */ /* 0x000ea20000001000 */
        /* <DEDUP_REMOVED lines=47> */
.L_x_1911:
[----:B------:R-:W0:Y:S01]  /*2aa0*/  SHFL.DOWN PT, R202, R187, 0x10, 0x1f ;  /* 0x0a001f00bbca7f89 */ /* 0x000e2200000e0000 */
[----:B------:R-:W-:Y:S01]  /*2ab0*/  FADD.FTZ R2, R177, R2 ;  /* 0x00000002b1027221 */ /* 0x000fe20000010000 */
[----:B------:R-:W-:Y:S01]  /*2ac0*/  FADD.FTZ R41, R4, R41 ;  /* 0x0000002904297221 */ /* 0x000fe20000010000 */
[----:B------:R-:W-:Y:S01]  /*2ad0*/  FADD.FTZ R43, R24, R43 ;  /* 0x0000002b182b7221 */ /* 0x000fe20000010000 */
[----:B------:R-:W1:Y:S01]  /*2ae0*/  SHFL.DOWN PT, R205, R182, 0x10, 0x1f ;  /* 0x0a001f00b6cd7f89 */ /* 0x000e6200000e0000 */
[----:B------:R-:W-:Y:S01]  /*2af0*/  FADD.FTZ R66, R86, R66 ;  /* 0x0000004256427221 */ /* 0x000fe20000010000 */
[----:B------:R-:W-:Y:S01]  /*2b00*/  BSSY.RECONVERGENT B0, `(.L_x_1912) ;  /* 0x000004c000007945 */ /* 0x000fe20003800200 */
[----:B------:R-:W-:Y:S01]  /*2b10*/  FADD.FTZ R135, R5, R135 ;  /* 0x0000008705877221 */ /* 0x000fe20000010000 */
[----:B------:R-:W2:Y:S01]  /*2b20*/  S2R R24, SR_TID.X ;  /* 0x0000000000187919 */ /* 0x000ea20000002100 */
        /* <DEDUP_REMOVED lines=50> */
[----:B------:R-:W-:-:S03]  /*2e50*/  FADD.FTZ R98, R19, R98 ;  /* 0x0000006213627221 */ /* 0x000fc60000010000 */
        /* <DEDUP_REMOVED lines=11> */
[----:B------:R-:W-:Y:S06]  /*2f10*/  @P2 BRA `(.L_x_1913) ;  /* 0x0000000000282947 */ /* 0x000fec0003800000 */
[----:B------:R-:W0:Y:S01]  /*2f20*/  S2UR UR5, SR_CgaCtaId ;  /* 0x00000000000579c3 */ /* 0x000e220000008800 */
[----:B------:R-:W-:Y:S01]  /*2f30*/  UMOV UR4, 0x400 ;  /* 0x0000040000047882 */ /* 0x000fe20000000000 */
[----:B------:R-:W-:-:S04]  /*2f40*/  SHF.R.U32.HI R7, RZ, 0x2, R24 ;  /* 0x00000002ff077819 */ /* 0x000fc80000011618 */
[----:B------:R-:W-:Y:S01]  /*2f50*/  LOP3.LUT R7, R7, 0x38, RZ, 0xc0, !PT ;  /* 0x0000003807077812 */ /* 0x000fe200078ec0ff */
[----:B0-----:R-:W-:-:S06]  /*2f60*/  ULEA UR4, UR5, UR4, 0x18 ;  /* 0x0000000405047291 */ /* 0x001fcc000f8ec0ff */
[----:B------:R-:W-:-:S04]  /*2f70*/  MOV R166, UR4 ;  /* 0x0000000400a67c02 */ /* 0x000fc80008000f00 */
[C---:B------:R-:W-:Y:S02]  /*2f80*/  IADD3 R6, PT, PT, R166.reuse, 0x6040, RZ ;  /* 0x00006040a6067810 */ /* 0x040fe40007ffe0ff */
[----:B------:R-:W-:-:S04]  /*2f90*/  @!P1 IADD3 R6, PT, PT, R166, 0x6000, RZ ;  /* 0x00006000a6069810 */ /* 0x000fc80007ffe0ff */
[----:B------:R-:W-:-:S05]  /*2fa0*/  IADD3 R6, PT, PT, R7, R6, RZ ;  /* 0x0000000607067210 */ /* 0x000fca0007ffe0ff */
[----:B------:R0:W-:Y:S02]  /*2fb0*/  STS.64 [R6], R4 ;  /* 0x0000000406007388 */ /* 0x0001e40000000a00 */
.L_x_1913:
[----:B------:R-:W-:Y:S05]  /*2fc0*/  BSYNC.RECONVERGENT B0 ;  /* 0x0000000000007941 */ /* 0x000fea0003800200 */
.L_x_1912:
[----:B------:R-:W-:Y:S01]  /*2fd0*/  BAR.SYNC.DEFER_BLOCKING 0x0 ;  /* 0x0000000000007b1d */ /* 0x000fe20000010000 */
[C---:B0-----:R-:W-:Y:S02]  /*2fe0*/  IADD3 R4, PT, PT, R166.reuse, 0x6040, RZ ;  /* 0x00006040a6047810 */ /* 0x041fe40007ffe0ff */
[C---:B------:R-:W-:Y:S02]  /*2ff0*/  @!P1 IADD3 R4, PT, PT, R166.reuse, 0x6000, RZ ;  /* 0x00006000a6049810 */ /* 0x040fe40007ffe0ff */
[C---:B------:R-:W-:Y:S02]  /*3000*/  IADD3 R8, PT, PT, R166.reuse, 0x6050, RZ ;  /* 0x00006050a6087810 */ /* 0x040fe40007ffe0ff */
[C---:B------:R-:W-:Y:S02]  /*3010*/  @!P1 IADD3 R8, PT, PT, R166.reuse, 0x6010, RZ ;  /* 0x00006010a6089810 */ /* 0x040fe40007ffe0ff */
[C---:B------:R-:W-:Y:S02]  /*3020*/  IADD3 R12, PT, PT, R166.reuse, 0x6060, RZ ;  /* 0x00006060a60c7810 */ /* 0x040fe40007ffe0ff */
[----:B------:R-:W-:-:S02]  /*3030*/  @!P1 IADD3 R12, PT, PT, R166, 0x6020, RZ ;  /* 0x00006020a60c9810 */ /* 0x000fc40007ffe0ff */
[C---:B------:R-:W-:Y:S02]  /*3040*/  IADD3 R16, PT, PT, R166.reuse, 0x6070, RZ ;  /* 0x00006070a6107810 */ /* 0x040fe40007ffe0ff */
[----:B------:R-:W-:Y:S02]  /*3050*/  @!P1 IADD3 R16, PT, PT, R166, 0x6030, RZ ;  /* 0x00006030a6109810 */ /* 0x000fe40007ffe0ff */
[----:B------:R-:W-:Y:S01]  /*3060*/  PLOP3.LUT P1, PT, P1, PT, PT, 0x8, 0x80 ;  /* 0x000000000080781c */ /* 0x000fe20000f2e170 */
[----:B------:R-:W0:Y:S04]  /*3070*/  LDS.128 R4, [R4] ;  /* 0x0000000004047984 */ /* 0x000e280000000c00 */
[----:B------:R-:W1:Y:S04]  /*3080*/  LDS.128 R8, [R8] ;  /* 0x0000000008087984 */ /* 0x000e680000000c00 */
[----:B------:R-:W2:Y:S04]  /*3090*/  LDS.128 R12, [R12] ;  /* 0x000000000c0c7984 */ /* 0x000ea80000000c00 */
[----:B------:R-:W3:Y:S01]  /*30a0*/  LDS.128 R16, [R16] ;  /* 0x0000000010107984 */ /* 0x000ee20000000c00 */
[----:B0-----:R-:W-:Y:S01]  /*30b0*/  FADD.FTZ R159, RZ, R4 ;  /* 0x00000004ff9f7221 */ /* 0x001fe20000010000 */
[----:B------:R-:W-:-:S02]  /*30c0*/  FADD.FTZ R86, RZ, R5 ;  /* 0x00000005ff567221 */ /* 0x000fc40000010000 */
[----:B------:R-:W0:Y:S01]  /*30d0*/  LDC.64 R4, c[0x0][0x3f0] ;  /* 0x0000fc00ff047b82 */ /* 0x000e220000000a00 */
        /* <DEDUP_REMOVED lines=13> */
[----:B------:R-:W-:-:S03]  /*31b0*/  FADD.FTZ R19, R19, R86 ;  /* 0x0000005613137221 */ /* 0x000fc60000010000 */
[----:B------:R-:W-:Y:S01]  /*31c0*/  FMUL.FTZ R18, R18, 0.00016276042151730507612 ;  /* 0x392aaaab12127820 */ /* 0x000fe20000410000 */
[----:B------:R-:W-:-:S04]  /*31d0*/  FMUL.FTZ R19, R19, 0.00016276042151730507612 ;  /* 0x392aaaab13137820 */ /* 0x000fc80000410000 */
        /* <DEDUP_REMOVED lines=76> */
[----:B-1----:R-:W-:-:S03]  /*36a0*/  IADD3 R63, PT, PT, R63, R88, RZ ;  /* 0x000000583f3f7210 */ /* 0x002fc60007ffe0ff */
[----:B------:R2:W-:Y:S01]  /*36b0*/  STG.E.128 desc[UR6][R140.64], R8 ;  /* 0x000000088c007986 */ /* 0x0005e2000c101d06 */
[----:B------:R-:W-:-:S03]  /*36c0*/  ISETP.GE.AND P2, PT, R63, R89, PT ;  /* 0x000000593f00720c */ /* 0x000fc60003f46270 */
        /* <DEDUP_REMOVED lines=56> */
.L_x_1907:
[----:B------:R-:W0:Y:S08]  /*3a50*/  S2UR UR4, SR_CTAID.X ;  /* 0x00000000000479c3 */ /* 0x000e300000002500 */
[----:B-----5:R-:W1:Y:S08]  /*3a60*/  LDC.64 R36, c[0x0][0x3e0] ;  /* 0x0000f800ff247b82 */ /* 0x020e700000000a00 */
[----:B------:R-:W2:Y:S01]  /*3a70*/  LDC.64 R38, c[0x0][0x3e8] ;  /* 0x0000fa00ff267b82 */ /* 0x000ea20000000a00 */
[----:B0-----:R-:W-:-:S06]  /*3a80*/  UIMAD UR4, UR4, 0x600, URZ ;  /* 0x00000600040478a4 */ /* 0x001fcc000f8e02ff */
[----:B------:R-:W-:-:S04]  /*3a90*/  LOP3.LUT R25, R24, UR4, RZ, 0xfc, !PT ;  /* 0x0000000418197c12 */ /* 0x000fc8000f8efcff */
[C---:B------:R-:W-:Y:S01]  /*3aa0*/  IADD3 R29, PT, PT, R25.reuse, 0x200, RZ ;  /* 0x00000200191d7810 */ /* 0x040fe20007ffe0ff */
[C-C-:B-1----:R-:W-:Y:S01]  /*3ab0*/  IMAD.WIDE.U32 R2, R25.reuse, 0x10, R36.reuse ;  /* 0x0000001019027825 */ /* 0x142fe200078e0024 */
[C---:B------:R-:W-:Y:S02]  /*3ac0*/  IADD3 R33, PT, PT, R25.reuse, 0x300, RZ ;  /* 0x0000030019217810 */ /* 0x040fe40007ffe0ff */
[----:B------:R-:W-:Y:S01]  /*3ad0*/  IADD3 R41, PT, PT, R25, 0x400, RZ ;  /* 0x0000040019297810 */ /* 0x000fe20007ffe0ff */
[----:B------:R-:W-:Y:S01]  /*3ae0*/  IMAD.WIDE.U32 R26, R29, 0x10, R36 ;  /* 0x000000101d1a7825 */ /* 0x000fe200078e0024 */
[C---:B------:R-:W-:Y:S01]  /*3af0*/  IADD3 R43, PT, PT, R25.reuse, 0x500, RZ ;  /* 0x00000500192b7810 */ /* 0x040fe20007ffe0ff */
[----:B------:R0:W-:Y:S02]  /*3b00*/  STG.E.128 desc[UR6][R2.64], R4 ;  /* 0x0000000402007986 */ /* 0x0001e4000c101d06 */
[----:B--2---:R-:W-:-:S04]  /*3b10*/  IMAD.WIDE.U32 R24, R25, 0x10, R38 ;  /* 0x0000001019187825 */ /* 0x004fc800078e0026 */
        /* <DEDUP_REMOVED lines=19> */
.L_x_1915:
        /* <DEDUP_REMOVED lines=11> */
.L_x_3138:


//--------------------- .text._ZN10layer_norm22ln_bwd_finalize_kernelINS_22Kernel_traits_finalizeILj6144E13__nv_bfloat16S2_S2_fjLj1024ELj4ENS_18Kernel_traits_baseILj6144ES2_S2_S2_fjLj1024EEEEEEEvNS_9BwdParamsE --------------------------
	.section	.text._ZN10layer_norm22ln_bwd_finalize_kernelINS_22Kernel_traits_finalizeILj6144E13__nv_bfloat16S2_S2_fjLj1024ELj4ENS_18Kernel_traits_baseILj6144ES2_S2_S2_fjLj1024EEEEEEEvNS_9BwdParamsE,"ax",@progbits
	.align	128
        .global         _ZN10layer_norm22ln_bwd_finalize_kernelINS_22Kernel_traits_finalizeILj6144E13__nv_bfloat16S2_S2_fjLj1024ELj4ENS_18Kernel_traits_baseILj6144ES2_S2_S2_fjLj1024EEEEEEEvNS_9BwdParamsE
        .type           _ZN10layer_norm22ln_bwd_finalize_kernelINS_22Kernel_traits_finalizeILj6144E13__nv_bfloat16S2_S2_fjLj1024ELj4ENS_18Kernel_traits_baseILj6144ES2_S2_S2_fjLj1024EEEEEEEvNS_9BwdParamsE,@function
        .size           _ZN10layer_norm22ln_bwd_finalize_kernelINS_22Kernel_traits_finalizeILj6144E13__nv_bfloat16S2_S2_fjLj1024ELj4ENS_18Kernel_traits_baseILj6144ES2_S2_S2_fjLj1024EEEEEEEvNS_9BwdParamsE,(.L_x_3139 - _ZN10layer_norm22ln_bwd_finalize_kernelINS_22Kernel_traits_finalizeILj6144E13__nv_bfloat16S2_S2_fjLj1024ELj4ENS_18Kernel_traits_baseILj6144ES2_S2_S2_fjLj1024EEEEEEEvNS_9BwdParamsE)
        .other          _ZN10layer_norm22ln_bwd_finalize_kernelINS_22Kernel_traits_finalizeILj6144E13__nv_bfloat16S2_S2_fjLj1024ELj4ENS_18Kernel_traits_baseILj6144ES2_S2_S2_fjLj1024EEEEEEEvNS_9BwdParamsE,@"STO_CUDA_ENTRY STV_DEFAULT"
_ZN10layer_norm22ln_bwd_finalize_kernelINS_22Kernel_traits_finalizeILj6144E13__nv_bfloat16S2_S2_fjLj1024ELj4ENS_18Kernel_traits_baseILj6144ES2_S2_S2_fjLj1024EEEEEEEvNS_9BwdParamsE:
.text._ZN10layer_norm22ln_bwd_finalize_kernelINS_22Kernel_traits_finalizeILj6144E13__nv_bfloat16S2_S2_fjLj1024ELj4ENS_18Kernel_traits_baseILj6144ES2_S2_S2_fjLj1024EEEEEEEvNS_9BwdParamsE:
        /* <DEDUP_REMOVED lines=37> */
.L_x_1920:
        /* <DEDUP_REMOVED lines=118> */
.L_x_1919:
[----:B------:R-:W-:Y:S05]  /*09b0*/  BSYNC.RECONVERGENT B1 ;  /* 0x0000000000017941 */ /* 0x000fea0003800200 */
.L_x_1918:
        /* <DEDUP_REMOVED lines=65> */
.L_x_1922:
[----:B------:R-:W-:Y:S05]  /*0dd0*/  BSYNC.RECONVERGENT B1 ;  /* 0x0000000000017941 */ /* 0x000fea0003800200 */
.L_x_1921:
        /* <DEDUP_REMOVED lines=37> */
.L_x_1924:
[----:B------:R-:W-:Y:S05]  /*1030*/  BSYNC.RECONVERGENT B1 ;  /* 0x0000000000017941 */ /* 0x000fea0003800200 */
.L_x_1923:
[----:B------:R-:W-:Y:S05]  /*1040*/  @!P1 BRA `(.L_x_1917) ;  /* 0x00000000003c9947 */ /* 0x000fea0003800000 */
[----:B------:R-:W0:Y:S01]  /*1050*/  LDC.64 R6, c[0x0][0x3e0] ;  /* 0x0000f800ff067b82 */ /* 0x000e220000000a00 */
[----:B------:R-:W-:Y:S01]  /*1060*/  IMAD R2, R15, 0x1800, R11 ;  /* 0x000018000f027824 */ /* 0x000fe200078e020b */
[----:B------:R-:W-:-:S04]  /*1070*/  IADD3 R24, PT, PT, -R24, RZ, RZ ;  /* 0x000000ff18187210 */ /* 0x000fc80007ffe1ff */
[----:B------:R-:W-:Y:S02]  /*1080*/  IADD3 R11, PT, PT, R13, R2, RZ ;  /* 0x000000020d0b7210 */ /* 0x000fe40007ffe0ff */
[----:B------:R-:W1:Y:S05]  /*1090*/  LDC.64 R8, c[0x0][0x3e8] ;  /* 0x0000fa00ff087b82 */ /* 0x000e6a0000000a00 */
.L_x_1925:
        /* <DEDUP_REMOVED lines=10> */
.L_x_1917:
[----:B------:R-:W-:Y:S05]  /*1140*/  BSYNC.RECONVERGENT B0 ;  /* 0x0000000000007941 */ /* 0x000fea0003800200 */
.L_x_1916:
        /* <DEDUP_REMOVED lines=55> */
.L_x_1926:
        /* <DEDUP_REMOVED lines=12> */
.L_x_3139:


//--------------------- .text._ZN10layer_norm13ln_bwd_kernelINS_13Kernel_traitsI13__nv_bfloat16S2_S2_fjLj6144ELj1ELj1ELj8ELj16ENS_18Kernel_traits_baseILj6144ES2_S2_S2_fjLj256EEEEEEEvNS_9BwdParamsE --------------------------
	.section	.text._ZN10layer_norm13ln_bwd_kernelINS_13Kernel_traitsI13__nv_bfloat16S2_S2_fjLj6144ELj1ELj1ELj8ELj16ENS_18Kernel_traits_baseILj6144ES2_S2_S2_fjLj256EEEEEEEvNS_9BwdParamsE,"ax",@progbits
	.align	128
        .global         _ZN10layer_norm13ln_bwd_kernelINS_13Kernel_traitsI13__nv_bfloat16S2_S2_fjLj6144ELj1ELj1ELj8ELj16ENS_18Kernel_traits_baseILj6144ES2_S2_S2_fjLj256EEEEEEEvNS_9BwdParamsE
        .type           _ZN10layer_norm13ln_bwd_kernelINS_13Kernel_traitsI13__nv_bfloat16S2_S2_fjLj6144ELj1ELj1ELj8ELj16ENS_18Kernel_traits_baseILj6144ES2_S2_S2_fjLj256EEEEEEEvNS_9BwdParamsE,@function
        .size           _ZN10layer_norm13ln_bwd_kernelINS_13Kernel_traitsI13__nv_bfloat16S2_S2_fjLj6144ELj1ELj1ELj8ELj16ENS_18Kernel_traits_baseILj6144ES2_S2_S2_fjLj256EEEEEEEvNS_9BwdParamsE,(.L_x_3140 - _ZN10layer_norm13ln_bwd_kernelINS_13Kernel_traitsI13__nv_bfloat16S2_S2_fjLj6144ELj1ELj1ELj8ELj16ENS_18Kernel_traits_baseILj6144ES2_S2_S2_fjLj256EEEEEEEvNS_9BwdParamsE)
        .other          _ZN10layer_norm13ln_bwd_kernelINS_13Kernel_traitsI13__nv_bfloat16S2_S2_fjLj6144ELj1ELj1ELj8ELj16ENS_18Kernel_traits_baseILj6144ES2_S2_S2_fjLj256EEEEEEEvNS_9BwdParamsE,@"STO_CUDA_ENTRY STV_DEFAULT"
_ZN10layer_norm13ln_bwd_kernelINS_13Kernel_traitsI13__nv_bfloat16S2_S2_fjLj6144ELj1ELj1ELj8ELj16ENS_18Kernel_traits_baseILj6144ES2_S2_S2_fjLj256EEEEEEEvNS_9BwdParamsE:
.text._ZN10layer_norm13ln_bwd_kernelINS_13Kernel_traitsI13__nv_bfloat16S2_S2_fjLj6144ELj1ELj1ELj8ELj16ENS_18Kernel_traits_baseILj6144ES2_S2_S2_fjLj256EEEEEEEvNS_9BwdParamsE:
        /* <DEDUP_REMOVED lines=13> */
[----:B--2---:R-:W5:Y:S04]  /*00d0*/  @P0 LDG.E.128 R24, desc[UR6][R2.64] ;  /* 0x0000000602180981 */ /* 0x004f68000c1e1d00 */
[----:B------:R-:W5:Y:S04]  /*00e0*/  @P0 LDG.E.128 R20, desc[UR6][R2.64+0x1000] ;  /* 0x0010000602140981 */ /* 0x000f68000c1e1d00 */
[----:B------:R0:W5:Y:S01]  /*00f0*/  @P0 LDG.E.128 R16, desc[UR6][R2.64+0x2000] ;  /* 0x0020000602100981 */ /* 0x000162000c1e1d00 */
[----:B---3--:R-:W-:Y:S01]  /*0100*/  @P0 IMAD.WIDE.U32 R34, R45, 0x10, R34 ;  /* 0x000000102d220825 */ /* 0x008fe200078e0022 */
[----:B------:R-:W-:-:S02]  /*0110*/  CS2R R30, SRZ ;  /* 0x00000000001e7805 */ /* 0x000fc4000001ff00 */
[----:B------:R-:W-:Y:S02]  /*0120*/  CS2R R32, SRZ ;  /* 0x0000000000207805 */ /* 0x000fe4000001ff00 */
[----:B------:R-:W-:Y:S02]  /*0130*/  CS2R R38, SRZ ;  /* 0x0000000000267805 */ /* 0x000fe4000001ff00 */
[----:B------:R-:W-:Y:S01]  /*0140*/  CS2R R40, SRZ ;  /* 0x0000000000287805 */ /* 0x000fe2000001ff00 */
[----:B------:R-:W5:Y:S01]  /*0150*/  @P0 LDG.E.128 R12, desc[UR6][R34.64] ;  /* 0x00000006220c0981 */ /* 0x000f62000c1e1d00 */
[----:B0-----:R-:W-:-:S03]  /*0160*/  MOV R2, UR4 ;  /* 0x0000000400027c02 */ /* 0x001fc60008000f00 */
[----:B------:R-:W5:Y:S01]  /*0170*/  @P0 LDG.E.128 R8, desc[UR6][R34.64+0x1000] ;  /* 0x0010000622080981 */ /* 0x000f62000c1e1d00 */
[----:B-1----:R-:W-:Y:S01]  /*0180*/  @!P0 IMAD.WIDE.U32 R36, R45, 0x10, R28 ;  /* 0x000000102d248825 */ /* 0x002fe200078e001c */
[----:B----4-:R-:W-:Y:S02]  /*0190*/  ISETP.GE.AND P1, PT, R2, UR5, PT ;  /* 0x0000000502007c0c */ /* 0x010fe4000bf26270 */
        /* <DEDUP_REMOVED lines=20> */
[----:B------:R-:W5:Y:S04]  /*02e0*/  @!P0 LDG.E.128 R24, desc[UR6][R36.64] ;  /* 0x0000000624188981 */ /* 0x000f68000c1e1d00 */
[----:B------:R-:W5:Y:S04]  /*02f0*/  @!P0 LDG.E.128 R20, desc[UR6][R36.64+0x1000] ;  /* 0x0010000624148981 */ /* 0x000f68000c1e1d00 */
[----:B------:R0:W5:Y:S02]  /*0300*/  @!P0 LDG.E.128 R16, desc[UR6][R36.64+0x2000] ;  /* 0x0020000624108981 */ /* 0x000164000c1e1d00 */
[----:B0-----:R-:W-:Y:S01]  /*0310*/  CS2R R36, SRZ ;  /* 0x0000000000247805 */ /* 0x001fe2000001ff00 */
[----:B------:R-:W-:Y:S06]  /*0320*/  @P1 BRA `(.L_x_1927) ;  /* 0x0000003000f81947 */ /* 0x000fec0003800000 */
[----:B------:R-:W0:Y:S01]  /*0330*/  S2UR UR5, SR_CgaCtaId ;  /* 0x00000000000579c3 */ /* 0x000e220000008800 */
[----:B------:R-:W-:Y:S01]  /*0340*/  UMOV UR4, 0x400 ;  /* 0x0000040000047882 */ /* 0x000fe20000000000 */
[----:B------:R-:W-:Y:S02]  /*0350*/  PLOP3.LUT P1, PT, PT, PT, PT, 0x8, 0x80 ;  /* 0x000000000080781c */ /* 0x000fe40003f2e170 */
[----:B------:R-:W-:Y:S02]  /*0360*/  CS2R R98, SRZ ;  /* 0x0000000000627805 */ /* 0x000fe4000001ff00 */
[----:B-----5:R-:W-:Y:S02]  /*0370*/  PRMT R150, R19, 0x7632, R150 ;  /* 0x0000763213967816 */ /* 0x020fe40000000096 */
        /* <DEDUP_REMOVED lines=18> */
[----:B------:R-:W-:Y:S01]  /*04a0*/  CS2R R56, SRZ ;  /* 0x0000000000387805 */ /* 0x000fe2000001ff00 */
[----:B0-----:R-:W-:Y:S01]  /*04b0*/  ULEA UR4, UR5, UR4, 0x18 ;  /* 0x0000000405047291 */ /* 0x001fe2000f8ec0ff */
[----:B------:R-:W-:-:S02]  /*04c0*/  PRMT R162, R25, 0x7632, R162 ;  /* 0x0000763219a27816 */ /* 0x000fc400000000a2 */
[----:B------:R-:W-:Y:S02]  /*04d0*/  CS2R R58, SRZ ;  /* 0x00000000003a7805 */ /* 0x000fe4000001ff00 */
[----:B------:R-:W-:Y:S02]  /*04e0*/  PRMT R163, R24, 0x7632, R163 ;  /* 0x0000763218a37816 */ /* 0x000fe400000000a3 */
        /* <DEDUP_REMOVED lines=24> */
[----:B------:R-:W-:-:S07]  /*0670*/  MOV R176, UR4 ;  /* 0x0000000400b07c02 */ /* 0x000fce0008000f00 */
.L_x_1932:
[----:B0-----:R-:W0:Y:S01]  /*0680*/  @!P0 LDC.64 R48, c[0x0][0x390] ;  /* 0x0000e400ff308b82 */ /* 0x001e220000000a00 */
[----:B------:R-:W-:-:S05]  /*0690*/  IMAD R0, R2, 0x300, RZ ;  /* 0x0000030002007824 */ /* 0x000fca00078e02ff */
[----:B------:R-:W-:Y:S02]  /*06a0*/  @!P0 LOP3.LUT R100, R0, R45, RZ, 0xfc, !PT ;  /* 0x0000002d00648212 */ /* 0x000fe400078efcff */
[----:B------:R-:W1:Y:S02]  /*06b0*/  LDC.64 R110, c[0x0][0x3d8] ;  /* 0x0000f600ff6e7b82 */ /* 0x000e640000000a00 */
[C---:B------:R-:W-:Y:S02]  /*06c0*/  @!P0 IADD3 R101, PT, PT, R100.reuse, 0x100, RZ ;  /* 0x0000010064658810 */ /* 0x040fe40007ffe0ff */
[C---:B------:R-:W-:Y:S01]  /*06d0*/  @!P0 IADD3 R102, PT, PT, R100.reuse, 0x200, RZ ;  /* 0x0000020064668810 */ /* 0x040fe20007ffe0ff */
[----:B------:R-:W2:Y:S03]  /*06e0*/  @P0 S2R R3, SR_TID.X ;  /* 0x0000000000030919 */ /* 0x000ea60000002100 */
[----:B------:R-:W3:Y:S01]  /*06f0*/  @P0 LDC.64 R112, c[0x0][0x398] ;  /* 0x0000e600ff700b82 */ /* 0x000ee20000000a00 */
[----:B0-----:R-:W-:-:S07]  /*0700*/  @!P0 IMAD.WIDE.U32 R32, R100, 0x10, R48 ;  /* 0x0000001064208825 */ /* 0x001fce00078e0030 */
[----:B------:R-:W0:Y:S01]  /*0710*/  @!P0 LDC.64 R104, c[0x0][0x3a0] ;  /* 0x0000e800ff688b82 */ /* 0x000e220000000a00 */
[----:B------:R-:W-:Y:S01]  /*0720*/  @!P0 IMAD.WIDE.U32 R44, R101, 0x10, R48 ;  /* 0x00000010652c8825 */ /* 0x000fe200078e0030 */
[----:B------:R-:W4:Y:S03]  /*0730*/  @!P0 LDG.E.128 R32, desc[UR6][R32.64] ;  /* 0x0000000620208981 */ /* 0x000f26000c1e1d00 */
[----:B-1----:R-:W-:-:S03]  /*0740*/  @!P0 IMAD.WIDE.U32 R28, R100, 0x10, R110 ;  /* 0x00000010641c8825 */ /* 0x002fc600078e006e */
[----:B------:R-:W1:Y:S01]  /*0750*/  LDC.64 R106, c[0x0][0x3a8] ;  /* 0x0000ea00ff6a7b82 */ /* 0x000e620000000a00 */
[----:B------:R-:W4:Y:S01]  /*0760*/  @!P0 LDG.E.128 R44, desc[UR6][R44.64] ;  /* 0x000000062c2c8981 */ /* 0x000f22000c1e1d00 */
[----:B------:R-:W-:-:S03]  /*0770*/  @!P0 IMAD.WIDE.U32 R36, R101, 0x10, R110 ;  /* 0x0000001065248825 */ /* 0x000fc600078e006e */
[----:B------:R-:W4:Y:S01]  /*0780*/  @!P0 LDG.E.128 R28, desc[UR6][R28.64] ;  /* 0x000000061c1c8981 */ /* 0x000f22000c1e1d00 */
[----:B------:R-:W-:-:S03]  /*0790*/  @!P0 IMAD.WIDE.U32 R40, R102, 0x10, R110 ;  /* 0x0000001066288825 */ /* 0x000fc600078e006e */
[----:B------:R-:W4:Y:S01]  /*07a0*/  @!P0 LDG.E.128 R36, desc[UR6][R36.64] ;  /* 0x0000000624248981 */ /* 0x000f22000c1e1d00 */
[----:B------:R-:W-:-:S03]  /*07b0*/  @!P0 IMAD.WIDE.U32 R48, R102, 0x10, R48 ;  /* 0x0000001066308825 */ /* 0x000fc600078e0030 */
[----:B------:R-:W4:Y:S04]  /*07c0*/  @!P0 LDG.E.128 R40, desc[UR6][R40.64] ;  /* 0x0000000628288981 */ /* 0x000f28000c1e1d00 */
[----:B------:R-:W4:Y:S01]  /*07d0*/  @!P0 LDG.E.128 R48, desc[UR6][R48.64] ;  /* 0x0000000630308981 */ /* 0x000f22000c1e1d00 */
[----:B--2---:R-:W-:-:S04]  /*07e0*/  @P0 LOP3.LUT R100, R0, R3, RZ, 0xfc, !PT ;  /* 0x0000000300640212 */ /* 0x004fc800078efcff */
[C---:B------:R-:W-:Y:S02]  /*07f0*/  @P0 IADD3 R101, PT, PT, R100.reuse, 0x100, RZ ;  /* 0x0000010064650810 */ /* 0x040fe40007ffe0ff */
[C---:B------:R-:W-:Y:S01]  /*0800*/  @P0 IADD3 R102, PT, PT, R100.reuse, 0x200, RZ ;  /* 0x0000020064660810 */ /* 0x040fe20007ffe0ff */
[----:B------:R-:W-:-:S04]  /*0810*/  @P0 IMAD.WIDE.U32 R114, R100, 0x10, R110 ;  /* 0x0000001064720825 */ /* 0x000fc800078e006e */
[----:B------:R-:W-:-:S04]  /*0820*/  @P0 IMAD.WIDE.U32 R116, R101, 0x10, R110 ;  /* 0x0000001065740825 */ /* 0x000fc800078e006e */
[----:B------:R-:W-:-:S04]  /*0830*/  @P0 IMAD.WIDE.U32 R118, R102, 0x10, R110 ;  /* 0x0000001066760825 */ /* 0x000fc800078e006e */
[----:B---3--:R-:W-:-:S04]  /*0840*/  @P0 IMAD.WIDE.U32 R108, R100, 0x10, R112 ;  /* 0x00000010646c0825 */ /* 0x008fc800078e0070 */
[----:B------:R-:W-:-:S04]  /*0850*/  @P0 IMAD.WIDE.U32 R110, R101, 0x10, R112 ;  /* 0x00000010656e0825 */ /* 0x000fc800078e0070 */
[----:B------:R-:W-:Y:S01]  /*0860*/  @P0 IMAD.WIDE.U32 R112, R102, 0x10, R112 ;  /* 0x0000001066700825 */ /* 0x000fe200078e0070 */
[----:B------:R2:W4:Y:S04]  /*0870*/  @P0 LDG.E.128 R32, desc[UR6][R108.64] ;  /* 0x000000066c200981 */ /* 0x000528000c1e1d00 */
[----:B------:R-:W3:Y:S04]  /*0880*/  @P0 LDG.E.128 R44, desc[UR6][R110.64] ;  /* 0x000000066e2c0981 */ /* 0x000ee8000c1e1d00 */
[----:B------:R-:W3:Y:S01]  /*0890*/  @P0 LDG.E.128 R28, desc[UR6][R114.64] ;  /* 0x00000006721c0981 */ /* 0x000ee2000c1e1d00 */
[----:B--2---:R-:W2:Y:S03]  /*08a0*/  LDC.64 R108, c[0x0][0x398] ;  /* 0x0000e600ff6c7b82 */ /* 0x004ea60000000a00 */
[----:B------:R-:W3:Y:S04]  /*08b0*/  @P0 LDG.E.128 R36, desc[UR6][R116.64] ;  /* 0x0000000674240981 */ /* 0x000ee8000c1e1d00 */
[----:B------:R3:W3:Y:S04]  /*08c0*/  @P0 LDG.E.128 R40, desc[UR6][R118.64] ;  /* 0x0000000676280981 */ /* 0x0006e8000c1e1d00 */
[----:B------:R3:W3:Y:S01]  /*08d0*/  @P0 LDG.E.128 R48, desc[UR6][R112.64] ;  /* 0x0000000670300981 */ /* 0x0006e2000c1e1d00 */
[----:B------:R-:W-:-:S02]  /*08e0*/  HFMA2 R122, -RZ, RZ, 0, 0 ;  /* 0x00000000ff7a7431 */ /* 0x000fc400000001ff */
[----:B0-----:R-:W-:-:S05]  /*08f0*/  @!P0 IMAD.WIDE R104, R2, 0x4, R104 ;  /* 0x0000000402688825 */ /* 0x001fca00078e0268 */
[----:B------:R0:W5:Y:S01]  /*0900*/  @!P0 LDG.E R122, desc[UR6][R104.64] ;  /* 0x00000006687a8981 */ /* 0x000162000c1e1900 */
[----:B--2---:R-:W-:-:S04]  /*0910*/  ISETP.NE.U32.AND P0, PT, R108, RZ, PT ;  /* 0x000000ff6c00720c */ /* 0x004fc80003f05070 */
[----:B------:R-:W-:Y:S01]  /*0920*/  ISETP.NE.AND.EX P0, PT, R109, RZ, PT, P0 ;  /* 0x000000ff6d00720c */ /* 0x000fe20003f05300 */
[----:B-1----:R-:W-:-:S05]  /*0930*/  IMAD.WIDE R106, R2, 0x4, R106 ;  /* 0x00000004026a7825 */ /* 0x002fca00078e026a */
[----:B------:R1:W5:Y:S01]  /*0940*/  LDG.E R103, desc[UR6][R106.64] ;  /* 0x000000066a677981 */ /* 0x000362000c1e1900 */
[----:B----4-:R-:W-:Y:S02]  /*0950*/  PRMT R137, R35, 0x7632, R137 ;  /* 0x0000763223897816 */ /* 0x010fe40000000089 */
[----:B------:R-:W-:Y:S02]  /*0960*/  PRMT R143, R34, 0x7632, R143 ;  /* 0x00007632228f7816 */ /* 0x000fe4000000008f */
[----:B------:R-:W-:Y:S02]  /*0970*/  PRMT R129, R33, 0x7632, R129 ;  /* 0x0000763221817816 */ /* 0x000fe40000000081 */
[----:B------:R-:W-:Y:S02]  /*0980*/  PRMT R141, R32, 0x7632, R141 ;  /* 0x00007632208d7816 */ /* 0x000fe4000000008d */
[----:B---3--:R-:W-:Y:S02]  /*0990*/  PRMT R120, R31, 0x7632, R120 ;  /* 0x000076321f787816 */ /* 0x008fe40000000078 */
[----:B------:R-:W-:-:S02]  /*09a0*/  PRMT R121, R30, 0x7632, R121 ;  /* 0x000076321e797816 */ /* 0x000fc40000000079 */
[----:B------:R-:W-:Y:S02]  /*09b0*/  PRMT R119, R29, 0x7632, R119 ;  /* 0x000076321d777816 */ /* 0x000fe40000000077 */
[----:B------:R-:W-:Y:S02]  /*09c0*/  PRMT R117, R28, 0x7632, R117 ;  /* 0x000076321c757816 */ /* 0x000fe40000000075 */
[----:B------:R-:W-:Y:S02]  /*09d0*/  PRMT R112, R39, 0x7632, R112 ;  /* 0x0000763227707816 */ /* 0x000fe40000000070 */
[----:B------:R-:W-:Y:S02]  /*09e0*/  PRMT R113, R38, 0x7632, R113 ;  /* 0x0000763226717816 */ /* 0x000fe40000000071 */
[----:B------:R-:W-:Y:S02]  /*09f0*/  PRMT R114, R37, 0x7632, R114 ;  /* 0x0000763225727816 */ /* 0x000fe40000000072 */
[----:B------:R-:W-:-:S02]  /*0a00*/  PRMT R115, R36, 0x7632, R115 ;  /* 0x0000763224737816 */ /* 0x000fc40000000073 */
[----:B0-----:R-:W-:Y:S02]  /*0a10*/  PRMT R105, R43, 0x7632, R105 ;  /* 0x000076322b697816 */ /* 0x001fe40000000069 */
        /* <DEDUP_REMOVED lines=10> */
[----:B------:R-:W-:Y:S01]  /*0ac0*/  PRMT R107, R48, 0x7632, R107 ;  /* 0x00007632306b7816 */ /* 0x000fe2000000006b */
[----:B------:R-:W-:Y:S06]  /*0ad0*/  @P0 BRA `(.L_x_1928) ;  /* 0x0000000c00640947 */ /* 0x000fec0003800000 */
[----:B------:R-:W-:Y:S02]  /*0ae0*/  SHF.L.U32 R111, R32, 0x10, RZ ;  /* 0x00000010206f7819 */ /* 0x000fe400000006ff */
[----:B------:R-:W-:Y:S02]  /*0af0*/  SHF.L.U32 R107, R107, 0x10, RZ ;  /* 0x000000106b6b7819 */ /* 0x000fe400000006ff */
[----:B------:R-:W-:Y:S02]  /*0b00*/  SHF.L.U32 R123, R33, 0x10, RZ ;  /* 0x00000010217b7819 */ /* 0x000fe400000006ff */
[----:B------:R-:W-:Y:S01]  /*0b10*/  SHF.L.U32 R187, R0, 0x10, RZ ;  /* 0x0000001000bb7819 */ /* 0x000fe200000006ff */
[----:B-----5:R-:W-:Y:S01]  /*0b20*/  FADD.FTZ R194, R107, -R122 ;  /* 0x8000007a6bc27221 */ /* 0x020fe20000010000 */
[----:B------:R-:W-:Y:S02]  /*0b30*/  SHF.L.U32 R33, R28, 0x10, RZ ;  /* 0x000000101c217819 */ /* 0x000fe400000006ff */
[----:B------:R-:W-:-:S02]  /*0b40*/  SHF.L.U32 R133, R45, 0x10, RZ ;  /* 0x000000102d857819 */ /* 0x000fc400000006ff */
[----:B------:R-:W-:Y:S02]  /*0b50*/  SHF.L.U32 R0, R24, 0x10, RZ ;  /* 0x0000001018007819 */ /* 0x000fe400000006ff */
[----:B------:R-:W-:Y:S01]  /*0b60*/  SHF.L.U32 R131, R44, 0x10, RZ ;  /* 0x000000102c837819 */ /* 0x000fe200000006ff */
[--C-:B------:R-:W-:Y:S01]  /*0b70*/  FADD.FTZ R44, R111, -R122.reuse ;  /* 0x8000007a6f2c7221 */ /* 0x100fe20000010000 */
[----:B------:R-:W-:Y:S01]  /*0b80*/  SHF.L.U32 R45, R36, 0x10, RZ ;  /* 0x00000010242d7819 */ /* 0x000fe200000006ff */
[----:B------:R-:W-:Y:S01]  /*0b90*/  FADD.FTZ R180, R133, -R122 ;  /* 0x8000007a85b47221 */ /* 0x000fe20000010000 */
[----:B------:R-:W-:Y:S02]  /*0ba0*/  SHF.L.U32 R141, R141, 0x10, RZ ;  /* 0x000000108d8d7819 */ /* 0x000fe400000006ff */
[----:B------:R-:W-:Y:S02]  /*0bb0*/  SHF.L.U32 R127, R35, 0x10, RZ ;  /* 0x00000010237f7819 */ /* 0x000fe400000006ff */
[----:B------:R-:W-:-:S02]  /*0bc0*/  SHF.L.U32 R181, R50, 0x10, RZ ;  /* 0x0000001032b57819 */ /* 0x000fc400000006ff */
[----:B------:R-:W-:Y:S01]  /*0bd0*/  SHF.L.U32 R36, R108, 0x10, RZ ;  /* 0x000000106c247819 */ /* 0x000fe200000006ff */
[--C-:B------:R-:W-:Y:S01]  /*0be0*/  FADD.FTZ R124, R127, -R122.reuse ;  /* 0x8000007a7f7c7221 */ /* 0x100fe20000010000 */
[----:B------:R-:W-:Y:S01]  /*0bf0*/  SHF.L.U32 R125, R34, 0x10, RZ ;  /* 0x00000010227d7819 */ /* 0x000fe200000006ff */
[--C-:B------:R-:W-:Y:S01]  /*0c00*/  FADD.FTZ R144, R181, -R122.reuse ;  /* 0x8000007ab5907221 */ /* 0x100fe20000010000 */
[----:B------:R-:W-:Y:S02]  /*0c10*/  SHF.L.U32 R29, R29, 0x10, RZ ;  /* 0x000000101d1d7819 */ /* 0x000fe400000006ff */
[----:B------:R-:W-:Y:S01]  /*0c20*/  SHF.L.U32 R35, R30, 0x10, RZ ;  /* 0x000000101e237819 */ /* 0x000fe200000006ff */
[----:B------:R-:W-:Y:S01]  /*0c30*/  FADD.FTZ R116, R125, -R122 ;  /* 0x8000007a7d747221 */ /* 0x000fe20000010000 */
[----:B------:R-:W-:Y:S01]  /*0c40*/  SHF.L.U32 R145, R46, 0x10, RZ ;  /* 0x000000102e917819 */ /* 0x000fe200000006ff */
[----:B------:R-:W-:Y:S01]  /*0c50*/  FMUL.FTZ R144, R103, R144 ;  /* 0x0000009067907220 */ /* 0x000fe20000410000 */
[----:B------:R-:W-:-:S02]  /*0c60*/  SHF.L.U32 R50, R25, 0x10, RZ ;  /* 0x0000001019327819 */ /* 0x000fc400000006ff */
[----:B------:R-:W-:Y:S01]  /*0c70*/  SHF.L.U32 R108, R26, 0x10, RZ ;  /* 0x000000101a6c7819 */ /* 0x000fe200000006ff */
[----:B------:R-:W-:Y:S01]  /*0c80*/  FADD.FTZ R184, R145, -R122 ;  /* 0x8000007a91b87221 */ /* 0x000fe20000010000 */
[----:B------:R-:W-:Y:S02]  /*0c90*/  SHF.L.U32 R117, R117, 0x10, RZ ;  /* 0x0000001075757819 */ /* 0x000fe400000006ff */
[----:B------:R-:W-:Y:S02]  /*0ca0*/  SHF.L.U32 R120, R120, 0x10, RZ ;  /* 0x0000001078787819 */ /* 0x000fe400000006ff */
[----:B------:R-:W-:Y:S01]  /*0cb0*/  SHF.L.U32 R34, R3, 0x10, RZ ;  /* 0x0000001003227819 */ /* 0x000fe200000006ff */
[----:B------:R-:W-:Y:S01]  /*0cc0*/  FMUL.FTZ R3, R0, R33 ;  /* 0x0000002100037220 */ /* 0x000fe20000410000 */
[----:B------:R-:W-:Y:S01]  /*0cd0*/  SHF.L.U32 R46, R163, 0x10, RZ ;  /* 0x00000010a32e7819 */ /* 0x000fe200000006ff */
[----:B------:R-:W-:Y:S01]  /*0ce0*/  FMUL.FTZ R0, R103, R44 ;  /* 0x0000002c67007220 */ /* 0x000fe20000410000 */
[----:B------:R-:W-:-:S02]  /*0cf0*/  SHF.L.U32 R107, R160, 0x10, RZ ;  /* 0x00000010a06b7819 */ /* 0x000fc400000006ff */
[----:B------:R-:W-:Y:S01]  /*0d00*/  SHF.L.U32 R153, R48, 0x10, RZ ;  /* 0x0000001030997819 */ /* 0x000fe200000006ff */
[--C-:B------:R-:W-:Y:S01]  /*0d10*/  FADD.FTZ R48, R141, -R122.reuse ;  /* 0x8000007a8d307221 */ /* 0x100fe20000010000 */
[----:B------:R-:W-:Y:S02]  /*0d20*/  SHF.L.U32 R149, R47, 0x10, RZ ;  /* 0x000000102f957819 */ /* 0x000fe400000006ff */
[----:B------:R-:W-:Y:S01]  /*0d30*/  SHF.L.U32 R179, R106, 0x10, RZ ;  /* 0x000000106ab37819 */ /* 0x000fe200000006ff */
[----:B------:R-:W-:Y:S01]  /*0d40*/  FMUL.FTZ R44, R103, R48 ;  /* 0x00000030672c7220 */ /* 0x000fe20000410000 */
        /* <DEDUP_REMOVED lines=16> */
[--C-:B------:R-:W-:Y:S01]  /*0e50*/  FADD.FTZ R104, R123, -R122.reuse ;  /* 0x8000007a7b687221 */ /* 0x100fe20000010000 */
[----:B------:R-:W-:Y:S01]  /*0e60*/  SHF.L.U32 R125, R114, 0x10, RZ ;  /* 0x00000010727d7819 */ /* 0x000fe200000006ff */
[----:B------:R-:W-:Y:S01]  /*0e70*/  FFMA.FTZ R107, R0, R3, RZ ;  /* 0x00000003006b7223 */ /* 0x000fe200000100ff */
[----:B------:R-:W-:Y:S01]  /*0e80*/  SHF.L.U32 R121, R121, 0x10, RZ ;  /* 0x0000001079797819 */ /* 0x000fe200000006ff */
[--C-:B------:R-:W-:Y:S01]  /*0e90*/  FADD.FTZ R110, R129, -R122.reuse ;  /* 0x8000007a816e7221 */ /* 0x100fe20000010000 */
        /* <DEDUP_REMOVED lines=33> */
[----:B------:R-:W-:Y:S01]  /*10b0*/  FADD.FTZ R40, R187, -R122 ;  /* 0x8000007abb287221 */ /* 0x000fe20000010000 */
        /* <DEDUP_REMOVED lines=33> */
[----:B------:R-:W-:Y:S01]  /*12d0*/  FMUL.FTZ R110, R103, R134 ;  /* 0x00000086676e7220 */ /* 0x000fe20000410000 */
        /* <DEDUP_REMOVED lines=9> */
[C---:B------:R-:W-:Y:S01]  /*1370*/  FMUL.FTZ R111, R103.reuse, R178 ;  /* 0x000000b2676f7220 */ /* 0x040fe20000410000 */
        /* <DEDUP_REMOVED lines=25> */
[C---:B------:R-:W-:Y:S01]  /*1510*/  FMUL.FTZ R134, R103.reuse, R196 ;  /* 0x000000c467867220 */ /* 0x040fe20000410000 */
        /* <DEDUP_REMOVED lines=53> */
.L_x_1928:
        /* <DEDUP_REMOVED lines=9> */
[----:B------:R-:W-:Y:S01]  /*1900*/  SHF.L.U32 R187, R46, 0x10, RZ ;  /* 0x000000102ebb7819 */ /* 0x000fe200000006ff */
[----:B------:R-:W-:Y:S01]  /*1910*/  FADD.FTZ R46, R147, -R42 ;  /* 0x8000002a932e7221 */ /* 0x000fe20000010000 */
[----:B------:R-:W-:Y:S01]  /*1920*/  SHF.L.U32 R153, R34, 0x10, RZ ;  /* 0x0000001022997819 */ /* 0x000fe200000006ff */
[----:B------:R-:W-:Y:S01]  /*1930*/  FADD.FTZ R147, R149, -R48 ;  /* 0x8000003095937221 */ /* 0x000fe20000010000 */
[----:B------:R-:W-:-:S02]  /*1940*/  SHF.L.U32 R48, R14, 0x10, RZ ;  /* 0x000000100e307819 */ /* 0x000fc400000006ff */
[----:B------:R-:W-:Y:S02]  /*1950*/  SHF.L.U32 R177, R35, 0x10, RZ ;  /* 0x0000001023b17819 */ /* 0x000fe400000006ff */
[----:B------:R-:W-:Y:S02]  /*1960*/  SHF.L.U32 R148, R15, 0x10, RZ ;  /* 0x000000100f947819 */ /* 0x000fe400000006ff */
[----:B------:R-:W-:Y:S01]  /*1970*/  SHF.L.U32 R182, R143, 0x10, RZ ;  /* 0x000000108fb67819 */ /* 0x000fe200000006ff */
[----:B------:R-:W-:Y:S01]  /*1980*/  FADD.FTZ R143, R153, -R48 ;  /* 0x80000030998f7221 */ /* 0x000fe20000010000 */
[----:B------:R-:W-:Y:S01]  /*1990*/  SHF.L.U32 R181, R44, 0x10, RZ ;  /* 0x000000102cb57819 */ /* 0x000fe200000006ff */
[----:B------:R-:W-:Y:S01]  /*19a0*/  FADD.FTZ R153, R177, -R148 ;  /* 0x80000094b1997221 */ /* 0x000fe20000010000 */
        /* <DEDUP_REMOVED lines=13> */
[----:B------:R-:W-:Y:S01]  /*1a80*/  SHF.L.U32 R179, R168, 0x10, RZ ;  /* 0x00000010a8b37819 */ /* 0x000fe200000006ff */
[----:B------:R-:W-:Y:S01]  /*1a90*/  FADD.FTZ R189, R189, -R134 ;  /* 0x80000086bdbd7221 */ /* 0x000fe20000010000 */
[----:B------:R-:W-:Y:S02]  /*1aa0*/  SHF.L.U32 R140, R162, 0x10, RZ ;  /* 0x00000010a28c7819 */ /* 0x000fe400000006ff */
[----:B------:R-:W-:Y:S01]  /*1ab0*/  SHF.L.U32 R48, R4, 0x10, RZ ;  /* 0x0000001004307819 */ /* 0x000fe200000006ff */
[----:B------:R-:W-:Y:S01]  /*1ac0*/  FADD.FTZ R134, R186, -R179 ;  /* 0x800000b3ba867221 */ /* 0x000fe20000010000 */
[----:B------:R-:W0:Y:S01]  /*1ad0*/  MUFU.RCP R123, R140 ;  /* 0x0000008c007b7308 */ /* 0x000e220000001000 */
        /* <DEDUP_REMOVED lines=8> */
[----:B-----5:R-:W1:Y:S01]  /*1b60*/  MUFU.RCP R122, R136 ;  /* 0x00000088007a7308 */ /* 0x020e620000001000 */
[----:B------:R-:W-:Y:S02]  /*1b70*/  SHF.L.U32 R181, R107, 0x10, RZ ;  /* 0x000000106bb57819 */ /* 0x000fe400000006ff */
[----:B------:R-:W-:Y:S02]  /*1b80*/  SHF.L.U32 R106, R167, 0x10, RZ ;  /* 0x00000010a76a7819 */ /* 0x000fe400000006ff */
[----:B------:R-:W-:-:S02]  /*1b90*/  SHF.L.U32 R180, R24, 0x10, RZ ;  /* 0x0000001018b47819 */ /* 0x000fc400000006ff */
[----:B------:R-:W-:Y:S01]  /*1ba0*/  SHF.L.U32 R45, R36, 0x10, RZ ;  /* 0x00000010242d7819 */ /* 0x000fe200000006ff */
[----:B------:R-:W2:Y:S01]  /*1bb0*/  MUFU.RCP R34, R40 ;  /* 0x0000002800227308 */ /* 0x000ea20000001000 */
[----:B------:R-:W-:Y:S01]  /*1bc0*/  SHF.L.U32 R203, R0, 0x10, RZ ;  /* 0x0000001000cb7819 */ /* 0x000fe200000006ff */
[----:B------:R-:W-:Y:S01]  /*1bd0*/  FADD.FTZ R191, R181, -R106 ;  /* 0x8000006ab5bf7221 */ /* 0x000fe20000010000 */
[----:B------:R-:W-:Y:S02]  /*1be0*/  SHF.L.U32 R48, R164, 0x10, RZ ;  /* 0x00000010a4307819 */ /* 0x000fe400000006ff */
[----:B------:R-:W-:Y:S02]  /*1bf0*/  SHF.L.U32 R146, R163, 0x10, RZ ;  /* 0x00000010a3927819 */ /* 0x000fe400000006ff */
[----:B------:R-:W-:Y:S01]  /*1c00*/  SHF.L.U32 R131, R160, 0x10, RZ ;  /* 0x00000010a0837819 */ /* 0x000fe200000006ff */
[----:B------:R-:W3:Y:S01]  /*1c10*/  MUFU.RCP R127, R180 ;  /* 0x000000b4007f7308 */ /* 0x000ee20000001000 */
[----:B------:R-:W-:Y:S01]  /*1c20*/  SHF.L.U32 R145, R32, 0x10, RZ ;  /* 0x0000001020917819 */ /* 0x000fe200000006ff */
[----:B------:R-:W-:Y:S01]  /*1c30*/  FADD.FTZ R196, R203, -R48 ;  /* 0x80000030cbc47221 */ /* 0x000fe20000010000 */
[----:B------:R-:W-:-:S02]  /*1c40*/  SHF.L.U32 R36, R12, 0x10, RZ ;  /* 0x000000100c247819 */ /* 0x000fc400000006ff */
[----:B------:R-:W-:Y:S02]  /*1c50*/  SHF.L.U32 R142, R25, 0x10, RZ ;  /* 0x00000010198e7819 */ /* 0x000fe400000006ff */
        /* <DEDUP_REMOVED lines=17> */
[----:B------:R-:W-:Y:S01]  /*1d70*/  FADD.FTZ R192, R192, -R107 ;  /* 0x8000006bc0c07221 */ /* 0x000fe20000010000 */
[----:B------:R-:W-:-:S02]  /*1d80*/  SHF.L.U32 R181, R150, 0x10, RZ ;  /* 0x0000001096b57819 */ /* 0x000fc400000006ff */
[----:B------:R-:W-:Y:S02]  /*1d90*/  SHF.L.U32 R35, R30, 0x10, RZ ;  /* 0x000000101e237819 */ /* 0x000fe400000006ff */
[----:B------:R-:W-:Y:S01]  /*1da0*/  SHF.L.U32 R50, R50, 0x10, RZ ;  /* 0x0000001032327819 */ /* 0x000fe200000006ff */
[----:B------:R-:W0:Y:S01]  /*1db0*/  MUFU.RCP R203, R188 ;  /* 0x000000bc00cb7308 */ /* 0x000e220000001000 */
[----:B------:R-:W-:Y:S02]  /*1dc0*/  SHF.L.U32 R107, R6, 0x10, RZ ;  /* 0x00000010066b7819 */ /* 0x000fe400000006ff */
[----:B------:R-:W-:Y:S02]  /*1dd0*/  SHF.L.U32 R133, R159, 0x10, RZ ;  /* 0x000000109f857819 */ /* 0x000fe400000006ff */
[----:B------:R-:W-:Y:S01]  /*1de0*/  SHF.L.U32 R184, R137, 0x10, RZ ;  /* 0x0000001089b87819 */ /* 0x000fe200000006ff */
[----:B------:R-:W-:Y:S01]  /*1df0*/  FADD.FTZ R194, R50, -R107 ;  /* 0x8000006b32c27221 */ /* 0x000fe20000010000 */
[----:B------:R-:W-:Y:S01]  /*1e00*/  SHF.L.U32 R149, R172, 0x10, RZ ;  /* 0x00000010ac957819 */ /* 0x000fe200000006ff */
[----:B------:R-:W0:Y:S01]  /*1e10*/  MUFU.RCP R36, R42 ;  /* 0x0000002a00247308 */ /* 0x000e220000001000 */
[----:B------:R-:W-:Y:S01]  /*1e20*/  SHF.L.U32 R195, R104, 0x10, RZ ;  /* 0x0000001068c37819 */ /* 0x000fe200000006ff */
[----:B-1----:R-:W-:Y:S01]  /*1e30*/  FMUL.FTZ R50, R143, R122 ;  /* 0x0000007a8f327220 */ /* 0x002fe20000410000 */
[----:B------:R-:W-:Y:S01]  /*1e40*/  SHF.L.U32 R0, R165, 0x10, RZ ;  /* 0x00000010a5007819 */ /* 0x000fe200000006ff */
[----:B------:R-:W-:Y:S01]  /*1e50*/  FADD.FTZ R148, R184, -R149 ;  /* 0x80000095b8947221 */ /* 0x000fe20000010000 */
[----:B------:R-:W-:Y:S01]  /*1e60*/  SHF.L.U32 R33, R28, 0x10, RZ ;  /* 0x000000101c217819 */ /* 0x000fe200000006ff */
[----:B--2---:R-:W-:Y:S01]  /*1e70*/  FMUL.FTZ R122, R187, R34 ;  /* 0x00000022bb7a7220 */ /* 0x004fe20000410000 */
[----:B------:R-:W-:Y:S01]  /*1e80*/  SHF.L.U32 R137, R173, 0x10, RZ ;  /* 0x00000010ad897819 */ /* 0x000fe200000006ff */
[----:B------:R-:W1:Y:S01]  /*1e90*/  MUFU.RCP R118, R132 ;  /* 0x0000008400767308 */ /* 0x000e620000001000 */
[----:B------:R-:W-:Y:S01]  /*1ea0*/  FADD.FTZ R195, R195, -R0 ;  /* 0x80000000c3c37221 */ /* 0x000fe20000010000 */
[----:B------:R-:W-:Y:S01]  /*1eb0*/  SHF.L.U32 R117, R117, 0x10, RZ ;  /* 0x0000001075757819 */ /* 0x000fe200000006ff */
[----:B---3--:R-:W-:Y:S01]  /*1ec0*/  FMUL.FTZ R0, R44, R127 ;  /* 0x0000007f2c007220 */ /* 0x008fe20000410000 */
[----:B------:R-:W-:Y:S01]  /*1ed0*/  SHF.L.U32 R34, R3, 0x10, RZ ;  /* 0x0000001003227819 */ /* 0x000fe200000006ff */
[----:B------:R-:W-:Y:S01]  /*1ee0*/  FMUL.FTZ R3, R180, R33 ;  /* 0x00000021b4037220 */ /* 0x000fe20000410000 */
[----:B------:R-:W-:Y:S01]  /*1ef0*/  FADD.FTZ R151, R182, -R137 ;  /* 0x80000089b6977221 */ /* 0x000fe20000010000 */
[----:B----4-:R-:W-:Y:S01]  /*1f00*/  FMUL.FTZ R44, R46, R125 ;  /* 0x0000007d2e2c7220 */ /* 0x010fe20000410000 */
[----:B------:R-:W2:Y:S01]  /*1f10*/  MUFU.RCP R32, R178 ;  /* 0x000000b200207308 */ /* 0x000ea20000001000 */
[----:B------:R-:W-:Y:S01]  /*1f20*/  FMUL.FTZ R107, R148, R111 ;  /* 0x0000006f946b7220 */ /* 0x000fe20000410000 */
[----:B0-----:R-:W-:Y:S01]  /*1f30*/  FMUL.FTZ R46, R147, R124 ;  /* 0x0000007c932e7220 */ /* 0x001fe20000410000 */
[----:B------:R-:W-:Y:S01]  /*1f40*/  FMUL.FTZ R148, R38, R203 ;  /* 0x000000cb26947220 */ /* 0x000fe20000410000 */
[----:B------:R-:W-:Y:S01]  /*1f50*/  SHF.L.U32 R29, R29, 0x10, RZ ;  /* 0x000000101d1d7819 */ /* 0x000fe200000006ff */
[----:B------:R-:W-:Y:S01]  /*1f60*/  FMUL.FTZ R124, R189, R36 ;  /* 0x00000024bd7c7220 */ /* 0x000fe20000410000 */
[----:B------:R-:W-:Y:S01]  /*1f70*/  SHF.L.U32 R125, R114, 0x10, RZ ;  /* 0x00000010727d7819 */ /* 0x000fe200000006ff */
[----:B------:R-:W-:Y:S01]  /*1f80*/  FADD.FTZ R114, RZ, R3 ;  /* 0x00000003ff727221 */ /* 0x000fe20000010000 */
[----:B------:R-:W0:Y:S01]  /*1f90*/  MUFU.RCP R116, R130 ;  /* 0x0000008200747308 */ /* 0x000e220000001000 */
[----:B------:R-:W-:Y:S01]  /*1fa0*/  SHF.L.U32 R38, R105, 0x10, RZ ;  /* 0x0000001069267819 */ /* 0x000fe200000006ff */
[----:B------:R-:W-:Y:S01]  /*1fb0*/  FMUL.FTZ R105, R146, R117 ;  /* 0x0000007592697220 */ /* 0x000fe20000410000 */
[----:B------:R-:W-:Y:S01]  /*1fc0*/  SHF.L.U32 R184, R139, 0x10, RZ ;  /* 0x000000108bb87819 */ /* 0x000fe200000006ff */
[----:B-1----:R-:W-:Y:S01]  /*1fd0*/  FMUL.FTZ R104, R151, R118 ;  /* 0x0000007697687220 */ /* 0x002fe20000410000 */
[----:B------:R-:W-:Y:S01]  /*1fe0*/  SHF.L.U32 R36, R108, 0x10, RZ ;  /* 0x000000106c247819 */ /* 0x000fe200000006ff */
[----:B------:R-:W-:Y:S01]  /*1ff0*/  FFMA.FTZ R108, R3, R0, RZ ;  /* 0x00000000036c7223 */ /* 0x000fe200000100ff */
[----:B------:R-:W-:Y:S01]  /*2000*/  SHF.L.U32 R139, R171, 0x10, RZ ;  /* 0x00000010ab8b7819 */ /* 0x000fe200000006ff */
[----:B------:R-:W1:Y:S01]  /*2010*/  MUFU.RCP R30, R138 ;  /* 0x0000008a001e7308 */ /* 0x000e620000001000 */
[----:B------:R-:W-:Y:S01]  /*2020*/  SHF.L.U32 R121, R121, 0x10, RZ ;  /* 0x0000001079797819 */ /* 0x000fe200000006ff */
[----:B--2---:R-:W-:Y:S01]  /*2030*/  FMUL.FTZ R118, R185, R32 ;  /* 0x00000020b9767220 */ /* 0x004fe20000410000 */
[----:B------:R-:W-:Y:S01]  /*2040*/  SHF.L.U32 R119, R119, 0x10, RZ ;  /* 0x0000001077777819 */ /* 0x000fe200000006ff */
[----:B------:R-:W-:Y:S01]  /*2050*/  FADD.FTZ R114, R114, R105 ;  /* 0x0000006972727221 */ /* 0x000fe20000010000 */
[----:B------:R-:W-:Y:S01]  /*2060*/  SHF.L.U32 R32, R109, 0x10, RZ ;  /* 0x000000106d207819 */ /* 0x000fe200000006ff */
[----:B------:R-:W-:Y:S01]  /*2070*/  FMUL.FTZ R109, R142, R29 ;  /* 0x0000001d8e6d7220 */ /* 0x000fe20000410000 */
[----:B------:R-:W-:Y:S01]  /*2080*/  FFMA.FTZ R108, R105, R44, R108 ;  /* 0x0000002c696c7223 */ /* 0x000fe2000001006c */
[----:B------:R-:W2:Y:S01]  /*2090*/  MUFU.RCP R123, R181 ;  /* 0x000000b5007b7308 */ /* 0x000ea20000001000 */
[----:B------:R-:W-:Y:S01]  /*20a0*/  FADD.FTZ R139, R184, -R139 ;  /* 0x8000008bb88b7221 */ /* 0x000fe20000010000 */
[----:B0-----:R-:W-:Y:S01]  /*20b0*/  FMUL.FTZ R106, R153, R116 ;  /* 0x00000074996a7220 */ /* 0x001fe20000410000 */
[----:B------:R-:W-:Y:S01]  /*20c0*/  SHF.L.U32 R126, R20, 0x10, RZ ;  /* 0x00000010147e7819 */ /* 0x000fe200000006ff */
[----:B------:R-:W-:Y:S01]  /*20d0*/  FMUL.FTZ R146, R181, R38 ;  /* 0x00000026b5927220 */ /* 0x000fe20000410000 */
[----:B------:R-:W-:-:S02]  /*20e0*/  SHF.L.U32 R31, R31, 0x10, RZ ;  /* 0x000000101f1f7819 */ /* 0x000fc400000006ff */
[----:B------:R-:W-:Y:S01]  /*20f0*/  SHF.L.U32 R120, R120, 0x10, RZ ;  /* 0x0000001078787819 */ /* 0x000fe200000006ff */
[----:B------:R-:W0:Y:S01]  /*2100*/  MUFU.RCP R28, R133 ;  /* 0x00000085001c7308 */ /* 0x000e220000001000 */
[----:B------:R-:W-:Y:S01]  /*2110*/  SHF.L.U32 R141, R157, 0x10, RZ ;  /* 0x000000109d8d7819 */ /* 0x000fe200000006ff */
[----:B-1----:R-:W-:Y:S01]  /*2120*/  FMUL.FTZ R116, R183, R30 ;  /* 0x0000001eb7747220 */ /* 0x002fe20000410000 */
[----:B------:R-:W-:Y:S01]  /*2130*/  SHF.L.U32 R30, R113, 0x10, RZ ;  /* 0x00000010711e7819 */ /* 0x000fe200000006ff */
[----:B------:R-:W-:Y:S01]  /*2140*/  FMUL.FTZ R113, R140, R119 ;  /* 0x000000778c717220 */ /* 0x000fe20000410000 */
[----:B------:R-:W-:Y:S01]  /*2150*/  FMUL.FTZ R127, R130, R31 ;  /* 0x0000001f827f7220 */ /* 0x000fe20000410000 */
[----:B------:R-:W-:Y:S02]  /*2160*/  SHF.L.U32 R39, R39, 0x10, RZ ;  /* 0x0000001027277819 */ /* 0x000fe400000006ff */
[----:B------:R1:W3:Y:S01]  /*2170*/  MUFU.RCP R110, R126 ;  /* 0x0000007e006e7308 */ /* 0x0002e20000001000 */
[----:B------:R-:W-:Y:S01]  /*2180*/  SHF.L.U32 R37, R37, 0x10, RZ ;  /* 0x0000001025257819 */ /* 0x000fe200000006ff */
        /* <DEDUP_REMOVED lines=9> */
[----:B------:R-:W-:Y:S01]  /*2220*/  SHF.L.U32 R28, R115, 0x10, RZ ;  /* 0x00000010731c7819 */ /* 0x000fe200000006ff */
[----:B------:R-:W-:Y:S01]  /*2230*/  FMUL.FTZ R115, R136, R35 ;  /* 0x0000002388737220 */ /* 0x000fe20000410000 */
[----:B------:R0:W2:Y:S01]  /*2240*/  MUFU.RCP R129, R141 ;  /* 0x0000008d00817308 */ /* 0x0000a20000001000 */
[----:B-1----:R-:W-:Y:S01]  /*2250*/  FMUL.FTZ R126, R141, R30 ;  /* 0x0000001e8d7e7220 */ /* 0x002fe20000410000 */
[----:B------:R-:W-:Y:S01]  /*2260*/  FMUL.FTZ R139, R40, R47 ;  /* 0x0000002f288b7220 */ /* 0x000fe20000410000 */
[----:B------:R-:W-:Y:S01]  /*2270*/  FADD.FTZ R132, R132, R115 ;  /* 0x0000007384847221 */ /* 0x000fe20000010000 */
[----:B------:R-:W-:Y:S01]  /*2280*/  FFMA.FTZ R130, R115, R50, R130 ;  /* 0x0000003273827223 */ /* 0x000fe20000010082 */
[----:B---3--:R-:W-:Y:S01]  /*2290*/  FMUL.FTZ R110, R135, R110 ;  /* 0x0000006e876e7220 */ /* 0x008fe20000410000 */
[----:B------:R-:W-:Y:S01]  /*22a0*/  FMUL.FTZ R114, R133, R28 ;  /* 0x0000001c85727220 */ /* 0x000fe20000410000 */
[----:B------:R-:W-:Y:S01]  /*22b0*/  FADD.FTZ R132, R132, R123 ;  /* 0x0000007b84847221 */ /* 0x000fe20000010000 */
[----:B------:R-:W-:Y:S01]  /*22c0*/  FFMA.FTZ R130, R123, R104, R130 ;  /* 0x000000687b827223 */ /* 0x000fe20000010082 */
[----:B0-----:R-:W-:Y:S01]  /*22d0*/  FMUL.FTZ R141, R42, R39 ;  /* 0x000000272a8d7220 */ /* 0x001fe20000410000 */
[----:B------:R-:W-:Y:S01]  /*22e0*/  SHF.L.U32 R145, R156, 0x10, RZ ;  /* 0x000000109c917819 */ /* 0x000fe200000006ff */
[----:B------:R-:W-:Y:S01]  /*22f0*/  FADD.FTZ R185, R132, R127 ;  /* 0x0000007f84b97221 */ /* 0x000fe20000010000 */
[----:B------:R-:W-:Y:S01]  /*2300*/  FFMA.FTZ R183, R127, R106, R130 ;  /* 0x0000006a7fb77223 */ /* 0x000fe20000010082 */
[----:B------:R-:W-:Y:S01]  /*2310*/  FMUL.FTZ R133, R138, R37 ;  /* 0x000000258a857220 */ /* 0x000fe20000410000 */
[----:B------:R0:W1:Y:S01]  /*2320*/  MUFU.RCP R137, R145 ;  /* 0x0000009100897308 */ /* 0x0000620000001000 */
[----:B------:R-:W-:Y:S01]  /*2330*/  FADD.FTZ R42, R185, R108 ;  /* 0x0000006cb92a7221 */ /* 0x000fe20000010000 */
[----:B------:R-:W-:Y:S01]  /*2340*/  FFMA.FTZ R40, R108, R107, R183 ;  /* 0x0000006b6c287223 */ /* 0x000fe200000100b7 */
[----:B------:R-:W-:Y:S01]  /*2350*/  SHF.L.U32 R182, R16, 0x10, RZ ;  /* 0x0000001010b67819 */ /* 0x000fe200000006ff */
[----:B------:R-:W-:Y:S01]  /*2360*/  FMUL.FTZ R135, R178, R125 ;  /* 0x0000007db2877220 */ /* 0x000fe20000410000 */
[----:B------:R-:W-:Y:S01]  /*2370*/  FADD.FTZ R185, R42, R131 ;  /* 0x000000832ab97221 */ /* 0x000fe20000010000 */
[----:B------:R-:W-:Y:S01]  /*2380*/  FFMA.FTZ R183, R131, R110, R40 ;  /* 0x0000006e83b77223 */ /* 0x000fe20000010028 */
[----:B------:R-:W-:Y:S01]  /*2390*/  SHF.L.U32 R128, R169, 0x10, RZ ;  /* 0x00000010a9807819 */ /* 0x000fe200000006ff */
[----:B------:R3:W4:Y:S01]  /*23a0*/  MUFU.RCP R197, R182 ;  /* 0x000000b600c57308 */ /* 0x0007220000001000 */
[----:B------:R-:W-:Y:S01]  /*23b0*/  FADD.FTZ R42, R185, R114 ;  /* 0x00000072b92a7221 */ /* 0x000fe20000010000 */
[----:B------:R-:W-:Y:S01]  /*23c0*/  FFMA.FTZ R40, R114, R111, R183 ;  /* 0x0000006f72287223 */ /* 0x000fe200000100b7 */
[----:B------:R-:W-:Y:S01]  /*23d0*/  SHF.L.U32 R149, R155, 0x10, RZ ;  /* 0x000000109b957819 */ /* 0x000fe200000006ff */
[----:B------:R-:W-:Y:S01]  /*23e0*/  FADD.FTZ R128, R177, -R128 ;  /* 0x80000080b1807221 */ /* 0x000fe20000010000 */
[----:B------:R-:W-:Y:S01]  /*23f0*/  FADD.FTZ R42, R42, R133 ;  /* 0x000000852a2a7221 */ /* 0x000fe20000010000 */
[----:B------:R-:W-:Y:S01]  /*2400*/  FFMA.FTZ R40, R133, R116, R40 ;  /* 0x0000007485287223 */ /* 0x000fe20000010028 */
[----:B------:R-:W-:Y:S01]  /*2410*/  SHF.L.U32 R112, R112, 0x10, RZ ;  /* 0x0000001070707819 */ /* 0x000fe200000006ff */
[----:B------:R4:W4:Y:S01]  /*2420*/  MUFU.RCP R198, R149 ;  /* 0x0000009500c67308 */ /* 0x0009220000001000 */
[----:B------:R-:W-:Y:S01]  /*2430*/  FADD.FTZ R178, R42, R135 ;  /* 0x000000872ab27221 */ /* 0x000fe20000010000 */
[----:B------:R-:W-:Y:S01]  /*2440*/  FFMA.FTZ R42, R135, R118, R40 ;  /* 0x00000076872a7223 */ /* 0x000fe20000010028 */
[----:B------:R-:W-:Y:S01]  /*2450*/  SHF.L.U32 R184, R17, 0x10, RZ ;  /* 0x0000001011b87819 */ /* 0x000fe200000006ff */
[----:B--2---:R-:W-:Y:S01]  /*2460*/  FMUL.FTZ R129, R128, R129 ;  /* 0x0000008180817220 */ /* 0x004fe20000410000 */
[----:B------:R-:W-:Y:S01]  /*2470*/  FADD.FTZ R183, R178, R139 ;  /* 0x0000008bb2b77221 */ /* 0x000fe20000010000 */
[----:B------:R-:W-:Y:S01]  /*2480*/  FFMA.FTZ R181, R139, R122, R42 ;  /* 0x0000007a8bb57223 */ /* 0x000fe2000001002a */
[----:B------:R-:W-:Y:S01]  /*2490*/  SHF.L.U32 R177, R154, 0x10, RZ ;  /* 0x000000109ab17819 */ /* 0x000fe200000006ff */
[----:B------:R2:W2:Y:S01]  /*24a0*/  MUFU.RCP R199, R184 ;  /* 0x000000b800c77308 */ /* 0x0004a20000001000 */
[----:B------:R-:W-:Y:S01]  /*24b0*/  FMUL.FTZ R130, R145, R112 ;  /* 0x0000007091827220 */ /* 0x000fe20000410000 */
[----:B0-----:R-:W-:Y:S01]  /*24c0*/  FMUL.FTZ R145, R182, R49 ;  /* 0x00000031b6917220 */ /* 0x001fe20000410000 */
[----:B---3--:R-:W-:Y:S01]  /*24d0*/  FADD.FTZ R182, R183, R126 ;  /* 0x0000007eb7b67221 */ /* 0x008fe20000010000 */
[----:B------:R-:W-:Y:S01]  /*24e0*/  FFMA.FTZ R180, R126, R129, R181 ;  /* 0x000000817eb47223 */ /* 0x000fe200000100b5 */
[----:B------:R-:W-:Y:S01]  /*24f0*/  SHF.L.U32 R41, R41, 0x10, RZ ;  /* 0x0000001029297819 */ /* 0x000fe200000006ff */
[----:B-1----:R-:W-:Y:S01]  /*2500*/  FMUL.FTZ R137, R134, R137 ;  /* 0x0000008986897220 */ /* 0x002fe20000410000 */
[----:B------:R-:W-:Y:S01]  /*2510*/  SHF.L.U32 R186, R18, 0x10, RZ ;  /* 0x0000001012ba7819 */ /* 0x000fe200000006ff */
[----:B------:R-:W0:Y:S01]  /*2520*/  MUFU.RCP R200, R177 ;  /* 0x000000b100c87308 */ /* 0x000e220000001000 */
[----:B------:R-:W-:Y:S01]  /*2530*/  FADD.FTZ R187, R182, R141 ;  /* 0x0000008db6bb7221 */ /* 0x000fe20000010000 */
[----:B------:R-:W-:Y:S01]  /*2540*/  FFMA.FTZ R185, R141, R124, R180 ;  /* 0x0000007c8db97223 */ /* 0x000fe200000100b4 */
[----:B------:R-:W-:Y:S01]  /*2550*/  SHF.L.U32 R179, R152, 0x10, RZ ;  /* 0x0000001098b37819 */ /* 0x000fe200000006ff */
[----:B------:R-:W-:Y:S01]  /*2560*/  FMUL.FTZ R132, R149, R32 ;  /* 0x0000002095847220 */ /* 0x000fe20000410000 */
[----:B----4-:R-:W-:Y:S01]  /*2570*/  FMUL.FTZ R149, R184, R41 ;  /* 0x00000029b8957220 */ /* 0x010fe20000410000 */
[----:B------:R-:W-:Y:S01]  /*2580*/  FMUL.FTZ R128, R190, R197 ;  /* 0x000000c5be807220 */ /* 0x000fe20000410000 */
[----:B--2---:R-:W-:Y:S01]  /*2590*/  FADD.FTZ R184, R187, R130 ;  /* 0x00000082bbb87221 */ /* 0x004fe20000010000 */
[----:B------:R-:W1:Y:S01]  /*25a0*/  MUFU.RCP R201, R186 ;  /* 0x000000ba00c97308 */ /* 0x000e620000001000 */
[----:B------:R-:W-:Y:S01]  /*25b0*/  FFMA.FTZ R182, R130, R137, R185 ;  /* 0x0000008982b67223 */ /* 0x000fe200000100b9 */
[----:B------:R-:W-:Y:S01]  /*25c0*/  FMUL.FTZ R143, R191, R198 ;  /* 0x000000c6bf8f7220 */ /* 0x000fe20000410000 */
[----:B------:R-:W-:Y:S01]  /*25d0*/  FADD.FTZ R187, R184, R145 ;  /* 0x00000091b8bb7221 */ /* 0x000fe20000010000 */
[----:B------:R-:W-:Y:S01]  /*25e0*/  FMUL.FTZ R134, R192, R199 ;  /* 0x000000c7c0867220 */ /* 0x000fe20000410000 */
[----:B------:R-:W-:Y:S01]  /*25f0*/  FFMA.FTZ R185, R145, R128, R182 ;  /* 0x0000008091b97223 */ /* 0x000fe200000100b6 */
[----:B------:R-:W-:Y:S01]  /*2600*/  FMUL.FTZ R136, R177, R34 ;  /* 0x00000022b1887220 */ /* 0x000fe20000410000 */
[----:B------:R-:W-:Y:S01]  /*2610*/  FADD.FTZ R184, R187, R132 ;  /* 0x00000084bbb87221 */ /* 0x000fe20000010000 */
[----:B------:R-:W2:Y:S01]  /*2620*/  MUFU.RCP R202, R179 ;  /* 0x000000b300ca7308 */ /* 0x000ea20000001000 */
[----:B------:R-:W-:Y:S01]  /*2630*/  FFMA.FTZ R182, R132, R143, R185 ;  /* 0x0000008f84b67223 */ /* 0x000fe200000100b9 */
[----:B0-----:R-:W-:Y:S01]  /*2640*/  FMUL.FTZ R147, R193, R200 ;  /* 0x000000c8c1937220 */ /* 0x001fe20000410000 */
[----:B------:R-:W-:Y:S01]  /*2650*/  FADD.FTZ R187, R184, R149 ;  /* 0x00000095b8bb7221 */ /* 0x000fe20000010000 */
[----:B------:R-:W-:Y:S01]  /*2660*/  FMUL.FTZ R138, R186, R51 ;  /* 0x00000033ba8a7220 */ /* 0x000fe20000410000 */
[----:B------:R-:W-:Y:S01]  /*2670*/  FFMA.FTZ R185, R149, R134, R182 ;  /* 0x0000008695b97223 */ /* 0x000fe200000100b6 */
[----:B------:R-:W-:Y:S01]  /*2680*/  SHF.L.U32 R43, R43, 0x10, RZ ;  /* 0x000000102b2b7819 */ /* 0x000fe200000006ff */
[----:B------:R-:W-:Y:S01]  /*2690*/  FADD.FTZ R187, R187, R136 ;  /* 0x00000088bbbb7221 */ /* 0x000fe20000010000 */
[----:B------:R-:W-:Y:S01]  /*26a0*/  FMUL.FTZ R140, R179, R36 ;  /* 0x00000024b38c7220 */ /* 0x000fe20000410000 */
[----:B------:R-:W-:Y:S01]  /*26b0*/  FFMA.FTZ R185, R136, R147, R185 ;  /* 0x0000009388b97223 */ /* 0x000fe200000100b9 */
[----:B-1----:R-:W-:Y:S01]  /*26c0*/  FMUL.FTZ R144, R194, R201 ;  /* 0x000000c9c2907220 */ /* 0x002fe20000410000 */
[----:B------:R-:W-:Y:S01]  /*26d0*/  FADD.FTZ R187, R187, R138 ;  /* 0x0000008abbbb7221 */ /* 0x000fe20000010000 */
[----:B------:R-:W-:Y:S01]  /*26e0*/  FMUL.FTZ R142, R188, R43 ;  /* 0x0000002bbc8e7220 */ /* 0x000fe20000410000 */
[----:B------:R-:W-:Y:S01]  /*26f0*/  FMUL.FTZ R40, R33, R0 ;  /* 0x0000000021287220 */ /* 0x000fe20000410000 */
[----:B------:R-:W-:Y:S01]  /*2700*/  FFMA.FTZ R185, R138, R144, R185 ;  /* 0x000000908ab97223 */ /* 0x000fe200000100b9 */
[----:B------:R-:W-:Y:S01]  /*2710*/  FADD.FTZ R187, R187, R140 ;  /* 0x0000008cbbbb7221 */ /* 0x000fe20000010000 */
[----:B------:R-:W-:Y:S01]  /*2720*/  FMUL.FTZ R177, R117, R44 ;  /* 0x0000002c75b17220 */ /* 0x000fe20000410000 */
[----:B------:R-:W-:Y:S01]  /*2730*/  FMUL.FTZ R42, R29, R46 ;  /* 0x0000002e1d2a7220 */ /* 0x000fe20000410000 */
[----:B--2---:R-:W-:Y:S01]  /*2740*/  FMUL.FTZ R151, R195, R202 ;  /* 0x000000cac3977220 */ /* 0x004fe20000410000 */
[----:B------:R-:W-:Y:S01]  /*2750*/  FADD.FTZ R187, R187, R142 ;  /* 0x0000008ebbbb7221 */ /* 0x000fe20000010000 */
[----:B------:R-:W-:Y:S01]  /*2760*/  FMUL.FTZ R179, R119, R48 ;  /* 0x0000003077b37220 */ /* 0x000fe20000410000 */
[----:B------:R-:W-:Y:S01]  /*2770*/  FMUL.FTZ R178, R35, R50 ;  /* 0x0000003223b27220 */ /* 0x000fe20000410000 */
[----:B------:R-:W-:Y:S01]  /*2780*/  FFMA.FTZ R185, R140, R151, R185 ;  /* 0x000000978cb97223 */ /* 0x000fe200000100b9 */
        /* <DEDUP_REMOVED lines=22> */
.L_x_1929:
[----:B------:R-:W0:Y:S01]  /*28f0*/  SHFL.DOWN PT, R200, R187, 0x10, 0x1f ;  /* 0x0a001f00bbc87f89 */ /* 0x000e2200000e0000 */
[----:B------:R-:W-:Y:S01]  /*2900*/  FADD.FTZ R82, R43, R82 ;  /* 0x000000522b527221 */ /* 0x000fe20000010000 */
[----:B------:R-:W-:Y:S01]  /*2910*/  FADD.FTZ R81, R36, R81 ;  /* 0x0000005124517221 */ /* 0x000fe20000010000 */
[----:B------:R-:W-:Y:S01]  /*2920*/  FADD.FTZ R68, R45, R68 ;  /* 0x000000442d447221 */ /* 0x000fe20000010000 */
[----:B------:R-:W1:Y:S01]  /*2930*/  SHFL.DOWN PT, R203, R182, 0x10, 0x1f ;  /* 0x0a001f00b6cb7f89 */ /* 0x000e6200000e0000 */
[----:B------:R-:W-:Y:S01]  /*2940*/  FADD.FTZ R69, R28, R69 ;  /* 0x000000451c457221 */ /* 0x000fe20000010000 */
[----:B------:R-:W-:Y:S01]  /*2950*/  FADD.FTZ R62, R29, R62 ;  /* 0x0000003e1d3e7221 */ /* 0x000fe20000010000 */
[----:B------:R-:W-:Y:S01]  /*2960*/  BSSY.RECONVERGENT B0, `(.L_x_1930) ;  /* 0x000004b000007945 */ /* 0x000fe20003800200 */
        /* <DEDUP_REMOVED lines=74> */
.L_x_1931:
[----:B------:R-:W-:Y:S05]  /*2e10*/  BSYNC.RECONVERGENT B0 ;  /* 0x0000000000007941 */ /* 0x000fea0003800200 */
.L_x_1930:
        /* <DEDUP_REMOVED lines=60> */
[----:B------:R-:W-:Y:S01]  /*31e0*/  FMUL.FTZ R32, R103, R110 ;  /* 0x0000006e67207220 */ /* 0x000fe20000410000 */
        /* <DEDUP_REMOVED lines=8> */
[----:B------:R-:W1:Y:S01]  /*3270*/  LDC.64 R110, c[0x0][0x380] ;  /* 0x0000e000ff6e7b82 */ /* 0x000e620000000a00 */
        /* <DEDUP_REMOVED lines=52> */
[----:B------:R-:W-:Y:S02]  /*35c0*/  F2FP.BF16.F32.PACK_AB R36, R51, R36 ;  /* 0x000000243324723e */ /* 0x000fe400000010ff */
[----:B-1----:R-:W-:-:S03]  /*35d0*/  IADD3 R2, PT, PT, R2, R110, RZ ;  /* 0x0000006e02027210 */ /* 0x002fc60007ffe0ff */
[----:B------:R0:W-:Y:S01]  /*35e0*/  STG.E.128 desc[UR6][R102.64], R36 ;  /* 0x0000002466007986 */ /* 0x0001e2000c101d06 */
[----:B------:R-:W-:-:S13]  /*35f0*/  ISETP.GE.AND P2, PT, R2, R111, PT ;  /* 0x0000006f0200720c */ /* 0x000fda0003f46270 */
        /* <DEDUP_REMOVED lines=17> */
.L_x_1927:
[----:B------:R-:W0:Y:S08]  /*3710*/  S2UR UR4, SR_CTAID.X ;  /* 0x00000000000479c3 */ /* 0x000e300000002500 */
[----:B-----5:R-:W1:Y:S08]  /*3720*/  LDC.64 R10, c[0x0][0x3e0] ;  /* 0x0000f800ff0a7b82 */ /* 0x020e700000000a00 */
[----:B------:R-:W2:Y:S01]  /*3730*/  LDC.64 R12, c[0x0][0x3e8] ;  /* 0x0000fa00ff0c7b82 */ /* 0x000ea20000000a00 */
[----:B0-----:R-:W-:-:S06]  /*3740*/  UIMAD UR4, UR4, 0x300, URZ ;  /* 0x00000300040478a4 */ /* 0x001fcc000f8e02ff */
[----:B------:R-:W-:-:S04]  /*3750*/  LOP3.LUT R5, R45, UR4, RZ, 0xfc, !PT ;  /* 0x000000042d057c12 */ /* 0x000fc8000f8efcff */
[C---:B------:R-:W-:Y:S01]  /*3760*/  IADD3 R9, PT, PT, R5.reuse, 0x100, RZ ;  /* 0x0000010005097810 */ /* 0x040fe20007ffe0ff */
[C---:B-1----:R-:W-:Y:S01]  /*3770*/  IMAD.WIDE.U32 R2, R5.reuse, 0x20, R10 ;  /* 0x0000002005027825 */ /* 0x042fe200078e000a */
[----:B------:R-:W-:-:S03]  /*3780*/  IADD3 R15, PT, PT, R5, 0x200, RZ ;  /* 0x00000200050f7810 */ /* 0x000fc60007ffe0ff */
[----:B------:R-:W-:Y:S01]  /*3790*/  IMAD.WIDE.U32 R6, R9, 0x20, R10 ;  /* 0x0000002009067825 */ /* 0x000fe200078e000a */
[----:B------:R-:W-:Y:S03]  /*37a0*/  STG.E.128 desc[UR6][R2.64], R60 ;  /* 0x0000003c02007986 */ /* 0x000fe6000c101d06 */
[--C-:B--2---:R-:W-:Y:S01]  /*37b0*/  IMAD.WIDE.U32 R4, R5, 0x20, R12.reuse ;  /* 0x0000002005047825 */ /* 0x104fe200078e000c */
        /* <DEDUP_REMOVED lines=15> */
.L_x_1933:
        /* <DEDUP_REMOVED lines=13> */
.L_x_3140:


//--------------------- .text._ZN10layer_norm22ln_bwd_finalize_kernelINS_22Kernel_traits_finalizeILj6144E6__halffS2_fjLj1024ELj4ENS_18Kernel_traits_baseILj6144ES2_fS2_fjLj1024EEEEEEEvNS_9BwdParamsE --------------------------
	.section	.text._ZN10layer_norm22ln_bwd_finalize_kernelINS_22Kernel_traits_finalizeILj6144E6__halffS2_fjLj1024ELj4ENS_18Kernel_traits_baseILj6144ES2_fS2_fjLj1024EEEEEEEvNS_9BwdParamsE,"ax",@progbits
	.align	128
        .global         _ZN10layer_norm22ln_bwd_finalize_kernelINS_22Kernel_traits_finalizeILj6144E6__halffS2_fjLj1024ELj4ENS_18Kernel_traits_baseILj6144ES2_fS2_fjLj1024EEEEEEEvNS_9BwdParamsE
        .type           _ZN10layer_norm22ln_bwd_finalize_kernelINS_22Kernel_traits_finalizeILj6144E6__halffS2_fjLj1024ELj4ENS_18Kernel_traits_baseILj6144ES2_fS2_fjLj1024EEEEEEEvNS_9BwdParamsE,@function
        .size           _ZN10layer_norm22ln_bwd_finalize_kernelINS_22Kernel_traits_finalizeILj6144E6__halffS2_fjLj1024ELj4ENS_18Kernel_traits_baseILj6144ES2_fS2_fjLj1024EEEEEEEvNS_9BwdParamsE,(.L_x_3141 - _ZN10layer_norm22ln_bwd_finalize_kernelINS_22Kernel_traits_finalizeILj6144E6__halffS2_fjLj1024ELj4ENS_18Kernel_traits_baseILj6144ES2_fS2_fjLj1024EEEEEEEvNS_9BwdParamsE)
        .other          _ZN10layer_norm22ln_bwd_finalize_kernelINS_22Kernel_traits_finalizeILj6144E6__halffS2_fjLj1024ELj4ENS_18Kernel_traits_baseILj6144ES2_fS2_fjLj1024EEEEEEEvNS_9BwdParamsE,@"STO_CUDA_ENTRY STV_DEFAULT"
_ZN10layer_norm22ln_bwd_finalize_kernelINS_22Kernel_traits_finalizeILj6144E6__halffS2_fjLj1024ELj4ENS_18Kernel_traits_baseILj6144ES2_fS2_fjLj1024EEEEEEEvNS_9BwdParamsE:
.text._ZN10layer_norm22ln_bwd_finalize_kernelINS_22Kernel_traits_finalizeILj6144E6__halffS2_fjLj1024ELj4ENS_18Kernel_traits_baseILj6144ES2_fS2_fjLj1024EEEEEEEvNS_9BwdParamsE:
        /* <DEDUP_REMOVED lines=37> */
.L_x_1938:
        /* <DEDUP_REMOVED lines=118> */
.L_x_1937:
[----:B------:R-:W-:Y:S05]  /*09b0*/  BSYNC.RECONVERGENT B1 ;  /* 0x0000000000017941 */ /* 0x000fea0003800200 */
.L_x_1936:
        /* <DEDUP_REMOVED lines=65> */
.L_x_1940:
[----:B------:R-:W-:Y:S05]  /*0dd0*/  BSYNC.RECONVERGENT B1 ;  /* 0x0000000000017941 */ /* 0x000fea0003800200 */
.L_x_1939:
        /* <DEDUP_REMOVED lines=37> */
.L_x_1942:
[----:B------:R-:W-:Y:S05]  /*1030*/  BSYNC.RECONVERGENT B1 ;  /* 0x0000000000017941 */ /* 0x000fea0003800200 */
.L_x_1941:
[----:B------:R-:W-:Y:S05]  /*1040*/  @!P1 BRA `(.L_x_1935) ;  /* 0x00000000003c9947 */ /* 0x000fea0003800000 */
[----:B------:R-:W0:Y:S01]  /*1050*/  LDC.64 R6, c[0x0][0x3e0] ;  /* 0x0000f800ff067b82 */ /* 0x000e220000000a00 */
[----:B------:R-:W-:Y:S01]  /*1060*/  IMAD R2, R15, 0x1800, R11 ;  /* 0x000018000f027824 */ /* 0x000fe200078e020b */
[----:B------:R-:W-:-:S04]  /*1070*/  IADD3 R24, PT, PT, -R24, RZ, RZ ;  /* 0x000000ff18187210 */ /* 0x000fc80007ffe1ff */
[----:B------:R-:W-:Y:S02]  /*1080*/  IADD3 R11, PT, PT, R13, R2, RZ ;  /* 0x000000020d0b7210 */ /* 0x000fe40007ffe0ff */
[----:B------:R-:W1:Y:S05]  /*1090*/  LDC.64 R8, c[0x0][0x3e8] ;  /* 0x0000fa00ff087b82 */ /* 0x000e6a0000000a00 */
.L_x_1943:
        /* <DEDUP_REMOVED lines=10> */
.L_x_1935:
[----:B------:R-:W-:Y:S05]  /*1140*/  BSYNC.RECONVERGENT B0 ;  /* 0x0000000000007941 */ /* 0x000fea0003800200 */
.L_x_1934:
        /* <DEDUP_REMOVED lines=55> */
.L_x_1944:
        /* <DEDUP_REMOVED lines=12> */
.L_x_3141:


//--------------------- .text._ZN10layer_norm13ln_bwd_kernelINS_13Kernel_traitsI6__halffS2_fjLj6144ELj1ELj1ELj8ELj16ENS_18Kernel_traits_baseILj6144ES2_fS2_fjLj256EEEEEEEvNS_9BwdParamsE --------------------------
	.section	.text._ZN10layer_norm13ln_bwd_kernelINS_13Kernel_traitsI6__halffS2_fjLj6144ELj1ELj1ELj8ELj16ENS_18Kernel_traits_baseILj6144ES2_fS2_fjLj256EEEEEEEvNS_9BwdParamsE,"ax",@progbits
	.align	128
        .global         _ZN10layer_norm13ln_bwd_kernelINS_13Kernel_traitsI6__halffS2_fjLj6144ELj1ELj1ELj8ELj16ENS_18Kernel_traits_baseILj6144ES2_fS2_fjLj256EEEEEEEvNS_9BwdParamsE
        .type           _ZN10layer_norm13ln_bwd_kernelINS_13Kernel_traitsI6__halffS2_fjLj6144ELj1ELj1ELj8ELj16ENS_18Kernel_traits_baseILj6144ES2_fS2_fjLj256EEEEEEEvNS_9BwdParamsE,@function
        .size           _ZN10layer_norm13ln_bwd_kernelINS_13Kernel_traitsI6__halffS2_fjLj6144ELj1ELj1ELj8ELj16ENS_18Kernel_traits_baseILj6144ES2_fS2_fjLj256EEEEEEEvNS_9BwdParamsE,(.L_x_3142 - _ZN10layer_norm13ln_bwd_kernelINS_13Kernel_traitsI6__halffS2_fjLj6144ELj1ELj1ELj8ELj16ENS_18Kernel_traits_baseILj6144ES2_fS2_fjLj256EEEEEEEvNS_9BwdParamsE)
        .other          _ZN10layer_norm13ln_bwd_kernelINS_13Kernel_traitsI6__halffS2_fjLj6144ELj1ELj1ELj8ELj16ENS_18Kernel_traits_baseILj6144ES2_fS2_fjLj256EEEEEEEvNS_9BwdParamsE,@"STO_CUDA_ENTRY STV_DEFAULT"
_ZN10layer_norm13ln_bwd_kernelINS_13Kernel_traitsI6__halffS2_fjLj6144ELj1ELj1ELj8ELj16ENS_18Kernel_traits_baseILj6144ES2_fS2_fjLj256EEEEEEEvNS_9BwdParamsE:
.text._ZN10layer_norm13ln_bwd_kernelINS_13Kernel_traitsI6__halffS2_fjLj6144ELj1ELj1ELj8ELj16ENS_18Kernel_traits_baseILj6144ES2_fS2_fjLj256EEEEEEEvNS_9BwdParamsE:
        /* <DEDUP_REMOVED lines=61> */
[----:B-----5:R-:W-:Y:S01]  /*03d0*/  MOV R117, R2 ;  /* 0x0000000200757202 */ /* 0x020fe20000000f00 */
[----:B------:R-:W-:Y:S01]  /*03e0*/  UMOV UR4, 0x400 ;  /* 0x0000040000047882 */ /* 0x000fe20000000000 */
[----:B------:R-:W-:Y:S01]  /*03f0*/  SHF.R.U64 R116, R2, 0x10, R3 ;  /* 0x0000001002747819 */ /* 0x000fe20000001203 */
[----:B------:R-:W-:Y:S01]  /*0400*/  HFMA2 R98, -RZ, RZ, 0, 0 ;  /* 0x00000000ff627431 */ /* 0x000fe200000001ff */
[----:B------:R-:W-:Y:S02]  /*0410*/  MOV R0, R3 ;  /* 0x0000000300007202 */ /* 0x000fe40000000f00 */
[----:B------:R-:W-:Y:S02]  /*0420*/  CS2R R96, SRZ ;  /* 0x0000000000607805 */ /* 0x000fe4000001ff00 */
[----:B------:R-:W-:Y:S02]  /*0430*/  MOV R115, R26 ;  /* 0x0000001a00737202 */ /* 0x000fe40000000f00 */
[----:B------:R-:W-:-:S02]  /*0440*/  CS2R R94, SRZ ;  /* 0x00000000005e7805 */ /* 0x000fc4000001ff00 */
[----:B------:R-:W-:Y:S02]  /*0450*/  MOV R2, R27 ;  /* 0x0000001b00027202 */ /* 0x000fe40000000f00 */
[----:B------:R-:W-:Y:S02]  /*0460*/  CS2R R92, SRZ ;  /* 0x00000000005c7805 */ /* 0x000fe4000001ff00 */
[----:B------:R-:W-:Y:S02]  /*0470*/  PRMT R117, R0, 0x5410, R117 ;  /* 0x0000541000757816 */ /* 0x000fe40000000075 */
[----:B------:R-:W-:Y:S02]  /*0480*/  CS2R R90, SRZ ;  /* 0x00000000005a7805 */ /* 0x000fe4000001ff00 */
[----:B------:R-:W-:Y:S02]  /*0490*/  PRMT R115, R2, 0x5410, R115 ;  /* 0x0000541002737816 */ /* 0x000fe40000000073 */
[----:B------:R-:W-:-:S02]  /*04a0*/  CS2R R88, SRZ ;  /* 0x0000000000587805 */ /* 0x000fc4000001ff00 */
[--C-:B------:R-:W-:Y:S02]  /*04b0*/  SHF.R.U64 R105, R38, 0x10, R39.reuse ;  /* 0x0000001026697819 */ /* 0x100fe40000001227 */
[----:B------:R-:W-:Y:S02]  /*04c0*/  CS2R R86, SRZ ;  /* 0x0000000000567805 */ /* 0x000fe4000001ff00 */
[----:B------:R-:W-:Y:S02]  /*04d0*/  SHF.R.U32.HI R0, RZ, 0x10, R39 ;  /* 0x00000010ff007819 */ /* 0x000fe40000011627 */
[----:B------:R-:W-:Y:S02]  /*04e0*/  CS2R R84, SRZ ;  /* 0x0000000000547805 */ /* 0x000fe4000001ff00 */
[----:B------:R-:W-:Y:S02]  /*04f0*/  SHF.R.U64 R104, R36, 0x10, R37 ;  /* 0x0000001024687819 */ /* 0x000fe40000001225 */
[----:B------:R-:W-:-:S02]  /*0500*/  CS2R R82, SRZ ;  /* 0x0000000000527805 */ /* 0x000fc4000001ff00 */
[----:B------:R-:W-:Y:S02]  /*0510*/  SHF.R.U32.HI R2, RZ, 0x10, R37 ;  /* 0x00000010ff027819 */ /* 0x000fe40000011625 */
[----:B------:R-:W-:Y:S02]  /*0520*/  CS2R R80, SRZ ;  /* 0x0000000000507805 */ /* 0x000fe4000001ff00 */
[----:B------:R-:W-:Y:S01]  /*0530*/  PRMT R105, R0, 0x5410, R105 ;  /* 0x0000541000697816 */ /* 0x000fe20000000069 */
[----:B0-----:R-:W-:Y:S01]  /*0540*/  ULEA UR4, UR5, UR4, 0x18 ;  /* 0x0000000405047291 */ /* 0x001fe2000f8ec0ff */
        /* <DEDUP_REMOVED lines=35> */
[----:B------:R-:W-:Y:S02]  /*0780*/  MOV R107, R54 ;  /* 0x00000036006b7202 */ /* 0x000fe40000000f00 */
[----:B------:R-:W-:Y:S02]  /*0790*/  MOV R6, R55 ;  /* 0x0000003700067202 */ /* 0x000fe40000000f00 */
[--C-:B------:R-:W-:Y:S02]  /*07a0*/  SHF.R.U64 R106, R54, 0x10, R55.reuse ;  /* 0x00000010366a7819 */ /* 0x100fe40000001237 */
[----:B------:R-:W-:-:S02]  /*07b0*/  SHF.R.U32.HI R12, RZ, 0x10, R55 ;  /* 0x00000010ff0c7819 */ /* 0x000fc40000011637 */
[----:B------:R-:W-:Y:S02]  /*07c0*/  CS2R R54, SRZ ;  /* 0x0000000000367805 */ /* 0x000fe4000001ff00 */
[--C-:B------:R-:W-:Y:S02]  /*07d0*/  SHF.R.U64 R101, R30, 0x10, R31.reuse ;  /* 0x000000101e657819 */ /* 0x100fe4000000121f */
[----:B------:R-:W-:Y:S02]  /*07e0*/  SHF.R.U32.HI R0, RZ, 0x10, R31 ;  /* 0x00000010ff007819 */ /* 0x000fe4000001161f */
[--C-:B------:R-:W-:Y:S02]  /*07f0*/  SHF.R.U64 R100, R28, 0x10, R29.reuse ;  /* 0x000000101c647819 */ /* 0x100fe4000000121d */
[----:B------:R-:W-:Y:S02]  /*0800*/  SHF.R.U32.HI R2, RZ, 0x10, R29 ;  /* 0x00000010ff027819 */ /* 0x000fe4000001161d */
        /* <DEDUP_REMOVED lines=14> */
[----:B------:R-:W-:-:S09]  /*08f0*/  MOV R144, UR4 ;  /* 0x0000000400907c02 */ /* 0x000fd20008000f00 */
.L_x_1952:
[----:B--2---:R-:W0:Y:S01]  /*0900*/  @!P0 LDC.64 R2, c[0x0][0x3a0] ;  /* 0x0000e800ff028b82 */ /* 0x004e220000000a00 */
[----:B------:R-:W-:-:S07]  /*0910*/  MOV R0, RZ ;  /* 0x000000ff00007202 */ /* 0x000fce0000000f00 */
[----:B------:R-:W1:Y:S01]  /*0920*/  LDC.64 R4, c[0x0][0x3a8] ;  /* 0x0000ea00ff047b82 */ /* 0x000e620000000a00 */
[----:B0-----:R-:W-:-:S05]  /*0930*/  @!P0 IMAD.WIDE R2, R74, 0x4, R2 ;  /* 0x000000044a028825 */ /* 0x001fca00078e0202 */
[----:B------:R0:W5:Y:S01]  /*0940*/  @!P0 LDG.E R0, desc[UR6][R2.64] ;  /* 0x0000000602008981 */ /* 0x000162000c1e1900 */
[----:B-1----:R-:W-:-:S05]  /*0950*/  IMAD.WIDE R4, R74, 0x4, R4 ;  /* 0x000000044a047825 */ /* 0x002fca00078e0204 */
[----:B------:R0:W5:Y:S01]  /*0960*/  LDG.E R99, desc[UR6][R4.64] ;  /* 0x0000000604637981 */ /* 0x000162000c1e1900 */
[----:B------:R-:W-:Y:S05]  /*0970*/  @P0 BRA `(.L_x_1946) ;  /* 0x00000000007c0947 */ /* 0x000fea0003800000 */
[----:B------:R-:W1:Y:S01]  /*0980*/  LDC.64 R46, c[0x0][0x3d8] ;  /* 0x0000f600ff2e7b82 */ /* 0x000e620000000a00 */
[----:B0-----:R-:W-:-:S05]  /*0990*/  IMAD R3, R74, 0x600, RZ ;  /* 0x000006004a037824 */ /* 0x001fca00078e02ff */
[----:B------:R-:W-:Y:S02]  /*09a0*/  LOP3.LUT R122, R3, R24, RZ, 0xfc, !PT ;  /* 0x00000018037a7212 */ /* 0x000fe400078efcff */
[----:B------:R-:W0:Y:S02]  /*09b0*/  LDC.64 R4, c[0x0][0x390] ;  /* 0x0000e400ff047b82 */ /* 0x000e240000000a00 */
        /* <DEDUP_REMOVED lines=27> */
.L_x_1946:
[----:B0-----:R-:W0:Y:S01]  /*0b70*/  S2R R3, SR_TID.X ;  /* 0x0000000000037919 */ /* 0x001e220000002100 */
[----:B------:R-:W1:Y:S01]  /*0b80*/  LDC.64 R24, c[0x0][0x398] ;  /* 0x0000e600ff187b82 */ /* 0x000e620000000a00 */
[----:B------:R-:W-:-:S07]  /*0b90*/  IMAD R122, R74, 0x600, RZ ;  /* 0x000006004a7a7824 */ /* 0x000fce00078e02ff */
[----:B------:R-:W2:Y:S01]  /*0ba0*/  LDC.64 R4, c[0x0][0x3d8] ;  /* 0x0000f600ff047b82 */ /* 0x000ea20000000a00 */
[----:B0-----:R-:W-:-:S04]  /*0bb0*/  LOP3.LUT R122, R122, R3, RZ, 0xfc, !PT ;  /* 0x000000037a7a7212 */ /* 0x001fc800078efcff */
[C---:B------:R-:W-:Y:S01]  /*0bc0*/  IADD3 R121, PT, PT, R122.reuse, 0x200, RZ ;  /* 0x000002007a797810 */ /* 0x040fe20007ffe0ff */
[C-C-:B-1----:R-:W-:Y:S01]  /*0bd0*/  IMAD.WIDE.U32 R124, R122.reuse, 0x10, R24.reuse ;  /* 0x000000107a7c7825 */ /* 0x142fe200078e0018 */
        /* <DEDUP_REMOVED lines=8> */
[--C-:B--2---:R-:W-:Y:S02]  /*0c60*/  IMAD.WIDE.U32 R14, R122, 0x8, R4.reuse ;  /* 0x000000087a0e7825 */ /* 0x104fe400078e0004 */
        /* <DEDUP_REMOVED lines=14> */
[----:B0-----:R-:W5:Y:S02]  /*0d50*/  LDG.E.128 R24, desc[UR6][R24.64] ;  /* 0x0000000618187981 */ /* 0x001f64000c1e1d00 */
.L_x_1947:
[----:B-1----:R-:W0:Y:S01]  /*0d60*/  LDC.64 R124, c[0x0][0x398] ;  /* 0x0000e600ff7c7b82 */ /* 0x002e220000000a00 */
[----:B-----5:R-:W-:Y:S02]  /*0d70*/  MOV R123, R48 ;  /* 0x00000030007b7202 */ /* 0x020fe40000000f00 */
[----:B------:R-:W-:Y:S02]  /*0d80*/  MOV R126, R49 ;  /* 0x00000031007e7202 */ /* 0x000fe40000000f00 */
[----:B------:R-:W-:Y:S02]  /*0d90*/  MOV R127, R3 ;  /* 0x00000003007f7202 */ /* 0x000fe40000000f00 */
[----:B------:R-:W-:Y:S02]  /*0da0*/  PRMT R149, R126, 0x5410, R123 ;  /* 0x000054107e957816 */ /* 0x000fe4000000007b */
[----:B------:R-:W-:Y:S02]  /*0db0*/  MOV R123, R2 ;  /* 0x00000002007b7202 */ /* 0x000fe40000000f00 */
[----:B------:R-:W-:-:S02]  /*0dc0*/  MOV R128, R40 ;  /* 0x0000002800807202 */ /* 0x000fc40000000f00 */
[----:B------:R-:W-:Y:S02]  /*0dd0*/  PRMT R148, R127, 0x5410, R123 ;  /* 0x000054107f947816 */ /* 0x000fe4000000007b */
[----:B------:R-:W-:Y:S02]  /*0de0*/  PRMT R146, R146, 0x5410, R128 ;  /* 0x0000541092927816 */ /* 0x000fe40000000080 */
[----:B------:R-:W-:Y:S02]  /*0df0*/  MOV R123, R41 ;  /* 0x00000029007b7202 */ /* 0x000fe40000000f00 */
[----:B------:R-:W-:Y:S02]  /*0e00*/  MOV R126, R42 ;  /* 0x0000002a007e7202 */ /* 0x000fe40000000f00 */
[----:B------:R-:W-:Y:S02]  /*0e10*/  MOV R127, R43 ;  /* 0x0000002b007f7202 */ /* 0x000fe40000000f00 */
[----:B------:R-:W-:-:S02]  /*0e20*/  PRMT R147, R147, 0x5410, R123 ;  /* 0x0000541093937816 */ /* 0x000fc4000000007b */
[----:B0-----:R-:W-:Y:S02]  /*0e30*/  ISETP.NE.U32.AND P0, PT, R124, RZ, PT ;  /* 0x000000ff7c00720c */ /* 0x001fe40003f05070 */
[----:B------:R-:W-:Y:S02]  /*0e40*/  PRMT R146, R126, 0x7610, R146 ;  /* 0x000076107e927816 */ /* 0x000fe40000000092 */
[----:B------:R-:W-:Y:S02]  /*0e50*/  ISETP.NE.AND.EX P0, PT, R125, RZ, PT, P0 ;  /* 0x000000ff7d00720c */ /* 0x000fe40003f05300 */
        /* <DEDUP_REMOVED lines=8> */
[----:B------:R-:W-:Y:S06]  /*0ee0*/  @P0 BRA `(.L_x_1948) ;  /* 0x0000000c00340947 */ /* 0x000fec0003800000 */
[--C-:B------:R-:W-:Y:S01]  /*0ef0*/  SHF.R.U64 R179, R2, 0x10, R3.reuse ;  /* 0x0000001002b37819 */ /* 0x100fe20000001203 */
[--C-:B------:R-:W-:Y:S01]  /*0f00*/  FADD.FTZ R124, R5, -R0.reuse ;  /* 0x80000000057c7221 */ /* 0x100fe20000010000 */
[----:B------:R-:W-:Y:S01]  /*0f10*/  SHF.R.U32.HI R167, RZ, 0x10, R3 ;  /* 0x00000010ffa77819 */ /* 0x000fe20000011603 */
[----:B------:R-:W-:Y:S01]  /*0f20*/  HADD2.F32 R5, -RZ, R149.H1_H1 ;  /* 0x30000095ff057230 */ /* 0x000fe20000004100 */
[----:B------:R-:W-:Y:S01]  /*0f30*/  SHF.R.U64 R151, R48, 0x10, R49 ;  /* 0x0000001030977819 */ /* 0x000fe20000001231 */
[----:B------:R-:W-:Y:S01]  /*0f40*/  HADD2.F32 R2, -RZ, R117.H1_H1 ;  /* 0x30000075ff027230 */ /* 0x000fe20000004100 */
[----:B------:R-:W-:Y:S01]  /*0f50*/  SHF.R.U32.HI R3, RZ, 0x10, R45 ;  /* 0x00000010ff037819 */ /* 0x000fe2000001162d */
[--C-:B------:R-:W-:Y:S01]  /*0f60*/  FADD.FTZ R4, R4, -R0.reuse ;  /* 0x8000000004047221 */ /* 0x100fe20000010000 */
[--C-:B------:R-:W-:Y:S01]  /*0f70*/  FADD.FTZ R128, R7, -R0.reuse ;  /* 0x8000000007807221 */ /* 0x100fe20000010000 */
[--C-:B------:R-:W-:Y:S01]  /*0f80*/  FADD.FTZ R130, R9, -R0.reuse ;  /* 0x8000000009827221 */ /* 0x100fe20000010000 */
[----:B------:R-:W-:Y:S01]  /*0f90*/  FADD.FTZ R174, R24, -R0 ;  /* 0x8000000018ae7221 */ /* 0x000fe20000010000 */
[--C-:B------:R-:W-:Y:S01]  /*0fa0*/  SHF.R.U64 R159, R40, 0x10, R41.reuse ;  /* 0x00000010289f7819 */ /* 0x100fe20000001229 */
[--C-:B------:R-:W-:Y:S01]  /*0fb0*/  HADD2.F32 R7, -RZ, R148.reuse.H1_H1 ;  /* 0x30000094ff077230 */ /* 0x100fe20000004100 */
[----:B------:R-:W-:Y:S01]  /*0fc0*/  SHF.R.U32.HI R155, RZ, 0x10, R41 ;  /* 0x00000010ff9b7819 */ /* 0x000fe20000011629 */
[----:B------:R-:W-:-:S02]  /*0fd0*/  HADD2.F32 R9, -RZ, R148.H0_H0 ;  /* 0x20000094ff097230 */ /* 0x000fc40000004100 */
[--C-:B------:R-:W-:Y:S01]  /*0fe0*/  FADD.FTZ R152, R21, -R0.reuse ;  /* 0x8000000015987221 */ /* 0x100fe20000010000 */
[----:B------:R-:W-:Y:S01]  /*0ff0*/  SHF.R.U32.HI R41, RZ, 0x10, R47 ;  /* 0x00000010ff297819 */ /* 0x000fe2000001162f */
        /* <DEDUP_REMOVED lines=23> */
[----:B------:R-:W-:Y:S01]  /*1170*/  SHF.R.U32.HI R153, RZ, 0x10, R49 ;  /* 0x00000010ff997819 */ /* 0x000fe20000011631 */
[----:B------:R-:W-:-:S02]  /*1180*/  HADD2.F32 R6, -RZ, R149.H0_H0 ;  /* 0x20000095ff067230 */ /* 0x000fc40000004100 */
[C---:B------:R-:W-:Y:S01]  /*1190*/  FMUL.FTZ R141, R99.reuse, R152 ;  /* 0x00000098638d7220 */ /* 0x040fe20000410000 */
[----:B------:R-:W-:Y:S02]  /*11a0*/  HADD2.F32 R125, -RZ, R117.H0_H0 ;  /* 0x20000075ff7d7230 */ /* 0x000fe40000004100 */
[----:B------:R-:W-:Y:S01]  /*11b0*/  FMUL.FTZ R149, R24, R151 ;  /* 0x0000009718957220 */ /* 0x000fe20000410000 */
[----:B------:R-:W-:Y:S02]  /*11c0*/  HADD2.F32 R152, -RZ, R41.H0_H0 ;  /* 0x20000029ff987230 */ /* 0x000fe40000004100 */
[----:B------:R-:W-:Y:S01]  /*11d0*/  FADD.FTZ R2, RZ, R3 ;  /* 0x00000003ff027221 */ /* 0x000fe20000010000 */
[C---:B------:R-:W-:Y:S01]  /*11e0*/  FMUL.FTZ R22, R99.reuse, R124 ;  /* 0x0000007c63167220 */ /* 0x040fe20000410000 */
[----:B------:R-:W-:Y:S01]  /*11f0*/  FFMA.FTZ R41, R0, R3, RZ ;  /* 0x0000000300297223 */ /* 0x000fe200000100ff */
[----:B------:R-:W-:Y:S01]  /*1200*/  SHF.R.U64 R133, R42, 0x10, R43 ;  /* 0x000000102a857819 */ /* 0x000fe2000000122b */
        /* <DEDUP_REMOVED lines=11> */
[----:B------:R-:W-:-:S02]  /*12c0*/  HADD2.F32 R16, -RZ, R133.H0_H0 ;  /* 0x20000085ff107230 */ /* 0x000fc40000004100 */
[----:B------:R-:W-:Y:S01]  /*12d0*/  FMUL.FTZ R133, R40, R153 ;  /* 0x0000009928857220 */ /* 0x000fe20000410000 */
[----:B------:R-:W-:Y:S01]  /*12e0*/  FMUL.FTZ R20, R99, R128 ;  /* 0x0000008063147220 */ /* 0x000fe20000410000 */
[----:B------:R-:W-:Y:S01]  /*12f0*/  FFMA.FTZ R41, R21, R134, R2 ;  /* 0x0000008615297223 */ /* 0x000fe20000010002 */
[----:B------:R-:W-:Y:S01]  /*1300*/  FMUL.FTZ R23, R99, R8 ;  /* 0x0000000863177220 */ /* 0x000fe20000410000 */
[----:B------:R-:W-:Y:S02]  /*1310*/  HADD2.F32 R157, -RZ, R114.H1_H1 ;  /* 0x30000072ff9d7230 */ /* 0x000fe40000004100 */
[----:B------:R-:W-:Y:S01]  /*1320*/  FMUL.FTZ R132, R132, R7 ;  /* 0x0000000784847220 */ /* 0x000fe20000410000 */
[----:B------:R-:W-:Y:S02]  /*1330*/  HADD2.F32 R8, -RZ, R179.H0_H0 ;  /* 0x200000b3ff087230 */ /* 0x000fe40000004100 */
[----:B------:R-:W-:Y:S01]  /*1340*/  FADD.FTZ R125, R4, R133 ;  /* 0x00000085047d7221 */ /* 0x000fe20000010000 */
[----:B------:R-:W-:Y:S01]  /*1350*/  FFMA.FTZ R2, R20, R133, R41 ;  /* 0x0000008514027223 */ /* 0x000fe20000010029 */
[----:B------:R-:W-:Y:S01]  /*1360*/  SHF.R.U32.HI R131, RZ, 0x10, R43 ;  /* 0x00000010ff837819 */ /* 0x000fe2000001162b */
[----:B------:R-:W-:-:S02]  /*1370*/  HADD2.F32 R154, -RZ, R115.H0_H0 ;  /* 0x20000073ff9a7230 */ /* 0x000fc40000004100 */
[----:B------:R-:W-:Y:S01]  /*1380*/  FMUL.FTZ R126, R157, R8 ;  /* 0x000000089d7e7220 */ /* 0x000fe20000410000 */
[----:B------:R-:W-:Y:S01]  /*1390*/  FADD.FTZ R125, R125, R132 ;  /* 0x000000847d7d7221 */ /* 0x000fe20000010000 */
[----:B------:R-:W-:Y:S01]  /*13a0*/  FMUL.FTZ R25, R99, R130 ;  /* 0x0000008263197220 */ /* 0x000fe20000410000 */
[----:B------:R-:W-:Y:S01]  /*13b0*/  FFMA.FTZ R2, R23, R132, R2 ;  /* 0x0000008417027223 */ /* 0x000fe20000010002 */
[C---:B------:R-:W-:Y:S01]  /*13c0*/  FMUL.FTZ R26, R99.reuse, R10 ;  /* 0x0000000a631a7220 */ /* 0x040fe20000410000 */
[----:B------:R-:W-:Y:S01]  /*13d0*/  FMUL.FTZ R48, R99, R18 ;  /* 0x0000001263307220 */ /* 0x000fe20000410000 */
[----:B------:R-:W-:Y:S02]  /*13e0*/  HADD2.F32 R161, -RZ, R114.H0_H0 ;  /* 0x20000072ffa17230 */ /* 0x000fe40000004100 */
[----:B------:R-:W-:Y:S01]  /*13f0*/  FADD.FTZ R4, R125, R126 ;  /* 0x0000007e7d047221 */ /* 0x000fe20000010000 */
[----:B------:R-:W-:Y:S02]  /*1400*/  HADD2.F32 R10, -RZ, R167.H0_H0 ;  /* 0x200000a7ff0a7230 */ /* 0x000fe40000004100 */
[----:B------:R-:W-:Y:S01]  /*1410*/  FFMA.FTZ R125, R25, R126, R2 ;  /* 0x0000007e197d7223 */ /* 0x000fe20000010002 */
[----:B------:R-:W-:-:S02]  /*1420*/  HADD2.F32 R18, -RZ, R131.H0_H0 ;  /* 0x20000083ff127230 */ /* 0x000fc40000004100 */
[----:B------:R-:W-:Y:S01]  /*1430*/  FMUL.FTZ R131, R154, R9 ;  /* 0x000000099a837220 */ /* 0x000fe20000410000 */
[----:B------:R-:W-:Y:S01]  /*1440*/  SHF.R.U64 R129, R44, 0x10, R45 ;  /* 0x000000102c817819 */ /* 0x000fe2000000122d */
[--C-:B------:R-:W-:Y:S02]  /*1450*/  HADD2.F32 R11, -RZ, R146.reuse.H1_H1 ;  /* 0x30000092ff0b7230 */ /* 0x100fe40000004100 */
[----:B------:R-:W-:Y:S01]  /*1460*/  FMUL.FTZ R128, R161, R10 ;  /* 0x0000000aa1807220 */ /* 0x000fe20000410000 */
[----:B------:R-:W-:Y:S02]  /*1470*/  HADD2.F32 R156, -RZ, R113.H1_H1 ;  /* 0x30000071ff9c7230 */ /* 0x000fe40000004100 */
        /* <DEDUP_REMOVED lines=15> */
[----:B------:R-:W-:Y:S01]  /*1570*/  FFMA.FTZ R2, R42, R129, R167 ;  /* 0x000000812a027223 */ /* 0x000fe200000100a7 */
[----:B------:R-:W-:Y:S02]  /*1580*/  HADD2.F32 R165, -RZ, R108.H0_H0 ;  /* 0x2000006cffa57230 */ /* 0x000fe40000004100 */
[----:B------:R-:W-:Y:S01]  /*1590*/  FMUL.FTZ R44, R99, R14 ;  /* 0x0000000e632c7220 */ /* 0x000fe20000410000 */
[----:B------:R-:W-:Y:S02]  /*15a0*/  HADD2.F32 R171, -RZ, R112.H0_H0 ;  /* 0x20000070ffab7230 */ /* 0x000fe40000004100 */
[----:B------:R-:W-:Y:S01]  /*15b0*/  FADD.FTZ R4, R169, R124 ;  /* 0x0000007ca9047221 */ /* 0x000fe20000010000 */
[----:B------:R-:W-:-:S02]  /*15c0*/  HADD2.F32 R14, -RZ, R155.H0_H0 ;  /* 0x2000009bff0e7230 */ /* 0x000fc40000004100 */
[----:B------:R-:W-:Y:S01]  /*15d0*/  FMUL.FTZ R155, R158, R13 ;  /* 0x0000000d9e9b7220 */ /* 0x000fe20000410000 */
[----:B------:R-:W-:Y:S01]  /*15e0*/  FMUL.FTZ R49, R99, R142 ;  /* 0x0000008e63317220 */ /* 0x000fe20000410000 */
[----:B------:R-:W-:Y:S01]  /*15f0*/  FFMA.FTZ R167, R43, R124, R2 ;  /* 0x0000007c2ba77223 */ /* 0x000fe20000010002 */
[----:B------:R-:W-:Y:S02]  /*1600*/  HADD2.F32 R160, -RZ, R111.H1_H1 ;  /* 0x3000006fffa07230 */ /* 0x000fe40000004100 */
[----:B------:R-:W-:Y:S01]  /*1610*/  FMUL.FTZ R142, R99, R150 ;  /* 0x00000096638e7220 */ /* 0x000fe20000410000 */
[----:B------:R-:W-:Y:S02]  /*1620*/  HADD2.F32 R163, -RZ, R106.H1_H1 ;  /* 0x3000006affa37230 */ /* 0x000fe40000004100 */
[----:B------:R-:W-:Y:S01]  /*1630*/  FMUL.FTZ R158, R165, R148 ;  /* 0x00000094a59e7220 */ /* 0x000fe20000410000 */
[----:B------:R-:W-:Y:S02]  /*1640*/  HADD2.F32 R150, -RZ, R127.H0_H0 ;  /* 0x2000007fff967230 */ /* 0x000fe40000004100 */
[----:B------:R-:W-:Y:S01]  /*1650*/  FMUL.FTZ R130, R171, R14 ;  /* 0x0000000eab827220 */ /* 0x000fe20000410000 */
[----:B------:R-:W-:Y:S01]  /*1660*/  FADD.FTZ R165, R4, R155 ;  /* 0x0000009b04a57221 */ /* 0x000fe20000010000 */
[----:B------:R-:W-:Y:S01]  /*1670*/  FMUL.FTZ R45, R99, R138 ;  /* 0x0000008a632d7220 */ /* 0x000fe20000410000 */
[----:B------:R-:W-:Y:S01]  /*1680*/  FFMA.FTZ R2, R44, R155, R167 ;  /* 0x0000009b2c027223 */ /* 0x000fe200000100a7 */
[----:B------:R-:W-:-:S02]  /*1690*/  HADD2.F32 R173, -RZ, R110.H1_H1 ;  /* 0x3000006effad7230 */ /* 0x000fc40000004100 */
        /* <DEDUP_REMOVED lines=9> */
[----:B------:R-:W-:Y:S01]  /*1730*/  FMUL.FTZ R47, R99, R140 ;  /* 0x0000008c632f7220 */ /* 0x000fe20000410000 */
[----:B------:R-:W-:Y:S02]  /*1740*/  HADD2.F32 R162, -RZ, R111.H0_H0 ;  /* 0x2000006fffa27230 */ /* 0x000fe40000004100 */
[----:B------:R-:W-:Y:S01]  /*1750*/  FFMA.FTZ R24, R46, R127, R163 ;  /* 0x0000007f2e187223 */ /* 0x000fe200000100a3 */
[----:B------:R-:W-:Y:S01]  /*1760*/  FMUL.FTZ R157, R164, R19 ;  /* 0x00000013a49d7220 */ /* 0x000fe20000410000 */
[----:B------:R-:W-:Y:S02]  /*1770*/  HADD2.F32 R175, -RZ, R110.H0_H0 ;  /* 0x2000006effaf7230 */ /* 0x000fe40000004100 */
[----:B------:R-:W-:Y:S01]  /*1780*/  FADD.FTZ R164, R165, R154 ;  /* 0x0000009aa5a47221 */ /* 0x000fe20000010000 */
[----:B------:R-:W-:Y:S01]  /*1790*/  FMUL.FTZ R41, R162, R17 ;  /* 0x00000011a2297220 */ /* 0x000fe20000410000 */
[----:B------:R-:W-:Y:S01]  /*17a0*/  FFMA.FTZ R167, R47, R154, R24 ;  /* 0x0000009a2fa77223 */ /* 0x000fe20000010018 */
[----:B------:R-:W-:-:S02]  /*17b0*/  HADD2.F32 R143, -RZ, R143.H0_H0 ;  /* 0x2000008fff8f7230 */ /* 0x000fc40000004100 */
[----:B------:R-:W-:Y:S01]  /*17c0*/  FMUL.FTZ R40, R175, R18 ;  /* 0x00000012af287220 */ /* 0x000fe20000410000 */
[----:B------:R-:W-:Y:S02]  /*17d0*/  HADD2.F32 R166, -RZ, R109.H0_H0 ;  /* 0x2000006dffa67230 */ /* 0x000fe40000004100 */
[----:B------:R-:W-:Y:S01]  /*17e0*/  FADD.FTZ R169, R164, R41 ;  /* 0x00000029a4a97221 */ /* 0x000fe20000010000 */
[----:B------:R-:W-:Y:S01]  /*17f0*/  FFMA.FTZ R164, R48, R41, R167 ;  /* 0x0000002930a47223 */ /* 0x000fe200000100a7 */
[----:B------:R-:W-:Y:S02]  /*1800*/  HADD2.F32 R177, -RZ, R108.H1_H1 ;  /* 0x3000006cffb17230 */ /* 0x000fe40000004100 */
        /* <DEDUP_REMOVED lines=59> */
.L_x_1948:
[----:B------:R-:W-:Y:S01]  /*1bc0*/  SHF.R.U64 R158, R44, 0x10, R45 ;  /* 0x000000102c9e7819 */ /* 0x000fe2000000122d */
[--C-:B------:R-:W-:Y:S01]  /*1bd0*/  HADD2.F32 R44, -RZ, R105.reuse.H0_H0 ;  /* 0x20000069ff2c7230 */ /* 0x100fe20000004100 */
[----:B------:R-:W-:Y:S01]  /*1be0*/  SHF.R.U64 R157, R42, 0x10, R43 ;  /* 0x000000102a9d7819 */ /* 0x000fe2000000122b */
[----:B------:R-:W-:Y:S01]  /*1bf0*/  HADD2.F32 R42, -RZ, R105.H1_H1 ;  /* 0x30000069ff2a7230 */ /* 0x000fe20000004100 */
[--C-:B------:R-:W-:Y:S01]  /*1c00*/  SHF.R.U64 R152, R46, 0x10, R47.reuse ;  /* 0x000000102e987819 */ /* 0x100fe2000000122f */
[----:B------:R-:W-:Y:S01]  /*1c10*/  HADD2.F32 R46, -RZ, R104.H0_H0 ;  /* 0x20000068ff2e7230 */ /* 0x000fe20000004100 */
[----:B------:R-:W-:Y:S01]  /*1c20*/  SHF.R.U32.HI R159, RZ, 0x10, R47 ;  /* 0x00000010ff9f7819 */ /* 0x000fe2000001162f */
[----:B------:R-:W-:Y:S01]  /*1c30*/  HADD2.F32 R47, -RZ, R39.H0_H0 ;  /* 0x20000027ff2f7230 */ /* 0x000fe20000004100 */
[----:B------:R-:W-:Y:S01]  /*1c40*/  SHF.R.U32.HI R164, RZ, 0x10, R45 ;  /* 0x00000010ffa47819 */ /* 0x000fe2000001162d */
[----:B------:R-:W-:Y:S01]  /*1c50*/  FADD.FTZ R44, -R44, R7 ;  /* 0x000000072c2c7221 */ /* 0x000fe20000010100 */
[----:B------:R-:W-:Y:S01]  /*1c60*/  FADD.FTZ R45, -R42, R5 ;  /* 0x000000052a2d7221 */ /* 0x000fe20000010100 */
[----:B------:R-:W-:-:S02]  /*1c70*/  HADD2.F32 R7, -RZ, R36.H0_H0 ;  /* 0x20000024ff077230 */ /* 0x000fc40000004100 */
[----:B------:R-:W-:Y:S01]  /*1c80*/  FADD.FTZ R42, -R47, R6 ;  /* 0x000000062f2a7221 */ /* 0x000fe20000010100 */
[----:B------:R-:W-:Y:S01]  /*1c90*/  HADD2.F32 R47, -RZ, R37.H0_H0 ;  /* 0x20000025ff2f7230 */ /* 0x000fe20000004100 */
[--C-:B------:R-:W-:Y:S01]  /*1ca0*/  SHF.R.U64 R155, R2, 0x10, R3.reuse ;  /* 0x00000010029b7819 */ /* 0x100fe20000001203 */
[--C-:B------:R-:W-:Y:S01]  /*1cb0*/  HADD2.F32 R2, -RZ, R110.reuse.H1_H1 ;  /* 0x3000006eff027230 */ /* 0x100fe20000004100 */
[----:B------:R-:W-:Y:S01]  /*1cc0*/  SHF.R.U32.HI R160, RZ, 0x10, R3 ;  /* 0x00000010ffa07819 */ /* 0x000fe20000011603 */
[----:B------:R-:W-:Y:S01]  /*1cd0*/  FADD.FTZ R7, -R7, R8 ;  /* 0x0000000807077221 */ /* 0x000fe20000010100 */
[--C-:B------:R-:W-:Y:S01]  /*1ce0*/  SHF.R.U64 R3, R40, 0x10, R41.reuse ;  /* 0x0000001028037819 */ /* 0x100fe20000001229 */
[----:B------:R-:W-:Y:S01]  /*1cf0*/  HADD2.F32 R40, -RZ, R110.H0_H0 ;  /* 0x2000006eff287230 */ /* 0x000fe20000004100 */
[----:B------:R-:W-:Y:S01]  /*1d00*/  SHF.R.U32.HI R161, RZ, 0x10, R41 ;  /* 0x00000010ffa17819 */ /* 0x000fe20000011629 */
[----:B------:R-:W-:Y:S02]  /*1d10*/  HADD2.F32 R41, -RZ, R111.H0_H0 ;  /* 0x2000006fff297230 */ /* 0x000fe40000004100 */
[----:B------:R-:W-:Y:S01]  /*1d20*/  FADD.FTZ R11, -R46, R11 ;  /* 0x0000000b2e0b7221 */ /* 0x000fe20000010100 */
[--C-:B------:R-:W-:Y:S01]  /*1d30*/  HADD2.F32 R8, -RZ, R103.reuse.H1_H1 ;  /* 0x30000067ff087230 */ /* 0x100fe20000004100 */
[--C-:B------:R-:W-:Y:S01]  /*1d40*/  SHF.R.U64 R151, R48, 0x10, R49.reuse ;  /* 0x0000001030977819 */ /* 0x100fe20000001231 */
[----:B------:R-:W-:Y:S01]  /*1d50*/  FADD.FTZ R10, -R47, R10 ;  /* 0x0000000a2f0a7221 */ /* 0x000fe20000010100 */
[----:B------:R-:W-:Y:S01]  /*1d60*/  HADD2.F32 R46, -RZ, R103.H0_H0 ;  /* 0x20000067ff2e7230 */ /* 0x000fe20000004100 */
[----:B------:R-:W-:Y:S01]  /*1d70*/  SHF.R.U32.HI R153, RZ, 0x10, R49 ;  /* 0x00000010ff997819 */ /* 0x000fe20000011631 */
[----:B------:R-:W0:Y:S01]  /*1d80*/  MUFU.RCP R48, R2 ;  /* 0x0000000200307308 */ /* 0x000e220000001000 */
[----:B------:R-:W-:-:S02]  /*1d90*/  HADD2.F32 R47, -RZ, R34.H0_H0 ;  /* 0x20000022ff2f7230 */ /* 0x000fc40000004100 */
[----:B------:R-:W-:Y:S01]  /*1da0*/  FADD.FTZ R13, -R8, R13 ;  /* 0x0000000d080d7221 */ /* 0x000fe20000010100 */
[----:B------:R-:W-:Y:S02]  /*1db0*/  HADD2.F32 R133, -RZ, R117.H0_H0 ;  /* 0x20000075ff857230 */ /* 0x000fe40000004100 */
[----:B------:R-:W-:Y:S01]  /*1dc0*/  FADD.FTZ R15, -R46, R15 ;  /* 0x0000000f2e0f7221 */ /* 0x000fe20000010100 */
[----:B------:R-:W-:Y:S02]  /*1dd0*/  HADD2.F32 R129, -RZ, R113.H1_H1 ;  /* 0x30000071ff817230 */ /* 0x000fe40000004100 */
[----:B------:R-:W-:Y:S01]  /*1de0*/  FADD.FTZ R12, -R47, R12 ;  /* 0x0000000c2f0c7221 */ /* 0x000fe20000010100 */
[----:B------:R-:W-:Y:S01]  /*1df0*/  HADD2.F32 R8, -RZ, R102.H1_H1 ;  /* 0x30000066ff087230 */ /* 0x000fe20000004100 */
[----:B------:R-:W1:Y:S01]  /*1e00*/  MUFU.RCP R49, R41 ;  /* 0x0000002900317308 */ /* 0x000e620000001000 */
[----:B------:R-:W-:Y:S01]  /*1e10*/  HADD2.F32 R150, -RZ, R117.H1_H1 ;  /* 0x30000075ff967230 */ /* 0x000fe20000004100 */
[----:B------:R-:W-:Y:S01]  /*1e20*/  SHF.R.U32.HI R162, RZ, 0x10, R43 ;  /* 0x00000010ffa27819 */ /* 0x000fe2000001162b */
[----:B------:R-:W-:-:S02]  /*1e30*/  HADD2.F32 R134, -RZ, R116.H1_H1 ;  /* 0x30000074ff867230 */ /* 0x000fc40000004100 */
[----:B------:R-:W-:Y:S01]  /*1e40*/  FADD.FTZ R17, -R8, R17 ;  /* 0x0000001108117221 */ /* 0x000fe20000010100 */
[----:B------:R-:W-:Y:S02]  /*1e50*/  HADD2.F32 R126, -RZ, R114.H1_H1 ;  /* 0x30000072ff7e7230 */ /* 0x000fe40000004100 */
[----:B------:R-:W-:Y:S01]  /*1e60*/  HADD2.F32 R46, -RZ, R102.H0_H0 ;  /* 0x20000066ff2e7230 */ /* 0x000fe20000004100 */
[----:B------:R-:W2:Y:S01]  /*1e70*/  MUFU.RCP R5, R40 ;  /* 0x0000002800057308 */ /* 0x000ea20000001000 */
[----:B------:R-:W-:Y:S02]  /*1e80*/  HADD2.F32 R131, -RZ, R115.H0_H0 ;  /* 0x20000073ff837230 */ /* 0x000fe40000004100 */
[----:B------:R-:W-:Y:S02]  /*1e90*/  HADD2.F32 R125, -RZ, R114.H0_H0 ;  /* 0x20000072ff7d7230 */ /* 0x000fe40000004100 */
[----:B------:R-:W-:Y:S01]  /*1ea0*/  FADD.FTZ R8, -R46, R19 ;  /* 0x000000132e087221 */ /* 0x000fe20000010100 */
[----:B------:R-:W-:-:S02]  /*1eb0*/  HADD2.F32 R123, -RZ, R112.H0_H0 ;  /* 0x20000070ff7b7230 */ /* 0x000fc40000004100 */
[----:B------:R-:W-:Y:S01]  /*1ec0*/  HADD2.F32 R154, -RZ, R109.H1_H1 ;  /* 0x3000006dff9a7230 */ /* 0x000fe20000004100 */
[----:B------:R-:W3:Y:S01]  /*1ed0*/  MUFU.RCP R167, R133 ;  /* 0x0000008500a77308 */ /* 0x000ee20000001000 */
[----:B------:R-:W-:Y:S02]  /*1ee0*/  HADD2.F32 R47, -RZ, R32.H0_H0 ;  /* 0x20000020ff2f7230 */ /* 0x000fe40000004100 */
[----:B------:R-:W-:Y:S02]  /*1ef0*/  HADD2.F32 R127, -RZ, R111.H1_H1 ;  /* 0x3000006fff7f7230 */ /* 0x000fe40000004100 */
[----:B------:R-:W-:Y:S02]  /*1f00*/  HADD2.F32 R165, -RZ, R33.H0_H0 ;  /* 0x20000021ffa57230 */ /* 0x000fe40000004100 */
[----:B------:R-:W-:Y:S01]  /*1f10*/  FADD.FTZ R16, -R47, R16 ;  /* 0x000000102f107221 */ /* 0x000fe20000010100 */
[----:B------:R-:W-:Y:S01]  /*1f20*/  HADD2.F32 R46, -RZ, R101.H1_H1 ;  /* 0x30000065ff2e7230 */ /* 0x000fe20000004100 */
[----:B------:R-:W4:Y:S01]  /*1f30*/  MUFU.RCP R139, R129 ;  /* 0x00000081008b7308 */ /* 0x000f220000001000 */
[----:B------:R-:W-:-:S02]  /*1f40*/  HADD2.F32 R43, -RZ, R38.H0_H0 ;  /* 0x20000026ff2b7230 */ /* 0x000fc40000004100 */
[----:B------:R-:W-:Y:S01]  /*1f50*/  FADD.FTZ R18, -R165, R18 ;  /* 0x00000012a5127221 */ /* 0x000fe20000010100 */
[----:B------:R-:W-:Y:S02]  /*1f60*/  HADD2.F32 R47, -RZ, R31.H0_H0 ;  /* 0x2000001fff2f7230 */ /* 0x000fe40000004100 */
[----:B------:R-:W-:Y:S01]  /*1f70*/  FADD.FTZ R171, -R46, R21 ;  /* 0x000000152eab7221 */ /* 0x000fe20000010100 */
[----:B------:R-:W-:Y:S02]  /*1f80*/  HADD2.F32 R132, -RZ, R115.H1_H1 ;  /* 0x30000073ff847230 */ /* 0x000fe40000004100 */
[----:B------:R-:W-:Y:S01]  /*1f90*/  FADD.FTZ R43, -R43, R4 ;  /* 0x000000042b2b7221 */ /* 0x000fe20000010100 */
[----:B------:R-:W-:Y:S01]  /*1fa0*/  HADD2.F32 R19, -RZ, R30.H0_H0 ;  /* 0x2000001eff137230 */ /* 0x000fe20000004100 */
[----:B------:R-:W5:Y:S01]  /*1fb0*/  MUFU.RCP R0, R150 ;  /* 0x0000009600007308 */ /* 0x000f620000001000 */
[----:B------:R-:W-:Y:S02]  /*1fc0*/  HADD2.F32 R174, -RZ, R101.H0_H0 ;  /* 0x20000065ffae7230 */ /* 0x000fe40000004100 */
[----:B------:R-:W-:Y:S01]  /*1fd0*/  FADD.FTZ R172, -R47, R22 ;  /* 0x000000162fac7221 */ /* 0x000fe20000010100 */
[----:B------:R-:W-:-:S02]  /*1fe0*/  HADD2.F32 R130, -RZ, R116.H0_H0 ;  /* 0x20000074ff827230 */ /* 0x000fc40000004100 */
[----:B0-----:R-:W-:Y:S01]  /*1ff0*/  FMUL.FTZ R47, R17, R48 ;  /* 0x00000030112f7220 */ /* 0x001fe20000410000 */
[----:B------:R-:W-:Y:S02]  /*2000*/  HADD2.F32 R21, -RZ, R28.H0_H0 ;  /* 0x2000001cff157230 */ /* 0x000fe40000004100 */
[----:B-1----:R-:W-:Y:S01]  /*2010*/  FMUL.FTZ R48, R18, R49 ;  /* 0x0000003112307220 */ /* 0x002fe20000410000 */
[----:B------:R-:W-:Y:S01]  /*2020*/  HADD2.F32 R4, -RZ, R104.H1_H1 ;  /* 0x30000068ff047230 */ /* 0x000fe20000004100 */
[----:B------:R-:W0:Y:S01]  /*2030*/  MUFU.RCP R170, R134 ;  /* 0x0000008600aa7308 */ /* 0x000e220000001000 */
[----:B------:R-:W-:Y:S01]  /*2040*/  FADD.FTZ R19, -R19, R20 ;  /* 0x0000001413137221 */ /* 0x000fe20000010100 */
[----:B--2---:R-:W-:Y:S01]  /*2050*/  FMUL.FTZ R49, R8, R5 ;  /* 0x0000000508317220 */ /* 0x004fe20000410000 */
[----:B------:R-:W-:Y:S01]  /*2060*/  FADD.FTZ R174, -R174, R23 ;  /* 0x00000017aeae7221 */ /* 0x000fe20000010100 */
[--C-:B------:R-:W-:Y:S02]  /*2070*/  HADD2.F32 R20, -RZ, R100.reuse.H1_H1 ;  /* 0x30000064ff147230 */ /* 0x100fe40000004100 */
[----:B------:R-:W-:Y:S01]  /*2080*/  FADD.FTZ R173, -R21, R24 ;  /* 0x0000001815ad7221 */ /* 0x000fe20000010100 */
[----:B------:R-:W-:-:S02]  /*2090*/  HADD2.F32 R22, -RZ, R100.H0_H0 ;  /* 0x20000064ff167230 */ /* 0x000fc40000004100 */
[----:B------:R-:W-:Y:S01]  /*20a0*/  FADD.FTZ R9, -R4, R9 ;  /* 0x0000000904097221 */ /* 0x000fe20000010100 */
[----:B------:R-:W1:Y:S01]  /*20b0*/  MUFU.RCP R142, R126 ;  /* 0x0000007e008e7308 */ /* 0x000e620000001000 */
[----:B------:R-:W-:Y:S02]  /*20c0*/  HADD2.F32 R5, -RZ, R149.H1_H1 ;  /* 0x30000095ff057230 */ /* 0x000fe40000004100 */
[----:B---3--:R-:W-:Y:S01]  /*20d0*/  FMUL.FTZ R21, R42, R167 ;  /* 0x000000a72a157220 */ /* 0x008fe20000410000 */
[----:B------:R-:W-:Y:S02]  /*20e0*/  HADD2.F32 R128, -RZ, R113.H0_H0 ;  /* 0x20000071ff807230 */ /* 0x000fe40000004100 */
[----:B----4-:R-:W-:Y:S01]  /*20f0*/  FMUL.FTZ R42, R12, R139 ;  /* 0x0000008b0c2a7220 */ /* 0x010fe20000410000 */
[----:B------:R-:W-:Y:S02]  /*2100*/  HADD2.F32 R23, -RZ, R29.H0_H0 ;  /* 0x2000001dff177230 */ /* 0x000fe40000004100 */
[----:B------:R-:W-:Y:S01]  /*2110*/  FADD.FTZ R175, -R20, R25 ;  /* 0x0000001914af7221 */ /* 0x000fe20000010100 */
[----:B------:R-:W-:Y:S01]  /*2120*/  HADD2.F32 R151, -RZ, R151.H0_H0 ;  /* 0x20000097ff977230 */ /* 0x000fe20000004100 */
[----:B------:R-:W2:Y:S01]  /*2130*/  MUFU.RCP R141, R131 ;  /* 0x00000083008d7308 */ /* 0x000ea20000001000 */
[----:B------:R-:W-:-:S02]  /*2140*/  HADD2.F32 R12, -RZ, R3.H0_H0 ;  /* 0x20000003ff0c7230 */ /* 0x000fc40000004100 */
[----:B------:R-:W-:Y:S01]  /*2150*/  FADD.FTZ R177, -R22, R27 ;  /* 0x0000001b16b17221 */ /* 0x000fe20000010100 */
[----:B------:R-:W-:Y:S02]  /*2160*/  HADD2.F32 R124, -RZ, R112.H1_H1 ;  /* 0x30000070ff7c7230 */ /* 0x000fe40000004100 */
[----:B------:R-:W-:Y:S01]  /*2170*/  FMUL.FTZ R3, R150, R5 ;  /* 0x0000000596037220 */ /* 0x000fe20000410000 */
[----:B------:R-:W-:Y:S01]  /*2180*/  FADD.FTZ R176, -R23, R26 ;  /* 0x0000001a17b07221 */ /* 0x000fe20000010100 */
[----:B-----5:R-:W-:Y:S01]  /*2190*/  FMUL.FTZ R0, R43, R0 ;  /* 0x000000002b007220 */ /* 0x020fe20000410000 */
[----:B0-----:R-:W-:Y:S01]  /*21a0*/  FMUL.FTZ R22, R45, R170 ;  /* 0x000000aa2d167220 */ /* 0x001fe20000410000 */
[----:B------:R-:W0:Y:S01]  /*21b0*/  MUFU.RCP R140, R125 ;  /* 0x0000007d008c7308 */ /* 0x000e220000001000 */
[----:B------:R-:W-:Y:S02]  /*21c0*/  HADD2.F32 R4, -RZ, R108.H1_H1 ;  /* 0x3000006cff047230 */ /* 0x000fe40000004100 */
[----:B-1----:R-:W-:Y:S01]  /*21d0*/  FMUL.FTZ R25, R9, R142 ;  /* 0x0000008e09197220 */ /* 0x002fe20000410000 */
[----:B------:R-:W-:-:S02]  /*21e0*/  HADD2.F32 R153, -RZ, R153.H0_H0 ;  /* 0x20000099ff997230 */ /* 0x000fc40000004100 */
[----:B------:R-:W-:Y:S02]  /*21f0*/  HADD2.F32 R8, -RZ, R155.H0_H0 ;  /* 0x2000009bff087230 */ /* 0x000fe40000004100 */
[----:B------:R-:W-:Y:S01]  /*2200*/  HADD2.F32 R163, -RZ, R35.H0_H0 ;  /* 0x20000023ffa37230 */ /* 0x000fe20000004100 */
[----:B------:R-:W1:Y:S01]  /*2210*/  MUFU.RCP R136, R123 ;  /* 0x0000007b00887308 */ /* 0x000e620000001000 */
[----:B------:R-:W-:Y:S02]  /*2220*/  HADD2.F32 R150, -RZ, R152.H0_H0 ;  /* 0x20000098ff967230 */ /* 0x000fe40000004100 */
[----:B--2---:R-:W-:Y:S01]  /*2230*/  FMUL.FTZ R26, R10, R141 ;  /* 0x0000008d0a1a7220 */ /* 0x004fe20000410000 */
[----:B------:R-:W-:Y:S02]  /*2240*/  HADD2.F32 R10, -RZ, R160.H0_H0 ;  /* 0x200000a0ff0a7230 */ /* 0x000fe40000004100 */
[----:B------:R-:W-:Y:S01]  /*2250*/  FADD.FTZ R160, RZ, R3 ;  /* 0x00000003ffa07221 */ /* 0x000fe20000010000 */
[----:B------:R-:W-:Y:S01]  /*2260*/  FADD.FTZ R14, -R163, R14 ;  /* 0x0000000ea30e7221 */ /* 0x000fe20000010100 */
[----:B------:R-:W-:-:S02]  /*2270*/  HADD2.F32 R152, -RZ, R159.H0_H0 ;  /* 0x2000009fff987230 */ /* 0x000fc40000004100 */
[----:B------:R-:W-:Y:S01]  /*2280*/  FMUL.FTZ R126, R126, R8 ;  /* 0x000000087e7e7220 */ /* 0x000fe20000410000 */
[----:B------:R-:W2:Y:S01]  /*2290*/  MUFU.RCP R6, R154 ;  /* 0x0000009a00067308 */ /* 0x000ea20000001000 */
[----:B------:R-:W-:Y:S02]  /*22a0*/  HADD2.F32 R9, -RZ, R148.H0_H0 ;  /* 0x20000094ff097230 */ /* 0x000fe40000004100 */
[----:B0-----:R-:W-:Y:S01]  /*22b0*/  FMUL.FTZ R27, R11, R140 ;  /* 0x0000008c0b1b7220 */ /* 0x001fe20000410000 */
[----:B------:R-:W-:Y:S02]  /*22c0*/  HADD2.F32 R11, -RZ, R146.H1_H1 ;  /* 0x30000092ff0b7230 */ /* 0x000fe40000004100 */
[----:B------:R-:W-:Y:S02]  /*22d0*/  HADD2.F32 R24, -RZ, R107.H0_H0 ;  /* 0x2000006bff187230 */ /* 0x000fe40000004100 */
[----:B------:R-:W-:Y:S01]  /*22e0*/  FMUL.FTZ R131, R131, R9 ;  /* 0x0000000983837220 */ /* 0x000fe20000410000 */
[----:B------:R-:W-:Y:S01]  /*22f0*/  HADD2.F32 R163, -RZ, R108.H0_H0 ;  /* 0x2000006cffa37230 */ /* 0x000fe20000004100 */
[----:B------:R0:W3:Y:S01]  /*2300*/  MUFU.RCP R135, R127 ;  /* 0x0000007f00877308 */ /* 0x0000e20000001000 */
[----:B------:R-:W-:Y:S01]  /*2310*/  FMUL.FTZ R129, R129, R11 ;  /* 0x0000000b81817220 */ /* 0x000fe20000410000 */
[----:B-1----:R-:W-:Y:S01]  /*2320*/  FMUL.FTZ R45, R15, R136 ;  /* 0x000000880f2d7220 */ /* 0x002fe20000410000 */
[----:B------:R-:W-:-:S02]  /*2330*/  HADD2.F32 R15, -RZ, R146.H0_H0 ;  /* 0x20000092ff0f7230 */ /* 0x000fc40000004100 */
[----:B------:R-:W-:Y:S02]  /*2340*/  HADD2.F32 R146, -RZ, R158.H0_H0 ;  /* 0x2000009eff927230 */ /* 0x000fe40000004100 */
[----:B------:R-:W-:Y:S01]  /*2350*/  FFMA.FTZ R158, R3, R0, RZ ;  /* 0x00000000039e7223 */ /* 0x000fe200000100ff */
[----:B------:R-:W-:Y:S01]  /*2360*/  HADD2.F32 R17, -RZ, R143.H1_H1 ;  /* 0x3000008fff117230 */ /* 0x000fe20000004100 */
[----:B------:R-:W1:Y:S01]  /*2370*/  MUFU.RCP R168, R132 ;  /* 0x0000008400a87308 */ /* 0x000e620000001000 */
[----:B------:R-:W-:Y:S02]  /*2380*/  HADD2.F32 R156, -RZ, R109.H0_H0 ;  /* 0x2000006dff9c7230 */ /* 0x000fe40000004100 */
[----:B--2---:R-:W-:Y:S01]  /*2390*/  FMUL.FTZ R142, R19, R6 ;  /* 0x00000006138e7220 */ /* 0x004fe20000410000 */
[----:B------:R-:W-:Y:S02]  /*23a0*/  HADD2.F32 R6, -RZ, R149.H0_H0 ;  /* 0x20000095ff067230 */ /* 0x000fe40000004100 */
[----:B------:R-:W-:Y:S01]  /*23b0*/  FMUL.FTZ R149, R134, R151 ;  /* 0x0000009786957220 */ /* 0x000fe20000410000 */
[----:B------:R-:W-:-:S02]  /*23c0*/  HADD2.F32 R19, -RZ, R145.H1_H1 ;  /* 0x30000091ff137230 */ /* 0x000fc40000004100 */
[----:B0-----:R-:W-:Y:S01]  /*23d0*/  FMUL.FTZ R127, R127, R15 ;  /* 0x0000000f7f7f7220 */ /* 0x001fe20000410000 */
[----:B------:R-:W-:Y:S01]  /*23e0*/  HADD2.F32 R143, -RZ, R143.H0_H0 ;  /* 0x2000008fff8f7230 */ /* 0x000fe20000004100 */
[----:B------:R0:W2:Y:S01]  /*23f0*/  MUFU.RCP R169, R130 ;  /* 0x0000008200a97308 */ /* 0x0000a20000001000 */
[----:B------:R-:W-:Y:S01]  /*2400*/  FMUL.FTZ R134, R133, R6 ;  /* 0x0000000685867220 */ /* 0x000fe20000410000 */
[----:B---3--:R-:W-:Y:S01]  /*2410*/  FMUL.FTZ R46, R16, R135 ;  /* 0x00000087102e7220 */ /* 0x008fe20000410000 */
[----:B------:R-:W-:Y:S02]  /*2420*/  HADD2.F32 R16, -RZ, R157.H0_H0 ;  /* 0x2000009dff107230 */ /* 0x000fe40000004100 */
[----:B------:R-:W-:Y:S01]  /*2430*/  FADD.FTZ R157, R160, R149 ;  /* 0x00000095a09d7221 */ /* 0x000fe20000010000 */
[----:B------:R-:W-:Y:S01]  /*2440*/  FFMA.FTZ R155, R149, R22, R158 ;  /* 0x00000016959b7223 */ /* 0x000fe2000001009e */
[----:B------:R-:W-:Y:S01]  /*2450*/  FMUL.FTZ R133, R130, R153 ;  /* 0x0000009982857220 */ /* 0x000fe20000410000 */
[----:B------:R-:W-:Y:S01]  /*2460*/  HADD2.F32 R165, -RZ, R106.H1_H1 ;  /* 0x3000006affa57230 */ /* 0x000fe20000004100 */
[----:B------:R-:W3:Y:S01]  /*2470*/  MUFU.RCP R137, R128 ;  /* 0x0000008000897308 */ /* 0x000ee20000001000 */
[----:B------:R-:W-:Y:S01]  /*2480*/  FADD.FTZ R158, R157, R134 ;  /* 0x000000869d9e7221 */ /* 0x000fe20000010000 */
[----:B-1----:R-:W-:Y:S01]  /*2490*/  FMUL.FTZ R23, R7, R168 ;  /* 0x000000a807177220 */ /* 0x002fe20000410000 */
[----:B------:R-:W-:-:S02]  /*24a0*/  HADD2.F32 R7, -RZ, R148.H1_H1 ;  /* 0x30000094ff077230 */ /* 0x000fc40000004100 */
[----:B0-----:R-:W-:Y:S01]  /*24b0*/  FFMA.FTZ R130, R134, R21, R155 ;  /* 0x0000001586827223 */ /* 0x001fe2000001009b */
[----:B------:R-:W-:Y:S01]  /*24c0*/  FADD.FTZ R159, R158, R133 ;  /* 0x000000859e9f7221 */ /* 0x000fe20000010000 */
[----:B------:R-:W-:Y:S02]  /*24d0*/  HADD2.F32 R148, -RZ, R164.H0_H0 ;  /* 0x200000a4ff947230 */ /* 0x000fe40000004100 */
[----:B------:R-:W-:Y:S01]  /*24e0*/  FMUL.FTZ R160, R165, R150 ;  /* 0x00000096a5a07220 */ /* 0x000fe20000410000 */
[----:B------:R0:W1:Y:S01]  /*24f0*/  MUFU.RCP R138, R124 ;  /* 0x0000007c008a7308 */ /* 0x0000620000001000 */
[----:B------:R-:W-:Y:S01]  /*2500*/  FMUL.FTZ R132, R132, R7 ;  /* 0x0000000784847220 */ /* 0x000fe20000410000 */
[----:B--2---:R-:W-:Y:S01]  /*2510*/  FMUL.FTZ R20, R44, R169 ;  /* 0x000000a92c147220 */ /* 0x004fe20000410000 */
[----:B------:R-:W-:Y:S01]  /*2520*/  FMUL.FTZ R158, R163, R148 ;  /* 0x00000094a39e7220 */ /* 0x000fe20000410000 */
[----:B------:R-:W-:Y:S02]  /*2530*/  HADD2.F32 R167, -RZ, R106.H0_H0 ;  /* 0x2000006affa77230 */ /* 0x000fe40000004100 */
[----:B------:R-:W-:Y:S01]  /*2540*/  FMUL.FTZ R41, R41, R17 ;  /* 0x0000001129297220 */ /* 0x000fe20000410000 */
[----:B------:R-:W-:Y:S01]  /*2550*/  FFMA.FTZ R157, R133, R20, R130 ;  /* 0x00000014859d7223 */ /* 0x000fe20000010082 */
[----:B------:R-:W-:Y:S01]  /*2560*/  HADD2.F32 R166, -RZ, R107.H1_H1 ;  /* 0x3000006bffa67230 */ /* 0x000fe20000004100 */
[----:B------:R-:W2:Y:S01]  /*2570*/  MUFU.RCP R178, R4 ;  /* 0x0000000400b27308 */ /* 0x000ea20000001000 */
[----:B0-----:R-:W-:Y:S01]  /*2580*/  FMUL.FTZ R124, R124, R12 ;  /* 0x0000000c7c7c7220 */ /* 0x001fe20000410000 */
[----:B---3--:R-:W-:Y:S01]  /*2590*/  FMUL.FTZ R44, R14, R137 ;  /* 0x000000890e2c7220 */ /* 0x008fe20000410000 */
[----:B------:R-:W-:-:S02]  /*25a0*/  HADD2.F32 R14, -RZ, R161.H0_H0 ;  /* 0x200000a1ff0e7230 */ /* 0x000fc40000004100 */
[----:B------:R-:W-:Y:S01]  /*25b0*/  FADD.FTZ R161, R159, R132 ;  /* 0x000000849fa17221 */ /* 0x000fe20000010000 */
[----:B------:R-:W-:Y:S01]  /*25c0*/  FFMA.FTZ R159, R132, R23, R157 ;  /* 0x00000017849f7223 */ /* 0x000fe2000001009d */
[----:B------:R-:W-:Y:S01]  /*25d0*/  FMUL.FTZ R157, R154, R19 ;  /* 0x000000139a9d7220 */ /* 0x000fe20000410000 */
[----:B------:R-:W-:Y:S02]  /*25e0*/  HADD2.F32 R145, -RZ, R145.H0_H0 ;  /* 0x20000091ff917230 */ /* 0x000fe40000004100 */
[----:B------:R-:W-:Y:S01]  /*25f0*/  FADD.FTZ R154, R161, R126 ;  /* 0x0000007ea19a7221 */ /* 0x000fe20000010000 */
[----:B------:R-:W-:Y:S01]  /*2600*/  FFMA.FTZ R130, R126, R25, R159 ;  /* 0x000000197e827223 */ /* 0x000fe2000001009f */
[----:B-1----:R-:W-:Y:S01]  /*2610*/  FMUL.FTZ R43, R13, R138 ;  /* 0x0000008a0d2b7220 */ /* 0x002fe20000410000 */
[--C-:B------:R-:W-:Y:S01]  /*2620*/  HADD2.F32 R13, -RZ, R147.reuse.H1_H1 ;  /* 0x30000093ff0d7230 */ /* 0x100fe20000004100 */
[----:B------:R0:W1:Y:S01]  /*2630*/  MUFU.RCP R183, R24 ;  /* 0x0000001800b77308 */ /* 0x0000620000001000 */
[----:B------:R-:W-:-:S02]  /*2640*/  HADD2.F32 R147, -RZ, R147.H0_H0 ;  /* 0x20000093ff937230 */ /* 0x000fc40000004100 */
[----:B------:R-:W-:Y:S01]  /*2650*/  FFMA.FTZ R169, R131, R26, R130 ;  /* 0x0000001a83a97223 */ /* 0x000fe20000010082 */
[----:B------:R-:W-:Y:S01]  /*2660*/  FMUL.FTZ R130, R123, R14 ;  /* 0x0000000e7b827220 */ /* 0x000fe20000410000 */
[----:B------:R-:W-:Y:S01]  /*2670*/  FMUL.FTZ R155, R128, R13 ;  /* 0x0000000d809b7220 */ /* 0x000fe20000410000 */
[----:B------:R-:W-:Y:S01]  /*2680*/  FMUL.FTZ R128, R125, R10 ;  /* 0x0000000a7d807220 */ /* 0x000fe20000410000 */
[----:B--2---:R-:W-:Y:S01]  /*2690*/  FMUL.FTZ R141, R171, R178 ;  /* 0x000000b2ab8d7220 */ /* 0x004fe20000410000 */
[----:B------:R-:W-:Y:S01]  /*26a0*/  FADD.FTZ R171, R154, R131 ;  /* 0x000000839aab7221 */ /* 0x000fe20000010000 */
[----:B------:R-:W-:Y:S01]  /*26b0*/  FMUL.FTZ R161, R24, R147 ;  /* 0x0000009318a17220 */ /* 0x000fe20000410000 */
[----:B0-----:R-:W-:Y:S01]  /*26c0*/  FFMA.FTZ R24, R128, R27, R169 ;  /* 0x0000001b80187223 */ /* 0x001fe200000100a9 */
[----:B------:R0:W2:Y:S01]  /*26d0*/  MUFU.RCP R181, R163 ;  /* 0x000000a300b57308 */ /* 0x0000a20000001000 */
[----:B------:R-:W-:Y:S01]  /*26e0*/  FADD.FTZ R154, R171, R128 ;  /* 0x00000080ab9a7221 */ /* 0x000fe20000010000 */
[----:B------:R-:W-:Y:S01]  /*26f0*/  FMUL.FTZ R159, R156, R143 ;  /* 0x0000008f9c9f7220 */ /* 0x000fe20000410000 */
[----:B------:R-:W-:Y:S01]  /*2700*/  FFMA.FTZ R123, R129, R42, R24 ;  /* 0x0000002a817b7223 */ /* 0x000fe20000010018 */
[----:B------:R-:W-:-:S02]  /*2710*/  HADD2.F32 R18, -RZ, R162.H0_H0 ;  /* 0x200000a2ff127230 */ /* 0x000fc40000004100 */
[----:B------:R-:W-:Y:S01]  /*2720*/  FADD.FTZ R169, R154, R129 ;  /* 0x000000819aa97221 */ /* 0x000fe20000010000 */
[----:B------:R-:W-:Y:S01]  /*2730*/  FMUL.FTZ R154, R2, R16 ;  /* 0x00000010029a7220 */ /* 0x000fe20000410000 */
[----:B------:R-:W-:Y:S01]  /*2740*/  FFMA.FTZ R2, R124, R43, R123 ;  /* 0x0000002b7c027223 */ /* 0x000fe2000001007b */
[----:B------:R3:W4:Y:S01]  /*2750*/  MUFU.RCP R179, R156 ;  /* 0x0000009c00b37308 */ /* 0x0007220000001000 */
[----:B------:R-:W-:Y:S01]  /*2760*/  FADD.FTZ R24, R169, R124 ;  /* 0x0000007ca9187221 */ /* 0x000fe20000010000 */
[----:B------:R-:W-:Y:S01]  /*2770*/  FMUL.FTZ R162, R167, R152 ;  /* 0x00000098a7a27220 */ /* 0x000fe20000410000 */
[----:B------:R-:W-:Y:S01]  /*2780*/  FFMA.FTZ R123, R155, R44, R2 ;  /* 0x0000002c9b7b7223 */ /* 0x000fe20000010002 */
[----:B------:R-:W-:Y:S01]  /*2790*/  FMUL.FTZ R125, R166, R145 ;  /* 0x00000091a67d7220 */ /* 0x000fe20000410000 */
[----:B0-----:R-:W-:Y:S01]  /*27a0*/  FADD.FTZ R163, R24, R155 ;  /* 0x0000009b18a37221 */ /* 0x001fe20000010000 */
[----:B------:R-:W-:Y:S01]  /*27b0*/  FMUL.FTZ R40, R40, R18 ;  /* 0x0000001228287220 */ /* 0x000fe20000410000 */
[----:B-1----:R-:W-:Y:S01]  /*27c0*/  FMUL.FTZ R136, R176, R183 ;  /* 0x000000b7b0887220 */ /* 0x002fe20000410000 */
[----:B------:R0:W1:Y:S01]  /*27d0*/  MUFU.RCP R182, R165 ;  /* 0x000000a500b67308 */ /* 0x0000620000001000 */
[----:B---3--:R-:W-:Y:S01]  /*27e0*/  FMUL.FTZ R156, R4, R146 ;  /* 0x00000092049c7220 */ /* 0x008fe20000410000 */
[----:B------:R-:W-:Y:S01]  /*27f0*/  FADD.FTZ R24, R163, R130 ;  /* 0x00000082a3187221 */ /* 0x000fe20000010000 */
[----:B------:R-:W-:Y:S01]  /*2800*/  FFMA.FTZ R4, R130, R45, R123 ;  /* 0x0000002d82047223 */ /* 0x000fe2000001007b */
[----:B--2---:R-:W-:Y:S01]  /*2810*/  FMUL.FTZ R139, R174, R181 ;  /* 0x000000b5ae8b7220 */ /* 0x004fe20000410000 */
[----:B------:R-:W-:Y:S01]  /*2820*/  FMUL.FTZ R123, R5, R0 ;  /* 0x00000000057b7220 */ /* 0x000fe20000410000 */
[----:B------:R-:W-:Y:S01]  /*2830*/  FMUL.FTZ R2, R151, R22 ;  /* 0x0000001697027220 */ /* 0x000fe20000410000 */
        /* <DEDUP_REMOVED lines=15> */
[----:B------:R-:W-:Y:S01]  /*2930*/  FMUL.FTZ R174, R16, R47 ;  /* 0x0000002f10ae7220 */ /* 0x000fe20000410000 */
[-C--:B------:R-:W-:Y:S01]  /*2940*/  FMUL.FTZ R179, R17, R48.reuse ;  /* 0x0000003011b37220 */ /* 0x080fe20000410000 */
[----:B------:R-:W-:Y:S01]  /*2950*/  FMUL.FTZ R176, R18, R49 ;  /* 0x0000003112b07220 */ /* 0x000fe20000410000 */
[----:B0-----:R-:W-:Y:S01]  /*2960*/  FADD.FTZ R166, R167, R154 ;  /* 0x0000009aa7a67221 */ /* 0x001fe20000010000 */
[----:B------:R-:W-:Y:S01]  /*2970*/  FFMA.FTZ R167, R41, R48, R164 ;  /* 0x0000003029a77223 */ /* 0x000fe200000100a4 */
[----:B---3--:R-:W-:Y:S01]  /*2980*/  FMUL.FTZ R135, R177, R168 ;  /* 0x000000a8b1877220 */ /* 0x008fe20000410000 */
[----:B------:R-:W-:Y:S01]  /*2990*/  FMUL.FTZ R168, R10, R27 ;  /* 0x0000001b0aa87220 */ /* 0x000fe20000410000 */
[----:B------:R-:W-:Y:S01]  /*29a0*/  FADD.FTZ R169, R166, R41 ;  /* 0x00000029a6a97221 */ /* 0x000fe20000010000 */
[----:B------:R-:W-:Y:S01]  /*29b0*/  FFMA.FTZ R164, R40, R49, R167 ;  /* 0x0000003128a47223 */ /* 0x000fe200000100a7 */
[----:B------:R-:W-:Y:S01]  /*29c0*/  FMUL.FTZ R177, R15, R46 ;  /* 0x0000002e0fb17220 */ /* 0x000fe20000410000 */
[-C--:B------:R-:W-:Y:S01]  /*29d0*/  FMUL.FTZ R181, R19, R142.reuse ;  /* 0x0000008e13b57220 */ /* 0x080fe20000410000 */
[----:B------:R-:W-:Y:S01]  /*29e0*/  FADD.FTZ R166, R169, R40 ;  /* 0x00000028a9a67221 */ /* 0x000fe20000010000 */
[----:B------:R-:W-:Y:S01]  /*29f0*/  FFMA.FTZ R167, R157, R142, R164 ;  /* 0x0000008e9da77223 */ /* 0x000fe200000100a4 */
[----:B----4-:R-:W-:Y:S01]  /*2a00*/  FMUL.FTZ R138, R173, R180 ;  /* 0x000000b4ad8a7220 */ /* 0x010fe20000410000 */
[----:B------:R-:W-:Y:S01]  /*2a10*/  FMUL.FTZ R173, R11, R42 ;  /* 0x0000002a0bad7220 */ /* 0x000fe20000410000 */
[----:B------:R-:W-:Y:S01]  /*2a20*/  FADD.FTZ R169, R166, R157 ;  /* 0x0000009da6a97221 */ /* 0x000fe20000010000 */
[-C--:B------:R-:W-:Y:S01]  /*2a30*/  FFMA.FTZ R164, R156, R141.reuse, R167 ;  /* 0x0000008d9ca47223 */ /* 0x080fe200000100a7 */
[----:B------:R-:W-:Y:S01]  /*2a40*/  FMUL.FTZ R178, R146, R141 ;  /* 0x0000008d92b27220 */ /* 0x000fe20000410000 */
[-C--:B------:R-:W-:Y:S01]  /*2a50*/  FMUL.FTZ R183, R143, R140.reuse ;  /* 0x0000008c8fb77220 */ /* 0x080fe20000410000 */
[----:B------:R-:W-:Y:S01]  /*2a60*/  FADD.FTZ R166, R169, R156 ;  /* 0x0000009ca9a67221 */ /* 0x000fe20000010000 */
[----:B------:R-:W-:Y:S01]  /*2a70*/  FFMA.FTZ R167, R159, R140, R164 ;  /* 0x0000008c9fa77223 */ /* 0x000fe200000100a4 */
[-C--:B------:R-:W-:Y:S01]  /*2a80*/  FMUL.FTZ R180, R148, R139.reuse ;  /* 0x0000008b94b47220 */ /* 0x080fe20000410000 */
[----:B------:R-:W-:Y:S01]  /*2a90*/  FMUL.FTZ R185, R145, R138 ;  /* 0x0000008a91b97220 */ /* 0x000fe20000410000 */
[----:B------:R-:W-:Y:S01]  /*2aa0*/  FADD.FTZ R169, R166, R159 ;  /* 0x0000009fa6a97221 */ /* 0x000fe20000010000 */
[----:B------:R-:W-:Y:S01]  /*2ab0*/  FFMA.FTZ R164, R158, R139, R167 ;  /* 0x0000008b9ea47223 */ /* 0x000fe200000100a7 */
[----:B------:R-:W-:-:S02]  /*2ac0*/  FMUL.FTZ R182, R150, R137 ;  /* 0x0000008996b67220 */ /* 0x000fc40000410000 */
        /* <DEDUP_REMOVED lines=11> */
.L_x_1949:
        /* <DEDUP_REMOVED lines=82> */
.L_x_1951:
[----:B------:R-:W-:Y:S05]  /*30a0*/  BSYNC.RECONVERGENT B0 ;  /* 0x0000000000007941 */ /* 0x000fea0003800200 */
.L_x_1950:
        /* <DEDUP_REMOVED lines=107> */
[----:B------:R-:W-:Y:S01]  /*3760*/  FMUL.FTZ R23, R99, R162 ;  /* 0x000000a263177220 */ /* 0x000fe20000410000 */
[----:B------:R2:W-:Y:S01]  /*3770*/  STG.E.128 desc[UR6][R122.64+0x1000], R4 ;  /* 0x001000047a007986 */ /* 0x0005e2000c101d06 */
[----:B-1----:R-:W-:-:S03]  /*3780*/  IADD3 R74, PT, PT, R74, R42, RZ ;  /* 0x0000002a4a4a7210 */ /* 0x002fc60007ffe0ff */
[----:B------:R2:W-:Y:S01]  /*3790*/  STG.E.128 desc[UR6][R26.64], R8 ;  /* 0x000000081a007986 */ /* 0x0005e2000c101d06 */
[----:B------:R-:W-:Y:S01]  /*37a0*/  ISETP.GE.AND P2, PT, R74, R43, PT ;  /* 0x0000002b4a00720c */ /* 0x000fe20003f46270 */
        /* <DEDUP_REMOVED lines=22> */
[----:B--2---:R-:W-:Y:S02]  /*3910*/  MOV R23, R79 ;  /* 0x0000004f00177202 */ /* 0x004fe40000000f00 */
        /* <DEDUP_REMOVED lines=33> */
.L_x_1945:
        /* <DEDUP_REMOVED lines=32> */
.L_x_1953:
        /* <DEDUP_REMOVED lines=13> */
.L_x_3142:


//--------------------- .text._ZN10layer_norm22ln_bwd_finalize_kernelINS_22Kernel_traits_finalizeILj6144E6__halfS2_S2_fjLj1024ELj4ENS_18Kernel_traits_baseILj6144ES2_S2_S2_fjLj1024EEEEEEEvNS_9BwdParamsE --------------------------
	.section	.text._ZN10layer_norm22ln_bwd_finalize_kernelINS_22Kernel_traits_finalizeILj6144E6__halfS2_S2_fjLj1024ELj4ENS_18Kernel_traits_baseILj6144ES2_S2_S2_fjLj1024EEEEEEEvNS_9BwdParamsE,"ax",@progbits
	.align	128
        .global         _ZN10layer_norm22ln_bwd_finalize_kernelINS_22Kernel_traits_finalizeILj6144E6__halfS2_S2_fjLj1024ELj4ENS_18Kernel_traits_baseILj6144ES2_S2_S2_fjLj1024EEEEEEEvNS_9BwdParamsE
        .type           _ZN10layer_norm22ln_bwd_finalize_kernelINS_22Kernel_traits_finalizeILj6144E6__halfS2_S2_fjLj1024ELj4ENS_18Kernel_traits_baseILj6144ES2_S2_S2_fjLj1024EEEEEEEvNS_9BwdParamsE,@function
        .size           _ZN10layer_norm22ln_bwd_finalize_kernelINS_22Kernel_traits_finalizeILj6144E6__halfS2_S2_fjLj1024ELj4ENS_18Kernel_traits_baseILj6144ES2_S2_S2_fjLj1024EEEEEEEvNS_9BwdParamsE,(.L_x_3143 - _ZN10layer_norm22ln_bwd_finalize_kernelINS_22Kernel_traits_finalizeILj6144E6__halfS2_S2_fjLj1024ELj4ENS_18Kernel_traits_baseILj6144ES2_S2_S2_fjLj1024EEEEEEEvNS_9BwdParamsE)
        .other          _ZN10layer_norm22ln_bwd_finalize_kernelINS_22Kernel_traits_finalizeILj6144E6__halfS2_S2_fjLj1024ELj4ENS_18Kernel_traits_baseILj6144ES2_S2_S2_fjLj1024EEEEEEEvNS_9BwdParamsE,@"STO_CUDA_ENTRY STV_DEFAULT"
_ZN10layer_norm22ln_bwd_finalize_kernelINS_22Kernel_traits_finalizeILj6144E6__halfS2_S2_fjLj1024ELj4ENS_18Kernel_traits_baseILj6144ES2_S2_S2_fjLj1024EEEEEEEvNS_9BwdParamsE:
.text._ZN10layer_norm22ln_bwd_finalize_kernelINS_22Kernel_traits_finalizeILj6144E6__halfS2_S2_fjLj1024ELj4ENS_18Kernel_traits_baseILj6144ES2_S2_S2_fjLj1024EEEEEEEvNS_9BwdParamsE:
        /* <DEDUP_REMOVED lines=37> */
.L_x_1958:
        /* <DEDUP_REMOVED lines=118> */
.L_x_1957:
[----:B------:R-:W-:Y:S05]  /*09b0*/  BSYNC.RECONVERGENT B1 ;  /* 0x0000000000017941 */ /* 0x000fea0003800200 */
.L_x_1956:
        /* <DEDUP_REMOVED lines=65> */
.L_x_1960:
[----:B------:R-:W-:Y:S05]  /*0dd0*/  BSYNC.RECONVERGENT B1 ;  /* 0x0000000000017941 */ /* 0x000fea0003800200 */
.L_x_1959:
        /* <DEDUP_REMOVED lines=37> */
.L_x_1962:
[----:B------:R-:W-:Y:S05]  /*1030*/  BSYNC.RECONVERGENT B1 ;  /* 0x0000000000017941 */ /* 0x000fea0003800200 */
.L_x_1961:
[----:B------:R-:W-:Y:S05]  /*1040*/  @!P1 BRA `(.L_x_1955) ;  /* 0x00000000003c9947 */ /* 0x000fea0003800000 */
[----:B------:R-:W0:Y:S01]  /*1050*/  LDC.64 R6, c[0x0][0x3e0] ;  /* 0x0000f800ff067b82 */ /* 0x000e220000000a00 */
[----:B------:R-:W-:Y:S01]  /*1060*/  IMAD R2, R15, 0x1800, R11 ;  /* 0x000018000f027824 */ /* 0x000fe200078e020b */
[----:B------:R-:W-:-:S04]  /*1070*/  IADD3 R24, PT, PT, -R24, RZ, RZ ;  /* 0x000000ff18187210 */ /* 0x000fc80007ffe1ff */
[----:B------:R-:W-:Y:S02]  /*1080*/  IADD3 R11, PT, PT, R13, R2, RZ ;  /* 0x000000020d0b7210 */ /* 0x000fe40007ffe0ff */
[----:B------:R-:W1:Y:S05]  /*1090*/  LDC.64 R8, c[0x0][0x3e8] ;  /* 0x0000fa00ff087b82 */ /* 0x000e6a0000000a00 */
.L_x_1963:
        /* <DEDUP_REMOVED lines=10> */
.L_x_1955:
[----:B------:R-:W-:Y:S05]  /*1140*/  BSYNC.RECONVERGENT B0 ;  /* 0x0000000000007941 */ /* 0x000fea0003800200 */
.L_x_1954:
        /* <DEDUP_REMOVED lines=55> */
.L_x_1964:
        /* <DEDUP_REMOVED lines=12> */
.L_x_3143:


//--------------------- .text._ZN10layer_norm13ln_bwd_kernelINS_13Kernel_traitsI6__halfS2_S2_fjLj6144ELj1ELj1ELj8ELj16ENS_18Kernel_traits_baseILj6144ES2_S2_S2_fjLj256EEEEEEEvNS_9BwdParamsE --------------------------
	.section	.text._ZN10layer_norm13ln_bwd_kernelINS_13Kernel_traitsI6__halfS2_S2_fjLj6144ELj1ELj1ELj8ELj16ENS_18Kernel_traits_baseILj6144ES2_S2_S2_fjLj256EEEEEEEvNS_9BwdParamsE,"ax",@progbits
	.align	128
        .global         _ZN10layer_norm13ln_bwd_kernelINS_13Kernel_traitsI6__halfS2_S2_fjLj6144ELj1ELj1ELj8ELj16ENS_18Kernel_traits_baseILj6144ES2_S2_S2_fjLj256EEEEEEEvNS_9BwdParamsE
        .type           _ZN10layer_norm13ln_bwd_kernelINS_13Kernel_traitsI6__halfS2_S2_fjLj6144ELj1ELj1ELj8ELj16ENS_18Kernel_traits_baseILj6144ES2_S2_S2_fjLj256EEEEEEEvNS_9BwdParamsE,@function
        .size           _ZN10layer_norm13ln_bwd_kernelINS_13Kernel_traitsI6__halfS2_S2_fjLj6144ELj1ELj1ELj8ELj16ENS_18Kernel_traits_baseILj6144ES2_S2_S2_fjLj256EEEEEEEvNS_9BwdParamsE,(.L_x_3144 - _ZN10layer_norm13ln_bwd_kernelINS_13Kernel_traitsI6__halfS2_S2_fjLj6144ELj1ELj1ELj8ELj16ENS_18Kernel_traits_baseILj6144ES2_S2_S2_fjLj256EEEEEEEvNS_9BwdParamsE)
        .other          _ZN10layer_norm13ln_bwd_kernelINS_13Kernel_traitsI6__halfS2_S2_fjLj6144ELj1ELj1ELj8ELj16ENS_18Kernel_traits_baseILj6144ES2_S2_S2_fjLj256EEEEEEEvNS_9BwdParamsE,@"STO_CUDA_ENTRY STV_DEFAULT"
_ZN10layer_norm13ln_bwd_kernelINS_13Kernel_traitsI6__halfS2_S2_fjLj6144ELj1ELj1ELj8ELj16ENS_18Kernel_traits_baseILj6144ES2_S2_S2_fjLj256EEEEEEEvNS_9BwdParamsE:
.text._ZN10layer_norm13ln_bwd_kernelINS_13Kernel_traitsI6__halfS2_S2_fjLj6144ELj1ELj1ELj8ELj16ENS_18Kernel_traits_baseILj6144ES2_S2_S2_fjLj256EEEEEEEvNS_9BwdParamsE:
        /* <DEDUP_REMOVED lines=75> */
[----:B0-----:R-:W-:Y:S01]  /*04b0*/  ULEA UR4, UR5, UR4, 0x18 ;  /* 0x0000000405047291 */ /* 0x001fe2000f8ec0ff */
[----:B------:R-:W-:-:S02]  /*04c0*/  CS2R R78, SRZ ;  /* 0x00000000004e7805 */ /* 0x000fc4000001ff00 */
[----:B------:R-:W-:Y:S02]  /*04d0*/  CS2R R80, SRZ ;  /* 0x0000000000507805 */ /* 0x000fe4000001ff00 */
[----:B------:R-:W-:Y:S02]  /*04e0*/  CS2R R82, SRZ ;  /* 0x0000000000527805 */ /* 0x000fe4000001ff00 */
[----:B------:R-:W-:-:S07]  /*04f0*/  MOV R151, UR4 ;  /* 0x0000000400977c02 */ /* 0x000fce0008000f00 */
.L_x_1970:
[----:B0-----:R-:W0:Y:S01]  /*0500*/  @!P0 LDC.64 R48, c[0x0][0x390] ;  /* 0x0000e400ff308b82 */ /* 0x001e220000000a00 */
[----:B------:R-:W-:-:S05]  /*0510*/  IMAD R3, R2, 0x300, RZ ;  /* 0x0000030002037824 */ /* 0x000fca00078e02ff */
[----:B------:R-:W-:Y:S02]  /*0520*/  @!P0 LOP3.LUT R102, R3, R44, RZ, 0xfc, !PT ;  /* 0x0000002c03668212 */ /* 0x000fe400078efcff */
[----:B------:R-:W1:Y:S02]  /*0530*/  LDC.64 R108, c[0x0][0x3d8] ;  /* 0x0000f600ff6c7b82 */ /* 0x000e640000000a00 */
[C---:B------:R-:W-:Y:S02]  /*0540*/  @!P0 IADD3 R101, PT, PT, R102.reuse, 0x100, RZ ;  /* 0x0000010066658810 */ /* 0x040fe40007ffe0ff */
[----:B------:R-:W-:-:S04]  /*0550*/  @!P0 IADD3 R100, PT, PT, R102, 0x200, RZ ;  /* 0x0000020066648810 */ /* 0x000fc80007ffe0ff */
[----:B------:R-:W2:Y:S01]  /*0560*/  LDC.64 R106, c[0x0][0x3a8] ;  /* 0x0000ea00ff6a7b82 */ /* 0x000ea20000000a00 */
[C-C-:B0-----:R-:W-:Y:S01]  /*0570*/  @!P0 IMAD.WIDE.U32 R40, R102.reuse, 0x10, R48.reuse ;  /* 0x0000001066288825 */ /* 0x141fe200078e0030 */
[----:B------:R-:W0:Y:S06]  /*0580*/  @P0 S2R R0, SR_TID.X ;  /* 0x0000000000000919 */ /* 0x000e2c0000002100 */
[----:B------:R-:W3:Y:S01]  /*0590*/  @!P0 LDC.64 R104, c[0x0][0x3a0] ;  /* 0x0000e800ff688b82 */ /* 0x000ee20000000a00 */
[----:B------:R-:W-:Y:S01]  /*05a0*/  @!P0 IMAD.WIDE.U32 R44, R101, 0x10, R48 ;  /* 0x00000010652c8825 */ /* 0x000fe200078e0030 */
[----:B-----5:R-:W5:Y:S03]  /*05b0*/  @!P0 LDG.E.128 R40, desc[UR6][R40.64] ;  /* 0x0000000628288981 */ /* 0x020f66000c1e1d00 */
[----:B-1----:R-:W-:-:S02]  /*05c0*/  @!P0 IMAD.WIDE.U32 R28, R102, 0x10, R108 ;  /* 0x00000010661c8825 */ /* 0x002fc400078e006c */
[----:B------:R-:W5:Y:S01]  /*05d0*/  @!P0 LDG.E.128 R44, desc[UR6][R44.64] ;  /* 0x000000062c2c8981 */ /* 0x000f62000c1e1d00 */
[----:B------:R-:W1:Y:S01]  /*05e0*/  @P0 LDC.64 R112, c[0x0][0x398] ;  /* 0x0000e600ff700b82 */ /* 0x000e620000000a00 */
[--C-:B------:R-:W-:Y:S02]  /*05f0*/  @!P0 IMAD.WIDE.U32 R32, R101, 0x10, R108.reuse ;  /* 0x0000001065208825 */ /* 0x100fe400078e006c */
[----:B------:R-:W5:Y:S02]  /*0600*/  @!P0 LDG.E.128 R28, desc[UR6][R28.64] ;  /* 0x000000061c1c8981 */ /* 0x000f64000c1e1d00 */
[C---:B------:R-:W-:Y:S02]  /*0610*/  @!P0 IMAD.WIDE.U32 R36, R100.reuse, 0x10, R108 ;  /* 0x0000001064248825 */ /* 0x040fe400078e006c */
[----:B------:R-:W5:Y:S02]  /*0620*/  @!P0 LDG.E.128 R32, desc[UR6][R32.64] ;  /* 0x0000000620208981 */ /* 0x000f64000c1e1d00 */
[----:B------:R-:W-:-:S02]  /*0630*/  @!P0 IMAD.WIDE.U32 R48, R100, 0x10, R48 ;  /* 0x0000001064308825 */ /* 0x000fc400078e0030 */
[----:B------:R-:W5:Y:S04]  /*0640*/  @!P0 LDG.E.128 R36, desc[UR6][R36.64] ;  /* 0x0000000624248981 */ /* 0x000f68000c1e1d00 */
[----:B------:R-:W5:Y:S01]  /*0650*/  @!P0 LDG.E.128 R48, desc[UR6][R48.64] ;  /* 0x0000000630308981 */ /* 0x000f62000c1e1d00 */
[----:B--2---:R-:W-:-:S05]  /*0660*/  IMAD.WIDE R106, R2, 0x4, R106 ;  /* 0x00000004026a7825 */ /* 0x004fca00078e026a */
[----:B------:R-:W5:Y:S01]  /*0670*/  LDG.E R103, desc[UR6][R106.64] ;  /* 0x000000066a677981 */ /* 0x000f62000c1e1900 */
[----:B0-----:R-:W-:Y:S01]  /*0680*/  @P0 LOP3.LUT R102, R3, R0, RZ, 0xfc, !PT ;  /* 0x0000000003660212 */ /* 0x001fe200078efcff */
[----:B------:R-:W-:Y:S02]  /*0690*/  HFMA2 R0, -RZ, RZ, 0, 0 ;  /* 0x00000000ff007431 */ /* 0x000fe400000001ff */
[----:B---3--:R-:W-:-:S05]  /*06a0*/  @!P0 IMAD.WIDE R104, R2, 0x4, R104 ;  /* 0x0000000402688825 */ /* 0x008fca00078e0268 */
[----:B------:R0:W5:Y:S02]  /*06b0*/  @!P0 LDG.E R0, desc[UR6][R104.64] ;  /* 0x0000000668008981 */ /* 0x000164000c1e1900 */
[----:B0-----:R-:W0:Y:S01]  /*06c0*/  LDC.64 R104, c[0x0][0x398] ;  /* 0x0000e600ff687b82 */ /* 0x001e220000000a00 */
[C---:B------:R-:W-:Y:S02]  /*06d0*/  @P0 IADD3 R101, PT, PT, R102.reuse, 0x100, RZ ;  /* 0x0000010066650810 */ /* 0x040fe40007ffe0ff */
[C---:B------:R-:W-:Y:S01]  /*06e0*/  @P0 IADD3 R100, PT, PT, R102.reuse, 0x200, RZ ;  /* 0x0000020066640810 */ /* 0x040fe20007ffe0ff */
[----:B------:R-:W-:-:S04]  /*06f0*/  @P0 IMAD.WIDE.U32 R114, R102, 0x10, R108 ;  /* 0x0000001066720825 */ /* 0x000fc800078e006c */
[----:B------:R-:W-:-:S04]  /*0700*/  @P0 IMAD.WIDE.U32 R116, R101, 0x10, R108 ;  /* 0x0000001065740825 */ /* 0x000fc800078e006c */
[----:B------:R-:W-:-:S04]  /*0710*/  @P0 IMAD.WIDE.U32 R118, R100, 0x10, R108 ;  /* 0x0000001064760825 */ /* 0x000fc800078e006c */
[----:B-1----:R-:W-:-:S04]  /*0720*/  @P0 IMAD.WIDE.U32 R108, R102, 0x10, R112 ;  /* 0x00000010666c0825 */ /* 0x002fc800078e0070 */
[----:B------:R-:W-:-:S04]  /*0730*/  @P0 IMAD.WIDE.U32 R110, R101, 0x10, R112 ;  /* 0x00000010656e0825 */ /* 0x000fc800078e0070 */
[----:B------:R-:W-:Y:S01]  /*0740*/  @P0 IMAD.WIDE.U32 R112, R100, 0x10, R112 ;  /* 0x0000001064700825 */ /* 0x000fe200078e0070 */
[----:B------:R1:W5:Y:S04]  /*0750*/  @P0 LDG.E.128 R40, desc[UR6][R108.64] ;  /* 0x000000066c280981 */ /* 0x000368000c1e1d00 */
[----:B------:R1:W5:Y:S04]  /*0760*/  @P0 LDG.E.128 R44, desc[UR6][R110.64] ;  /* 0x000000066e2c0981 */ /* 0x000368000c1e1d00 */
[----:B------:R1:W5:Y:S04]  /*0770*/  @P0 LDG.E.128 R28, desc[UR6][R114.64] ;  /* 0x00000006721c0981 */ /* 0x000368000c1e1d00 */
[----:B------:R1:W5:Y:S04]  /*0780*/  @P0 LDG.E.128 R32, desc[UR6][R116.64] ;  /* 0x0000000674200981 */ /* 0x000368000c1e1d00 */
[----:B------:R1:W5:Y:S04]  /*0790*/  @P0 LDG.E.128 R36, desc[UR6][R118.64] ;  /* 0x0000000676240981 */ /* 0x000368000c1e1d00 */
[----:B------:R1:W5:Y:S01]  /*07a0*/  @P0 LDG.E.128 R48, desc[UR6][R112.64] ;  /* 0x0000000670300981 */ /* 0x000362000c1e1d00 */
[----:B0-----:R-:W-:-:S04]  /*07b0*/  ISETP.NE.U32.AND P0, PT, R104, RZ, PT ;  /* 0x000000ff6800720c */ /* 0x001fc80003f05070 */
[----:B------:R-:W-:-:S13]  /*07c0*/  ISETP.NE.AND.EX P0, PT, R105, RZ, PT, P0 ;  /* 0x000000ff6900720c */ /* 0x000fda0003f05300 */
[----:B-1----:R-:W-:Y:S05]  /*07d0*/  @P0 BRA `(.L_x_1966) ;  /* 0x0000000c00640947 */ /* 0x002fea0003800000 */
        /* <DEDUP_REMOVED lines=48> */
[----:B------:R-:W-:Y:S02]  /*0ae0*/  HADD2.F32 R3, -RZ, R24.H0_H0 ;  /* 0x20000018ff037230 */ /* 0x000fe40000004100 */
[----:B------:R-:W-:Y:S01]  /*0af0*/  FADD.FTZ R176, R149, -R0 ;  /* 0x8000000095b07221 */ /* 0x000fe20000010000 */
[--C-:B------:R-:W-:Y:S02]  /*0b00*/  HADD2.F32 R45, -RZ, R33.reuse.H0_H0 ;  /* 0x20000021ff2d7230 */ /* 0x100fe40000004100 */
[----:B------:R-:W-:Y:S01]  /*0b10*/  FMUL.FTZ R143, R103, R162 ;  /* 0x000000a2678f7220 */ /* 0x000fe20000410000 */
[----:B------:R-:W-:Y:S02]  /*0b20*/  HADD2.F32 R46, -RZ, R33.H1_H1 ;  /* 0x30000021ff2e7230 */ /* 0x000fe40000004100 */
[----:B------:R-:W-:Y:S01]  /*0b30*/  FMUL.FTZ R0, R3, R40 ;  /* 0x0000002803007220 */ /* 0x000fe20000410000 */
[----:B------:R-:W-:-:S02]  /*0b40*/  HADD2.F32 R33, -RZ, R34.H0_H0 ;  /* 0x20000022ff217230 */ /* 0x000fc40000004100 */
[C---:B------:R-:W-:Y:S01]  /*0b50*/  FMUL.FTZ R3, R103.reuse, R116 ;  /* 0x0000007467037220 */ /* 0x040fe20000410000 */
[----:B------:R-:W-:Y:S02]  /*0b60*/  HADD2.F32 R47, -RZ, R35.H0_H0 ;  /* 0x20000023ff2f7230 */ /* 0x000fe40000004100 */
[C---:B------:R-:W-:Y:S01]  /*0b70*/  FMUL.FTZ R116, R103.reuse, R118 ;  /* 0x0000007667747220 */ /* 0x040fe20000410000 */
[--C-:B------:R-:W-:Y:S02]  /*0b80*/  HADD2.F32 R51, -RZ, R39.reuse.H0_H0 ;  /* 0x20000027ff337230 */ /* 0x100fe40000004100 */
[C---:B------:R-:W-:Y:S01]  /*0b90*/  FMUL.FTZ R118, R103.reuse, R126 ;  /* 0x0000007e67767220 */ /* 0x040fe20000410000 */
[----:B------:R-:W-:Y:S02]  /*0ba0*/  HADD2.F32 R104, -RZ, R39.H1_H1 ;  /* 0x30000027ff687230 */ /* 0x000fe40000004100 */
[----:B------:R-:W-:Y:S01]  /*0bb0*/  FMUL.FTZ R126, R103, R140 ;  /* 0x0000008c677e7220 */ /* 0x000fe20000410000 */
[----:B------:R-:W-:-:S02]  /*0bc0*/  HADD2.F32 R120, -RZ, R22.H0_H0 ;  /* 0x20000016ff787230 */ /* 0x000fc40000004100 */
[----:B------:R-:W-:Y:S01]  /*0bd0*/  FMUL.FTZ R147, R103, R170 ;  /* 0x000000aa67937220 */ /* 0x000fe20000410000 */
[----:B------:R-:W-:Y:S02]  /*0be0*/  HADD2.F32 R122, -RZ, R23.H0_H0 ;  /* 0x20000017ff7a7230 */ /* 0x000fe40000004100 */
[----:B------:R-:W-:Y:S02]  /*0bf0*/  HADD2.F32 R28, -RZ, R28.H1_H1 ;  /* 0x3000001cff1c7230 */ /* 0x000fe40000004100 */
[----:B------:R-:W-:Y:S01]  /*0c00*/  FMUL.FTZ R117, R120, R33 ;  /* 0x0000002178757220 */ /* 0x000fe20000410000 */
[----:B------:R-:W-:Y:S02]  /*0c10*/  HADD2.F32 R34, -RZ, R34.H1_H1 ;  /* 0x30000022ff227230 */ /* 0x000fe40000004100 */
[----:B------:R-:W-:Y:S01]  /*0c20*/  FMUL.FTZ R121, R122, R47 ;  /* 0x0000002f7a797220 */ /* 0x000fe20000410000 */
[----:B------:R-:W-:Y:S02]  /*0c30*/  HADD2.F32 R105, -RZ, R24.H1_H1 ;  /* 0x30000018ff697230 */ /* 0x000fe40000004100 */
[----:B------:R-:W-:Y:S01]  /*0c40*/  FADD.FTZ R122, RZ, R0 ;  /* 0x00000000ff7a7221 */ /* 0x000fe20000010000 */
[----:B------:R-:W-:-:S02]  /*0c50*/  HADD2.F32 R39, -RZ, R22.H1_H1 ;  /* 0x30000016ff277230 */ /* 0x000fc40000004100 */
[-C--:B------:R-:W-:Y:S01]  /*0c60*/  FMUL.FTZ R155, R116, R28.reuse ;  /* 0x0000001c749b7220 */ /* 0x080fe20000410000 */
[----:B------:R-:W-:Y:S02]  /*0c70*/  HADD2.F32 R49, -RZ, R37.H0_H0 ;  /* 0x20000025ff317230 */ /* 0x000fe40000004100 */
[----:B------:R-:W-:Y:S01]  /*0c80*/  FMUL.FTZ R105, R105, R28 ;  /* 0x0000001c69697220 */ /* 0x000fe20000410000 */
[----:B------:R-:W-:Y:S02]  /*0c90*/  HADD2.F32 R132, -RZ, R17.H0_H0 ;  /* 0x20000011ff847230 */ /* 0x000fe40000004100 */
[----:B------:R-:W-:Y:S01]  /*0ca0*/  FMUL.FTZ R120, R39, R34 ;  /* 0x0000002227787220 */ /* 0x000fe20000410000 */
[----:B------:R-:W-:Y:S02]  /*0cb0*/  HADD2.F32 R50, -RZ, R37.H1_H1 ;  /* 0x30000025ff327230 */ /* 0x000fe40000004100 */
[----:B------:R-:W-:Y:S01]  /*0cc0*/  FFMA.FTZ R39, R3, R0, RZ ;  /* 0x0000000003277223 */ /* 0x000fe200000100ff */
[----:B------:R-:W-:-:S02]  /*0cd0*/  HADD2.F32 R127, -RZ, R17.H1_H1 ;  /* 0x30000011ff7f7230 */ /* 0x000fc40000004100 */
[----:B------:R-:W-:Y:S01]  /*0ce0*/  FMUL.FTZ R129, R132, R49 ;  /* 0x0000003184817220 */ /* 0x000fe20000410000 */
[----:B------:R-:W-:Y:S02]  /*0cf0*/  HADD2.F32 R41, -RZ, R29.H0_H0 ;  /* 0x2000001dff297230 */ /* 0x000fe40000004100 */
[----:B------:R-:W-:Y:S01]  /*0d00*/  FFMA.FTZ R39, R116, R105, R39 ;  /* 0x0000006974277223 */ /* 0x000fe20000010027 */
[----:B------:R-:W-:Y:S02]  /*0d10*/  HADD2.F32 R106, -RZ, R25.H0_H0 ;  /* 0x20000019ff6a7230 */ /* 0x000fe40000004100 */
[----:B------:R-:W-:Y:S01]  /*0d20*/  FMUL.FTZ R132, R127, R50 ;  /* 0x000000327f847220 */ /* 0x000fe20000410000 */
[----:B------:R-:W-:Y:S02]  /*0d30*/  HADD2.F32 R48, -RZ, R35.H1_H1 ;  /* 0x30000023ff307230 */ /* 0x000fe40000004100 */
[----:B------:R-:W-:Y:S01]  /*0d40*/  FADD.FTZ R127, R122, R105 ;  /* 0x000000697a7f7221 */ /* 0x000fe20000010000 */
[----:B------:R-:W-:-:S02]  /*0d50*/  HADD2.F32 R119, -RZ, R23.H1_H1 ;  /* 0x30000017ff777230 */ /* 0x000fc40000004100 */
[----:B------:R-:W-:Y:S01]  /*0d60*/  FMUL.FTZ R106, R106, R41 ;  /* 0x000000296a6a7220 */ /* 0x000fe20000410000 */
[----:B------:R-:W-:Y:S02]  /*0d70*/  HADD2.F32 R42, -RZ, R29.H1_H1 ;  /* 0x3000001dff2a7230 */ /* 0x000fe40000004100 */
[----:B------:R-:W-:Y:S01]  /*0d80*/  FMUL.FTZ R122, R103, R134 ;  /* 0x00000086677a7220 */ /* 0x000fe20000410000 */
[----:B------:R-:W-:Y:S02]  /*0d90*/  HADD2.F32 R107, -RZ, R25.H1_H1 ;  /* 0x30000019ff6b7230 */ /* 0x000fe40000004100 */
[----:B------:R-:W-:Y:S01]  /*0da0*/  FMUL.FTZ R124, R119, R48 ;  /* 0x00000030777c7220 */ /* 0x000fe20000410000 */
        /* <DEDUP_REMOVED lines=10> */
[----:B------:R-:W-:Y:S02]  /*0e50*/  HADD2.F32 R30, -RZ, R30.H1_H1 ;  /* 0x3000001eff1e7230 */ /* 0x000fe40000004100 */
[----:B------:R-:W-:Y:S01]  /*0e60*/  FFMA.FTZ R139, R119, R107, R134 ;  /* 0x0000006b778b7223 */ /* 0x000fe20000010086 */
[----:B------:R-:W-:-:S02]  /*0e70*/  HADD2.F32 R36, -RZ, R36.H1_H1 ;  /* 0x30000024ff247230 */ /* 0x000fc40000004100 */
[----:B------:R-:W-:Y:S01]  /*0e80*/  FMUL.FTZ R125, R128, R35 ;  /* 0x00000023807d7220 */ /* 0x000fe20000410000 */
[----:B------:R-:W-:Y:S02]  /*0e90*/  HADD2.F32 R109, -RZ, R26.H1_H1 ;  /* 0x3000001aff6d7230 */ /* 0x000fe40000004100 */
[----:B------:R-:W-:Y:S01]  /*0ea0*/  FMUL.FTZ R127, R103, R142 ;  /* 0x0000008e677f7220 */ /* 0x000fe20000410000 */
[----:B------:R-:W-:Y:S02]  /*0eb0*/  HADD2.F32 R123, -RZ, R16.H1_H1 ;  /* 0x30000010ff7b7230 */ /* 0x000fe40000004100 */
[----:B------:R-:W-:Y:S01]  /*0ec0*/  FADD.FTZ R140, R39, R108 ;  /* 0x0000006c278c7221 */ /* 0x000fe20000010000 */
[----:B------:R-:W-:Y:S02]  /*0ed0*/  HADD2.F32 R43, -RZ, R31.H0_H0 ;  /* 0x2000001fff2b7230 */ /* 0x000fe40000004100 */
[----:B------:R-:W-:Y:S01]  /*0ee0*/  FMUL.FTZ R109, R109, R30 ;  /* 0x0000001e6d6d7220 */ /* 0x000fe20000410000 */
[----:B------:R-:W-:-:S02]  /*0ef0*/  HADD2.F32 R110, -RZ, R27.H0_H0 ;  /* 0x2000001bff6e7230 */ /* 0x000fc40000004100 */
[----:B------:R-:W-:Y:S01]  /*0f00*/  FMUL.FTZ R128, R123, R36 ;  /* 0x000000247b807220 */ /* 0x000fe20000410000 */
[----:B------:R-:W-:Y:S02]  /*0f10*/  HADD2.F32 R37, -RZ, R38.H0_H0 ;  /* 0x20000026ff257230 */ /* 0x000fe40000004100 */
[----:B------:R-:W-:Y:S01]  /*0f20*/  FMUL.FTZ R123, R103, R136 ;  /* 0x00000088677b7220 */ /* 0x000fe20000410000 */
[----:B------:R-:W-:Y:S02]  /*0f30*/  HADD2.F32 R138, -RZ, R18.H0_H0 ;  /* 0x20000012ff8a7230 */ /* 0x000fe40000004100 */
[----:B------:R-:W-:Y:S01]  /*0f40*/  FFMA.FTZ R142, R122, R108, R139 ;  /* 0x0000006c7a8e7223 */ /* 0x000fe2000001008b */
[----:B------:R-:W-:Y:S02]  /*0f50*/  HADD2.F32 R131, -RZ, R19.H1_H1 ;  /* 0x30000013ff837230 */ /* 0x000fe40000004100 */
[----:B------:R-:W-:Y:S01]  /*0f60*/  FMUL.FTZ R110, R110, R43 ;  /* 0x0000002b6e6e7220 */ /* 0x000fe20000410000 */
[----:B------:R-:W-:-:S02]  /*0f70*/  HADD2.F32 R44, -RZ, R31.H1_H1 ;  /* 0x3000001fff2c7230 */ /* 0x000fc40000004100 */
[----:B------:R-:W-:Y:S01]  /*0f80*/  FADD.FTZ R39, R140, R109 ;  /* 0x0000006d8c277221 */ /* 0x000fe20000010000 */
[----:B------:R-:W-:Y:S02]  /*0f90*/  HADD2.F32 R111, -RZ, R27.H1_H1 ;  /* 0x3000001bff6f7230 */ /* 0x000fe40000004100 */
[----:B------:R-:W-:Y:S01]  /*0fa0*/  FFMA.FTZ R141, R123, R109, R142 ;  /* 0x0000006d7b8d7223 */ /* 0x000fe2000001008e */
[----:B------:R-:W-:Y:S01]  /*0fb0*/  FMUL.FTZ R133, R138, R37 ;  /* 0x000000258a857220 */ /* 0x000fe20000410000 */
[----:B------:R-:W-:Y:S02]  /*0fc0*/  HADD2.F32 R31, -RZ, R32.H0_H0 ;  /* 0x20000020ff1f7230 */ /* 0x000fe40000004100 */
[----:B------:R-:W-:Y:S01]  /*0fd0*/  FMUL.FTZ R138, R131, R104 ;  /* 0x00000068838a7220 */ /* 0x000fe20000410000 */
[----:B------:R-:W-:Y:S02]  /*0fe0*/  HADD2.F32 R112, -RZ, R20.H0_H0 ;  /* 0x20000014ff707230 */ /* 0x000fe40000004100 */
[----:B------:R-:W-:Y:S01]  /*0ff0*/  FMUL.FTZ R130, R103, R144 ;  /* 0x0000009067827220 */ /* 0x000fe20000410000 */
[----:B------:R-:W-:Y:S01]  /*1000*/  FMUL.FTZ R111, R111, R44 ;  /* 0x0000002c6f6f7220 */ /* 0x000fe20000410000 */
[----:B------:R-:W-:Y:S01]  /*1010*/  FMUL.FTZ R131, R103, R146 ;  /* 0x0000009267837220 */ /* 0x000fe20000410000 */
[----:B------:R-:W-:Y:S01]  /*1020*/  FADD.FTZ R144, R39, R110 ;  /* 0x0000006e27907221 */ /* 0x000fe20000010000 */
[----:B------:R-:W-:Y:S01]  /*1030*/  FFMA.FTZ R146, R126, R110, R141 ;  /* 0x0000006e7e927223 */ /* 0x000fe2000001008d */
[----:B------:R-:W-:-:S02]  /*1040*/  HADD2.F32 R32, -RZ, R32.H1_H1 ;  /* 0x30000020ff207230 */ /* 0x000fc40000004100 */
[----:B------:R-:W-:Y:S01]  /*1050*/  FMUL.FTZ R112, R112, R31 ;  /* 0x0000001f70707220 */ /* 0x000fe20000410000 */
[----:B------:R-:W-:Y:S02]  /*1060*/  HADD2.F32 R113, -RZ, R20.H1_H1 ;  /* 0x30000014ff717230 */ /* 0x000fe40000004100 */
[----:B------:R-:W-:Y:S01]  /*1070*/  FADD.FTZ R39, R144, R111 ;  /* 0x0000006f90277221 */ /* 0x000fe20000010000 */
[----:B------:R-:W-:Y:S01]  /*1080*/  FFMA.FTZ R145, R127, R111, R146 ;  /* 0x0000006f7f917223 */ /* 0x000fe20000010092 */
[--C-:B------:R-:W-:Y:S02]  /*1090*/  HADD2.F32 R114, -RZ, R21.reuse.H0_H0 ;  /* 0x20000015ff727230 */ /* 0x100fe40000004100 */
        /* <DEDUP_REMOVED lines=77> */
.L_x_1966:
[----:B------:R-:W-:Y:S02]  /*1570*/  HADD2.F32 R105, -RZ, R24.H1_H1 ;  /* 0x30000018ff697230 */ /* 0x000fe40000004100 */
[----:B------:R-:W-:Y:S02]  /*1580*/  HADD2.F32 R107, -RZ, R25.H1_H1 ;  /* 0x30000019ff6b7230 */ /* 0x000fe40000004100 */
[----:B------:R-:W0:Y:S01]  /*1590*/  MUFU.RCP R155, R105 ;  /* 0x00000069009b7308 */ /* 0x000e220000001000 */
[----:B-----5:R-:W-:Y:S02]  /*15a0*/  HADD2.F32 R116, -RZ, R40.H1_H1 ;  /* 0x30000028ff747230 */ /* 0x020fe40000004100 */
[----:B------:R-:W-:Y:S02]  /*15b0*/  HADD2.F32 R3, -RZ, R12.H1_H1 ;  /* 0x3000000cff037230 */ /* 0x000fe40000004100 */
[----:B------:R-:W-:Y:S02]  /*15c0*/  HADD2.F32 R122, -RZ, R41.H1_H1 ;  /* 0x30000029ff7a7230 */ /* 0x000fe40000004100 */
[----:B------:R-:W-:Y:S01]  /*15d0*/  HADD2.F32 R119, -RZ, R13.H1_H1 ;  /* 0x3000000dff777230 */ /* 0x000fe20000004100 */
[----:B------:R-:W1:Y:S01]  /*15e0*/  MUFU.RCP R152, R107 ;  /* 0x0000006b00987308 */ /* 0x000e620000001000 */
        /* <DEDUP_REMOVED lines=8> */
[----:B0-----:R-:W-:Y:S01]  /*1670*/  FMUL.FTZ R116, R116, R155 ;  /* 0x0000009b74747220 */ /* 0x001fe20000410000 */
[----:B------:R-:W-:Y:S01]  /*1680*/  HADD2.F32 R127, -RZ, R43.H1_H1 ;  /* 0x3000002bff7f7230 */ /* 0x000fe20000004100 */
[----:B------:R-:W0:Y:S01]  /*1690*/  MUFU.RCP R153, R117 ;  /* 0x0000007500997308 */ /* 0x000e220000001000 */
[----:B------:R-:W-:-:S02]  /*16a0*/  HADD2.F32 R126, -RZ, R15.H1_H1 ;  /* 0x3000000fff7e7230 */ /* 0x000fc40000004100 */
[----:B------:R-:W-:Y:S01]  /*16b0*/  FADD.FTZ R130, R136, -R3 ;  /* 0x8000000388827221 */ /* 0x000fe20000010000 */
[----:B------:R-:W-:Y:S02]  /*16c0*/  HADD2.F32 R140, -RZ, R45.H1_H1 ;  /* 0x3000002dff8c7230 */ /* 0x000fe40000004100 */
[----:B------:R-:W-:Y:S02]  /*16d0*/  HADD2.F32 R135, -RZ, R9.H1_H1 ;  /* 0x30000009ff877230 */ /* 0x000fe40000004100 */
[----:B------:R-:W-:Y:S01]  /*16e0*/  FADD.FTZ R127, R127, -R126 ;  /* 0x8000007e7f7f7221 */ /* 0x000fe20000010000 */
[----:B------:R-:W-:Y:S02]  /*16f0*/  HADD2.F32 R142, -RZ, R46.H0_H0 ;  /* 0x2000002eff8e7230 */ /* 0x000fe40000004100 */
[----:B-1----:R-:W-:Y:S01]  /*1700*/  FMUL.FTZ R119, R119, R152 ;  /* 0x0000009877777220 */ /* 0x002fe20000410000 */
[----:B------:R-:W-:Y:S02]  /*1710*/  HADD2.F32 R3, -RZ, R10.H0_H0 ;  /* 0x2000000aff037230 */ /* 0x000fe40000004100 */
[----:B------:R-:W-:Y:S01]  /*1720*/  FADD.FTZ R135, R140, -R135 ;  /* 0x800000878c877221 */ /* 0x000fe20000010000 */
[----:B------:R-:W-:-:S02]  /*1730*/  HADD2.F32 R109, -RZ, R26.H1_H1 ;  /* 0x3000001aff6d7230 */ /* 0x000fc40000004100 */
[----:B------:R-:W-:Y:S02]  /*1740*/  HADD2.F32 R141, -RZ, R47.H0_H0 ;  /* 0x2000002fff8d7230 */ /* 0x000fe40000004100 */
[----:B------:R-:W-:Y:S01]  /*1750*/  FADD.FTZ R140, R142, -R3 ;  /* 0x800000038e8c7221 */ /* 0x000fe20000010000 */
[----:B------:R-:W-:Y:S01]  /*1760*/  HADD2.F32 R136, -RZ, R11.H0_H0 ;  /* 0x2000000bff887230 */ /* 0x000fe20000004100 */
[----:B------:R-:W-:Y:S01]  /*1770*/  MUFU.RCP R154, R109 ;  /* 0x0000006d009a7308 */ /* 0x000fe20000001000 */
[----:B------:R-:W-:Y:S02]  /*1780*/  HADD2.F32 R155, -RZ, R19.H1_H1 ;  /* 0x30000013ff9b7230 */ /* 0x000fe40000004100 */
[----:B------:R-:W-:Y:S02]  /*1790*/  HADD2.F32 R131, -RZ, R44.H1_H1 ;  /* 0x3000002cff837230 */ /* 0x000fe40000004100 */
[----:B------:R-:W-:Y:S01]  /*17a0*/  FADD.FTZ R142, R141, -R136 ;  /* 0x800000888d8e7221 */ /* 0x000fe20000010000 */
[----:B------:R-:W-:-:S02]  /*17b0*/  HADD2.F32 R126, -RZ, R8.H1_H1 ;  /* 0x30000008ff7e7230 */ /* 0x000fc40000004100 */
[----:B------:R-:W-:Y:S01]  /*17c0*/  HADD2.F32 R110, -RZ, R27.H0_H0 ;  /* 0x2000001bff6e7230 */ /* 0x000fe20000004100 */
[----:B------:R-:W-:Y:S01]  /*17d0*/  MUFU.RCP R152, R155 ;  /* 0x0000009b00987308 */ /* 0x000fe20000001000 */
[----:B------:R-:W-:Y:S02]  /*17e0*/  HADD2.F32 R144, -RZ, R47.H1_H1 ;  /* 0x3000002fff907230 */ /* 0x000fe40000004100 */
[----:B------:R-:W-:Y:S01]  /*17f0*/  FADD.FTZ R131, R131, -R126 ;  /* 0x8000007e83837221 */ /* 0x000fe20000010000 */
[----:B------:R-:W-:Y:S02]  /*1800*/  HADD2.F32 R137, -RZ, R11.H1_H1 ;  /* 0x3000000bff897230 */ /* 0x000fe40000004100 */
[----:B------:R-:W-:Y:S02]  /*1810*/  HADD2.F32 R106, -RZ, R25.H0_H0 ;  /* 0x20000019ff6a7230 */ /* 0x000fe40000004100 */
[----:B------:R-:W-:Y:S01]  /*1820*/  HADD2.F32 R146, -RZ, R48.H0_H0 ;  /* 0x20000030ff927230 */ /* 0x000fe20000004100 */
[----:B------:R-:W-:Y:S01]  /*1830*/  MUFU.RCP R156, R110 ;  /* 0x0000006e009c7308 */ /* 0x000fe20000001000 */
[----:B------:R-:W-:-:S02]  /*1840*/  HADD2.F32 R3, -RZ, R4.H0_H0 ;  /* 0x20000004ff037230 */ /* 0x000fc40000004100 */
[----:B------:R-:W-:Y:S01]  /*1850*/  FADD.FTZ R137, R144, -R137 ;  /* 0x8000008990897221 */ /* 0x000fe20000010000 */
[----:B------:R-:W-:Y:S02]  /*1860*/  HADD2.F32 R145, -RZ, R49.H0_H0 ;  /* 0x20000031ff917230 */ /* 0x000fe40000004100 */
[----:B------:R-:W-:Y:S02]  /*1870*/  HADD2.F32 R136, -RZ, R5.H0_H0 ;  /* 0x20000005ff887230 */ /* 0x000fe40000004100 */
[----:B------:R-:W-:Y:S01]  /*1880*/  FADD.FTZ R144, R146, -R3 ;  /* 0x8000000392907221 */ /* 0x000fe20000010000 */
[----:B------:R-:W-:Y:S01]  /*1890*/  HADD2.F32 R123, -RZ, R40.H0_H0 ;  /* 0x20000028ff7b7230 */ /* 0x000fe20000004100 */
[----:B------:R-:W1:Y:S01]  /*18a0*/  MUFU.RCP R157, R106 ;  /* 0x0000006a009d7308 */ /* 0x000e620000001000 */
[----:B------:R-:W-:Y:S02]  /*18b0*/  HADD2.F32 R148, -RZ, R49.H1_H1 ;  /* 0x30000031ff947230 */ /* 0x000fe40000004100 */
[----:B------:R-:W-:Y:S01]  /*18c0*/  FADD.FTZ R146, R145, -R136 ;  /* 0x8000008891927221 */ /* 0x000fe20000010000 */
[----:B------:R-:W-:-:S02]  /*18d0*/  HADD2.F32 R0, -RZ, R12.H0_H0 ;  /* 0x2000000cff007230 */ /* 0x000fc40000004100 */
[----:B------:R-:W-:Y:S02]  /*18e0*/  HADD2.F32 R141, -RZ, R5.H1_H1 ;  /* 0x30000005ff8d7230 */ /* 0x000fe40000004100 */
[----:B------:R-:W-:Y:S02]  /*18f0*/  HADD2.F32 R139, -RZ, R46.H1_H1 ;  /* 0x3000002eff8b7230 */ /* 0x000fe40000004100 */
[----:B------:R-:W-:Y:S01]  /*1900*/  FADD.FTZ R0, R123, -R0 ;  /* 0x800000007b007221 */ /* 0x000fe20000010000 */
[----:B------:R-:W-:Y:S02]  /*1910*/  HADD2.F32 R126, -RZ, R10.H1_H1 ;  /* 0x3000000aff7e7230 */ /* 0x000fe40000004100 */
[----:B------:R-:W-:Y:S01]  /*1920*/  FADD.FTZ R145, R148, -R141 ;  /* 0x8000008d94917221 */ /* 0x000fe20000010000 */
[----:B------:R-:W-:Y:S02]  /*1930*/  HADD2.F32 R125, -RZ, R41.H0_H0 ;  /* 0x20000029ff7d7230 */ /* 0x000fe40000004100 */
[----:B------:R-:W-:-:S02]  /*1940*/  HADD2.F32 R150, -RZ, R50.H0_H0 ;  /* 0x20000032ff967230 */ /* 0x000fc40000004100 */
[----:B------:R-:W-:Y:S01]  /*1950*/  FADD.FTZ R139, R139, -R126 ;  /* 0x8000007e8b8b7221 */ /* 0x000fe20000010000 */
[----:B------:R-:W-:Y:S02]  /*1960*/  HADD2.F32 R118, -RZ, R13.H0_H0 ;  /* 0x2000000dff767230 */ /* 0x000fe40000004100 */
[----:B------:R-:W-:Y:S02]  /*1970*/  HADD2.F32 R3, -RZ, R6.H0_H0 ;  /* 0x20000006ff037230 */ /* 0x000fe40000004100 */
[----:B------:R-:W-:Y:S02]  /*1980*/  HADD2.F32 R149, -RZ, R51.H0_H0 ;  /* 0x20000033ff957230 */ /* 0x000fe40000004100 */
[----:B------:R-:W-:Y:S01]  /*1990*/  FADD.FTZ R118, R125, -R118 ;  /* 0x800000767d767221 */ /* 0x000fe20000010000 */
[----:B------:R-:W-:Y:S02]  /*19a0*/  HADD2.F32 R136, -RZ, R7.H0_H0 ;  /* 0x20000007ff887230 */ /* 0x000fe40000004100 */
[----:B------:R-:W-:Y:S01]  /*19b0*/  FADD.FTZ R148, R150, -R3 ;  /* 0x8000000396947221 */ /* 0x000fe20000010000 */
[----:B------:R-:W-:-:S02]  /*19c0*/  HADD2.F32 R108, -RZ, R26.H0_H0 ;  /* 0x2000001aff6c7230 */ /* 0x000fc40000004100 */
[----:B0-----:R-:W-:Y:S01]  /*19d0*/  FMUL.FTZ R3, R0, R153 ;  /* 0x0000009900037220 */ /* 0x001fe20000410000 */
[----:B------:R-:W-:Y:S02]  /*19e0*/  HADD2.F32 R132, -RZ, R42.H1_H1 ;  /* 0x3000002aff847230 */ /* 0x000fe40000004100 */
[----:B------:R-:W-:Y:S01]  /*19f0*/  FADD.FTZ R150, R149, -R136 ;  /* 0x8000008895967221 */ /* 0x000fe20000010000 */
[----:B------:R-:W-:Y:S01]  /*1a00*/  HADD2.F32 R176, -RZ, R51.H1_H1 ;  /* 0x30000033ffb07230 */ /* 0x000fe20000004100 */
[----:B------:R-:W0:Y:S01]  /*1a10*/  MUFU.RCP R159, R108 ;  /* 0x0000006c009f7308 */ /* 0x000e220000001000 */
[----:B------:R-:W-:Y:S02]  /*1a20*/  HADD2.F32 R123, -RZ, R14.H1_H1 ;  /* 0x3000000eff7b7230 */ /* 0x000fe40000004100 */
[----:B-1----:R-:W-:Y:S01]  /*1a30*/  FMUL.FTZ R118, R118, R157 ;  /* 0x0000009d76767220 */ /* 0x002fe20000410000 */
[----:B------:R-:W-:Y:S02]  /*1a40*/  HADD2.F32 R141, -RZ, R7.H1_H1 ;  /* 0x30000007ff8d7230 */ /* 0x000fe40000004100 */
[----:B------:R-:W-:-:S02]  /*1a50*/  HADD2.F32 R143, -RZ, R48.H1_H1 ;  /* 0x30000030ff8f7230 */ /* 0x000fc40000004100 */
[----:B------:R-:W-:Y:S01]  /*1a60*/  FADD.FTZ R123, R132, -R123 ;  /* 0x8000007b847b7221 */ /* 0x000fe20000010000 */
[----:B------:R-:W-:Y:S02]  /*1a70*/  HADD2.F32 R40, -RZ, R28.H0_H0 ;  /* 0x2000001cff287230 */ /* 0x000fe40000004100 */
[----:B------:R-:W-:Y:S01]  /*1a80*/  FADD.FTZ R149, R176, -R141 ;  /* 0x8000008db0957221 */ /* 0x000fe20000010000 */
        /* <DEDUP_REMOVED lines=8> */
[----:B------:R-:W-:Y:S02]  /*1b10*/  HADD2.F32 R147, -RZ, R50.H1_H1 ;  /* 0x30000032ff937230 */ /* 0x000fe40000004100 */
[----:B------:R-:W-:Y:S01]  /*1b20*/  FADD.FTZ R125, R134, -R125 ;  /* 0x8000007d867d7221 */ /* 0x000fe20000010000 */
[----:B------:R-:W-:Y:S02]  /*1b30*/  HADD2.F32 R115, -RZ, R21.H1_H1 ;  /* 0x30000015ff737230 */ /* 0x000fe40000004100 */
[----:B------:R-:W-:Y:S01]  /*1b40*/  FMUL.FTZ R105, R105, R28 ;  /* 0x0000001c69697220 */ /* 0x000fe20000410000 */
[----:B------:R-:W-:-:S02]  /*1b50*/  HADD2.F32 R126, -RZ, R6.H1_H1 ;  /* 0x30000006ff7e7230 */ /* 0x000fc40000004100 */
[----:B------:R-:W-:Y:S01]  /*1b60*/  FADD.FTZ R154, RZ, R0 ;  /* 0x00000000ff9a7221 */ /* 0x000fe20000010000 */
[----:B------:R-:W-:Y:S02]  /*1b70*/  HADD2.F32 R41, -RZ, R29.H0_H0 ;  /* 0x2000001dff297230 */ /* 0x000fe40000004100 */
[----:B------:R-:W-:Y:S01]  /*1b80*/  FFMA.FTZ R152, R0, R3, RZ ;  /* 0x0000000300987223 */ /* 0x000fe200000100ff */
[----:B------:R-:W1:Y:S01]  /*1b90*/  MUFU.RCP R162, R115 ;  /* 0x0000007300a27308 */ /* 0x000e620000001000 */
[----:B------:R-:W-:Y:S02]  /*1ba0*/  HADD2.F32 R111, -RZ, R27.H1_H1 ;  /* 0x3000001bff6f7230 */ /* 0x000fe40000004100 */
[----:B------:R-:W-:Y:S01]  /*1bb0*/  FADD.FTZ R147, R147, -R126 ;  /* 0x8000007e93937221 */ /* 0x000fe20000010000 */
[----:B------:R-:W-:Y:S02]  /*1bc0*/  HADD2.F32 R42, -RZ, R29.H1_H1 ;  /* 0x3000001dff2a7230 */ /* 0x000fe40000004100 */
[----:B------:R-:W-:Y:S01]  /*1bd0*/  FMUL.FTZ R126, R125, R156 ;  /* 0x0000009c7d7e7220 */ /* 0x000fe20000410000 */
[----:B------:R-:W-:Y:S01]  /*1be0*/  FMUL.FTZ R106, R106, R41 ;  /* 0x000000296a6a7220 */ /* 0x000fe20000410000 */
[----:B------:R-:W-:Y:S01]  /*1bf0*/  FADD.FTZ R125, R154, R105 ;  /* 0x000000699a7d7221 */ /* 0x000fe20000010000 */
[----:B------:R-:W-:Y:S01]  /*1c00*/  FFMA.FTZ R117, R105, R116, R152 ;  /* 0x0000007469757223 */ /* 0x000fe20000010098 */
[----:B------:R-:W2:Y:S01]  /*1c10*/  MUFU.RCP R158, R111 ;  /* 0x0000006f009e7308 */ /* 0x000ea20000001000 */
[----:B------:R-:W-:-:S02]  /*1c20*/  HADD2.F32 R112, -RZ, R20.H0_H0 ;  /* 0x20000014ff707230 */ /* 0x000fc40000004100 */
[----:B------:R-:W-:Y:S01]  /*1c30*/  FMUL.FTZ R107, R107, R42 ;  /* 0x0000002a6b6b7220 */ /* 0x000fe20000410000 */
[----:B------:R-:W-:Y:S02]  /*1c40*/  HADD2.F32 R29, -RZ, R30.H0_H0 ;  /* 0x2000001eff1d7230 */ /* 0x000fe40000004100 */
[----:B------:R-:W-:Y:S01]  /*1c50*/  FADD.FTZ R154, R125, R106 ;  /* 0x0000006a7d9a7221 */ /* 0x000fe20000010000 */
[----:B------:R-:W-:Y:S01]  /*1c60*/  FFMA.FTZ R152, R106, R118, R117 ;  /* 0x000000766a987223 */ /* 0x000fe20000010075 */
[----:B------:R-:W-:Y:S02]  /*1c70*/  HADD2.F32 R113, -RZ, R20.H1_H1 ;  /* 0x30000014ff717230 */ /* 0x000fe40000004100 */
[----:B0-----:R-:W-:Y:S01]  /*1c80*/  FMUL.FTZ R122, R122, R159 ;  /* 0x0000009f7a7a7220 */ /* 0x001fe20000410000 */
[----:B------:R-:W0:Y:S01]  /*1c90*/  MUFU.RCP R161, R112 ;  /* 0x0000007000a17308 */ /* 0x000e220000001000 */
[----:B------:R-:W-:Y:S02]  /*1ca0*/  HADD2.F32 R30, -RZ, R30.H1_H1 ;  /* 0x3000001eff1e7230 */ /* 0x000fe40000004100 */
[----:B------:R-:W-:Y:S01]  /*1cb0*/  FMUL.FTZ R108, R108, R29 ;  /* 0x0000001d6c6c7220 */ /* 0x000fe20000410000 */
[----:B------:R-:W-:-:S02]  /*1cc0*/  HADD2.F32 R51, -RZ, R39.H0_H0 ;  /* 0x20000027ff337230 */ /* 0x000fc40000004100 */
[----:B------:R-:W-:Y:S01]  /*1cd0*/  FADD.FTZ R125, R154, R107 ;  /* 0x0000006b9a7d7221 */ /* 0x000fe20000010000 */
[----:B------:R-:W-:Y:S02]  /*1ce0*/  HADD2.F32 R104, -RZ, R39.H1_H1 ;  /* 0x30000027ff687230 */ /* 0x000fe40000004100 */
[----:B------:R-:W-:Y:S01]  /*1cf0*/  FFMA.FTZ R117, R107, R119, R152 ;  /* 0x000000776b757223 */ /* 0x000fe20000010098 */
[----:B------:R-:W-:Y:S01]  /*1d00*/  HADD2.F32 R39, -RZ, R23.H1_H1 ;  /* 0x30000017ff277230 */ /* 0x000fe20000004100 */
[----:B------:R-:W3:Y:S01]  /*1d10*/  MUFU.RCP R160, R113 ;  /* 0x0000007100a07308 */ /* 0x000ee20000001000 */
[----:B------:R-:W-:Y:S02]  /*1d20*/  HADD2.F32 R114, -RZ, R21.H0_H0 ;  /* 0x20000015ff727230 */ /* 0x000fe40000004100 */
[----:B------:R-:W-:Y:S01]  /*1d30*/  FMUL.FTZ R109, R109, R30 ;  /* 0x0000001e6d6d7220 */ /* 0x000fe20000410000 */
[----:B------:R-:W-:Y:S02]  /*1d40*/  HADD2.F32 R43, -RZ, R31.H0_H0 ;  /* 0x2000001fff2b7230 */ /* 0x000fe40000004100 */
[----:B------:R-:W-:Y:S01]  /*1d50*/  FADD.FTZ R154, R125, R108 ;  /* 0x0000006c7d9a7221 */ /* 0x000fe20000010000 */
[----:B------:R-:W-:Y:S01]  /*1d60*/  FFMA.FTZ R152, R108, R122, R117 ;  /* 0x0000007a6c987223 */ /* 0x000fe20000010075 */
[----:B------:R-:W-:-:S02]  /*1d70*/  HADD2.F32 R138, -RZ, R45.H0_H0 ;  /* 0x2000002dff8a7230 */ /* 0x000fc40000004100 */
[----:B-1----:R-:W-:Y:S01]  /*1d80*/  FMUL.FTZ R136, R135, R162 ;  /* 0x000000a287887220 */ /* 0x002fe20000410000 */
[----:B------:R-:W1:Y:S01]  /*1d90*/  MUFU.RCP R166, R39 ;  /* 0x0000002700a67308 */ /* 0x000e620000001000 */
[--C-:B------:R-:W-:Y:S02]  /*1da0*/  HADD2.F32 R45, -RZ, R33.reuse.H0_H0 ;  /* 0x20000021ff2d7230 */ /* 0x100fe40000004100 */
[----:B------:R-:W-:Y:S01]  /*1db0*/  FMUL.FTZ R110, R110, R43 ;  /* 0x0000002b6e6e7220 */ /* 0x000fe20000410000 */
[----:B------:R-:W-:Y:S02]  /*1dc0*/  HADD2.F32 R46, -RZ, R33.H1_H1 ;  /* 0x30000021ff2e7230 */ /* 0x000fe40000004100 */
[----:B------:R-:W-:Y:S01]  /*1dd0*/  FADD.FTZ R135, R154, R109 ;  /* 0x0000006d9a877221 */ /* 0x000fe20000010000 */
[----:B------:R-:W-:Y:S02]  /*1de0*/  HADD2.F32 R44, -RZ, R31.H1_H1 ;  /* 0x3000001fff2c7230 */ /* 0x000fe40000004100 */
[----:B------:R-:W-:Y:S01]  /*1df0*/  FFMA.FTZ R125, R109, R123, R152 ;  /* 0x0000007b6d7d7223 */ /* 0x000fe20000010098 */
[----:B------:R-:W-:Y:S01]  /*1e00*/  HADD2.F32 R120, -RZ, R22.H0_H0 ;  /* 0x20000016ff787230 */ /* 0x000fe20000004100 */
[----:B------:R-:W4:Y:S01]  /*1e10*/  MUFU.RCP R163, R114 ;  /* 0x0000007200a37308 */ /* 0x000f220000001000 */
[----:B------:R-:W-:-:S02]  /*1e20*/  HADD2.F32 R33, -RZ, R34.H0_H0 ;  /* 0x20000022ff217230 */ /* 0x000fc40000004100 */
[----:B--2---:R-:W-:Y:S01]  /*1e30*/  FMUL.FTZ R127, R127, R158 ;  /* 0x0000009e7f7f7220 */ /* 0x004fe20000410000 */
[----:B------:R-:W-:Y:S02]  /*1e40*/  HADD2.F32 R34, -RZ, R34.H1_H1 ;  /* 0x30000022ff227230 */ /* 0x000fe40000004100 */
[----:B------:R-:W-:Y:S01]  /*1e50*/  FMUL.FTZ R111, R111, R44 ;  /* 0x0000002c6f6f7220 */ /* 0x000fe20000410000 */
[----:B------:R-:W-:Y:S02]  /*1e60*/  HADD2.F32 R121, -RZ, R22.H1_H1 ;  /* 0x30000016ff797230 */ /* 0x000fe40000004100 */
[----:B------:R-:W-:Y:S01]  /*1e70*/  FMUL.FTZ R117, R120, R33 ;  /* 0x0000002178757220 */ /* 0x000fe20000410000 */
[----:B------:R-:W-:Y:S01]  /*1e80*/  HADD2.F32 R47, -RZ, R35.H0_H0 ;  /* 0x20000023ff2f7230 */ /* 0x000fe20000004100 */
[----:B------:R2:W4:Y:S01]  /*1e90*/  MUFU.RCP R165, R120 ;  /* 0x0000007800a57308 */ /* 0x0005220000001000 */
[----:B------:R-:W-:Y:S02]  /*1ea0*/  HADD2.F32 R124, -RZ, R23.H0_H0 ;  /* 0x20000017ff7c7230 */ /* 0x000fe40000004100 */
[----:B------:R-:W-:Y:S01]  /*1eb0*/  FADD.FTZ R154, R135, R110 ;  /* 0x0000006e879a7221 */ /* 0x000fe20000010000 */
[----:B------:R-:W-:-:S02]  /*1ec0*/  HADD2.F32 R48, -RZ, R35.H1_H1 ;  /* 0x30000023ff307230 */ /* 0x000fc40000004100 */
[----:B------:R-:W-:Y:S01]  /*1ed0*/  FFMA.FTZ R152, R110, R126, R125 ;  /* 0x0000007e6e987223 */ /* 0x000fe2000001007d */
[--C-:B------:R-:W-:Y:S02]  /*1ee0*/  HADD2.F32 R31, -RZ, R32.reuse.H0_H0 ;  /* 0x20000020ff1f7230 */ /* 0x100fe40000004100 */
[----:B0-----:R-:W-:Y:S01]  /*1ef0*/  FMUL.FTZ R130, R130, R161 ;  /* 0x000000a182827220 */ /* 0x001fe20000410000 */
[----:B------:R-:W-:Y:S01]  /*1f00*/  HADD2.F32 R174, -RZ, R19.H0_H0 ;  /* 0x20000013ffae7230 */ /* 0x000fe20000004100 */
[----:B------:R0:W4:Y:S01]  /*1f10*/  MUFU.RCP R164, R121 ;  /* 0x0000007900a47308 */ /* 0x0001220000001000 */
[----:B--2---:R-:W-:Y:S01]  /*1f20*/  FMUL.FTZ R120, R121, R34 ;  /* 0x0000002279787220 */ /* 0x004fe20000410000 */
[----:B------:R-:W-:Y:S02]  /*1f30*/  HADD2.F32 R32, -RZ, R32.H1_H1 ;  /* 0x30000020ff207230 */ /* 0x000fe40000004100 */
[----:B------:R-:W-:Y:S01]  /*1f40*/  FMUL.FTZ R112, R112, R31 ;  /* 0x0000001f70707220 */ /* 0x000fe20000410000 */
[----:B------:R-:W-:-:S02]  /*1f50*/  HADD2.F32 R133, -RZ, R9.H0_H0 ;  /* 0x20000009ff857230 */ /* 0x000fc40000004100 */
[----:B------:R-:W-:Y:S01]  /*1f60*/  FADD.FTZ R135, R154, R111 ;  /* 0x0000006f9a877221 */ /* 0x000fe20000010000 */
[----:B---3--:R-:W-:Y:S01]  /*1f70*/  FMUL.FTZ R131, R131, R160 ;  /* 0x000000a083837220 */ /* 0x008fe20000410000 */
[----:B------:R-:W-:Y:S01]  /*1f80*/  FMUL.FTZ R113, R113, R32 ;  /* 0x0000002071717220 */ /* 0x000fe20000410000 */
[----:B------:R2:W3:Y:S01]  /*1f90*/  MUFU.RCP R167, R124 ;  /* 0x0000007c00a77308 */ /* 0x0004e20000001000 */
[----:B0-----:R-:W-:Y:S01]  /*1fa0*/  FMUL.FTZ R121, R124, R47 ;  /* 0x0000002f7c797220 */ /* 0x001fe20000410000 */
[----:B------:R-:W-:Y:S01]  /*1fb0*/  FADD.FTZ R134, R138, -R133 ;  /* 0x800000858a867221 */ /* 0x000fe20000010000 */
[----:B------:R-:W-:Y:S01]  /*1fc0*/  FADD.FTZ R154, R135, R112 ;  /* 0x00000070879a7221 */ /* 0x000fe20000010000 */
[----:B-1----:R-:W-:Y:S01]  /*1fd0*/  FMUL.FTZ R141, R137, R166 ;  /* 0x000000a6898d7220 */ /* 0x002fe20000410000 */
[----:B------:R-:W-:Y:S01]  /*1fe0*/  FMUL.FTZ R114, R114, R45 ;  /* 0x0000002d72727220 */ /* 0x000fe20000410000 */
[----:B----4-:R-:W-:Y:S01]  /*1ff0*/  FMUL.FTZ R134, R134, R163 ;  /* 0x000000a386867220 */ /* 0x010fe20000410000 */
[----:B------:R-:W-:Y:S01]  /*2000*/  FADD.FTZ R137, R154, R113 ;  /* 0x000000719a897221 */ /* 0x000fe20000010000 */
[----:B------:R-:W0:Y:S01]  /*2010*/  MUFU.RCP R153, R174 ;  /* 0x000000ae00997308 */ /* 0x000e220000001000 */
[----:B--2---:R-:W-:Y:S01]  /*2020*/  FMUL.FTZ R124, R39, R48 ;  /* 0x00000030277c7220 */ /* 0x004fe20000410000 */
[----:B------:R-:W-:Y:S01]  /*2030*/  FFMA.FTZ R39, R111, R127, R152 ;  /* 0x0000007f6f277223 */ /* 0x000fe20000010098 */
[----:B------:R-:W-:-:S02]  /*2040*/  HADD2.F32 R128, -RZ, R16.H0_H0 ;  /* 0x20000010ff807230 */ /* 0x000fc40000004100 */
[----:B------:R-:W-:Y:S01]  /*2050*/  FMUL.FTZ R115, R115, R46 ;  /* 0x0000002e73737220 */ /* 0x000fe20000410000 */
[----:B------:R-:W-:Y:S01]  /*2060*/  FADD.FTZ R154, R137, R114 ;  /* 0x00000072899a7221 */ /* 0x000fe20000010000 */
[----:B------:R-:W-:Y:S01]  /*2070*/  FFMA.FTZ R152, R112, R130, R39 ;  /* 0x0000008270987223 */ /* 0x000fe20000010027 */
[----:B------:R-:W-:Y:S01]  /*2080*/  HADD2.F32 R129, -RZ, R16.H1_H1 ;  /* 0x30000010ff817230 */ /* 0x000fe20000004100 */
[----:B------:R-:W1:Y:S01]  /*2090*/  MUFU.RCP R169, R128 ;  /* 0x0000008000a97308 */ /* 0x000e620000001000 */
[----:B------:R-:W-:Y:S01]  /*20a0*/  FMUL.FTZ R140, R140, R165 ;  /* 0x000000a58c8c7220 */ /* 0x000fe20000410000 */
[----:B------:R-:W-:Y:S01]  /*20b0*/  FFMA.FTZ R39, R113, R131, R152 ;  /* 0x0000008371277223 */ /* 0x000fe20000010098 */
[----:B------:R-:W-:Y:S01]  /*20c0*/  FADD.FTZ R154, R154, R115 ;  /* 0x000000739a9a7221 */ /* 0x000fe20000010000 */
[--C-:B------:R-:W-:Y:S02]  /*20d0*/  HADD2.F32 R132, -RZ, R17.reuse.H0_H0 ;  /* 0x20000011ff847230 */ /* 0x100fe40000004100 */
[----:B------:R-:W-:Y:S01]  /*20e0*/  FMUL.FTZ R139, R139, R164 ;  /* 0x000000a48b8b7220 */ /* 0x000fe20000410000 */
[----:B------:R-:W-:Y:S01]  /*20f0*/  FFMA.FTZ R152, R114, R134, R39 ;  /* 0x0000008672987223 */ /* 0x000fe20000010027 */
[----:B------:R-:W-:Y:S01]  /*2100*/  HADD2.F32 R133, -RZ, R17.H1_H1 ;  /* 0x30000011ff857230 */ /* 0x000fe20000004100 */
[----:B------:R-:W2:Y:S01]  /*2110*/  MUFU.RCP R168, R129 ;  /* 0x0000008100a87308 */ /* 0x000ea20000001000 */
[----:B---3--:R-:W-:Y:S01]  /*2120*/  FMUL.FTZ R142, R142, R167 ;  /* 0x000000a78e8e7220 */ /* 0x008fe20000410000 */
[----:B------:R-:W-:Y:S01]  /*2130*/  FFMA.FTZ R152, R115, R136, R152 ;  /* 0x0000008873987223 */ /* 0x000fe20000010098 */
[----:B0-----:R-:W-:Y:S01]  /*2140*/  FMUL.FTZ R150, R150, R153 ;  /* 0x0000009996967220 */ /* 0x001fe20000410000 */
[----:B------:R-:W-:Y:S01]  /*2150*/  FADD.FTZ R153, R154, R117 ;  /* 0x000000759a997221 */ /* 0x000fe20000010000 */
[----:B------:R-:W-:-:S02]  /*2160*/  HADD2.F32 R138, -RZ, R18.H0_H0 ;  /* 0x20000012ff8a7230 */ /* 0x000fc40000004100 */
[----:B------:R-:W-:Y:S01]  /*2170*/  FFMA.FTZ R39, R117, R140, R152 ;  /* 0x0000008c75277223 */ /* 0x000fe20000010098 */
[----:B------:R-:W-:Y:S01]  /*2180*/  HADD2.F32 R35, -RZ, R36.H0_H0 ;  /* 0x20000024ff237230 */ /* 0x000fe20000004100 */
[----:B------:R-:W0:Y:S01]  /*2190*/  MUFU.RCP R171, R132 ;  /* 0x0000008400ab7308 */ /* 0x000e220000001000 */
[----:B------:R-:W-:Y:S01]  /*21a0*/  FADD.FTZ R154, R153, R120 ;  /* 0x00000078999a7221 */ /* 0x000fe20000010000 */
[----:B------:R-:W-:Y:S01]  /*21b0*/  FFMA.FTZ R152, R120, R139, R39 ;  /* 0x0000008b78987223 */ /* 0x000fe20000010027 */
[----:B------:R-:W-:Y:S02]  /*21c0*/  HADD2.F32 R175, -RZ, R18.H1_H1 ;  /* 0x30000012ffaf7230 */ /* 0x000fe40000004100 */
[----:B-1----:R-:W-:Y:S01]  /*21d0*/  FMUL.FTZ R144, R144, R169 ;  /* 0x000000a990907220 */ /* 0x002fe20000410000 */
[----:B------:R-:W-:Y:S01]  /*21e0*/  FADD.FTZ R153, R154, R121 ;  /* 0x000000799a997221 */ /* 0x000fe20000010000 */
[----:B------:R-:W-:Y:S01]  /*21f0*/  FFMA.FTZ R39, R121, R142, R152 ;  /* 0x0000008e79277223 */ /* 0x000fe20000010098 */
[----:B------:R-:W-:Y:S01]  /*2200*/  HADD2.F32 R36, -RZ, R36.H1_H1 ;  /* 0x30000024ff247230 */ /* 0x000fe20000004100 */
[----:B------:R-:W1:Y:S01]  /*2210*/  MUFU.RCP R170, R133 ;  /* 0x0000008500aa7308 */ /* 0x000e620000001000 */
[----:B------:R-:W-:Y:S01]  /*2220*/  FMUL.FTZ R125, R128, R35 ;  /* 0x00000023807d7220 */ /* 0x000fe20000410000 */
[----:B------:R-:W-:Y:S01]  /*2230*/  FADD.FTZ R154, R153, R124 ;  /* 0x0000007c999a7221 */ /* 0x000fe20000010000 */
[----:B------:R-:W-:Y:S01]  /*2240*/  FFMA.FTZ R152, R124, R141, R39 ;  /* 0x0000008d7c987223 */ /* 0x000fe20000010027 */
[----:B------:R-:W-:-:S02]  /*2250*/  HADD2.F32 R49, -RZ, R37.H0_H0 ;  /* 0x20000025ff317230 */ /* 0x000fc40000004100 */
[----:B--2---:R-:W-:Y:S01]  /*2260*/  FMUL.FTZ R143, R143, R168 ;  /* 0x000000a88f8f7220 */ /* 0x004fe20000410000 */
[----:B------:R-:W-:Y:S01]  /*2270*/  FMUL.FTZ R128, R129, R36 ;  /* 0x0000002481807220 */ /* 0x000fe20000410000 */
[----:B------:R-:W-:Y:S01]  /*2280*/  FADD.FTZ R153, R154, R125 ;  /* 0x0000007d9a997221 */ /* 0x000fe20000010000 */
[----:B------:R-:W2:Y:S01]  /*2290*/  MUFU.RCP R173, R138 ;  /* 0x0000008a00ad7308 */ /* 0x000ea20000001000 */
[----:B------:R-:W-:Y:S01]  /*22a0*/  FFMA.FTZ R39, R125, R144, R152 ;  /* 0x000000907d277223 */ /* 0x000fe20000010098 */
[----:B------:R-:W-:Y:S02]  /*22b0*/  HADD2.F32 R50, -RZ, R37.H1_H1 ;  /* 0x30000025ff327230 */ /* 0x000fe40000004100 */
[----:B0-----:R-:W-:Y:S01]  /*22c0*/  FMUL.FTZ R146, R146, R171 ;  /* 0x000000ab92927220 */ /* 0x001fe20000410000 */
[----:B------:R-:W-:Y:S01]  /*22d0*/  FMUL.FTZ R129, R132, R49 ;  /* 0x0000003184817220 */ /* 0x000fe20000410000 */
[----:B------:R-:W-:Y:S01]  /*22e0*/  FADD.FTZ R154, R153, R128 ;  /* 0x00000080999a7221 */ /* 0x000fe20000010000 */
[----:B------:R-:W-:Y:S01]  /*22f0*/  FFMA.FTZ R152, R128, R143, R39 ;  /* 0x0000008f80987223 */ /* 0x000fe20000010027 */
[--C-:B------:R-:W-:Y:S01]  /*2300*/  HADD2.F32 R37, -RZ, R38.reuse.H0_H0 ;  /* 0x20000026ff257230 */ /* 0x100fe20000004100 */
[----:B------:R-:W0:Y:S01]  /*2310*/  MUFU.RCP R172, R175 ;  /* 0x000000af00ac7308 */ /* 0x000e220000001000 */
[----:B------:R-:W-:Y:S01]  /*2320*/  FMUL.FTZ R132, R133, R50 ;  /* 0x0000003285847220 */ /* 0x000fe20000410000 */
[----:B-1----:R-:W-:Y:S01]  /*2330*/  FMUL.FTZ R145, R145, R170 ;  /* 0x000000aa91917220 */ /* 0x002fe20000410000 */
[----:B------:R-:W-:Y:S01]  /*2340*/  FADD.FTZ R153, R154, R129 ;  /* 0x000000819a997221 */ /* 0x000fe20000010000 */
[----:B------:R-:W-:Y:S01]  /*2350*/  FFMA.FTZ R39, R129, R146, R152 ;  /* 0x0000009281277223 */ /* 0x000fe20000010098 */
[----:B------:R-:W-:-:S02]  /*2360*/  HADD2.F32 R38, -RZ, R38.H1_H1 ;  /* 0x30000026ff267230 */ /* 0x000fc40000004100 */
[----:B------:R-:W-:Y:S01]  /*2370*/  FMUL.FTZ R133, R138, R37 ;  /* 0x000000258a857220 */ /* 0x000fe20000410000 */
[----:B------:R-:W-:Y:S01]  /*2380*/  FADD.FTZ R154, R153, R132 ;  /* 0x00000084999a7221 */ /* 0x000fe20000010000 */
[----:B------:R-:W-:Y:S01]  /*2390*/  FFMA.FTZ R152, R132, R145, R39 ;  /* 0x0000009184987223 */ /* 0x000fe20000010027 */
[----:B------:R-:W-:Y:S01]  /*23a0*/  FMUL.FTZ R137, R174, R51 ;  /* 0x00000033ae897220 */ /* 0x000fe20000410000 */
[----:B--2---:R-:W-:Y:S01]  /*23b0*/  FMUL.FTZ R148, R148, R173 ;  /* 0x000000ad94947220 */ /* 0x004fe20000410000 */
[----:B------:R-:W-:Y:S01]  /*23c0*/  FMUL.FTZ R135, R175, R38 ;  /* 0x00000026af877220 */ /* 0x000fe20000410000 */
[----:B------:R-:W-:Y:S01]  /*23d0*/  FADD.FTZ R154, R154, R133 ;  /* 0x000000859a9a7221 */ /* 0x000fe20000010000 */
[----:B------:R-:W-:Y:S01]  /*23e0*/  FMUL.FTZ R138, R155, R104 ;  /* 0x000000689b8a7220 */ /* 0x000fe20000410000 */
[----:B------:R-:W-:Y:S01]  /*23f0*/  FFMA.FTZ R152, R133, R148, R152 ;  /* 0x0000009485987223 */ /* 0x000fe20000010098 */
[----:B------:R-:W-:Y:S01]  /*2400*/  FMUL.FTZ R156, R40, R3 ;  /* 0x00000003289c7220 */ /* 0x000fe20000410000 */
[----:B------:R-:W-:Y:S01]  /*2410*/  FADD.FTZ R154, R154, R135 ;  /* 0x000000879a9a7221 */ /* 0x000fe20000010000 */
[----:B------:R-:W-:Y:S01]  /*2420*/  FMUL.FTZ R155, R28, R116 ;  /* 0x000000741c9b7220 */ /* 0x000fe20000410000 */
[----:B0-----:R-:W-:Y:S01]  /*2430*/  FMUL.FTZ R147, R147, R172 ;  /* 0x000000ac93937220 */ /* 0x001fe20000410000 */
[----:B------:R-:W-:Y:S01]  /*2440*/  FMUL.FTZ R157, R41, R118 ;  /* 0x00000076299d7220 */ /* 0x000fe20000410000 */
[----:B------:R-:W-:Y:S01]  /*2450*/  FADD.FTZ R153, R154, R137 ;  /* 0x000000899a997221 */ /* 0x000fe20000010000 */
        /* <DEDUP_REMOVED lines=25> */
.L_x_1967:
        /* <DEDUP_REMOVED lines=82> */
.L_x_1969:
[----:B------:R-:W-:Y:S05]  /*2b10*/  BSYNC.RECONVERGENT B0 ;  /* 0x0000000000007941 */ /* 0x000fea0003800200 */
.L_x_1968:
        /* <DEDUP_REMOVED lines=60> */
[C---:B------:R-:W-:Y:S01]  /*2ee0*/  FMUL.FTZ R33, R103.reuse, R30 ;  /* 0x0000001e67217220 */ /* 0x040fe20000410000 */
[----:B------:R-:W0:Y:S01]  /*2ef0*/  LDC.64 R28, c[0x0][0x3f0] ;  /* 0x0000fc00ff1c7b82 */ /* 0x000e220000000a00 */
[----:B------:R-:W-:Y:S01]  /*2f00*/  FMUL.FTZ R30, R103, R108 ;  /* 0x0000006c671e7220 */ /* 0x000fe20000410000 */
        /* <DEDUP_REMOVED lines=80> */
.L_x_1965:
        /* <DEDUP_REMOVED lines=26> */
.L_x_1971:
        /* <DEDUP_REMOVED lines=13> */
.L_x_3144:


//--------------------- .text._ZN10layer_norm22ln_bwd_finalize_kernelINS_22Kernel_traits_finalizeILj6144EffffjLj1024ELj4ENS_18Kernel_traits_baseILj6144EffffjLj1024EEEEEEEvNS_9BwdParamsE --------------------------
	.section	.text._ZN10layer_norm22ln_bwd_finalize_kernelINS_22Kernel_traits_finalizeILj6144EffffjLj1024ELj4ENS_18Kernel_traits_baseILj6144EffffjLj1024EEEEEEEvNS_9BwdParamsE,"ax",@progbits
	.align	128
        .global         _ZN10layer_norm22ln_bwd_finalize_kernelINS_22Kernel_traits_finalizeILj6144EffffjLj1024ELj4ENS_18Kernel_traits_baseILj6144EffffjLj1024EEEEEEEvNS_9BwdParamsE
        .type           _ZN10layer_norm22ln_bwd_finalize_kernelINS_22Kernel_traits_finalizeILj6144EffffjLj1024ELj4ENS_18Kernel_traits_baseILj6144EffffjLj1024EEEEEEEvNS_9BwdParamsE,@function
        .size           _ZN10layer_norm22ln_bwd_finalize_kernelINS_22Kernel_traits_finalizeILj6144EffffjLj1024ELj4ENS_18Kernel_traits_baseILj6144EffffjLj1024EEEEEEEvNS_9BwdParamsE,(.L_x_3145 - _ZN10layer_norm22ln_bwd_finalize_kernelINS_22Kernel_traits_finalizeILj6144EffffjLj1024ELj4ENS_18Kernel_traits_baseILj6144EffffjLj1024EEEEEEEvNS_9BwdParamsE)
        .other          _ZN10layer_norm22ln_bwd_finalize_kernelINS_22Kernel_traits_finalizeILj6144EffffjLj1024ELj4ENS_18Kernel_traits_baseILj6144EffffjLj1024EEEEEEEvNS_9BwdParamsE,@"STO_CUDA_ENTRY STV_DEFAULT"
_ZN10layer_norm22ln_bwd_finalize_kernelINS_22Kernel_traits_finalizeILj6144EffffjLj1024ELj4ENS_18Kernel_traits_baseILj6144EffffjLj1024EEEEEEEvNS_9BwdParamsE:
.text._ZN10layer_norm22ln_bwd_finalize_kernelINS_22Kernel_traits_finalizeILj6144EffffjLj1024ELj4ENS_18Kernel_traits_baseILj6144EffffjLj1024EEEEEEEvNS_9BwdParamsE:
        /* <DEDUP_REMOVED lines=37> */
.L_x_1976:
        /* <DEDUP_REMOVED lines=118> */
.L_x_1975:
[----:B------:R-:W-:Y:S05]  /*09b0*/  BSYNC.RECONVERGENT B1 ;  /* 0x0000000000017941 */ /* 0x000fea0003800200 */
.L_x_1974:
        /* <DEDUP_REMOVED lines=65> */
.L_x_1978:
[----:B------:R-:W-:Y:S05]  /*0dd0*/  BSYNC.RECONVERGENT B1 ;  /* 0x0000000000017941 */ /* 0x000fea0003800200 */
.L_x_1977:
        /* <DEDUP_REMOVED lines=37> */
.L_x_1980:
[----:B------:R-:W-:Y:S05]  /*1030*/  BSYNC.RECONVERGENT B1 ;  /* 0x0000000000017941 */ /* 0x000fea0003800200 */
.L_x_1979:
[----:B------:R-:W-:Y:S05]  /*1040*/  @!P1 BRA `(.L_x_1973) ;  /* 0x00000000003c9947 */ /* 0x000fea0003800000 */
[----:B------:R-:W0:Y:S01]  /*1050*/  LDC.64 R6, c[0x0][0x3e0] ;  /* 0x0000f800ff067b82 */ /* 0x000e220000000a00 */
[----:B------:R-:W-:Y:S01]  /*1060*/  IMAD R2, R15, 0x1800, R11 ;  /* 0x000018000f027824 */ /* 0x000fe200078e020b */
[----:B------:R-:W-:-:S04]  /*1070*/  IADD3 R24, PT, PT, -R24, RZ, RZ ;  /* 0x000000ff18187210 */ /* 0x000fc80007ffe1ff */
[----:B------:R-:W-:Y:S02]  /*1080*/  IADD3 R11, PT, PT, R13, R2, RZ ;  /* 0x000000020d0b7210 */ /* 0x000fe40007ffe0ff */
[----:B------:R-:W1:Y:S05]  /*1090*/  LDC.64 R8, c[0x0][0x3e8] ;  /* 0x0000fa00ff087b82 */ /* 0x000e6a0000000a00 */
.L_x_1981:
        /* <DEDUP_REMOVED lines=10> */
.L_x_1973:
[----:B------:R-:W-:Y:S05]  /*1140*/  BSYNC.RECONVERGENT B0 ;  /* 0x0000000000007941 */ /* 0x000fea0003800200 */
.L_x_1972:
        /* <DEDUP_REMOVED lines=53> */
.L_x_1982:
        /* <DEDUP_REMOVED lines=14> */
.L_x_3145:


//--------------------- .text._ZN10layer_norm13ln_bwd_kernelINS_13Kernel_traitsIffffjLj6144ELj1ELj1ELj8ELj16ENS_18Kernel_traits_baseILj6144EffffjLj256EEEEEEEvNS_9BwdParamsE --------------------------
	.section	.text._ZN10layer_norm13ln_bwd_kernelINS_13Kernel_traitsIffffjLj6144ELj1ELj1ELj8ELj16ENS_18Kernel_traits_baseILj6144EffffjLj256EEEEEEEvNS_9BwdParamsE,"ax",@progbits
	.align	128
        .global         _ZN10layer_norm13ln_bwd_kernelINS_13Kernel_traitsIffffjLj6144ELj1ELj1ELj8ELj16ENS_18Kernel_traits_baseILj6144EffffjLj256EEEEEEEvNS_9BwdParamsE
        .type           _ZN10layer_norm13ln_bwd_kernelINS_13Kernel_traitsIffffjLj6144ELj1ELj1ELj8ELj16ENS_18Kernel_traits_baseILj6144EffffjLj256EEEEEEEvNS_9BwdParamsE,@function
        .size           _ZN10layer_norm13ln_bwd_kernelINS_13Kernel_traitsIffffjLj6144ELj1ELj1ELj8ELj16ENS_18Kernel_traits_baseILj6144EffffjLj256EEEEEEEvNS_9BwdParamsE,(.L_x_3146 - _ZN10layer_norm13ln_bwd_kernelINS_13Kernel_traitsIffffjLj6144ELj1ELj1ELj8ELj16ENS_18Kernel_traits_baseILj6144EffffjLj256EEEEEEEvNS_9BwdParamsE)
        .other          _ZN10layer_norm13ln_bwd_kernelINS_13Kernel_traitsIffffjLj6144ELj1ELj1ELj8ELj16ENS_18Kernel_traits_baseILj6144EffffjLj256EEEEEEEvNS_9BwdParamsE,@"STO_CUDA_ENTRY STV_DEFAULT"
_ZN10layer_norm13ln_bwd_kernelINS_13Kernel_traitsIffffjLj6144ELj1ELj1ELj8ELj16ENS_18Kernel_traits_baseILj6144EffffjLj256EEEEEEEvNS_9BwdParamsE:
.text._ZN10layer_norm13ln_bwd_kernelINS_13Kernel_traitsIffffjLj6144ELj1ELj1ELj8ELj16ENS_18Kernel_traits_baseILj6144EffffjLj256EEEEEEEvNS_9BwdParamsE:
        /* <DEDUP_REMOVED lines=15> */
[----:B------:R-:W5:Y:S04]  /*00f0*/  @P1 LDG.E.128 R40, desc[UR6][R2.64+0x2000] ;  /* 0x0020000602281981 */ /* 0x000f68000c1e1d00 */
[----:B------:R-:W5:Y:S04]  /*0100*/  @P1 LDG.E.128 R36, desc[UR6][R2.64+0x3000] ;  /* 0x0030000602241981 */ /* 0x000f68000c1e1d00 */
[----:B------:R-:W5:Y:S04]  /*0110*/  @P1 LDG.E.128 R32, desc[UR6][R2.64+0x4000] ;  /* 0x0040000602201981 */ /* 0x000f68000c1e1d00 */
[----:B------:R-:W5:Y:S01]  /*0120*/  @P1 LDG.E.128 R28, desc[UR6][R2.64+0x5000] ;  /* 0x00500006021c1981 */ /* 0x000f62000c1e1d00 */
[----:B0-----:R-:W-:Y:S01]  /*0130*/  MOV R127, UR4 ;  /* 0x00000004007f7c02 */ /* 0x001fe20008000f00 */
[----:B---3--:R-:W-:-:S03]  /*0140*/  @P1 IMAD.WIDE.U32 R52, R128, 0x10, R52 ;  /* 0x0000001080341825 */ /* 0x008fc600078e0034 */
[----:B----4-:R-:W-:Y:S01]  /*0150*/  ISETP.GE.AND P0, PT, R127, UR5, PT ;  /* 0x000000057f007c0c */ /* 0x010fe2000bf06270 */
[----:B-1----:R-:W-:Y:S01]  /*0160*/  @!P1 IMAD.WIDE.U32 R54, R128, 0x10, R54 ;  /* 0x0000001080369825 */ /* 0x002fe200078e0036 */
[----:B------:R-:W5:Y:S01]  /*0170*/  @P1 LDG.E.128 R24, desc[UR6][R52.64] ;  /* 0x0000000634181981 */ /* 0x000f62000c1e1d00 */
[----:B------:R-:W-:-:S03]  /*0180*/  CS2R R80, SRZ ;  /* 0x0000000000507805 */ /* 0x000fc6000001ff00 */
        /* <DEDUP_REMOVED lines=8> */
[----:B------:R0:W5:Y:S01]  /*0210*/  @P1 LDG.E.128 R4, desc[UR6][R52.64+0x5000] ;  /* 0x0050000634041981 */ /* 0x000162000c1e1d00 */
        /* <DEDUP_REMOVED lines=23> */
[----:B------:R0:W5:Y:S02]  /*0390*/  @!P1 LDG.E.128 R28, desc[UR6][R54.64+0x5000] ;  /* 0x00500006361c9981 */ /* 0x000164000c1e1d00 */
[----:B0-----:R-:W-:Y:S01]  /*03a0*/  CS2R R54, SRZ ;  /* 0x0000000000367805 */ /* 0x001fe2000001ff00 */
[----:B------:R-:W-:Y:S06]  /*03b0*/  @P0 BRA `(.L_x_1983) ;  /* 0x00000024009c0947 */ /* 0x000fec0003800000 */
[----:B------:R-:W0:Y:S01]  /*03c0*/  S2R R3, SR_CgaCtaId ;  /* 0x0000000000037919 */ /* 0x000e220000008800 */
[----:B------:R-:W-:Y:S01]  /*03d0*/  MOV R148, 0x400 ;  /* 0x0000040000947802 */ /* 0x000fe20000000f00 */
[----:B------:R-:W-:Y:S01]  /*03e0*/  HFMA2 R126, -RZ, RZ, 0, 0 ;  /* 0x00000000ff7e7431 */ /* 0x000fe200000001ff */
[----:B------:R-:W-:Y:S01]  /*03f0*/  PLOP3.LUT P2, PT, PT, PT, PT, 0x8, 0x80 ;  /* 0x000000000080781c */ /* 0x000fe20003f4e170 */
[----:B------:R-:W-:Y:S01]  /*0400*/  HFMA2 R150, -RZ, RZ, 0, 0 ;  /* 0x00000000ff967431 */ /* 0x000fe200000001ff */
        /* <DEDUP_REMOVED lines=24> */
[----:B0-----:R-:W-:-:S07]  /*0590*/  LEA R148, R3, R148, 0x18 ;  /* 0x0000009403947211 */ /* 0x001fce00078ec0ff */
.L_x_1988:
[----:B------:R-:W0:Y:S01]  /*05a0*/  @!P1 LDC.64 R52, c[0x0][0x3a0] ;  /* 0x0000e800ff349b82 */ /* 0x000e220000000a00 */
[----:B------:R-:W-:-:S07]  /*05b0*/  MOV R0, RZ ;  /* 0x000000ff00007202 */ /* 0x000fce0000000f00 */
[----:B-1----:R-:W1:Y:S01]  /*05c0*/  LDC.64 R54, c[0x0][0x3a8] ;  /* 0x0000ea00ff367b82 */ /* 0x002e620000000a00 */
[----:B0-----:R-:W-:-:S05]  /*05d0*/  @!P1 IMAD.WIDE R52, R127, 0x4, R52 ;  /* 0x000000047f349825 */ /* 0x001fca00078e0234 */
[----:B-----5:R0:W5:Y:S01]  /*05e0*/  @!P1 LDG.E R0, desc[UR6][R52.64] ;  /* 0x0000000634009981 */ /* 0x020162000c1e1900 */
[----:B-1----:R-:W-:-:S05]  /*05f0*/  IMAD.WIDE R54, R127, 0x4, R54 ;  /* 0x000000047f367825 */ /* 0x002fca00078e0236 */
[----:B------:R0:W5:Y:S01]  /*0600*/  LDG.E R149, desc[UR6][R54.64] ;  /* 0x0000000636957981 */ /* 0x000162000c1e1900 */
[----:B------:R-:W-:Y:S05]  /*0610*/  @P1 BRA `(.L_x_1984) ;  /* 0x00000000007c1947 */ /* 0x000fea0003800000 */
[----:B------:R-:W1:Y:S01]  /*0620*/  LDC.64 R72, c[0x0][0x3d8] ;  /* 0x0000f600ff487b82 */ /* 0x000e620000000a00 */
[----:B------:R-:W-:-:S05]  /*0630*/  IMAD R155, R127, 0x600, RZ ;  /* 0x000006007f9b7824 */ /* 0x000fca00078e02ff */
[----:B------:R-:W-:Y:S02]  /*0640*/  LOP3.LUT R155, R155, R128, RZ, 0xfc, !PT ;  /* 0x000000809b9b7212 */ /* 0x000fe400078efcff */
[----:B------:R-:W2:Y:S02]  /*0650*/  LDC.64 R96, c[0x0][0x390] ;  /* 0x0000e400ff607b82 */ /* 0x000ea40000000a00 */
[C---:B------:R-:W-:Y:S02]  /*0660*/  IADD3 R151, PT, PT, R155.reuse, 0x200, RZ ;  /* 0x000002009b977810 */ /* 0x040fe40007ffe0ff */
[C---:B------:R-:W-:Y:S02]  /*0670*/  IADD3 R152, PT, PT, R155.reuse, 0x300, RZ ;  /* 0x000003009b987810 */ /* 0x040fe40007ffe0ff */
[C---:B------:R-:W-:Y:S02]  /*0680*/  IADD3 R153, PT, PT, R155.reuse, 0x400, RZ ;  /* 0x000004009b997810 */ /* 0x040fe40007ffe0ff */
[C---:B------:R-:W-:Y:S01]  /*0690*/  IADD3 R154, PT, PT, R155.reuse, 0x500, RZ ;  /* 0x000005009b9a7810 */ /* 0x040fe20007ffe0ff */
[----:B-1----:R-:W-:-:S04]  /*06a0*/  IMAD.WIDE.U32 R156, R155, 0x10, R72 ;  /* 0x000000109b9c7825 */ /* 0x002fc800078e0048 */
[----:B------:R-:W-:Y:S01]  /*06b0*/  IMAD.WIDE.U32 R60, R151, 0x10, R72 ;  /* 0x00000010973c7825 */ /* 0x000fe200078e0048 */
[----:B0-----:R0:W5:Y:S03]  /*06c0*/  LDG.E.128 R52, desc[UR6][R156.64] ;  /* 0x000000069c347981 */ /* 0x001166000c1e1d00 */
[----:B--2---:R-:W-:Y:S01]  /*06d0*/  IMAD.WIDE.U32 R158, R155, 0x10, R96 ;  /* 0x000000109b9e7825 */ /* 0x004fe200078e0060 */
[----:B------:R0:W5:Y:S03]  /*06e0*/  LDG.E.128 R56, desc[UR6][R156.64+0x1000] ;  /* 0x001000069c387981 */ /* 0x000166000c1e1d00 */
[C-C-:B------:R-:W-:Y:S01]  /*06f0*/  IMAD.WIDE.U32 R64, R152.reuse, 0x10, R72.reuse ;  /* 0x0000001098407825 */ /* 0x140fe200078e0048 */
[----:B------:R0:W5:Y:S03]  /*0700*/  LDG.E.128 R76, desc[UR6][R158.64] ;  /* 0x000000069e4c7981 */ /* 0x000166000c1e1d00 */
[----:B------:R-:W-:Y:S01]  /*0710*/  IMAD.WIDE.U32 R68, R153, 0x10, R72 ;  /* 0x0000001099447825 */ /* 0x000fe200078e0048 */
[----:B------:R0:W5:Y:S03]  /*0720*/  LDG.E.128 R80, desc[UR6][R158.64+0x1000] ;  /* 0x001000069e507981 */ /* 0x000166000c1e1d00 */
[--C-:B------:R-:W-:Y:S01]  /*0730*/  IMAD.WIDE.U32 R84, R151, 0x10, R96.reuse ;  /* 0x0000001097547825 */ /* 0x100fe200078e0060 */
[----:B------:R-:W5:Y:S03]  /*0740*/  LDG.E.128 R60, desc[UR6][R60.64] ;  /* 0x000000063c3c7981 */ /* 0x000f66000c1e1d00 */
[--C-:B------:R-:W-:Y:S01]  /*0750*/  IMAD.WIDE.U32 R88, R152, 0x10, R96.reuse ;  /* 0x0000001098587825 */ /* 0x100fe200078e0060 */
[----:B------:R-:W5:Y:S03]  /*0760*/  LDG.E.128 R64, desc[UR6][R64.64] ;  /* 0x0000000640407981 */ /* 0x000f66000c1e1d00 */
[----:B------:R-:W-:Y:S01]  /*0770*/  IMAD.WIDE.U32 R92, R153, 0x10, R96 ;  /* 0x00000010995c7825 */ /* 0x000fe200078e0060 */
[----:B------:R-:W5:Y:S03]  /*0780*/  LDG.E.128 R68, desc[UR6][R68.64] ;  /* 0x0000000644447981 */ /* 0x000f66000c1e1d00 */
[C---:B------:R-:W-:Y:S01]  /*0790*/  IMAD.WIDE.U32 R72, R154.reuse, 0x10, R72 ;  /* 0x000000109a487825 */ /* 0x040fe200078e0048 */
[----:B------:R-:W5:Y:S03]  /*07a0*/  LDG.E.128 R84, desc[UR6][R84.64] ;  /* 0x0000000654547981 */ /* 0x000f66000c1e1d00 */
[----:B------:R-:W-:Y:S01]  /*07b0*/  IMAD.WIDE.U32 R96, R154, 0x10, R96 ;  /* 0x000000109a607825 */ /* 0x000fe200078e0060 */
[----:B------:R-:W5:Y:S04]  /*07c0*/  LDG.E.128 R88, desc[UR6][R88.64] ;  /* 0x0000000658587981 */ /* 0x000f68000c1e1d00 */
[----:B------:R-:W5:Y:S04]  /*07d0*/  LDG.E.128 R72, desc[UR6][R72.64] ;  /* 0x0000000648487981 */ /* 0x000f68000c1e1d00 */
[----:B------:R-:W5:Y:S04]  /*07e0*/  LDG.E.128 R92, desc[UR6][R92.64] ;  /* 0x000000065c5c7981 */ /* 0x000f68000c1e1d00 */
[----:B------:R-:W5:Y:S01]  /*07f0*/  LDG.E.128 R96, desc[UR6][R96.64] ;  /* 0x0000000660607981 */ /* 0x000f62000c1e1d00 */
[----:B0-----:R-:W-:Y:S05]  /*0800*/  BRA `(.L_x_1985) ;  /* 0x00000000007c7947 */ /* 0x001fea0003800000 */
.L_x_1984:
        /* <DEDUP_REMOVED lines=8> */
[----:B------:R-:W-:Y:S01]  /*0890*/  IADD3 R153, PT, PT, R155, 0x400, RZ ;  /* 0x000004009b997810 */ /* 0x000fe20007ffe0ff */
[--C-:B------:R-:W-:Y:S01]  /*08a0*/  IMAD.WIDE.U32 R84, R151, 0x10, R96.reuse ;  /* 0x0000001097547825 */ /* 0x100fe200078e0060 */
[----:B------:R-:W-:Y:S01]  /*08b0*/  IADD3 R154, PT, PT, R155, 0x500, RZ ;  /* 0x000005009b9a7810 */ /* 0x000fe20007ffe0ff */
[----:B------:R1:W5:Y:S02]  /*08c0*/  LDG.E.128 R76, desc[UR6][R156.64] ;  /* 0x000000069c4c7981 */ /* 0x000364000c1e1d00 */
[--C-:B------:R-:W-:Y:S02]  /*08d0*/  IMAD.WIDE.U32 R88, R152, 0x10, R96.reuse ;  /* 0x0000001098587825 */ /* 0x100fe400078e0060 */
[----:B------:R1:W5:Y:S02]  /*08e0*/  LDG.E.128 R80, desc[UR6][R156.64+0x1000] ;  /* 0x001000069c507981 */ /* 0x000364000c1e1d00 */
[----:B------:R-:W-:-:S02]  /*08f0*/  IMAD.WIDE.U32 R92, R153, 0x10, R96 ;  /* 0x00000010995c7825 */ /* 0x000fc400078e0060 */
[----:B------:R-:W5:Y:S02]  /*0900*/  LDG.E.128 R84, desc[UR6][R84.64] ;  /* 0x0000000654547981 */ /* 0x000f64000c1e1d00 */
[--C-:B0-----:R-:W-:Y:S02]  /*0910*/  IMAD.WIDE.U32 R60, R151, 0x10, R52.reuse ;  /* 0x00000010973c7825 */ /* 0x101fe400078e0034 */
        /* <DEDUP_REMOVED lines=8> */
[----:B------:R-:W5:Y:S02]  /*09a0*/  LDG.E.128 R72, desc[UR6][R72.64] ;  /* 0x0000000648487981 */ /* 0x000f64000c1e1d00 */
[----:B------:R-:W-:-:S02]  /*09b0*/  IMAD.WIDE.U32 R158, R155, 0x10, R52 ;  /* 0x000000109b9e7825 */ /* 0x000fc400078e0034 */
[----:B------:R-:W5:Y:S04]  /*09c0*/  LDG.E.128 R92, desc[UR6][R92.64] ;  /* 0x000000065c5c7981 */ /* 0x000f68000c1e1d00 */
[----:B------:R1:W5:Y:S04]  /*09d0*/  LDG.E.128 R52, desc[UR6][R158.64] ;  /* 0x000000069e347981 */ /* 0x000368000c1e1d00 */
[----:B------:R1:W5:Y:S04]  /*09e0*/  LDG.E.128 R56, desc[UR6][R158.64+0x1000] ;  /* 0x001000069e387981 */ /* 0x000368000c1e1d00 */
[----:B------:R-:W5:Y:S02]  /*09f0*/  LDG.E.128 R96, desc[UR6][R96.64] ;  /* 0x0000000660607981 */ /* 0x000f64000c1e1d00 */
.L_x_1985:
[----:B-1----:R-:W0:Y:S02]  /*0a00*/  LDC.64 R156, c[0x0][0x398] ;  /* 0x0000e600ff9c7b82 */ /* 0x002e240000000a00 */
[----:B0-----:R-:W-:-:S04]  /*0a10*/  ISETP.NE.U32.AND P1, PT, R156, RZ, PT ;  /* 0x000000ff9c00720c */ /* 0x001fc80003f25070 */
[----:B------:R-:W-:-:S13]  /*0a20*/  ISETP.NE.AND.EX P1, PT, R157, RZ, PT, P1 ;  /* 0x000000ff9d00720c */ /* 0x000fda0003f25310 */
        /* <DEDUP_REMOVED lines=122> */
.L_x_1986:
        /* <DEDUP_REMOVED lines=10> */
[----:B------:R-:W-:Y:S01]  /*1270*/  FMUL.FTZ R94, R53, R49 ;  /* 0x00000031355e7220 */ /* 0x000fe20000410000 */
[----:B------:R-:W-:Y:S01]  /*1280*/  FADD.FTZ R83, -R23, R83 ;  /* 0x0000005317537221 */ /* 0x000fe20000010100 */
[----:B------:R-:W-:Y:S01]  /*1290*/  FADD.FTZ R187, -R11, R95 ;  /* 0x0000005f0bbb7221 */ /* 0x000fe20000010100 */
[----:B------:R-:W-:Y:S01]  /*12a0*/  FADD.FTZ R79, -R27, R79 ;  /* 0x0000004f1b4f7221 */ /* 0x000fe20000010100 */
[----:B------:R-:W-:Y:S01]  /*12b0*/  FMUL.FTZ R95, R54, R50 ;  /* 0x00000032365f7220 */ /* 0x000fe20000410000 */
[----:B------:R-:W-:Y:S01]  /*12c0*/  FADD.FTZ R193, -R6, R98 ;  /* 0x0000006206c17221 */ /* 0x000fe20000010100 */
[----:B------:R-:W2:Y:S01]  /*12d0*/  MUFU.RCP R159, R44 ;  /* 0x0000002c009f7308 */ /* 0x000ea20000001000 */
[----:B------:R-:W-:Y:S01]  /*12e0*/  FADD.FTZ R195, -R7, R99 ;  /* 0x0000006307c37221 */ /* 0x000fe20000010100 */
[----:B0-----:R-:W-:Y:S01]  /*12f0*/  FMUL.FTZ R3, R3, R0 ;  /* 0x0000000003037220 */ /* 0x001fe20000410000 */
[----:B------:R-:W-:Y:S01]  /*1300*/  FMUL.FTZ R0, R52, R48 ;  /* 0x0000003034007220 */ /* 0x000fe20000410000 */
[----:B------:R-:W-:Y:S01]  /*1310*/  FMUL.FTZ R98, R55, R51 ;  /* 0x0000003337627220 */ /* 0x000fe20000410000 */
        /* <DEDUP_REMOVED lines=9> */
[----:B------:R-:W-:Y:S01]  /*13b0*/  FADD.FTZ R89, -R13, R89 ;  /* 0x000000590d597221 */ /* 0x000fe20000010100 */
[----:B------:R-:W-:Y:S01]  /*13c0*/  FMUL.FTZ R175, R64, R36 ;  /* 0x0000002440af7220 */ /* 0x000fe20000410000 */
[----:B------:R-:W1:Y:S01]  /*13d0*/  MUFU.RCP R160, R45 ;  /* 0x0000002d00a07308 */ /* 0x000e620000001000 */
[----:B------:R-:W-:Y:S01]  /*13e0*/  FMUL.FTZ R174, R65, R37 ;  /* 0x0000002541ae7220 */ /* 0x000fe20000410000 */
[----:B--2---:R-:W-:Y:S01]  /*13f0*/  FMUL.FTZ R157, R80, R159 ;  /* 0x0000009f509d7220 */ /* 0x004fe20000410000 */
[----:B------:R-:W-:Y:S01]  /*1400*/  FADD.FTZ R91, -R15, R91 ;  /* 0x0000005b0f5b7221 */ /* 0x000fe20000010100 */
[----:B------:R-:W-:Y:S01]  /*1410*/  FMUL.FTZ R177, R66, R38 ;  /* 0x0000002642b17220 */ /* 0x000fe20000410000 */
[----:B------:R-:W-:Y:S01]  /*1420*/  FADD.FTZ R92, -R8, R92 ;  /* 0x0000005c085c7221 */ /* 0x000fe20000010100 */
[----:B------:R-:W-:Y:S01]  /*1430*/  FMUL.FTZ R178, R67, R39 ;  /* 0x0000002743b27220 */ /* 0x000fe20000410000 */
[----:B------:R-:W-:Y:S01]  /*1440*/  FADD.FTZ R93, -R9, R93 ;  /* 0x0000005d095d7221 */ /* 0x000fe20000010100 */
[----:B------:R-:W2:Y:S01]  /*1450*/  MUFU.RCP R162, R47 ;  /* 0x0000002f00a27308 */ /* 0x000ea20000001000 */
[----:B------:R-:W-:Y:S01]  /*1460*/  FMUL.FTZ R181, R68, R32 ;  /* 0x0000002044b57220 */ /* 0x000fe20000410000 */
[----:B0-----:R-:W-:Y:S01]  /*1470*/  FMUL.FTZ R97, R77, R156 ;  /* 0x0000009c4d617220 */ /* 0x001fe20000410000 */
[----:B------:R-:W-:Y:S01]  /*1480*/  FFMA.FTZ R77, R0, R3, RZ ;  /* 0x00000003004d7223 */ /* 0x000fe200000100ff */
[----:B------:R-:W-:Y:S01]  /*1490*/  FMUL.FTZ R156, R56, R44 ;  /* 0x0000002c389c7220 */ /* 0x000fe20000410000 */
[----:B------:R-:W-:Y:S01]  /*14a0*/  FMUL.FTZ R182, R69, R33 ;  /* 0x0000002145b67220 */ /* 0x000fe20000410000 */
[----:B------:R-:W-:Y:S01]  /*14b0*/  FMUL.FTZ R184, R70, R34 ;  /* 0x0000002246b87220 */ /* 0x000fe20000410000 */
[----:B------:R-:W-:Y:S01]  /*14c0*/  FFMA.FTZ R76, R94, R97, R77 ;  /* 0x000000615e4c7223 */ /* 0x000fe2000001004d */
[----:B------:R-:W0:Y:S01]  /*14d0*/  MUFU.RCP R158, R51 ;  /* 0x00000033009e7308 */ /* 0x000e220000001000 */
[----:B------:R-:W-:Y:S01]  /*14e0*/  FMUL.FTZ R186, R71, R35 ;  /* 0x0000002347ba7220 */ /* 0x000fe20000410000 */
[----:B-1----:R-:W-:Y:S01]  /*14f0*/  FMUL.FTZ R159, R81, R160 ;  /* 0x000000a0519f7220 */ /* 0x002fe20000410000 */
[----:B------:R-:W-:Y:S01]  /*1500*/  FADD.FTZ R81, RZ, R0 ;  /* 0x00000000ff517221 */ /* 0x000fe20000010000 */
[----:B------:R-:W-:Y:S01]  /*1510*/  FFMA.FTZ R77, R95, R96, R76 ;  /* 0x000000605f4d7223 */ /* 0x000fe2000001004c */
[----:B------:R-:W-:Y:S01]  /*1520*/  FMUL.FTZ R160, R58, R46 ;  /* 0x0000002e3aa07220 */ /* 0x000fe20000410000 */
[----:B------:R-:W-:Y:S01]  /*1530*/  FMUL.FTZ R188, R72, R28 ;  /* 0x0000001c48bc7220 */ /* 0x000fe20000410000 */
[----:B------:R-:W-:Y:S01]  /*1540*/  FADD.FTZ R80, R81, R94 ;  /* 0x0000005e51507221 */ /* 0x000fe20000010000 */
[----:B------:R-:W1:Y:S01]  /*1550*/  MUFU.RCP R161, R46 ;  /* 0x0000002e00a17308 */ /* 0x000e620000001000 */
[----:B------:R-:W-:Y:S01]  /*1560*/  FMUL.FTZ R190, R73, R29 ;  /* 0x0000001d49be7220 */ /* 0x000fe20000410000 */
[----:B--2---:R-:W-:Y:S01]  /*1570*/  FMUL.FTZ R165, R83, R162 ;  /* 0x000000a253a57220 */ /* 0x004fe20000410000 */
[----:B------:R-:W-:Y:S01]  /*1580*/  FADD.FTZ R83, R80, R95 ;  /* 0x0000005f50537221 */ /* 0x000fe20000010000 */
[----:B------:R-:W-:Y:S01]  /*1590*/  FMUL.FTZ R162, R59, R47 ;  /* 0x0000002f3ba27220 */ /* 0x000fe20000410000 */
[----:B------:R-:W-:Y:S01]  /*15a0*/  FMUL.FTZ R192, R74, R30 ;  /* 0x0000001e4ac07220 */ /* 0x000fe20000410000 */
[----:B------:R-:W-:Y:S01]  /*15b0*/  FMUL.FTZ R194, R75, R31 ;  /* 0x0000001f4bc27220 */ /* 0x000fe20000410000 */
[----:B------:R-:W-:Y:S01]  /*15c0*/  FADD.FTZ R83, R83, R98 ;  /* 0x0000006253537221 */ /* 0x000fe20000010000 */
[----:B------:R-:W2:Y:S01]  /*15d0*/  MUFU.RCP R163, R40 ;  /* 0x0000002800a37308 */ /* 0x000ea20000001000 */
[----:B0-----:R-:W-:Y:S01]  /*15e0*/  FMUL.FTZ R99, R79, R158 ;  /* 0x0000009e4f637220 */ /* 0x001fe20000410000 */
[----:B------:R-:W-:Y:S01]  /*15f0*/  FMUL.FTZ R158, R57, R45 ;  /* 0x0000002d399e7220 */ /* 0x000fe20000410000 */
[----:B------:R-:W-:-:S02]  /*1600*/  FADD.FTZ R83, R83, R156 ;  /* 0x0000009c53537221 */ /* 0x000fc40000010000 */
[----:B------:R-:W-:-:S03]  /*1610*/  FFMA.FTZ R77, R98, R99, R77 ;  /* 0x00000063624d7223 */ /* 0x000fc6000001004d */
[----:B------:R-:W0:Y:S01]  /*1620*/  MUFU.RCP R166, R41 ;  /* 0x0000002900a67308 */ /* 0x000e220000001000 */
[----:B------:R-:W-:Y:S01]  /*1630*/  FADD.FTZ R83, R83, R158 ;  /* 0x0000009e53537221 */ /* 0x000fe20000010000 */
[----:B------:R-:W-:Y:S01]  /*1640*/  FFMA.FTZ R77, R156, R157, R77 ;  /* 0x0000009d9c4d7223 */ /* 0x000fe2000001004d */
[----:B-1----:R-:W-:Y:S02]  /*1650*/  FMUL.FTZ R161, R82, R161 ;  /* 0x000000a152a17220 */ /* 0x002fe40000410000 */
[----:B------:R-:W-:Y:S01]  /*1660*/  FADD.FTZ R83, R83, R160 ;  /* 0x000000a053537221 */ /* 0x000fe20000010000 */
[----:B------:R-:W-:Y:S02]  /*1670*/  FFMA.FTZ R77, R158, R159, R77 ;  /* 0x0000009f9e4d7223 */ /* 0x000fe4000001004d */
[----:B------:R-:W1:Y:S02]  /*1680*/  MUFU.RCP R169, R42 ;  /* 0x0000002a00a97308 */ /* 0x000e640000001000 */
[----:B------:R-:W-:Y:S01]  /*1690*/  FFMA.FTZ R77, R160, R161, R77 ;  /* 0x000000a1a04d7223 */ /* 0x000fe2000001004d */
[----:B--2---:R-:W-:Y:S01]  /*16a0*/  FMUL.FTZ R164, R84, R163 ;  /* 0x000000a354a47220 */ /* 0x004fe20000410000 */
[----:B------:R-:W-:Y:S01]  /*16b0*/  FMUL.FTZ R163, R60, R40 ;  /* 0x000000283ca37220 */ /* 0x000fe20000410000 */
[----:B------:R-:W-:Y:S01]  /*16c0*/  FADD.FTZ R84, R83, R162 ;  /* 0x000000a253547221 */ /* 0x000fe20000010000 */
[----:B------:R-:W-:-:S02]  /*16d0*/  FFMA.FTZ R76, R162, R165, R77 ;  /* 0x000000a5a24c7223 */ /* 0x000fc4000001004d */
[----:B------:R-:W2:Y:S01]  /*16e0*/  MUFU.RCP R168, R43 ;  /* 0x0000002b00a87308 */ /* 0x000ea20000001000 */
[----:B0-----:R-:W-:Y:S01]  /*16f0*/  FMUL.FTZ R167, R85, R166 ;  /* 0x000000a655a77220 */ /* 0x001fe20000410000 */
[----:B------:R-:W-:-:S06]  /*1700*/  FFMA.FTZ R77, R163, R164, R76 ;  /* 0x000000a4a34d7223 */ /* 0x000fcc000001004c */
[----:B------:R-:W0:Y:S01]  /*1710*/  MUFU.RCP R79, R38 ;  /* 0x00000026004f7308 */ /* 0x000e220000001000 */
[----:B-1----:R-:W-:-:S07]  /*1720*/  FMUL.FTZ R166, R86, R169 ;  /* 0x000000a956a67220 */ /* 0x002fce0000410000 */
[----:B------:R-:W1:Y:S01]  /*1730*/  MUFU.RCP R171, R36 ;  /* 0x0000002400ab7308 */ /* 0x000e620000001000 */
[----:B--2---:R-:W-:Y:S01]  /*1740*/  FMUL.FTZ R169, R87, R168 ;  /* 0x000000a857a97220 */ /* 0x004fe20000410000 */
[----:B------:R-:W-:-:S04]  /*1750*/  FMUL.FTZ R168, R61, R41 ;  /* 0x000000293da87220 */ /* 0x000fc80000410000 */
[----:B------:R-:W-:Y:S02]  /*1760*/  FFMA.FTZ R76, R168, R167, R77 ;  /* 0x000000a7a84c7223 */ /* 0x000fe4000001004d */
[----:B------:R-:W2:Y:S01]  /*1770*/  MUFU.RCP R172, R37 ;  /* 0x0000002500ac7308 */ /* 0x000ea20000001000 */
[----:B0-----:R-:W-:Y:S01]  /*1780*/  FMUL.FTZ R176, R90, R79 ;  /* 0x0000004f5ab07220 */ /* 0x001fe20000410000 */
[----:B------:R-:W-:-:S04]  /*1790*/  FADD.FTZ R79, R84, R163 ;  /* 0x000000a3544f7221 */ /* 0x000fc80000010000 */
[----:B------:R-:W-:Y:S02]  /*17a0*/  FADD.FTZ R86, R79, R168 ;  /* 0x000000a84f567221 */ /* 0x000fe40000010000 */
[----:B------:R-:W0:Y:S01]  /*17b0*/  MUFU.RCP R78, R39 ;  /* 0x00000027004e7308 */ /* 0x000e220000001000 */
[----:B-1----:R-:W-:Y:S01]  /*17c0*/  FMUL.FTZ R170, R88, R171 ;  /* 0x000000ab58aa7220 */ /* 0x002fe20000410000 */
[----:B------:R-:W-:-:S04]  /*17d0*/  FMUL.FTZ R171, R62, R42 ;  /* 0x0000002a3eab7220 */ /* 0x000fc80000410000 */
[----:B------:R-:W-:Y:S01]  /*17e0*/  FADD.FTZ R79, R86, R171 ;  /* 0x000000ab564f7221 */ /* 0x000fe20000010000 */
[----:B------:R-:W-:Y:S01]  /*17f0*/  FFMA.FTZ R77, R171, R166, R76 ;  /* 0x000000a6ab4d7223 */ /* 0x000fe2000001004c */
[----:B------:R-:W1:Y:S01]  /*1800*/  MUFU.RCP R81, R32 ;  /* 0x0000002000517308 */ /* 0x000e620000001000 */
        /* <DEDUP_REMOVED lines=10> */
[----:B------:R-:W0:Y:S02]  /*18b0*/  MUFU.RCP R82, R34 ;  /* 0x0000002200527308 */ /* 0x000e240000001000 */
[----:B------:R-:W-:Y:S01]  /*18c0*/  FADD.FTZ R79, R88, R177 ;  /* 0x000000b1584f7221 */ /* 0x000fe20000010000 */
[----:B------:R-:W-:Y:S01]  /*18d0*/  FFMA.FTZ R77, R177, R176, R76 ;  /* 0x000000b0b14d7223 */ /* 0x000fe2000001004c */
[----:B-1----:R-:W-:Y:S02]  /*18e0*/  FMUL.FTZ R180, R92, R81 ;  /* 0x000000515cb47220 */ /* 0x002fe40000410000 */
[----:B------:R-:W-:Y:S01]  /*18f0*/  FADD.FTZ R88, R79, R178 ;  /* 0x000000b24f587221 */ /* 0x000fe20000010000 */
[----:B------:R-:W-:Y:S01]  /*1900*/  FFMA.FTZ R76, R178, R179, R77 ;  /* 0x000000b3b24c7223 */ /* 0x000fe2000001004d */
[----:B------:R-:W1:Y:S01]  /*1910*/  MUFU.RCP R84, R35 ;  /* 0x0000002300547308 */ /* 0x000e620000001000 */
[----:B--2---:R-:W-:Y:S01]  /*1920*/  FMUL.FTZ R183, R93, R80 ;  /* 0x000000505db77220 */ /* 0x004fe20000410000 */
[----:B------:R-:W-:Y:S01]  /*1930*/  FADD.FTZ R79, R88, R181 ;  /* 0x000000b5584f7221 */ /* 0x000fe20000010000 */
[----:B------:R-:W-:-:S03]  /*1940*/  FFMA.FTZ R77, R181, R180, R76 ;  /* 0x000000b4b54d7223 */ /* 0x000fc6000001004c */
[----:B------:R-:W-:Y:S02]  /*1950*/  FADD.FTZ R79, R79, R182 ;  /* 0x000000b64f4f7221 */ /* 0x000fe40000010000 */
[----:B------:R-:W2:Y:S01]  /*1960*/  MUFU.RCP R78, R28 ;  /* 0x0000001c004e7308 */ /* 0x000ea20000001000 */
[----:B------:R-:W-:Y:S01]  /*1970*/  FFMA.FTZ R77, R182, R183, R77 ;  /* 0x000000b7b64d7223 */ /* 0x000fe2000001004d */
[----:B0-----:R-:W-:Y:S01]  /*1980*/  FMUL.FTZ R185, R185, R82 ;  /* 0x00000052b9b97220 */ /* 0x001fe20000410000 */
[----:B------:R-:W-:-:S03]  /*1990*/  FADD.FTZ R79, R79, R184 ;  /* 0x000000b84f4f7221 */ /* 0x000fc60000010000 */
[----:B------:R-:W-:Y:S01]  /*19a0*/  FFMA.FTZ R77, R184, R185, R77 ;  /* 0x000000b9b84d7223 */ /* 0x000fe2000001004d */
[----:B------:R-:W-:Y:S01]  /*19b0*/  FADD.FTZ R79, R79, R186 ;  /* 0x000000ba4f4f7221 */ /* 0x000fe20000010000 */
[----:B------:R-:W0:Y:S01]  /*19c0*/  MUFU.RCP R86, R29 ;  /* 0x0000001d00567308 */ /* 0x000e220000001000 */
[----:B-1----:R-:W-:Y:S02]  /*19d0*/  FMUL.FTZ R187, R187, R84 ;  /* 0x00000054bbbb7220 */ /* 0x002fe40000410000 */
[----:B------:R-:W-:Y:S02]  /*19e0*/  FADD.FTZ R79, R79, R188 ;  /* 0x000000bc4f4f7221 */ /* 0x000fe40000010000 */
[----:B------:R-:W-:Y:S02]  /*19f0*/  FFMA.FTZ R77, R186, R187, R77 ;  /* 0x000000bbba4d7223 */ /* 0x000fe4000001004d */
[----:B------:R-:W-:Y:S01]  /*1a00*/  FADD.FTZ R79, R79, R190 ;  /* 0x000000be4f4f7221 */ /* 0x000fe20000010000 */
[----:B------:R-:W1:Y:S01]  /*1a10*/  MUFU.RCP R80, R30 ;  /* 0x0000001e00507308 */ /* 0x000e620000001000 */
[----:B--2---:R-:W-:-:S02]  /*1a20*/  FMUL.FTZ R189, R189, R78 ;  /* 0x0000004ebdbd7220 */ /* 0x004fc40000410000 */
[----:B------:R-:W-:Y:S02]  /*1a30*/  FADD.FTZ R79, R79, R192 ;  /* 0x000000c04f4f7221 */ /* 0x000fe40000010000 */
[----:B------:R-:W-:Y:S02]  /*1a40*/  FFMA.FTZ R77, R188, R189, R77 ;  /* 0x000000bdbc4d7223 */ /* 0x000fe4000001004d */
[----:B------:R-:W-:Y:S01]  /*1a50*/  FADD.FTZ R79, R79, R194 ;  /* 0x000000c24f4f7221 */ /* 0x000fe20000010000 */
[----:B------:R-:W2:Y:S01]  /*1a60*/  MUFU.RCP R76, R31 ;  /* 0x0000001f004c7308 */ /* 0x000ea20000001000 */
[----:B0-----:R-:W-:-:S04]  /*1a70*/  FMUL.FTZ R191, R191, R86 ;  /* 0x00000056bfbf7220 */ /* 0x001fc80000410000 */
[----:B------:R-:W-:Y:S01]  /*1a80*/  FFMA.FTZ R77, R190, R191, R77 ;  /* 0x000000bfbe4d7223 */ /* 0x000fe2000001004d */
[----:B-1----:R-:W-:-:S04]  /*1a90*/  FMUL.FTZ R193, R193, R80 ;  /* 0x00000050c1c17220 */ /* 0x002fc80000410000 */
[----:B------:R-:W-:Y:S01]  /*1aa0*/  FFMA.FTZ R77, R192, R193, R77 ;  /* 0x000000c1c04d7223 */ /* 0x000fe2000001004d */
[----:B--2---:R-:W-:-:S04]  /*1ab0*/  FMUL.FTZ R195, R195, R76 ;  /* 0x0000004cc3c37220 */ /* 0x004fc80000410000 */
[----:B------:R-:W-:-:S07]  /*1ac0*/  FFMA.FTZ R76, R194, R195, R77 ;  /* 0x000000c3c24c7223 */ /* 0x000fce000001004d */
.L_x_1987:
[----:B------:R-:W0:Y:S01]  /*1ad0*/  SHFL.DOWN PT, R78, R79, 0x10, 0x1f ;  /* 0x0a001f004f4e7f89 */ /* 0x000e2200000e0000 */
[----:B------:R-:W-:Y:S01]  /*1ae0*/  LOP3.LUT P3, RZ, R128, 0x1f, RZ, 0xc0, !PT ;  /* 0x0000001f80ff7812 */ /* 0x000fe2000786c0ff */
[----:B------:R-:W-:Y:S01]  /*1af0*/  FFMA.FTZ R121, R193, R74, R121 ;  /* 0x0000004ac1797223 */ /* 0x000fe20000010079 */
[----:B------:R-:W-:Y:S01]  /*1b00*/  PLOP3.LUT P0, PT, PT, PT, PT, 0x80, 0x8 ;  /* 0x000000000008781c */ /* 0x000fe20003f0f070 */
[----:B------:R-:W1:Y:S01]  /*1b10*/  SHFL.DOWN PT, R77, R76, 0x10, 0x1f ;  /* 0x0a001f004c4d7f89 */ /* 0x000e6200000e0000 */
[----:B------:R-:W-:Y:S01]  /*1b20*/  IADD3 R197, PT, PT, R148, 0x6040, RZ ;  /* 0x0000604094c57810 */ /* 0x000fe20007ffe0ff */
[----:B------:R-:W-:Y:S01]  /*1b30*/  FADD.FTZ R147, R74, R147 ;  /* 0x000000934a937221 */ /* 0x000fe20000010000 */
[C---:B------:R-:W-:Y:S01]  /*1b40*/  IADD3 R84, PT, PT, R148.reuse, 0x6060, RZ ;  /* 0x0000606094547810 */ /* 0x040fe20007ffe0ff */
[----:B------:R-:W-:Y:S01]  /*1b50*/  FFMA.FTZ R120, R191, R73, R120 ;  /* 0x00000049bf787223 */ /* 0x000fe20000010078 */
[C---:B------:R-:W-:Y:S01]  /*1b60*/  @!P2 IADD3 R84, PT, PT, R148.reuse, 0x6020, RZ ;  /* 0x000060209454a810 */ /* 0x040fe20007ffe0ff */
[----:B------:R-:W-:Y:S01]  /*1b70*/  FADD.FTZ R146, R73, R146 ;  /* 0x0000009249927221 */ /* 0x000fe20000010000 */
[C---:B------:R-:W-:Y:S01]  /*1b80*/  IADD3 R88, PT, PT, R148.reuse, 0x6070, RZ ;  /* 0x0000607094587810 */ /* 0x040fe20007ffe0ff */
[----:B------:R-:W-:Y:S01]  /*1b90*/  FFMA.FTZ R114, R179, R67, R114 ;  /* 0x00000043b3727223 */ /* 0x000fe20000010072 */
[----:B------:R-:W-:Y:S01]  /*1ba0*/  @!P2 IADD3 R88, PT, PT, R148, 0x6030, RZ ;  /* 0x000060309458a810 */ /* 0x000fe20007ffe0ff */
[----:B------:R-:W2:Y:S01]  /*1bb0*/  @!P3 S2R R128, SR_TID.X ;  /* 0x000000000080b919 */ /* 0x000ea20000002100 */
[----:B------:R-:W-:Y:S01]  /*1bc0*/  @!P3 PLOP3.LUT P0, PT, P2, PT, PT, 0x80, 0x8 ;  /* 0x000000000008b81c */ /* 0x000fe2000170f070 */
[----:B------:R-:W-:Y:S01]  /*1bd0*/  FADD.FTZ R140, R67, R140 ;  /* 0x0000008c438c7221 */ /* 0x000fe20000010000 */
[----:B------:R-:W-:Y:S01]  /*1be0*/  FFMA.FTZ R113, R176, R66, R113 ;  /* 0x00000042b0717223 */ /* 0x000fe20000010071 */
[----:B------:R-:W-:Y:S01]  /*1bf0*/  FADD.FTZ R139, R66, R139 ;  /* 0x0000008b428b7221 */ /* 0x000fe20000010000 */
[----:B------:R-:W-:Y:S01]  /*1c00*/  FFMA.FTZ R100, R97, R53, R100 ;  /* 0x0000003561647223 */ /* 0x000fe20000010064 */
[----:B------:R-:W-:Y:S01]  /*1c10*/  FFMA.FTZ R101, R96, R54, R101 ;  /* 0x0000003660657223 */ /* 0x000fe20000010065 */
[----:B------:R-:W-:Y:S01]  /*1c20*/  FFMA.FTZ R122, R195, R75, R122 ;  /* 0x0000004bc37a7223 */ /* 0x000fe2000001007a */
[----:B------:R-:W-:Y:S01]  /*1c30*/  FFMA.FTZ R119, R189, R72, R119 ;  /* 0x00000048bd777223 */ /* 0x000fe20000010077 */
[----:B------:R-:W-:Y:S01]  /*1c40*/  FFMA.FTZ R118, R187, R71, R118 ;  /* 0x00000047bb767223 */ /* 0x000fe20000010076 */
[----:B0-----:R-:W-:Y:S01]  /*1c50*/  FADD.FTZ R78, R78, R79 ;  /* 0x0000004f4e4e7221 */ /* 0x001fe20000010000 */
[----:B------:R-:W-:Y:S01]  /*1c60*/  FFMA.FTZ R117, R185, R70, R117 ;  /* 0x00000046b9757223 */ /* 0x000fe20000010075 */
[----:B------:R-:W-:Y:S01]  /*1c70*/  FFMA.FTZ R116, R183, R69, R116 ;  /* 0x00000045b7747223 */ /* 0x000fe20000010074 */
[----:B------:R-:W-:Y:S01]  /*1c80*/  FFMA.FTZ R115, R180, R68, R115 ;  /* 0x00000044b4737223 */ /* 0x000fe20000010073 */
[----:B-1----:R-:W-:Y:S01]  /*1c90*/  FADD.FTZ R77, R77, R76 ;  /* 0x0000004c4d4d7221 */ /* 0x002fe20000010000 */
[----:B------:R-:W0:Y:S01]  /*1ca0*/  SHFL.DOWN PT, R81, R78, 0x8, 0x1f ;  /* 0x09001f004e517f89 */ /* 0x000e2200000e0000 */
[----:B------:R-:W-:Y:S01]  /*1cb0*/  FFMA.FTZ R2, R3, R52, R2 ;  /* 0x0000003403027223 */ /* 0x000fe20000010002 */
[----:B------:R-:W-:Y:S01]  /*1cc0*/  FFMA.FTZ R102, R99, R55, R102 ;  /* 0x0000003763667223 */ /* 0x000fe20000010066 */
[----:B------:R-:W-:Y:S01]  /*1cd0*/  FFMA.FTZ R103, R157, R56, R103 ;  /* 0x000000389d677223 */ /* 0x000fe20000010067 */
[----:B------:R-:W1:Y:S01]  /*1ce0*/  SHFL.DOWN PT, R80, R77, 0x8, 0x1f ;  /* 0x09001f004d507f89 */ /* 0x000e6200000e0000 */
        /* <DEDUP_REMOVED lines=20> */
[----:B--2---:R-:W-:Y:S01]  /*1e30*/  @!P3 SHF.R.U32.HI R78, RZ, 0x2, R128 ;  /* 0x00000002ff4eb819 */ /* 0x004fe20000011680 */
[----:B------:R-:W-:Y:S01]  /*1e40*/  FADD.FTZ R134, R61, R134 ;  /* 0x000000863d867221 */ /* 0x000fe20000010000 */
[----:B------:R-:W-:Y:S01]  /*1e50*/  FADD.FTZ R133, R60, R133 ;  /* 0x000000853c857221 */ /* 0x000fe20000010000 */
[----:B-1----:R-:W-:Y:S01]  /*1e60*/  FADD.FTZ R80, R77, R80 ;  /* 0x000000504d507221 */ /* 0x002fe20000010000 */
[----:B------:R-:W0:Y:S01]  /*1e70*/  SHFL.DOWN PT, R82, R81, 0x4, 0x1f ;  /* 0x08801f0051527f89 */ /* 0x000e2200000e0000 */
[----:B------:R-:W-:Y:S01]  /*1e80*/  @!P3 MOV R77, R197 ;  /* 0x000000c5004db202 */ /* 0x000fe20000000f00 */
[----:B------:R-:W-:Y:S01]  /*1e90*/  FADD.FTZ R132, R59, R132 ;  /* 0x000000843b847221 */ /* 0x000fe20000010000 */
[----:B------:R-:W-:Y:S01]  /*1ea0*/  @!P0 IADD3 R77, PT, PT, R148, 0x6000, RZ ;  /* 0x00006000944d8810 */ /* 0x000fe20007ffe0ff */
[----:B------:R-:W1:Y:S01]  /*1eb0*/  SHFL.DOWN PT, R83, R80, 0x4, 0x1f ;  /* 0x08801f0050537f89 */ /* 0x000e6200000e0000 */
[----:B------:R-:W-:Y:S01]  /*1ec0*/  @!P3 LOP3.LUT R78, R78, 0x38, RZ, 0xc0, !PT ;  /* 0x000000384e4eb812 */ /* 0x000fe200078ec0ff */
[----:B------:R-:W-:Y:S01]  /*1ed0*/  FADD.FTZ R131, R58, R131 ;  /* 0x000000833a837221 */ /* 0x000fe20000010000 */
[----:B------:R-:W-:Y:S01]  /*1ee0*/  @!P2 IADD3 R197, PT, PT, R148, 0x6000, RZ ;  /* 0x0000600094c5a810 */ /* 0x000fe20007ffe0ff */
[----:B------:R-:W-:Y:S01]  /*1ef0*/  FADD.FTZ R130, R57, R130 ;  /* 0x0000008239827221 */ /* 0x000fe20000010000 */
[----:B------:R-:W-:Y:S01]  /*1f00*/  @!P3 IADD3 R196, PT, PT, R78, R77, RZ ;  /* 0x0000004d4ec4b210 */ /* 0x000fe20007ffe0ff */
[----:B------:R-:W-:Y:S01]  /*1f10*/  FADD.FTZ R129, R56, R129 ;  /* 0x0000008138817221 */ /* 0x000fe20000010000 */
[----:B------:R-:W-:Y:S01]  /*1f20*/  FADD.FTZ R124, R55, R124 ;  /* 0x0000007c377c7221 */ /* 0x000fe20000010000 */
[----:B------:R-:W-:Y:S01]  /*1f30*/  FADD.FTZ R123, R54, R123 ;  /* 0x0000007b367b7221 */ /* 0x000fe20000010000 */
[----:B------:R-:W-:Y:S01]  /*1f40*/  FADD.FTZ R126, R53, R126 ;  /* 0x0000007e357e7221 */ /* 0x000fe20000010000 */
[----:B------:R-:W-:Y:S01]  /*1f50*/  FADD.FTZ R125, R52, R125 ;  /* 0x0000007d347d7221 */ /* 0x000fe20000010000 */
[----:B0-----:R-:W-:Y:S01]  /*1f60*/  FADD.FTZ R82, R81, R82 ;  /* 0x0000005251527221 */ /* 0x001fe20000010000 */
[----:B-1----:R-:W-:-:S04]  /*1f70*/  FADD.FTZ R83, R80, R83 ;  /* 0x0000005350537221 */ /* 0x002fc80000010000 */
[----:B------:R-:W0:Y:S01]  /*1f80*/  SHFL.DOWN PT, R79, R82, 0x2, 0x1f ;  /* 0x08401f00524f7f89 */ /* 0x000e2200000e0000 */
[C---:B------:R-:W-:Y:S02]  /*1f90*/  IADD3 R80, PT, PT, R148.reuse, 0x6050, RZ ;  /* 0x0000605094507810 */ /* 0x040fe40007ffe0ff */
[----:B------:R-:W-:Y:S01]  /*1fa0*/  @!P2 IADD3 R80, PT, PT, R148, 0x6010, RZ ;  /* 0x000060109450a810 */ /* 0x000fe20007ffe0ff */
[----:B------:R-:W1:Y:S01]  /*1fb0*/  SHFL.DOWN PT, R76, R83, 0x2, 0x1f ;  /* 0x08401f00534c7f89 */ /* 0x000e6200000e0000 */
[----:B------:R-:W-:Y:S01]  /*1fc0*/  PLOP3.LUT P2, PT, P2, PT, PT, 0x8, 0x80 ;  /* 0x000000000080781c */ /* 0x000fe2000174e170 */
[----:B0-----:R-:W-:Y:S01]  /*1fd0*/  FADD.FTZ R79, R82, R79 ;  /* 0x0000004f524f7221 */ /* 0x001fe20000010000 */
[----:B-1----:R-:W-:-:S04]  /*1fe0*/  FADD.FTZ R76, R83, R76 ;  /* 0x0000004c534c7221 */ /* 0x002fc80000010000 */
[----:B------:R-:W0:Y:S04]  /*1ff0*/  SHFL.DOWN PT, R92, R79, 0x1, 0x1f ;  /* 0x08201f004f5c7f89 */ /* 0x000e2800000e0000 */
[----:B------:R-:W1:Y:S01]  /*2000*/  SHFL.DOWN PT, R93, R76, 0x1, 0x1f ;  /* 0x08201f004c5d7f89 */ /* 0x000e6200000e0000 */
[----:B0-----:R-:W-:Y:S01]  /*2010*/  FADD.FTZ R92, R79, R92 ;  /* 0x0000005c4f5c7221 */ /* 0x001fe20000010000 */
[----:B-1----:R-:W-:-:S05]  /*2020*/  FADD.FTZ R93, R76, R93 ;  /* 0x0000005d4c5d7221 */ /* 0x002fca0000010000 */
[----:B------:R-:W-:Y:S01]  /*2030*/  @!P3 STS.64 [R196], R92 ;  /* 0x0000005cc400b388 */ /* 0x000fe20000000a00 */
[----:B------:R-:W-:Y:S06]  /*2040*/  BAR.SYNC.DEFER_BLOCKING 0x0 ;  /* 0x0000000000007b1d */ /* 0x000fec0000010000 */
        /* <DEDUP_REMOVED lines=50> */
[----:B------:R-:W1:Y:S01]  /*2370*/  LDC.64 R66, c[0x0][0x3f0] ;  /* 0x0000fc00ff427b82 */ /* 0x000e620000000a00 */
[----:B------:R-:W-:Y:S01]  /*2380*/  FADD.FTZ R98, -R99, R98 ;  /* 0x0000006263627221 */ /* 0x000fe20000010100 */
[----:B------:R-:W-:Y:S01]  /*2390*/  FADD.FTZ R68, -R157, R156 ;  /* 0x0000009c9d447221 */ /* 0x000fe20000010100 */
[----:B0-----:R-:W-:Y:S01]  /*23a0*/  IADD3 R127, PT, PT, R127, R96, RZ ;  /* 0x000000607f7f7210 */ /* 0x001fe20007ffe0ff */
        /* <DEDUP_REMOVED lines=11> */
[----:B------:R-:W-:Y:S01]  /*2460*/  ISETP.GE.AND P0, PT, R127, R97, PT ;  /* 0x000000617f00720c */ /* 0x000fe20003f06270 */
        /* <DEDUP_REMOVED lines=8> */
[----:B-1----:R-:W-:-:S04]  /*24f0*/  IMAD.WIDE.U32 R88, R155, 0x10, R66 ;  /* 0x000000109b587825 */ /* 0x002fc800078e0042 */
        /* <DEDUP_REMOVED lines=25> */
[----:B------:R1:W-:Y:S04]  /*2690*/  STG.E.128 desc[UR6][R88.64+0x1000], R68 ;  /* 0x0010004458007986 */ /* 0x0003e8000c101d06 */
        /* <DEDUP_REMOVED lines=57> */
.L_x_1983:
[----:B-----5:R-:W0:Y:S01]  /*2a30*/  S2R R5, SR_TID.X ;  /* 0x0000000000057919 */ /* 0x020e220000002100 */
[----:B------:R-:W1:Y:S08]  /*2a40*/  S2UR UR4, SR_CTAID.X ;  /* 0x00000000000479c3 */ /* 0x000e700000002500 */
[----:B------:R-:W2:Y:S08]  /*2a50*/  LDC.64 R18, c[0x0][0x3e0] ;  /* 0x0000f800ff127b82 */ /* 0x000eb00000000a00 */
[----:B------:R-:W3:Y:S01]  /*2a60*/  LDC.64 R20, c[0x0][0x3e8] ;  /* 0x0000fa00ff147b82 */ /* 0x000ee20000000a00 */
[----:B-1----:R-:W-:-:S06]  /*2a70*/  UIMAD UR4, UR4, 0x600, URZ ;  /* 0x00000600040478a4 */ /* 0x002fcc000f8e02ff */
[----:B0-----:R-:W-:-:S04]  /*2a80*/  LOP3.LUT R5, R5, UR4, RZ, 0xfc, !PT ;  /* 0x0000000405057c12 */ /* 0x001fc8000f8efcff */
[C---:B------:R-:W-:Y:S01]  /*2a90*/  IADD3 R9, PT, PT, R5.reuse, 0x200, RZ ;  /* 0x0000020005097810 */ /* 0x040fe20007ffe0ff */
[C-C-:B--2---:R-:W-:Y:S01]  /*2aa0*/  IMAD.WIDE.U32 R2, R5.reuse, 0x10, R18.reuse ;  /* 0x0000001005027825 */ /* 0x144fe200078e0012 */
[C---:B------:R-:W-:Y:S02]  /*2ab0*/  IADD3 R13, PT, PT, R5.reuse, 0x300, RZ ;  /* 0x00000300050d7810 */ /* 0x040fe40007ffe0ff */
[----:B------:R-:W-:Y:S01]  /*2ac0*/  IADD3 R17, PT, PT, R5, 0x400, RZ ;  /* 0x0000040005117810 */ /* 0x000fe20007ffe0ff */
[----:B------:R-:W-:Y:S01]  /*2ad0*/  IMAD.WIDE.U32 R6, R9, 0x10, R18 ;  /* 0x0000001009067825 */ /* 0x000fe200078e0012 */
[C---:B------:R-:W-:Y:S01]  /*2ae0*/  IADD3 R23, PT, PT, R5.reuse, 0x500, RZ ;  /* 0x0000050005177810 */ /* 0x040fe20007ffe0ff */
[----:B------:R-:W-:Y:S02]  /*2af0*/  STG.E.128 desc[UR6][R2.64], R80 ;  /* 0x0000005002007986 */ /* 0x000fe4000c101d06 */
[----:B---3--:R-:W-:-:S04]  /*2b00*/  IMAD.WIDE.U32 R4, R5, 0x10, R20 ;  /* 0x0000001005047825 */ /* 0x008fc800078e0014 */
        /* <DEDUP_REMOVED lines=19> */
.L_x_1989:
        /* <DEDUP_REMOVED lines=12> */
.L_x_3146:


//--------------------- .text._ZN10layer_norm22ln_bwd_finalize_kernelINS_22Kernel_traits_finalizeILj5120E13__nv_bfloat16fS2_fjLj1024ELj4ENS_18Kernel_traits_baseILj5120ES2_fS2_fjLj1024EEEEEEEvNS_9BwdParamsE --------------------------
	.section	.text._ZN10layer_norm22ln_bwd_finalize_kernelINS_22Kernel_traits_finalizeILj5120E13__nv_bfloat16fS2_fjLj1024ELj4ENS_18Kernel_traits_baseILj5120ES2_fS2_fjLj1024EEEEEEEvNS_9BwdParamsE,"ax",@progbits
	.align	128
        .global         _ZN10layer_norm22ln_bwd_finalize_kernelINS_22Kernel_traits_finalizeILj5120E13__nv_bfloat16fS2_fjLj1024ELj4ENS_18Kernel_traits_baseILj5120ES2_fS2_fjLj1024EEEEEEEvNS_9BwdParamsE
        .type           _ZN10layer_norm22ln_bwd_finalize_kernelINS_22Kernel_traits_finalizeILj5120E13__nv_bfloat16fS2_fjLj1024ELj4ENS_18Kernel_traits_baseILj5120ES2_fS2_fjLj1024EEEEEEEvNS_9BwdParamsE,@function
        .size           _ZN10layer_norm22ln_bwd_finalize_kernelINS_22Kernel_traits_finalizeILj5120E13__nv_bfloat16fS2_fjLj1024ELj4ENS_18Kernel_traits_baseILj5120ES2_fS2_fjLj1024EEEEEEEvNS_9BwdParamsE,(.L_x_3147 - _ZN10layer_norm22ln_bwd_finalize_kernelINS_22Kernel_traits_finalizeILj5120E13__nv_bfloat16fS2_fjLj1024ELj4ENS_18Kernel_traits_baseILj5120ES2_fS2_fjLj1024EEEEEEEvNS_9BwdParamsE)
        .other          _ZN10layer_norm22ln_bwd_finalize_kernelINS_22Kernel_traits_finalizeILj5120E13__nv_bfloat16fS2_fjLj1024ELj4ENS_18Kernel_traits_baseILj5120ES2_fS2_fjLj1024EEEEEEEvNS_9BwdParamsE,@"STO_CUDA_ENTRY STV_DEFAULT"
_ZN10layer_norm22ln_bwd_finalize_kernelINS_22Kernel_traits_finalizeILj5120E13__nv_bfloat16fS2_fjLj1024ELj4ENS_18Kernel_traits_baseILj5120ES2_fS2_fjLj1024EEEEEEEvNS_9BwdParamsE:
.text._ZN10layer_norm22ln_bwd_finalize_kernelINS_22Kernel_traits_finalizeILj5120E13__nv_bfloat16fS2_fjLj1024ELj4ENS_18Kernel_traits_baseILj5120ES2_fS2_fjLj1024EEEEEEEvNS_9BwdParamsE:
        /* <DEDUP_REMOVED lines=37> */
.L_x_1994:
        /* <DEDUP_REMOVED lines=118> */
.L_x_1993:
[----:B------:R-:W-:Y:S05]  /*09b0*/  BSYNC.RECONVERGENT B1 ;  /* 0x0000000000017941 */ /* 0x000fea0003800200 */
.L_x_1992:
        /* <DEDUP_REMOVED lines=65> */
.L_x_1996:
[----:B------:R-:W-:Y:S05]  /*0dd0*/  BSYNC.RECONVERGENT B1 ;  /* 0x0000000000017941 */ /* 0x000fea0003800200 */
.L_x_1995:
        /* <DEDUP_REMOVED lines=37> */
.L_x_1998:
[----:B------:R-:W-:Y:S05]  /*1030*/  BSYNC.RECONVERGENT B1 ;  /* 0x0000000000017941 */ /* 0x000fea0003800200 */
.L_x_1997:
[----:B------:R-:W-:Y:S05]  /*1040*/  @!P1 BRA `(.L_x_1991) ;  /* 0x00000000003c9947 */ /* 0x000fea0003800000 */
[----:B------:R-:W0:Y:S01]  /*1050*/  LDC.64 R6, c[0x0][0x3e0] ;  /* 0x0000f800ff067b82 */ /* 0x000e220000000a00 */
[----:B------:R-:W-:Y:S01]  /*1060*/  IMAD R2, R15, 0x1400, R11 ;  /* 0x000014000f027824 */ /* 0x000fe200078e020b */
[----:B------:R-:W-:-:S04]  /*1070*/  IADD3 R24, PT, PT, -R24, RZ, RZ ;  /* 0x000000ff18187210 */ /* 0x000fc80007ffe1ff */
[----:B------:R-:W-:Y:S02]  /*1080*/  IADD3 R11, PT, PT, R13, R2, RZ ;  /* 0x000000020d0b7210 */ /* 0x000fe40007ffe0ff */
[----:B------:R-:W1:Y:S05]  /*1090*/  LDC.64 R8, c[0x0][0x3e8] ;  /* 0x0000fa00ff087b82 */ /* 0x000e6a0000000a00 */
.L_x_1999:
        /* <DEDUP_REMOVED lines=10> */
.L_x_1991:
[----:B------:R-:W-:Y:S05]  /*1140*/  BSYNC.RECONVERGENT B0 ;  /* 0x0000000000007941 */ /* 0x000fea0003800200 */
.L_x_1990:
        /* <DEDUP_REMOVED lines=55> */
.L_x_2000:
        /* <DEDUP_REMOVED lines=12> */
.L_x_3147:


//--------------------- .text._ZN10layer_norm13ln_bwd_kernelINS_13Kernel_traitsI13__nv_bfloat16fS2_fjLj5120ELj1ELj1ELj4ELj16ENS_18Kernel_traits_baseILj5120ES2_fS2_fjLj128EEEEEEEvNS_9BwdParamsE --------------------------
	.section	.text._ZN10layer_norm13ln_bwd_kernelINS_13Kernel_traitsI13__nv_bfloat16fS2_fjLj5120ELj1ELj1ELj4ELj16ENS_18Kernel_traits_baseILj5120ES2_fS2_fjLj128EEEEEEEvNS_9BwdParamsE,"ax",@progbits
	.align	128
        .global         _ZN10layer_norm13ln_bwd_kernelINS_13Kernel_traitsI13__nv_bfloat16fS2_fjLj5120ELj1ELj1ELj4ELj16ENS_18Kernel_traits_baseILj5120ES2_fS2_fjLj128EEEEEEEvNS_9BwdParamsE
        .type           _ZN10layer_norm13ln_bwd_kernelINS_13Kernel_traitsI13__nv_bfloat16fS2_fjLj5120ELj1ELj1ELj4ELj16ENS_18Kernel_traits_baseILj5120ES2_fS2_fjLj128EEEEEEEvNS_9BwdParamsE,@function
        .size           _ZN10layer_norm13ln_bwd_kernelINS_13Kernel_traitsI13__nv_bfloat16fS2_fjLj5120ELj1ELj1ELj4ELj16ENS_18Kernel_traits_baseILj5120ES2_fS2_fjLj128EEEEEEEvNS_9BwdParamsE,(.L_x_3148 - _ZN10layer_norm13ln_bwd_kernelINS_13Kernel_traitsI13__nv_bfloat16fS2_fjLj5120ELj1ELj1ELj4ELj16ENS_18Kernel_traits_baseILj5120ES2_fS2_fjLj128EEEEEEEvNS_9BwdParamsE)
        .other          _ZN10layer_norm13ln_bwd_kernelINS_13Kernel_traitsI13__nv_bfloat16fS2_fjLj5120ELj1ELj1ELj4ELj16ENS_18Kernel_traits_baseILj5120ES2_fS2_fjLj128EEEEEEEvNS_9BwdParamsE,@"STO_CUDA_ENTRY STV_DEFAULT"
_ZN10layer_norm13ln_bwd_kernelINS_13Kernel_traitsI13__nv_bfloat16fS2_fjLj5120ELj1ELj1ELj4ELj16ENS_18Kernel_traits_baseILj5120ES2_fS2_fjLj128EEEEEEEvNS_9BwdParamsE:
.text._ZN10layer_norm13ln_bwd_kernelINS_13Kernel_traitsI13__nv_bfloat16fS2_fjLj5120ELj1ELj1ELj4ELj16ENS_18Kernel_traits_baseILj5120ES2_fS2_fjLj128EEEEEEEvNS_9BwdParamsE:
[----:B------:R-:W0:Y:S01]  /*0000*/  LDC R1, c[0x0][0x37c] ;  /* 0x0000df00ff017b82 */ /* 0x000e220000000800 */
[----:B------:R-:W1:Y:S07]  /*0010*/  LDCU.64 UR6, c[0x0][0x398] ;  /* 0x00007300ff0677ac */ /* 0x000e6e0008000a00 */
[----:B------:R-:W2:Y:S01]  /*0020*/  S2UR UR4, SR_CTAID.X ;  /* 0x00000000000479c3 */ /* 0x000ea20000002500 */
[----:B------:R-:W3:Y:S01]  /*0030*/  S2R R137, SR_TID.X ;  /* 0x0000000000897919 */ /* 0x000ee20000002100 */
[----:B0-----:R-:W-:Y:S01]  /*0040*/  IADD3 R1, PT, PT, R1, -0x108, RZ ;  /* 0xfffffef801017810 */ /* 0x001fe20007ffe0ff */
[----:B-1----:R-:W-:-:S04]  /*0050*/  UISETP.NE.U32.AND UP0, UPT, UR6, URZ, UPT ;  /* 0x000000ff0600728c */ /* 0x002fc8000bf05070 */
[----:B------:R-:W-:Y:S01]  /*0060*/  UISETP.NE.AND.EX UP0, UPT, UR7, URZ, UPT, UP0 ;  /* 0x000000ff0700728c */ /* 0x000fe2000bf05300 */
[----:B------:R-:W0:Y:S01]  /*0070*/  LDCU.64 UR6, c[0x0][0x358] ;  /* 0x00006b00ff0677ac */ /* 0x000e220008000a00 */
[----:B--2---:R-:W-:-:S04]  /*0080*/  MOV R3, UR4 ;  /* 0x0000000400037c02 */ /* 0x004fc80008000f00 */
[----:B------:R-:W-:-:S13]  /*0090*/  PLOP3.LUT P0, PT, PT, PT, UP0, 0x80, 0x8 ;  /* 0x000000000008781c */ /* 0x000fda0003f0f008 */
[----:B0--3--:R-:W-:Y:S05]  /*00a0*/  @!P0 BRA `(.L_x_2001) ;  /* 0x00000000006c8947 */ /* 0x009fea0003800000 */
        /* <DEDUP_REMOVED lines=14> */
[----:B------:R-:W3:Y:S04]  /*0190*/  LDG.E.64 R8, desc[UR6][R6.64+0x2000] ;  /* 0x0020000606087981 */ /* 0x000ee8000c1e1b00 */
[----:B------:R2:W5:Y:S04]  /*01a0*/  LDG.E.64 R114, desc[UR6][R6.64] ;  /* 0x0000000606727981 */ /* 0x000568000c1e1b00 */
[----:B------:R-:W4:Y:S04]  /*01b0*/  LDG.E.64 R4, desc[UR6][R6.64+0x2400] ;  /* 0x0024000606047981 */ /* 0x000f28000c1e1b00 */
[----:B------:R2:W5:Y:S04]  /*01c0*/  LDG.E.64 R116, desc[UR6][R6.64+0x400] ;  /* 0x0004000606747981 */ /* 0x000568000c1e1b00 */
[----:B------:R2:W5:Y:S04]  /*01d0*/  LDG.E.64 R118, desc[UR6][R6.64+0x800] ;  /* 0x0008000606767981 */ /* 0x000568000c1e1b00 */
[----:B------:R2:W5:Y:S04]  /*01e0*/  LDG.E.64 R120, desc[UR6][R6.64+0xc00] ;  /* 0x000c000606787981 */ /* 0x000568000c1e1b00 */
[----:B------:R2:W5:Y:S04]  /*01f0*/  LDG.E.64 R122, desc[UR6][R6.64+0x1000] ;  /* 0x00100006067a7981 */ /* 0x000568000c1e1b00 */
[----:B------:R2:W5:Y:S04]  /*0200*/  LDG.E.64 R124, desc[UR6][R6.64+0x1400] ;  /* 0x00140006067c7981 */ /* 0x000568000c1e1b00 */
[----:B------:R2:W5:Y:S04]  /*0210*/  LDG.E.64 R126, desc[UR6][R6.64+0x1800] ;  /* 0x00180006067e7981 */ /* 0x000568000c1e1b00 */
[----:B------:R2:W5:Y:S04]  /*0220*/  LDG.E.64 R128, desc[UR6][R6.64+0x1c00] ;  /* 0x001c000606807981 */ /* 0x000568000c1e1b00 */
[----:B----4-:R2:W-:Y:S04]  /*0230*/  STL.64 [R1+0xe8], R4 ;  /* 0x0000e80401007387 */ /* 0x0105e80000100a00 */
[----:B---3--:R2:W-:Y:S01]  /*0240*/  STL.64 [R1+0xf0], R8 ;  /* 0x0000f00801007387 */ /* 0x0085e20000100a00 */
[----:B------:R-:W-:Y:S05]  /*0250*/  BRA `(.L_x_2002) ;  /* 0x0000000000307947 */ /* 0x000fea0003800000 */
.L_x_2001:
        /* <DEDUP_REMOVED lines=12> */
.L_x_2002:
        /* <DEDUP_REMOVED lines=36> */
[----:B--2---:R-:W-:-:S02]  /*0560*/  CS2R R6, SRZ ;  /* 0x0000000000067805 */ /* 0x004fc4000001ff00 */
[----:B0-----:R-:W-:Y:S02]  /*0570*/  CS2R R4, SRZ ;  /* 0x0000000000047805 */ /* 0x001fe4000001ff00 */
[----:B------:R-:W-:Y:S02]  /*0580*/  CS2R R10, SRZ ;  /* 0x00000000000a7805 */ /* 0x000fe4000001ff00 */
[----:B------:R-:W-:Y:S02]  /*0590*/  CS2R R8, SRZ ;  /* 0x0000000000087805 */ /* 0x000fe4000001ff00 */
[----:B------:R-:W-:Y:S02]  /*05a0*/  CS2R R14, SRZ ;  /* 0x00000000000e7805 */ /* 0x000fe4000001ff00 */
[----:B------:R-:W-:Y:S01]  /*05b0*/  CS2R R12, SRZ ;  /* 0x00000000000c7805 */ /* 0x000fe2000001ff00 */
[----:B------:R-:W-:Y:S06]  /*05c0*/  @P1 BRA `(.L_x_2003) ;  /* 0x0000006000201947 */ /* 0x000fec0003800000 */
[----:B------:R-:W2:Y:S04]  /*05d0*/  LDL R104, [R1+0xf4] ;  /* 0x0000f40001687983 */ /* 0x000ea80000100800 */
[----:B------:R-:W3:Y:S04]  /*05e0*/  LDL R105, [R1+0xf0] ;  /* 0x0000f00001697983 */ /* 0x000ee80000100800 */
[----:B------:R-:W4:Y:S04]  /*05f0*/  LDL R102, [R1+0xec] ;  /* 0x0000ec0001667983 */ /* 0x000f280000100800 */
[----:B------:R-:W4:Y:S04]  /*0600*/  LDL R103, [R1+0xe8] ;  /* 0x0000e80001677983 */ /* 0x000f280000100800 */
        /* <DEDUP_REMOVED lines=44> */
[----:B------:R0:W-:Y:S01]  /*08d0*/  STL [R1+0x34], RZ ;  /* 0x000034ff01007387 */ /* 0x0001e20000100800 */
[----:B-----5:R-:W-:-:S03]  /*08e0*/  MOV R57, R99 ;  /* 0x0000006300397202 */ /* 0x020fc60000000f00 */
[----:B------:R0:W-:Y:S01]  /*08f0*/  STL [R1+0x30], RZ ;  /* 0x000030ff01007387 */ /* 0x0001e20000100800 */
[----:B------:R-:W-:-:S03]  /*0900*/  MOV R56, R98 ;  /* 0x0000006200387202 */ /* 0x000fc60000000f00 */
[----:B------:R0:W-:Y:S01]  /*0910*/  STL [R1+0x2c], RZ ;  /* 0x00002cff01007387 */ /* 0x0001e20000100800 */
[----:B------:R-:W-:-:S03]  /*0920*/  MOV R2, R17 ;  /* 0x0000001100027202 */ /* 0x000fc60000000f00 */
[----:B------:R0:W-:Y:S01]  /*0930*/  STL [R1+0x28], RZ ;  /* 0x000028ff01007387 */ /* 0x0001e20000100800 */
[----:B------:R-:W-:-:S03]  /*0940*/  MOV R0, R16 ;  /* 0x0000001000007202 */ /* 0x000fc60000000f00 */
[----:B------:R0:W-:Y:S01]  /*0950*/  STL [R1+0x24], RZ ;  /* 0x000024ff01007387 */ /* 0x0001e20000100800 */
[--C-:B------:R-:W-:Y:S01]  /*0960*/  SHF.R.U64 R100, R98, 0x10, R99.reuse ;  /* 0x0000001062647819 */ /* 0x100fe20000001263 */
[----:B------:R-:W1:Y:S02]  /*0970*/  S2UR UR5, SR_CgaCtaId ;  /* 0x00000000000579c3 */ /* 0x000e640000008800 */
[----:B------:R0:W-:Y:S01]  /*0980*/  STL [R1+0x20], RZ ;  /* 0x000020ff01007387 */ /* 0x0001e20000100800 */
[----:B------:R-:W-:-:S03]  /*0990*/  SHF.R.U32.HI R101, RZ, 0x10, R99 ;  /* 0x00000010ff657819 */ /* 0x000fc60000011663 */
[----:B------:R0:W-:Y:S01]  /*09a0*/  STL [R1+0x1c], RZ ;  /* 0x00001cff01007387 */ /* 0x0001e20000100800 */
[----:B------:R-:W-:-:S03]  /*09b0*/  PRMT R99, R57, 0x7610, R99 ;  /* 0x0000761039637816 */ /* 0x000fc60000000063 */
[----:B------:R0:W-:Y:S01]  /*09c0*/  STL [R1+0x18], RZ ;  /* 0x000018ff01007387 */ /* 0x0001e20000100800 */
[----:B------:R-:W-:Y:S02]  /*09d0*/  MOV R35, R23 ;  /* 0x0000001700237202 */ /* 0x000fe40000000f00 */
[--C-:B------:R-:W-:Y:S01]  /*09e0*/  SHF.R.U64 R36, R22, 0x10, R23.reuse ;  /* 0x0000001016247819 */ /* 0x100fe20000001217 */
[----:B------:R0:W-:Y:S01]  /*09f0*/  STL [R1+0x14], RZ ;  /* 0x000014ff01007387 */ /* 0x0001e20000100800 */
[--C-:B------:R-:W-:Y:S02]  /*0a00*/  SHF.R.U32.HI R37, RZ, 0x10, R23.reuse ;  /* 0x00000010ff257819 */ /* 0x100fe40000011617 */
[----:B------:R-:W-:Y:S01]  /*0a10*/  PRMT R98, R56, 0x7610, R98 ;  /* 0x0000761038627816 */ /* 0x000fe20000000062 */
[----:B------:R0:W-:Y:S01]  /*0a20*/  STL [R1+0x10], RZ ;  /* 0x000010ff01007387 */ /* 0x0001e20000100800 */
[----:B------:R-:W-:Y:S02]  /*0a30*/  MOV R34, R22 ;  /* 0x0000001600227202 */ /* 0x000fe40000000f00 */
[----:B------:R-:W-:Y:S01]  /*0a40*/  PRMT R23, R2, 0x7610, R23 ;  /* 0x0000761002177816 */ /* 0x000fe20000000017 */
[----:B------:R0:W-:Y:S01]  /*0a50*/  STL [R1+0xc], RZ ;  /* 0x00000cff01007387 */ /* 0x0001e20000100800 */
[----:B------:R-:W-:-:S03]  /*0a60*/  PRMT R22, R0, 0x7610, R22 ;  /* 0x0000761000167816 */ /* 0x000fc60000000016 */
[----:B------:R0:W-:Y:S04]  /*0a70*/  STL [R1+0x8], RZ ;  /* 0x000008ff01007387 */ /* 0x0001e80000100800 */
[----:B------:R0:W-:Y:S04]  /*0a80*/  STL [R1+0x4], RZ ;  /* 0x000004ff01007387 */ /* 0x0001e80000100800 */
[----:B------:R0:W-:Y:S01]  /*0a90*/  STL [R1], RZ ;  /* 0x000000ff01007387 */ /* 0x0001e20000100800 */
[----:B------:R-:W-:Y:S02]  /*0aa0*/  UMOV UR4, 0x400 ;  /* 0x0000040000047882 */ /* 0x000fe40000000000 */
[----:B-1----:R-:W-:Y:S01]  /*0ab0*/  ULEA UR4, UR5, UR4, 0x18 ;  /* 0x0000000405047291 */ /* 0x002fe2000f8ec0ff */
[----:B------:R-:W-:Y:S01]  /*0ac0*/  MOV R54, R96 ;  /* 0x0000006000367202 */ /* 0x000fe20000000f00 */
[----:B------:R-:W-:Y:S01]  /*0ad0*/  HFMA2 R233, -RZ, RZ, 0, 0 ;  /* 0x00000000ffe97431 */ /* 0x000fe200000001ff */
        /* <DEDUP_REMOVED lines=21> */
[--C-:B--2---:R-:W-:Y:S02]  /*0c30*/  SHF.R.U32.HI R59, RZ, 0x10, R104.reuse ;  /* 0x00000010ff3b7819 */ /* 0x104fe40000011668 */
[----:B---3--:R-:W-:Y:S02]  /*0c40*/  SHF.R.U64 R58, R105, 0x10, R104 ;  /* 0x00000010693a7819 */ /* 0x008fe40000001268 */
[----:B------:R-:W-:Y:S02]  /*0c50*/  PRMT R56, R59, 0x7610, R56 ;  /* 0x000076103b387816 */ /* 0x000fe40000000038 */
[----:B----4-:R-:W-:-:S02]  /*0c60*/  SHF.R.U32.HI R61, RZ, 0x10, R102 ;  /* 0x00000010ff3d7819 */ /* 0x010fc40000011666 */
[----:B------:R-:W-:Y:S02]  /*0c70*/  PRMT R57, R58, 0x7610, R57 ;  /* 0x000076103a397816 */ /* 0x000fe40000000039 */
[----:B------:R-:W-:Y:S02]  /*0c80*/  SHF.R.U64 R60, R103, 0x10, R102 ;  /* 0x00000010673c7819 */ /* 0x000fe40000001266 */
[----:B------:R-:W-:Y:S02]  /*0c90*/  PRMT R0, R61, 0x7610, R0 ;  /* 0x000076103d007816 */ /* 0x000fe40000000000 */
[----:B------:R-:W-:Y:S01]  /*0ca0*/  PRMT R2, R60, 0x7610, R2 ;  /* 0x000076103c027816 */ /* 0x000fe20000000002 */
[----:B------:R0:W-:Y:S04]  /*0cb0*/  STL.S16 [R1+0xfc], R57 ;  /* 0x0000fc3901007387 */ /* 0x0001e80000100600 */
[----:B------:R0:W-:Y:S04]  /*0cc0*/  STL.S16 [R1+0x104], R56 ;  /* 0x0001043801007387 */ /* 0x0001e80000100600 */
[----:B------:R0:W-:Y:S04]  /*0cd0*/  STL.S16 [R1+0xf8], R2 ;  /* 0x0000f80201007387 */ /* 0x0001e80000100600 */
[----:B------:R0:W-:Y:S01]  /*0ce0*/  STL.S16 [R1+0x100], R0 ;  /* 0x0001000001007387 */ /* 0x0001e20000100600 */
[----:B------:R-:W-:-:S02]  /*0cf0*/  SHF.R.U64 R96, R96, 0x10, R97 ;  /* 0x0000001060607819 */ /* 0x000fc40000001261 */
        /* <DEDUP_REMOVED lines=8> */
[----:B------:R-:W-:Y:S02]  /*0d80*/  MOV R46, R92 ;  /* 0x0000005c002e7202 */ /* 0x000fe40000000f00 */
[----:B------:R-:W-:Y:S02]  /*0d90*/  MOV R47, R93 ;  /* 0x0000005d002f7202 */ /* 0x000fe40000000f00 */
[--C-:B------:R-:W-:Y:S02]  /*0da0*/  SHF.R.U64 R48, R92, 0x10, R93.reuse ;  /* 0x000000105c307819 */ /* 0x100fe4000000125d */
[----:B------:R-:W-:-:S02]  /*0db0*/  SHF.R.U32.HI R49, RZ, 0x10, R93 ;  /* 0x00000010ff317819 */ /* 0x000fc4000001165d */
[----:B------:R-:W-:Y:S02]  /*0dc0*/  MOV R50, R94 ;  /* 0x0000005e00327202 */ /* 0x000fe40000000f00 */
[----:B------:R-:W-:Y:S02]  /*0dd0*/  MOV R51, R95 ;  /* 0x0000005f00337202 */ /* 0x000fe40000000f00 */
[--C-:B------:R-:W-:Y:S02]  /*0de0*/  SHF.R.U64 R52, R94, 0x10, R95.reuse ;  /* 0x000000105e347819 */ /* 0x100fe4000000125f */
[----:B------:R-:W-:Y:S02]  /*0df0*/  SHF.R.U32.HI R53, RZ, 0x10, R95 ;  /* 0x00000010ff357819 */ /* 0x000fe4000001165f */
[----:B------:R-:W-:Y:S02]  /*0e00*/  SHF.R.U32.HI R97, RZ, 0x10, R97 ;  /* 0x00000010ff617819 */ /* 0x000fe40000011661 */
[----:B------:R-:W-:-:S02]  /*0e10*/  PLOP3.LUT P1, PT, PT, PT, PT, 0x8, 0x80 ;  /* 0x000000000080781c */ /* 0x000fc40003f2e170 */
[----:B------:R-:W-:Y:S02]  /*0e20*/  MOV R228, RZ ;  /* 0x000000ff00e47202 */ /* 0x000fe40000000f00 */
[----:B0-----:R-:W-:-:S09]  /*0e30*/  MOV R102, UR4 ;  /* 0x0000000400667c02 */ /* 0x001fd20008000f00 */
.L_x_2010:
[----:B0---4-:R-:W0:Y:S01]  /*0e40*/  LDC.64 R58, c[0x0][0x3a8] ;  /* 0x0000ea00ff3a7b82 */ /* 0x011e220000000a00 */
[----:B------:R-:W-:-:S07]  /*0e50*/  MOV R130, RZ ;  /* 0x000000ff00827202 */ /* 0x000fce0000000f00 */
[----:B------:R-:W1:Y:S01]  /*0e60*/  @!P0 LDC.64 R56, c[0x0][0x3a0] ;  /* 0x0000e800ff388b82 */ /* 0x000e620000000a00 */
[----:B0-----:R-:W-:-:S05]  /*0e70*/  IMAD.WIDE R58, R3, 0x4, R58 ;  /* 0x00000004033a7825 */ /* 0x001fca00078e023a */
[----:B------:R-:W5:Y:S01]  /*0e80*/  LDG.E R103, desc[UR6][R58.64] ;  /* 0x000000063a677981 */ /* 0x000f62000c1e1900 */
[----:B-1----:R-:W-:-:S05]  /*0e90*/  @!P0 IMAD.WIDE R56, R3, 0x4, R56 ;  /* 0x0000000403388825 */ /* 0x002fca00078e0238 */
[----:B------:R0:W5:Y:S02]  /*0ea0*/  @!P0 LDG.E R130, desc[UR6][R56.64] ;  /* 0x0000000638828981 */ /* 0x000164000c1e1900 */
[----:B0-----:R-:W0:Y:S02]  /*0eb0*/  LDC.64 R56, c[0x0][0x398] ;  /* 0x0000e600ff387b82 */ /* 0x001e240000000a00 */
[----:B0-----:R-:W-:-:S04]  /*0ec0*/  ISETP.NE.U32.AND P0, PT, R56, RZ, PT ;  /* 0x000000ff3800720c */ /* 0x001fc80003f05070 */
[----:B------:R-:W-:-:S13]  /*0ed0*/  ISETP.NE.AND.EX P0, PT, R57, RZ, PT, P0 ;  /* 0x000000ff3900720c */ /* 0x000fda0003f05300 */
[----:B------:R-:W-:Y:S05]  /*0ee0*/  @P0 BRA `(.L_x_2004) ;  /* 0x0000000000cc0947 */ /* 0x000fea0003800000 */
[----:B------:R-:W0:Y:S01]  /*0ef0*/  LDC.64 R146, c[0x0][0x3d8] ;  /* 0x0000f600ff927b82 */ /* 0x000e220000000a00 */
[----:B------:R-:W-:-:S05]  /*0f00*/  IMAD R104, R3, 0x500, RZ ;  /* 0x0000050003687824 */ /* 0x000fca00078e02ff */
[----:B------:R-:W-:Y:S02]  /*0f10*/  LOP3.LUT R104, R104, R137, RZ, 0xfc, !PT ;  /* 0x0000008968687212 */ /* 0x000fe400078efcff */
[----:B------:R-:W1:Y:S02]  /*0f20*/  LDC.64 R92, c[0x0][0x390] ;  /* 0x0000e400ff5c7b82 */ /* 0x000e640000000a00 */
[C---:B------:R-:W-:Y:S02]  /*0f30*/  IADD3 R105, PT, PT, R104.reuse, 0x100, RZ ;  /* 0x0000010068697810 */ /* 0x040fe40007ffe0ff */
[C---:B------:R-:W-:Y:S02]  /*0f40*/  IADD3 R106, PT, PT, R104.reuse, 0x180, RZ ;  /* 0x00000180686a7810 */ /* 0x040fe40007ffe0ff */
[C---:B------:R-:W-:Y:S02]  /*0f50*/  IADD3 R107, PT, PT, R104.reuse, 0x200, RZ ;  /* 0x00000200686b7810 */ /* 0x040fe40007ffe0ff */
[----:B------:R-:W-:-:S02]  /*0f60*/  IADD3 R108, PT, PT, R104, 0x280, RZ ;  /* 0x00000280686c7810 */ /* 0x000fc40007ffe0ff */
[C---:B------:R-:W-:Y:S02]  /*0f70*/  IADD3 R109, PT, PT, R104.reuse, 0x300, RZ ;  /* 0x00000300686d7810 */ /* 0x040fe40007ffe0ff */
[C---:B------:R-:W-:Y:S02]  /*0f80*/  IADD3 R110, PT, PT, R104.reuse, 0x380, RZ ;  /* 0x00000380686e7810 */ /* 0x040fe40007ffe0ff */
[C---:B------:R-:W-:Y:S02]  /*0f90*/  IADD3 R111, PT, PT, R104.reuse, 0x400, RZ ;  /* 0x00000400686f7810 */ /* 0x040fe40007ffe0ff */
[C---:B------:R-:W-:Y:S01]  /*0fa0*/  IADD3 R112, PT, PT, R104.reuse, 0x480, RZ ;  /* 0x0000048068707810 */ /* 0x040fe20007ffe0ff */
[----:B0-----:R-:W-:-:S04]  /*0fb0*/  IMAD.WIDE.U32 R162, R104, 0x8, R146 ;  /* 0x0000000868a27825 */ /* 0x001fc800078e0092 */
[----:B------:R-:W-:Y:S01]  /*0fc0*/  IMAD.WIDE.U32 R160, R105, 0x8, R146 ;  /* 0x0000000869a07825 */ /* 0x000fe200078e0092 */
[----:B------:R0:W5:Y:S03]  /*0fd0*/  LDG.E.64 R164, desc[UR6][R162.64] ;  /* 0x00000006a2a47981 */ /* 0x000166000c1e1b00 */
[----:B-1----:R-:W-:Y:S02]  /*0fe0*/  IMAD.WIDE.U32 R60, R104, 0x10, R92 ;  /* 0x00000010683c7825 */ /* 0x002fe400078e005c */
        /* <DEDUP_REMOVED lines=34> */
[----:B0-----:R-:W-:Y:S05]  /*1210*/  BRA `(.L_x_2005) ;  /* 0x0000000000c87947 */ /* 0x001fea0003800000 */
.L_x_2004:
        /* <DEDUP_REMOVED lines=49> */
[----:B0-----:R-:W5:Y:S02]  /*1530*/  LDG.E.128 R92, desc[UR6][R92.64] ;  /* 0x000000065c5c7981 */ /* 0x001f64000c1e1d00 */
.L_x_2005:
[----:B-----5:R-:W-:Y:S02]  /*1540*/  MOV R0, R164 ;  /* 0x000000a400007202 */ /* 0x020fe40000000f00 */
[----:B------:R-:W-:Y:S02]  /*1550*/  MOV R113, R162 ;  /* 0x000000a200717202 */ /* 0x000fe40000000f00 */
[----:B------:R-:W-:Y:S02]  /*1560*/  PRMT R182, R0, 0x7610, R182 ;  /* 0x0000761000b67816 */ /* 0x000fe400000000b6 */
        /* <DEDUP_REMOVED lines=39> */
[----:B------:R-:W-:Y:S01]  /*17e0*/  SHF.L.U32 R59, R2, 0x10, RZ ;  /* 0x00000010023b7819 */ /* 0x000fe200000006ff */
[--C-:B------:R-:W-:Y:S01]  /*17f0*/  FADD.FTZ R0, R56, -R130.reuse ;  /* 0x8000008238007221 */ /* 0x100fe20000010000 */
[--C-:B------:R-:W-:Y:S01]  /*1800*/  SHF.R.U64 R132, R164, 0x10, R165.reuse ;  /* 0x00000010a4847819 */ /* 0x100fe200000012a5 */
[----:B------:R-:W-:Y:S01]  /*1810*/  FMUL.FTZ R178, R103, R61 ;  /* 0x0000003d67b27220 */ /* 0x000fe20000410000 */
[----:B------:R-:W-:Y:S01]  /*1820*/  SHF.L.U32 R182, R182, 0x10, RZ ;  /* 0x00000010b6b67819 */ /* 0x000fe200000006ff */
[--C-:B------:R-:W-:Y:S01]  /*1830*/  FADD.FTZ R57, R57, -R130.reuse ;  /* 0x8000008239397221 */ /* 0x100fe20000010000 */
[----:B------:R-:W-:Y:S01]  /*1840*/  SHF.L.U32 R2, R22, 0x10, RZ ;  /* 0x0000001016027819 */ /* 0x000fe200000006ff */
[----:B------:R-:W-:Y:S01]  /*1850*/  FMUL.FTZ R0, R103, R0 ;  /* 0x0000000067007220 */ /* 0x000fe20000410000 */
[----:B------:R-:W-:Y:S01]  /*1860*/  SHF.L.U32 R176, R24, 0x10, RZ ;  /* 0x0000001018b07819 */ /* 0x000fe200000006ff */
[--C-:B------:R-:W-:Y:S01]  /*1870*/  FADD.FTZ R63, R63, -R130.reuse ;  /* 0x800000823f3f7221 */ /* 0x100fe20000010000 */
[----:B------:R-:W-:Y:S01]  /*1880*/  SHF.L.U32 R61, R132, 0x10, RZ ;  /* 0x00000010843d7819 */ /* 0x000fe200000006ff */
[----:B------:R-:W-:Y:S01]  /*1890*/  FMUL.FTZ R2, R2, R182 ;  /* 0x000000b602027220 */ /* 0x000fe20000410000 */
[----:B------:R-:W-:Y:S01]  /*18a0*/  SHF.R.U32.HI R164, RZ, 0x10, R165 ;  /* 0x00000010ffa47819 */ /* 0x000fe200000116a5 */
[----:B------:R-:W-:Y:S01]  /*18b0*/  FADD.FTZ R58, R58, -R130 ;  /* 0x800000823a3a7221 */ /* 0x000fe20000010000 */
[----:B------:R-:W-:Y:S01]  /*18c0*/  SHF.L.U32 R190, R23, 0x10, RZ ;  /* 0x0000001017be7819 */ /* 0x000fe200000006ff */
[C---:B------:R-:W-:Y:S01]  /*18d0*/  FMUL.FTZ R185, R103.reuse, R57 ;  /* 0x0000003967b97220 */ /* 0x040fe20000410000 */
[----:B------:R-:W-:Y:S01]  /*18e0*/  FMUL.FTZ R176, R176, R61 ;  /* 0x0000003db0b07220 */ /* 0x000fe20000410000 */
[----:B------:R-:W-:Y:S01]  /*18f0*/  FADD.FTZ R225, RZ, R2 ;  /* 0x00000002ffe17221 */ /* 0x000fe20000010000 */
[----:B------:R-:W-:Y:S01]  /*1900*/  FFMA.FTZ R226, R0, R2, RZ ;  /* 0x0000000200e27223 */ /* 0x000fe200000100ff */
[----:B------:R-:W-:Y:S01]  /*1910*/  FMUL.FTZ R179, R103, R63 ;  /* 0x0000003f67b37220 */ /* 0x000fe20000410000 */
[----:B------:R-:W-:Y:S01]  /*1920*/  SHF.L.U32 R165, R25, 0x10, RZ ;  /* 0x0000001019a57819 */ /* 0x000fe200000006ff */
[----:B------:R-:W-:Y:S01]  /*1930*/  FMUL.FTZ R181, R103, R58 ;  /* 0x0000003a67b57220 */ /* 0x000fe20000410000 */
        /* <DEDUP_REMOVED lines=67> */
[----:B------:R-:W-:Y:S01]  /*1d70*/  SHF.L.U32 R194, R30, 0x10, RZ ;  /* 0x000000101ec27819 */ /* 0x000fe200000006ff */
        /* <DEDUP_REMOVED lines=17> */
[----:B------:R-:W-:Y:S01]  /*1e90*/  FMUL.FTZ R143, R143, R167 ;  /* 0x000000a78f8f7220 */ /* 0x000fe20000410000 */
[----:B------:R-:W-:Y:S01]  /*1ea0*/  FADD.FTZ R225, R225, R160 ;  /* 0x000000a0e1e17221 */ /* 0x000fe20000010000 */
[----:B------:R-:W-:Y:S01]  /*1eb0*/  FFMA.FTZ R226, R180, R160, R226 ;  /* 0x000000a0b4e27223 */ /* 0x000fe200000100e2 */
[--C-:B------:R-:W-:Y:S01]  /*1ec0*/  SHF.R.U64 R135, R154, 0x10, R155.reuse ;  /* 0x000000109a877819 */ /* 0x100fe2000000129b */
[----:B------:R-:W-:Y:S01]  /*1ed0*/  FMUL.FTZ R67, R103, R67 ;  /* 0x0000004367437220 */ /* 0x000fe20000410000 */
[----:B------:R-:W-:Y:S01]  /*1ee0*/  SHF.R.U32.HI R154, RZ, 0x10, R155 ;  /* 0x00000010ff9a7819 */ /* 0x000fe2000001169b */
[----:B------:R-:W-:Y:S01]  /*1ef0*/  FMUL.FTZ R161, R161, R219 ;  /* 0x000000dba1a17220 */ /* 0x000fe20000410000 */
[----:B------:R-:W-:Y:S01]  /*1f00*/  SHF.R.U64 R131, R158, 0x10, R159 ;  /* 0x000000109e837819 */ /* 0x000fe2000000129f */
[----:B------:R-:W-:Y:S01]  /*1f10*/  FADD.FTZ R225, R225, R143 ;  /* 0x0000008fe1e17221 */ /* 0x000fe20000010000 */
[----:B------:R-:W-:Y:S01]  /*1f20*/  SHF.L.U32 R168, R168, 0x10, RZ ;  /* 0x00000010a8a87819 */ /* 0x000fe200000006ff */
[----:B------:R-:W-:Y:S01]  /*1f30*/  FFMA.FTZ R226, R188, R143, R226 ;  /* 0x0000008fbce27223 */ /* 0x000fe200000100e2 */
[----:B------:R-:W-:Y:S01]  /*1f40*/  SHF.L.U32 R155, R34, 0x10, RZ ;  /* 0x00000010229b7819 */ /* 0x000fe200000006ff */
[----:B------:R-:W-:Y:S01]  /*1f50*/  FMUL.FTZ R68, R103, R68 ;  /* 0x0000004467447220 */ /* 0x000fe20000410000 */
[----:B------:R-:W-:Y:S01]  /*1f60*/  SHF.R.U64 R142, R146, 0x10, R147 ;  /* 0x00000010928e7819 */ /* 0x000fe20000001293 */
[----:B------:R-:W-:Y:S01]  /*1f70*/  FADD.FTZ R225, R225, R161 ;  /* 0x000000a1e1e17221 */ /* 0x000fe20000010000 */
[----:B------:R-:W-:Y:S01]  /*1f80*/  SHF.R.U32.HI R146, RZ, 0x10, R147 ;  /* 0x00000010ff927819 */ /* 0x000fe20000011693 */
[----:B------:R-:W-:Y:S01]  /*1f90*/  FMUL.FTZ R155, R155, R168 ;  /* 0x000000a89b9b7220 */ /* 0x000fe20000410000 */
        /* <DEDUP_REMOVED lines=8> */
[----:B------:R-:W-:Y:S01]  /*2020*/  SHF.R.U32.HI R158, RZ, 0x10, R159 ;  /* 0x00000010ff9e7819 */ /* 0x000fe2000001169f */
[----:B------:R-:W-:Y:S01]  /*2030*/  FFMA.FTZ R226, R68, R155, R226 ;  /* 0x0000009b44e27223 */ /* 0x000fe200000100e2 */
[----:B------:R-:W-:Y:S01]  /*2040*/  SHF.R.U64 R133, R156, 0x10, R157 ;  /* 0x000000109c857819 */ /* 0x000fe2000000129d */
[----:B------:R-:W-:Y:S01]  /*2050*/  FMUL.FTZ R70, R103, R70 ;  /* 0x0000004667467220 */ /* 0x000fe20000410000 */
[----:B------:R-:W-:Y:S01]  /*2060*/  SHF.L.U32 R169, R169, 0x10, RZ ;  /* 0x00000010a9a97819 */ /* 0x000fe200000006ff */
[----:B------:R-:W-:Y:S01]  /*2070*/  FADD.FTZ R225, R225, R66 ;  /* 0x00000042e1e17221 */ /* 0x000fe20000010000 */
[----:B------:R-:W-:Y:S01]  /*2080*/  SHF.L.U32 R149, R35, 0x10, RZ ;  /* 0x0000001023957819 */ /* 0x000fe200000006ff */
[----:B------:R-:W-:Y:S01]  /*2090*/  FFMA.FTZ R226, R69, R66, R226 ;  /* 0x0000004245e27223 */ /* 0x000fe200000100e2 */
[--C-:B------:R-:W-:Y:S01]  /*20a0*/  SHF.R.U64 R138, R150, 0x10, R151.reuse ;  /* 0x00000010968a7819 */ /* 0x100fe20000001297 */
[C---:B------:R-:W-:Y:S01]  /*20b0*/  FMUL.FTZ R203, R103.reuse, R82 ;  /* 0x0000005267cb7220 */ /* 0x040fe20000410000 */
[----:B------:R-:W-:Y:S01]  /*20c0*/  SHF.R.U32.HI R150, RZ, 0x10, R151 ;  /* 0x00000010ff967819 */ /* 0x000fe20000011697 */
[----:B------:R-:W-:Y:S01]  /*20d0*/  FMUL.FTZ R71, R103, R71 ;  /* 0x0000004767477220 */ /* 0x000fe20000410000 */
[----:B------:R-:W-:Y:S01]  /*20e0*/  SHF.L.U32 R151, R37, 0x10, RZ ;  /* 0x0000001025977819 */ /* 0x000fe200000006ff */
[C---:B------:R-:W-:Y:S01]  /*20f0*/  FMUL.FTZ R72, R103.reuse, R72 ;  /* 0x0000004867487220 */ /* 0x040fe20000410000 */
[----:B------:R-:W-:Y:S01]  /*2100*/  SHF.L.U32 R158, R158, 0x10, RZ ;  /* 0x000000109e9e7819 */ /* 0x000fe200000006ff */
[----:B------:R-:W-:Y:S01]  /*2110*/  FMUL.FTZ R201, R103, R74 ;  /* 0x0000004a67c97220 */ /* 0x000fe20000410000 */
[----:B------:R-:W-:Y:S01]  /*2120*/  SHF.L.U32 R56, R133, 0x10, RZ ;  /* 0x0000001085387819 */ /* 0x000fe200000006ff */
[----:B------:R-:W-:Y:S01]  /*2130*/  FMUL.FTZ R133, R149, R169 ;  /* 0x000000a995857220 */ /* 0x000fe20000410000 */
[--C-:B------:R-:W-:Y:S01]  /*2140*/  SHF.R.U64 R136, R152, 0x10, R153.reuse ;  /* 0x0000001098887819 */ /* 0x100fe20000001299 */
[----:B------:R-:W-:Y:S01]  /*2150*/  FMUL.FTZ R82, R151, R158 ;  /* 0x0000009e97527220 */ /* 0x000fe20000410000 */
[----:B------:R-:W-:Y:S01]  /*2160*/  SHF.R.U32.HI R152, RZ, 0x10, R153 ;  /* 0x00000010ff987819 */ /* 0x000fe20000011699 */
[----:B------:R-:W-:Y:S01]  /*2170*/  FADD.FTZ R225, R225, R133 ;  /* 0x00000085e1e17221 */ /* 0x000fe20000010000 */
[----:B------:R-:W-:Y:S01]  /*2180*/  SHF.L.U32 R170, R170, 0x10, RZ ;  /* 0x00000010aaaa7819 */ /* 0x000fe200000006ff */
[----:B------:R-:W-:Y:S01]  /*2190*/  FFMA.FTZ R226, R70, R133, R226 ;  /* 0x0000008546e27223 */ /* 0x000fe200000100e2 */
[----:B------:R-:W-:Y:S01]  /*21a0*/  SHF.L.U32 R153, R38, 0x10, RZ ;  /* 0x0000001026997819 */ /* 0x000fe200000006ff */
[----:B------:R-:W-:Y:S01]  /*21b0*/  FADD.FTZ R225, R225, R82 ;  /* 0x00000052e1e17221 */ /* 0x000fe20000010000 */
[----:B------:R-:W-:Y:S01]  /*21c0*/  SHF.R.U32.HI R156, RZ, 0x10, R157 ;  /* 0x00000010ff9c7819 */ /* 0x000fe2000001169d */
        /* <DEDUP_REMOVED lines=47> */
[C---:B------:R-:W-:Y:S01]  /*24c0*/  FMUL.FTZ R222, R103.reuse, R87 ;  /* 0x0000005767de7220 */ /* 0x040fe20000410000 */
        /* <DEDUP_REMOVED lines=132> */
.L_x_2006:
[----:B------:R-:W2:Y:S04]  /*2d10*/  LDL R225, [R1+0xf8] ;  /* 0x0000f80001e17983 */ /* 0x000ea80000100800 */
[----:B------:R-:W3:Y:S04]  /*2d20*/  LDL R248, [R1+0xf0] ;  /* 0x0000f00001f87983 */ /* 0x000ee80000100800 */
[----:B------:R-:W4:Y:S04]  /*2d30*/  LDL R249, [R1+0xfc] ;  /* 0x0000fc0001f97983 */ /* 0x000f280000100800 */
[----:B------:R-:W5:Y:S04]  /*2d40*/  LDL R251, [R1+0x104] ;  /* 0x0001040001fb7983 */ /* 0x000f680000100800 */
[----:B------:R-:W5:Y:S04]  /*2d50*/  LDL R250, [R1+0xf4] ;  /* 0x0000f40001fa7983 */ /* 0x000f680000100800 */
[----:B------:R-:W5:Y:S04]  /*2d60*/  LDL R252, [R1+0xe8] ;  /* 0x0000e80001fc7983 */ /* 0x000f680000100800 */
[----:B------:R-:W5:Y:S04]  /*2d70*/  LDL R232, [R1+0xec] ;  /* 0x0000ec0001e87983 */ /* 0x000f680000100800 */
[----:B------:R-:W5:Y:S01]  /*2d80*/  LDL R229, [R1+0x100] ;  /* 0x0001000001e57983 */ /* 0x000f620000100800 */
[----:B------:R-:W-:-:S02]  /*2d90*/  SHF.R.U32.HI R220, RZ, 0x10, R125 ;  /* 0x00000010ffdc7819 */ /* 0x000fc4000001167d */
[--C-:B------:R-:W-:Y:S02]  /*2da0*/  SHF.R.U64 R221, R126, 0x10, R127.reuse ;  /* 0x000000107edd7819 */ /* 0x100fe4000000127f */
[----:B------:R-:W-:Y:S02]  /*2db0*/  SHF.L.U32 R220, R220, 0x10, RZ ;  /* 0x00000010dcdc7819 */ /* 0x000fe400000006ff */
[----:B------:R-:W-:Y:S02]  /*2dc0*/  SHF.L.U32 R221, R221, 0x10, RZ ;  /* 0x00000010dddd7819 */ /* 0x000fe400000006ff */
[----:B------:R-:W-:Y:S02]  /*2dd0*/  SHF.R.U32.HI R226, RZ, 0x10, R127 ;  /* 0x00000010ffe27819 */ /* 0x000fe4000001167f */
[----:B------:R-:W-:Y:S02]  /*2de0*/  SHF.L.U32 R131, R25, 0x10, RZ ;  /* 0x0000001019837819 */ /* 0x000fe400000006ff */
[----:B------:R-:W-:-:S02]  /*2df0*/  SHF.L.U32 R132, R28, 0x10, RZ ;  /* 0x000000101c847819 */ /* 0x000fc400000006ff */
[----:B------:R-:W-:Y:S02]  /*2e00*/  SHF.L.U32 R203, R120, 0x10, RZ ;  /* 0x0000001078cb7819 */ /* 0x000fe400000006ff */
[----:B------:R-:W-:Y:S01]  /*2e10*/  SHF.L.U32 R176, R22, 0x10, RZ ;  /* 0x0000001016b07819 */ /* 0x000fe200000006ff */
[----:B------:R-:W0:Y:S01]  /*2e20*/  MUFU.RCP R177, R131 ;  /* 0x0000008300b17308 */ /* 0x000e220000001000 */
[----:B------:R-:W-:Y:S01]  /*2e30*/  SHF.L.U32 R226, R226, 0x10, RZ ;  /* 0x00000010e2e27819 */ /* 0x000fe200000006ff */
[----:B------:R-:W-:Y:S01]  /*2e40*/  FADD.FTZ R79, -R220, R79 ;  /* 0x0000004fdc4f7221 */ /* 0x000fe20000010100 */
[----:B------:R-:W-:Y:S01]  /*2e50*/  FADD.FTZ R221, -R221, R81 ;  /* 0x00000051dddd7221 */ /* 0x000fe20000010100 */
[----:B------:R-:W-:Y:S01]  /*2e60*/  SHF.L.U32 R81, R50, 0x10, RZ ;  /* 0x0000001032517819 */ /* 0x000fe200000006ff */
[----:B------:R-:W-:Y:S01]  /*2e70*/  FADD.FTZ R68, -R203, R68 ;  /* 0x00000044cb447221 */ /* 0x000fe20000010100 */
[----:B------:R-:W-:Y:S02]  /*2e80*/  SHF.L.U32 R220, R51, 0x10, RZ ;  /* 0x0000001033dc7819 */ /* 0x000fe400000006ff */
[----:B------:R-:W1:Y:S01]  /*2e90*/  MUFU.RCP R178, R132 ;  /* 0x0000008400b27308 */ /* 0x000e620000001000 */
[----:B------:R-:W-:Y:S01]  /*2ea0*/  SHF.L.U32 R130, R24, 0x10, RZ ;  /* 0x0000001018827819 */ /* 0x000fe200000006ff */
[----:B------:R-:W-:Y:S01]  /*2eb0*/  FADD.FTZ R83, -R226, R83 ;  /* 0x00000053e2537221 */ /* 0x000fe20000010100 */
[----:B------:R-:W-:-:S02]  /*2ec0*/  SHF.L.U32 R203, R127, 0x10, RZ ;  /* 0x000000107fcb7819 */ /* 0x000fc400000006ff */
[----:B------:R-:W-:-:S03]  /*2ed0*/  SHF.L.U32 R133, R29, 0x10, RZ ;  /* 0x000000101d857819 */ /* 0x000fc600000006ff */
[----:B------:R-:W1:Y:S01]  /*2ee0*/  MUFU.RCP R0, R176 ;  /* 0x000000b000007308 */ /* 0x000e620000001000 */
[----:B------:R-:W-:Y:S02]  /*2ef0*/  SHF.L.U32 R138, R27, 0x10, RZ ;  /* 0x000000101b8a7819 */ /* 0x000fe400000006ff */
[----:B------:R-:W-:Y:S02]  /*2f00*/  SHF.R.U32.HI R214, RZ, 0x10, R115 ;  /* 0x00000010ffd67819 */ /* 0x000fe40000011673 */
[----:B------:R-:W-:Y:S02]  /*2f10*/  SHF.R.U64 R212, R116, 0x10, R117 ;  /* 0x0000001074d47819 */ /* 0x000fe40000001275 */
[----:B------:R-:W-:Y:S01]  /*2f20*/  SHF.L.U32 R135, R23, 0x10, RZ ;  /* 0x0000001017877819 */ /* 0x000fe200000006ff */
[----:B------:R-:W1:Y:S01]  /*2f30*/  MUFU.RCP R226, R220 ;  /* 0x000000dc00e27308 */ /* 0x000e620000001000 */
[----:B------:R-:W-:Y:S01]  /*2f40*/  SHF.L.U32 R204, R126, 0x10, RZ ;  /* 0x000000107ecc7819 */ /* 0x000fe200000006ff */
[----:B------:R-:W-:Y:S01]  /*2f50*/  FADD.FTZ R203, -R203, R82 ;  /* 0x00000052cbcb7221 */ /* 0x000fe20000010100 */
[----:B------:R-:W-:-:S02]  /*2f60*/  SHF.L.U32 R205, R125, 0x10, RZ ;  /* 0x000000107dcd7819 */ /* 0x000fc400000006ff */
[----:B------:R-:W-:-:S03]  /*2f70*/  SHF.L.U32 R82, R39, 0x10, RZ ;  /* 0x0000001027527819 */ /* 0x000fc600000006ff */
[----:B------:R-:W1:Y:S01]  /*2f80*/  MUFU.RCP R185, R130 ;  /* 0x0000008200b97308 */ /* 0x000e620000001000 */
[----:B------:R-:W-:Y:S02]  /*2f90*/  SHF.L.U32 R214, R214, 0x10, RZ ;  /* 0x00000010d6d67819 */ /* 0x000fe400000006ff */
[----:B------:R-:W-:Y:S01]  /*2fa0*/  SHF.L.U32 R212, R212, 0x10, RZ ;  /* 0x00000010d4d47819 */ /* 0x000fe200000006ff */
[----:B------:R-:W-:Y:S01]  /*2fb0*/  FADD.FTZ R80, -R204, R80 ;  /* 0x00000050cc507221 */ /* 0x000fe20000010100 */
[----:B------:R-:W-:-:S03]  /*2fc0*/  SHF.R.U64 R160, R160, 0x10, R161 ;  /* 0x00000010a0a07819 */ /* 0x000fc600000012a1 */
[----:B------:R-:W1:Y:S01]  /*2fd0*/  MUFU.RCP R179, R133 ;  /* 0x0000008500b37308 */ /* 0x000e620000001000 */
[----:B------:R-:W-:Y:S02]  /*2fe0*/  SHF.R.U32.HI R189, RZ, 0x10, R161 ;  /* 0x00000010ffbd7819 */ /* 0x000fe400000116a1 */
[C---:B------:R-:W-:Y:S02]  /*2ff0*/  SHF.L.U32 R196, R114.reuse, 0x10, RZ ;  /* 0x0000001072c47819 */ /* 0x040fe400000006ff */
[----:B------:R-:W-:-:S03]  /*3000*/  SHF.R.U64 R210, R114, 0x10, R115 ;  /* 0x0000001072d27819 */ /* 0x000fc60000001273 */
[----:B------:R-:W1:Y:S01]  /*3010*/  MUFU.RCP R183, R138 ;  /* 0x0000008a00b77308 */ /* 0x000e620000001000 */
[----:B------:R-:W-:Y:S01]  /*3020*/  SHF.L.U32 R161, R33, 0x10, RZ ;  /* 0x0000001021a17819 */ /* 0x000fe200000006ff */
[----:B------:R-:W-:Y:S01]  /*3030*/  FADD.FTZ R78, -R205, R78 ;  /* 0x0000004ecd4e7221 */ /* 0x000fe20000010100 */
[----:B------:R-:W-:Y:S01]  /*3040*/  SHF.R.U32.HI R213, RZ, 0x10, R117 ;  /* 0x00000010ffd57819 */ /* 0x000fe20000011675 */
[----:B------:R-:W-:-:S04]  /*3050*/  FADD.FTZ R59, -R214, R59 ;  /* 0x0000003bd63b7221 */ /* 0x000fc80000010100 */
[----:B------:R-:W1:Y:S01]  /*3060*/  MUFU.RCP R181, R135 ;  /* 0x0000008700b57308 */ /* 0x000e620000001000 */
[----:B------:R-:W-:Y:S01]  /*3070*/  SHF.L.U32 R136, R26, 0x10, RZ ;  /* 0x000000101a887819 */ /* 0x000fe200000006ff */
[----:B------:R-:W-:Y:S01]  /*3080*/  FADD.FTZ R61, -R212, R61 ;  /* 0x0000003dd43d7221 */ /* 0x000fe20000010100 */
[----:B------:R-:W-:Y:S02]  /*3090*/  SHF.L.U32 R197, R117, 0x10, RZ ;  /* 0x0000001075c57819 */ /* 0x000fe400000006ff */
[----:B------:R-:W-:Y:S02]  /*30a0*/  SHF.L.U32 R208, R128, 0x10, RZ ;  /* 0x0000001080d07819 */ /* 0x000fe400000006ff */
[----:B------:R-:W-:Y:S01]  /*30b0*/  SHF.L.U32 R205, R129, 0x10, RZ ;  /* 0x0000001081cd7819 */ /* 0x000fe200000006ff */
[----:B------:R-:W1:Y:S01]  /*30c0*/  MUFU.RCP R204, R82 ;  /* 0x0000005200cc7308 */ /* 0x000e620000001000 */
[----:B------:R-:W-:Y:S01]  /*30d0*/  SHF.R.U64 R164, R164, 0x10, R165 ;  /* 0x00000010a4a47819 */ /* 0x000fe200000012a5 */
[----:B------:R-:W-:Y:S01]  /*30e0*/  FADD.FTZ R196, -R196, R56 ;  /* 0x00000038c4c47221 */ /* 0x000fe20000010100 */
[----:B------:R-:W-:-:S02]  /*30f0*/  SHF.L.U32 R210, R210, 0x10, RZ ;  /* 0x00000010d2d27819 */ /* 0x000fc400000006ff */
[----:B------:R-:W-:Y:S01]  /*3100*/  SHF.L.U32 R182, R182, 0x10, RZ ;  /* 0x00000010b6b67819 */ /* 0x000fe200000006ff */
[----:B0-----:R-:W-:Y:S01]  /*3110*/  FMUL.FTZ R177, R59, R177 ;  /* 0x000000b13bb17220 */ /* 0x001fe20000410000 */
[----:B------:R-:W-:Y:S01]  /*3120*/  SHF.L.U32 R213, R213, 0x10, RZ ;  /* 0x00000010d5d57819 */ /* 0x000fe200000006ff */
[----:B------:R-:W0:Y:S01]  /*3130*/  MUFU.RCP R190, R161 ;  /* 0x000000a100be7308 */ /* 0x000e220000001000 */
[----:B------:R-:W-:Y:S01]  /*3140*/  SHF.L.U32 R199, R118, 0x10, RZ ;  /* 0x0000001076c77819 */ /* 0x000fe200000006ff */
[----:B-1----:R-:W-:Y:S01]  /*3150*/  FMUL.FTZ R178, R61, R178 ;  /* 0x000000b23db27220 */ /* 0x002fe20000410000 */
[----:B------:R-:W-:Y:S01]  /*3160*/  SHF.L.U32 R195, R115, 0x10, RZ ;  /* 0x0000001073c37819 */ /* 0x000fe200000006ff */
[----:B------:R-:W-:Y:S01]  /*3170*/  FADD.FTZ R197, -R197, R62 ;  /* 0x0000003ec5c57221 */ /* 0x000fe20000010100 */
[----:B------:R-:W-:Y:S01]  /*3180*/  FADD.FTZ R84, -R208, R84 ;  /* 0x00000054d0547221 */ /* 0x000fe20000010100 */
[----:B------:R-:W-:Y:S01]  /*3190*/  FADD.FTZ R205, -R205, R86 ;  /* 0x00000056cdcd7221 */ /* 0x000fe20000010100 */
[----:B------:R-:W-:Y:S01]  /*31a0*/  SHF.L.U32 R59, R2, 0x10, RZ ;  /* 0x00000010023b7819 */ /* 0x000fe200000006ff */
[----:B------:R-:W1:Y:S01]  /*31b0*/  MUFU.RCP R186, R136 ;  /* 0x0000008800ba7308 */ /* 0x000e620000001000 */
[----:B------:R-:W-:Y:S01]  /*31c0*/  SHF.L.U32 R61, R164, 0x10, RZ ;  /* 0x00000010a43d7819 */ /* 0x000fe200000006ff */
[----:B------:R-:W-:Y:S01]  /*31d0*/  FADD.FTZ R210, -R210, R57 ;  /* 0x00000039d2d27221 */ /* 0x000fe20000010100 */
[----:B------:R-:W-:Y:S01]  /*31e0*/  SHF.L.U32 R62, R37, 0x10, RZ ;  /* 0x00000010253e7819 */ /* 0x000fe200000006ff */
[----:B------:R-:W-:Y:S01]  /*31f0*/  FMUL.FTZ R0, R196, R0 ;  /* 0x00000000c4007220 */ /* 0x000fe20000410000 */
[----:B------:R-:W-:Y:S01]  /*3200*/  FMUL.FTZ R2, R176, R182 ;  /* 0x000000b6b0027220 */ /* 0x000fe20000410000 */
[----:B------:R-:W-:Y:S01]  /*3210*/  SHF.R.U32.HI R218, RZ, 0x10, R119 ;  /* 0x00000010ffda7819 */ /* 0x000fe20000011677 */
[----:B------:R-:W-:Y:S01]  /*3220*/  FADD.FTZ R63, -R213, R63 ;  /* 0x0000003fd53f7221 */ /* 0x000fe20000010100 */
[----:B------:R-:W-:Y:S01]  /*3230*/  SHF.L.U32 R201, R123, 0x10, RZ ;  /* 0x000000107bc97819 */ /* 0x000fe200000006ff */
[----:B------:R-:W-:Y:S01]  /*3240*/  FADD.FTZ R64, -R199, R64 ;  /* 0x00000040c7407221 */ /* 0x000fe20000010100 */
[----:B------:R-:W-:Y:S01]  /*3250*/  SHF.R.U32.HI R165, RZ, 0x10, R165 ;  /* 0x00000010ffa57819 */ /* 0x000fe200000116a5 */
[----:B------:R-:W-:Y:S01]  /*3260*/  FMUL.FTZ R205, R205, R226 ;  /* 0x000000e2cdcd7220 */ /* 0x000fe20000410000 */
[----:B------:R-:W-:Y:S01]  /*3270*/  FADD.FTZ R58, -R195, R58 ;  /* 0x0000003ac33a7221 */ /* 0x000fe20000010100 */
[----:B------:R-:W1:Y:S01]  /*3280*/  MUFU.RCP R199, R62 ;  /* 0x0000003e00c77308 */ /* 0x000e620000001000 */
[----:B------:R-:W-:Y:S01]  /*3290*/  FMUL.FTZ R185, R210, R185 ;  /* 0x000000b9d2b97220 */ /* 0x000fe20000410000 */
[----:B------:R-:W-:Y:S01]  /*32a0*/  FMUL.FTZ R176, R130, R61 ;  /* 0x0000003d82b07220 */ /* 0x000fe20000410000 */
[----:B------:R-:W-:Y:S01]  /*32b0*/  FFMA.FTZ R226, R2, R0, RZ ;  /* 0x0000000002e27223 */ /* 0x000fe200000100ff */
[----:B------:R-:W-:Y:S01]  /*32c0*/  SHF.L.U32 R218, R218, 0x10, RZ ;  /* 0x00000010dada7819 */ /* 0x000fe200000006ff */
[----:B------:R-:W-:Y:S01]  /*32d0*/  FMUL.FTZ R179, R63, R179 ;  /* 0x000000b33fb37220 */ /* 0x000fe20000410000 */
[----:B------:R-:W-:Y:S01]  /*32e0*/  SHF.L.U32 R200, R116, 0x10, RZ ;  /* 0x0000001074c87819 */ /* 0x000fe200000006ff */
[----:B------:R-:W-:Y:S01]  /*32f0*/  FADD.FTZ R201, -R201, R74 ;  /* 0x0000004ac9c97221 */ /* 0x000fe20000010100 */
[----:B------:R-:W-:Y:S01]  /*3300*/  FMUL.FTZ R183, R197, R183 ;  /* 0x000000b7c5b77220 */ /* 0x000fe20000410000 */
[----:B------:R-:W-:Y:S01]  /*3310*/  SHF.L.U32 R63, R165, 0x10, RZ ;  /* 0x00000010a53f7819 */ /* 0x000fe200000006ff */
[----:B------:R-:W-:Y:S01]  /*3320*/  FMUL.FTZ R181, R58, R181 ;  /* 0x000000b53ab57220 */ /* 0x000fe20000410000 */
[--C-:B------:R-:W-:Y:S01]  /*3330*/  SHF.R.U64 R148, R148, 0x10, R149.reuse ;  /* 0x0000001094947819 */ /* 0x100fe20000001295 */
[----:B------:R-:W-:Y:S01]  /*3340*/  FMUL.FTZ R164, R135, R59 ;  /* 0x0000003b87a47220 */ /* 0x000fe20000410000 */
[----:B------:R-:W-:Y:S01]  /*3350*/  SHF.R.U32.HI R193, RZ, 0x10, R149 ;  /* 0x00000010ffc17819 */ /* 0x000fe20000011695 */
[----:B------:R-:W-:Y:S01]  /*3360*/  FFMA.FTZ R226, R176, R185, R226 ;  /* 0x000000b9b0e27223 */ /* 0x000fe200000100e2 */
[----:B------:R-:W-:-:S02]  /*3370*/  SHF.L.U32 R202, R121, 0x10, RZ ;  /* 0x0000001079ca7819 */ /* 0x000fc400000006ff */
[----:B------:R-:W-:Y:S01]  /*3380*/  SHF.L.U32 R197, R49, 0x10, RZ ;  /* 0x0000001031c57819 */ /* 0x000fe200000006ff */
[----:B------:R-:W-:Y:S01]  /*3390*/  FADD.FTZ R67, -R218, R67 ;  /* 0x00000043da437221 */ /* 0x000fe20000010100 */
[----:B------:R-:W-:Y:S02]  /*33a0*/  SHF.L.U32 R149, R36, 0x10, RZ ;  /* 0x0000001024957819 */ /* 0x000fe400000006ff */
[----:B------:R-:W-:Y:S01]  /*33b0*/  SHF.R.U32.HI R217, RZ, 0x10, R121 ;  /* 0x00000010ffd97819 */ /* 0x000fe20000011679 */
[----:B------:R-:W-:Y:S01]  /*33c0*/  FMUL.FTZ R201, R201, R204 ;  /* 0x000000ccc9c97220 */ /* 0x000fe20000410000 */
[----:B------:R-:W-:Y:S01]  /*33d0*/  SHF.L.U32 R140, R30, 0x10, RZ ;  /* 0x000000101e8c7819 */ /* 0x000fe200000006ff */
[----:B------:R-:W-:Y:S01]  /*33e0*/  FADD.FTZ R60, -R200, R60 ;  /* 0x0000003cc83c7221 */ /* 0x000fe20000010100 */
[----:B------:R-:W-:Y:S01]  /*33f0*/  SHF.R.U64 R162, R162, 0x10, R163 ;  /* 0x00000010a2a27819 */ /* 0x000fe200000012a3 */
[----:B------:R-:W1:Y:S01]  /*3400*/  MUFU.RCP R204, R197 ;  /* 0x000000c500cc7308 */ /* 0x000e620000001000 */
[----:B------:R-:W-:Y:S01]  /*3410*/  SHF.L.U32 R144, R144, 0x10, RZ ;  /* 0x0000001090907819 */ /* 0x000fe200000006ff */
[----:B------:R-:W-:Y:S01]  /*3420*/  FMUL.FTZ R165, R131, R63 ;  /* 0x0000003f83a57220 */ /* 0x000fe20000410000 */
[----:B------:R-:W-:Y:S01]  /*3430*/  FFMA.FTZ R226, R164, R181, R226 ;  /* 0x000000b5a4e27223 */ /* 0x000fe200000100e2 */
[----:B------:R-:W-:Y:S01]  /*3440*/  FADD.FTZ R70, -R202, R70 ;  /* 0x00000046ca467221 */ /* 0x000fe20000010100 */
[----:B------:R-:W-:Y:S01]  /*3450*/  SHF.L.U32 R217, R217, 0x10, RZ ;  /* 0x00000010d9d97819 */ /* 0x000fe200000006ff */
[----:B0-----:R-:W-:Y:S01]  /*3460*/  FMUL.FTZ R67, R67, R190 ;  /* 0x000000be43437220 */ /* 0x001fe20000410000 */
[----:B------:R-:W-:Y:S01]  /*3470*/  SHF.L.U32 R142, R32, 0x10, RZ ;  /* 0x00000010208e7819 */ /* 0x000fe200000006ff */
[----:B------:R-:W0:Y:S01]  /*3480*/  MUFU.RCP R194, R149 ;  /* 0x0000009500c27308 */ /* 0x000e220000001000 */
[----:B------:R-:W-:Y:S01]  /*3490*/  SHF.L.U32 R202, R124, 0x10, RZ ;  /* 0x000000107cca7819 */ /* 0x000fe200000006ff */
[----:B-1----:R-:W-:Y:S01]  /*34a0*/  FMUL.FTZ R186, R60, R186 ;  /* 0x000000ba3cba7220 */ /* 0x002fe20000410000 */
[----:B------:R-:W-:Y:S01]  /*34b0*/  SHF.L.U32 R190, R162, 0x10, RZ ;  /* 0x00000010a2be7819 */ /* 0x000fe200000006ff */
[----:B------:R-:W-:Y:S01]  /*34c0*/  FMUL.FTZ R130, R136, R144 ;  /* 0x0000009088827220 */ /* 0x000fe20000410000 */
[----:B------:R-:W-:Y:S01]  /*34d0*/  SHF.L.U32 R74, R40, 0x10, RZ ;  /* 0x00000010284a7819 */ /* 0x000fe200000006ff */
[----:B------:R-:W-:-:S02]  /*34e0*/  FFMA.FTZ R226, R165, R177, R226 ;  /* 0x000000b1a5e27223 */ /* 0x000fc400000100e2 */
[----:B------:R-:W1:Y:S01]  /*34f0*/  MUFU.RCP R187, R140 ;  /* 0x0000008c00bb7308 */ /* 0x000e620000001000 */
[----:B------:R-:W-:Y:S01]  /*3500*/  SHF.L.U32 R143, R31, 0x10, RZ ;  /* 0x000000101f8f7819 */ /* 0x000fe200000006ff */
[----:B------:R-:W-:Y:S01]  /*3510*/  FADD.FTZ R71, -R217, R71 ;  /* 0x00000047d9477221 */ /* 0x000fe20000010100 */
[----:B------:R-:W-:Y:S01]  /*3520*/  SHF.R.U64 R216, R120, 0x10, R121 ;  /* 0x0000001078d87819 */ /* 0x000fe20000001279 */
[----:B------:R-:W-:Y:S01]  /*3530*/  FADD.FTZ R76, -R202, R76 ;  /* 0x0000004cca4c7221 */ /* 0x000fe20000010100 */
[----:B------:R-:W-:Y:S01]  /*3540*/  SHF.R.U32.HI R163, RZ, 0x10, R163 ;  /* 0x00000010ffa37819 */ /* 0x000fe200000116a3 */
[----:B------:R-:W-:Y:S01]  /*3550*/  FMUL.FTZ R132, R132, R190 ;  /* 0x000000be84847220 */ /* 0x000fe20000410000 */
[----:B------:R-:W-:Y:S01]  /*3560*/  SHF.L.U32 R145, R145, 0x10, RZ ;  /* 0x0000001091917819 */ /* 0x000fe200000006ff */
[----:B------:R-:W1:Y:S01]  /*3570*/  MUFU.RCP R180, R142 ;  /* 0x0000008e00b47308 */ /* 0x000e620000001000 */
[----:B------:R-:W-:Y:S01]  /*3580*/  FFMA.FTZ R226, R130, R186, R226 ;  /* 0x000000ba82e27223 */ /* 0x000fe200000100e2 */
[----:B------:R-:W-:Y:S01]  /*3590*/  SHF.L.U32 R216, R216, 0x10, RZ ;  /* 0x00000010d8d87819 */ /* 0x000fe200000006ff */
[----:B------:R-:W-:Y:S01]  /*35a0*/  FMUL.FTZ R71, R71, R199 ;  /* 0x000000c747477220 */ /* 0x000fe20000410000 */
[----:B------:R-:W-:-:S04]  /*35b0*/  SHF.R.U64 R215, R118, 0x10, R119 ;  /* 0x0000001076d77819 */ /* 0x000fc80000001277 */
[----:B------:R-:W1:Y:S01]  /*35c0*/  MUFU.RCP R202, R74 ;  /* 0x0000004a00ca7308 */ /* 0x000e620000001000 */
[----:B------:R-:W-:Y:S01]  /*35d0*/  SHF.L.U32 R199, R163, 0x10, RZ ;  /* 0x00000010a3c77819 */ /* 0x000fe200000006ff */
[----:B------:R-:W-:Y:S01]  /*35e0*/  FMUL.FTZ R162, R138, R145 ;  /* 0x000000918aa27220 */ /* 0x000fe20000410000 */
[----:B------:R-:W-:Y:S01]  /*35f0*/  FFMA.FTZ R226, R132, R178, R226 ;  /* 0x000000b284e27223 */ /* 0x000fe200000100e2 */
[----:B------:R-:W-:-:S04]  /*3600*/  SHF.R.U64 R154, R154, 0x10, R155 ;  /* 0x000000109a9a7819 */ /* 0x000fc8000000129b */
[----:B------:R-:W1:Y:S01]  /*3610*/  MUFU.RCP R188, R143 ;  /* 0x0000008f00bc7308 */ /* 0x000e620000001000 */
[----:B------:R-:W-:Y:S02]  /*3620*/  SHF.R.U32.HI R191, RZ, 0x10, R155 ;  /* 0x00000010ffbf7819 */ /* 0x000fe4000001169b */
[----:B------:R-:W-:Y:S01]  /*3630*/  SHF.R.U64 R219, R122, 0x10, R123 ;  /* 0x000000107adb7819 */ /* 0x000fe2000000127b */
[----:B------:R-:W-:Y:S01]  /*3640*/  FADD.FTZ R69, -R216, R69 ;  /* 0x00000045d8457221 */ /* 0x000fe20000010100 */
[----:B------:R-:W-:Y:S01]  /*3650*/  SHF.L.U32 R155, R34, 0x10, RZ ;  /* 0x00000010229b7819 */ /* 0x000fe200000006ff */
[----:B------:R-:W-:Y:S01]  /*3660*/  FMUL.FTZ R163, R133, R199 ;  /* 0x000000c785a37220 */ /* 0x000fe20000410000 */
[----:B------:R-:W-:Y:S01]  /*3670*/  SHF.L.U32 R215, R215, 0x10, RZ ;  /* 0x00000010d7d77819 */ /* 0x000fe200000006ff */
[----:B------:R-:W-:Y:S01]  /*3680*/  FFMA.FTZ R226, R162, R183, R226 ;  /* 0x000000b7a2e27223 */ /* 0x000fe200000100e2 */
[----:B------:R-:W-:Y:S01]  /*3690*/  SHF.L.U32 R166, R166, 0x10, RZ ;  /* 0x00000010a6a67819 */ /* 0x000fe200000006ff */
[----:B------:R-:W-:Y:S01]  /*36a0*/  MUFU.RCP R192, R155 ;  /* 0x0000009b00c07308 */ /* 0x000fe20000001000 */
[----:B------:R-:W-:Y:S01]  /*36b0*/  SHF.L.U32 R219, R219, 0x10, RZ ;  /* 0x00000010dbdb7819 */ /* 0x000fe200000006ff */
[----:B------:R-:W-:Y:S01]  /*36c0*/  FMUL.FTZ R83, R83, R204 ;  /* 0x000000cc53537220 */ /* 0x000fe20000410000 */
[----:B------:R-:W-:Y:S01]  /*36d0*/  SHF.L.U32 R198, R119, 0x10, RZ ;  /* 0x0000001077c67819 */ /* 0x000fe200000006ff */
[----:B0-----:R-:W-:Y:S01]  /*36e0*/  FMUL.FTZ R69, R69, R194 ;  /* 0x000000c245457220 */ /* 0x001fe20000410000 */
[----:B------:R-:W-:Y:S01]  /*36f0*/  SHF.L.U32 R204, R160, 0x10, RZ ;  /* 0x00000010a0cc7819 */ /* 0x000fe200000006ff */
[----:B------:R-:W-:Y:S01]  /*3700*/  FADD.FTZ R215, -R215, R65 ;  /* 0x00000041d7d77221 */ /* 0x000fe20000010100 */
[----:B-1----:R-:W-:Y:S01]  /*3710*/  FMUL.FTZ R64, R64, R187 ;  /* 0x000000bb40407220 */ /* 0x002fe20000410000 */
[----:B------:R-:W-:Y:S01]  /*3720*/  FMUL.FTZ R194, R140, R166 ;  /* 0x000000a68cc27220 */ /* 0x000fe20000410000 */
[----:B------:R-:W-:Y:S01]  /*3730*/  FFMA.FTZ R226, R163, R179, R226 ;  /* 0x000000b3a3e27223 */ /* 0x000fe200000100e2 */
[----:B------:R-:W-:Y:S01]  /*3740*/  SHF.L.U32 R56, R35, 0x10, RZ ;  /* 0x0000001023387819 */ /* 0x000fe200000006ff */
[----:B------:R-:W-:Y:S01]  /*3750*/  FADD.FTZ R219, -R219, R73 ;  /* 0x00000049dbdb7221 */ /* 0x000fe20000010100 */
[----:B------:R-:W-:Y:S01]  /*3760*/  SHF.L.U32 R167, R167, 0x10, RZ ;  /* 0x00000010a7a77819 */ /* 0x000fe200000006ff */
[----:B------:R-:W-:Y:S01]  /*3770*/  FADD.FTZ R198, -R198, R66 ;  /* 0x00000042c6c67221 */ /* 0x000fe20000010100 */
[----:B------:R-:W-:Y:S01]  /*3780*/  FMUL.FTZ R180, R215, R180 ;  /* 0x000000b4d7b47220 */ /* 0x000fe20000410000 */
[----:B------:R-:W-:Y:S01]  /*3790*/  FMUL.FTZ R160, R142, R204 ;  /* 0x000000cc8ea07220 */ /* 0x000fe20000410000 */
[----:B------:R-:W-:Y:S01]  /*37a0*/  FFMA.FTZ R226, R194, R64, R226 ;  /* 0x00000040c2e27223 */ /* 0x000fe200000100e2 */
[----:B------:R-:W-:Y:S01]  /*37b0*/  MUFU.RCP R195, R56 ;  /* 0x0000003800c37308 */ /* 0x000fe20000001000 */
[----:B------:R-:W-:Y:S01]  /*37c0*/  FMUL.FTZ R202, R219, R202 ;  /* 0x000000cadbca7220 */ /* 0x000fe20000410000 */
[----:B------:R-:W-:Y:S01]  /*37d0*/  SHF.L.U32 R219, R189, 0x10, RZ ;  /* 0x00000010bddb7819 */ /* 0x000fe200000006ff */
[----:B------:R-:W-:Y:S01]  /*37e0*/  FMUL.FTZ R188, R198, R188 ;  /* 0x000000bcc6bc7220 */ /* 0x000fe20000410000 */
[----:B------:R-:W-:Y:S01]  /*37f0*/  SHF.L.U32 R200, R122, 0x10, RZ ;  /* 0x000000107ac87819 */ /* 0x000fe200000006ff */
[----:B------:R-:W-:Y:S01]  /*3800*/  FMUL.FTZ R143, R143, R167 ;  /* 0x000000a78f8f7220 */ /* 0x000fe20000410000 */
[----:B------:R-:W-:Y:S01]  /*3810*/  FFMA.FTZ R226, R160, R180, R226 ;  /* 0x000000b4a0e27223 */ /* 0x000fe200000100e2 */
[----:B------:R-:W-:Y:S01]  /*3820*/  SHF.L.U32 R66, R38, 0x10, RZ ;  /* 0x0000001026427819 */ /* 0x000fe200000006ff */
[----:B------:R-:W-:Y:S01]  /*3830*/  FMUL.FTZ R161, R161, R219 ;  /* 0x000000dba1a17220 */ /* 0x000fe20000410000 */
[----:B------:R-:W-:-:S02]  /*3840*/  SHF.R.U64 R158, R158, 0x10, R159 ;  /* 0x000000109e9e7819 */ /* 0x000fc4000000129f */
[----:B--2---:R-:W-:Y:S02]  /*3850*/  SHF.L.U32 R227, R225, 0x10, RZ ;  /* 0x00000010e1e37819 */ /* 0x004fe400000006ff */
[----:B------:R-:W0:Y:S02]  /*3860*/  MUFU.RCP R225, R81 ;  /* 0x0000005100e17308 */ /* 0x000e240000001000 */
[----:B0-----:R-:W-:Y:S01]  /*3870*/  FMUL.FTZ R84, R84, R225 ;  /* 0x000000e154547220 */ /* 0x001fe20000410000 */
[----:B------:R-:W-:-:S04]  /*3880*/  FADD.FTZ R225, RZ, R2 ;  /* 0x00000002ffe17221 */ /* 0x000fc80000010000 */
        /* <DEDUP_REMOVED lines=8> */
[----:B------:R-:W-:-:S03]  /*3910*/  SHF.L.U32 R168, R168, 0x10, RZ ;  /* 0x00000010a8a87819 */ /* 0x000fc600000006ff */
[----:B------:R-:W-:Y:S01]  /*3920*/  FADD.FTZ R225, R225, R160 ;  /* 0x000000a0e1e17221 */ /* 0x000fe20000010000 */
[----:B------:R-:W-:Y:S01]  /*3930*/  FFMA.FTZ R226, R143, R188, R226 ;  /* 0x000000bc8fe27223 */ /* 0x000fe200000100e2 */
[----:B------:R-:W-:Y:S02]  /*3940*/  FADD.FTZ R72, -R200, R72 ;  /* 0x00000048c8487221 */ /* 0x000fe40000010100 */
[----:B------:R-:W-:Y:S01]  /*3950*/  FADD.FTZ R225, R225, R143 ;  /* 0x0000008fe1e17221 */ /* 0x000fe20000010000 */
[----:B------:R0:W1:Y:S01]  /*3960*/  MUFU.RCP R200, R66 ;  /* 0x0000004200c87308 */ /* 0x0000620000001000 */
        /* <DEDUP_REMOVED lines=9> */
[----:B0-----:R-:W-:Y:S01]  /*3a00*/  FMUL.FTZ R66, R149, R131 ;  /* 0x0000008395427220 */ /* 0x001fe20000410000 */
[----:B---3--:R-:W-:Y:S01]  /*3a10*/  SHF.L.U32 R207, R248, 0x10, RZ ;  /* 0x00000010f8cf7819 */ /* 0x008fe200000006ff */
[----:B------:R-:W-:Y:S01]  /*3a20*/  FADD.FTZ R225, R225, R155 ;  /* 0x0000009be1e17221 */ /* 0x000fe20000010000 */
[----:B----4-:R-:W-:Y:S01]  /*3a30*/  SHF.L.U32 R206, R249, 0x10, RZ ;  /* 0x00000010f9ce7819 */ /* 0x010fe200000006ff */
[----:B------:R-:W-:Y:S01]  /*3a40*/  FFMA.FTZ R226, R155, R68, R226 ;  /* 0x000000449be27223 */ /* 0x000fe200000100e2 */
[----:B------:R-:W-:-:S02]  /*3a50*/  SHF.L.U32 R86, R41, 0x10, RZ ;  /* 0x0000001029567819 */ /* 0x000fc400000006ff */
[----:B------:R-:W-:Y:S01]  /*3a60*/  SHF.L.U32 R171, R171, 0x10, RZ ;  /* 0x00000010abab7819 */ /* 0x000fe200000006ff */
[----:B------:R-:W-:Y:S01]  /*3a70*/  FMUL.FTZ R70, R70, R195 ;  /* 0x000000c346467220 */ /* 0x000fe20000410000 */
[----:B------:R-:W-:Y:S01]  /*3a80*/  SHF.L.U32 R158, R159, 0x10, RZ ;  /* 0x000000109f9e7819 */ /* 0x000fe200000006ff */
[----:B------:R-:W-:Y:S01]  /*3a90*/  FMUL.FTZ R133, R56, R169 ;  /* 0x000000a938857220 */ /* 0x000fe20000410000 */
[----:B-----5:R-:W-:Y:S01]  /*3aa0*/  SHF.L.U32 R208, R251, 0x10, RZ ;  /* 0x00000010fbd07819 */ /* 0x020fe200000006ff */
[----:B------:R-:W-:Y:S01]  /*3ab0*/  FADD.FTZ R225, R225, R66 ;  /* 0x00000042e1e17221 */ /* 0x000fe20000010000 */
[----:B------:R-:W-:Y:S01]  /*3ac0*/  FFMA.FTZ R226, R66, R69, R226 ;  /* 0x0000004542e27223 */ /* 0x000fe200000100e2 */
[----:B------:R-:W-:Y:S01]  /*3ad0*/  FADD.FTZ R88, -R207, R88 ;  /* 0x00000058cf587221 */ /* 0x000fe20000010100 */
[----:B------:R-:W-:Y:S01]  /*3ae0*/  FADD.FTZ R206, -R206, R89 ;  /* 0x00000059cece7221 */ /* 0x000fe20000010100 */
[----:B------:R-:W0:Y:S01]  /*3af0*/  MUFU.RCP R207, R86 ;  /* 0x0000005600cf7308 */ /* 0x000e220000001000 */
[----:B------:R-:W-:Y:S01]  /*3b00*/  SHF.L.U32 R89, R42, 0x10, RZ ;  /* 0x000000102a597819 */ /* 0x000fe200000006ff */
[----:B------:R-:W-:Y:S01]  /*3b10*/  FMUL.FTZ R159, R82, R171 ;  /* 0x000000ab529f7220 */ /* 0x000fe20000410000 */
[----:B------:R-:W-:Y:S01]  /*3b20*/  SHF.R.U64 R156, R156, 0x10, R157 ;  /* 0x000000109c9c7819 */ /* 0x000fe2000000129d */
[----:B------:R-:W-:Y:S01]  /*3b30*/  FMUL.FTZ R82, R62, R158 ;  /* 0x0000009e3e527220 */ /* 0x000fe20000410000 */
[----:B------:R-:W-:Y:S01]  /*3b40*/  SHF.L.U32 R211, R250, 0x10, RZ ;  /* 0x00000010fad37819 */ /* 0x000fe200000006ff */
[----:B------:R-:W-:Y:S01]  /*3b50*/  FADD.FTZ R225, R225, R133 ;  /* 0x00000085e1e17221 */ /* 0x000fe20000010000 */
[----:B------:R-:W-:Y:S01]  /*3b60*/  SHF.L.U32 R209, R252, 0x10, RZ ;  /* 0x00000010fcd17819 */ /* 0x000fe200000006ff */
[----:B------:R-:W-:Y:S01]  /*3b70*/  FFMA.FTZ R226, R133, R70, R226 ;  /* 0x0000004685e27223 */ /* 0x000fe200000100e2 */
[----:B------:R-:W-:Y:S01]  /*3b80*/  FADD.FTZ R91, -R208, R91 ;  /* 0x0000005bd05b7221 */ /* 0x000fe20000010100 */
[----:B------:R-:W-:Y:S01]  /*3b90*/  SHF.L.U32 R57, R44, 0x10, RZ ;  /* 0x000000102c397819 */ /* 0x000fe200000006ff */
[----:B------:R-:W2:Y:S01]  /*3ba0*/  MUFU.RCP R208, R89 ;  /* 0x0000005900d07308 */ /* 0x000ea20000001000 */
[----:B------:R-:W-:Y:S01]  /*3bb0*/  SHF.R.U32.HI R223, RZ, 0x10, R123 ;  /* 0x00000010ffdf7819 */ /* 0x000fe2000001167b */
[----:B-1----:R-:W-:Y:S01]  /*3bc0*/  FMUL.FTZ R72, R72, R200 ;  /* 0x000000c848487220 */ /* 0x002fe20000410000 */
[----:B------:R-:W-:Y:S01]  /*3bd0*/  SHF.L.U32 R56, R156, 0x10, RZ ;  /* 0x000000109c387819 */ /* 0x000fe200000006ff */
[----:B------:R-:W-:Y:S01]  /*3be0*/  FADD.FTZ R225, R225, R82 ;  /* 0x00000052e1e17221 */ /* 0x000fe20000010000 */
[----:B------:R-:W-:Y:S01]  /*3bf0*/  FFMA.FTZ R226, R82, R71, R226 ;  /* 0x0000004752e27223 */ /* 0x000fe200000100e2 */
[----:B------:R-:W-:Y:S01]  /*3c00*/  FADD.FTZ R90, -R211, R90 ;  /* 0x0000005ad35a7221 */ /* 0x000fe20000010100 */
[----:B------:R-:W-:Y:S01]  /*3c10*/  FADD.FTZ R92, -R209, R92 ;  /* 0x0000005cd15c7221 */ /* 0x000fe20000010100 */
[----:B------:R-:W1:Y:S01]  /*3c20*/  MUFU.RCP R211, R57 ;  /* 0x0000003900d37308 */ /* 0x000e620000001000 */
[----:B------:R-:W-:Y:S01]  /*3c30*/  SHF.L.U32 R209, R43, 0x10, RZ ;  /* 0x000000102bd17819 */ /* 0x000fe200000006ff */
[----:B------:R-:W-:Y:S01]  /*3c40*/  FMUL.FTZ R74, R74, R56 ;  /* 0x000000384a4a7220 */ /* 0x000fe20000410000 */
[----:B------:R-:W-:Y:S01]  /*3c50*/  SHF.R.U32.HI R157, RZ, 0x10, R157 ;  /* 0x00000010ff9d7819 */ /* 0x000fe2000001169d */
[----:B------:R-:W-:Y:S01]  /*3c60*/  FADD.FTZ R225, R225, R135 ;  /* 0x00000087e1e17221 */ /* 0x000fe20000010000 */
[----:B------:R-:W-:Y:S01]  /*3c70*/  SHF.L.U32 R223, R223, 0x10, RZ ;  /* 0x00000010dfdf7819 */ /* 0x000fe200000006ff */
[----:B------:R-:W-:Y:S01]  /*3c80*/  FFMA.FTZ R226, R135, R72, R226 ;  /* 0x0000004887e27223 */ /* 0x000fe200000100e2 */
[----:B------:R-:W-:Y:S01]  /*3c90*/  SHF.L.U32 R65, R45, 0x10, RZ ;  /* 0x000000102d417819 */ /* 0x000fe200000006ff */
[----:B------:R-:W3:Y:S01]  /*3ca0*/  MUFU.RCP R212, R209 ;  /* 0x000000d100d47308 */ /* 0x000ee20000001000 */
[----:B------:R-:W-:Y:S01]  /*3cb0*/  SHF.R.U64 R222, R124, 0x10, R125 ;  /* 0x000000107cde7819 */ /* 0x000fe2000000127d */
[----:B------:R-:W-:Y:S01]  /*3cc0*/  FADD.FTZ R75, -R223, R75 ;  /* 0x0000004bdf4b7221 */ /* 0x000fe20000010100 */
[----:B------:R-:W-:Y:S01]  /*3cd0*/  SHF.L.U32 R156, R157, 0x10, RZ ;  /* 0x000000109d9c7819 */ /* 0x000fe200000006ff */
[----:B------:R-:W-:Y:S01]  /*3ce0*/  FADD.FTZ R225, R225, R74 ;  /* 0x0000004ae1e17221 */ /* 0x000fe20000010000 */
[----:B------:R-:W-:Y:S01]  /*3cf0*/  FFMA.FTZ R226, R74, R202, R226 ;  /* 0x000000ca4ae27223 */ /* 0x000fe200000100e2 */
[----:B------:R-:W-:-:S02]  /*3d00*/  SHF.L.U32 R213, R46, 0x10, RZ ;  /* 0x000000102ed57819 */ /* 0x000fc400000006ff */
        /* <DEDUP_REMOVED lines=10> */
[----:B------:R-:W-:Y:S01]  /*3db0*/  FADD.FTZ R77, -R222, R77 ;  /* 0x0000004dde4d7221 */ /* 0x000fe20000010100 */
        /* <DEDUP_REMOVED lines=10> */
[----:B------:R-:W-:Y:S01]  /*3e60*/  FADD.FTZ R225, R225, R89 ;  /* 0x00000059e1e17221 */ /* 0x000fe20000010000 */
[----:B------:R-:W-:-:S02]  /*3e70*/  FFMA.FTZ R226, R89, R76, R226 ;  /* 0x0000004c59e27223 */ /* 0x000fc400000100e2 */
[----:B------:R-:W1:Y:S01]  /*3e80*/  MUFU.RCP R224, R217 ;  /* 0x000000d900e07308 */ /* 0x000e620000001000 */
[----:B---3--:R-:W-:Y:S01]  /*3e90*/  FMUL.FTZ R78, R78, R212 ;  /* 0x000000d44e4e7220 */ /* 0x008fe20000410000 */
[----:B------:R-:W-:Y:S01]  /*3ea0*/  FMUL.FTZ R138, R209, R173 ;  /* 0x000000add18a7220 */ /* 0x000fe20000410000 */
[----:B------:R-:W-:Y:S01]  /*3eb0*/  FADD.FTZ R225, R225, R191 ;  /* 0x000000bfe1e17221 */ /* 0x000fe20000010000 */
[----:B------:R-:W-:Y:S01]  /*3ec0*/  FFMA.FTZ R226, R191, R77, R226 ;  /* 0x0000004dbfe27223 */ /* 0x000fe200000100e2 */
[----:B------:R-:W-:Y:S01]  /*3ed0*/  SHF.R.U64 R152, R152, 0x10, R153 ;  /* 0x0000001098987819 */ /* 0x000fe20000001299 */
[----:B----4-:R-:W-:Y:S01]  /*3ee0*/  FMUL.FTZ R79, R79, R214 ;  /* 0x000000d64f4f7220 */ /* 0x010fe20000410000 */
[----:B------:R-:W-:Y:S01]  /*3ef0*/  SHF.L.U32 R174, R174, 0x10, RZ ;  /* 0x00000010aeae7819 */ /* 0x000fe200000006ff */
[----:B------:R-:W-:Y:S01]  /*3f00*/  FMUL.FTZ R65, R65, R154 ;  /* 0x0000009a41417220 */ /* 0x000fe20000410000 */
[----:B------:R-:W-:Y:S01]  /*3f10*/  FADD.FTZ R225, R225, R138 ;  /* 0x0000008ae1e17221 */ /* 0x000fe20000010000 */
[----:B------:R-:W-:Y:S01]  /*3f20*/  FFMA.FTZ R226, R138, R78, R226 ;  /* 0x0000004e8ae27223 */ /* 0x000fe200000100e2 */
[----:B------:R-:W-:-:S02]  /*3f30*/  SHF.R.U64 R223, R128, 0x10, R129 ;  /* 0x0000001080df7819 */ /* 0x000fc40000001281 */
[----:B------:R-:W-:Y:S01]  /*3f40*/  SHF.L.U32 R198, R52, 0x10, RZ ;  /* 0x0000001034c67819 */ /* 0x000fe200000006ff */
[----:B0-----:R-:W-:Y:S01]  /*3f50*/  FMUL.FTZ R80, R80, R216 ;  /* 0x000000d850507220 */ /* 0x001fe20000410000 */
[----:B------:R-:W-:Y:S01]  /*3f60*/  SHF.L.U32 R136, R152, 0x10, RZ ;  /* 0x0000001098887819 */ /* 0x000fe200000006ff */
[----:B------:R-:W-:Y:S01]  /*3f70*/  FMUL.FTZ R140, R213, R174 ;  /* 0x000000aed58c7220 */ /* 0x000fe20000410000 */
[----:B------:R-:W-:Y:S01]  /*3f80*/  SHF.R.U32.HI R222, RZ, 0x10, R129 ;  /* 0x00000010ffde7819 */ /* 0x000fe20000011681 */
[----:B------:R-:W-:Y:S01]  /*3f90*/  FADD.FTZ R225, R225, R65 ;  /* 0x00000041e1e17221 */ /* 0x000fe20000010000 */
[----:B------:R-:W-:Y:S01]  /*3fa0*/  FFMA.FTZ R226, R65, R79, R226 ;  /* 0x0000004f41e27223 */ /* 0x000fe200000100e2 */
[----:B------:R-:W-:Y:S01]  /*3fb0*/  SHF.L.U32 R223, R223, 0x10, RZ ;  /* 0x00000010dfdf7819 */ /* 0x000fe200000006ff */
[----:B------:R-:W0:Y:S01]  /*3fc0*/  MUFU.RCP R208, R198 ;  /* 0x000000c600d07308 */ /* 0x000e220000001000 */
[----:B------:R-:W-:Y:S01]  /*3fd0*/  SHF.R.U32.HI R153, RZ, 0x10, R153 ;  /* 0x00000010ff997819 */ /* 0x000fe20000011699 */
[----:B--2---:R-:W-:Y:S01]  /*3fe0*/  FMUL.FTZ R218, R221, R218 ;  /* 0x000000daddda7220 */ /* 0x004fe20000410000 */
[----:B------:R-:W-:Y:S01]  /*3ff0*/  SHF.L.U32 R175, R175, 0x10, RZ ;  /* 0x00000010afaf7819 */ /* 0x000fe200000006ff */
[----:B------:R-:W-:Y:S01]  /*4000*/  FMUL.FTZ R73, R73, R136 ;  /* 0x0000008849497220 */ /* 0x000fe20000410000 */
[----:B------:R-:W-:Y:S01]  /*4010*/  SHF.L.U32 R222, R222, 0x10, RZ ;  /* 0x00000010dede7819 */ /* 0x000fe200000006ff */
[----:B------:R-:W-:Y:S01]  /*4020*/  FADD.FTZ R225, R225, R140 ;  /* 0x0000008ce1e17221 */ /* 0x000fe20000010000 */
[----:B------:R-:W-:Y:S01]  /*4030*/  FFMA.FTZ R226, R140, R80, R226 ;  /* 0x000000508ce27223 */ /* 0x000fe200000100e2 */
[----:B------:R-:W-:Y:S01]  /*4040*/  SHF.L.U32 R200, R53, 0x10, RZ ;  /* 0x0000001035c87819 */ /* 0x000fe200000006ff */
        /* <DEDUP_REMOVED lines=8> */
[----:B------:R-:W-:Y:S01]  /*40d0*/  SHF.L.U32 R87, R54, 0x10, RZ ;  /* 0x0000001036577819 */ /* 0x000fe200000006ff */
[----:B------:R-:W1:Y:S01]  /*40e0*/  MUFU.RCP R216, R200 ;  /* 0x000000c800d87308 */ /* 0x000e620000001000 */
[----:B------:R-:W-:Y:S01]  /*40f0*/  SHF.R.U64 R150, R150, 0x10, R151 ;  /* 0x0000001096967819 */ /* 0x000fe20000001297 */
[----:B------:R-:W-:Y:S01]  /*4100*/  FMUL.FTZ R197, R197, R152 ;  /* 0x00000098c5c57220 */ /* 0x000fe20000410000 */
[----:B------:R-:W-:Y:S01]  /*4110*/  SHF.L.U32 R184, R184, 0x10, RZ ;  /* 0x00000010b8b87819 */ /* 0x000fe200000006ff */
[----:B------:R-:W-:Y:S01]  /*4120*/  FADD.FTZ R225, R225, R142 ;  /* 0x0000008ee1e17221 */ /* 0x000fe20000010000 */
[----:B------:R-:W-:Y:S01]  /*4130*/  SHF.L.U32 R229, R229, 0x10, RZ ;  /* 0x00000010e5e57819 */ /* 0x000fe200000006ff */
[----:B------:R-:W-:Y:S01]  /*4140*/  FFMA.FTZ R226, R142, R203, R226 ;  /* 0x000000cb8ee27223 */ /* 0x000fe200000100e2 */
[----:B------:R-:W-:Y:S01]  /*4150*/  FADD.FTZ R93, -R227, R93 ;  /* 0x0000005de35d7221 */ /* 0x000fe20000010100 */
[----:B------:R-:W-:Y:S01]  /*4160*/  FADD.FTZ R223, -R223, R94 ;  /* 0x0000005edfdf7221 */ /* 0x000fe20000010100 */
[----:B------:R2:W3:Y:S01]  /*4170*/  MUFU.RCP R227, R87 ;  /* 0x0000005700e37308 */ /* 0x0004e20000001000 */
        /* <DEDUP_REMOVED lines=8> */
[----:B------:R-:W-:Y:S01]  /*4200*/  SHF.L.U32 R58, R55, 0x10, RZ ;  /* 0x00000010373a7819 */ /* 0x000fe200000006ff */
[----:B0-----:R-:W-:Y:S01]  /*4210*/  FMUL.FTZ R85, R85, R208 ;  /* 0x000000d055557220 */ /* 0x001fe20000410000 */
[----:B------:R-:W-:Y:S01]  /*4220*/  SHF.R.U32.HI R151, RZ, 0x10, R151 ;  /* 0x00000010ff977819 */ /* 0x000fe20000011697 */
[----:B------:R-:W-:Y:S01]  /*4230*/  FMUL.FTZ R198, R198, R57 ;  /* 0x00000039c6c67220 */ /* 0x000fe20000410000 */
[----:B------:R-:W-:Y:S01]  /*4240*/  SHF.L.U32 R134, R134, 0x10, RZ ;  /* 0x0000001086867819 */ /* 0x000fe200000006ff */
[----:B------:R-:W-:Y:S01]  /*4250*/  FADD.FTZ R225, R225, R81 ;  /* 0x00000051e1e17221 */ /* 0x000fe20000010000 */
[----:B------:R-:W-:Y:S01]  /*4260*/  FFMA.FTZ R226, R81, R84, R226 ;  /* 0x0000005451e27223 */ /* 0x000fe200000100e2 */
[----:B------:R-:W0:Y:S01]  /*4270*/  MUFU.RCP R212, R196 ;  /* 0x000000c400d47308 */ /* 0x000e220000001000 */
[----:B------:R-:W-:Y:S01]  /*4280*/  SHF.L.U32 R60, R97, 0x10, RZ ;  /* 0x00000010613c7819 */ /* 0x000fe200000006ff */
[----:B------:R-:W-:Y:S01]  /*4290*/  FMUL.FTZ R208, R220, R134 ;  /* 0x00000086dcd07220 */ /* 0x000fe20000410000 */
[----:B------:R-:W-:Y:S01]  /*42a0*/  SHF.L.U32 R150, R151, 0x10, RZ ;  /* 0x0000001097967819 */ /* 0x000fe200000006ff */
[----:B------:R-:W-:Y:S01]  /*42b0*/  FADD.FTZ R225, R225, R198 ;  /* 0x000000c6e1e17221 */ /* 0x000fe20000010000 */
[----:B------:R-:W-:-:S03]  /*42c0*/  FFMA.FTZ R226, R198, R85, R226 ;  /* 0x00000055c6e27223 */ /* 0x000fc600000100e2 */
[----:B------:R-:W5:Y:S01]  /*42d0*/  MUFU.RCP R232, R58 ;  /* 0x0000003a00e87308 */ /* 0x000f620000001000 */
[----:B------:R-:W-:Y:S02]  /*42e0*/  SHF.L.U32 R113, R113, 0x10, RZ ;  /* 0x0000001071717819 */ /* 0x000fe400000006ff */
[----:B------:R-:W-:Y:S01]  /*42f0*/  SHF.L.U32 R187, R98, 0x10, RZ ;  /* 0x0000001062bb7819 */ /* 0x000fe200000006ff */
[----:B-1----:R-:W-:Y:S01]  /*4300*/  FMUL.FTZ R222, R222, R216 ;  /* 0x000000d8dede7220 */ /* 0x002fe20000410000 */
[----:B------:R-:W-:Y:S01]  /*4310*/  FMUL.FTZ R200, R200, R150 ;  /* 0x00000096c8c87220 */ /* 0x000fe20000410000 */
[----:B------:R-:W-:Y:S02]  /*4320*/  FADD.FTZ R225, R225, R208 ;  /* 0x000000d0e1e17221 */ /* 0x000fe40000010000 */
[----:B------:R-:W1:Y:S01]  /*4330*/  MUFU.RCP R234, R60 ;  /* 0x0000003c00ea7308 */ /* 0x000e620000001000 */
[----:B------:R-:W-:Y:S01]  /*4340*/  FFMA.FTZ R226, R208, R205, R226 ;  /* 0x000000cdd0e27223 */ /* 0x000fe200000100e2 */
[----:B------:R-:W-:Y:S01]  /*4350*/  SHF.L.U32 R192, R100, 0x10, RZ ;  /* 0x0000001064c07819 */ /* 0x000fe200000006ff */
[----:B------:R-:W-:Y:S01]  /*4360*/  FMUL.FTZ R210, R87, R113 ;  /* 0x0000007157d27220 */ /* 0x000fe20000410000 */
[----:B--2---:R-:W-:Y:S01]  /*4370*/  SHF.L.U32 R87, R148, 0x10, RZ ;  /* 0x0000001094577819 */ /* 0x004fe200000006ff */
[----:B---3--:R-:W-:Y:S01]  /*4380*/  FMUL.FTZ R88, R88, R227 ;  /* 0x000000e358587220 */ /* 0x008fe20000410000 */
[----:B------:R-:W-:-:S02]  /*4390*/  FADD.FTZ R225, R225, R200 ;  /* 0x000000c8e1e17221 */ /* 0x000fc40000010000 */
[----:B------:R-:W2:Y:S01]  /*43a0*/  MUFU.RCP R235, R187 ;  /* 0x000000bb00eb7308 */ /* 0x000ea20000001000 */
[----:B------:R-:W-:Y:S01]  /*43b0*/  FFMA.FTZ R226, R200, R222, R226 ;  /* 0x000000dec8e27223 */ /* 0x000fe200000100e2 */
[----:B------:R-:W-:Y:S01]  /*43c0*/  SHF.L.U32 R195, R99, 0x10, RZ ;  /* 0x0000001063c37819 */ /* 0x000fe200000006ff */
[----:B----4-:R-:W-:Y:S01]  /*43d0*/  FMUL.FTZ R206, R206, R229 ;  /* 0x000000e5cece7220 */ /* 0x010fe20000410000 */
[----:B------:R-:W-:Y:S01]  /*43e0*/  SHF.L.U32 R137, R137, 0x10, RZ ;  /* 0x0000001089897819 */ /* 0x000fe200000006ff */
[----:B------:R-:W-:Y:S01]  /*43f0*/  FMUL.FTZ R94, R94, R87 ;  /* 0x000000575e5e7220 */ /* 0x000fe20000410000 */
[----:B------:R-:W-:Y:S02]  /*4400*/  FADD.FTZ R225, R225, R210 ;  /* 0x000000d2e1e17221 */ /* 0x000fe40000010000 */
[----:B------:R-:W3:Y:S01]  /*4410*/  MUFU.RCP R236, R192 ;  /* 0x000000c000ec7308 */ /* 0x000ee20000001000 */
[----:B------:R-:W-:Y:S01]  /*4420*/  FFMA.FTZ R226, R210, R88, R226 ;  /* 0x00000058d2e27223 */ /* 0x000fe200000100e2 */
[----:B0-----:R-:W-:Y:S01]  /*4430*/  FMUL.FTZ R95, R95, R212 ;  /* 0x000000d45f5f7220 */ /* 0x001fe20000410000 */
[----:B------:R-:W-:Y:S01]  /*4440*/  SHF.L.U32 R148, R193, 0x10, RZ ;  /* 0x00000010c1947819 */ /* 0x000fe200000006ff */
[----:B-----5:R-:W-:Y:S01]  /*4450*/  FMUL.FTZ R90, R90, R232 ;  /* 0x000000e85a5a7220 */ /* 0x020fe20000410000 */
[----:B------:R-:W-:Y:S01]  /*4460*/  FMUL.FTZ R212, R58, R137 ;  /* 0x000000893ad47220 */ /* 0x000fe20000410000 */
[----:B------:R-:W-:-:S02]  /*4470*/  FADD.FTZ R225, R225, R94 ;  /* 0x0000005ee1e17221 */ /* 0x000fc40000010000 */
[----:B------:R-:W0:Y:S01]  /*4480*/  MUFU.RCP R237, R195 ;  /* 0x000000c300ed7308 */ /* 0x000e220000001000 */
[----:B------:R-:W-:Y:S01]  /*4490*/  FFMA.FTZ R226, R94, R206, R226 ;  /* 0x000000ce5ee27223 */ /* 0x000fe200000100e2 */
[----:B------:R-:W-:Y:S01]  /*44a0*/  SHF.R.U64 R146, R146, 0x10, R147 ;  /* 0x0000001092927819 */ /* 0x000fe20000001293 */
[----:B-1----:R-:W-:Y:S01]  /*44b0*/  FMUL.FTZ R91, R91, R234 ;  /* 0x000000ea5b5b7220 */ /* 0x002fe20000410000 */
        /* <DEDUP_REMOVED lines=9> */
[----:B------:R-:W-:Y:S01]  /*4550*/  SHF.R.U32.HI R147, RZ, 0x10, R147 ;  /* 0x00000010ff937819 */ /* 0x000fe20000011693 */
[----:B---3--:R-:W-:Y:S01]  /*4560*/  FMUL.FTZ R93, R93, R236 ;  /* 0x000000ec5d5d7220 */ /* 0x008fe20000410000 */
[----:B------:R-:W-:Y:S01]  /*4570*/  SHF.L.U32 R141, R141, 0x10, RZ ;  /* 0x000000108d8d7819 */ /* 0x000fe200000006ff */
        /* <DEDUP_REMOVED lines=8> */
[----:B------:R-:W-:-:S02]  /*4600*/  FMUL.FTZ R196, R196, R146 ;  /* 0x00000092c4c47220 */ /* 0x000fc40000410000 */
        /* <DEDUP_REMOVED lines=44> */
.L_x_2007:
[----:B------:R-:W-:Y:S01]  /*48d0*/  FADD.FTZ R21, R60, R21 ;  /* 0x000000153c157221 */ /* 0x000fe20000010000 */
[----:B------:R-:W-:Y:S01]  /*48e0*/  FADD.FTZ R20, R147, R20 ;  /* 0x0000001493147221 */ /* 0x000fe20000010000 */
[----:B------:R-:W0:Y:S01]  /*48f0*/  SHFL.DOWN PT, R60, R225, 0x10, 0x1f ;  /* 0x0a001f00e13c7f89 */ /* 0x000e2200000e0000 */
[----:B------:R-:W-:Y:S01]  /*4900*/  FADD.FTZ R18, R151, R18 ;  /* 0x0000001297127221 */ /* 0x000fe20000010000 */
[----:B------:R-:W-:Y:S02]  /*4910*/  FADD.FTZ R19, R149, R19 ;  /* 0x0000001395137221 */ /* 0x000fe40000010000 */
[----:B------:R-:W1:Y:S01]  /*4920*/  SHFL.DOWN PT, R147, R226, 0x10, 0x1f ;  /* 0x0a001f00e2937f89 */ /* 0x000e6200000e0000 */
[----:B------:R-:W-:Y:S01]  /*4930*/  FADD.FTZ R17, R153, R17 ;  /* 0x0000001199117221 */ /* 0x000fe20000010000 */
[----:B------:R-:W-:Y:S01]  /*4940*/  FADD.FTZ R16, R157, R16 ;  /* 0x000000109d107221 */ /* 0x000fe20000010000 */
[----:B------:R-:W-:Y:S01]  /*4950*/  FADD.FTZ R15, R189, R15 ;  /* 0x0000000fbd0f7221 */ /* 0x000fe20000010000 */
[----:B------:R-:W-:Y:S01]  /*4960*/  FADD.FTZ R14, R193, R14 ;  /* 0x0000000ec10e7221 */ /* 0x000fe20000010000 */
[----:B------:R-:W-:Y:S01]  /*4970*/  FADD.FTZ R13, R207, R13 ;  /* 0x0000000dcf0d7221 */ /* 0x000fe20000010000 */
[----:B------:R-:W-:Y:S01]  /*4980*/  FADD.FTZ R12, R209, R12 ;  /* 0x0000000cd10c7221 */ /* 0x000fe20000010000 */
[----:B0-----:R-:W-:-:S02]  /*4990*/  FADD.FTZ R60, R60, R225 ;  /* 0x000000e13c3c7221 */ /* 0x001fc40000010000 */
[----:B------:R-:W2:Y:S01]  /*49a0*/  LDL.LU R225, [R1] ;  /* 0x0000000001e17983 */ /* 0x000ea20000300800 */
[----:B-1----:R-:W-:-:S03]  /*49b0*/  FADD.FTZ R147, R147, R226 ;  /* 0x000000e293937221 */ /* 0x002fc60000010000 */
[----:B------:R-:W3:Y:S04]  /*49c0*/  LDL.LU R226, [R1+0x4] ;  /* 0x0000040001e27983 */ /* 0x000ee80000300800 */
[----:B------:R-:W4:Y:S04]  /*49d0*/  LDL.LU R153, [R1+0x8] ;  /* 0x0000080001997983 */ /* 0x000f280000300800 */
[----:B------:R-:W5:Y:S04]  /*49e0*/  LDL.LU R157, [R1+0xc] ;  /* 0x00000c00019d7983 */ /* 0x000f680000300800 */
[----:B------:R-:W5:Y:S04]  /*49f0*/  LDL.LU R189, [R1+0x10] ;  /* 0x0000100001bd7983 */ /* 0x000f680000300800 */
[----:B------:R-:W5:Y:S04]  /*4a00*/  LDL.LU R193, [R1+0x14] ;  /* 0x0000140001c17983 */ /* 0x000f680000300800 */
[----:B------:R-:W5:Y:S04]  /*4a10*/  LDL.LU R207, [R1+0x18] ;  /* 0x0000180001cf7983 */ /* 0x000f680000300800 */
[----:B------:R-:W5:Y:S01]  /*4a20*/  LDL.LU R209, [R1+0x1c] ;  /* 0x00001c0001d17983 */ /* 0x000f620000300800 */
[----:B------:R-:W-:Y:S01]  /*4a30*/  FADD.FTZ R11, R211, R11 ;  /* 0x0000000bd30b7221 */ /* 0x000fe20000010000 */
[----:B------:R-:W-:-:S02]  /*4a40*/  FADD.FTZ R10, R214, R10 ;  /* 0x0000000ad60a7221 */ /* 0x000fc40000010000 */
[----:B------:R-:W5:Y:S01]  /*4a50*/  LDL.LU R211, [R1+0x20] ;  /* 0x0000200001d37983 */ /* 0x000f620000300800 */
[----:B------:R-:W-:-:S03]  /*4a60*/  FADD.FTZ R9, R215, R9 ;  /* 0x00000009d7097221 */ /* 0x000fc60000010000 */
[----:B------:R-:W5:Y:S01]  /*4a70*/  LDL.LU R214, [R1+0x24] ;  /* 0x0000240001d67983 */ /* 0x000f620000300800 */
[----:B------:R-:W-:Y:S01]  /*4a80*/  FADD.FTZ R8, R216, R8 ;  /* 0x00000008d8087221 */ /* 0x000fe20000010000 */
[----:B------:R-:W-:Y:S02]  /*4a90*/  FADD.FTZ R7, R217, R7 ;  /* 0x00000007d9077221 */ /* 0x000fe40000010000 */
[----:B------:R-:W5:Y:S04]  /*4aa0*/  LDL.LU R215, [R1+0x28] ;  /* 0x0000280001d77983 */ /* 0x000f680000300800 */
[----:B------:R-:W5:Y:S04]  /*4ab0*/  LDL.LU R216, [R1+0x2c] ;  /* 0x00002c0001d87983 */ /* 0x000f680000300800 */
[----:B------:R-:W5:Y:S01]  /*4ac0*/  LDL.LU R217, [R1+0x30] ;  /* 0x0000300001d97983 */ /* 0x000f620000300800 */
[----:B------:R-:W-:Y:S01]  /*4ad0*/  FADD.FTZ R6, R220, R6 ;  /* 0x00000006dc067221 */ /* 0x000fe20000010000 */
[----:B------:R-:W-:Y:S01]  /*4ae0*/  FADD.FTZ R5, R221, R5 ;  /* 0x00000005dd057221 */ /* 0x000fe20000010000 */
[----:B------:R-:W-:Y:S01]  /*4af0*/  FADD.FTZ R4, R224, R4 ;  /* 0x00000004e0047221 */ /* 0x000fe20000010000 */
[----:B------:R-:W5:Y:S01]  /*4b00*/  LDL.LU R220, [R1+0x34] ;  /* 0x0000340001dc7983 */ /* 0x000f620000300800 */
[----:B------:R-:W-:-:S03]  /*4b10*/  FADD.FTZ R228, R227, R228 ;  /* 0x000000e4e3e47221 */ /* 0x000fc60000010000 */
[----:B------:R-:W5:Y:S01]  /*4b20*/  LDL.LU R221, [R1+0x38] ;  /* 0x0000380001dd7983 */ /* 0x000f620000300800 */
[----:B------:R-:W-:-:S03]  /*4b30*/  FADD.FTZ R230, R229, R230 ;  /* 0x000000e6e5e67221 */ /* 0x000fc60000010000 */
[----:B------:R-:W5:Y:S01]  /*4b40*/  LDL.LU R224, [R1+0x3c] ;  /* 0x00003c0001e07983 */ /* 0x000f620000300800 */
[----:B------:R-:W-:-:S03]  /*4b50*/  FADD.FTZ R231, R232, R231 ;  /* 0x000000e7e8e77221 */ /* 0x000fc60000010000 */
[----:B------:R-:W5:Y:S01]  /*4b60*/  LDL.LU R227, [R1+0x40] ;  /* 0x0000400001e37983 */ /* 0x000f620000300800 */
[----:B------:R-:W-:-:S03]  /*4b70*/  FADD.FTZ R233, R234, R233 ;  /* 0x000000e9eae97221 */ /* 0x000fc60000010000 */
[----:B------:R-:W5:Y:S04]  /*4b80*/  LDL.LU R229, [R1+0x44] ;  /* 0x0000440001e57983 */ /* 0x000f680000300800 */
[----:B------:R-:W5:Y:S04]  /*4b90*/  LDL.LU R232, [R1+0x48] ;  /* 0x0000480001e87983 */ /* 0x000f680000300800 */
[----:B------:R-:W5:Y:S04]  /*4ba0*/  LDL.LU R234, [R1+0xdc] ;  /* 0x0000dc0001ea7983 */ /* 0x000f680000300800 */
[----:B------:R-:W0:Y:S04]  /*4bb0*/  SHFL.DOWN PT, R151, R147, 0x8, 0x1f ;  /* 0x09001f0093977f89 */ /* 0x000e2800000e0000 */
[----:B------:R-:W-:Y:S01]  /*4bc0*/  SHFL.DOWN PT, R149, R60, 0x8, 0x1f ;  /* 0x09001f003c957f89 */ /* 0x000fe200000e0000 */
[----:B--2---:R-:W-:-:S03]  /*4bd0*/  FADD.FTZ R225, R235, R225 ;  /* 0x000000e1ebe17221 */ /* 0x004fc60000010000 */
[----:B------:R-:W2:Y:S01]  /*4be0*/  LDL.LU R235, [R1+0xe0] ;  /* 0x0000e00001eb7983 */ /* 0x000ea20000300800 */
[----:B---3--:R-:W-:-:S03]  /*4bf0*/  FADD.FTZ R226, R236, R226 ;  /* 0x000000e2ece27221 */ /* 0x008fc60000010000 */
[----:B------:R-:W3:Y:S01]  /*4c00*/  LDL.LU R236, [R1+0xe4] ;  /* 0x0000e40001ec7983 */ /* 0x000ee20000300800 */
[----:B----4-:R-:W-:-:S03]  /*4c10*/  FADD.FTZ R153, R237, R153 ;  /* 0x00000099ed997221 */ /* 0x010fc60000010000 */
[----:B------:R-:W4:Y:S01]  /*4c20*/  LDL.LU R237, [R1+0x4c] ;  /* 0x00004c0001ed7983 */ /* 0x000f220000300800 */
[----:B-----5:R-:W-:-:S03]  /*4c30*/  FADD.FTZ R157, R238, R157 ;  /* 0x0000009dee9d7221 */ /* 0x020fc60000010000 */
[----:B------:R-:W5:Y:S04]  /*4c40*/  LDL.LU R238, [R1+0xd0] ;  /* 0x0000d00001ee7983 */ /* 0x000f680000300800 */
[----:B------:R-:W-:Y:S01]  /*4c50*/  STL [R1], R225 ;  /* 0x000000e101007387 */ /* 0x000fe20000100800 */
[----:B------:R-:W-:-:S03]  /*4c60*/  FADD.FTZ R189, R239, R189 ;  /* 0x000000bdefbd7221 */ /* 0x000fc60000010000 */
[----:B------:R-:W-:Y:S04]  /*4c70*/  STL [R1+0x4], R226 ;  /* 0x000004e201007387 */ /* 0x000fe80000100800 */
[----:B------:R-:W-:Y:S04]  /*4c80*/  STL [R1+0x8], R153 ;  /* 0x0000089901007387 */ /* 0x000fe80000100800 */
[----:B------:R-:W-:Y:S01]  /*4c90*/  STL [R1+0xc], R157 ;  /* 0x00000c9d01007387 */ /* 0x000fe20000100800 */
        /* <DEDUP_REMOVED lines=8> */
[----:B------:R-:W-:-:S02]  /*4d20*/  FADD.FTZ R214, R244, R214 ;  /* 0x000000d6f4d67221 */ /* 0x000fc40000010000 */
[----:B------:R-:W-:Y:S04]  /*4d30*/  STL [R1+0x10], R189 ;  /* 0x000010bd01007387 */ /* 0x000fe80000100800 */
[----:B------:R-:W-:Y:S04]  /*4d40*/  STL [R1+0x14], R193 ;  /* 0x000014c101007387 */ /* 0x000fe80000100800 */
[----:B------:R-:W-:Y:S01]  /*4d50*/  STL [R1+0x18], R207 ;  /* 0x000018cf01007387 */ /* 0x000fe20000100800 */
[----:B------:R-:W-:-:S03]  /*4d60*/  FADD.FTZ R215, R245, R215 ;  /* 0x000000d7f5d77221 */ /* 0x000fc60000010000 */
[----:B------:R-:W-:Y:S01]  /*4d70*/  STL [R1+0x1c], R209 ;  /* 0x00001cd101007387 */ /* 0x000fe20000100800 */
[----:B------:R-:W-:-:S03]  /*4d80*/  FADD.FTZ R216, R246, R216 ;  /* 0x000000d8f6d87221 */ /* 0x000fc60000010000 */
[----:B------:R-:W5:Y:S01]  /*4d90*/  LDL.LU R243, [R1+0xc8] ;  /* 0x0000c80001f37983 */ /* 0x000f620000300800 */
[----:B------:R-:W-:-:S03]  /*4da0*/  FADD.FTZ R217, R247, R217 ;  /* 0x000000d9f7d97221 */ /* 0x000fc60000010000 */
[----:B------:R-:W5:Y:S04]  /*4db0*/  LDL.LU R244, [R1+0xcc] ;  /* 0x0000cc0001f47983 */ /* 0x000f680000300800 */
[----:B------:R-:W-:Y:S04]  /*4dc0*/  STL [R1+0x20], R211 ;  /* 0x000020d301007387 */ /* 0x000fe80000100800 */
[----:B------:R-:W-:Y:S04]  /*4dd0*/  STL [R1+0x24], R214 ;  /* 0x000024d601007387 */ /* 0x000fe80000100800 */
[----:B------:R-:W5:Y:S04]  /*4de0*/  LDL.LU R245, [R1+0x54] ;  /* 0x0000540001f57983 */ /* 0x000f680000300800 */
[----:B------:R-:W5:Y:S01]  /*4df0*/  LDL.LU R246, [R1+0xb8] ;  /* 0x0000b80001f67983 */ /* 0x000f620000300800 */
[----:B------:R-:W-:-:S03]  /*4e00*/  FADD.FTZ R220, R248, R220 ;  /* 0x000000dcf8dc7221 */ /* 0x000fc60000010000 */
[----:B------:R-:W5:Y:S01]  /*4e10*/  LDL.LU R247, [R1+0xbc] ;  /* 0x0000bc0001f77983 */ /* 0x000f620000300800 */
[----:B------:R-:W-:-:S03]  /*4e20*/  FADD.FTZ R221, R249, R221 ;  /* 0x000000ddf9dd7221 */ /* 0x000fc60000010000 */
[----:B------:R-:W-:Y:S01]  /*4e30*/  STL [R1+0x28], R215 ;  /* 0x000028d701007387 */ /* 0x000fe20000100800 */
[----:B------:R-:W-:-:S03]  /*4e40*/  FADD.FTZ R224, R250, R224 ;  /* 0x000000e0fae07221 */ /* 0x000fc60000010000 */
[----:B------:R-:W-:Y:S01]  /*4e50*/  STL [R1+0x2c], R216 ;  /* 0x00002cd801007387 */ /* 0x000fe20000100800 */
[----:B------:R-:W-:-:S03]  /*4e60*/  FADD.FTZ R227, R251, R227 ;  /* 0x000000e3fbe37221 */ /* 0x000fc60000010000 */
[----:B------:R-:W-:Y:S04]  /*4e70*/  STL [R1+0x30], R217 ;  /* 0x000030d901007387 */ /* 0x000fe80000100800 */
[----:B------:R-:W5:Y:S04]  /*4e80*/  LDL.LU R248, [R1+0xc0] ;  /* 0x0000c00001f87983 */ /* 0x000f680000300800 */
[----:B------:R-:W5:Y:S04]  /*4e90*/  LDL.LU R249, [R1+0x58] ;  /* 0x0000580001f97983 */ /* 0x000f680000300800 */
[----:B------:R-:W5:Y:S01]  /*4ea0*/  LDL.LU R250, [R1+0xac] ;  /* 0x0000ac0001fa7983 */ /* 0x000f620000300800 */
[----:B------:R-:W-:-:S03]  /*4eb0*/  FADD.FTZ R229, R252, R229 ;  /* 0x000000e5fce57221 */ /* 0x000fc60000010000 */
[----:B------:R-:W5:Y:S01]  /*4ec0*/  LDL.LU R251, [R1+0xb0] ;  /* 0x0000b00001fb7983 */ /* 0x000f620000300800 */
[----:B------:R-:W-:-:S03]  /*4ed0*/  FADD.FTZ R232, R146, R232 ;  /* 0x000000e892e87221 */ /* 0x000fc60000010000 */
[----:B------:R-:W-:Y:S01]  /*4ee0*/  STL [R1+0x34], R220 ;  /* 0x000034dc01007387 */ /* 0x000fe20000100800 */
[----:B------:R-:W-:-:S03]  /*4ef0*/  FADD.FTZ R234, R141, R234 ;  /* 0x000000ea8dea7221 */ /* 0x000fc60000010000 */
[----:B------:R-:W-:Y:S04]  /*4f00*/  STL [R1+0x38], R221 ;  /* 0x000038dd01007387 */ /* 0x000fe80000100800 */
[----:B------:R-:W-:Y:S04]  /*4f10*/  STL [R1+0x3c], R224 ;  /* 0x00003ce001007387 */ /* 0x000fe80000100800 */
[----:B------:R-:W-:Y:S04]  /*4f20*/  STL [R1+0x40], R227 ;  /* 0x000040e301007387 */ /* 0x000fe80000100800 */
[----:B------:R-:W5:Y:S04]  /*4f30*/  LDL.LU R252, [R1+0xb4] ;  /* 0x0000b40001fc7983 */ /* 0x000f680000300800 */
[----:B------:R-:W5:Y:S04]  /*4f40*/  LDL.LU R146, [R1+0x5c] ;  /* 0x00005c0001927983 */ /* 0x000f680000300800 */
[----:B------:R-:W5:Y:S04]  /*4f50*/  LDL.LU R141, [R1+0xa0] ;  /* 0x0000a000018d7983 */ /* 0x000f680000300800 */
[----:B------:R-:W-:Y:S04]  /*4f60*/  STL [R1+0x44], R229 ;  /* 0x000044e501007387 */ /* 0x000fe80000100800 */
[----:B------:R-:W-:Y:S04]  /*4f70*/  STL [R1+0x48], R232 ;  /* 0x000048e801007387 */ /* 0x000fe80000100800 */
[----:B------:R-:W-:Y:S01]  /*4f80*/  STL [R1+0xdc], R234 ;  /* 0x0000dcea01007387 */ /* 0x000fe20000100800 */
[----:B--2---:R-:W-:Y:S01]  /*4f90*/  FADD.FTZ R235, R58, R235 ;  /* 0x000000eb3aeb7221 */ /* 0x004fe20000010000 */
[----:B---3--:R-:W-:-:S04]  /*4fa0*/  FADD.FTZ R236, R139, R236 ;  /* 0x000000ec8bec7221 */ /* 0x008fc80000010000 */
[----:B------:R-:W-:Y:S01]  /*4fb0*/  STL [R1+0xe0], R235 ;  /* 0x0000e0eb01007387 */ /* 0x000fe20000100800 */
[----:B----4-:R-:W-:-:S03]  /*4fc0*/  FADD.FTZ R237, R148, R237 ;  /* 0x000000ed94ed7221 */ /* 0x010fc60000010000 */
[----:B------:R-:W2:Y:S01]  /*4fd0*/  LDL.LU R139, [R1+0xa4] ;  /* 0x0000a400018b7983 */ /* 0x000ea20000300800 */
[----:B-----5:R-:W-:-:S03]  /*4fe0*/  FADD.FTZ R238, R137, R238 ;  /* 0x000000ee89ee7221 */ /* 0x020fc60000010000 */
[----:B------:R-:W3:Y:S04]  /*4ff0*/  LDL.LU R148, [R1+0xa8] ;  /* 0x0000a80001947983 */ /* 0x000ee80000300800 */
[----:B------:R-:W-:Y:S04]  /*5000*/  STL [R1+0xe4], R236 ;  /* 0x0000e4ec01007387 */ /* 0x000fe80000100800 */
[----:B------:R-:W-:Y:S04]  /*5010*/  STL [R1+0x4c], R237 ;  /* 0x00004ced01007387 */ /* 0x000fe80000100800 */
[----:B------:R-:W-:Y:S01]  /*5020*/  STL [R1+0xd0], R238 ;  /* 0x0000d0ee01007387 */ /* 0x000fe20000100800 */
[----:B------:R-:W-:-:S05]  /*5030*/  FADD.FTZ R239, R87, R239 ;  /* 0x000000ef57ef7221 */ /* 0x000fca0000010000 */
[----:B------:R-:W-:Y:S01]  /*5040*/  STL [R1+0xd4], R239 ;  /* 0x0000d4ef01007387 */ /* 0x000fe20000100800 */
[----:B------:R-:W-:-:S03]  /*5050*/  FADD.FTZ R241, R150, R241 ;  /* 0x000000f196f17221 */ /* 0x000fc60000010000 */
[----:B------:R-:W4:Y:S01]  /*5060*/  LDL.LU R150, [R1+0x60] ;  /* 0x0000600001967983 */ /* 0x000f220000300800 */
[----:B------:R-:W-:-:S03]  /*5070*/  FADD.FTZ R242, R134, R242 ;  /* 0x000000f286f27221 */ /* 0x000fc60000010000 */
[----:B------:R-:W5:Y:S01]  /*5080*/  LDL.LU R134, [R1+0x94] ;  /* 0x0000940001867983 */ /* 0x000f620000300800 */
[----:B0-----:R-:W-:-:S05]  /*5090*/  FADD.FTZ R151, R147, R151 ;  /* 0x0000009793977221 */ /* 0x001fca0000010000 */
[----:B------:R-:W0:Y:S01]  /*50a0*/  SHFL.DOWN PT, R147, R151, 0x4, 0x1f ;  /* 0x08801f0097937f89 */ /* 0x000e2200000e0000 */
[----:B------:R-:W-:-:S05]  /*50b0*/  FADD.FTZ R240, R113, R240 ;  /* 0x000000f071f07221 */ /* 0x000fca0000010000 */
[----:B------:R-:W-:Y:S01]  /*50c0*/  STL [R1+0xd8], R240 ;  /* 0x0000d8f001007387 */ /* 0x000fe20000100800 */
[----:B0-----:R-:W-:-:S05]  /*50d0*/  FADD.FTZ R147, R151, R147 ;  /* 0x0000009397937221 */ /* 0x001fca0000010000 */
[----:B------:R-:W0:Y:S01]  /*50e0*/  SHFL.DOWN PT, R151, R147, 0x2, 0x1f ;  /* 0x08401f0093977f89 */ /* 0x000e2200000e0000 */
[----:B------:R-:W-:Y:S01]  /*50f0*/  FADD.FTZ R243, R57, R243 ;  /* 0x000000f339f37221 */ /* 0x000fe20000010000 */
[----:B------:R-:W-:Y:S02]  /*5100*/  FADD.FTZ R244, R184, R244 ;  /* 0x000000f4b8f47221 */ /* 0x000fe40000010000 */
        /* <DEDUP_REMOVED lines=8> */
[----:B------:R-:W5:Y:S01]  /*5190*/  LDL.LU R175, [R1+0x64] ;  /* 0x0000640001af7983 */ /* 0x000f620000300800 */
[----:B------:R-:W-:-:S03]  /*51a0*/  FADD.FTZ R248, R174, R248 ;  /* 0x000000f8aef87221 */ /* 0x000fc60000010000 */
[----:B------:R-:W-:Y:S04]  /*51b0*/  STL [R1+0xcc], R244 ;  /* 0x0000ccf401007387 */ /* 0x000fe80000100800 */
[----:B------:R-:W-:Y:S01]  /*51c0*/  STL [R1+0x54], R245 ;  /* 0x000054f501007387 */ /* 0x000fe20000100800 */
[----:B0-----:R-:W-:-:S03]  /*51d0*/  FADD.FTZ R151, R147, R151 ;  /* 0x0000009793977221 */ /* 0x001fc60000010000 */
[----:B------:R-:W5:Y:S01]  /*51e0*/  LDL.LU R136, [R1+0x88] ;  /* 0x0000880001887983 */ /* 0x000f620000300800 */
[----:B------:R-:W-:-:S03]  /*51f0*/  FADD.FTZ R249, R154, R249 ;  /* 0x000000f99af97221 */ /* 0x000fc60000010000 */
[----:B------:R-:W-:Y:S01]  /*5200*/  STL [R1+0xb8], R246 ;  /* 0x0000b8f601007387 */ /* 0x000fe20000100800 */
[----:B------:R-:W-:-:S03]  /*5210*/  FADD.FTZ R250, R173, R250 ;  /* 0x000000faadfa7221 */ /* 0x000fc60000010000 */
[----:B------:R-:W5:Y:S01]  /*5220*/  LDL.LU R174, [R1+0x8c] ;  /* 0x00008c0001ae7983 */ /* 0x000f620000300800 */
[----:B------:R-:W-:-:S03]  /*5230*/  FADD.FTZ R251, R62, R251 ;  /* 0x000000fb3efb7221 */ /* 0x000fc60000010000 */
[----:B------:R-:W-:Y:S04]  /*5240*/  STL [R1+0xbc], R247 ;  /* 0x0000bcf701007387 */ /* 0x000fe80000100800 */
[----:B------:R-:W5:Y:S04]  /*5250*/  LDL.LU R147, [R1+0x90] ;  /* 0x0000900001937983 */ /* 0x000f680000300800 */
[----:B------:R-:W-:Y:S01]  /*5260*/  STL [R1+0xc0], R248 ;  /* 0x0000c0f801007387 */ /* 0x000fe20000100800 */
[----:B------:R-:W-:-:S03]  /*5270*/  FADD.FTZ R252, R172, R252 ;  /* 0x000000fcacfc7221 */ /* 0x000fc60000010000 */
[----:B------:R-:W5:Y:S01]  /*5280*/  LDL.LU R154, [R1+0x68] ;  /* 0x00006800019a7983 */ /* 0x000f620000300800 */
[----:B------:R-:W-:-:S03]  /*5290*/  FADD.FTZ R146, R156, R146 ;  /* 0x000000929c927221 */ /* 0x000fc60000010000 */
[----:B------:R-:W5:Y:S01]  /*52a0*/  LDL.LU R173, [R1+0x7c] ;  /* 0x00007c0001ad7983 */ /* 0x000f620000300800 */
        /* <DEDUP_REMOVED lines=12> */
[----:B------:R-:W-:Y:S04]  /*5370*/  STL [R1+0xa4], R139 ;  /* 0x0000a48b01007387 */ /* 0x000fe80000100800 */
[----:B------:R-:W2:Y:S01]  /*5380*/  LDL.LU R170, [R1+0x70] ;  /* 0x0000700001aa7983 */ /* 0x000ea20000300800 */
[----:B----4-:R-:W-:-:S03]  /*5390*/  FADD.FTZ R150, R158, R150 ;  /* 0x000000969e967221 */ /* 0x010fc60000010000 */
[----:B------:R-:W3:Y:S01]  /*53a0*/  LDL.LU R158, [R1+0x74] ;  /* 0x00007400019e7983 */ /* 0x000ee20000300800 */
[----:B-----5:R-:W-:-:S03]  /*53b0*/  FADD.FTZ R134, R169, R134 ;  /* 0x00000086a9867221 */ /* 0x020fc60000010000 */
[----:B------:R-:W4:Y:S01]  /*53c0*/  LDL.LU R169, [R1+0x78] ;  /* 0x0000780001a97983 */ /* 0x000f220000300800 */
[----:B------:R-:W-:-:S05]  /*53d0*/  FADD.FTZ R149, R60, R149 ;  /* 0x000000953c957221 */ /* 0x000fca0000010000 */
[----:B------:R-:W0:Y:S01]  /*53e0*/  SHFL.DOWN PT, R60, R149, 0x4, 0x1f ;  /* 0x08801f00953c7f89 */ /* 0x000e2200000e0000 */
[----:B------:R-:W1:Y:S01]  /*53f0*/  S2R R137, SR_TID.X ;  /* 0x0000000000897919 */ /* 0x000e620000002100 */
[----:B0-----:R-:W-:-:S05]  /*5400*/  FADD.FTZ R60, R149, R60 ;  /* 0x0000003c953c7221 */ /* 0x001fca0000010000 */
[----:B------:R-:W0:Y:S04]  /*5410*/  SHFL.DOWN PT, R149, R60, 0x2, 0x1f ;  /* 0x08401f003c957f89 */ /* 0x000e2800000e0000 */
[----:B------:R-:W-:Y:S01]  /*5420*/  STL [R1+0xa8], R148 ;  /* 0x0000a89401007387 */ /* 0x000fe20000100800 */
[----:B------:R-:W-:-:S03]  /*5430*/  FADD.FTZ R184, R131, R184 ;  /* 0x000000b883b87221 */ /* 0x000fc60000010000 */
[----:B------:R-:W-:Y:S01]  /*5440*/  STL [R1+0x60], R150 ;  /* 0x0000609601007387 */ /* 0x000fe20000100800 */
[----:B------:R-:W-:-:S03]  /*5450*/  FADD.FTZ R152, R168, R152 ;  /* 0x00000098a8987221 */ /* 0x000fc60000010000 */
[----:B------:R-:W-:Y:S04]  /*5460*/  STL [R1+0x94], R134 ;  /* 0x0000948601007387 */ /* 0x000fe80000100800 */
[----:B------:R-:W-:Y:S01]  /*5470*/  STL [R1+0x98], R184 ;  /* 0x000098b801007387 */ /* 0x000fe20000100800 */
[----:B------:R-:W-:-:S03]  /*5480*/  FADD.FTZ R175, R219, R175 ;  /* 0x000000afdbaf7221 */ /* 0x000fc60000010000 */
[----:B------:R-:W-:Y:S01]  /*5490*/  STL [R1+0x9c], R152 ;  /* 0x00009c9801007387 */ /* 0x000fe20000100800 */
[----:B0-----:R-:W-:-:S03]  /*54a0*/  FADD.FTZ R149, R60, R149 ;  /* 0x000000953c957221 */ /* 0x001fc60000010000 */
[----:B------:R-:W-:Y:S01]  /*54b0*/  STL [R1+0x64], R175 ;  /* 0x000064af01007387 */ /* 0x000fe20000100800 */
[----:B------:R-:W-:Y:S01]  /*54c0*/  FADD.FTZ R136, R167, R136 ;  /* 0x00000088a7887221 */ /* 0x000fe20000010000 */
[----:B------:R-:W-:-:S04]  /*54d0*/  FADD.FTZ R174, R204, R174 ;  /* 0x000000aeccae7221 */ /* 0x000fc80000010000 */
        /* <DEDUP_REMOVED lines=11> */
[----:B------:R-:W-:Y:S01]  /*5590*/  STL [R1+0x80], R172 ;  /* 0x000080ac01007387 */ /* 0x000fe20000100800 */
[----:B------:R-:W-:-:S03]  /*55a0*/  FADD.FTZ R171, R63, R171 ;  /* 0x000000ab3fab7221 */ /* 0x000fc60000010000 */
[----:B------:R-:W5:Y:S04]  /*55b0*/  SHFL.DOWN PT, R57, R151, 0x1, 0x1f ;  /* 0x08201f0097397f89 */ /* 0x000f6800000e0000 */
[----:B------:R2:W-:Y:S04]  /*55c0*/  STL [R1+0x84], R156 ;  /* 0x0000849c01007387 */ /* 0x0005e80000100800 */
[----:B------:R2:W-:Y:S01]  /*55d0*/  STL [R1+0x6c], R171 ;  /* 0x00006cab01007387 */ /* 0x0005e20000100800 */
[----:B-1----:R-:W-:Y:S01]  /*55e0*/  LOP3.LUT P2, RZ, R137, 0x1f, RZ, 0xc0, !PT ;  /* 0x0000001f89ff7812 */ /* 0x002fe2000784c0ff */
[----:B------:R-:W-:Y:S01]  /*55f0*/  BSSY.RECONVERGENT B0, `(.L_x_2008) ;  /* 0x0000014000007945 */ /* 0x000fe20003800200 */
[----:B0-----:R-:W-:Y:S01]  /*5600*/  FADD.FTZ R56, R149, R58 ;  /* 0x0000003a95387221 */ /* 0x001fe20000010000 */
[----:B-----5:R-:W-:Y:S01]  /*5610*/  FADD.FTZ R57, R151, R57 ;  /* 0x0000003997397221 */ /* 0x020fe20000010000 */
[----:B--2---:R-:W-:-:S05]  /*5620*/  FADD.FTZ R170, R59, R170 ;  /* 0x000000aa3baa7221 */ /* 0x004fca0000010000 */
[----:B------:R0:W-:Y:S01]  /*5630*/  STL [R1+0x70], R170 ;  /* 0x000070aa01007387 */ /* 0x0001e20000100800 */
[----:B---3--:R-:W-:Y:S01]  /*5640*/  FADD.FTZ R158, R61, R158 ;  /* 0x0000009e3d9e7221 */ /* 0x008fe20000010000 */
[----:B----4-:R-:W-:-:S04]  /*5650*/  FADD.FTZ R169, R182, R169 ;  /* 0x000000a9b6a97221 */ /* 0x010fc80000010000 */
[----:B------:R0:W-:Y:S04]  /*5660*/  STL [R1+0x74], R158 ;  /* 0x0000749e01007387 */ /* 0x0001e80000100800 */
[----:B------:R0:W-:Y:S01]  /*5670*/  STL [R1+0x78], R169 ;  /* 0x000078a901007387 */ /* 0x0001e20000100800 */
[----:B------:R-:W-:Y:S05]  /*5680*/  @P2 BRA `(.L_x_2009) ;  /* 0x0000000000282947 */ /* 0x000fea0003800000 */
[----:B------:R-:W1:Y:S01]  /*5690*/  S2UR UR5, SR_CgaCtaId ;  /* 0x00000000000579c3 */ /* 0x000e620000008800 */
[----:B------:R-:W-:Y:S01]  /*56a0*/  UMOV UR4, 0x400 ;  /* 0x0000040000047882 */ /* 0x000fe20000000000 */
[----:B------:R-:W-:-:S04]  /*56b0*/  SHF.R.U32.HI R59, RZ, 0x2, R137 ;  /* 0x00000002ff3b7819 */ /* 0x000fc80000011689 */
[----:B------:R-:W-:Y:S01]  /*56c0*/  LOP3.LUT R59, R59, 0x18, RZ, 0xc0, !PT ;  /* 0x000000183b3b7812 */ /* 0x000fe200078ec0ff */
[----:B-1----:R-:W-:-:S06]  /*56d0*/  ULEA UR4, UR5, UR4, 0x18 ;  /* 0x0000000405047291 */ /* 0x002fcc000f8ec0ff */
[----:B------:R-:W-:-:S04]  /*56e0*/  MOV R102, UR4 ;  /* 0x0000000400667c02 */ /* 0x000fc80008000f00 */
[C---:B------:R-:W-:Y:S02]  /*56f0*/  IADD3 R58, PT, PT, R102.reuse, 0x5020, RZ ;  /* 0x00005020663a7810 */ /* 0x040fe40007ffe0ff */
[----:B------:R-:W-:-:S04]  /*5700*/  @!P1 IADD3 R58, PT, PT, R102, 0x5000, RZ ;  /* 0x00005000663a9810 */ /* 0x000fc80007ffe0ff */
[----:B------:R-:W-:-:S05]  /*5710*/  IADD3 R58, PT, PT, R59, R58, RZ ;  /* 0x0000003a3b3a7210 */ /* 0x000fca0007ffe0ff */
[----:B------:R1:W-:Y:S02]  /*5720*/  STS.64 [R58], R56 ;  /* 0x000000383a007388 */ /* 0x0003e40000000a00 */
.L_x_2009:
[----:B------:R-:W-:Y:S05]  /*5730*/  BSYNC.RECONVERGENT B0 ;  /* 0x0000000000007941 */ /* 0x000fea0003800200 */
.L_x_2008:
[----:B------:R-:W-:Y:S01]  /*5740*/  BAR.SYNC.DEFER_BLOCKING 0x0 ;  /* 0x0000000000007b1d */ /* 0x000fe20000010000 */
[C---:B-1----:R-:W-:Y:S02]  /*5750*/  IADD3 R57, PT, PT, R102.reuse, 0x5020, RZ ;  /* 0x0000502066397810 */ /* 0x042fe40007ffe0ff */
[C---:B------:R-:W-:Y:S02]  /*5760*/  @!P1 IADD3 R57, PT, PT, R102.reuse, 0x5000, RZ ;  /* 0x0000500066399810 */ /* 0x040fe40007ffe0ff */
[C---:B------:R-:W-:Y:S02]  /*5770*/  IADD3 R60, PT, PT, R102.reuse, 0x5030, RZ ;  /* 0x00005030663c7810 */ /* 0x040fe40007ffe0ff */
[----:B------:R-:W-:Y:S02]  /*5780*/  @!P1 IADD3 R60, PT, PT, R102, 0x5010, RZ ;  /* 0x00005010663c9810 */ /* 0x000fe40007ffe0ff */
[----:B------:R-:W-:Y:S01]  /*5790*/  PLOP3.LUT P1, PT, P1, PT, PT, 0x8, 0x80 ;  /* 0x000000000080781c */ /* 0x000fe20000f2e170 */
        /* <DEDUP_REMOVED lines=9> */
[----:B------:R-:W-:-:S03]  /*5830*/  FADD.FTZ R63, R63, R56 ;  /* 0x000000383f3f7221 */ /* 0x000fc60000010000 */
[----:B------:R-:W-:Y:S01]  /*5840*/  FMUL.FTZ R56, R62, 0.00019531250291038304567 ;  /* 0x394ccccd3e387820 */ /* 0x000fe20000410000 */
[----:B------:R-:W-:-:S04]  /*5850*/  FMUL.FTZ R57, R63, 0.00019531250291038304567 ;  /* 0x394ccccd3f397820 */ /* 0x000fc80000410000 */
[C-C-:B------:R-:W-:Y:S01]  /*5860*/  FFMA.FTZ R178, R57.reuse, R178, R56.reuse ;  /* 0x000000b239b27223 */ /* 0x140fe20000010038 */
[C-C-:B------:R-:W-:Y:S01]  /*5870*/  FFMA.FTZ R70, R57.reuse, R70, R56.reuse ;  /* 0x0000004639467223 */ /* 0x140fe20000010038 */
[C-C-:B------:R-:W-:Y:S01]  /*5880*/  FFMA.FTZ R0, R57.reuse, R0, R56.reuse ;  /* 0x0000000039007223 */ /* 0x140fe20000010038 */
[C---:B------:R-:W-:Y:S01]  /*5890*/  FFMA.FTZ R185, R57.reuse, R185, R56 ;  /* 0x000000b939b97223 */ /* 0x040fe20000010038 */
        /* <DEDUP_REMOVED lines=58> */
[----:B------:R-:W-:Y:S01]  /*5c40*/  STG.E.128 desc[UR6][R84.64], R56 ;  /* 0x0000003854007986 */ /* 0x000fe2000c101d06 */
        /* <DEDUP_REMOVED lines=21> */
[----:B-1----:R-:W1:Y:S01]  /*5da0*/  LDC.64 R84, c[0x0][0x380] ;  /* 0x0000e000ff547b82 */ /* 0x002e620000000a00 */
        /* <DEDUP_REMOVED lines=34> */
[----:B------:R-:W-:Y:S01]  /*5fd0*/  IMAD.WIDE.U32 R80, R110, 0x10, R132 ;  /* 0x000000106e507825 */ /* 0x000fe200078e0084 */
[----:B------:R3:W-:Y:S01]  /*5fe0*/  STG.E.128 desc[UR6][R88.64], R68 ;  /* 0x0000004458007986 */ /* 0x0007e2000c101d06 */
[----:B-1----:R-:W-:-:S02]  /*5ff0*/  IADD3 R3, PT, PT, R3, R84, RZ ;  /* 0x0000005403037210 */ /* 0x002fc40007ffe0ff */
[--C-:B------:R-:W-:Y:S01]  /*6000*/  IMAD.WIDE.U32 R82, R111, 0x10, R132.reuse ;  /* 0x000000106f527825 */ /* 0x100fe200078e0084 */
[----:B------:R1:W-:Y:S01]  /*6010*/  STG.E.128 desc[UR6][R90.64], R72 ;  /* 0x000000485a007986 */ /* 0x0003e2000c101d06 */
[----:B------:R-:W-:Y:S02]  /*6020*/  ISETP.GE.AND P2, PT, R3, R85, PT ;  /* 0x000000550300720c */ /* 0x000fe40003f46270 */
[----:B------:R-:W-:Y:S01]  /*6030*/  IMAD.WIDE.U32 R112, R112, 0x10, R132 ;  /* 0x0000001070707825 */ /* 0x000fe200078e0084 */
[----:B------:R4:W-:Y:S03]  /*6040*/  STG.E.128 desc[UR6][R76.64], R56 ;  /* 0x000000384c007986 */ /* 0x0009e6000c101d06 */
[C---:B--2---:R-:W-:Y:S01]  /*6050*/  FMUL.FTZ R64, R103.reuse, R130 ;  /* 0x0000008267407220 */ /* 0x044fe20000410000 */
[C---:B------:R-:W-:Y:S01]  /*6060*/  FMUL.FTZ R65, R103.reuse, R198 ;  /* 0x000000c667417220 */ /* 0x040fe20000410000 */
[C---:B------:R-:W-:Y:S01]  /*6070*/  FMUL.FTZ R66, R103.reuse, R205 ;  /* 0x000000cd67427220 */ /* 0x040fe20000410000 */
[C---:B------:R-:W-:Y:S01]  /*6080*/  FMUL.FTZ R67, R103.reuse, R222 ;  /* 0x000000de67437220 */ /* 0x040fe20000410000 */
[----:B------:R4:W-:Y:S01]  /*6090*/  STG.E.128 desc[UR6][R78.64], R60 ;  /* 0x0000003c4e007986 */ /* 0x0009e2000c101d06 */
[C---:B---3--:R-:W-:Y:S01]  /*60a0*/  FMUL.FTZ R68, R103.reuse, R210 ;  /* 0x000000d267447220 */ /* 0x048fe20000410000 */
[C---:B------:R-:W-:Y:S01]  /*60b0*/  FMUL.FTZ R69, R103.reuse, R206 ;  /* 0x000000ce67457220 */ /* 0x040fe20000410000 */
[C---:B------:R-:W-:Y:S01]  /*60c0*/  FMUL.FTZ R70, R103.reuse, R212 ;  /* 0x000000d467467220 */ /* 0x040fe20000410000 */
[C---:B------:R-:W-:Y:S01]  /*60d0*/  FMUL.FTZ R71, R103.reuse, R213 ;  /* 0x000000d567477220 */ /* 0x040fe20000410000 */
[C---:B-1----:R-:W-:Y:S01]  /*60e0*/  FMUL.FTZ R72, R103.reuse, R92 ;  /* 0x0000005c67487220 */ /* 0x042fe20000410000 */
        /* <DEDUP_REMOVED lines=9> */
[----:B----4-:R-:W-:Y:S02]  /*6180*/  MOV R81, R4 ;  /* 0x0000000400517202 */ /* 0x010fe40000000f00 */
        /* <DEDUP_REMOVED lines=76> */
.L_x_2003:
[----:B------:R-:W1:Y:S08]  /*6650*/  S2UR UR4, SR_CTAID.X ;  /* 0x00000000000479c3 */ /* 0x000e700000002500 */
[----:B------:R-:W2:Y:S08]  /*6660*/  LDC.64 R106, c[0x0][0x3e0] ;  /* 0x0000f800ff6a7b82 */ /* 0x000eb00000000a00 */
[----:B------:R-:W3:Y:S01]  /*6670*/  LDC.64 R108, c[0x0][0x3e8] ;  /* 0x0000fa00ff6c7b82 */ /* 0x000ee20000000a00 */
[----:B-1----:R-:W-:-:S06]  /*6680*/  UIMAD UR4, UR4, 0x500, URZ ;  /* 0x00000500040478a4 */ /* 0x002fcc000f8e02ff */
[----:B-----5:R-:W-:-:S04]  /*6690*/  LOP3.LUT R17, R137, UR4, RZ, 0xfc, !PT ;  /* 0x0000000489117c12 */ /* 0x020fc8000f8efcff */
[C---:B------:R-:W-:Y:S01]  /*66a0*/  IADD3 R21, PT, PT, R17.reuse, 0x100, RZ ;  /* 0x0000010011157810 */ /* 0x040fe20007ffe0ff */
[C-C-:B--2---:R-:W-:Y:S01]  /*66b0*/  IMAD.WIDE.U32 R2, R17.reuse, 0x10, R106.reuse ;  /* 0x0000001011027825 */ /* 0x144fe200078e006a */
[C---:B------:R-:W-:Y:S02]  /*66c0*/  IADD3 R89, PT, PT, R17.reuse, 0x180, RZ ;  /* 0x0000018011597810 */ /* 0x040fe40007ffe0ff */
[----:B------:R-:W-:Y:S01]  /*66d0*/  IADD3 R93, PT, PT, R17, 0x200, RZ ;  /* 0x00000200115d7810 */ /* 0x000fe20007ffe0ff */
[----:B------:R-:W-:Y:S01]  /*66e0*/  IMAD.WIDE.U32 R18, R21, 0x10, R106 ;  /* 0x0000001015127825 */ /* 0x000fe200078e006a */
[C---:B------:R-:W-:Y:S01]  /*66f0*/  IADD3 R97, PT, PT, R17.reuse, 0x280, RZ ;  /* 0x0000028011617810 */ /* 0x040fe20007ffe0ff */
[----:B------:R1:W-:Y:S01]  /*6700*/  STG.E.128 desc[UR6][R2.64], R24 ;  /* 0x0000001802007986 */ /* 0x0003e2000c101d06 */
[----:B------:R-:W-:Y:S01]  /*6710*/  IADD3 R101, PT, PT, R17, 0x300, RZ ;  /* 0x0000030011657810 */ /* 0x000fe20007ffe0ff */
[----:B---3--:R-:W-:Y:S01]  /*6720*/  IMAD.WIDE.U32 R20, R21, 0x10, R108 ;  /* 0x0000001015147825 */ /* 0x008fe200078e006c */
[----:B------:R-:W-:-:S02]  /*6730*/  IADD3 R105, PT, PT, R17, 0x380, RZ ;  /* 0x0000038011697810 */ /* 0x000fc40007ffe0ff */
[----:B------:R-:W-:Y:S01]  /*6740*/  IADD3 R111, PT, PT, R17, 0x400, RZ ;  /* 0x00000400116f7810 */ /* 0x000fe20007ffe0ff */
[----:B------:R-:W-:Y:S01]  /*6750*/  IMAD.WIDE.U32 R22, R89, 0x10, R106 ;  /* 0x0000001059167825 */ /* 0x000fe200078e006a */
[----:B------:R-:W-:-:S03]  /*6760*/  IADD3 R113, PT, PT, R17, 0x480, RZ ;  /* 0x0000048011717810 */ /* 0x000fc60007ffe0ff */
[----:B------:R-:W-:-:S04]  /*6770*/  IMAD.WIDE.U32 R16, R17, 0x10, R108 ;  /* 0x0000001011107825 */ /* 0x000fc800078e006c */
[----:B------:R-:W-:Y:S01]  /*6780*/  IMAD.WIDE.U32 R90, R97, 0x10, R106 ;  /* 0x00000010615a7825 */ /* 0x000fe200078e006a */
[----:B------:R-:W-:Y:S03]  /*6790*/  STG.E.128 desc[UR6][R16.64], R12 ;  /* 0x0000000c10007986 */ /* 0x000fe6000c101d06 */
[----:B-1----:R-:W-:Y:S01]  /*67a0*/  IMAD.WIDE.U32 R24, R89, 0x10, R108 ;  /* 0x0000001059187825 */ /* 0x002fe200078e006c */
        /* <DEDUP_REMOVED lines=30> */
.L_x_2011:
        /* <DEDUP_REMOVED lines=15> */
.L_x_3148:


//--------------------- .text._ZN10layer_norm22ln_bwd_finalize_kernelINS_22Kernel_traits_finalizeILj5120E13__nv_bfloat16S2_S2_fjLj1024ELj4ENS_18Kernel_traits_baseILj5120ES2_S2_S2_fjLj1024EEEEEEEvNS_9BwdParamsE --------------------------
	.section	.text._ZN10layer_norm22ln_bwd_finalize_kernelINS_22Kernel_traits_finalizeILj5120E13__nv_bfloat16S2_S2_fjLj1024ELj4ENS_18Kernel_traits_baseILj5120ES2_S2_S2_fjLj1024EEEEEEEvNS_9BwdParamsE,"ax",@progbits
	.align	128
        .global         _ZN10layer_norm22ln_bwd_finalize_kernelINS_22Kernel_traits_finalizeILj5120E13__nv_bfloat16S2_S2_fjLj1024ELj4ENS_18Kernel_traits_baseILj5120ES2_S2_S2_fjLj1024EEEEEEEvNS_9BwdParamsE
        .type           _ZN10layer_norm22ln_bwd_finalize_kernelINS_22Kernel_traits_finalizeILj5120E13__nv_bfloat16S2_S2_fjLj1024ELj4ENS_18Kernel_traits_baseILj5120ES2_S2_S2_fjLj1024EEEEEEEvNS_9BwdParamsE,@function
        .size           _ZN10layer_norm22ln_bwd_finalize_kernelINS_22Kernel_traits_finalizeILj5120E13__nv_bfloat16S2_S2_fjLj1024ELj4ENS_18Kernel_traits_baseILj5120ES2_S2_S2_fjLj1024EEEEEEEvNS_9BwdParamsE,(.L_x_3149 - _ZN10layer_norm22ln_bwd_finalize_kernelINS_22Kernel_traits_finalizeILj5120E13__nv_bfloat16S2_S2_fjLj1024ELj4ENS_18Kernel_traits_baseILj5120ES2_S2_S2_fjLj1024EEEEEEEvNS_9BwdParamsE)
        .other          _ZN10layer_norm22ln_bwd_finalize_kernelINS_22Kernel_traits_finalizeILj5120E13__nv_bfloat16S2_S2_fjLj1024ELj4ENS_18Kernel_traits_baseILj5120ES2_S2_S2_fjLj1024EEEEEEEvNS_9BwdParamsE,@"STO_CUDA_ENTRY STV_DEFAULT"
_ZN10layer_norm22ln_bwd_finalize_kernelINS_22Kernel_traits_finalizeILj5120E13__nv_bfloat16S2_S2_fjLj1024ELj4ENS_18Kernel_traits_baseILj5120ES2_S2_S2_fjLj1024EEEEEEEvNS_9BwdParamsE:
.text._ZN10layer_norm22ln_bwd_finalize_kernelINS_22Kernel_traits_finalizeILj5120E13__nv_bfloat16S2_S2_fjLj1024ELj4ENS_18Kernel_traits_baseILj5120ES2_S2_S2_fjLj1024EEEEEEEvNS_9BwdParamsE:
        /* <DEDUP_REMOVED lines=37> */
.L_x_2016:
        /* <DEDUP_REMOVED lines=118> */
.L_x_2015:
[----:B------:R-:W-:Y:S05]  /*09b0*/  BSYNC.RECONVERGENT B1 ;  /* 0x0000000000017941 */ /* 0x000fea0003800200 */
.L_x_2014:
        /* <DEDUP_REMOVED lines=65> */
.L_x_2018:
[----:B------:R-:W-:Y:S05]  /*0dd0*/  BSYNC.RECONVERGENT B1 ;  /* 0x0000000000017941 */ /* 0x000fea0003800200 */
.L_x_2017:
        /* <DEDUP_REMOVED lines=37> */
.L_x_2020:
[----:B------:R-:W-:Y:S05]  /*1030*/  BSYNC.RECONVERGENT B1 ;  /* 0x0000000000017941 */ /* 0x000fea0003800200 */
.L_x_2019:
[----:B------:R-:W-:Y:S05]  /*1040*/  @!P1 BRA `(.L_x_2013) ;  /* 0x00000000003c9947 */ /* 0x000fea0003800000 */
[----:B------:R-:W0:Y:S01]  /*1050*/  LDC.64 R6, c[0x0][0x3e0] ;  /* 0x0000f800ff067b82 */ /* 0x000e220000000a00 */
[----:B------:R-:W-:Y:S01]  /*1060*/  IMAD R2, R15, 0x1400, R11 ;  /* 0x000014000f027824 */ /* 0x000fe200078e020b */
[----:B------:R-:W-:-:S04]  /*1070*/  IADD3 R24, PT, PT, -R24, RZ, RZ ;  /* 0x000000ff18187210 */ /* 0x000fc80007ffe1ff */
[----:B------:R-:W-:Y:S02]  /*1080*/  IADD3 R11, PT, PT, R13, R2, RZ ;  /* 0x000000020d0b7210 */ /* 0x000fe40007ffe0ff */
[----:B------:R-:W1:Y:S05]  /*1090*/  LDC.64 R8, c[0x0][0x3e8] ;  /* 0x0000fa00ff087b82 */ /* 0x000e6a0000000a00 */
.L_x_2021:
        /* <DEDUP_REMOVED lines=10> */
.L_x_2013:
[----:B------:R-:W-:Y:S05]  /*1140*/  BSYNC.RECONVERGENT B0 ;  /* 0x0000000000007941 */ /* 0x000fea0003800200 */
.L_x_2012:
        /* <DEDUP_REMOVED lines=55> */
.L_x_2022:
        /* <DEDUP_REMOVED lines=12> */
.L_x_3149:


//--------------------- .text._ZN10layer_norm13ln_bwd_kernelINS_13Kernel_traitsI13__nv_bfloat16S2_S2_fjLj5120ELj1ELj1ELj4ELj16ENS_18Kernel_traits_baseILj5120ES2_S2_S2_fjLj128EEEEEEEvNS_9BwdParamsE --------------------------
	.section	.text._ZN10layer_norm13ln_bwd_kernelINS_13Kernel_traitsI13__nv_bfloat16S2_S2_fjLj5120ELj1ELj1ELj4ELj16ENS_18Kernel_traits_baseILj5120ES2_S2_S2_fjLj128EEEEEEEvNS_9BwdParamsE,"ax",@progbits
	.align	128
        .global         _ZN10layer_norm13ln_bwd_kernelINS_13Kernel_traitsI13__nv_bfloat16S2_S2_fjLj5120ELj1ELj1ELj4ELj16ENS_18Kernel_traits_baseILj5120ES2_S2_S2_fjLj128EEEEEEEvNS_9BwdParamsE
        .type           _ZN10layer_norm13ln_bwd_kernelINS_13Kernel_traitsI13__nv_bfloat16S2_S2_fjLj5120ELj1ELj1ELj4ELj16ENS_18Kernel_traits_baseILj5120ES2_S2_S2_fjLj128EEEEEEEvNS_9BwdParamsE,@function
        .size           _ZN10layer_norm13ln_bwd_kernelINS_13Kernel_traitsI13__nv_bfloat16S2_S2_fjLj5120ELj1ELj1ELj4ELj16ENS_18Kernel_traits_baseILj5120ES2_S2_S2_fjLj128EEEEEEEvNS_9BwdParamsE,(.L_x_3150 - _ZN10layer_norm13ln_bwd_kernelINS_13Kernel_traitsI13__nv_bfloat16S2_S2_fjLj5120ELj1ELj1ELj4ELj16ENS_18Kernel_traits_baseILj5120ES2_S2_S2_fjLj128EEEEEEEvNS_9BwdParamsE)
        .other          _ZN10layer_norm13ln_bwd_kernelINS_13Kernel_traitsI13__nv_bfloat16S2_S2_fjLj5120ELj1ELj1ELj4ELj16ENS_18Kernel_traits_baseILj5120ES2_S2_S2_fjLj128EEEEEEEvNS_9BwdParamsE,@"STO_CUDA_ENTRY STV_DEFAULT"
_ZN10layer_norm13ln_bwd_kernelINS_13Kernel_traitsI13__nv_bfloat16S2_S2_fjLj5120ELj1ELj1ELj4ELj16ENS_18Kernel_traits_baseILj5120ES2_S2_S2_fjLj128EEEEEEEvNS_9BwdParamsE:
.text._ZN10layer_norm13ln_bwd_kernelINS_13Kernel_traitsI13__nv_bfloat16S2_S2_fjLj5120ELj1ELj1ELj4ELj16ENS_18Kernel_traits_baseILj5120ES2_S2_S2_fjLj128EEEEEEEvNS_9BwdParamsE:
[----:B------:R-:W0:Y:S01]  /*0000*/  LDC R1, c[0x0][0x37c] ;  /* 0x0000df00ff017b82 */ /* 0x000e220000000800 */
[----:B------:R-:W1:Y:S01]  /*0010*/  LDCU.64 UR4, c[0x0][0x398] ;  /* 0x00007300ff0477ac */ /* 0x000e620008000a00 */
[----:B------:R-:W2:Y:S06]  /*0020*/  S2R R186, SR_TID.X ;  /* 0x0000000000ba7919 */ /* 0x000eac0000002100 */
[----:B------:R-:W2:Y:S01]  /*0030*/  LDC.64 R2, c[0x0][0x3b0] ;  /* 0x0000ec00ff027b82 */ /* 0x000ea20000000a00 */
[----:B0-----:R-:W-:Y:S01]  /*0040*/  IADD3 R1, PT, PT, R1, -0xf0, RZ ;  /* 0xffffff1001017810 */ /* 0x001fe20007ffe0ff */
[----:B------:R-:W0:Y:S06]  /*0050*/  LDCU.64 UR6, c[0x0][0x358] ;  /* 0x00006b00ff0677ac */ /* 0x000e2c0008000a00 */
[----:B------:R-:W3:Y:S01]  /*0060*/  LDC.64 R4, c[0x0][0x3b8] ;  /* 0x0000ee00ff047b82 */ /* 0x000ee20000000a00 */
[----:B-1----:R-:W-:-:S04]  /*0070*/  UISETP.NE.U32.AND UP0, UPT, UR4, URZ, UPT ;  /* 0x000000ff0400728c */ /* 0x002fc8000bf05070 */
[----:B------:R-:W-:-:S03]  /*0080*/  UISETP.NE.AND.EX UP0, UPT, UR5, URZ, UPT, UP0 ;  /* 0x000000ff0500728c */ /* 0x000fc6000bf05300 */
[----:B------:R-:W1:Y:S01]  /*0090*/  S2UR UR4, SR_CTAID.X ;  /* 0x00000000000479c3 */ /* 0x000e620000002500 */
[----:B------:R-:W4:Y:S02]  /*00a0*/  LDCU UR5, c[0x0][0x384] ;  /* 0x00007080ff0577ac */ /* 0x000f240008000800 */
[----:B------:R-:W-:-:S13]  /*00b0*/  PLOP3.LUT P0, PT, PT, PT, UP0, 0x80, 0x8 ;  /* 0x000000000008781c */ /* 0x000fda0003f0f008 */
[C---:B--2---:R-:W-:Y:S01]  /*00c0*/  @P0 IMAD.WIDE.U32 R2, R186.reuse, 0x10, R2 ;  /* 0x00000010ba020825 */ /* 0x044fe200078e0002 */
[----:B------:R-:W2:Y:S04]  /*00d0*/  @!P0 LDC.64 R6, c[0x0][0x3b0] ;  /* 0x0000ec00ff068b82 */ /* 0x000ea80000000a00 */
[----:B0-----:R0:W5:Y:S04]  /*00e0*/  @P0 LDG.E.128 R84, desc[UR6][R2.64] ;  /* 0x0000000602540981 */ /* 0x001168000c1e1d00 */
[----:B------:R0:W5:Y:S04]  /*00f0*/  @P0 LDG.E.128 R80, desc[UR6][R2.64+0x800] ;  /* 0x0008000602500981 */ /* 0x000168000c1e1d00 */
[----:B------:R0:W5:Y:S04]  /*0100*/  @P0 LDG.E.128 R76, desc[UR6][R2.64+0x1000] ;  /* 0x00100006024c0981 */ /* 0x000168000c1e1d00 */
[----:B------:R0:W5:Y:S04]  /*0110*/  @P0 LDG.E.128 R72, desc[UR6][R2.64+0x1800] ;  /* 0x0018000602480981 */ /* 0x000168000c1e1d00 */
[----:B------:R0:W5:Y:S01]  /*0120*/  @P0 LDG.E.128 R68, desc[UR6][R2.64+0x2000] ;  /* 0x0020000602440981 */ /* 0x000162000c1e1d00 */
[----:B---3--:R-:W-:-:S04]  /*0130*/  @P0 IMAD.WIDE.U32 R4, R186, 0x10, R4 ;  /* 0x00000010ba040825 */ /* 0x008fc800078e0004 */
        /* <DEDUP_REMOVED lines=11> */
[----:B-1----:R-:W-:-:S02]  /*01f0*/  MOV R130, UR4 ;  /* 0x0000000400827c02 */ /* 0x002fc40008000f00 */
[----:B------:R-:W-:Y:S02]  /*0200*/  CS2R R32, SRZ ;  /* 0x0000000000207805 */ /* 0x000fe4000001ff00 */
[----:B------:R-:W-:Y:S02]  /*0210*/  CS2R R34, SRZ ;  /* 0x0000000000227805 */ /* 0x000fe4000001ff00 */
[----:B------:R-:W-:Y:S02]  /*0220*/  CS2R R36, SRZ ;  /* 0x0000000000247805 */ /* 0x000fe4000001ff00 */
[----:B----4-:R-:W-:Y:S02]  /*0230*/  ISETP.GE.AND P1, PT, R130, UR5, PT ;  /* 0x0000000582007c0c */ /* 0x010fe4000bf26270 */
        /* <DEDUP_REMOVED lines=37> */
[----:B0-----:R-:W-:Y:S06]  /*0490*/  @P1 BRA `(.L_x_2023) ;  /* 0x0000005c00981947 */ /* 0x001fec0003800000 */
[----:B------:R-:W-:Y:S01]  /*04a0*/  STL [R1+0x60], RZ ;  /* 0x000060ff01007387 */ /* 0x000fe20000100800 */
[----:B------:R-:W0:Y:S01]  /*04b0*/  S2UR UR5, SR_CgaCtaId ;  /* 0x00000000000579c3 */ /* 0x000e220000008800 */
[----:B-----5:R-:W-:Y:S01]  /*04c0*/  PRMT R89, R60, 0x7632, R89 ;  /* 0x000076323c597816 */ /* 0x020fe20000000059 */
[----:B------:R-:W-:Y:S01]  /*04d0*/  UMOV UR4, 0x400 ;  /* 0x0000040000047882 */ /* 0x000fe20000000000 */
[----:B------:R-:W-:Y:S01]  /*04e0*/  STL [R1+0x5c], RZ ;  /* 0x00005cff01007387 */ /* 0x000fe20000100800 */
[----:B------:R-:W-:Y:S02]  /*04f0*/  PRMT R88, R67, 0x7632, R88 ;  /* 0x0000763243587816 */ /* 0x000fe40000000058 */
[----:B------:R-:W-:Y:S02]  /*0500*/  CS2R R28, SRZ ;  /* 0x00000000001c7805 */ /* 0x000fe4000001ff00 */
[----:B------:R-:W-:Y:S01]  /*0510*/  PRMT R3, R66, 0x7632, R3 ;  /* 0x0000763242037816 */ /* 0x000fe20000000003 */
[----:B------:R-:W-:Y:S01]  /*0520*/  STL [R1+0x58], RZ ;  /* 0x000058ff01007387 */ /* 0x000fe20000100800 */
[----:B------:R-:W-:-:S02]  /*0530*/  PRMT R2, R65, 0x7632, R2 ;  /* 0x0000763241027816 */ /* 0x000fc40000000002 */
[----:B------:R-:W-:Y:S02]  /*0540*/  CS2R R26, SRZ ;  /* 0x00000000001a7805 */ /* 0x000fe4000001ff00 */
[----:B------:R-:W-:Y:S01]  /*0550*/  PRMT R0, R64, 0x7632, R0 ;  /* 0x0000763240007816 */ /* 0x000fe20000000000 */
[----:B------:R-:W-:Y:S01]  /*0560*/  STL [R1+0x54], RZ ;  /* 0x000054ff01007387 */ /* 0x000fe20000100800 */
[----:B------:R-:W-:Y:S02]  /*0570*/  PLOP3.LUT P1, PT, PT, PT, PT, 0x8, 0x80 ;  /* 0x000000000080781c */ /* 0x000fe40003f2e170 */
[----:B------:R-:W-:Y:S02]  /*0580*/  CS2R R24, SRZ ;  /* 0x0000000000187805 */ /* 0x000fe4000001ff00 */
[----:B------:R-:W-:Y:S01]  /*0590*/  PRMT R129, R71, 0x7632, R129 ;  /* 0x0000763247817816 */ /* 0x000fe20000000081 */
[----:B------:R-:W-:Y:S01]  /*05a0*/  STL [R1+0x6c], RZ ;  /* 0x00006cff01007387 */ /* 0x000fe20000100800 */
[----:B------:R-:W-:-:S02]  /*05b0*/  PRMT R128, R70, 0x7632, R128 ;  /* 0x0000763246807816 */ /* 0x000fc40000000080 */
[----:B------:R-:W-:Y:S02]  /*05c0*/  CS2R R22, SRZ ;  /* 0x0000000000167805 */ /* 0x000fe4000001ff00 */
[----:B------:R-:W-:Y:S01]  /*05d0*/  PRMT R47, R69, 0x7632, R47 ;  /* 0x00007632452f7816 */ /* 0x000fe2000000002f */
[----:B------:R-:W-:Y:S01]  /*05e0*/  STL [R1+0x68], RZ ;  /* 0x000068ff01007387 */ /* 0x000fe20000100800 */
[----:B------:R-:W-:Y:S02]  /*05f0*/  PRMT R46, R68, 0x7632, R46 ;  /* 0x00007632442e7816 */ /* 0x000fe4000000002e */
[----:B------:R-:W-:Y:S02]  /*0600*/  CS2R R20, SRZ ;  /* 0x0000000000147805 */ /* 0x000fe4000001ff00 */
[----:B------:R-:W-:Y:S01]  /*0610*/  PRMT R45, R75, 0x7632, R45 ;  /* 0x000076324b2d7816 */ /* 0x000fe2000000002d */
[----:B------:R-:W-:Y:S01]  /*0620*/  STL [R1+0x64], RZ ;  /* 0x000064ff01007387 */ /* 0x000fe20000100800 */
[----:B0-----:R-:W-:Y:S01]  /*0630*/  ULEA UR4, UR5, UR4, 0x18 ;  /* 0x0000000405047291 */ /* 0x001fe2000f8ec0ff */
[----:B------:R-:W-:-:S02]  /*0640*/  PRMT R44, R74, 0x7632, R44 ;  /* 0x000076324a2c7816 */ /* 0x000fc4000000002c */
[----:B------:R-:W-:Y:S01]  /*0650*/  CS2R R18, SRZ ;  /* 0x0000000000127805 */ /* 0x000fe2000001ff00 */
[----:B------:R-:W-:Y:S01]  /*0660*/  STL [R1+0x50], RZ ;  /* 0x000050ff01007387 */ /* 0x000fe20000100800 */
[----:B------:R-:W-:Y:S02]  /*0670*/  PRMT R43, R73, 0x7632, R43 ;  /* 0x00007632492b7816 */ /* 0x000fe4000000002b */
[----:B------:R-:W-:Y:S02]  /*0680*/  CS2R R16, SRZ ;  /* 0x0000000000107805 */ /* 0x000fe4000001ff00 */
[----:B------:R-:W-:Y:S01]  /*0690*/  PRMT R42, R72, 0x7632, R42 ;  /* 0x00007632482a7816 */ /* 0x000fe2000000002a */
[----:B------:R-:W-:Y:S01]  /*06a0*/  STL [R1+0x78], RZ ;  /* 0x000078ff01007387 */ /* 0x000fe20000100800 */
[----:B------:R-:W-:Y:S02]  /*06b0*/  PRMT R41, R79, 0x7632, R41 ;  /* 0x000076324f297816 */ /* 0x000fe40000000029 */
[----:B------:R-:W-:-:S02]  /*06c0*/  CS2R R14, SRZ ;  /* 0x00000000000e7805 */ /* 0x000fc4000001ff00 */
[----:B------:R-:W-:Y:S01]  /*06d0*/  PRMT R40, R78, 0x7632, R40 ;  /* 0x000076324e287816 */ /* 0x000fe20000000028 */
        /* <DEDUP_REMOVED lines=20> */
[----:B------:R-:W-:Y:S04]  /*0820*/  STL [R1+0x7c], RZ ;  /* 0x00007cff01007387 */ /* 0x000fe80000100800 */
        /* <DEDUP_REMOVED lines=38> */
[----:B------:R-:W-:Y:S04]  /*0a90*/  STL [R1], RZ ;  /* 0x000000ff01007387 */ /* 0x000fe80000100800 */
[----:B------:R-:W-:Y:S04]  /*0aa0*/  STL.S16 [R1+0xe8], R89 ;  /* 0x0000e85901007387 */ /* 0x000fe80000100600 */
[----:B------:R-:W-:Y:S04]  /*0ab0*/  STL.S16 [R1+0xe4], R88 ;  /* 0x0000e45801007387 */ /* 0x000fe80000100600 */
[----:B------:R0:W-:Y:S04]  /*0ac0*/  STL.S16 [R1+0xe0], R3 ;  /* 0x0000e00301007387 */ /* 0x0001e80000100600 */
[----:B------:R1:W-:Y:S04]  /*0ad0*/  STL.S16 [R1+0xdc], R2 ;  /* 0x0000dc0201007387 */ /* 0x0003e80000100600 */
[----:B------:R1:W-:Y:S01]  /*0ae0*/  STL.S16 [R1+0xd8], R0 ;  /* 0x0000d80001007387 */ /* 0x0003e20000100600 */
[----:B0-----:R-:W-:-:S07]  /*0af0*/  MOV R3, UR4 ;  /* 0x0000000400037c02 */ /* 0x001fce0008000f00 */
.L_x_2030:
[----:B0-----:R-:W0:Y:S01]  /*0b00*/  LDC.64 R132, c[0x0][0x3a8] ;  /* 0x0000ea00ff847b82 */ /* 0x001e220000000a00 */
[----:B-1----:R-:W-:-:S07]  /*0b10*/  HFMA2 R0, -RZ, RZ, 0, 0 ;  /* 0x00000000ff007431 */ /* 0x002fce00000001ff */
[----:B---3--:R-:W1:Y:S01]  /*0b20*/  @!P0 LDC.64 R88, c[0x0][0x3a0] ;  /* 0x0000e800ff588b82 */ /* 0x008e620000000a00 */
[----:B0-----:R-:W-:-:S06]  /*0b30*/  IMAD.WIDE R132, R130, 0x4, R132 ;  /* 0x0000000482847825 */ /* 0x001fcc00078e0284 */
[----:B------:R-:W5:Y:S01]  /*0b40*/  LDG.E R132, desc[UR6][R132.64] ;  /* 0x0000000684847981 */ /* 0x000f62000c1e1900 */
[----:B-1----:R-:W-:-:S05]  /*0b50*/  @!P0 IMAD.WIDE R88, R130, 0x4, R88 ;  /* 0x0000000482588825 */ /* 0x002fca00078e0258 */
[----:B------:R0:W5:Y:S02]  /*0b60*/  @!P0 LDG.E R0, desc[UR6][R88.64] ;  /* 0x0000000658008981 */ /* 0x000164000c1e1900 */
[----:B0-----:R-:W0:Y:S01]  /*0b70*/  LDC.64 R88, c[0x0][0x398] ;  /* 0x0000e600ff587b82 */ /* 0x001e220000000a00 */
[----:B------:R-:W-:Y:S01]  /*0b80*/  IMAD R131, R130, 0x280, RZ ;  /* 0x0000028082837824 */ /* 0x000fe200078e02ff */
[----:B0-----:R-:W-:-:S04]  /*0b90*/  ISETP.NE.U32.AND P0, PT, R88, RZ, PT ;  /* 0x000000ff5800720c */ /* 0x001fc80003f05070 */
[----:B------:R-:W-:Y:S02]  /*0ba0*/  ISETP.NE.AND.EX P0, PT, R89, RZ, PT, P0 ;  /* 0x000000ff5900720c */ /* 0x000fe40003f05300 */
[----:B------:R-:W-:-:S11]  /*0bb0*/  LOP3.LUT R131, R131, R186, RZ, 0xfc, !PT ;  /* 0x000000ba83837212 */ /* 0x000fd600078efcff */
[----:B------:R-:W-:Y:S05]  /*0bc0*/  @P0 BRA `(.L_x_2024) ;  /* 0x00000000006c0947 */ /* 0x000fea0003800000 */
        /* <DEDUP_REMOVED lines=27> */
.L_x_2024:
        /* <DEDUP_REMOVED lines=26> */
.L_x_2025:
        /* <DEDUP_REMOVED lines=52> */
[C---:B------:R-:W-:Y:S01]  /*1260*/  FMUL.FTZ R165, R132.reuse, R165 ;  /* 0x000000a584a57220 */ /* 0x040fe20000410000 */
        /* <DEDUP_REMOVED lines=13> */
[C---:B------:R-:W-:Y:S01]  /*1340*/  FMUL.FTZ R153, R132.reuse, R153 ;  /* 0x0000009984997220 */ /* 0x040fe20000410000 */
        /* <DEDUP_REMOVED lines=82> */
[----:B------:R-:W-:Y:S01]  /*1870*/  FADD.FTZ R228, RZ, R2 ;  /* 0x00000002ffe47221 */ /* 0x000fe20000010000 */
[----:B------:R-:W-:Y:S01]  /*1880*/  FFMA.FTZ R229, R0, R2, RZ ;  /* 0x0000000200e57223 */ /* 0x000fe200000100ff */
        /* <DEDUP_REMOVED lines=251> */
.L_x_2026:
[----:B------:R-:W2:Y:S04]  /*2840*/  LDL R249, [R1+0xdc] ;  /* 0x0000dc0001f97983 */ /* 0x000ea80000100800 */
[----:B------:R-:W3:Y:S04]  /*2850*/  LDL R250, [R1+0xe0] ;  /* 0x0000e00001fa7983 */ /* 0x000ee80000100800 */
[----:B------:R-:W4:Y:S04]  /*2860*/  LDL R252, [R1+0xe8] ;  /* 0x0000e80001fc7983 */ /* 0x000f280000100800 */
[----:B------:R-:W5:Y:S04]  /*2870*/  LDL R248, [R1+0xd8] ;  /* 0x0000d80001f87983 */ /* 0x000f680000100800 */
[----:B------:R-:W5:Y:S01]  /*2880*/  LDL R251, [R1+0xe4] ;  /* 0x0000e40001fb7983 */ /* 0x000f620000100800 */
[----:B------:R-:W-:-:S02]  /*2890*/  SHF.L.U32 R178, R87, 0x10, RZ ;  /* 0x0000001057b27819 */ /* 0x000fc400000006ff */
[----:B------:R-:W-:Y:S02]  /*28a0*/  SHF.L.U32 R181, R31, 0x10, RZ ;  /* 0x000000101fb57819 */ /* 0x000fe400000006ff */
[----:B------:R-:W0:Y:S01]  /*28b0*/  MUFU.RCP R157, R178 ;  /* 0x000000b2009d7308 */ /* 0x000e220000001000 */
[----:B------:R-:W-:Y:S02]  /*28c0*/  SHF.L.U32 R111, R111, 0x10, RZ ;  /* 0x000000106f6f7819 */ /* 0x000fe400000006ff */
[----:B------:R-:W-:-:S05]  /*28d0*/  SHF.L.U32 R214, R67, 0x10, RZ ;  /* 0x0000001043d67819 */ /* 0x000fca00000006ff */
[----:B------:R-:W-:Y:S01]  /*28e0*/  MUFU.RCP R163, R181 ;  /* 0x000000b500a37308 */ /* 0x000fe20000001000 */
[----:B------:R-:W-:Y:S02]  /*28f0*/  SHF.L.U32 R172, R82, 0x10, RZ ;  /* 0x0000001052ac7819 */ /* 0x000fe400000006ff */
[----:B------:R-:W-:Y:S01]  /*2900*/  SHF.L.U32 R170, R83, 0x10, RZ ;  /* 0x0000001053aa7819 */ /* 0x000fe200000006ff */
[----:B------:R-:W-:Y:S01]  /*2910*/  FADD.FTZ R214, R111, -R214 ;  /* 0x800000d66fd67221 */ /* 0x000fe20000010000 */
[----:B------:R-:W-:Y:S02]  /*2920*/  SHF.L.U32 R216, R121, 0x10, RZ ;  /* 0x0000001079d87819 */ /* 0x000fe400000006ff */
[----:B------:R-:W-:Y:S01]  /*2930*/  SHF.L.U32 R187, R104, 0x10, RZ ;  /* 0x0000001068bb7819 */ /* 0x000fe200000006ff */
[----:B------:R-:W1:Y:S01]  /*2940*/  MUFU.RCP R145, R172 ;  /* 0x000000ac00917308 */ /* 0x000e620000001000 */
[----:B------:R-:W-:Y:S02]  /*2950*/  SHF.L.U32 R116, R116, 0x10, RZ ;  /* 0x0000001074747819 */ /* 0x000fe400000006ff */
        /* <DEDUP_REMOVED lines=8> */
[----:B------:R-:W-:Y:S02]  /*29e0*/  SHF.L.U32 R168, R76, 0x10, RZ ;  /* 0x000000104ca87819 */ /* 0x000fe400000006ff */
[----:B------:R-:W-:Y:S01]  /*29f0*/  SHF.L.U32 R146, R61, 0x10, RZ ;  /* 0x000000103d927819 */ /* 0x000fe200000006ff */
[----:B0-----:R-:W-:Y:S01]  /*2a00*/  FMUL.FTZ R157, R214, R157 ;  /* 0x0000009dd69d7220 */ /* 0x001fe20000410000 */
[----:B------:R-:W-:Y:S01]  /*2a10*/  SHF.L.U32 R158, R112, 0x10, RZ ;  /* 0x00000010709e7819 */ /* 0x000fe200000006ff */
[----:B------:R-:W-:Y:S01]  /*2a20*/  FADD.FTZ R121, R116, -R121 ;  /* 0x8000007974797221 */ /* 0x000fe20000010000 */
[----:B------:R-:W-:Y:S02]  /*2a30*/  SHF.L.U32 R112, R119, 0x10, RZ ;  /* 0x0000001077707819 */ /* 0x000fe400000006ff */
[----:B------:R-:W-:Y:S01]  /*2a40*/  SHF.L.U32 R214, R142, 0x10, RZ ;  /* 0x000000108ed67819 */ /* 0x000fe200000006ff */
[----:B------:R-:W0:Y:S01]  /*2a50*/  MUFU.RCP R119, R168 ;  /* 0x000000a800777308 */ /* 0x000e220000001000 */
[----:B------:R-:W-:Y:S01]  /*2a60*/  SHF.L.U32 R217, R120, 0x10, RZ ;  /* 0x0000001078d97819 */ /* 0x000fe200000006ff */
[----:B------:R-:W-:Y:S01]  /*2a70*/  FADD.FTZ R146, R110, -R146 ;  /* 0x800000926e927221 */ /* 0x000fe20000010000 */
[----:B------:R-:W-:-:S02]  /*2a80*/  SHF.L.U32 R116, R52, 0x10, RZ ;  /* 0x0000001034747819 */ /* 0x000fc400000006ff */
[----:B------:R-:W-:Y:S02]  /*2a90*/  PRMT R142, R62, 0x7632, R142 ;  /* 0x000076323e8e7816 */ /* 0x000fe4000000008e */
[----:B------:R-:W-:Y:S02]  /*2aa0*/  SHF.L.U32 R185, R102, 0x10, RZ ;  /* 0x0000001066b97819 */ /* 0x000fe400000006ff */
[----:B------:R-:W-:Y:S02]  /*2ab0*/  SHF.L.U32 R164, R77, 0x10, RZ ;  /* 0x000000104da47819 */ /* 0x000fe400000006ff */
[----:B------:R-:W-:Y:S02]  /*2ac0*/  SHF.L.U32 R110, R55, 0x10, RZ ;  /* 0x00000010376e7819 */ /* 0x000fe400000006ff */
[----:B------:R-:W-:Y:S01]  /*2ad0*/  SHF.L.U32 R102, R127, 0x10, RZ ;  /* 0x000000107f667819 */ /* 0x000fe200000006ff */
[----:B------:R-:W-:Y:S01]  /*2ae0*/  FADD.FTZ R116, R217, -R116 ;  /* 0x80000074d9747221 */ /* 0x000fe20000010000 */
[----:B------:R-:W-:-:S02]  /*2af0*/  SHF.L.U32 R223, R108, 0x10, RZ ;  /* 0x000000106cdf7819 */ /* 0x000fc400000006ff */
[----:B------:R-:W-:Y:S02]  /*2b00*/  SHF.L.U32 R114, R114, 0x10, RZ ;  /* 0x0000001072727819 */ /* 0x000fe400000006ff */
[----:B------:R-:W-:Y:S02]  /*2b10*/  SHF.L.U32 R220, R125, 0x10, RZ ;  /* 0x000000107ddc7819 */ /* 0x000fe400000006ff */
[----:B------:R-:W-:Y:S02]  /*2b20*/  SHF.L.U32 R127, R62, 0x10, RZ ;  /* 0x000000103e7f7819 */ /* 0x000fe400000006ff */
[----:B------:R-:W-:Y:S01]  /*2b30*/  SHF.L.U32 R142, R142, 0x10, RZ ;  /* 0x000000108e8e7819 */ /* 0x000fe200000006ff */
[----:B------:R-:W-:Y:S01]  /*2b40*/  MUFU.RCP R113, R164 ;  /* 0x000000a400717308 */ /* 0x000fe20000001000 */
[----:B------:R-:W-:Y:S02]  /*2b50*/  SHF.L.U32 R108, R115, 0x10, RZ ;  /* 0x00000010736c7819 */ /* 0x000fe400000006ff */
[C---:B------:R-:W-:Y:S01]  /*2b60*/  SHF.L.U32 R125, R63.reuse, 0x10, RZ ;  /* 0x000000103f7d7819 */ /* 0x040fe200000006ff */
[----:B------:R-:W-:Y:S01]  /*2b70*/  FADD.FTZ R110, R156, -R110 ;  /* 0x8000006e9c6e7221 */ /* 0x000fe20000010000 */
[----:B------:R-:W-:Y:S01]  /*2b80*/  PRMT R217, R63, 0x7632, R217 ;  /* 0x000076323fd97816 */ /* 0x000fe200000000d9 */
[----:B------:R-:W-:Y:S01]  /*2b90*/  FADD.FTZ R127, R114, -R127 ;  /* 0x8000007f727f7221 */ /* 0x000fe20000010000 */
[----:B------:R-:W-:Y:S01]  /*2ba0*/  SHF.L.U32 R156, R79, 0x10, RZ ;  /* 0x000000104f9c7819 */ /* 0x000fe200000006ff */
[----:B------:R-:W-:Y:S01]  /*2bb0*/  FADD.FTZ R125, R108, -R125 ;  /* 0x8000007d6c7d7221 */ /* 0x000fe20000010000 */
[----:B------:R-:W-:-:S02]  /*2bc0*/  SHF.L.U32 R217, R217, 0x10, RZ ;  /* 0x00000010d9d97819 */ /* 0x000fc400000006ff */
[----:B------:R-:W-:Y:S01]  /*2bd0*/  SHF.L.U32 R190, R107, 0x10, RZ ;  /* 0x000000106bbe7819 */ /* 0x000fe200000006ff */
[----:B-1----:R-:W-:Y:S01]  /*2be0*/  FMUL.FTZ R145, R127, R145 ;  /* 0x000000917f917220 */ /* 0x002fe20000410000 */
[----:B------:R-:W-:Y:S01]  /*2bf0*/  SHF.L.U32 R160, R78, 0x10, RZ ;  /* 0x000000104ea07819 */ /* 0x000fe200000006ff */
[----:B------:R-:W1:Y:S01]  /*2c00*/  MUFU.RCP R107, R156 ;  /* 0x0000009c006b7308 */ /* 0x000e620000001000 */
[----:B------:R-:W-:Y:S02]  /*2c10*/  SHF.L.U32 R179, R32, 0x10, RZ ;  /* 0x0000001020b37819 */ /* 0x000fe400000006ff */
[----:B------:R-:W-:Y:S02]  /*2c20*/  SHF.L.U32 R127, R137, 0x10, RZ ;  /* 0x00000010897f7819 */ /* 0x000fe400000006ff */
[----:B------:R-:W-:Y:S02]  /*2c30*/  SHF.L.U32 R117, R117, 0x10, RZ ;  /* 0x0000001075757819 */ /* 0x000fe400000006ff */
[----:B------:R-:W-:Y:S01]  /*2c40*/  SHF.L.U32 R219, R124, 0x10, RZ ;  /* 0x000000107cdb7819 */ /* 0x000fe200000006ff */
[----:B------:R-:W1:Y:S01]  /*2c50*/  MUFU.RCP R111, R160 ;  /* 0x000000a0006f7308 */ /* 0x000e620000001000 */
[----:B------:R-:W-:Y:S01]  /*2c60*/  SHF.L.U32 R108, R48, 0x10, RZ ;  /* 0x00000010306c7819 */ /* 0x000fe200000006ff */
[----:B0-----:R-:W-:Y:S01]  /*2c70*/  FMUL.FTZ R137, R121, R119 ;  /* 0x0000007779897220 */ /* 0x001fe20000410000 */
[----:B------:R-:W-:-:S02]  /*2c80*/  SHF.L.U32 R174, R81, 0x10, RZ ;  /* 0x0000001051ae7819 */ /* 0x000fc400000006ff */
[----:B------:R-:W-:-:S03]  /*2c90*/  SHF.L.U32 R120, R59, 0x10, RZ ;  /* 0x000000103b787819 */ /* 0x000fc600000006ff */
[----:B------:R-:W-:Y:S01]  /*2ca0*/  MUFU.RCP R159, R179 ;  /* 0x000000b3009f7308 */ /* 0x000fe20000001000 */
[----:B------:R-:W-:Y:S01]  /*2cb0*/  FADD.FTZ R108, R219, -R108 ;  /* 0x8000006cdb6c7221 */ /* 0x000fe20000010000 */
[----:B------:R-:W-:Y:S01]  /*2cc0*/  PRMT R219, R59, 0x7632, R219 ;  /* 0x000076323bdb7816 */ /* 0x000fe200000000db */
[----:B------:R-:W-:Y:S01]  /*2cd0*/  FADD.FTZ R120, R112, -R120 ;  /* 0x8000007870787221 */ /* 0x000fe20000010000 */
[----:B------:R-:W-:Y:S02]  /*2ce0*/  SHF.L.U32 R118, R118, 0x10, RZ ;  /* 0x0000001076767819 */ /* 0x000fe400000006ff */
[----:B------:R-:W-:Y:S02]  /*2cf0*/  SHF.L.U32 R124, R58, 0x10, RZ ;  /* 0x000000103a7c7819 */ /* 0x000fe400000006ff */
[----:B------:R-:W0:Y:S01]  /*2d00*/  MUFU.RCP R149, R174 ;  /* 0x000000ae00957308 */ /* 0x000e220000001000 */
[----:B------:R-:W-:Y:S01]  /*2d10*/  SHF.L.U32 R219, R219, 0x10, RZ ;  /* 0x00000010dbdb7819 */ /* 0x000fe200000006ff */
[----:B-1----:R-:W-:Y:S01]  /*2d20*/  FMUL.FTZ R120, R120, R107 ;  /* 0x0000006b78787220 */ /* 0x002fe20000410000 */
[----:B------:R-:W-:Y:S01]  /*2d30*/  FADD.FTZ R124, R118, -R124 ;  /* 0x8000007c767c7221 */ /* 0x000fe20000010000 */
[----:B------:R-:W-:-:S03]  /*2d40*/  SHF.L.U32 R140, R140, 0x10, RZ ;  /* 0x000000108c8c7819 */ /* 0x000fc600000006ff */
[----:B------:R-:W-:Y:S01]  /*2d50*/  FMUL.FTZ R124, R124, R111 ;  /* 0x0000006f7c7c7220 */ /* 0x000fe20000410000 */
[----:B------:R-:W-:Y:S02]  /*2d60*/  SHF.L.U32 R189, R106, 0x10, RZ ;  /* 0x000000106abd7819 */ /* 0x000fe400000006ff */
[----:B------:R-:W-:Y:S02]  /*2d70*/  SHF.L.U32 R218, R109, 0x10, RZ ;  /* 0x000000106dda7819 */ /* 0x000fe400000006ff */
[----:B------:R-:W-:Y:S02]  /*2d80*/  SHF.L.U32 R106, R65, 0x10, RZ ;  /* 0x00000010416a7819 */ /* 0x000fe400000006ff */
[----:B------:R-:W-:Y:S02]  /*2d90*/  SHF.L.U32 R2, R84, 0x10, RZ ;  /* 0x0000001054027819 */ /* 0x000fe400000006ff */
[----:B------:R-:W-:Y:S02]  /*2da0*/  SHF.L.U32 R222, R162, 0x10, RZ ;  /* 0x00000010a2de7819 */ /* 0x000fe400000006ff */
        /* <DEDUP_REMOVED lines=8> */
[----:B------:R-:W-:Y:S02]  /*2e30*/  SHF.L.U32 R221, R126, 0x10, RZ ;  /* 0x000000107edd7819 */ /* 0x000fe400000006ff */
[----:B------:R-:W-:Y:S01]  /*2e40*/  SHF.L.U32 R106, R49, 0x10, RZ ;  /* 0x00000010316a7819 */ /* 0x000fe200000006ff */
[----:B------:R-:W-:Y:S01]  /*2e50*/  MUFU.RCP R126, R162 ;  /* 0x000000a2007e7308 */ /* 0x000fe20000001000 */
[----:B------:R-:W-:Y:S02]  /*2e60*/  SHF.L.U32 R180, R86, 0x10, RZ ;  /* 0x0000001056b47819 */ /* 0x000fe400000006ff */
[----:B------:R-:W-:Y:S01]  /*2e70*/  SHF.L.U32 R182, R85, 0x10, RZ ;  /* 0x0000001055b67819 */ /* 0x000fe200000006ff */
[----:B------:R-:W-:-:S04]  /*2e80*/  FADD.FTZ R106, R220, -R106 ;  /* 0x8000006adc6a7221 */ /* 0x000fc80000010000 */
[----:B------:R-:W-:Y:S01]  /*2e90*/  MUFU.RCP R109, R173 ;  /* 0x000000ad006d7308 */ /* 0x000fe20000001000 */
[----:B------:R-:W-:Y:S02]  /*2ea0*/  SHF.L.U32 R186, R103, 0x10, RZ ;  /* 0x0000001067ba7819 */ /* 0x000fe400000006ff */
[----:B------:R-:W-:-:S05]  /*2eb0*/  SHF.L.U32 R103, R64, 0x10, RZ ;  /* 0x0000001040677819 */ /* 0x000fca00000006ff */
[----:B------:R1:W-:Y:S01]  /*2ec0*/  MUFU.RCP R167, R183 ;  /* 0x000000b700a77308 */ /* 0x0003e20000001000 */
[----:B------:R-:W-:-:S07]  /*2ed0*/  SHF.L.U32 R188, R105, 0x10, RZ ;  /* 0x0000001069bc7819 */ /* 0x000fce00000006ff */
[----:B------:R-:W-:Y:S01]  /*2ee0*/  MUFU.RCP R151, R175 ;  /* 0x000000af00977308 */ /* 0x000fe20000001000 */
[----:B------:R-:W-:-:S07]  /*2ef0*/  SHF.L.U32 R88, R88, 0x10, RZ ;  /* 0x0000001058587819 */ /* 0x000fce00000006ff */
[----:B------:R-:W1:Y:S01]  /*2f00*/  MUFU.RCP R161, R180 ;  /* 0x000000b400a17308 */ /* 0x000e620000001000 */
[----:B------:R-:W-:-:S07]  /*2f10*/  FADD.FTZ R223, R223, -R103 ;  /* 0x80000067dfdf7221 */ /* 0x000fce0000010000 */
[----:B------:R1:W1:Y:S01]  /*2f20*/  MUFU.RCP R165, R182 ;  /* 0x000000b600a57308 */ /* 0x0002620000001000 */
[----:B------:R-:W-:Y:S01]  /*2f30*/  SHF.L.U32 R103, R66, 0x10, RZ ;  /* 0x0000001042677819 */ /* 0x000fe200000006ff */
[----:B0-----:R-:W-:Y:S01]  /*2f40*/  FMUL.FTZ R0, R223, R0 ;  /* 0x00000000df007220 */ /* 0x001fe20000410000 */
[----:B------:R-:W-:Y:S01]  /*2f50*/  SHF.L.U32 R191, R191, 0x10, RZ ;  /* 0x00000010bfbf7819 */ /* 0x000fe200000006ff */
[----:B------:R-:W-:Y:S01]  /*2f60*/  FMUL.FTZ R2, R2, R88 ;  /* 0x0000005802027220 */ /* 0x000fe20000410000 */
[----:B------:R-:W-:Y:S01]  /*2f70*/  SHF.L.U32 R89, R89, 0x10, RZ ;  /* 0x0000001059597819 */ /* 0x000fe200000006ff */
[----:B------:R-:W-:Y:S01]  /*2f80*/  FADD.FTZ R152, R152, -R103 ;  /* 0x8000006798987221 */ /* 0x000fe20000010000 */
[----:B------:R-:W-:Y:S01]  /*2f90*/  SHF.L.U32 R114, R53, 0x10, RZ ;  /* 0x0000001035727819 */ /* 0x000fe200000006ff */
[----:B-1----:R-:W-:Y:S01]  /*2fa0*/  FMUL.FTZ R183, R183, R191 ;  /* 0x000000bfb7b77220 */ /* 0x002fe20000410000 */
[----:B------:R-:W-:Y:S01]  /*2fb0*/  SHF.L.U32 R177, R33, 0x10, RZ ;  /* 0x0000001021b17819 */ /* 0x000fe200000006ff */
[----:B------:R-:W-:Y:S01]  /*2fc0*/  FMUL.FTZ R161, R152, R161 ;  /* 0x000000a198a17220 */ /* 0x000fe20000410000 */
[----:B------:R-:W-:Y:S01]  /*2fd0*/  SHF.L.U32 R152, R72, 0x10, RZ ;  /* 0x0000001048987819 */ /* 0x000fe200000006ff */
[----:B------:R-:W-:Y:S01]  /*2fe0*/  FMUL.FTZ R182, R182, R89 ;  /* 0x00000059b6b67220 */ /* 0x000fe20000410000 */
[----:B------:R-:W-:Y:S01]  /*2ff0*/  SHF.L.U32 R192, R192, 0x10, RZ ;  /* 0x00000010c0c07819 */ /* 0x000fe200000006ff */
[----:B------:R-:W-:Y:S01]  /*3000*/  MUFU.RCP R155, R177 ;  /* 0x000000b1009b7308 */ /* 0x000fe20000001000 */
[----:B------:R-:W-:Y:S01]  /*3010*/  SHF.L.U32 R176, R80, 0x10, RZ ;  /* 0x0000001050b07819 */ /* 0x000fe200000006ff */
[----:B------:R-:W-:Y:S01]  /*3020*/  FADD.FTZ R114, R216, -R114 ;  /* 0x80000072d8727221 */ /* 0x000fe20000010000 */
[----:B------:R-:W-:Y:S01]  /*3030*/  FMUL.FTZ R165, R218, R165 ;  /* 0x000000a5daa57220 */ /* 0x000fe20000410000 */
[----:B------:R-:W-:Y:S01]  /*3040*/  SHF.L.U32 R90, R90, 0x10, RZ ;  /* 0x000000105a5a7819 */ /* 0x000fe200000006ff */
[----:B------:R-:W-:-:S03]  /*3050*/  FMUL.FTZ R181, R181, R192 ;  /* 0x000000c0b5b57220 */ /* 0x000fc60000410000 */
[----:B------:R-:W-:Y:S01]  /*3060*/  MUFU.RCP R216, R152 ;  /* 0x0000009800d87308 */ /* 0x000fe20000001000 */
[----:B--2---:R-:W-:-:S05]  /*3070*/  SHF.L.U32 R104, R249, 0x10, RZ ;  /* 0x00000010f9687819 */ /* 0x004fca00000006ff */
[----:B------:R-:W-:Y:S01]  /*3080*/  FADD.FTZ R215, R215, -R104 ;  /* 0x80000068d7d77221 */ /* 0x000fe20000010000 */
[----:B---3--:R-:W-:-:S03]  /*3090*/  SHF.L.U32 R104, R250, 0x10, RZ ;  /* 0x00000010fa687819 */ /* 0x008fc600000006ff */
[----:B------:R-:W-:Y:S01]  /*30a0*/  FMUL.FTZ R163, R215, R163 ;  /* 0x000000a3d7a37220 */ /* 0x000fe20000410000 */
[----:B------:R-:W-:Y:S01]  /*30b0*/  SHF.L.U32 R215, R144, 0x10, RZ ;  /* 0x0000001090d77819 */ /* 0x000fe200000006ff */
[----:B------:R-:W-:Y:S01]  /*30c0*/  FADD.FTZ R213, R213, -R104 ;  /* 0x80000068d5d57221 */ /* 0x000fe20000010000 */
[----:B----4-:R-:W-:Y:S02]  /*30d0*/  SHF.L.U32 R104, R252, 0x10, RZ ;  /* 0x00000010fc687819 */ /* 0x010fe400000006ff */
[----:B------:R-:W-:Y:S01]  /*30e0*/  SHF.L.U32 R144, R141, 0x10, RZ ;  /* 0x000000108d907819 */ /* 0x000fe200000006ff */
[--C-:B------:R-:W-:Y:S01]  /*30f0*/  FADD.FTZ R215, R215, -R142.reuse ;  /* 0x8000008ed7d77221 */ /* 0x100fe20000010000 */
[----:B------:R-:W-:Y:S01]  /*3100*/  PRMT R142, R56, 0x7632, R142 ;  /* 0x00007632388e7816 */ /* 0x000fe2000000008e */
[----:B------:R-:W-:Y:S01]  /*3110*/  FADD.FTZ R148, R148, -R104 ;  /* 0x8000006894947221 */ /* 0x000fe20000010000 */
[----:B------:R-:W-:Y:S01]  /*3120*/  FMUL.FTZ R141, R125, R123 ;  /* 0x0000007b7d8d7220 */ /* 0x000fe20000410000 */
[----:B------:R-:W-:Y:S01]  /*3130*/  SHF.L.U32 R104, R57, 0x10, RZ ;  /* 0x0000001039687819 */ /* 0x000fe200000006ff */
[----:B------:R-:W-:Y:S01]  /*3140*/  FADD.FTZ R125, R144, -R217 ;  /* 0x800000d9907d7221 */ /* 0x000fe20000010000 */
[----:B------:R-:W-:-:S02]  /*3150*/  SHF.L.U32 R142, R142, 0x10, RZ ;  /* 0x000000108e8e7819 */ /* 0x000fc400000006ff */
[----:B------:R-:W-:Y:S01]  /*3160*/  PRMT R217, R57, 0x7632, R217 ;  /* 0x0000763239d97816 */ /* 0x000fe200000000d9 */
[----:B------:R-:W-:Y:S02]  /*3170*/  FADD.FTZ R117, R117, -R104 ;  /* 0x8000006875757221 */ /* 0x000fe40000010000 */
[----:B------:R-:W-:Y:S01]  /*3180*/  FADD.FTZ R121, R127, -R142 ;  /* 0x8000008e7f797221 */ /* 0x000fe20000010000 */
[----:B------:R-:W-:Y:S02]  /*3190*/  SHF.L.U32 R127, R133, 0x10, RZ ;  /* 0x00000010857f7819 */ /* 0x000fe400000006ff */
[----:B------:R-:W-:Y:S01]  /*31a0*/  SHF.L.U32 R217, R217, 0x10, RZ ;  /* 0x00000010d9d97819 */ /* 0x000fe200000006ff */
[----:B------:R-:W-:Y:S01]  /*31b0*/  FMUL.FTZ R133, R117, R113 ;  /* 0x0000007175857220 */ /* 0x000fe20000410000 */
[----:B------:R-:W-:-:S03]  /*31c0*/  PRMT R123, R58, 0x7632, R123 ;  /* 0x000076323a7b7816 */ /* 0x000fc6000000007b */
[----:B------:R-:W-:Y:S01]  /*31d0*/  FADD.FTZ R113, R127, -R217 ;  /* 0x800000d97f717221 */ /* 0x000fe20000010000 */
[----:B------:R-:W-:Y:S02]  /*31e0*/  SHF.L.U32 R127, R212, 0x10, RZ ;  /* 0x00000010d47f7819 */ /* 0x000fe400000006ff */
[----:B------:R-:W-:-:S03]  /*31f0*/  SHF.L.U32 R123, R123, 0x10, RZ ;  /* 0x000000107b7b7819 */ /* 0x000fc600000006ff */
[----:B------:R-:W-:Y:S01]  /*3200*/  FADD.FTZ R107, R127, -R219 ;  /* 0x800000db7f6b7221 */ /* 0x000fe20000010000 */
[----:B------:R-:W-:Y:S01]  /*3210*/  SHF.L.U32 R127, R69, 0x10, RZ ;  /* 0x00000010457f7819 */ /* 0x000fe200000006ff */
[----:B------:R-:W-:Y:S01]  /*3220*/  FADD.FTZ R111, R140, -R123 ;  /* 0x8000007b8c6f7221 */ /* 0x000fe20000010000 */
[----:B------:R-:W-:Y:S01]  /*3230*/  SHF.L.U32 R219, R211, 0x10, RZ ;  /* 0x00000010d3db7819 */ /* 0x000fe200000006ff */
[----:B------:R-:W-:Y:S01]  /*3240*/  FMUL.FTZ R159, R213, R159 ;  /* 0x0000009fd59f7220 */ /* 0x000fe20000410000 */
[----:B------:R-:W-:Y:S02]  /*3250*/  SHF.L.U32 R211, R147, 0x10, RZ ;  /* 0x0000001093d37819 */ /* 0x000fe400000006ff */
[----:B------:R-:W-:Y:S01]  /*3260*/  SHF.L.U32 R140, R75, 0x10, RZ ;  /* 0x000000104b8c7819 */ /* 0x000fe200000006ff */
[----:B------:R-:W0:Y:S01]  /*3270*/  MUFU.RCP R147, R127 ;  /* 0x0000007f00937308 */ /* 0x000e220000001000 */
[----:B------:R-:W-:Y:S02]  /*3280*/  PRMT R213, R61, 0x7632, R213 ;  /* 0x000076323dd57816 */ /* 0x000fe400000000d5 */
[----:B------:R-:W-:-:S02]  /*3290*/  PRMT R123, R52, 0x7632, R123 ;  /* 0x00007632347b7816 */ /* 0x000fc4000000007b */
[----:B------:R-:W-:-:S03]  /*32a0*/  SHF.L.U32 R213, R213, 0x10, RZ ;  /* 0x00000010d5d57819 */ /* 0x000fc600000006ff */
[----:B------:R-:W1:Y:S01]  /*32b0*/  MUFU.RCP R212, R140 ;  /* 0x0000008c00d47308 */ /* 0x000e620000001000 */
[----:B------:R-:W-:Y:S01]  /*32c0*/  SHF.L.U32 R217, R136, 0x10, RZ ;  /* 0x0000001088d97819 */ /* 0x000fe200000006ff */
[----:B------:R-:W-:Y:S01]  /*32d0*/  FADD.FTZ R214, R214, -R213 ;  /* 0x800000d5d6d67221 */ /* 0x000fe20000010000 */
[----:B------:R-:W-:-:S05]  /*32e0*/  SHF.L.U32 R123, R123, 0x10, RZ ;  /* 0x000000107b7b7819 */ /* 0x000fca00000006ff */
[----:B------:R-:W2:Y:S01]  /*32f0*/  MUFU.RCP R213, R146 ;  /* 0x0000009200d57308 */ /* 0x000ea20000001000 */
[--C-:B------:R-:W-:Y:S01]  /*3300*/  FADD.FTZ R217, R217, -R123.reuse ;  /* 0x8000007bd9d97221 */ /* 0x100fe20000010000 */
[----:B------:R-:W-:Y:S01]  /*3310*/  PRMT R123, R53, 0x7632, R123 ;  /* 0x00007632357b7816 */ /* 0x000fe2000000007b */
[----:B0-----:R-:W-:Y:S01]  /*3320*/  FMUL.FTZ R106, R106, R147 ;  /* 0x000000936a6a7220 */ /* 0x001fe20000410000 */
[----:B------:R-:W-:Y:S02]  /*3330*/  PRMT R147, R50, 0x7632, R147 ;  /* 0x0000763232937816 */ /* 0x000fe40000000093 */
[----:B------:R-:W-:Y:S02]  /*3340*/  SHF.L.U32 R123, R123, 0x10, RZ ;  /* 0x000000107b7b7819 */ /* 0x000fe400000006ff */
[----:B-----5:R-:W-:Y:S01]  /*3350*/  SHF.L.U32 R105, R248, 0x10, RZ ;  /* 0x00000010f8697819 */ /* 0x020fe200000006ff */
[----:B-1----:R-:W-:Y:S01]  /*3360*/  FMUL.FTZ R110, R110, R212 ;  /* 0x000000d46e6e7220 */ /* 0x002fe20000410000 */
[----:B------:R-:W-:-:S02]  /*3370*/  SHF.L.U32 R212, R134, 0x10, RZ ;  /* 0x0000001086d47819 */ /* 0x000fc400000006ff */
[----:B------:R-:W-:Y:S01]  /*3380*/  SHF.L.U32 R147, R147, 0x10, RZ ;  /* 0x0000001093937819 */ /* 0x000fe200000006ff */
[----:B------:R-:W-:Y:S01]  /*3390*/  FADD.FTZ R219, R219, -R123 ;  /* 0x8000007bdbdb7221 */ /* 0x000fe20000010000 */
[----:B------:R-:W-:Y:S01]  /*33a0*/  FADD.FTZ R222, R222, -R105 ;  /* 0x80000069dede7221 */ /* 0x000fe20000010000 */
[----:B------:R-:W-:Y:S02]  /*33b0*/  FMUL.FTZ R126, R113, R126 ;  /* 0x0000007e717e7220 */ /* 0x000fe40000410000 */
[----:B------:R-:W-:Y:S01]  /*33c0*/  FADD.FTZ R212, R212, -R147 ;  /* 0x80000093d4d47221 */ /* 0x000fe20000010000 */
[----:B------:R-:W-:Y:S01]  /*33d0*/  FMUL.FTZ R147, R214, R109 ;  /* 0x0000006dd6937220 */ /* 0x000fe20000410000 */
[----:B--2---:R-:W-:Y:S01]  /*33e0*/  FMUL.FTZ R113, R219, R213 ;  /* 0x000000d5db717220 */ /* 0x004fe20000410000 */
[----:B------:R-:W-:Y:S01]  /*33f0*/  FMUL.FTZ R167, R222, R167 ;  /* 0x000000a7dea77220 */ /* 0x000fe20000410000 */
[----:B------:R-:W-:Y:S01]  /*3400*/  FADD.FTZ R213, RZ, R2 ;  /* 0x00000002ffd57221 */ /* 0x000fe20000010000 */
[----:B------:R-:W-:Y:S01]  /*3410*/  FFMA.FTZ R214, R2, R0, RZ ;  /* 0x0000000002d67223 */ /* 0x000fe200000100ff */
[----:B------:R-:W-:Y:S01]  /*3420*/  FMUL.FTZ R151, R148, R151 ;  /* 0x0000009794977220 */ /* 0x000fe20000410000 */
[----:B------:R-:W-:Y:S01]  /*3430*/  SHF.L.U32 R148, R73, 0x10, RZ ;  /* 0x0000001049947819 */ /* 0x000fe200000006ff */
[----:B------:R-:W-:Y:S01]  /*3440*/  FADD.FTZ R213, R213, R183 ;  /* 0x000000b7d5d57221 */ /* 0x000fe20000010000 */
[----:B------:R-:W-:-:S02]  /*3450*/  FFMA.FTZ R214, R183, R167, R214 ;  /* 0x000000a7b7d67223 */ /* 0x000fc400000100d6 */
[----:B------:R-:W0:Y:S01]  /*3460*/  MUFU.RCP R218, R148 ;  /* 0x0000009400da7308 */ /* 0x000e220000001000 */
[----:B------:R-:W-:Y:S01]  /*3470*/  FADD.FTZ R213, R213, R182 ;  /* 0x000000b6d5d57221 */ /* 0x000fe20000010000 */
[----:B------:R-:W-:Y:S01]  /*3480*/  FFMA.FTZ R214, R182, R165, R214 ;  /* 0x000000a5b6d67223 */ /* 0x000fe200000100d6 */
[----:B------:R-:W-:Y:S01]  /*3490*/  SHF.L.U32 R144, R74, 0x10, RZ ;  /* 0x000000104a907819 */ /* 0x000fe200000006ff */
[----:B------:R-:W-:Y:S01]  /*34a0*/  FMUL.FTZ R180, R180, R90 ;  /* 0x0000005ab4b47220 */ /* 0x000fe20000410000 */
[----:B------:R-:W-:Y:S01]  /*34b0*/  SHF.L.U32 R193, R193, 0x10, RZ ;  /* 0x00000010c1c17819 */ /* 0x000fe200000006ff */
[----:B------:R-:W-:Y:S02]  /*34c0*/  FADD.FTZ R213, R213, R181 ;  /* 0x000000b5d5d57221 */ /* 0x000fe40000010000 */
[----:B------:R-:W1:Y:S01]  /*34d0*/  MUFU.RCP R153, R176 ;  /* 0x000000b000997308 */ /* 0x000e620000001000 */
[----:B------:R-:W-:Y:S01]  /*34e0*/  FFMA.FTZ R214, R181, R163, R214 ;  /* 0x000000a3b5d67223 */ /* 0x000fe200000100d6 */
[----:B------:R-:W-:Y:S01]  /*34f0*/  SHF.L.U32 R91, R91, 0x10, RZ ;  /* 0x000000105b5b7819 */ /* 0x000fe200000006ff */
[----:B------:R-:W-:Y:S01]  /*3500*/  FMUL.FTZ R179, R179, R193 ;  /* 0x000000c1b3b37220 */ /* 0x000fe20000410000 */
[----:B------:R-:W-:Y:S01]  /*3510*/  SHF.L.U32 R150, R150, 0x10, RZ ;  /* 0x0000001096967819 */ /* 0x000fe200000006ff */
[----:B------:R-:W-:Y:S01]  /*3520*/  FADD.FTZ R213, R213, R180 ;  /* 0x000000b4d5d57221 */ /* 0x000fe20000010000 */
[----:B------:R-:W-:-:S02]  /*3530*/  SHF.L.U32 R103, R251, 0x10, RZ ;  /* 0x00000010fb677819 */ /* 0x000fc400000006ff */
[----:B------:R-:W2:Y:S01]  /*3540*/  MUFU.RCP R119, R144 ;  /* 0x0000009000777308 */ /* 0x000ea20000001000 */
[----:B------:R-:W-:Y:S01]  /*3550*/  PRMT R220, R54, 0x7632, R220 ;  /* 0x0000763236dc7816 */ /* 0x000fe200000000dc */
[----:B------:R-:W-:Y:S01]  /*3560*/  FFMA.FTZ R214, R180, R161, R214 ;  /* 0x000000a1b4d67223 */ /* 0x000fe200000100d6 */
[----:B------:R-:W-:Y:S01]  /*3570*/  SHF.L.U32 R115, R60, 0x10, RZ ;  /* 0x000000103c737819 */ /* 0x000fe200000006ff */
[----:B------:R-:W-:Y:S01]  /*3580*/  FADD.FTZ R150, R150, -R103 ;  /* 0x8000006796967221 */ /* 0x000fe20000010000 */
[----:B------:R-:W-:Y:S01]  /*3590*/  SHF.L.U32 R194, R194, 0x10, RZ ;  /* 0x00000010c2c27819 */ /* 0x000fe200000006ff */
[----:B------:R-:W-:Y:S01]  /*35a0*/  FMUL.FTZ R178, R178, R91 ;  /* 0x0000005bb2b27220 */ /* 0x000fe20000410000 */
[----:B------:R-:W-:Y:S01]  /*35b0*/  SHF.L.U32 R220, R220, 0x10, RZ ;  /* 0x00000010dcdc7819 */ /* 0x000fe200000006ff */
[----:B------:R-:W-:Y:S01]  /*35c0*/  FADD.FTZ R213, R213, R179 ;  /* 0x000000b3d5d57221 */ /* 0x000fe20000010000 */
[----:B------:R-:W-:Y:S01]  /*35d0*/  FFMA.FTZ R214, R179, R159, R214 ;  /* 0x0000009fb3d67223 */ /* 0x000fe200000100d6 */
[----:B------:R-:W-:-:S02]  /*35e0*/  SHF.L.U32 R154, R122, 0x10, RZ ;  /* 0x000000107a9a7819 */ /* 0x000fc400000006ff */
[----:B------:R-:W-:Y:S02]  /*35f0*/  SHF.L.U32 R112, R54, 0x10, RZ ;  /* 0x0000001036707819 */ /* 0x000fe400000006ff */
[----:B------:R-:W-:Y:S02]  /*3600*/  SHF.L.U32 R104, R50, 0x10, RZ ;  /* 0x0000001032687819 */ /* 0x000fe400000006ff */
[----:B------:R-:W-:Y:S01]  /*3610*/  SHF.L.U32 R136, R68, 0x10, RZ ;  /* 0x0000001044887819 */ /* 0x000fe200000006ff */
[----:B------:R-:W-:Y:S01]  /*3620*/  FADD.FTZ R115, R158, -R115 ;  /* 0x800000739e737221 */ /* 0x000fe20000010000 */
[----:B------:R-:W-:Y:S01]  /*3630*/  SHF.L.U32 R92, R92, 0x10, RZ ;  /* 0x000000105c5c7819 */ /* 0x000fe200000006ff */
[----:B------:R-:W-:Y:S01]  /*3640*/  FMUL.FTZ R155, R150, R155 ;  /* 0x0000009b969b7220 */ /* 0x000fe20000410000 */
[----:B0-----:R-:W-:Y:S01]  /*3650*/  FMUL.FTZ R114, R114, R218 ;  /* 0x000000da72727220 */ /* 0x001fe20000410000 */
[----:B------:R-:W-:Y:S01]  /*3660*/  FMUL.FTZ R177, R177, R194 ;  /* 0x000000c2b1b17220 */ /* 0x000fe20000410000 */
[----:B------:R-:W-:Y:S01]  /*3670*/  FADD.FTZ R213, R213, R178 ;  /* 0x000000b2d5d57221 */ /* 0x000fe20000010000 */
[----:B------:R-:W-:Y:S01]  /*3680*/  FFMA.FTZ R214, R178, R157, R214 ;  /* 0x0000009db2d67223 */ /* 0x000fe200000100d6 */
[----:B------:R-:W-:Y:S01]  /*3690*/  FMUL.FTZ R116, R116, R216 ;  /* 0x000000d874747220 */ /* 0x000fe20000410000 */
[----:B------:R-:W-:Y:S01]  /*36a0*/  SHF.L.U32 R123, R70, 0x10, RZ ;  /* 0x00000010467b7819 */ /* 0x000fe200000006ff */
[----:B------:R-:W-:Y:S01]  /*36b0*/  FADD.FTZ R218, R211, -R220 ;  /* 0x800000dcd3da7221 */ /* 0x000fe20000010000 */
[----:B------:R-:W-:Y:S01]  /*36c0*/  SHF.L.U32 R171, R36, 0x10, RZ ;  /* 0x0000001024ab7819 */ /* 0x000fe200000006ff */
[----:B------:R-:W0:Y:S01]  /*36d0*/  MUFU.RCP R216, R136 ;  /* 0x0000008800d87308 */ /* 0x000e220000001000 */
[----:B------:R-:W-:Y:S01]  /*36e0*/  PRMT R211, R55, 0x7632, R211 ;  /* 0x0000763237d37816 */ /* 0x000fe200000000d3 */
[----:B------:R-:W-:Y:S01]  /*36f0*/  FADD.FTZ R112, R154, -R112 ;  /* 0x800000709a707221 */ /* 0x000fe20000010000 */
[----:B------:R-:W-:Y:S01]  /*3700*/  FADD.FTZ R104, R221, -R104 ;  /* 0x80000068dd687221 */ /* 0x000fe20000010000 */
[----:B------:R-:W-:Y:S01]  /*3710*/  SHF.L.U32 R195, R195, 0x10, RZ ;  /* 0x00000010c3c37819 */ /* 0x000fe200000006ff */
[----:B-1----:R-:W-:Y:S01]  /*3720*/  FMUL.FTZ R153, R115, R153 ;  /* 0x0000009973997220 */ /* 0x002fe20000410000 */
        /* <DEDUP_REMOVED lines=11> */
[----:B------:R-:W-:-:S02]  /*37e0*/  FADD.FTZ R213, R213, R176 ;  /* 0x000000b0d5d57221 */ /* 0x000fc40000010000 */
[----:B------:R-:W2:Y:S01]  /*37f0*/  MUFU.RCP R101, R171 ;  /* 0x000000ab00657308 */ /* 0x000ea20000001000 */
[----:B------:R-:W-:Y:S01]  /*3800*/  FFMA.FTZ R214, R176, R153, R214 ;  /* 0x00000099b0d67223 */ /* 0x000fe200000100d6 */
[----:B------:R-:W-:Y:S01]  /*3810*/  SHF.L.U32 R169, R37, 0x10, RZ ;  /* 0x0000001025a97819 */ /* 0x000fe200000006ff */
[----:B------:R-:W-:Y:S01]  /*3820*/  FADD.FTZ R221, R221, -R211 ;  /* 0x800000d3dddd7221 */ /* 0x000fe20000010000 */
[----:B------:R-:W-:Y:S01]  /*3830*/  SHF.L.U32 R196, R196, 0x10, RZ ;  /* 0x00000010c4c47819 */ /* 0x000fe200000006ff */
[----:B------:R-:W-:Y:S01]  /*3840*/  FMUL.FTZ R174, R174, R93 ;  /* 0x0000005daeae7220 */ /* 0x000fe20000410000 */
[----:B------:R-:W-:Y:S01]  /*3850*/  FADD.FTZ R213, R213, R175 ;  /* 0x000000afd5d57221 */ /* 0x000fe20000010000 */
[----:B------:R-:W-:Y:S01]  /*3860*/  FFMA.FTZ R214, R175, R151, R214 ;  /* 0x00000097afd67223 */ /* 0x000fe200000100d6 */
[----:B------:R-:W3:Y:S01]  /*3870*/  MUFU.RCP R211, R119 ;  /* 0x0000007700d37308 */ /* 0x000ee20000001000 */
[----:B------:R-:W-:Y:S01]  /*3880*/  SHF.L.U32 R94, R94, 0x10, RZ ;  /* 0x000000105e5e7819 */ /* 0x000fe200000006ff */
[----:B------:R-:W-:Y:S01]  /*3890*/  FMUL.FTZ R173, R173, R196 ;  /* 0x000000c4adad7220 */ /* 0x000fe20000410000 */
[----:B------:R-:W-:Y:S01]  /*38a0*/  FADD.FTZ R213, R213, R174 ;  /* 0x000000aed5d57221 */ /* 0x000fe20000010000 */
[----:B------:R-:W-:-:S04]  /*38b0*/  FFMA.FTZ R214, R174, R149, R214 ;  /* 0x00000095aed67223 */ /* 0x000fc800000100d6 */
        /* <DEDUP_REMOVED lines=11> */
[----:B------:R-:W-:Y:S01]  /*3970*/  PRMT R139, R51, 0x7632, R139 ;  /* 0x00007632338b7816 */ /* 0x000fe2000000008b */
[----:B--2---:R-:W-:Y:S01]  /*3980*/  FMUL.FTZ R143, R215, R101 ;  /* 0x00000065d78f7220 */ /* 0x004fe20000410000 */
[----:B------:R-:W-:Y:S01]  /*3990*/  SHF.L.U32 R95, R95, 0x10, RZ ;  /* 0x000000105f5f7819 */ /* 0x000fe200000006ff */
[----:B------:R-:W-:Y:S01]  /*39a0*/  FMUL.FTZ R171, R171, R197 ;  /* 0x000000c5abab7220 */ /* 0x000fe20000410000 */
[----:B------:R-:W-:Y:S01]  /*39b0*/  FADD.FTZ R213, R213, R172 ;  /* 0x000000acd5d57221 */ /* 0x000fe20000010000 */
[----:B------:R-:W-:Y:S01]  /*39c0*/  FFMA.FTZ R214, R172, R145, R214 ;  /* 0x00000091acd67223 */ /* 0x000fe200000100d6 */
[----:B------:R-:W-:Y:S01]  /*39d0*/  FADD.FTZ R102, R102, -R118 ;  /* 0x8000007666667221 */ /* 0x000fe20000010000 */
[----:B------:R-:W-:-:S02]  /*39e0*/  SHF.L.U32 R135, R135, 0x10, RZ ;  /* 0x0000001087877819 */ /* 0x000fc400000006ff */
[----:B------:R-:W-:Y:S01]  /*39f0*/  SHF.L.U32 R139, R139, 0x10, RZ ;  /* 0x000000108b8b7819 */ /* 0x000fe200000006ff */
[----:B------:R-:W-:Y:S01]  /*3a00*/  FMUL.FTZ R170, R170, R95 ;  /* 0x0000005faaaa7220 */ /* 0x000fe20000410000 */
[----:B------:R-:W-:Y:S01]  /*3a10*/  SHF.L.U32 R198, R198, 0x10, RZ ;  /* 0x00000010c6c67819 */ /* 0x000fe200000006ff */
[----:B------:R-:W-:Y:S01]  /*3a20*/  FADD.FTZ R213, R213, R171 ;  /* 0x000000abd5d57221 */ /* 0x000fe20000010000 */
[----:B------:R-:W-:Y:S01]  /*3a30*/  FFMA.FTZ R214, R171, R143, R214 ;  /* 0x0000008fabd67223 */ /* 0x000fe200000100d6 */
[----:B---3--:R-:W-:Y:S01]  /*3a40*/  FMUL.FTZ R102, R102, R211 ;  /* 0x000000d366667220 */ /* 0x008fe20000410000 */
[----:B------:R-:W-:Y:S01]  /*3a50*/  SHF.L.U32 R96, R96, 0x10, RZ ;  /* 0x0000001060607819 */ /* 0x000fe200000006ff */
[----:B------:R-:W-:Y:S01]  /*3a60*/  FADD.FTZ R211, R135, -R139 ;  /* 0x8000008b87d37221 */ /* 0x000fe20000010000 */
[----:B----4-:R-:W-:Y:S01]  /*3a70*/  FMUL.FTZ R139, R125, R105 ;  /* 0x000000697d8b7220 */ /* 0x010fe20000410000 */
        /* <DEDUP_REMOVED lines=41> */
[----:B------:R-:W-:Y:S01]  /*3d10*/  PRMT R222, R48, 0x7632, R222 ;  /* 0x0000763230de7816 */ /* 0x000fe200000000de */
        /* <DEDUP_REMOVED lines=11> */
[----:B--2---:R-:W-:Y:S01]  /*3dd0*/  FMUL.FTZ R115, R217, R115 ;  /* 0x00000073d9737220 */ /* 0x004fe20000410000 */
[----:B------:R-:W-:Y:S01]  /*3de0*/  FMUL.FTZ R150, R150, R203 ;  /* 0x000000cb96967220 */ /* 0x000fe20000410000 */
[----:B------:R-:W-:Y:S01]  /*3df0*/  FADD.FTZ R213, R213, R152 ;  /* 0x00000098d5d57221 */ /* 0x000fe20000010000 */
[----:B------:R-:W-:Y:S01]  /*3e00*/  FFMA.FTZ R214, R152, R116, R214 ;  /* 0x0000007498d67223 */ /* 0x000fe200000100d6 */
[----:B------:R-:W-:Y:S01]  /*3e10*/  FADD.FTZ R220, R220, -R138 ;  /* 0x8000008adcdc7221 */ /* 0x000fe20000010000 */
[----:B------:R-:W-:Y:S01]  /*3e20*/  SHF.L.U32 R138, R45, 0x10, RZ ;  /* 0x000000102d8a7819 */ /* 0x000fe200000006ff */
[----:B------:R-:W-:Y:S01]  /*3e30*/  FMUL.FTZ R148, R148, R184 ;  /* 0x000000b894947220 */ /* 0x000fe20000410000 */
[----:B------:R-:W-:Y:S01]  /*3e40*/  SHF.L.U32 R204, R204, 0x10, RZ ;  /* 0x00000010cccc7819 */ /* 0x000fe200000006ff */
[----:B------:R-:W-:Y:S01]  /*3e50*/  FADD.FTZ R213, R213, R150 ;  /* 0x00000096d5d57221 */ /* 0x000fe20000010000 */
[----:B------:R-:W-:Y:S01]  /*3e60*/  FFMA.FTZ R214, R150, R115, R214 ;  /* 0x0000007396d67223 */ /* 0x000fe200000100d6 */
[----:B------:R-:W1:Y:S02]  /*3e70*/  MUFU.RCP R223, R138 ;  /* 0x0000008a00df7308 */ /* 0x000e640000001000 */
        /* <DEDUP_REMOVED lines=25> */
[----:B------:R-:W-:Y:S01]  /*4010*/  PRMT R224, R49, 0x7632, R224 ;  /* 0x0000763231e07816 */ /* 0x000fe200000000e0 */
[----:B------:R-:W-:Y:S01]  /*4020*/  FADD.FTZ R228, R213, R138 ;  /* 0x0000008ad5e47221 */ /* 0x000fe20000010000 */
[----:B------:R-:W-:Y:S01]  /*4030*/  SHF.L.U32 R207, R207, 0x10, RZ ;  /* 0x00000010cfcf7819 */ /* 0x000fe200000006ff */
[----:B------:R-:W-:Y:S01]  /*4040*/  FFMA.FTZ R229, R138, R109, R214 ;  /* 0x0000006d8ae57223 */ /* 0x000fe200000100d6 */
[----:B------:R-:W1:Y:S01]  /*4050*/  MUFU.RCP R103, R121 ;  /* 0x0000007900677308 */ /* 0x000e620000001000 */
[----:B------:R-:W-:Y:S01]  /*4060*/  SHF.L.U32 R224, R224, 0x10, RZ ;  /* 0x00000010e0e07819 */ /* 0x000fe200000006ff */
[----:B--2---:R-:W-:Y:S01]  /*4070*/  FMUL.FTZ R107, R220, R222 ;  /* 0x000000dedc6b7220 */ /* 0x004fe20000410000 */
[----:B------:R-:W-:Y:S01]  /*4080*/  FMUL.FTZ R134, R134, R207 ;  /* 0x000000cf86867220 */ /* 0x000fe20000410000 */
        /* <DEDUP_REMOVED lines=71> */
.L_x_2027:
[----:B------:R-:W-:Y:S01]  /*4500*/  FADD.FTZ R7, R189, R7 ;  /* 0x00000007bd077221 */ /* 0x000fe20000010000 */
[----:B------:R-:W-:Y:S01]  /*4510*/  FADD.FTZ R4, R210, R4 ;  /* 0x00000004d2047221 */ /* 0x000fe20000010000 */
[----:B------:R-:W0:Y:S01]  /*4520*/  SHFL.DOWN PT, R189, R228, 0x10, 0x1f ;  /* 0x0a001f00e4bd7f89 */ /* 0x000e2200000e0000 */
[----:B------:R-:W-:-:S03]  /*4530*/  FADD.FTZ R5, R190, R5 ;  /* 0x00000005be057221 */ /* 0x000fc60000010000 */
[----:B------:R-:W1:Y:S01]  /*4540*/  SHFL.DOWN PT, R190, R229, 0x10, 0x1f ;  /* 0x0a001f00e5be7f89 */ /* 0x000e6200000e0000 */
[----:B------:R-:W-:Y:S01]  /*4550*/  FADD.FTZ R9, R188, R9 ;  /* 0x00000009bc097221 */ /* 0x000fe20000010000 */
[----:B------:R-:W-:Y:S01]  /*4560*/  FADD.FTZ R8, R208, R8 ;  /* 0x00000008d0087221 */ /* 0x000fe20000010000 */
[----:B------:R-:W-:Y:S01]  /*4570*/  FADD.FTZ R6, R209, R6 ;  /* 0x00000006d1067221 */ /* 0x000fe20000010000 */
[----:B------:R-:W2:Y:S04]  /*4580*/  LDL.LU R210, [R1] ;  /* 0x0000000001d27983 */ /* 0x000ea80000300800 */
[----:B------:R-:W3:Y:S01]  /*4590*/  LDL.LU R209, [R1+0x4] ;  /* 0x0000040001d17983 */ /* 0x000ee20000300800 */
[----:B0-----:R-:W-:-:S03]  /*45a0*/  FADD.FTZ R189, R189, R228 ;  /* 0x000000e4bdbd7221 */ /* 0x001fc60000010000 */
[----:B------:R-:W4:Y:S01]  /*45b0*/  LDL.LU R228, [R1+0x8] ;  /* 0x0000080001e47983 */ /* 0x000f220000300800 */
[----:B-1----:R-:W-:-:S03]  /*45c0*/  FADD.FTZ R190, R190, R229 ;  /* 0x000000e5bebe7221 */ /* 0x002fc60000010000 */
[----:B------:R-:W0:Y:S04]  /*45d0*/  SHFL.DOWN PT, R188, R189, 0x8, 0x1f ;  /* 0x09001f00bdbc7f89 */ /* 0x000e2800000e0000 */
[----:B------:R-:W1:Y:S01]  /*45e0*/  SHFL.DOWN PT, R208, R190, 0x8, 0x1f ;  /* 0x09001f00bed07f89 */ /* 0x000e6200000e0000 */
[----:B------:R-:W-:-:S03]  /*45f0*/  FADD.FTZ R10, R207, R10 ;  /* 0x0000000acf0a7221 */ /* 0x000fc60000010000 */
        /* <DEDUP_REMOVED lines=9> */
[----:B0-----:R-:W-:-:S03]  /*4690*/  FADD.FTZ R188, R189, R188 ;  /* 0x000000bcbdbc7221 */ /* 0x001fc60000010000 */
[----:B------:R-:W5:Y:S01]  /*46a0*/  LDL.LU R189, [R1+0x20] ;  /* 0x0000200001bd7983 */ /* 0x000f620000300800 */
[----:B-1----:R-:W-:Y:S01]  /*46b0*/  FADD.FTZ R208, R190, R208 ;  /* 0x000000d0bed07221 */ /* 0x002fe20000010000 */
[----:B------:R-:W-:Y:S01]  /*46c0*/  FADD.FTZ R16, R204, R16 ;  /* 0x00000010cc107221 */ /* 0x000fe20000010000 */
[----:B------:R-:W-:Y:S01]  /*46d0*/  FADD.FTZ R18, R203, R18 ;  /* 0x00000012cb127221 */ /* 0x000fe20000010000 */
[----:B------:R-:W5:Y:S01]  /*46e0*/  LDL.LU R190, [R1+0x24] ;  /* 0x0000240001be7983 */ /* 0x000f620000300800 */
[----:B------:R-:W-:Y:S01]  /*46f0*/  FADD.FTZ R20, R202, R20 ;  /* 0x00000014ca147221 */ /* 0x000fe20000010000 */
[----:B------:R-:W-:Y:S02]  /*4700*/  FADD.FTZ R15, R185, R15 ;  /* 0x0000000fb90f7221 */ /* 0x000fe40000010000 */
[----:B------:R-:W5:Y:S01]  /*4710*/  LDL.LU R204, [R1+0x28] ;  /* 0x0000280001cc7983 */ /* 0x000f620000300800 */
[----:B------:R-:W-:-:S03]  /*4720*/  FADD.FTZ R17, R184, R17 ;  /* 0x00000011b8117221 */ /* 0x000fc60000010000 */
[----:B------:R-:W5:Y:S01]  /*4730*/  LDL.LU R203, [R1+0x2c] ;  /* 0x00002c0001cb7983 */ /* 0x000f620000300800 */
[----:B------:R-:W-:-:S03]  /*4740*/  FADD.FTZ R22, R201, R22 ;  /* 0x00000016c9167221 */ /* 0x000fc60000010000 */
[----:B------:R-:W5:Y:S01]  /*4750*/  LDL.LU R202, [R1+0xd0] ;  /* 0x0000d00001ca7983 */ /* 0x000f620000300800 */
[----:B------:R-:W-:Y:S01]  /*4760*/  FADD.FTZ R24, R200, R24 ;  /* 0x00000018c8187221 */ /* 0x000fe20000010000 */
[----:B------:R-:W-:Y:S02]  /*4770*/  FADD.FTZ R26, R199, R26 ;  /* 0x0000001ac71a7221 */ /* 0x000fe40000010000 */
[----:B------:R-:W5:Y:S04]  /*4780*/  LDL.LU R201, [R1+0xd4] ;  /* 0x0000d40001c97983 */ /* 0x000f680000300800 */
[----:B------:R-:W5:Y:S01]  /*4790*/  LDL.LU R200, [R1+0x30] ;  /* 0x0000300001c87983 */ /* 0x000f620000300800 */
[----:B------:R-:W-:-:S03]  /*47a0*/  FADD.FTZ R28, R198, R28 ;  /* 0x0000001cc61c7221 */ /* 0x000fc60000010000 */
[----:B------:R-:W5:Y:S04]  /*47b0*/  LDL.LU R199, [R1+0xc4] ;  /* 0x0000c40001c77983 */ /* 0x000f680000300800 */
[----:B------:R-:W5:Y:S04]  /*47c0*/  LDL.LU R198, [R1+0xc8] ;  /* 0x0000c80001c67983 */ /* 0x000f680000300800 */
[----:B------:R-:W0:Y:S04]  /*47d0*/  SHFL.DOWN PT, R184, R188, 0x4, 0x1f ;  /* 0x08801f00bcb87f89 */ /* 0x000e2800000e0000 */
[----:B------:R-:W1:Y:S01]  /*47e0*/  SHFL.DOWN PT, R185, R208, 0x4, 0x1f ;  /* 0x08801f00d0b97f89 */ /* 0x000e6200000e0000 */
[----:B0-----:R-:W-:Y:S01]  /*47f0*/  FADD.FTZ R184, R188, R184 ;  /* 0x000000b8bcb87221 */ /* 0x001fe20000010000 */
[----:B-1----:R-:W-:Y:S01]  /*4800*/  FADD.FTZ R185, R208, R185 ;  /* 0x000000b9d0b97221 */ /* 0x002fe20000010000 */
[----:B--2---:R-:W-:-:S02]  /*4810*/  FADD.FTZ R210, R197, R210 ;  /* 0x000000d2c5d27221 */ /* 0x004fc40000010000 */
[----:B------:R-:W2:Y:S01]  /*4820*/  LDL.LU R197, [R1+0xcc] ;  /* 0x0000cc0001c57983 */ /* 0x000ea20000300800 */
[----:B---3--:R-:W-:Y:S01]  /*4830*/  FADD.FTZ R209, R94, R209 ;  /* 0x000000d15ed17221 */ /* 0x008fe20000010000 */
[----:B----4-:R-:W-:Y:S02]  /*4840*/  FADD.FTZ R228, R196, R228 ;  /* 0x000000e4c4e47221 */ /* 0x010fe40000010000 */
[----:B------:R-:W3:Y:S04]  /*4850*/  LDL.LU R196, [R1+0x34] ;  /* 0x0000340001c47983 */ /* 0x000ee80000300800 */
[----:B------:R-:W-:Y:S01]  /*4860*/  STL [R1], R210 ;  /* 0x000000d201007387 */ /* 0x000fe20000100800 */
[----:B-----5:R-:W-:-:S03]  /*4870*/  FADD.FTZ R229, R93, R229 ;  /* 0x000000e55de57221 */ /* 0x020fc60000010000 */
[----:B------:R-:W-:Y:S01]  /*4880*/  STL [R1+0x4], R209 ;  /* 0x000004d101007387 */ /* 0x000fe20000100800 */
[----:B------:R-:W-:-:S03]  /*4890*/  FADD.FTZ R207, R195, R207 ;  /* 0x000000cfc3cf7221 */ /* 0x000fc60000010000 */
[----:B------:R-:W-:Y:S01]  /*48a0*/  STL [R1+0x8], R228 ;  /* 0x000008e401007387 */ /* 0x000fe20000100800 */
[----:B------:R-:W-:-:S03]  /*48b0*/  FADD.FTZ R187, R92, R187 ;  /* 0x000000bb5cbb7221 */ /* 0x000fc60000010000 */
[----:B------:R-:W-:Y:S04]  /*48c0*/  STL [R1+0xc], R229 ;  /* 0x00000ce501007387 */ /* 0x000fe80000100800 */
[----:B------:R-:W4:Y:S01]  /*48d0*/  LDL.LU R195, [R1+0xb8] ;  /* 0x0000b80001c37983 */ /* 0x000f220000300800 */
[----:B------:R-:W-:-:S03]  /*48e0*/  FADD.FTZ R206, R194, R206 ;  /* 0x000000cec2ce7221 */ /* 0x000fc60000010000 */
        /* <DEDUP_REMOVED lines=16> */
[----:B------:R-:W5:Y:S01]  /*49f0*/  LDL.LU R191, [R1+0xb4] ;  /* 0x0000b40001bf7983 */ /* 0x000f620000300800 */
[----:B------:R-:W-:-:S03]  /*4a00*/  FADD.FTZ R200, R252, R200 ;  /* 0x000000c8fcc87221 */ /* 0x000fc60000010000 */
[----:B------:R-:W-:Y:S04]  /*4a10*/  STL [R1+0x24], R190 ;  /* 0x000024be01007387 */ /* 0x000fe80000100800 */
[----:B------:R-:W-:Y:S01]  /*4a20*/  STL [R1+0x28], R204 ;  /* 0x000028cc01007387 */ /* 0x000fe20000100800 */
[----:B------:R-:W-:-:S03]  /*4a30*/  FADD.FTZ R199, R251, R199 ;  /* 0x000000c7fbc77221 */ /* 0x000fc60000010000 */
[----:B------:R-:W-:Y:S04]  /*4a40*/  STL [R1+0x2c], R203 ;  /* 0x00002ccb01007387 */ /* 0x000fe80000100800 */
[----:B------:R-:W-:Y:S04]  /*4a50*/  STL [R1+0xd0], R202 ;  /* 0x0000d0ca01007387 */ /* 0x000fe80000100800 */
[----:B------:R-:W5:Y:S01]  /*4a60*/  LDL.LU R252, [R1+0x3c] ;  /* 0x00003c0001fc7983 */ /* 0x000f620000300800 */
[----:B------:R-:W-:-:S03]  /*4a70*/  FADD.FTZ R198, R250, R198 ;  /* 0x000000c6fac67221 */ /* 0x000fc60000010000 */
[----:B------:R-:W5:Y:S04]  /*4a80*/  LDL.LU R251, [R1+0xa0] ;  /* 0x0000a00001fb7983 */ /* 0x000f680000300800 */
[----:B------:R-:W5:Y:S01]  /*4a90*/  LDL.LU R250, [R1+0xa4] ;  /* 0x0000a40001fa7983 */ /* 0x000f620000300800 */
[----:B------:R-:W-:-:S05]  /*4aa0*/  FADD.FTZ R201, R88, R201 ;  /* 0x000000c958c97221 */ /* 0x000fca0000010000 */
[----:B------:R-:W-:Y:S04]  /*4ab0*/  STL [R1+0xd4], R201 ;  /* 0x0000d4c901007387 */ /* 0x000fe80000100800 */
[----:B------:R-:W-:Y:S04]  /*4ac0*/  STL [R1+0x30], R200 ;  /* 0x000030c801007387 */ /* 0x000fe80000100800 */
[----:B------:R-:W-:Y:S04]  /*4ad0*/  STL [R1+0xc4], R199 ;  /* 0x0000c4c701007387 */ /* 0x000fe80000100800 */
[----:B------:R-:W-:Y:S01]  /*4ae0*/  STL [R1+0xc8], R198 ;  /* 0x0000c8c601007387 */ /* 0x000fe20000100800 */
[----:B--2---:R-:W-:-:S03]  /*4af0*/  FADD.FTZ R197, R249, R197 ;  /* 0x000000c5f9c57221 */ /* 0x004fc60000010000 */
[----:B------:R-:W2:Y:S01]  /*4b00*/  LDL.LU R249, [R1+0xa8] ;  /* 0x0000a80001f97983 */ /* 0x000ea20000300800 */
[----:B---3--:R-:W-:-:S03]  /*4b10*/  FADD.FTZ R196, R248, R196 ;  /* 0x000000c4f8c47221 */ /* 0x008fc60000010000 */
[----:B------:R-:W3:Y:S01]  /*4b20*/  LDL.LU R248, [R1+0x40] ;  /* 0x0000400001f87983 */ /* 0x000ee20000300800 */
[----:B----4-:R-:W-:-:S03]  /*4b30*/  FADD.FTZ R195, R247, R195 ;  /* 0x000000c3f7c37221 */ /* 0x010fc60000010000 */
[----:B------:R-:W4:Y:S01]  /*4b40*/  LDL.LU R247, [R1+0x94] ;  /* 0x0000940001f77983 */ /* 0x000f220000300800 */
[----:B-----5:R-:W-:-:S03]  /*4b50*/  FADD.FTZ R188, R246, R188 ;  /* 0x000000bcf6bc7221 */ /* 0x020fc60000010000 */
[----:B------:R-:W5:Y:S01]  /*4b60*/  LDL.LU R246, [R1+0x98] ;  /* 0x0000980001f67983 */ /* 0x000f620000300800 */
[----:B------:R-:W-:-:S03]  /*4b70*/  FADD.FTZ R208, R245, R208 ;  /* 0x000000d0f5d07221 */ /* 0x000fc60000010000 */
[----:B------:R-:W-:Y:S04]  /*4b80*/  STL [R1+0xcc], R197 ;  /* 0x0000ccc501007387 */ /* 0x000fe80000100800 */
[----:B------:R-:W-:Y:S04]  /*4b90*/  STL [R1+0x34], R196 ;  /* 0x000034c401007387 */ /* 0x000fe80000100800 */
[----:B------:R-:W-:Y:S01]  /*4ba0*/  STL [R1+0xb8], R195 ;  /* 0x0000b8c301007387 */ /* 0x000fe20000100800 */
[----:B------:R-:W-:-:S03]  /*4bb0*/  FADD.FTZ R194, R244, R194 ;  /* 0x000000c2f4c27221 */ /* 0x000fc60000010000 */
[----:B------:R-:W-:Y:S01]  /*4bc0*/  STL [R1+0xbc], R188 ;  /* 0x0000bcbc01007387 */ /* 0x000fe20000100800 */
[----:B------:R-:W-:-:S03]  /*4bd0*/  FADD.FTZ R193, R243, R193 ;  /* 0x000000c1f3c17221 */ /* 0x000fc60000010000 */
[----:B------:R-:W5:Y:S04]  /*4be0*/  LDL.LU R245, [R1+0x9c] ;  /* 0x00009c0001f57983 */ /* 0x000f680000300800 */
[----:B------:R-:W5:Y:S04]  /*4bf0*/  LDL.LU R244, [R1+0x44] ;  /* 0x0000440001f47983 */ /* 0x000f680000300800 */
[----:B------:R-:W5:Y:S04]  /*4c00*/  LDL.LU R243, [R1+0x88] ;  /* 0x0000880001f37983 */ /* 0x000f680000300800 */
[----:B------:R-:W-:Y:S01]  /*4c10*/  STL [R1+0xc0], R208 ;  /* 0x0000c0d001007387 */ /* 0x000fe20000100800 */
[----:B------:R-:W-:-:S03]  /*4c20*/  FADD.FTZ R192, R242, R192 ;  /* 0x000000c0f2c07221 */ /* 0x000fc60000010000 */
[----:B------:R-:W-:Y:S01]  /*4c30*/  STL [R1+0x38], R194 ;  /* 0x000038c201007387 */ /* 0x000fe20000100800 */
[----:B------:R-:W-:-:S03]  /*4c40*/  FADD.FTZ R191, R241, R191 ;  /* 0x000000bff1bf7221 */ /* 0x000fc60000010000 */
[----:B------:R-:W5:Y:S04]  /*4c50*/  LDL.LU R242, [R1+0x8c] ;  /* 0x00008c0001f27983 */ /* 0x000f680000300800 */
[----:B------:R-:W-:Y:S04]  /*4c60*/  STL [R1+0xac], R193 ;  /* 0x0000acc101007387 */ /* 0x000fe80000100800 */
[----:B------:R-:W5:Y:S01]  /*4c70*/  LDL.LU R241, [R1+0x90] ;  /* 0x0000900001f17983 */ /* 0x000f620000300800 */
[----:B------:R-:W-:-:S03]  /*4c80*/  FADD.FTZ R252, R240, R252 ;  /* 0x000000fcf0fc7221 */ /* 0x000fc60000010000 */
[----:B------:R-:W5:Y:S01]  /*4c90*/  LDL.LU R240, [R1+0x48] ;  /* 0x0000480001f07983 */ /* 0x000f620000300800 */
[----:B------:R-:W-:-:S03]  /*4ca0*/  FADD.FTZ R251, R239, R251 ;  /* 0x000000fbeffb7221 */ /* 0x000fc60000010000 */
[----:B------:R-:W-:Y:S01]  /*4cb0*/  STL [R1+0xb0], R192 ;  /* 0x0000b0c001007387 */ /* 0x000fe20000100800 */
[----:B------:R-:W-:-:S03]  /*4cc0*/  FADD.FTZ R250, R238, R250 ;  /* 0x000000faeefa7221 */ /* 0x000fc60000010000 */
[----:B------:R-:W5:Y:S04]  /*4cd0*/  LDL.LU R239, [R1+0x7c] ;  /* 0x00007c0001ef7983 */ /* 0x000f680000300800 */
[----:B------:R-:W-:Y:S04]  /*4ce0*/  STL [R1+0xb4], R191 ;  /* 0x0000b4bf01007387 */ /* 0x000fe80000100800 */
[----:B------:R-:W-:Y:S04]  /*4cf0*/  STL [R1+0x3c], R252 ;  /* 0x00003cfc01007387 */ /* 0x000fe80000100800 */
[----:B------:R-:W5:Y:S04]  /*4d00*/  LDL.LU R238, [R1+0x80] ;  /* 0x0000800001ee7983 */ /* 0x000f680000300800 */
[----:B------:R-:W0:Y:S04]  /*4d10*/  SHFL.DOWN PT, R92, R185, 0x2, 0x1f ;  /* 0x08401f00b95c7f89 */ /* 0x000e2800000e0000 */
[----:B------:R-:W-:Y:S01]  /*4d20*/  STL [R1+0xa0], R251 ;  /* 0x0000a0fb01007387 */ /* 0x000fe20000100800 */
[----:B0-----:R-:W-:Y:S01]  /*4d30*/  FADD.FTZ R92, R185, R92 ;  /* 0x0000005cb95c7221 */ /* 0x001fe20000010000 */
[----:B--2---:R-:W-:-:S02]  /*4d40*/  FADD.FTZ R249, R237, R249 ;  /* 0x000000f9edf97221 */ /* 0x004fc40000010000 */
[----:B------:R-:W2:Y:S04]  /*4d50*/  LDL.LU R237, [R1+0x84] ;  /* 0x0000840001ed7983 */ /* 0x000ea80000300800 */
[----:B------:R-:W-:Y:S04]  /*4d60*/  STL [R1+0xa4], R250 ;  /* 0x0000a4fa01007387 */ /* 0x000fe80000100800 */
[----:B------:R-:W2:Y:S04]  /*4d70*/  LDL.LU R185, [R1+0x4c] ;  /* 0x00004c0001b97983 */ /* 0x000ea80000300800 */
[----:B------:R-:W-:Y:S01]  /*4d80*/  STL [R1+0xa8], R249 ;  /* 0x0000a8f901007387 */ /* 0x000fe20000100800 */
[----:B---3--:R-:W-:-:S03]  /*4d90*/  FADD.FTZ R248, R236, R248 ;  /* 0x000000f8ecf87221 */ /* 0x008fc60000010000 */
[----:B------:R-:W3:Y:S01]  /*4da0*/  LDL.LU R236, [R1+0x70] ;  /* 0x0000700001ec7983 */ /* 0x000ee20000300800 */
[----:B----4-:R-:W-:-:S03]  /*4db0*/  FADD.FTZ R247, R235, R247 ;  /* 0x000000f7ebf77221 */ /* 0x010fc60000010000 */
[----:B------:R-:W4:Y:S01]  /*4dc0*/  LDL.LU R235, [R1+0x74] ;  /* 0x0000740001eb7983 */ /* 0x000f220000300800 */
[----:B-----5:R-:W-:-:S03]  /*4dd0*/  FADD.FTZ R246, R234, R246 ;  /* 0x000000f6eaf67221 */ /* 0x020fc60000010000 */
[----:B------:R-:W5:Y:S04]  /*4de0*/  LDL.LU R234, [R1+0x78] ;  /* 0x0000780001ea7983 */ /* 0x000f680000300800 */
[----:B------:R-:W-:Y:S04]  /*4df0*/  STL [R1+0x40], R248 ;  /* 0x000040f801007387 */ /* 0x000fe80000100800 */
[----:B------:R-:W-:Y:S04]  /*4e00*/  STL [R1+0x94], R247 ;  /* 0x000094f701007387 */ /* 0x000fe80000100800 */
[----:B------:R-:W-:Y:S01]  /*4e10*/  STL [R1+0x98], R246 ;  /* 0x000098f601007387 */ /* 0x000fe20000100800 */
        /* <DEDUP_REMOVED lines=8> */
[----:B------:R-:W-:Y:S01]  /*4ea0*/  STL [R1+0x9c], R245 ;  /* 0x00009cf501007387 */ /* 0x000fe20000100800 */
[----:B------:R-:W-:-:S03]  /*4eb0*/  FADD.FTZ R241, R227, R241 ;  /* 0x000000f1e3f17221 */ /* 0x000fc60000010000 */
[----:B------:R-:W-:Y:S04]  /*4ec0*/  STL [R1+0x44], R244 ;  /* 0x000044f401007387 */ /* 0x000fe80000100800 */
[----:B------:R-:W-:Y:S04]  /*4ed0*/  STL [R1+0x88], R243 ;  /* 0x000088f301007387 */ /* 0x000fe80000100800 */
[----:B------:R-:W-:Y:S01]  /*4ee0*/  STL [R1+0x8c], R242 ;  /* 0x00008cf201007387 */ /* 0x000fe20000100800 */
[----:B------:R-:W-:-:S03]  /*4ef0*/  FADD.FTZ R240, R226, R240 ;  /* 0x000000f0e2f07221 */ /* 0x000fc60000010000 */
[----:B------:R-:W5:Y:S04]  /*4f00*/  LDL.LU R227, [R1+0x54] ;  /* 0x0000540001e37983 */ /* 0x000f680000300800 */
[----:B------:R-:W5:Y:S01]  /*4f10*/  LDL.LU R226, [R1+0x58] ;  /* 0x0000580001e27983 */ /* 0x000f620000300800 */
[----:B------:R-:W-:-:S03]  /*4f20*/  FADD.FTZ R239, R225, R239 ;  /* 0x000000efe1ef7221 */ /* 0x000fc60000010000 */
[----:B------:R-:W5:Y:S01]  /*4f30*/  LDL.LU R225, [R1+0x5c] ;  /* 0x00005c0001e17983 */ /* 0x000f620000300800 */
[----:B------:R-:W-:-:S03]  /*4f40*/  FADD.FTZ R238, R224, R238 ;  /* 0x000000eee0ee7221 */ /* 0x000fc60000010000 */
[----:B------:R-:W5:Y:S04]  /*4f50*/  LDL.LU R224, [R1+0x60] ;  /* 0x0000600001e07983 */ /* 0x000f680000300800 */
[----:B------:R-:W0:Y:S01]  /*4f60*/  SHFL.DOWN PT, R91, R184, 0x2, 0x1f ;  /* 0x08401f00b85b7f89 */ /* 0x000e2200000e0000 */
[----:B------:R-:W1:Y:S03]  /*4f70*/  S2R R186, SR_TID.X ;  /* 0x0000000000ba7919 */ /* 0x000e660000002100 */
[----:B------:R-:W-:Y:S04]  /*4f80*/  STL [R1+0x90], R241 ;  /* 0x000090f101007387 */ /* 0x000fe80000100800 */
[----:B------:R-:W-:Y:S04]  /*4f90*/  STL [R1+0x48], R240 ;  /* 0x000048f001007387 */ /* 0x000fe80000100800 */
[----:B------:R-:W-:Y:S04]  /*4fa0*/  STL [R1+0x7c], R239 ;  /* 0x00007cef01007387 */ /* 0x000fe80000100800 */
[----:B------:R-:W-:Y:S01]  /*4fb0*/  STL [R1+0x80], R238 ;  /* 0x000080ee01007387 */ /* 0x000fe20000100800 */
[----:B0-----:R-:W-:-:S03]  /*4fc0*/  FADD.FTZ R91, R184, R91 ;  /* 0x0000005bb85b7221 */ /* 0x001fc60000010000 */
[----:B------:R-:W0:Y:S04]  /*4fd0*/  SHFL.DOWN PT, R89, R92, 0x1, 0x1f ;  /* 0x08201f005c597f89 */ /* 0x000e2800000e0000 */
[----:B------:R-:W0:Y:S01]  /*4fe0*/  SHFL.DOWN PT, R88, R91, 0x1, 0x1f ;  /* 0x08201f005b587f89 */ /* 0x000e2200000e0000 */
[----:B-1----:R-:W-:Y:S01]  /*4ff0*/  LOP3.LUT P2, RZ, R186, 0x1f, RZ, 0xc0, !PT ;  /* 0x0000001fbaff7812 */ /* 0x002fe2000784c0ff */
[----:B------:R-:W-:Y:S01]  /*5000*/  BSSY.RECONVERGENT B0, `(.L_x_2028) ;  /* 0x000002e000007945 */ /* 0x000fe20003800200 */
        /* <DEDUP_REMOVED lines=8> */
[----:B--2---:R-:W-:Y:S01]  /*5090*/  FADD.FTZ R237, R223, R237 ;  /* 0x000000eddfed7221 */ /* 0x004fe20000010000 */
[----:B------:R-:W-:-:S04]  /*50a0*/  FADD.FTZ R185, R222, R185 ;  /* 0x000000b9deb97221 */ /* 0x000fc80000010000 */
[----:B------:R0:W-:Y:S04]  /*50b0*/  STL [R1+0x84], R237 ;  /* 0x000084ed01007387 */ /* 0x0001e80000100800 */
[----:B------:R0:W-:Y:S01]  /*50c0*/  STL [R1+0x4c], R185 ;  /* 0x00004cb901007387 */ /* 0x0001e20000100800 */
[----:B---3--:R-:W-:-:S05]  /*50d0*/  FADD.FTZ R236, R221, R236 ;  /* 0x000000ecddec7221 */ /* 0x008fca0000010000 */
[----:B------:R0:W-:Y:S01]  /*50e0*/  STL [R1+0x70], R236 ;  /* 0x000070ec01007387 */ /* 0x0001e20000100800 */
[----:B----4-:R-:W-:Y:S01]  /*50f0*/  FADD.FTZ R235, R220, R235 ;  /* 0x000000ebdceb7221 */ /* 0x010fe20000010000 */
[----:B-----5:R-:W-:-:S04]  /*5100*/  FADD.FTZ R234, R219, R234 ;  /* 0x000000eadbea7221 */ /* 0x020fc80000010000 */
        /* <DEDUP_REMOVED lines=29> */
.L_x_2029:
[----:B------:R-:W-:Y:S05]  /*52e0*/  BSYNC.RECONVERGENT B0 ;  /* 0x0000000000007941 */ /* 0x000fea0003800200 */
.L_x_2028:
        /* <DEDUP_REMOVED lines=63> */
[----:B------:R-:W1:Y:S01]  /*56e0*/  LDC.64 R116, c[0x0][0x3f0] ;  /* 0x0000fc00ff747b82 */ /* 0x000e620000000a00 */
[----:B------:R-:W-:Y:S01]  /*56f0*/  FMUL.FTZ R107, R132, R119 ;  /* 0x00000077846b7220 */ /* 0x000fe20000410000 */
[----:B------:R-:W-:Y:S01]  /*5700*/  FADD.FTZ R183, -R0, R183 ;  /* 0x000000b700b77221 */ /* 0x000fe20000010100 */
[----:B------:R-:W-:Y:S01]  /*5710*/  FADD.FTZ R165, -R165, R182 ;  /* 0x000000b6a5a57221 */ /* 0x000fe20000010100 */
[----:B------:R-:W-:Y:S01]  /*5720*/  FADD.FTZ R181, -R90, R181 ;  /* 0x000000b55ab57221 */ /* 0x000fe20000010100 */
[----:B------:R-:W-:Y:S01]  /*5730*/  FADD.FTZ R161, -R161, R180 ;  /* 0x000000b4a1a17221 */ /* 0x000fe20000010100 */
[----:B------:R-:W-:Y:S01]  /*5740*/  FADD.FTZ R179, -R92, R179 ;  /* 0x000000b35cb37221 */ /* 0x000fe20000010100 */
[----:B------:R-:W-:Y:S01]  /*5750*/  FADD.FTZ R157, -R157, R178 ;  /* 0x000000b29d9d7221 */ /* 0x000fe20000010100 */
[----:B------:R-:W2:Y:S01]  /*5760*/  LDC.64 R118, c[0x0][0x380] ;  /* 0x0000e000ff767b82 */ /* 0x000ea20000000a00 */
        /* <DEDUP_REMOVED lines=72> */
[----:B-1----:R-:W-:Y:S01]  /*5bf0*/  IMAD.WIDE.U32 R108, R131, 0x10, R116 ;  /* 0x00000010836c7825 */ /* 0x002fe200078e0074 */
[----:B------:R-:W-:-:S02]  /*5c00*/  F2FP.BF16.F32.PACK_AB R91, R2, R91 ;  /* 0x0000005b025b723e */ /* 0x000fc400000010ff */
[----:B------:R-:W-:Y:S01]  /*5c10*/  F2FP.BF16.F32.PACK_AB R90, R179, R90 ;  /* 0x0000005ab35a723e */ /* 0x000fe200000010ff */
[--C-:B------:R-:W-:Y:S01]  /*5c20*/  IMAD.WIDE.U32 R110, R111, 0x10, R116.reuse ;  /* 0x000000106f6e7825 */ /* 0x100fe200078e0074 */
[----:B------:R-:W-:Y:S02]  /*5c30*/  F2FP.BF16.F32.PACK_AB R89, R0, R89 ;  /* 0x000000590059723e */ /* 0x000fe400000010ff */
[----:B------:R-:W-:Y:S01]  /*5c40*/  F2FP.BF16.F32.PACK_AB R88, R183, R88 ;  /* 0x00000058b758723e */ /* 0x000fe200000010ff */
[--C-:B------:R-:W-:Y:S01]  /*5c50*/  IMAD.WIDE.U32 R112, R113, 0x10, R116.reuse ;  /* 0x0000001071707825 */ /* 0x100fe200078e0074 */
[----:B------:R-:W-:Y:S02]  /*5c60*/  F2FP.BF16.F32.PACK_AB R95, R98, R95 ;  /* 0x0000005f625f723e */ /* 0x000fe400000010ff */
[----:B------:R-:W-:Y:S01]  /*5c70*/  F2FP.BF16.F32.PACK_AB R94, R171, R94 ;  /* 0x0000005eab5e723e */ /* 0x000fe200000010ff */
[--C-:B------:R-:W-:Y:S01]  /*5c80*/  IMAD.WIDE.U32 R114, R115, 0x10, R116.reuse ;  /* 0x0000001073727825 */ /* 0x100fe200078e0074 */
[----:B------:R-:W-:Y:S01]  /*5c90*/  F2FP.BF16.F32.PACK_AB R93, R96, R93 ;  /* 0x0000005d605d723e */ /* 0x000fe200000010ff */
[----:B------:R3:W-:Y:S01]  /*5ca0*/  STG.E.128 desc[UR6][R108.64], R88 ;  /* 0x000000586c007986 */ /* 0x0007e2000c101d06 */
[----:B------:R-:W-:Y:S01]  /*5cb0*/  F2FP.BF16.F32.PACK_AB R92, R175, R92 ;  /* 0x0000005caf5c723e */ /* 0x000fe200000010ff */
[----:B------:R-:W-:Y:S01]  /*5cc0*/  IMAD.WIDE.U32 R116, R105, 0x10, R116 ;  /* 0x0000001069747825 */ /* 0x000fe200078e0074 */
[----:B------:R-:W-:-:S02]  /*5cd0*/  F2FP.BF16.F32.PACK_AB R99, R106, R99 ;  /* 0x000000636a63723e */ /* 0x000fc400000010ff */
[----:B------:R-:W-:Y:S01]  /*5ce0*/  F2FP.BF16.F32.PACK_AB R98, R104, R103 ;  /* 0x000000676862723e */ /* 0x000fe200000010ff */
[----:B------:R3:W-:Y:S01]  /*5cf0*/  STG.E.128 desc[UR6][R110.64], R92 ;  /* 0x0000005c6e007986 */ /* 0x0007e2000c101d06 */
[----:B------:R-:W-:Y:S02]  /*5d00*/  F2FP.BF16.F32.PACK_AB R97, R102, R97 ;  /* 0x000000616661723e */ /* 0x000fe400000010ff */
[----:B------:R-:W-:Y:S02]  /*5d10*/  F2FP.BF16.F32.PACK_AB R96, R100, R137 ;  /* 0x000000896460723e */ /* 0x000fe400000010ff */
[----:B------:R-:W-:Y:S02]  /*5d20*/  F2FP.BF16.F32.PACK_AB R103, R126, R155 ;  /* 0x0000009b7e67723e */ /* 0x000fe400000010ff */
[----:B------:R-:W-:Y:S01]  /*5d30*/  F2FP.BF16.F32.PACK_AB R102, R124, R151 ;  /* 0x000000977c66723e */ /* 0x000fe200000010ff */
[----:B------:R3:W-:Y:S01]  /*5d40*/  STG.E.128 desc[UR6][R112.64], R96 ;  /* 0x0000006070007986 */ /* 0x0007e2000c101d06 */
[----:B------:R-:W-:-:S02]  /*5d50*/  F2FP.BF16.F32.PACK_AB R101, R122, R101 ;  /* 0x000000657a65723e */ /* 0x000fc400000010ff */
[----:B------:R-:W-:Y:S02]  /*5d60*/  F2FP.BF16.F32.PACK_AB R100, R120, R143 ;  /* 0x0000008f7864723e */ /* 0x000fe400000010ff */
[----:B------:R-:W-:Y:S02]  /*5d70*/  F2FP.BF16.F32.PACK_AB R107, R132, R107 ;  /* 0x0000006b846b723e */ /* 0x000fe400000010ff */
[----:B------:R-:W-:Y:S01]  /*5d80*/  F2FP.BF16.F32.PACK_AB R106, R138, R123 ;  /* 0x0000007b8a6a723e */ /* 0x000fe200000010ff */
[----:B------:R3:W-:Y:S01]  /*5d90*/  STG.E.128 desc[UR6][R114.64], R100 ;  /* 0x0000006472007986 */ /* 0x0007e2000c101d06 */
[----:B------:R-:W-:Y:S02]  /*5da0*/  F2FP.BF16.F32.PACK_AB R105, R136, R127 ;  /* 0x0000007f8869723e */ /* 0x000fe400000010ff */
[----:B------:R-:W-:Y:S02]  /*5db0*/  F2FP.BF16.F32.PACK_AB R104, R134, R159 ;  /* 0x0000009f8668723e */ /* 0x000fe400000010ff */
[----:B--2---:R-:W-:-:S03]  /*5dc0*/  IADD3 R130, PT, PT, R130, R118, RZ ;  /* 0x0000007682827210 */ /* 0x004fc60007ffe0ff */
[----:B------:R3:W-:Y:S01]  /*5dd0*/  STG.E.128 desc[UR6][R116.64], R104 ;  /* 0x0000006874007986 */ /* 0x0007e2000c101d06 */
[----:B------:R-:W-:-:S13]  /*5de0*/  ISETP.GE.AND P2, PT, R130, R119, PT ;  /* 0x000000778200720c */ /* 0x000fda0003f46270 */
        /* <DEDUP_REMOVED lines=81> */
.L_x_2023:
[----:B------:R-:W1:Y:S08]  /*6300*/  S2UR UR4, SR_CTAID.X ;  /* 0x00000000000479c3 */ /* 0x000e700000002500 */
[----:B------:R-:W2:Y:S08]  /*6310*/  LDC.64 R16, c[0x0][0x3e0] ;  /* 0x0000f800ff107b82 */ /* 0x000eb00000000a00 */
[----:B------:R-:W3:Y:S01]  /*6320*/  LDC.64 R18, c[0x0][0x3e8] ;  /* 0x0000fa00ff127b82 */ /* 0x000ee20000000a00 */
[----:B-1----:R-:W-:-:S06]  /*6330*/  UIMAD UR4, UR4, 0x280, URZ ;  /* 0x00000280040478a4 */ /* 0x002fcc000f8e02ff */
[----:B------:R-:W-:-:S04]  /*6340*/  LOP3.LUT R5, R186, UR4, RZ, 0xfc, !PT ;  /* 0x00000004ba057c12 */ /* 0x000fc8000f8efcff */
[C---:B------:R-:W-:Y:S01]  /*6350*/  IADD3 R9, PT, PT, R5.reuse, 0x80, RZ ;  /* 0x0000008005097810 */ /* 0x040fe20007ffe0ff */
[C-C-:B--2---:R-:W-:Y:S01]  /*6360*/  IMAD.WIDE.U32 R2, R5.reuse, 0x20, R16.reuse ;  /* 0x0000002005027825 */ /* 0x144fe200078e0010 */
[C---:B------:R-:W-:Y:S02]  /*6370*/  IADD3 R15, PT, PT, R5.reuse, 0x100, RZ ;  /* 0x00000100050f7810 */ /* 0x040fe40007ffe0ff */
[----:B-----5:R-:W-:Y:S01]  /*6380*/  IADD3 R49, PT, PT, R5, 0x180, RZ ;  /* 0x0000018005317810 */ /* 0x020fe20007ffe0ff */
[----:B------:R-:W-:Y:S01]  /*6390*/  IMAD.WIDE.U32 R6, R9, 0x20, R16 ;  /* 0x0000002009067825 */ /* 0x000fe200078e0010 */
[C---:B------:R-:W-:Y:S01]  /*63a0*/  IADD3 R51, PT, PT, R5.reuse, 0x200, RZ ;  /* 0x0000020005337810 */ /* 0x040fe20007ffe0ff */
[----:B------:R-:W-:Y:S02]  /*63b0*/  STG.E.128 desc[UR6][R2.64], R112 ;  /* 0x0000007002007986 */ /* 0x000fe4000c101d06 */
[--C-:B---3--:R-:W-:Y:S02]  /*63c0*/  IMAD.WIDE.U32 R4, R5, 0x20, R18.reuse ;  /* 0x0000002005047825 */ /* 0x108fe400078e0012 */
[----:B------:R1:W-:Y:S02]  /*63d0*/  STG.E.128 desc[UR6][R2.64+0x10], R116 ;  /* 0x0000107402007986 */ /* 0x0003e4000c101d06 */
[----:B------:R-:W-:-:S02]  /*63e0*/  IMAD.WIDE.U32 R8, R9, 0x20, R18 ;  /* 0x0000002009087825 */ /* 0x000fc400078e0012 */
[----:B------:R-:W-:Y:S02]  /*63f0*/  STG.E.128 desc[UR6][R4.64], R32 ;  /* 0x0000002004007986 */ /* 0x000fe4000c101d06 */
[--C-:B------:R-:W-:Y:S02]  /*6400*/  IMAD.WIDE.U32 R10, R15, 0x20, R16.reuse ;  /* 0x000000200f0a7825 */ /* 0x100fe400078e0010 */
[----:B------:R-:W-:Y:S02]  /*6410*/  STG.E.128 desc[UR6][R4.64+0x10], R36 ;  /* 0x0000102404007986 */ /* 0x000fe4000c101d06 */
[--C-:B------:R-:W-:Y:S02]  /*6420*/  IMAD.WIDE.U32 R12, R49, 0x20, R16.reuse ;  /* 0x00000020310c7825 */ /* 0x100fe400078e0010 */
[----:B------:R-:W-:Y:S02]  /*6430*/  STG.E.128 desc[UR6][R6.64], R120 ;  /* 0x0000007806007986 */ /* 0x000fe4000c101d06 */
[----:B------:R-:W-:-:S02]  /*6440*/  IMAD.WIDE.U32 R16, R51, 0x20, R16 ;  /* 0x0000002033107825 */ /* 0x000fc400078e0010 */
[----:B------:R-:W-:Y:S02]  /*6450*/  STG.E.128 desc[UR6][R6.64+0x10], R124 ;  /* 0x0000107c06007986 */ /* 0x000fe4000c101d06 */
[--C-:B-1----:R-:W-:Y:S02]  /*6460*/  IMAD.WIDE.U32 R2, R15, 0x20, R18.reuse ;  /* 0x000000200f027825 */ /* 0x102fe400078e0012 */
[----:B------:R-:W-:Y:S02]  /*6470*/  STG.E.128 desc[UR6][R8.64], R40 ;  /* 0x0000002808007986 */ /* 0x000fe4000c101d06 */
[--C-:B------:R-:W-:Y:S02]  /*6480*/  IMAD.WIDE.U32 R14, R49, 0x20, R18.reuse ;  /* 0x00000020310e7825 */ /* 0x100fe400078e0012 */
[----:B------:R-:W-:Y:S02]  /*6490*/  STG.E.128 desc[UR6][R8.64+0x10], R44 ;  /* 0x0000102c08007986 */ /* 0x000fe4000c101d06 */
[----:B------:R-:W-:-:S02]  /*64a0*/  IMAD.WIDE.U32 R18, R51, 0x20, R18 ;  /* 0x0000002033127825 */ /* 0x000fc400078e0012 */
        /* <DEDUP_REMOVED lines=13> */
.L_x_2031:
        /* <DEDUP_REMOVED lines=16> */
.L_x_3150:


//--------------------- .text._ZN10layer_norm22ln_bwd_finalize_kernelINS_22Kernel_traits_finalizeILj5120E6__halffS2_fjLj1024ELj4ENS_18Kernel_traits_baseILj5120ES2_fS2_fjLj1024EEEEEEEvNS_9BwdParamsE --------------------------
	.section	.text._ZN10layer_norm22ln_bwd_finalize_kernelINS_22Kernel_traits_finalizeILj5120E6__halffS2_fjLj1024ELj4ENS_18Kernel_traits_baseILj5120ES2_fS2_fjLj1024EEEEEEEvNS_9BwdParamsE,"ax",@progbits
	.align	128
        .global         _ZN10layer_norm22ln_bwd_finalize_kernelINS_22Kernel_traits_finalizeILj5120E6__halffS2_fjLj1024ELj4ENS_18Kernel_traits_baseILj5120ES2_fS2_fjLj1024EEEEEEEvNS_9BwdParamsE
        .type           _ZN10layer_norm22ln_bwd_finalize_kernelINS_22Kernel_traits_finalizeILj5120E6__halffS2_fjLj1024ELj4ENS_18Kernel_traits_baseILj5120ES2_fS2_fjLj1024EEEEEEEvNS_9BwdParamsE,@function
        .size           _ZN10layer_norm22ln_bwd_finalize_kernelINS_22Kernel_traits_finalizeILj5120E6__halffS2_fjLj1024ELj4ENS_18Kernel_traits_baseILj5120ES2_fS2_fjLj1024EEEEEEEvNS_9BwdParamsE,(.L_x_3151 - _ZN10layer_norm22ln_bwd_finalize_kernelINS_22Kernel_traits_finalizeILj5120E6__halffS2_fjLj1024ELj4ENS_18Kernel_traits_baseILj5120ES2_fS2_fjLj1024EEEEEEEvNS_9BwdParamsE)
        .other          _ZN10layer_norm22ln_bwd_finalize_kernelINS_22Kernel_traits_finalizeILj5120E6__halffS2_fjLj1024ELj4ENS_18Kernel_traits_baseILj5120ES2_fS2_fjLj1024EEEEEEEvNS_9BwdParamsE,@"STO_CUDA_ENTRY STV_DEFAULT"
_ZN10layer_norm22ln_bwd_finalize_kernelINS_22Kernel_traits_finalizeILj5120E6__halffS2_fjLj1024ELj4ENS_18Kernel_traits_baseILj5120ES2_fS2_fjLj1024EEEEEEEvNS_9BwdParamsE:
.text._ZN10layer_norm22ln_bwd_finalize_kernelINS_22Kernel_traits_finalizeILj5120E6__halffS2_fjLj1024ELj4ENS_18Kernel_traits_baseILj5120ES2_fS2_fjLj1024EEEEEEEvNS_9BwdParamsE:
        /* <DEDUP_REMOVED lines=37> */
.L_x_2036:
        /* <DEDUP_REMOVED lines=118> */
.L_x_2035:
[----:B------:R-:W-:Y:S05]  /*09b0*/  BSYNC.RECONVERGENT B1 ;  /* 0x0000000000017941 */ /* 0x000fea0003800200 */
.L_x_2034:
        /* <DEDUP_REMOVED lines=65> */
.L_x_2038:
[----:B------:R-:W-:Y:S05]  /*0dd0*/  BSYNC.RECONVERGENT B1 ;  /* 0x0000000000017941 */ /* 0x000fea0003800200 */
.L_x_2037:
        /* <DEDUP_REMOVED lines=37> */
.L_x_2040:
[----:B------:R-:W-:Y:S05]  /*1030*/  BSYNC.RECONVERGENT B1 ;  /* 0x0000000000017941 */ /* 0x000fea0003800200 */
.L_x_2039:
[----:B------:R-:W-:Y:S05]  /*1040*/  @!P1 BRA `(.L_x_2033) ;  /* 0x00000000003c9947 */ /* 0x000fea0003800000 */
[----:B------:R-:W0:Y:S01]  /*1050*/  LDC.64 R6, c[0x0][0x3e0] ;  /* 0x0000f800ff067b82 */ /* 0x000e220000000a00 */
[----:B------:R-:W-:Y:S01]  /*1060*/  IMAD R2, R15, 0x1400, R11 ;  /* 0x000014000f027824 */ /* 0x000fe200078e020b */
[----:B------:R-:W-:-:S04]  /*1070*/  IADD3 R24, PT, PT, -R24, RZ, RZ ;  /* 0x000000ff18187210 */ /* 0x000fc80007ffe1ff */
[----:B------:R-:W-:Y:S02]  /*1080*/  IADD3 R11, PT, PT, R13, R2, RZ ;  /* 0x000000020d0b7210 */ /* 0x000fe40007ffe0ff */
[----:B------:R-:W1:Y:S05]  /*1090*/  LDC.64 R8, c[0x0][0x3e8] ;  /* 0x0000fa00ff087b82 */ /* 0x000e6a0000000a00 */
.L_x_2041:
        /* <DEDUP_REMOVED lines=10> */
.L_x_2033:
[----:B------:R-:W-:Y:S05]  /*1140*/  BSYNC.RECONVERGENT B0 ;  /* 0x0000000000007941 */ /* 0x000fea0003800200 */
.L_x_2032:
        /* <DEDUP_REMOVED lines=55> */
.L_x_2042:
        /* <DEDUP_REMOVED lines=12> */
.L_x_3151:


//--------------------- .text._ZN10layer_norm13ln_bwd_kernelINS_13Kernel_traitsI6__halffS2_fjLj5120ELj1ELj1ELj4ELj16ENS_18Kernel_traits_baseILj5120ES2_fS2_fjLj128EEEEEEEvNS_9BwdParamsE --------------------------
	.section	.text._ZN10layer_norm13ln_bwd_kernelINS_13Kernel_traitsI6__halffS2_fjLj5120ELj1ELj1ELj4ELj16ENS_18Kernel_traits_baseILj5120ES2_fS2_fjLj128EEEEEEEvNS_9BwdParamsE,"ax",@progbits
	.align	128
        .global         _ZN10layer_norm13ln_bwd_kernelINS_13Kernel_traitsI6__halffS2_fjLj5120ELj1ELj1ELj4ELj16ENS_18Kernel_traits_baseILj5120ES2_fS2_fjLj128EEEEEEEvNS_9BwdParamsE
        .type           _ZN10layer_norm13ln_bwd_kernelINS_13Kernel_traitsI6__halffS2_fjLj5120ELj1ELj1ELj4ELj16ENS_18Kernel_traits_baseILj5120ES2_fS2_fjLj128EEEEEEEvNS_9BwdParamsE,@function
        .size           _ZN10layer_norm13ln_bwd_kernelINS_13Kernel_traitsI6__halffS2_fjLj5120ELj1ELj1ELj4ELj16ENS_18Kernel_traits_baseILj5120ES2_fS2_fjLj128EEEEEEEvNS_9BwdParamsE,(.L_x_3152 - _ZN10layer_norm13ln_bwd_kernelINS_13Kernel_traitsI6__halffS2_fjLj5120ELj1ELj1ELj4ELj16ENS_18Kernel_traits_baseILj5120ES2_fS2_fjLj128EEEEEEEvNS_9BwdParamsE)
        .other          _ZN10layer_norm13ln_bwd_kernelINS_13Kernel_traitsI6__halffS2_fjLj5120ELj1ELj1ELj4ELj16ENS_18Kernel_traits_baseILj5120ES2_fS2_fjLj128EEEEEEEvNS_9BwdParamsE,@"STO_CUDA_ENTRY STV_DEFAULT"
_ZN10layer_norm13ln_bwd_kernelINS_13Kernel_traitsI6__halffS2_fjLj5120ELj1ELj1ELj4ELj16ENS_18Kernel_traits_baseILj5120ES2_fS2_fjLj128EEEEEEEvNS_9BwdParamsE:
.text._ZN10layer_norm13ln_bwd_kernelINS_13Kernel_traitsI6__halffS2_fjLj5120ELj1ELj1ELj4ELj16ENS_18Kernel_traits_baseILj5120ES2_fS2_fjLj128EEEEEEEvNS_9BwdParamsE:
        /* <DEDUP_REMOVED lines=38> */
.L_x_2043:
        /* <DEDUP_REMOVED lines=12> */
.L_x_2044:
        /* <DEDUP_REMOVED lines=41> */
[----:B0-----:R-:W-:Y:S01]  /*05b0*/  CS2R R4, SRZ ;  /* 0x0000000000047805 */ /* 0x001fe2000001ff00 */
[----:B------:R-:W-:Y:S06]  /*05c0*/  @P1 BRA `(.L_x_2045) ;  /* 0x0000005c00181947 */ /* 0x000fec0003800000 */
[----:B------:R-:W2:Y:S04]  /*05d0*/  LDL R122, [R1+0xa4] ;  /* 0x0000a400017a7983 */ /* 0x000ea80000100800 */
[----:B------:R-:W3:Y:S04]  /*05e0*/  LDL R123, [R1+0xa0] ;  /* 0x0000a000017b7983 */ /* 0x000ee80000100800 */
[----:B------:R-:W4:Y:S04]  /*05f0*/  LDL R120, [R1+0x9c] ;  /* 0x00009c0001787983 */ /* 0x000f280000100800 */
[----:B------:R-:W4:Y:S01]  /*0600*/  LDL R121, [R1+0x98] ;  /* 0x0000980001797983 */ /* 0x000f220000100800 */
[----:B-----5:R-:W-:-:S02]  /*0610*/  MOV R27, R2 ;  /* 0x00000002001b7202 */ /* 0x020fc40000000f00 */
[----:B------:R-:W-:Y:S02]  /*0620*/  MOV R0, R3 ;  /* 0x0000000300007202 */ /* 0x000fe40000000f00 */
[--C-:B------:R-:W-:Y:S02]  /*0630*/  SHF.R.U64 R28, R2, 0x10, R3.reuse ;  /* 0x00000010021c7819 */ /* 0x100fe40000001203 */
[----:B------:R-:W-:Y:S02]  /*0640*/  SHF.R.U32.HI R11, RZ, 0x10, R3 ;  /* 0x00000010ff0b7819 */ /* 0x000fe40000011603 */
[----:B------:R-:W-:Y:S02]  /*0650*/  MOV R29, R24 ;  /* 0x00000018001d7202 */ /* 0x000fe40000000f00 */
[----:B------:R-:W-:Y:S02]  /*0660*/  MOV R2, R25 ;  /* 0x0000001900027202 */ /* 0x000fe40000000f00 */
[----:B------:R-:W-:-:S02]  /*0670*/  MOV R31, R88 ;  /* 0x00000058001f7202 */ /* 0x000fc40000000f00 */
[----:B------:R-:W-:Y:S02]  /*0680*/  MOV R3, R89 ;  /* 0x0000005900037202 */ /* 0x000fe40000000f00 */
[----:B------:R-:W-:Y:S02]  /*0690*/  MOV R33, R90 ;  /* 0x0000005a00217202 */ /* 0x000fe40000000f00 */
[----:B------:R-:W-:Y:S02]  /*06a0*/  MOV R4, R91 ;  /* 0x0000005b00047202 */ /* 0x000fe40000000f00 */
[----:B------:R-:W-:Y:S02]  /*06b0*/  PRMT R27, R27, 0x5410, R0 ;  /* 0x000054101b1b7816 */ /* 0x000fe40000000000 */
[----:B------:R-:W-:Y:S02]  /*06c0*/  PRMT R29, R29, 0x5410, R2 ;  /* 0x000054101d1d7816 */ /* 0x000fe40000000002 */
[----:B------:R-:W-:-:S02]  /*06d0*/  PRMT R31, R31, 0x5410, R3 ;  /* 0x000054101f1f7816 */ /* 0x000fc40000000003 */
[----:B------:R-:W-:Y:S01]  /*06e0*/  PRMT R33, R33, 0x5410, R4 ;  /* 0x0000541021217816 */ /* 0x000fe20000000004 */
[----:B------:R-:W0:Y:S01]  /*06f0*/  S2UR UR5, SR_CgaCtaId ;  /* 0x00000000000579c3 */ /* 0x000e220000008800 */
[----:B------:R-:W-:Y:S01]  /*0700*/  UMOV UR4, 0x400 ;  /* 0x0000040000047882 */ /* 0x000fe20000000000 */
[--C-:B------:R-:W-:Y:S02]  /*0710*/  SHF.R.U64 R30, R24, 0x10, R25.reuse ;  /* 0x00000010181e7819 */ /* 0x100fe40000001219 */
[----:B------:R-:W-:Y:S02]  /*0720*/  SHF.R.U32.HI R12, RZ, 0x10, R25 ;  /* 0x00000010ff0c7819 */ /* 0x000fe40000011619 */
[--C-:B------:R-:W-:Y:S02]  /*0730*/  SHF.R.U64 R32, R88, 0x10, R89.reuse ;  /* 0x0000001058207819 */ /* 0x100fe40000001259 */
[----:B------:R-:W-:Y:S02]  /*0740*/  SHF.R.U32.HI R13, RZ, 0x10, R89 ;  /* 0x00000010ff0d7819 */ /* 0x000fe40000011659 */
[----:B------:R-:W-:-:S02]  /*0750*/  SHF.R.U64 R34, R90, 0x10, R91 ;  /* 0x000000105a227819 */ /* 0x000fc4000000125b */
[----:B------:R-:W-:Y:S02]  /*0760*/  SHF.R.U32.HI R14, RZ, 0x10, R91 ;  /* 0x00000010ff0e7819 */ /* 0x000fe4000001165b */
[----:B------:R-:W-:Y:S02]  /*0770*/  MOV R35, R92 ;  /* 0x0000005c00237202 */ /* 0x000fe40000000f00 */
[----:B------:R-:W-:Y:S02]  /*0780*/  MOV R5, R93 ;  /* 0x0000005d00057202 */ /* 0x000fe40000000f00 */
[--C-:B------:R-:W-:Y:S02]  /*0790*/  SHF.R.U64 R36, R92, 0x10, R93.reuse ;  /* 0x000000105c247819 */ /* 0x100fe4000000125d */
[----:B------:R-:W-:Y:S02]  /*07a0*/  SHF.R.U32.HI R15, RZ, 0x10, R93 ;  /* 0x00000010ff0f7819 */ /* 0x000fe4000001165d */
[----:B------:R-:W-:Y:S01]  /*07b0*/  MOV R37, R110 ;  /* 0x0000006e00257202 */ /* 0x000fe20000000f00 */
[----:B0-----:R-:W-:Y:S01]  /*07c0*/  ULEA UR4, UR5, UR4, 0x18 ;  /* 0x0000000405047291 */ /* 0x001fe2000f8ec0ff */
        /* <DEDUP_REMOVED lines=18> */
[----:B------:R-:W-:Y:S01]  /*08f0*/  SHF.R.U32.HI R20, RZ, 0x10, R119 ;  /* 0x00000010ff147819 */ /* 0x000fe20000011677 */
[----:B------:R-:W-:Y:S01]  /*0900*/  HFMA2 R252, -RZ, RZ, 0, 0 ;  /* 0x00000000fffc7431 */ /* 0x000fe200000001ff */
        /* <DEDUP_REMOVED lines=32> */
[----:B------:R-:W-:Y:S02]  /*0b10*/  PLOP3.LUT P1, PT, PT, PT, PT, 0x8, 0x80 ;  /* 0x000000000080781c */ /* 0x000fe40003f2e170 */
[----:B------:R-:W-:Y:S02]  /*0b20*/  CS2R R10, SRZ ;  /* 0x00000000000a7805 */ /* 0x000fe4000001ff00 */
[----:B------:R-:W-:Y:S02]  /*0b30*/  MOV R233, RZ ;  /* 0x000000ff00e97202 */ /* 0x000fe40000000f00 */
[----:B------:R-:W-:Y:S02]  /*0b40*/  CS2R R8, SRZ ;  /* 0x0000000000087805 */ /* 0x000fe4000001ff00 */
[----:B------:R-:W-:-:S02]  /*0b50*/  CS2R R6, SRZ ;  /* 0x0000000000067805 */ /* 0x000fc4000001ff00 */
[--C-:B--2---:R-:W-:Y:S02]  /*0b60*/  SHF.R.U32.HI R2, RZ, 0x10, R122.reuse ;  /* 0x00000010ff027819 */ /* 0x104fe4000001167a */
[----:B---3--:R-:W-:Y:S02]  /*0b70*/  SHF.R.U64 R0, R123, 0x10, R122 ;  /* 0x000000107b007819 */ /* 0x008fe4000000127a */
[----:B----4-:R-:W-:-:S03]  /*0b80*/  SHF.R.U32.HI R4, RZ, 0x10, R120 ;  /* 0x00000010ff047819 */ /* 0x010fc60000011678 */
[----:B------:R-:W-:Y:S01]  /*0b90*/  STL.S16 [R1+0xaa], R0 ;  /* 0x0000aa0001007387 */ /* 0x000fe20000100600 */
[----:B------:R-:W-:-:S03]  /*0ba0*/  SHF.R.U64 R3, R121, 0x10, R120 ;  /* 0x0000001079037819 */ /* 0x000fc60000001278 */
[----:B------:R-:W-:Y:S04]  /*0bb0*/  STL.S16 [R1+0xae], R2 ;  /* 0x0000ae0201007387 */ /* 0x000fe80000100600 */
[----:B------:R-:W-:Y:S04]  /*0bc0*/  STL.S16 [R1+0xa8], R3 ;  /* 0x0000a80301007387 */ /* 0x000fe80000100600 */
[----:B------:R0:W-:Y:S04]  /*0bd0*/  STL.S16 [R1+0xac], R4 ;  /* 0x0000ac0401007387 */ /* 0x0001e80000100600 */
        /* <DEDUP_REMOVED lines=37> */
[----:B------:R1:W-:Y:S01]  /*0e30*/  STL [R1+0x8c], RZ ;  /* 0x00008cff01007387 */ /* 0x0003e20000100800 */
[----:B0-----:R-:W-:-:S02]  /*0e40*/  CS2R R4, SRZ ;  /* 0x0000000000047805 */ /* 0x001fc4000001ff00 */
[----:B------:R-:W-:-:S07]  /*0e50*/  MOV R3, UR4 ;  /* 0x0000000400037c02 */ /* 0x000fce0008000f00 */
.L_x_2052:
[----:B---3--:R-:W0:Y:S01]  /*0e60*/  LDC.64 R46, c[0x0][0x3a8] ;  /* 0x0000ea00ff2e7b82 */ /* 0x008e220000000a00 */
[----:B------:R-:W-:-:S07]  /*0e70*/  MOV R2, RZ ;  /* 0x000000ff00027202 */ /* 0x000fce0000000f00 */
[----:B------:R-:W2:Y:S01]  /*0e80*/  @!P0 LDC.64 R44, c[0x0][0x3a0] ;  /* 0x0000e800ff2c8b82 */ /* 0x000ea20000000a00 */
[----:B0-----:R-:W-:-:S05]  /*0e90*/  IMAD.WIDE R46, R26, 0x4, R46 ;  /* 0x000000041a2e7825 */ /* 0x001fca00078e022e */
[----:B------:R-:W5:Y:S01]  /*0ea0*/  LDG.E R87, desc[UR6][R46.64] ;  /* 0x000000062e577981 */ /* 0x000f62000c1e1900 */
[----:B--2---:R-:W-:-:S05]  /*0eb0*/  @!P0 IMAD.WIDE R44, R26, 0x4, R44 ;  /* 0x000000041a2c8825 */ /* 0x004fca00078e022c */
        /* <DEDUP_REMOVED lines=8> */
[----:B------:R-:W2:Y:S02]  /*0f40*/  LDC.64 R80, c[0x0][0x390] ;  /* 0x0000e400ff507b82 */ /* 0x000ea40000000a00 */
        /* <DEDUP_REMOVED lines=47> */
.L_x_2046:
        /* <DEDUP_REMOVED lines=50> */
.L_x_2047:
        /* <DEDUP_REMOVED lines=72> */
[----:B------:R-:W-:-:S02]  /*19e0*/  HADD2.F32 R149, -RZ, R207.H1_H1 ;  /* 0x300000cfff957230 */ /* 0x000fc40000004100 */
[C---:B------:R-:W-:Y:S01]  /*19f0*/  FMUL.FTZ R188, R87.reuse, R44 ;  /* 0x0000002c57bc7220 */ /* 0x040fe20000410000 */
[----:B------:R-:W-:Y:S02]  /*1a00*/  HADD2.F32 R193, -RZ, R27.H0_H0 ;  /* 0x2000001bffc17230 */ /* 0x000fe40000004100 */
[----:B------:R-:W-:Y:S01]  /*1a10*/  FMUL.FTZ R0, R87, R0 ;  /* 0x0000000057007220 */ /* 0x000fe20000410000 */
[----:B------:R-:W-:Y:S01]  /*1a20*/  HADD2.F32 R198, -RZ, R28.H0_H0 ;  /* 0x2000001cffc67230 */ /* 0x000fe20000004100 */
[----:B------:R-:W-:Y:S01]  /*1a30*/  SHF.R.U32.HI R116, RZ, 0x10, R117 ;  /* 0x00000010ff747819 */ /* 0x000fe20000011675 */
[----:B------:R-:W-:Y:S02]  /*1a40*/  HADD2.F32 R44, -RZ, R2.H0_H0 ;  /* 0x20000002ff2c7230 */ /* 0x000fe40000004100 */
[----:B------:R-:W-:Y:S01]  /*1a50*/  FMUL.FTZ R2, R193, R149 ;  /* 0x00000095c1027220 */ /* 0x000fe20000410000 */
[----:B------:R-:W-:Y:S02]  /*1a60*/  HADD2.F32 R148, -RZ, R207.H0_H0 ;  /* 0x200000cfff947230 */ /* 0x000fe40000004100 */
[----:B------:R-:W-:Y:S01]  /*1a70*/  FMUL.FTZ R193, R87, R80 ;  /* 0x0000005057c17220 */ /* 0x000fe20000410000 */
[----:B------:R-:W-:-:S02]  /*1a80*/  HADD2.F32 R197, -RZ, R27.H1_H1 ;  /* 0x3000001bffc57230 */ /* 0x000fc40000004100 */
[C---:B------:R-:W-:Y:S01]  /*1a90*/  FMUL.FTZ R73, R87.reuse, R73 ;  /* 0x0000004957497220 */ /* 0x040fe20000410000 */
[----:B------:R-:W-:Y:S01]  /*1aa0*/  FMUL.FTZ R80, R198, R44 ;  /* 0x0000002cc6507220 */ /* 0x000fe20000410000 */
[----:B------:R-:W-:Y:S01]  /*1ab0*/  FADD.FTZ R209, RZ, R2 ;  /* 0x00000002ffd17221 */ /* 0x000fe20000010000 */
[----:B------:R-:W-:Y:S01]  /*1ac0*/  FFMA.FTZ R210, R0, R2, RZ ;  /* 0x0000000200d27223 */ /* 0x000fe200000100ff */
[C---:B------:R-:W-:Y:S01]  /*1ad0*/  FMUL.FTZ R190, R87.reuse, R45 ;  /* 0x0000002d57be7220 */ /* 0x040fe20000410000 */
[----:B------:R-:W-:Y:S01]  /*1ae0*/  HADD2.F32 R194, -RZ, R28.H1_H1 ;  /* 0x3000001cffc27230 */ /* 0x000fe20000004100 */
[--C-:B------:R-:W-:Y:S01]  /*1af0*/  SHF.R.U64 R113, R128, 0x10, R129.reuse ;  /* 0x0000001080717819 */ /* 0x100fe20000001281 */
[----:B------:R-:W-:Y:S02]  /*1b00*/  HADD2.F32 R45, -RZ, R116.H0_H0 ;  /* 0x20000074ff2d7230 */ /* 0x000fe40000004100 */
[----:B------:R-:W-:Y:S01]  /*1b10*/  FMUL.FTZ R74, R87, R74 ;  /* 0x0000004a574a7220 */ /* 0x000fe20000410000 */
[----:B------:R-:W-:Y:S01]  /*1b20*/  FMUL.FTZ R116, R197, R148 ;  /* 0x00000094c5747220 */ /* 0x000fe20000410000 */
[----:B------:R-:W-:Y:S01]  /*1b30*/  FADD.FTZ R209, R209, R80 ;  /* 0x00000050d1d17221 */ /* 0x000fe20000010000 */
[----:B------:R-:W-:Y:S01]  /*1b40*/  FFMA.FTZ R210, R73, R80, R210 ;  /* 0x0000005049d27223 */ /* 0x000fe200000100d2 */
[----:B------:R-:W-:Y:S01]  /*1b50*/  SHF.R.U32.HI R128, RZ, 0x10, R129 ;  /* 0x00000010ff807819 */ /* 0x000fe20000011681 */
[----:B------:R-:W-:Y:S01]  /*1b60*/  HADD2.F32 R129, -RZ, R196.H1_H1 ;  /* 0x300000c4ff817230 */ /* 0x000fe20000004100 */
[--C-:B------:R-:W-:Y:S01]  /*1b70*/  SHF.R.U64 R120, R120, 0x10, R121.reuse ;  /* 0x0000001078787819 */ /* 0x100fe20000001279 */
[----:B------:R-:W-:Y:S01]  /*1b80*/  HADD2.F32 R147, -RZ, R206.H1_H1 ;  /* 0x300000ceff937230 */ /* 0x000fe20000004100 */
[----:B------:R-:W-:Y:S01]  /*1b90*/  SHF.R.U32.HI R150, RZ, 0x10, R121 ;  /* 0x00000010ff967819 */ /* 0x000fe20000011679 */
[----:B------:R-:W-:Y:S01]  /*1ba0*/  HADD2.F32 R121, -RZ, R196.H0_H0 ;  /* 0x200000c4ff797230 */ /* 0x000fe20000004100 */
[----:B------:R-:W-:Y:S01]  /*1bb0*/  SHF.R.U64 R72, R130, 0x10, R131 ;  /* 0x0000001082487819 */ /* 0x000fe20000001283 */
[----:B------:R-:W-:-:S02]  /*1bc0*/  HADD2.F32 R196, -RZ, R29.H0_H0 ;  /* 0x2000001dffc47230 */ /* 0x000fc40000004100 */
[----:B------:R-:W-:Y:S01]  /*1bd0*/  FMUL.FTZ R75, R87, R75 ;  /* 0x0000004b574b7220 */ /* 0x000fe20000410000 */
[----:B------:R-:W-:Y:S01]  /*1be0*/  FMUL.FTZ R194, R194, R45 ;  /* 0x0000002dc2c27220 */ /* 0x000fe20000410000 */
[----:B------:R-:W-:Y:S01]  /*1bf0*/  FADD.FTZ R209, R209, R116 ;  /* 0x00000074d1d17221 */ /* 0x000fe20000010000 */
[----:B------:R-:W-:Y:S01]  /*1c00*/  FFMA.FTZ R210, R74, R116, R210 ;  /* 0x000000744ad27223 */ /* 0x000fe200000100d2 */
[C---:B------:R-:W-:Y:S01]  /*1c10*/  FMUL.FTZ R191, R87.reuse, R46 ;  /* 0x0000002e57bf7220 */ /* 0x040fe20000410000 */
        /* <DEDUP_REMOVED lines=13> */
[C---:B------:R-:W-:Y:S01]  /*1cf0*/  FMUL.FTZ R192, R87.reuse, R47 ;  /* 0x0000002f57c07220 */ /* 0x040fe20000410000 */
[----:B------:R-:W-:Y:S02]  /*1d00*/  HADD2.F32 R151, -RZ, R30.H1_H1 ;  /* 0x3000001eff977230 */ /* 0x000fe40000004100 */
        /* <DEDUP_REMOVED lines=11> */
[C---:B------:R-:W-:Y:S01]  /*1dc0*/  FMUL.FTZ R185, R87.reuse, R53 ;  /* 0x0000003557b97220 */ /* 0x040fe20000410000 */
[----:B------:R-:W-:Y:S01]  /*1dd0*/  FMUL.FTZ R53, R87, R48 ;  /* 0x0000003057357220 */ /* 0x000fe20000410000 */
        /* <DEDUP_REMOVED lines=47> */
[----:B------:R-:W-:Y:S02]  /*20d0*/  HADD2.F32 R160, -RZ, R35.H0_H0 ;  /* 0x20000023ffa07230 */ /* 0x000fe40000004100 */
[----:B------:R-:W-:Y:S01]  /*20e0*/  FMUL.FTZ R156, R159, R115 ;  /* 0x000000739f9c7220 */ /* 0x000fe20000410000 */
[----:B------:R-:W-:Y:S01]  /*20f0*/  FADD.FTZ R209, R209, R155 ;  /* 0x0000009bd1d17221 */ /* 0x000fe20000010000 */
[----:B------:R-:W-:Y:S01]  /*2100*/  FFMA.FTZ R210, R62, R155, R210 ;  /* 0x0000009b3ed27223 */ /* 0x000fe200000100d2 */
[C---:B------:R-:W-:Y:S01]  /*2110*/  FMUL.FTZ R187, R87.reuse, R49 ;  /* 0x0000003157bb7220 */ /* 0x040fe20000410000 */
[----:B------:R-:W-:Y:S02]  /*2120*/  HADD2.F32 R161, -RZ, R36.H0_H0 ;  /* 0x20000024ffa17230 */ /* 0x000fe40000004100 */
[----:B------:R-:W-:Y:S01]  /*2130*/  FMUL.FTZ R56, R87, R56 ;  /* 0x0000003857387220 */ /* 0x000fe20000410000 */
[----:B------:R-:W-:-:S02]  /*2140*/  HADD2.F32 R49, -RZ, R117.H0_H0 ;  /* 0x20000075ff317230 */ /* 0x000fc40000004100 */
[----:B------:R-:W-:Y:S01]  /*2150*/  FMUL.FTZ R157, R160, R141 ;  /* 0x0000008da09d7220 */ /* 0x000fe20000410000 */
[----:B------:R-:W-:Y:S01]  /*2160*/  FADD.FTZ R209, R209, R156 ;  /* 0x0000009cd1d17221 */ /* 0x000fe20000010000 */
[----:B------:R-:W-:Y:S01]  /*2170*/  FFMA.FTZ R210, R63, R156, R210 ;  /* 0x0000009c3fd27223 */ /* 0x000fe200000100d2 */
[----:B------:R-:W-:Y:S01]  /*2180*/  SHF.R.U32.HI R122, RZ, 0x10, R123 ;  /* 0x00000010ff7a7819 */ /* 0x000fe2000001167b */
[----:B------:R-:W-:Y:S02]  /*2190*/  HADD2.F32 R140, -RZ, R203.H0_H0 ;  /* 0x200000cbff8c7230 */ /* 0x000fe40000004100 */
[----:B------:R-:W-:Y:S01]  /*21a0*/  FMUL.FTZ R57, R87, R57 ;  /* 0x0000003957397220 */ /* 0x000fe20000410000 */
        /* <DEDUP_REMOVED lines=175> */
.L_x_2048:
[----:B------:R-:W2:Y:S04]  /*2ca0*/  LDL R225, [R1+0xa0] ;  /* 0x0000a00001e17983 */ /* 0x000ea80000100800 */
[----:B------:R-:W3:Y:S04]  /*2cb0*/  LDL R227, [R1+0xa4] ;  /* 0x0000a40001e37983 */ /* 0x000ee80000100800 */
[----:B------:R-:W4:Y:S04]  /*2cc0*/  LDL.S16 R228, [R1+0xae] ;  /* 0x0000ae0001e47983 */ /* 0x000f280000100600 */
[----:B------:R-:W5:Y:S04]  /*2cd0*/  LDL R231, [R1+0x9c] ;  /* 0x00009c0001e77983 */ /* 0x000f680000100800 */
[----:B------:R-:W5:Y:S04]  /*2ce0*/  LDL.S16 R226, [R1+0xaa] ;  /* 0x0000aa0001e27983 */ /* 0x000f680000100600 */
[----:B------:R-:W5:Y:S04]  /*2cf0*/  LDL.S16 R230, [R1+0xa8] ;  /* 0x0000a80001e67983 */ /* 0x000f680000100600 */
[----:B------:R-:W5:Y:S04]  /*2d00*/  LDL.S16 R232, [R1+0xac] ;  /* 0x0000ac0001e87983 */ /* 0x000f680000100600 */
[----:B------:R-:W5:Y:S01]  /*2d10*/  LDL R229, [R1+0x98] ;  /* 0x0000980001e57983 */ /* 0x000f620000100800 */
[----:B------:R-:W-:-:S02]  /*2d20*/  HADD2.F32 R159, -RZ, R29.H0_H0 ;  /* 0x2000001dff9f7230 */ /* 0x000fc40000004100 */
[----:B------:R-:W-:Y:S02]  /*2d30*/  HADD2.F32 R151, -RZ, R31.H1_H1 ;  /* 0x3000001fff977230 */ /* 0x000fe40000004100 */
[----:B------:R-:W0:Y:S01]  /*2d40*/  MUFU.RCP R149, R159 ;  /* 0x0000009f00957308 */ /* 0x000e220000001000 */
[----:B------:R-:W-:Y:S02]  /*2d50*/  HADD2.F32 R172, -RZ, R105.H0_H0 ;  /* 0x20000069ffac7230 */ /* 0x000fe40000004100 */
[----:B------:R-:W-:-:S05]  /*2d60*/  HADD2.F32 R170, -RZ, R106.H0_H0 ;  /* 0x2000006affaa7230 */ /* 0x000fca0000004100 */
[----:B------:R-:W1:Y:S01]  /*2d70*/  MUFU.RCP R146, R151 ;  /* 0x0000009700927308 */ /* 0x000e620000001000 */
[----:B------:R-:W-:Y:S01]  /*2d80*/  FADD.FTZ R66, -R172, R66 ;  /* 0x00000042ac427221 */ /* 0x000fe20000010100 */
[----:B------:R-:W-:Y:S02]  /*2d90*/  HADD2.F32 R172, -RZ, R99.H0_H0 ;  /* 0x20000063ffac7230 */ /* 0x000fe40000004100 */
[----:B------:R-:W-:Y:S01]  /*2da0*/  FADD.FTZ R68, -R170, R68 ;  /* 0x00000044aa447221 */ /* 0x000fe20000010100 */
[----:B------:R-:W-:Y:S02]  /*2db0*/  HADD2.F32 R173, -RZ, R98.H0_H0 ;  /* 0x20000062ffad7230 */ /* 0x000fe40000004100 */
[----:B------:R-:W-:Y:S02]  /*2dc0*/  HADD2.F32 R167, -RZ, R37.H0_H0 ;  /* 0x20000025ffa77230 */ /* 0x000fe40000004100 */
[----:B------:R-:W-:Y:S01]  /*2dd0*/  FADD.FTZ R54, -R172, R54 ;  /* 0x00000036ac367221 */ /* 0x000fe20000010100 */
[----:B------:R-:W-:Y:S01]  /*2de0*/  HADD2.F32 R188, -RZ, R96.H0_H0 ;  /* 0x20000060ffbc7230 */ /* 0x000fe20000004100 */
[----:B------:R-:W-:Y:S01]  /*2df0*/  SHF.R.U64 R120, R120, 0x10, R121 ;  /* 0x0000001078787819 */ /* 0x000fe20000001279 */
[----:B------:R-:W-:-:S02]  /*2e00*/  HADD2.F32 R172, -RZ, R39.H0_H0 ;  /* 0x20000027ffac7230 */ /* 0x000fc40000004100 */
[----:B0-----:R-:W-:Y:S01]  /*2e10*/  FMUL.FTZ R68, R68, R149 ;  /* 0x0000009544447220 */ /* 0x001fe20000410000 */
[----:B------:R-:W-:Y:S01]  /*2e20*/  SHF.R.U32.HI R168, RZ, 0x10, R121 ;  /* 0x00000010ffa87819 */ /* 0x000fe20000011679 */
[----:B------:R-:W-:Y:S01]  /*2e30*/  FADD.FTZ R52, -R173, R52 ;  /* 0x00000034ad347221 */ /* 0x000fe20000010100 */
[----:B------:R-:W-:Y:S01]  /*2e40*/  SHF.R.U32.HI R149, RZ, 0x10, R105 ;  /* 0x00000010ff957819 */ /* 0x000fe20000011669 */
[----:B------:R-:W0:Y:S01]  /*2e50*/  MUFU.RCP R121, R167 ;  /* 0x000000a700797308 */ /* 0x000e220000001000 */
[----:B------:R-:W-:Y:S01]  /*2e60*/  FADD.FTZ R188, -R188, R48 ;  /* 0x00000030bcbc7221 */ /* 0x000fe20000010100 */
[----:B-1----:R-:W-:Y:S01]  /*2e70*/  FMUL.FTZ R66, R66, R146 ;  /* 0x0000009242427220 */ /* 0x002fe20000410000 */
[----:B------:R-:W-:Y:S01]  /*2e80*/  SHF.R.U64 R146, R100, 0x10, R101 ;  /* 0x0000001064927819 */ /* 0x000fe20000001265 */
[----:B------:R-:W-:-:S04]  /*2e90*/  HADD2.F32 R149, -RZ, R149.H0_H0 ;  /* 0x20000095ff957230 */ /* 0x000fc80000004100 */
[----:B------:R-:W1:Y:S01]  /*2ea0*/  MUFU.RCP R48, R172 ;  /* 0x000000ac00307308 */ /* 0x000e620000001000 */
[--C-:B------:R-:W-:Y:S02]  /*2eb0*/  HADD2.F32 R163, -RZ, R27.reuse.H1_H1 ;  /* 0x3000001bffa37230 */ /* 0x100fe40000004100 */
[----:B------:R-:W-:Y:S02]  /*2ec0*/  HADD2.F32 R2, -RZ, R27.H0_H0 ;  /* 0x2000001bff027230 */ /* 0x000fe40000004100 */
[----:B------:R-:W-:Y:S02]  /*2ed0*/  HADD2.F32 R175, -RZ, R94.H0_H0 ;  /* 0x2000005effaf7230 */ /* 0x000fe40000004100 */
[----:B------:R-:W-:Y:S01]  /*2ee0*/  FADD.FTZ R67, -R149, R67 ;  /* 0x0000004395437221 */ /* 0x000fe20000010100 */
[----:B------:R-:W-:Y:S01]  /*2ef0*/  HADD2.F32 R146, -RZ, R146.H0_H0 ;  /* 0x20000092ff927230 */ /* 0x000fe20000004100 */
[----:B------:R-:W1:Y:S01]  /*2f00*/  MUFU.RCP R177, R163 ;  /* 0x000000a300b17308 */ /* 0x000e620000001000 */
[----:B------:R-:W-:Y:S01]  /*2f10*/  HADD2.F32 R184, -RZ, R29.H1_H1 ;  /* 0x3000001dffb87230 */ /* 0x000fe20000004100 */
[----:B------:R-:W-:Y:S01]  /*2f20*/  SHF.R.U64 R183, R98, 0x10, R99 ;  /* 0x0000001062b77819 */ /* 0x000fe20000001263 */
[----:B------:R-:W-:Y:S01]  /*2f30*/  FADD.FTZ R44, -R175, R44 ;  /* 0x0000002caf2c7221 */ /* 0x000fe20000010100 */
[----:B------:R-:W-:Y:S01]  /*2f40*/  SHF.R.U32.HI R149, RZ, 0x10, R101 ;  /* 0x00000010ff957819 */ /* 0x000fe20000011665 */
[----:B------:R-:W-:-:S03]  /*2f50*/  FADD.FTZ R57, -R146, R57 ;  /* 0x0000003992397221 */ /* 0x000fc60000010100 */
[----:B------:R-:W1:Y:S01]  /*2f60*/  MUFU.RCP R0, R2 ;  /* 0x0000000200007308 */ /* 0x000e620000001000 */
[----:B------:R-:W-:Y:S01]  /*2f70*/  SHF.R.U32.HI R146, RZ, 0x10, R99 ;  /* 0x00000010ff927819 */ /* 0x000fe20000011663 */
[----:B------:R-:W-:Y:S02]  /*2f80*/  HADD2.F32 R183, -RZ, R183.H0_H0 ;  /* 0x200000b7ffb77230 */ /* 0x000fe40000004100 */
[----:B------:R-:W-:-:S04]  /*2f90*/  HADD2.F32 R149, -RZ, R149.H0_H0 ;  /* 0x20000095ff957230 */ /* 0x000fc80000004100 */
[----:B------:R-:W1:Y:S01]  /*2fa0*/  MUFU.RCP R148, R184 ;  /* 0x000000b800947308 */ /* 0x000e620000001000 */
[----:B------:R-:W-:Y:S01]  /*2fb0*/  HADD2.F32 R113, -RZ, R31.H0_H0 ;  /* 0x2000001fff717230 */ /* 0x000fe20000004100 */
[----:B------:R-:W-:Y:S01]  /*2fc0*/  SHF.R.U32.HI R181, RZ, 0x10, R103 ;  /* 0x00000010ffb57819 */ /* 0x000fe20000011667 */
[----:B------:R-:W-:Y:S02]  /*2fd0*/  HADD2.F32 R169, -RZ, R109.H0_H0 ;  /* 0x2000006dffa97230 */ /* 0x000fe40000004100 */
[----:B0-----:R-:W-:Y:S01]  /*2fe0*/  FMUL.FTZ R52, R52, R121 ;  /* 0x0000007934347220 */ /* 0x001fe20000410000 */
[----:B------:R-:W-:Y:S02]  /*2ff0*/  HADD2.F32 R176, -RZ, R108.H0_H0 ;  /* 0x2000006cffb07230 */ /* 0x000fe40000004100 */
[----:B------:R-:W-:Y:S01]  /*3000*/  FADD.FTZ R121, -R183, R53 ;  /* 0x00000035b7797221 */ /* 0x000fe20000010100 */
[----:B------:R-:W-:Y:S02]  /*3010*/  HADD2.F32 R146, -RZ, R146.H0_H0 ;  /* 0x20000092ff927230 */ /* 0x000fe40000004100 */
[----:B------:R-:W-:Y:S01]  /*3020*/  FADD.FTZ R59, -R149, R59 ;  /* 0x0000003b953b7221 */ /* 0x000fe20000010100 */
[----:B------:R-:W-:-:S02]  /*3030*/  HADD2.F32 R186, -RZ, R97.H0_H0 ;  /* 0x20000061ffba7230 */ /* 0x000fc40000004100 */
[----:B-1----:R-:W-:Y:S01]  /*3040*/  FMUL.FTZ R53, R188, R48 ;  /* 0x00000030bc357220 */ /* 0x002fe20000410000 */
[----:B------:R-:W0:Y:S01]  /*3050*/  MUFU.RCP R147, R113 ;  /* 0x0000007100937308 */ /* 0x000e220000001000 */
[--C-:B------:R-:W-:Y:S02]  /*3060*/  SHF.R.U64 R132, R132, 0x10, R133.reuse ;  /* 0x0000001084847819 */ /* 0x100fe40000001285 */
[----:B------:R-:W-:Y:S01]  /*3070*/  SHF.R.U32.HI R166, RZ, 0x10, R133 ;  /* 0x00000010ffa67819 */ /* 0x000fe20000011685 */
[----:B------:R-:W-:Y:S01]  /*3080*/  HADD2.F32 R133, -RZ, R107.H0_H0 ;  /* 0x2000006bff857230 */ /* 0x000fe20000004100 */
[--C-:B------:R-:W-:Y:S02]  /*3090*/  SHF.R.U64 R149, R96, 0x10, R97.reuse ;  /* 0x0000001060957819 */ /* 0x100fe40000001261 */
[----:B------:R-:W-:Y:S01]  /*30a0*/  SHF.R.U32.HI R48, RZ, 0x10, R97 ;  /* 0x00000010ff307819 */ /* 0x000fe20000011661 */
[----:B------:R-:W-:Y:S01]  /*30b0*/  FADD.FTZ R74, -R169, R74 ;  /* 0x0000004aa94a7221 */ /* 0x000fe20000010100 */
[----:B------:R-:W-:-:S02]  /*30c0*/  HADD2.F32 R181, -RZ, R181.H0_H0 ;  /* 0x200000b5ffb57230 */ /* 0x000fc40000004100 */
[----:B------:R-:W-:Y:S01]  /*30d0*/  FADD.FTZ R176, -R176, R72 ;  /* 0x00000048b0b07221 */ /* 0x000fe20000010100 */
[----:B------:R-:W-:Y:S01]  /*30e0*/  FADD.FTZ R55, -R146, R55 ;  /* 0x0000003792377221 */ /* 0x000fe20000010100 */
[----:B------:R-:W-:Y:S01]  /*30f0*/  FADD.FTZ R186, -R186, R50 ;  /* 0x00000032baba7221 */ /* 0x000fe20000010100 */
[----:B------:R-:W-:Y:S01]  /*3100*/  SHF.R.U64 R146, R94, 0x10, R95 ;  /* 0x000000105e927819 */ /* 0x000fe2000000125f */
[----:B------:R-:W-:Y:S02]  /*3110*/  HADD2.F32 R149, -RZ, R149.H0_H0 ;  /* 0x20000095ff957230 */ /* 0x000fe40000004100 */
[----:B------:R-:W-:Y:S01]  /*3120*/  FADD.FTZ R70, -R133, R70 ;  /* 0x0000004685467221 */ /* 0x000fe20000010100 */
[----:B------:R-:W-:Y:S02]  /*3130*/  HADD2.F32 R48, -RZ, R48.H0_H0 ;  /* 0x20000030ff307230 */ /* 0x000fe40000004100 */
[----:B------:R-:W-:Y:S01]  /*3140*/  FMUL.FTZ R74, R74, R177 ;  /* 0x000000b14a4a7220 */ /* 0x000fe20000410000 */
[----:B------:R-:W-:Y:S01]  /*3150*/  FMUL.FTZ R0, R176, R0 ;  /* 0x00000000b0007220 */ /* 0x000fe20000410000 */
[----:B------:R-:W-:-:S02]  /*3160*/  HADD2.F32 R177, -RZ, R43.H0_H0 ;  /* 0x2000002bffb17230 */ /* 0x000fc40000004100 */
[----:B------:R-:W-:Y:S01]  /*3170*/  FADD.FTZ R63, -R181, R63 ;  /* 0x0000003fb53f7221 */ /* 0x000fe20000010100 */
[----:B------:R-:W-:Y:S02]  /*3180*/  HADD2.F32 R176, -RZ, R41.H1_H1 ;  /* 0x30000029ffb07230 */ /* 0x000fe40000004100 */
[----:B------:R-:W-:Y:S02]  /*3190*/  HADD2.F32 R181, -RZ, R85.H0_H0 ;  /* 0x20000055ffb57230 */ /* 0x000fe40000004100 */
[----:B------:R-:W-:Y:S01]  /*31a0*/  FMUL.FTZ R70, R70, R148 ;  /* 0x0000009446467220 */ /* 0x000fe20000410000 */
[----:B------:R-:W-:Y:S02]  /*31b0*/  HADD2.F32 R164, -RZ, R28.H0_H0 ;  /* 0x2000001cffa47230 */ /* 0x000fe40000004100 */
[----:B------:R-:W-:Y:S01]  /*31c0*/  FADD.FTZ R49, -R149, R49 ;  /* 0x0000003195317221 */ /* 0x000fe20000010100 */
[----:B------:R-:W-:Y:S02]  /*31d0*/  HADD2.F32 R72, -RZ, R104.H0_H0 ;  /* 0x20000068ff487230 */ /* 0x000fe40000004100 */
[----:B------:R-:W-:Y:S01]  /*31e0*/  FADD.FTZ R48, -R48, R51 ;  /* 0x0000003330307221 */ /* 0x000fe20000010100 */
[----:B------:R-:W-:Y:S01]  /*31f0*/  HADD2.F32 R174, -RZ, R101.H0_H0 ;  /* 0x20000065ffae7230 */ /* 0x000fe20000004100 */
[----:B------:R-:W-:Y:S01]  /*3200*/  MUFU.RCP R148, R177 ;  /* 0x000000b100947308 */ /* 0x000fe20000001000 */
[----:B------:R-:W-:Y:S01]  /*3210*/  SHF.R.U32.HI R149, RZ, 0x10, R95 ;  /* 0x00000010ff957819 */ /* 0x000fe2000001165f */
[----:B------:R-:W-:-:S02]  /*3220*/  HADD2.F32 R51, -RZ, R42.H0_H0 ;  /* 0x2000002aff337230 */ /* 0x000fc40000004100 */
[----:B------:R-:W-:Y:S02]  /*3230*/  HADD2.F32 R153, -RZ, R33.H0_H0 ;  /* 0x20000021ff997230 */ /* 0x000fe40000004100 */
[----:B------:R-:W-:Y:S01]  /*3240*/  FADD.FTZ R64, -R72, R64 ;  /* 0x0000004048407221 */ /* 0x000fe20000010100 */
[----:B------:R-:W-:Y:S01]  /*3250*/  HADD2.F32 R171, -RZ, R103.H0_H0 ;  /* 0x20000067ffab7230 */ /* 0x000fe20000004100 */
[----:B------:R-:W-:Y:S01]  /*3260*/  MUFU.RCP R192, R176 ;  /* 0x000000b000c07308 */ /* 0x000fe20000001000 */
[----:B------:R-:W-:Y:S01]  /*3270*/  FADD.FTZ R58, -R174, R58 ;  /* 0x0000003aae3a7221 */ /* 0x000fe20000010100 */
[----:B------:R-:W-:Y:S02]  /*3280*/  HADD2.F32 R174, -RZ, R95.H0_H0 ;  /* 0x2000005fffae7230 */ /* 0x000fe40000004100 */
[----:B------:R-:W-:-:S04]  /*3290*/  HADD2.F32 R149, -RZ, R149.H0_H0 ;  /* 0x20000095ff957230 */ /* 0x000fc80000004100 */
[----:B------:R-:W-:Y:S01]  /*32a0*/  MUFU.RCP R193, R181 ;  /* 0x000000b500c17308 */ /* 0x000fe20000001000 */
[----:B------:R-:W-:Y:S02]  /*32b0*/  HADD2.F32 R194, -RZ, R28.H1_H1 ;  /* 0x3000001cffc27230 */ /* 0x000fe40000004100 */
[----:B0-----:R-:W-:Y:S01]  /*32c0*/  FMUL.FTZ R64, R64, R147 ;  /* 0x0000009340407220 */ /* 0x001fe20000410000 */
[----:B------:R-:W-:-:S04]  /*32d0*/  HADD2.F32 R72, -RZ, R100.H0_H0 ;  /* 0x20000064ff487230 */ /* 0x000fc80000004100 */
[----:B------:R-:W-:Y:S01]  /*32e0*/  MUFU.RCP R142, R164 ;  /* 0x000000a4008e7308 */ /* 0x000fe20000001000 */
[----:B------:R-:W-:Y:S01]  /*32f0*/  FADD.FTZ R62, -R171, R62 ;  /* 0x0000003eab3e7221 */ /* 0x000fe20000010100 */
[----:B------:R-:W-:Y:S02]  /*3300*/  HADD2.F32 R155, -RZ, R33.H1_H1 ;  /* 0x30000021ff9b7230 */ /* 0x000fe40000004100 */
[----:B------:R-:W-:Y:S01]  /*3310*/  FADD.FTZ R46, -R174, R46 ;  /* 0x0000002eae2e7221 */ /* 0x000fe20000010100 */
[----:B------:R-:W-:-:S03]  /*3320*/  HADD2.F32 R171, -RZ, R38.H1_H1 ;  /* 0x30000026ffab7230 */ /* 0x000fc60000004100 */
[----:B------:R-:W0:Y:S01]  /*3330*/  MUFU.RCP R145, R153 ;  /* 0x0000009900917308 */ /* 0x000e220000001000 */
[----:B------:R-:W-:Y:S01]  /*3340*/  SHF.R.U64 R134, R116, 0x10, R117 ;  /* 0x0000001074867819 */ /* 0x000fe20000001275 */
[----:B------:R-:W-:Y:S01]  /*3350*/  FADD.FTZ R47, -R149, R47 ;  /* 0x0000002f952f7221 */ /* 0x000fe20000010100 */
[----:B------:R-:W-:Y:S02]  /*3360*/  HADD2.F32 R149, -RZ, R207.H1_H1 ;  /* 0x300000cfff957230 */ /* 0x000fe40000004100 */
[----:B------:R-:W-:Y:S01]  /*3370*/  FADD.FTZ R56, -R72, R56 ;  /* 0x0000003848387221 */ /* 0x000fe20000010100 */
[----:B------:R-:W-:Y:S02]  /*3380*/  HADD2.F32 R197, -RZ, R86.H1_H1 ;  /* 0x30000056ffc57230 */ /* 0x000fe40000004100 */
[----:B------:R-:W-:Y:S01]  /*3390*/  MUFU.RCP R141, R194 ;  /* 0x000000c2008d7308 */ /* 0x000fe20000001000 */
[----:B------:R-:W-:Y:S02]  /*33a0*/  HADD2.F32 R162, -RZ, R35.H1_H1 ;  /* 0x30000023ffa27230 */ /* 0x000fe40000004100 */
[----:B------:R-:W-:-:S02]  /*33b0*/  HADD2.F32 R195, -RZ, R30.H0_H0 ;  /* 0x2000001effc37230 */ /* 0x000fc40000004100 */
[----:B------:R-:W-:-:S03]  /*33c0*/  HADD2.F32 R133, -RZ, R102.H0_H0 ;  /* 0x20000066ff857230 */ /* 0x000fc60000004100 */
[----:B------:R-:W1:Y:S01]  /*33d0*/  MUFU.RCP R144, R155 ;  /* 0x0000009b00907308 */ /* 0x000e620000001000 */
[----:B------:R-:W-:Y:S02]  /*33e0*/  HADD2.F32 R198, -RZ, R42.H1_H1 ;  /* 0x3000002affc67230 */ /* 0x000fe40000004100 */
[----:B------:R-:W-:Y:S01]  /*33f0*/  FMUL.FTZ R2, R2, R149 ;  /* 0x0000009502027220 */ /* 0x000fe20000410000 */
[----:B------:R-:W-:-:S04]  /*3400*/  HADD2.F32 R157, -RZ, R35.H0_H0 ;  /* 0x20000023ff9d7230 */ /* 0x000fc80000004100 */
[----:B------:R-:W1:Y:S01]  /*3410*/  MUFU.RCP R72, R171 ;  /* 0x000000ab00487308 */ /* 0x000e620000001000 */
[----:B------:R-:W-:Y:S01]  /*3420*/  SHF.R.U32.HI R116, RZ, 0x10, R117 ;  /* 0x00000010ff747819 */ /* 0x000fe20000011675 */
[----:B------:R-:W-:Y:S01]  /*3430*/  FADD.FTZ R60, -R133, R60 ;  /* 0x0000003c853c7221 */ /* 0x000fe20000010100 */
[----:B------:R-:W-:Y:S02]  /*3440*/  HADD2.F32 R117, -RZ, R36.H0_H0 ;  /* 0x20000024ff757230 */ /* 0x000fe40000004100 */
[----:B------:R-:W-:Y:S01]  /*3450*/  FADD.FTZ R209, RZ, R2 ;  /* 0x00000002ffd17221 */ /* 0x000fe20000010000 */
[----:B------:R-:W-:Y:S02]  /*3460*/  HADD2.F32 R169, -RZ, R38.H0_H0 ;  /* 0x20000026ffa97230 */ /* 0x000fe40000004100 */
[----:B------:R-:W-:Y:S01]  /*3470*/  MUFU.RCP R182, R162 ;  /* 0x000000a200b67308 */ /* 0x000fe20000001000 */
[----:B------:R-:W-:Y:S01]  /*3480*/  FFMA.FTZ R210, R2, R0, RZ ;  /* 0x0000000002d27223 */ /* 0x000fe200000100ff */
[----:B------:R-:W-:Y:S01]  /*3490*/  HADD2.F32 R158, -RZ, R30.H1_H1 ;  /* 0x3000001eff9e7230 */ /* 0x000fe20000004100 */
[----:B------:R-:W-:-:S05]  /*34a0*/  SHF.R.U64 R161, R130, 0x10, R131 ;  /* 0x0000001082a17819 */ /* 0x000fca0000001283 */
[----:B------:R-:W-:Y:S01]  /*34b0*/  MUFU.RCP R140, R195 ;  /* 0x000000c3008c7308 */ /* 0x000fe20000001000 */
[--C-:B------:R-:W-:Y:S01]  /*34c0*/  SHF.R.U64 R128, R128, 0x10, R129.reuse ;  /* 0x0000001080807819 */ /* 0x100fe20000001281 */
[----:B0-----:R-:W-:Y:S01]  /*34d0*/  FMUL.FTZ R60, R60, R145 ;  /* 0x000000913c3c7220 */ /* 0x001fe20000410000 */
[----:B------:R-:W-:-:S05]  /*34e0*/  SHF.R.U32.HI R130, RZ, 0x10, R129 ;  /* 0x00000010ff827819 */ /* 0x000fca0000011681 */
[----:B------:R-:W-:Y:S01]  /*34f0*/  MUFU.RCP R143, R157 ;  /* 0x0000009d008f7308 */ /* 0x000fe20000001000 */
[----:B------:R-:W-:-:S07]  /*3500*/  HADD2.F32 R150, -RZ, R32.H0_H0 ;  /* 0x20000020ff967230 */ /* 0x000fce0000004100 */
[----:B------:R-:W-:Y:S01]  /*3510*/  MUFU.RCP R129, R117 ;  /* 0x0000007500817308 */ /* 0x000fe20000001000 */
[----:B-1----:R-:W-:-:S07]  /*3520*/  FMUL.FTZ R62, R62, R144 ;  /* 0x000000903e3e7220 */ /* 0x002fce0000410000 */
[----:B------:R-:W-:Y:S01]  /*3530*/  MUFU.RCP R185, R169 ;  /* 0x000000a900b97308 */ /* 0x000fe20000001000 */
[----:B------:R-:W-:-:S07]  /*3540*/  FMUL.FTZ R55, R55, R72 ;  /* 0x0000004837377220 */ /* 0x000fce0000410000 */
[----:B------:R-:W-:Y:S01]  /*3550*/  MUFU.RCP R139, R158 ;  /* 0x0000009e008b7308 */ /* 0x000fe20000001000 */
[----:B------:R-:W-:Y:S01]  /*3560*/  SHF.R.U32.HI R160, RZ, 0x10, R131 ;  /* 0x00000010ffa07819 */ /* 0x000fe20000011683 */
[----:B--2---:R-:W-:-:S05]  /*3570*/  HADD2.F32 R173, -RZ, R225.H0_H0 ;  /* 0x200000e1ffad7230 */ /* 0x004fca0000004100 */
[----:B------:R-:W-:Y:S01]  /*3580*/  FADD.FTZ R76, -R173, R76 ;  /* 0x0000004cad4c7221 */ /* 0x000fe20000010100 */
[----:B------:R-:W-:Y:S02]  /*3590*/  HADD2.F32 R173, -RZ, R39.H1_H1 ;  /* 0x30000027ffad7230 */ /* 0x000fe40000004100 */
[----:B---3--:R-:W-:Y:S02]  /*35a0*/  HADD2.F32 R178, -RZ, R227.H0_H0 ;  /* 0x200000e3ffb27230 */ /* 0x008fe40000004100 */
[----:B------:R-:W0:Y:S01]  /*35b0*/  MUFU.RCP R190, R173 ;  /* 0x000000ad00be7308 */ /* 0x000e220000001000 */
[----:B----4-:R-:W-:Y:S02]  /*35c0*/  HADD2.F32 R175, -RZ, R228.H0_H0 ;  /* 0x200000e4ffaf7230 */ /* 0x010fe40000004100 */
[----:B------:R-:W-:Y:S01]  /*35d0*/  FADD.FTZ R78, -R178, R78 ;  /* 0x0000004eb24e7221 */ /* 0x000fe20000010100 */
[----:B------:R-:W-:Y:S02]  /*35e0*/  SHF.R.U64 R178, R108, 0x10, R109 ;  /* 0x000000106cb27819 */ /* 0x000fe4000000126d */
[----:B------:R-:W-:Y:S01]  /*35f0*/  FADD.FTZ R79, -R175, R79 ;  /* 0x0000004faf4f7221 */ /* 0x000fe20000010100 */
[----:B-----5:R-:W-:-:S02]  /*3600*/  HADD2.F32 R175, -RZ, R231.H0_H0 ;  /* 0x200000e7ffaf7230 */ /* 0x020fc40000004100 */
[----:B------:R-:W-:Y:S02]  /*3610*/  HADD2.F32 R178, -RZ, R178.H0_H0 ;  /* 0x200000b2ffb27230 */ /* 0x000fe40000004100 */
[----:B------:R-:W-:Y:S02]  /*3620*/  HADD2.F32 R179, -RZ, R226.H0_H0 ;  /* 0x200000e2ffb37230 */ /* 0x000fe40000004100 */
[----:B------:R-:W-:Y:S01]  /*3630*/  FADD.FTZ R82, -R175, R82 ;  /* 0x00000052af527221 */ /* 0x000fe20000010100 */
[----:B------:R-:W-:Y:S02]  /*3640*/  HADD2.F32 R180, -RZ, R230.H0_H0 ;  /* 0x200000e6ffb47230 */ /* 0x000fe40000004100 */
[----:B------:R-:W-:Y:S01]  /*3650*/  FADD.FTZ R73, -R178, R73 ;  /* 0x00000049b2497221 */ /* 0x000fe20000010100 */
[----:B------:R-:W-:Y:S01]  /*3660*/  HADD2.F32 R175, -RZ, R41.H0_H0 ;  /* 0x20000029ffaf7230 */ /* 0x000fe20000004100 */
[----:B------:R-:W-:Y:S01]  /*3670*/  SHF.R.U64 R178, R106, 0x10, R107 ;  /* 0x000000106ab27819 */ /* 0x000fe2000000126b */
[----:B------:R-:W-:Y:S01]  /*3680*/  FADD.FTZ R77, -R179, R77 ;  /* 0x0000004db34d7221 */ /* 0x000fe20000010100 */
[----:B------:R-:W-:Y:S01]  /*3690*/  HADD2.F32 R179, -RZ, R232.H0_H0 ;  /* 0x200000e8ffb37230 */ /* 0x000fe20000004100 */
[----:B------:R-:W1:Y:S01]  /*36a0*/  MUFU.RCP R191, R175 ;  /* 0x000000af00bf7308 */ /* 0x000e620000001000 */
[----:B------:R-:W-:Y:S01]  /*36b0*/  FADD.FTZ R81, -R180, R81 ;  /* 0x00000051b4517221 */ /* 0x000fe20000010100 */
[----:B0-----:R-:W-:Y:S01]  /*36c0*/  FMUL.FTZ R186, R186, R190 ;  /* 0x000000bebaba7220 */ /* 0x001fe20000410000 */
[----:B------:R-:W-:Y:S01]  /*36d0*/  SHF.R.U32.HI R180, RZ, 0x10, R109 ;  /* 0x00000010ffb47819 */ /* 0x000fe2000001166d */
[----:B------:R-:W-:-:S02]  /*36e0*/  HADD2.F32 R178, -RZ, R178.H0_H0 ;  /* 0x200000b2ffb27230 */ /* 0x000fc40000004100 */
[----:B------:R-:W-:Y:S02]  /*36f0*/  HADD2.F32 R190, -RZ, R146.H0_H0 ;  /* 0x20000092ffbe7230 */ /* 0x000fe40000004100 */
[----:B------:R-:W-:Y:S01]  /*3700*/  FADD.FTZ R83, -R179, R83 ;  /* 0x00000053b3537221 */ /* 0x000fe20000010100 */
[----:B------:R-:W-:Y:S01]  /*3710*/  HADD2.F32 R180, -RZ, R180.H0_H0 ;  /* 0x200000b4ffb47230 */ /* 0x000fe20000004100 */
[----:B------:R-:W-:Y:S01]  /*3720*/  SHF.R.U32.HI R179, RZ, 0x10, R107 ;  /* 0x00000010ffb37819 */ /* 0x000fe2000001166b */
[----:B------:R-:W-:Y:S01]  /*3730*/  FADD.FTZ R69, -R178, R69 ;  /* 0x00000045b2457221 */ /* 0x000fe20000010100 */
[----:B------:R-:W-:Y:S01]  /*3740*/  FADD.FTZ R45, -R190, R45 ;  /* 0x0000002dbe2d7221 */ /* 0x000fe20000010100 */
[----:B------:R-:W-:Y:S01]  /*3750*/  HADD2.F32 R178, -RZ, R84.H0_H0 ;  /* 0x20000054ffb27230 */ /* 0x000fe20000004100 */
[----:B------:R-:W0:Y:S01]  /*3760*/  MUFU.RCP R190, R51 ;  /* 0x0000003300be7308 */ /* 0x000e220000001000 */
[----:B------:R-:W-:Y:S01]  /*3770*/  FADD.FTZ R75, -R180, R75 ;  /* 0x0000004bb44b7221 */ /* 0x000fe20000010100 */
[----:B------:R-:W-:Y:S01]  /*3780*/  HADD2.F32 R179, -RZ, R179.H0_H0 ;  /* 0x200000b3ffb37230 */ /* 0x000fe20000004100 */
[----:B------:R-:W-:Y:S01]  /*3790*/  SHF.R.U64 R180, R104, 0x10, R105 ;  /* 0x0000001068b47819 */ /* 0x000fe20000001269 */
[----:B------:R-:W-:-:S04]  /*37a0*/  HADD2.F32 R174, -RZ, R229.H0_H0 ;  /* 0x200000e5ffae7230 */ /* 0x000fc80000004100 */
[----:B------:R-:W2:Y:S01]  /*37b0*/  MUFU.RCP R147, R178 ;  /* 0x000000b200937308 */ /* 0x000ea20000001000 */
[----:B------:R-:W-:Y:S01]  /*37c0*/  FADD.FTZ R71, -R179, R71 ;  /* 0x00000047b3477221 */ /* 0x000fe20000010100 */
[----:B------:R-:W-:Y:S02]  /*37d0*/  HADD2.F32 R179, -RZ, R180.H0_H0 ;  /* 0x200000b4ffb37230 */ /* 0x000fe40000004100 */
[----:B-1----:R-:W-:Y:S01]  /*37e0*/  FMUL.FTZ R188, R44, R191 ;  /* 0x000000bf2cbc7220 */ /* 0x002fe20000410000 */
[----:B------:R-:W-:Y:S01]  /*37f0*/  FADD.FTZ R80, -R174, R80 ;  /* 0x00000050ae507221 */ /* 0x000fe20000010100 */
[----:B------:R-:W-:Y:S01]  /*3800*/  HADD2.F32 R44, -RZ, R134.H0_H0 ;  /* 0x20000086ff2c7230 */ /* 0x000fe20000004100 */
[----:B------:R-:W-:Y:S01]  /*3810*/  SHF.R.U64 R180, R102, 0x10, R103 ;  /* 0x0000001066b47819 */ /* 0x000fe20000001267 */
[----:B------:R-:W1:Y:S01]  /*3820*/  MUFU.RCP R146, R197 ;  /* 0x000000c500927308 */ /* 0x000e620000001000 */
[----:B------:R-:W-:Y:S01]  /*3830*/  FMUL.FTZ R76, R76, R148 ;  /* 0x000000944c4c7220 */ /* 0x000fe20000410000 */
[----:B------:R-:W-:Y:S01]  /*3840*/  FADD.FTZ R65, -R179, R65 ;  /* 0x00000041b3417221 */ /* 0x000fe20000010100 */
[----:B------:R-:W-:Y:S01]  /*3850*/  FMUL.FTZ R191, R46, R192 ;  /* 0x000000c02ebf7220 */ /* 0x000fe20000410000 */
[----:B------:R-:W-:Y:S01]  /*3860*/  FMUL.FTZ R193, R80, R193 ;  /* 0x000000c150c17220 */ /* 0x000fe20000410000 */
[----:B------:R-:W-:-:S02]  /*3870*/  HADD2.F32 R148, -RZ, R207.H0_H0 ;  /* 0x200000cfff947230 */ /* 0x000fc40000004100 */
[----:B------:R-:W-:Y:S01]  /*3880*/  FMUL.FTZ R73, R73, R142 ;  /* 0x0000008e49497220 */ /* 0x000fe20000410000 */
[----:B------:R-:W-:Y:S01]  /*3890*/  HADD2.F32 R179, -RZ, R43.H1_H1 ;  /* 0x3000002bffb37230 */ /* 0x000fe20000004100 */
[----:B------:R-:W3:Y:S01]  /*38a0*/  MUFU.RCP R192, R198 ;  /* 0x000000c600c07308 */ /* 0x000ee20000001000 */
[----:B------:R-:W-:Y:S01]  /*38b0*/  FMUL.FTZ R80, R164, R44 ;  /* 0x0000002ca4507220 */ /* 0x000fe20000410000 */
[----:B------:R-:W-:Y:S02]  /*38c0*/  HADD2.F32 R180, -RZ, R180.H0_H0 ;  /* 0x200000b4ffb47230 */ /* 0x000fe40000004100 */
[----:B0-----:R-:W-:Y:S01]  /*38d0*/  FMUL.FTZ R190, R45, R190 ;  /* 0x000000be2dbe7220 */ /* 0x001fe20000410000 */
[----:B------:R-:W-:Y:S02]  /*38e0*/  HADD2.F32 R45, -RZ, R116.H0_H0 ;  /* 0x20000074ff2d7230 */ /* 0x000fe40000004100 */
[----:B------:R-:W-:Y:S01]  /*38f0*/  FMUL.FTZ R116, R163, R148 ;  /* 0x00000094a3747220 */ /* 0x000fe20000410000 */
[----:B------:R-:W-:-:S02]  /*3900*/  HADD2.F32 R174, -RZ, R40.H1_H1 ;  /* 0x30000028ffae7230 */ /* 0x000fc40000004100 */
[----:B------:R-:W-:Y:S01]  /*3910*/  FADD.FTZ R209, R209, R80 ;  /* 0x00000050d1d17221 */ /* 0x000fe20000010000 */
[----:B------:R-:W0:Y:S01]  /*3920*/  MUFU.RCP R145, R179 ;  /* 0x000000b300917308 */ /* 0x000e220000001000 */
[----:B------:R-:W-:Y:S01]  /*3930*/  FFMA.FTZ R210, R80, R73, R210 ;  /* 0x0000004950d27223 */ /* 0x000fe200000100d2 */
[----:B--2---:R-:W-:Y:S01]  /*3940*/  FMUL.FTZ R77, R77, R147 ;  /* 0x000000934d4d7220 */ /* 0x004fe20000410000 */
[----:B------:R-:W-:Y:S01]  /*3950*/  FADD.FTZ R61, -R180, R61 ;  /* 0x0000003db43d7221 */ /* 0x000fe20000010100 */
[----:B------:R-:W-:Y:S02]  /*3960*/  HADD2.F32 R147, -RZ, R206.H1_H1 ;  /* 0x300000ceff937230 */ /* 0x000fe40000004100 */
[----:B------:R-:W-:Y:S01]  /*3970*/  FMUL.FTZ R75, R75, R141 ;  /* 0x0000008d4b4b7220 */ /* 0x000fe20000410000 */
[----:B------:R-:W-:Y:S02]  /*3980*/  HADD2.F32 R180, -RZ, R84.H1_H1 ;  /* 0x30000054ffb47230 */ /* 0x000fe40000004100 */
[----:B------:R-:W-:Y:S01]  /*3990*/  FMUL.FTZ R194, R194, R45 ;  /* 0x0000002dc2c27220 */ /* 0x000fe20000410000 */
[----:B------:R-:W2:Y:S01]  /*39a0*/  MUFU.RCP R189, R174 ;  /* 0x000000ae00bd7308 */ /* 0x000ea20000001000 */
[----:B------:R-:W-:Y:S01]  /*39b0*/  FADD.FTZ R209, R209, R116 ;  /* 0x00000074d1d17221 */ /* 0x000fe20000010000 */
[----:B------:R-:W-:Y:S01]  /*39c0*/  FFMA.FTZ R210, R116, R74, R210 ;  /* 0x0000004a74d27223 */ /* 0x000fe200000100d2 */
[----:B------:R-:W-:-:S02]  /*39d0*/  HADD2.F32 R46, -RZ, R161.H0_H0 ;  /* 0x200000a1ff2e7230 */ /* 0x000fc40000004100 */
[----:B------:R-:W-:Y:S01]  /*39e0*/  FMUL.FTZ R72, R159, R147 ;  /* 0x000000939f487220 */ /* 0x000fe20000410000 */
[----:B------:R-:W-:Y:S01]  /*39f0*/  FADD.FTZ R209, R209, R194 ;  /* 0x000000c2d1d17221 */ /* 0x000fe20000010000 */
[----:B------:R-:W-:Y:S01]  /*3a00*/  FFMA.FTZ R210, R194, R75, R210 ;  /* 0x0000004bc2d27223 */ /* 0x000fe200000100d2 */
[----:B------:R-:W4:Y:S01]  /*3a10*/  MUFU.RCP R144, R180 ;  /* 0x000000b400907308 */ /* 0x000f220000001000 */
[----:B-1----:R-:W-:Y:S01]  /*3a20*/  FMUL.FTZ R83, R83, R146 ;  /* 0x0000009253537220 */ /* 0x002fe20000410000 */
[----:B------:R-:W-:Y:S01]  /*3a30*/  FMUL.FTZ R58, R58, R182 ;  /* 0x000000b63a3a7220 */ /* 0x000fe20000410000 */
[----:B------:R-:W-:Y:S02]  /*3a40*/  HADD2.F32 R146, -RZ, R206.H0_H0 ;  /* 0x200000ceff927230 */ /* 0x000fe40000004100 */
[----:B------:R-:W-:Y:S01]  /*3a50*/  FMUL.FTZ R69, R69, R140 ;  /* 0x0000008c45457220 */ /* 0x000fe20000410000 */
[----:B------:R-:W-:Y:S02]  /*3a60*/  HADD2.F32 R182, -RZ, R86.H0_H0 ;  /* 0x20000056ffb67230 */ /* 0x000fe40000004100 */
[----:B------:R-:W-:Y:S01]  /*3a70*/  FMUL.FTZ R195, R195, R46 ;  /* 0x0000002ec3c37220 */ /* 0x000fe20000410000 */
[----:B------:R-:W1:Y:S01]  /*3a80*/  MUFU.RCP R138, R150 ;  /* 0x00000096008a7308 */ /* 0x000e620000001000 */
[----:B------:R-:W-:Y:S01]  /*3a90*/  FADD.FTZ R209, R209, R72 ;  /* 0x00000048d1d17221 */ /* 0x000fe20000010000 */
[----:B------:R-:W-:Y:S01]  /*3aa0*/  FFMA.FTZ R210, R72, R68, R210 ;  /* 0x0000004448d27223 */ /* 0x000fe200000100d2 */
[----:B------:R-:W-:-:S02]  /*3ab0*/  HADD2.F32 R152, -RZ, R32.H1_H1 ;  /* 0x30000020ff987230 */ /* 0x000fc40000004100 */
[----:B---3--:R-:W-:Y:S01]  /*3ac0*/  FMUL.FTZ R192, R47, R192 ;  /* 0x000000c02fc07220 */ /* 0x008fe20000410000 */
[----:B------:R-:W-:Y:S01]  /*3ad0*/  FMUL.FTZ R56, R56, R143 ;  /* 0x0000008f38387220 */ /* 0x000fe20000410000 */
[----:B------:R-:W-:Y:S02]  /*3ae0*/  HADD2.F32 R47, -RZ, R160.H0_H0 ;  /* 0x200000a0ff2f7230 */ /* 0x000fe40000004100 */
[----:B------:R-:W-:Y:S01]  /*3af0*/  FMUL.FTZ R184, R184, R146 ;  /* 0x00000092b8b87220 */ /* 0x000fe20000410000 */
[----:B------:R-:W3:Y:S01]  /*3b00*/  MUFU.RCP R143, R182 ;  /* 0x000000b6008f7308 */ /* 0x000ee20000001000 */
[----:B------:R-:W-:Y:S01]  /*3b10*/  FADD.FTZ R209, R209, R195 ;  /* 0x000000c3d1d17221 */ /* 0x000fe20000010000 */
[----:B------:R-:W-:Y:S01]  /*3b20*/  FFMA.FTZ R210, R195, R69, R210 ;  /* 0x00000045c3d27223 */ /* 0x000fe200000100d2 */
[----:B0-----:R-:W-:Y:S01]  /*3b30*/  FMUL.FTZ R78, R78, R145 ;  /* 0x000000914e4e7220 */ /* 0x001fe20000410000 */
[----:B------:R-:W-:Y:S01]  /*3b40*/  FMUL.FTZ R57, R57, R129 ;  /* 0x0000008139397220 */ /* 0x000fe20000410000 */
[----:B------:R-:W-:Y:S01]  /*3b50*/  FMUL.FTZ R185, R121, R185 ;  /* 0x000000b979b97220 */ /* 0x000fe20000410000 */
[----:B------:R-:W-:-:S02]  /*3b60*/  HADD2.F32 R145, -RZ, R205.H1_H1 ;  /* 0x300000cdff917230 */ /* 0x000fc40000004100 */
[----:B------:R-:W0:Y:S01]  /*3b70*/  MUFU.RCP R137, R152 ;  /* 0x0000009800897308 */ /* 0x000e220000001000 */
[--C-:B------:R-:W-:Y:S02]  /*3b80*/  HADD2.F32 R129, -RZ, R196.reuse.H1_H1 ;  /* 0x300000c4ff817230 */ /* 0x100fe40000004100 */
[----:B------:R-:W-:Y:S01]  /*3b90*/  FMUL.FTZ R71, R71, R139 ;  /* 0x0000008b47477220 */ /* 0x000fe20000410000 */
[----:B------:R-:W-:Y:S02]  /*3ba0*/  HADD2.F32 R121, -RZ, R196.H0_H0 ;  /* 0x200000c4ff797230 */ /* 0x000fe40000004100 */
[----:B------:R-:W-:Y:S01]  /*3bb0*/  FMUL.FTZ R196, R158, R47 ;  /* 0x0000002f9ec47220 */ /* 0x000fe20000410000 */
[----:B------:R-:W-:Y:S01]  /*3bc0*/  FADD.FTZ R209, R209, R184 ;  /* 0x000000b8d1d17221 */ /* 0x000fe20000010000 */
[----:B------:R-:W-:Y:S01]  /*3bd0*/  FFMA.FTZ R210, R184, R70, R210 ;  /* 0x00000046b8d27223 */ /* 0x000fe200000100d2 */
[----:B------:R-:W-:Y:S02]  /*3be0*/  HADD2.F32 R154, -RZ, R34.H0_H0 ;  /* 0x20000022ff9a7230 */ /* 0x000fe40000004100 */
[----:B--2---:R-:W-:Y:S01]  /*3bf0*/  FMUL.FTZ R189, R48, R189 ;  /* 0x000000bd30bd7220 */ /* 0x004fe20000410000 */
[----:B------:R-:W-:-:S02]  /*3c00*/  HADD2.F32 R48, -RZ, R128.H0_H0 ;  /* 0x20000080ff307230 */ /* 0x000fc40000004100 */
[----:B------:R-:W-:Y:S01]  /*3c10*/  FMUL.FTZ R113, R113, R145 ;  /* 0x0000009171717220 */ /* 0x000fe20000410000 */
[----:B------:R-:W-:Y:S01]  /*3c20*/  FADD.FTZ R209, R209, R196 ;  /* 0x000000c4d1d17221 */ /* 0x000fe20000010000 */
[----:B------:R-:W-:Y:S01]  /*3c30*/  FFMA.FTZ R210, R196, R71, R210 ;  /* 0x00000047c4d27223 */ /* 0x000fe200000100d2 */
[----:B------:R-:W2:Y:S01]  /*3c40*/  MUFU.RCP R136, R154 ;  /* 0x0000009a00887308 */ /* 0x000ea20000001000 */
[----:B----4-:R-:W-:Y:S01]  /*3c50*/  FMUL.FTZ R79, R79, R144 ;  /* 0x000000904f4f7220 */ /* 0x010fe20000410000 */
[----:B------:R-:W-:Y:S02]  /*3c60*/  HADD2.F32 R144, -RZ, R205.H0_H0 ;  /* 0x200000cdff907230 */ /* 0x000fe40000004100 */
[----:B-1----:R-:W-:Y:S01]  /*3c70*/  FMUL.FTZ R65, R65, R138 ;  /* 0x0000008a41417220 */ /* 0x002fe20000410000 */
[----:B------:R-:W-:Y:S01]  /*3c80*/  FMUL.FTZ R128, R150, R48 ;  /* 0x0000003096807220 */ /* 0x000fe20000410000 */
[----:B------:R-:W-:Y:S01]  /*3c90*/  FADD.FTZ R209, R209, R113 ;  /* 0x00000071d1d17221 */ /* 0x000fe20000010000 */
[----:B------:R-:W-:Y:S01]  /*3ca0*/  FFMA.FTZ R210, R113, R64, R210 ;  /* 0x0000004071d27223 */ /* 0x000fe200000100d2 */
[----:B------:R-:W-:-:S02]  /*3cb0*/  HADD2.F32 R156, -RZ, R34.H1_H1 ;  /* 0x30000022ff9c7230 */ /* 0x000fc40000004100 */
[----:B------:R-:W-:Y:S01]  /*3cc0*/  FMUL.FTZ R151, R151, R144 ;  /* 0x0000009097977220 */ /* 0x000fe20000410000 */
[----:B------:R-:W-:Y:S02]  /*3cd0*/  HADD2.F32 R130, -RZ, R130.H0_H0 ;  /* 0x20000082ff827230 */ /* 0x000fe40000004100 */
[----:B------:R-:W-:Y:S01]  /*3ce0*/  FADD.FTZ R209, R209, R128 ;  /* 0x00000080d1d17221 */ /* 0x000fe20000010000 */
[----:B------:R-:W-:Y:S02]  /*3cf0*/  HADD2.F32 R50, -RZ, R40.H0_H0 ;  /* 0x20000028ff327230 */ /* 0x000fe40000004100 */
[----:B------:R-:W-:Y:S01]  /*3d00*/  FFMA.FTZ R210, R128, R65, R210 ;  /* 0x0000004180d27223 */ /* 0x000fe200000100d2 */
[----:B------:R-:W1:Y:S01]  /*3d10*/  MUFU.RCP R135, R156 ;  /* 0x0000009c00877308 */ /* 0x000e620000001000 */
[----:B------:R-:W-:Y:S01]  /*3d20*/  SHF.R.U64 R114, R114, 0x10, R115 ;  /* 0x0000001072727819 */ /* 0x000fe20000001273 */
[----:B---3--:R-:W-:Y:S01]  /*3d30*/  FMUL.FTZ R81, R81, R143 ;  /* 0x0000008f51517220 */ /* 0x008fe20000410000 */
[----:B------:R-:W-:-:S02]  /*3d40*/  HADD2.F32 R143, -RZ, R204.H1_H1 ;  /* 0x300000ccff8f7230 */ /* 0x000fc40000004100 */
[----:B0-----:R-:W-:Y:S01]  /*3d50*/  FMUL.FTZ R67, R67, R137 ;  /* 0x0000008943437220 */ /* 0x001fe20000410000 */
[----:B------:R-:W-:Y:S01]  /*3d60*/  FMUL.FTZ R152, R152, R130 ;  /* 0x0000008298987220 */ /* 0x000fe20000410000 */
[----:B------:R-:W-:Y:S01]  /*3d70*/  FADD.FTZ R209, R209, R151 ;  /* 0x00000097d1d17221 */ /* 0x000fe20000010000 */
[----:B------:R-:W-:Y:S01]  /*3d80*/  FFMA.FTZ R210, R151, R66, R210 ;  /* 0x0000004297d27223 */ /* 0x000fe200000100d2 */
[----:B------:R-:W0:Y:S01]  /*3d90*/  MUFU.RCP R187, R50 ;  /* 0x0000003200bb7308 */ /* 0x000e220000001000 */
[----:B------:R-:W-:Y:S02]  /*3da0*/  HADD2.F32 R114, -RZ, R114.H0_H0 ;  /* 0x20000072ff727230 */ /* 0x000fe40000004100 */
[----:B------:R-:W-:Y:S01]  /*3db0*/  FMUL.FTZ R153, R153, R143 ;  /* 0x0000008f99997220 */ /* 0x000fe20000410000 */
[----:B------:R-:W-:Y:S01]  /*3dc0*/  FADD.FTZ R209, R209, R152 ;  /* 0x00000098d1d17221 */ /* 0x000fe20000010000 */
[----:B------:R-:W-:Y:S01]  /*3dd0*/  FFMA.FTZ R210, R152, R67, R210 ;  /* 0x0000004398d27223 */ /* 0x000fe200000100d2 */
[----:B------:R-:W-:Y:S01]  /*3de0*/  SHF.R.U32.HI R115, RZ, 0x10, R115 ;  /* 0x00000010ff737819 */ /* 0x000fe20000011673 */
[----:B------:R-:W-:-:S02]  /*3df0*/  HADD2.F32 R142, -RZ, R204.H0_H0 ;  /* 0x200000ccff8e7230 */ /* 0x000fc40000004100 */
[----:B--2---:R-:W-:Y:S01]  /*3e00*/  FMUL.FTZ R61, R61, R136 ;  /* 0x000000883d3d7220 */ /* 0x004fe20000410000 */
        /* <DEDUP_REMOVED lines=8> */
[----:B------:R-:W-:Y:S01]  /*3e90*/  SHF.R.U64 R122, R122, 0x10, R123 ;  /* 0x000000107a7a7819 */ /* 0x000fe2000000127b */
[----:B------:R-:W2:Y:S01]  /*3ea0*/  MUFU.RCP R131, R165 ;  /* 0x000000a500837308 */ /* 0x000ea20000001000 */
[----:B------:R-:W-:-:S02]  /*3eb0*/  HADD2.F32 R141, -RZ, R203.H1_H1 ;  /* 0x300000cbff8d7230 */ /* 0x000fc40000004100 */
[----:B-1----:R-:W-:Y:S01]  /*3ec0*/  FMUL.FTZ R63, R63, R135 ;  /* 0x000000873f3f7220 */ /* 0x002fe20000410000 */
[----:B------:R-:W-:Y:S01]  /*3ed0*/  FMUL.FTZ R156, R156, R115 ;  /* 0x000000739c9c7220 */ /* 0x000fe20000410000 */
[----:B------:R-:W-:Y:S01]  /*3ee0*/  FADD.FTZ R209, R209, R155 ;  /* 0x0000009bd1d17221 */ /* 0x000fe20000010000 */
[----:B------:R-:W-:Y:S01]  /*3ef0*/  FFMA.FTZ R210, R155, R62, R210 ;  /* 0x0000003e9bd27223 */ /* 0x000fe200000100d2 */
[----:B0-----:R-:W-:Y:S01]  /*3f00*/  FMUL.FTZ R187, R49, R187 ;  /* 0x000000bb31bb7220 */ /* 0x001fe20000410000 */
[----:B------:R-:W-:Y:S02]  /*3f10*/  HADD2.F32 R49, -RZ, R122.H0_H0 ;  /* 0x2000007aff317230 */ /* 0x000fe40000004100 */
[----:B------:R-:W-:Y:S01]  /*3f20*/  FMUL.FTZ R157, R157, R141 ;  /* 0x0000008d9d9d7220 */ /* 0x000fe20000410000 */
[----:B------:R-:W-:Y:S01]  /*3f30*/  FADD.FTZ R209, R209, R156 ;  /* 0x0000009cd1d17221 */ /* 0x000fe20000010000 */
[----:B------:R-:W-:Y:S01]  /*3f40*/  FFMA.FTZ R210, R156, R63, R210 ;  /* 0x0000003f9cd27223 */ /* 0x000fe200000100d2 */
[----:B------:R-:W-:Y:S01]  /*3f50*/  SHF.R.U32.HI R123, RZ, 0x10, R123 ;  /* 0x00000010ff7b7819 */ /* 0x000fe2000001167b */
[----:B------:R-:W-:-:S02]  /*3f60*/  HADD2.F32 R170, -RZ, R37.H1_H1 ;  /* 0x30000025ffaa7230 */ /* 0x000fc40000004100 */
[----:B------:R-:W-:Y:S01]  /*3f70*/  FMUL.FTZ R117, R117, R49 ;  /* 0x0000003175757220 */ /* 0x000fe20000410000 */
[----:B------:R-:W-:Y:S02]  /*3f80*/  HADD2.F32 R140, -RZ, R203.H0_H0 ;  /* 0x200000cbff8c7230 */ /* 0x000fe40000004100 */
[----:B------:R-:W-:Y:S01]  /*3f90*/  FADD.FTZ R209, R209, R157 ;  /* 0x0000009dd1d17221 */ /* 0x000fe20000010000 */
[----:B------:R-:W-:Y:S01]  /*3fa0*/  FFMA.FTZ R210, R157, R56, R210 ;  /* 0x000000389dd27223 */ /* 0x000fe200000100d2 */
[----:B------:R-:W0:Y:S01]  /*3fb0*/  MUFU.RCP R133, R170 ;  /* 0x000000aa00857308 */ /* 0x000e220000001000 */
[----:B------:R-:W-:Y:S02]  /*3fc0*/  HADD2.F32 R122, -RZ, R123.H0_H0 ;  /* 0x2000007bff7a7230 */ /* 0x000fe40000004100 */
[----:B------:R-:W-:Y:S01]  /*3fd0*/  FMUL.FTZ R162, R162, R140 ;  /* 0x0000008ca2a27220 */ /* 0x000fe20000410000 */
[----:B------:R-:W-:Y:S01]  /*3fe0*/  FADD.FTZ R209, R209, R117 ;  /* 0x00000075d1d17221 */ /* 0x000fe20000010000 */
[----:B------:R-:W-:Y:S01]  /*3ff0*/  FFMA.FTZ R210, R117, R57, R210 ;  /* 0x0000003975d27223 */ /* 0x000fe200000100d2 */
[----:B------:R-:W-:Y:S01]  /*4000*/  SHF.R.U64 R124, R124, 0x10, R125 ;  /* 0x000000107c7c7819 */ /* 0x000fe2000000127d */
[----:B------:R-:W-:-:S02]  /*4010*/  HADD2.F32 R139, -RZ, R202.H1_H1 ;  /* 0x300000caff8b7230 */ /* 0x000fc40000004100 */
[----:B--2---:R-:W-:Y:S01]  /*4020*/  FMUL.FTZ R59, R59, R131 ;  /* 0x000000833b3b7220 */ /* 0x004fe20000410000 */
[----:B------:R-:W-:Y:S01]  /*4030*/  FMUL.FTZ R163, R165, R122 ;  /* 0x0000007aa5a37220 */ /* 0x000fe20000410000 */
[----:B------:R-:W-:Y:S01]  /*4040*/  FADD.FTZ R209, R209, R162 ;  /* 0x000000a2d1d17221 */ /* 0x000fe20000010000 */
[----:B------:R-:W-:Y:S01]  /*4050*/  FFMA.FTZ R210, R162, R58, R210 ;  /* 0x0000003aa2d27223 */ /* 0x000fe200000100d2 */
[----:B------:R-:W-:Y:S01]  /*4060*/  HADD2.F32 R123, -RZ, R124.H0_H0 ;  /* 0x2000007cff7b7230 */ /* 0x000fe20000004100 */
[----:B------:R-:W-:Y:S01]  /*4070*/  SHF.R.U32.HI R125, RZ, 0x10, R125 ;  /* 0x00000010ff7d7819 */ /* 0x000fe2000001167d */
        /* <DEDUP_REMOVED lines=8> */
[----:B------:R-:W-:Y:S02]  /*4100*/  HADD2.F32 R125, -RZ, R132.H0_H0 ;  /* 0x20000084ff7d7230 */ /* 0x000fe40000004100 */
[----:B0-----:R-:W-:Y:S01]  /*4110*/  FMUL.FTZ R54, R54, R133 ;  /* 0x0000008536367220 */ /* 0x001fe20000410000 */
[----:B------:R-:W-:Y:S02]  /*4120*/  HADD2.F32 R132, -RZ, R166.H0_H0 ;  /* 0x200000a6ff847230 */ /* 0x000fe40000004100 */
[----:B------:R-:W-:Y:S01]  /*4130*/  FMUL.FTZ R166, R170, R138 ;  /* 0x0000008aaaa67220 */ /* 0x000fe20000410000 */
[----:B------:R-:W-:Y:S01]  /*4140*/  FADD.FTZ R209, R209, R165 ;  /* 0x000000a5d1d17221 */ /* 0x000fe20000010000 */
[----:B------:R-:W-:Y:S01]  /*4150*/  FFMA.FTZ R210, R165, R185, R210 ;  /* 0x000000b9a5d27223 */ /* 0x000fe200000100d2 */
[----:B------:R-:W-:Y:S01]  /*4160*/  SHF.R.U64 R118, R118, 0x10, R119 ;  /* 0x0000001076767819 */ /* 0x000fe20000001277 */
[----:B------:R-:W-:Y:S02]  /*4170*/  HADD2.F32 R137, -RZ, R201.H1_H1 ;  /* 0x300000c9ff897230 */ /* 0x000fe40000004100 */
[----:B------:R-:W-:Y:S01]  /*4180*/  FMUL.FTZ R167, R171, R124 ;  /* 0x0000007caba77220 */ /* 0x000fe20000410000 */
[----:B------:R-:W-:Y:S01]  /*4190*/  FADD.FTZ R209, R209, R166 ;  /* 0x000000a6d1d17221 */ /* 0x000fe20000010000 */
[----:B------:R-:W-:Y:S01]  /*41a0*/  FFMA.FTZ R210, R166, R54, R210 ;  /* 0x00000036a6d27223 */ /* 0x000fe200000100d2 */
[----:B------:R-:W-:-:S02]  /*41b0*/  HADD2.F32 R118, -RZ, R118.H0_H0 ;  /* 0x20000076ff767230 */ /* 0x000fc40000004100 */
[----:B------:R-:W-:Y:S02]  /*41c0*/  HADD2.F32 R150, -RZ, R168.H0_H0 ;  /* 0x200000a8ff967230 */ /* 0x000fe40000004100 */
[----:B------:R-:W-:Y:S01]  /*41d0*/  FMUL.FTZ R168, R172, R137 ;  /* 0x00000089aca87220 */ /* 0x000fe20000410000 */
[----:B------:R-:W-:Y:S01]  /*41e0*/  FADD.FTZ R209, R209, R167 ;  /* 0x000000a7d1d17221 */ /* 0x000fe20000010000 */
[----:B------:R-:W-:Y:S01]  /*41f0*/  FFMA.FTZ R210, R167, R55, R210 ;  /* 0x00000037a7d27223 */ /* 0x000fe200000100d2 */
[----:B------:R-:W-:Y:S01]  /*4200*/  SHF.R.U32.HI R119, RZ, 0x10, R119 ;  /* 0x00000010ff777819 */ /* 0x000fe20000011677 */
[----:B------:R-:W-:Y:S02]  /*4210*/  HADD2.F32 R136, -RZ, R201.H0_H0 ;  /* 0x200000c9ff887230 */ /* 0x000fe40000004100 */
[----:B------:R-:W-:Y:S01]  /*4220*/  FMUL.FTZ R169, R50, R118 ;  /* 0x0000007632a97220 */ /* 0x000fe20000410000 */
[----:B------:R-:W-:Y:S02]  /*4230*/  HADD2.F32 R183, -RZ, R85.H1_H1 ;  /* 0x30000055ffb77230 */ /* 0x000fe40000004100 */
[----:B------:R-:W-:Y:S01]  /*4240*/  FADD.FTZ R209, R209, R168 ;  /* 0x000000a8d1d17221 */ /* 0x000fe20000010000 */
[----:B------:R-:W-:Y:S01]  /*4250*/  FFMA.FTZ R210, R168, R53, R210 ;  /* 0x00000035a8d27223 */ /* 0x000fe200000100d2 */
[----:B------:R-:W-:Y:S01]  /*4260*/  HADD2.F32 R119, -RZ, R119.H0_H0 ;  /* 0x20000077ff777230 */ /* 0x000fe20000004100 */
[----:B------:R-:W0:Y:S01]  /*4270*/  MUFU.RCP R133, R183 ;  /* 0x000000b700857308 */ /* 0x000e220000001000 */
[----:B------:R-:W-:Y:S01]  /*4280*/  FMUL.FTZ R170, R173, R136 ;  /* 0x00000088adaa7220 */ /* 0x000fe20000410000 */
[----:B------:R-:W-:Y:S01]  /*4290*/  FADD.FTZ R209, R209, R169 ;  /* 0x000000a9d1d17221 */ /* 0x000fe20000010000 */
[----:B------:R-:W-:Y:S01]  /*42a0*/  FFMA.FTZ R210, R169, R187, R210 ;  /* 0x000000bba9d27223 */ /* 0x000fe200000100d2 */
[----:B------:R-:W-:-:S02]  /*42b0*/  HADD2.F32 R135, -RZ, R200.H1_H1 ;  /* 0x300000c8ff877230 */ /* 0x000fc40000004100 */
[----:B------:R-:W-:Y:S01]  /*42c0*/  FMUL.FTZ R171, R174, R119 ;  /* 0x00000077aeab7220 */ /* 0x000fe20000410000 */
[----:B------:R-:W-:Y:S01]  /*42d0*/  FADD.FTZ R209, R209, R170 ;  /* 0x000000aad1d17221 */ /* 0x000fe20000010000 */
[----:B------:R-:W-:Y:S01]  /*42e0*/  FFMA.FTZ R210, R170, R186, R210 ;  /* 0x000000baaad27223 */ /* 0x000fe200000100d2 */
[----:B------:R-:W-:Y:S02]  /*42f0*/  FMUL.FTZ R172, R175, R135 ;  /* 0x00000087afac7220 */ /* 0x000fe40000410000 */
        /* <DEDUP_REMOVED lines=9> */
[----:B------:R-:W-:Y:S01]  /*4390*/  SHF.R.U64 R126, R126, 0x10, R127 ;  /* 0x000000107e7e7819 */ /* 0x000fe2000000127f */
[----:B0-----:R-:W-:Y:S01]  /*43a0*/  FMUL.FTZ R82, R82, R133 ;  /* 0x0000008552527220 */ /* 0x001fe20000410000 */
[--C-:B------:R-:W-:Y:S02]  /*43b0*/  HADD2.F32 R133, -RZ, R199.reuse.H1_H1 ;  /* 0x300000c7ff857230 */ /* 0x100fe40000004100 */
[----:B------:R-:W-:Y:S01]  /*43c0*/  FMUL.FTZ R175, R198, R132 ;  /* 0x00000084c6af7220 */ /* 0x000fe20000410000 */
[----:B------:R-:W-:Y:S01]  /*43d0*/  FADD.FTZ R209, R209, R158 ;  /* 0x0000009ed1d17221 */ /* 0x000fe20000010000 */
[----:B------:R-:W-:Y:S01]  /*43e0*/  FFMA.FTZ R210, R158, R191, R210 ;  /* 0x000000bf9ed27223 */ /* 0x000fe200000100d2 */
[----:B------:R-:W-:Y:S02]  /*43f0*/  HADD2.F32 R126, -RZ, R126.H0_H0 ;  /* 0x2000007eff7e7230 */ /* 0x000fe40000004100 */
[----:B------:R-:W-:Y:S01]  /*4400*/  FMUL.FTZ R176, R177, R133 ;  /* 0x00000085b1b07220 */ /* 0x000fe20000410000 */
[----:B------:R-:W-:Y:S01]  /*4410*/  FADD.FTZ R209, R209, R175 ;  /* 0x000000afd1d17221 */ /* 0x000fe20000010000 */
[----:B------:R-:W-:Y:S01]  /*4420*/  FFMA.FTZ R210, R175, R192, R210 ;  /* 0x000000c0afd27223 */ /* 0x000fe200000100d2 */
[----:B------:R-:W-:Y:S01]  /*4430*/  SHF.R.U32.HI R127, RZ, 0x10, R127 ;  /* 0x00000010ff7f7819 */ /* 0x000fe2000001167f */
        /* <DEDUP_REMOVED lines=8> */
[----:B------:R-:W-:Y:S02]  /*44c0*/  FMUL.FTZ R179, R180, R127 ;  /* 0x0000007fb4b37220 */ /* 0x000fe40000410000 */
[----:B------:R-:W-:Y:S01]  /*44d0*/  FADD.FTZ R209, R209, R159 ;  /* 0x0000009fd1d17221 */ /* 0x000fe20000010000 */
[----:B------:R-:W-:Y:S01]  /*44e0*/  FFMA.FTZ R210, R159, R78, R210 ;  /* 0x0000004e9fd27223 */ /* 0x000fe200000100d2 */
[----:B------:R-:W-:-:S02]  /*44f0*/  HADD2.F32 R120, -RZ, R120.H0_H0 ;  /* 0x20000078ff787230 */ /* 0x000fc40000004100 */
[----:B------:R-:W-:Y:S01]  /*4500*/  FMUL.FTZ R160, R181, R129 ;  /* 0x00000081b5a07220 */ /* 0x000fe20000410000 */
[----:B------:R-:W-:Y:S01]  /*4510*/  FADD.FTZ R209, R209, R179 ;  /* 0x000000b3d1d17221 */ /* 0x000fe20000010000 */
[----:B------:R-:W-:Y:S01]  /*4520*/  FFMA.FTZ R210, R179, R79, R210 ;  /* 0x0000004fb3d27223 */ /* 0x000fe200000100d2 */
[----:B------:R-:W-:Y:S02]  /*4530*/  FMUL.FTZ R181, R182, R120 ;  /* 0x00000078b6b57220 */ /* 0x000fe40000410000 */
[----:B------:R-:W-:Y:S01]  /*4540*/  FADD.FTZ R209, R209, R160 ;  /* 0x000000a0d1d17221 */ /* 0x000fe20000010000 */
[----:B------:R-:W-:Y:S01]  /*4550*/  FFMA.FTZ R210, R160, R193, R210 ;  /* 0x000000c1a0d27223 */ /* 0x000fe200000100d2 */
[----:B------:R-:W-:Y:S02]  /*4560*/  FMUL.FTZ R161, R183, R121 ;  /* 0x00000079b7a17220 */ /* 0x000fe40000410000 */
        /* <DEDUP_REMOVED lines=47> */
.L_x_2049:
[----:B------:R-:W-:Y:S01]  /*4860*/  FADD.FTZ R4, R50, R4 ;  /* 0x0000000432047221 */ /* 0x000fe20000010000 */
[----:B------:R-:W-:Y:S01]  /*4870*/  FADD.FTZ R5, R51, R5 ;  /* 0x0000000533057221 */ /* 0x000fe20000010000 */
[----:B------:R-:W0:Y:S01]  /*4880*/  SHFL.DOWN PT, R50, R209, 0x10, 0x1f ;  /* 0x0a001f00d1327f89 */ /* 0x000e2200000e0000 */
        /* <DEDUP_REMOVED lines=14> */
[----:B------:R-:W4:Y:S01]  /*4970*/  LDL.LU R209, [R1+0x90] ;  /* 0x0000900001d17983 */ /* 0x000f220000300800 */
[----:B--2---:R-:W-:-:S03]  /*4980*/  FADD.FTZ R51, R51, R210 ;  /* 0x000000d233337221 */ /* 0x004fc60000010000 */
[----:B------:R-:W2:Y:S04]  /*4990*/  LDL.LU R210, [R1+0x94] ;  /* 0x0000940001d27983 */ /* 0x000ea80000300800 */
[----:B------:R-:W5:Y:S04]  /*49a0*/  LDL.LU R182, [R1+0x80] ;  /* 0x0000800001b67983 */ /* 0x000f680000300800 */
[----:B------:R-:W5:Y:S04]  /*49b0*/  LDL.LU R197, [R1+0x84] ;  /* 0x0000840001c57983 */ /* 0x000f680000300800 */
[----:B------:R-:W5:Y:S04]  /*49c0*/  LDL.LU R198, [R1+0x88] ;  /* 0x0000880001c67983 */ /* 0x000f680000300800 */
[----:B------:R-:W5:Y:S01]  /*49d0*/  LDL.LU R199, [R1] ;  /* 0x0000000001c77983 */ /* 0x000f620000300800 */
        /* <DEDUP_REMOVED lines=56> */
[----:B------:R-:W5:Y:S04]  /*4d60*/  LDL.LU R231, [R1+0x24] ;  /* 0x0000240001e77983 */ /* 0x000f680000300800 */
[----:B------:R-:W5:Y:S04]  /*4d70*/  LDL.LU R232, [R1+0x28] ;  /* 0x0000280001e87983 */ /* 0x000f680000300800 */
        /* <DEDUP_REMOVED lines=14> */
[----:B---3--:R-:W-:-:S05]  /*4e60*/  FADD.FTZ R180, R121, R180 ;  /* 0x000000b479b47221 */ /* 0x008fca0000010000 */
[----:B------:R3:W-:Y:S01]  /*4e70*/  STL [R1+0x8c], R180 ;  /* 0x00008cb401007387 */ /* 0x0007e20000100800 */
[----:B----4-:R-:W-:Y:S01]  /*4e80*/  FADD.FTZ R209, R120, R209 ;  /* 0x000000d178d17221 */ /* 0x010fe20000010000 */
[----:B--2---:R-:W-:-:S04]  /*4e90*/  FADD.FTZ R210, R129, R210 ;  /* 0x000000d281d27221 */ /* 0x004fc80000010000 */
        /* <DEDUP_REMOVED lines=12> */
[----:B------:R3:W-:Y:S01]  /*4f60*/  STL [R1+0x74], R200 ;  /* 0x000074c801007387 */ /* 0x0007e20000100800 */
[----:B------:R-:W-:-:S03]  /*4f70*/  FADD.FTZ R202, R135, R202 ;  /* 0x000000ca87ca7221 */ /* 0x000fc60000010000 */
[----:B------:R3:W-:Y:S01]  /*4f80*/  STL [R1+0x78], R201 ;  /* 0x000078c901007387 */ /* 0x0007e20000100800 */
[----:B------:R-:W-:-:S03]  /*4f90*/  FADD.FTZ R203, R119, R203 ;  /* 0x000000cb77cb7221 */ /* 0x000fc60000010000 */
[----:B------:R3:W-:Y:S01]  /*4fa0*/  STL [R1+0x7c], R202 ;  /* 0x00007cca01007387 */ /* 0x0007e20000100800 */
[----:B------:R-:W-:Y:S01]  /*4fb0*/  FADD.FTZ R204, R136, R204 ;  /* 0x000000cc88cc7221 */ /* 0x000fe20000010000 */
[----:B------:R-:W2:Y:S01]  /*4fc0*/  S2R R126, SR_TID.X ;  /* 0x00000000007e7919 */ /* 0x000ea20000002100 */
[----:B------:R-:W-:Y:S01]  /*4fd0*/  FADD.FTZ R205, R118, R205 ;  /* 0x000000cd76cd7221 */ /* 0x000fe20000010000 */
        /* <DEDUP_REMOVED lines=52> */
[----:B------:R3:W-:Y:S01]  /*5320*/  STL [R1+0x28], R232 ;  /* 0x000028e801007387 */ /* 0x0007e20000100800 */
[----:B--2---:R-:W-:Y:S01]  /*5330*/  LOP3.LUT P2, RZ, R126, 0x1f, RZ, 0xc0, !PT ;  /* 0x0000001f7eff7812 */ /* 0x004fe2000784c0ff */
[----:B------:R-:W-:Y:S01]  /*5340*/  BSSY.RECONVERGENT B0, `(.L_x_2050) ;  /* 0x0000010000007945 */ /* 0x000fe20003800200 */
[----:B------:R-:W-:Y:S01]  /*5350*/  FADD.FTZ R251, R150, R251 ;  /* 0x000000fb96fb7221 */ /* 0x000fe20000010000 */
[----:B------:R-:W-:Y:S01]  /*5360*/  FADD.FTZ R252, R127, R252 ;  /* 0x000000fc7ffc7221 */ /* 0x000fe20000010000 */
[----:B0-----:R-:W-:Y:S01]  /*5370*/  FADD.FTZ R44, R174, R51 ;  /* 0x00000033ae2c7221 */ /* 0x001fe20000010000 */
[----:B-1----:R-:W-:-:S08]  /*5380*/  FADD.FTZ R45, R178, R50 ;  /* 0x00000032b22d7221 */ /* 0x002fd00000010000 */
[----:B---3--:R-:W-:Y:S05]  /*5390*/  @P2 BRA `(.L_x_2051) ;  /* 0x0000000000282947 */ /* 0x008fea0003800000 */
        /* <DEDUP_REMOVED lines=10> */
.L_x_2051:
[----:B------:R-:W-:Y:S05]  /*5440*/  BSYNC.RECONVERGENT B0 ;  /* 0x0000000000007941 */ /* 0x000fea0003800200 */
.L_x_2050:
[----:B------:R-:W-:Y:S01]  /*5450*/  BAR.SYNC.DEFER_BLOCKING 0x0 ;  /* 0x0000000000007b1d */ /* 0x000fe20000010000 */
[C---:B0-----:R-:W-:Y:S02]  /*5460*/  IADD3 R44, PT, PT, R3.reuse, 0x5020, RZ ;  /* 0x00005020032c7810 */ /* 0x041fe40007ffe0ff */
[C---:B------:R-:W-:Y:S02]  /*5470*/  @!P1 IADD3 R44, PT, PT, R3.reuse, 0x5000, RZ ;  /* 0x00005000032c9810 */ /* 0x040fe40007ffe0ff */
[C---:B------:R-:W-:Y:S02]  /*5480*/  IADD3 R48, PT, PT, R3.reuse, 0x5030, RZ ;  /* 0x0000503003307810 */ /* 0x040fe40007ffe0ff */
[----:B------:R-:W-:Y:S02]  /*5490*/  @!P1 IADD3 R48, PT, PT, R3, 0x5010, RZ ;  /* 0x0000501003309810 */ /* 0x000fe40007ffe0ff */
[----:B------:R-:W-:Y:S01]  /*54a0*/  PLOP3.LUT P1, PT, P1, PT, PT, 0x8, 0x80 ;  /* 0x000000000080781c */ /* 0x000fe20000f2e170 */
        /* <DEDUP_REMOVED lines=9> */
[----:B------:R-:W-:Y:S02]  /*5540*/  FADD.FTZ R45, R51, R114 ;  /* 0x00000072332d7221 */ /* 0x000fe40000010000 */
[----:B------:R-:W0:Y:S01]  /*5550*/  LDC.64 R114, c[0x0][0x3f0] ;  /* 0x0000fc00ff727b82 */ /* 0x000e220000000a00 */
        /* <DEDUP_REMOVED lines=81> */
[----:B------:R-:W-:Y:S01]  /*5a70*/  IMAD.WIDE.U32 R74, R89, 0x10, R114 ;  /* 0x00000010594a7825 */ /* 0x000fe200078e0072 */
[----:B0-----:R-:W0:Y:S03]  /*5a80*/  LDC.64 R72, c[0x0][0x380] ;  /* 0x0000e000ff487b82 */ /* 0x001e260000000a00 */
        /* <DEDUP_REMOVED lines=39> */
[----:B0-----:R-:W-:-:S02]  /*5d00*/  IADD3 R26, PT, PT, R26, R72, RZ ;  /* 0x000000481a1a7210 */ /* 0x001fc40007ffe0ff */
[--C-:B------:R-:W-:Y:S01]  /*5d10*/  IMAD.WIDE.U32 R70, R111, 0x10, R114.reuse ;  /* 0x000000106f467825 */ /* 0x100fe200078e0072 */
[----:B------:R0:W-:Y:S01]  /*5d20*/  STG.E.128 desc[UR6][R78.64], R60 ;  /* 0x0000003c4e007986 */ /* 0x0001e2000c101d06 */
[----:B------:R-:W-:Y:S02]  /*5d30*/  ISETP.GE.AND P2, PT, R26, R73, PT ;  /* 0x000000491a00720c */ /* 0x000fe40003f46270 */
[----:B------:R-:W-:Y:S01]  /*5d40*/  IMAD.WIDE.U32 R112, R112, 0x10, R114 ;  /* 0x0000001070707825 */ /* 0x000fe200078e0072 */
[----:B------:R3:W-:Y:S03]  /*5d50*/  STG.E.128 desc[UR6][R64.64], R44 ;  /* 0x0000002c40007986 */ /* 0x0007e6000c101d06 */
[C---:B-1----:R-:W-:Y:S01]  /*5d60*/  FMUL.FTZ R52, R87.reuse, R188 ;  /* 0x000000bc57347220 */ /* 0x042fe20000410000 */
[C---:B------:R-:W-:Y:S01]  /*5d70*/  FMUL.FTZ R53, R87.reuse, R190 ;  /* 0x000000be57357220 */ /* 0x040fe20000410000 */
[C---:B------:R-:W-:Y:S01]  /*5d80*/  FMUL.FTZ R54, R87.reuse, R191 ;  /* 0x000000bf57367220 */ /* 0x040fe20000410000 */
[C---:B------:R-:W-:Y:S01]  /*5d90*/  FMUL.FTZ R55, R87.reuse, R192 ;  /* 0x000000c057377220 */ /* 0x040fe20000410000 */
[----:B------:R3:W-:Y:S01]  /*5da0*/  STG.E.128 desc[UR6][R66.64], R48 ;  /* 0x0000003042007986 */ /* 0x0007e2000c101d06 */
[C---:B--2---:R-:W-:Y:S01]  /*5db0*/  FMUL.FTZ R56, R87.reuse, R176 ;  /* 0x000000b057387220 */ /* 0x044fe20000410000 */
[C---:B------:R-:W-:Y:S01]  /*5dc0*/  FMUL.FTZ R57, R87.reuse, R177 ;  /* 0x000000b157397220 */ /* 0x040fe20000410000 */
[C---:B------:R-:W-:Y:S01]  /*5dd0*/  FMUL.FTZ R58, R87.reuse, R159 ;  /* 0x0000009f573a7220 */ /* 0x040fe20000410000 */
[C---:B------:R-:W-:Y:S01]  /*5de0*/  FMUL.FTZ R59, R87.reuse, R179 ;  /* 0x000000b3573b7220 */ /* 0x040fe20000410000 */
        /* <DEDUP_REMOVED lines=24> */
[----:B---3--:R-:W-:Y:S02]  /*5f70*/  MOV R44, R216 ;  /* 0x000000d8002c7202 */ /* 0x008fe40000000f00 */
        /* <DEDUP_REMOVED lines=43> */
.L_x_2045:
        /* <DEDUP_REMOVED lines=9> */
[--C-:B------:R-:W-:Y:S01]  /*62c0*/  IMAD.WIDE.U32 R26, R93, 0x10, R110.reuse ;  /* 0x000000105d1a7825 */ /* 0x100fe200078e006e */
[C---:B------:R-:W-:Y:S01]  /*62d0*/  IADD3 R105, PT, PT, R25.reuse, 0x280, RZ ;  /* 0x0000028019697810 */ /* 0x040fe20007ffe0ff */
[----:B------:R0:W-:Y:S01]  /*62e0*/  STG.E.128 desc[UR6][R2.64], R28 ;  /* 0x0000001c02007986 */ /* 0x0001e2000c101d06 */
[----:B------:R-:W-:Y:S01]  /*62f0*/  IADD3 R109, PT, PT, R25, 0x300, RZ ;  /* 0x00000300196d7810 */ /* 0x000fe20007ffe0ff */
[----:B------:R-:W-:Y:S01]  /*6300*/  IMAD.WIDE.U32 R88, R97, 0x10, R110 ;  /* 0x0000001061587825 */ /* 0x000fe200078e006e */
[----:B------:R-:W-:-:S02]  /*6310*/  IADD3 R115, PT, PT, R25, 0x380, RZ ;  /* 0x0000038019737810 */ /* 0x000fc40007ffe0ff */
[----:B------:R-:W-:Y:S01]  /*6320*/  IADD3 R117, PT, PT, R25, 0x400, RZ ;  /* 0x0000040019757810 */ /* 0x000fe20007ffe0ff */
[----:B------:R-:W-:Y:S01]  /*6330*/  IMAD.WIDE.U32 R90, R101, 0x10, R110 ;  /* 0x00000010655a7825 */ /* 0x000fe200078e006e */
[----:B------:R-:W-:-:S03]  /*6340*/  IADD3 R119, PT, PT, R25, 0x480, RZ ;  /* 0x0000048019777810 */ /* 0x000fc60007ffe0ff */
[----:B--2---:R-:W-:-:S04]  /*6350*/  IMAD.WIDE.U32 R24, R25, 0x10, R112 ;  /* 0x0000001019187825 */ /* 0x004fc800078e0070 */
        /* <DEDUP_REMOVED lines=33> */
.L_x_2053:
        /* <DEDUP_REMOVED lines=9> */
.L_x_3152:


//--------------------- .text._ZN10layer_norm22ln_bwd_finalize_kernelINS_22Kernel_traits_finalizeILj5120E6__halfS2_S2_fjLj1024ELj4ENS_18Kernel_traits_baseILj5120ES2_S2_S2_fjLj1024EEEEEEEvNS_9BwdParamsE --------------------------
	.section	.text._ZN10layer_norm22ln_bwd_finalize_kernelINS_22Kernel_traits_finalizeILj5120E6__halfS2_S2_fjLj1024ELj4ENS_18Kernel_traits_baseILj5120ES2_S2_S2_fjLj1024EEEEEEEvNS_9BwdParamsE,"ax",@progbits
	.align	128
        .global         _ZN10layer_norm22ln_bwd_finalize_kernelINS_22Kernel_traits_finalizeILj5120E6__halfS2_S2_fjLj1024ELj4ENS_18Kernel_traits_baseILj5120ES2_S2_S2_fjLj1024EEEEEEEvNS_9BwdParamsE
        .type           _ZN10layer_norm22ln_bwd_finalize_kernelINS_22Kernel_traits_finalizeILj5120E6__halfS2_S2_fjLj1024ELj4ENS_18Kernel_traits_baseILj5120ES2_S2_S2_fjLj1024EEEEEEEvNS_9BwdParamsE,@function
        .size           _ZN10layer_norm22ln_bwd_finalize_kernelINS_22Kernel_traits_finalizeILj5120E6__halfS2_S2_fjLj1024ELj4ENS_18Kernel_traits_baseILj5120ES2_S2_S2_fjLj1024EEEEEEEvNS_9BwdParamsE,(.L_x_3153 - _ZN10layer_norm22ln_bwd_finalize_kernelINS_22Kernel_traits_finalizeILj5120E6__halfS2_S2_fjLj1024ELj4ENS_18Kernel_traits_baseILj5120ES2_S2_S2_fjLj1024EEEEEEEvNS_9BwdParamsE)
        .other          _ZN10layer_norm22ln_bwd_finalize_kernelINS_22Kernel_traits_finalizeILj5120E6__halfS2_S2_fjLj1024ELj4ENS_18Kernel_traits_baseILj5120ES2_S2_S2_fjLj1024EEEEEEEvNS_9BwdParamsE,@"STO_CUDA_ENTRY STV_DEFAULT"
_ZN10layer_norm22ln_bwd_finalize_kernelINS_22Kernel_traits_finalizeILj5120E6__halfS2_S2_fjLj1024ELj4ENS_18Kernel_traits_baseILj5120ES2_S2_S2_fjLj1024EEEEEEEvNS_9BwdParamsE:
.text._ZN10layer_norm22ln_bwd_finalize_kernelINS_22Kernel_traits_finalizeILj5120E6__halfS2_S2_fjLj1024ELj4ENS_18Kernel_traits_baseILj5120ES2_S2_S2_fjLj1024EEEEEEEvNS_9BwdParamsE:
        /* <DEDUP_REMOVED lines=37> */
.L_x_2058:
        /* <DEDUP_REMOVED lines=118> */
.L_x_2057:
[----:B------:R-:W-:Y:S05]  /*09b0*/  BSYNC.RECONVERGENT B1 ;  /* 0x0000000000017941 */ /* 0x000fea0003800200 */
.L_x_2056:
        /* <DEDUP_REMOVED lines=65> */
.L_x_2060:
[----:B------:R-:W-:Y:S05]  /*0dd0*/  BSYNC.RECONVERGENT B1 ;  /* 0x0000000000017941 */ /* 0x000fea0003800200 */
.L_x_2059:
        /* <DEDUP_REMOVED lines=37> */
.L_x_2062:
[----:B------:R-:W-:Y:S05]  /*1030*/  BSYNC.RECONVERGENT B1 ;  /* 0x0000000000017941 */ /* 0x000fea0003800200 */
.L_x_2061:
[----:B------:R-:W-:Y:S05]  /*1040*/  @!P1 BRA `(.L_x_2055) ;  /* 0x00000000003c9947 */ /* 0x000fea0003800000 */
[----:B------:R-:W0:Y:S01]  /*1050*/  LDC.64 R6, c[0x0][0x3e0] ;  /* 0x0000f800ff067b82 */ /* 0x000e220000000a00 */
[----:B------:R-:W-:Y:S01]  /*1060*/  IMAD R2, R15, 0x1400, R11 ;  /* 0x000014000f027824 */ /* 0x000fe200078e020b */
[----:B------:R-:W-:-:S04]  /*1070*/  IADD3 R24, PT, PT, -R24, RZ, RZ ;  /* 0x000000ff18187210 */ /* 0x000fc80007ffe1ff */
[----:B------:R-:W-:Y:S02]  /*1080*/  IADD3 R11, PT, PT, R13, R2, RZ ;  /* 0x000000020d0b7210 */ /* 0x000fe40007ffe0ff */
[----:B------:R-:W1:Y:S05]  /*1090*/  LDC.64 R8, c[0x0][0x3e8] ;  /* 0x0000fa00ff087b82 */ /* 0x000e6a0000000a00 */
.L_x_2063:
        /* <DEDUP_REMOVED lines=10> */
.L_x_2055:
[----:B------:R-:W-:Y:S05]  /*1140*/  BSYNC.RECONVERGENT B0 ;  /* 0x0000000000007941 */ /* 0x000fea0003800200 */
.L_x_2054:
        /* <DEDUP_REMOVED lines=55> */
.L_x_2064:
        /* <DEDUP_REMOVED lines=12> */
.L_x_3153:


//--------------------- .text._ZN10layer_norm13ln_bwd_kernelINS_13Kernel_traitsI6__halfS2_S2_fjLj5120ELj1ELj1ELj4ELj16ENS_18Kernel_traits_baseILj5120ES2_S2_S2_fjLj128EEEEEEEvNS_9BwdParamsE --------------------------
	.section	.text._ZN10layer_norm13ln_bwd_kernelINS_13Kernel_traitsI6__halfS2_S2_fjLj5120ELj1ELj1ELj4ELj16ENS_18Kernel_traits_baseILj5120ES2_S2_S2_fjLj128EEEEEEEvNS_9BwdParamsE,"ax",@progbits
	.align	128
        .global         _ZN10layer_norm13ln_bwd_kernelINS_13Kernel_traitsI6__halfS2_S2_fjLj5120ELj1ELj1ELj4ELj16ENS_18Kernel_traits_baseILj5120ES2_S2_S2_fjLj128EEEEEEEvNS_9BwdParamsE
        .type           _ZN10layer_norm13ln_bwd_kernelINS_13Kernel_traitsI6__halfS2_S2_fjLj5120ELj1ELj1ELj4ELj16ENS_18Kernel_traits_baseILj5120ES2_S2_S2_fjLj128EEEEEEEvNS_9BwdParamsE,@function
        .size           _ZN10layer_norm13ln_bwd_kernelINS_13Kernel_traitsI6__halfS2_S2_fjLj5120ELj1ELj1ELj4ELj16ENS_18Kernel_traits_baseILj5120ES2_S2_S2_fjLj128EEEEEEEvNS_9BwdParamsE,(.L_x_3154 - _ZN10layer_norm13ln_bwd_kernelINS_13Kernel_traitsI6__halfS2_S2_fjLj5120ELj1ELj1ELj4ELj16ENS_18Kernel_traits_baseILj5120ES2_S2_S2_fjLj128EEEEEEEvNS_9BwdParamsE)
        .other          _ZN10layer_norm13ln_bwd_kernelINS_13Kernel_traitsI6__halfS2_S2_fjLj5120ELj1ELj1ELj4ELj16ENS_18Kernel_traits_baseILj5120ES2_S2_S2_fjLj128EEEEEEEvNS_9BwdParamsE,@"STO_CUDA_ENTRY STV_DEFAULT"
_ZN10layer_norm13ln_bwd_kernelINS_13Kernel_traitsI6__halfS2_S2_fjLj5120ELj1ELj1ELj4ELj16ENS_18Kernel_traits_baseILj5120ES2_S2_S2_fjLj128EEEEEEEvNS_9BwdParamsE:
.text._ZN10layer_norm13ln_bwd_kernelINS_13Kernel_traitsI6__halfS2_S2_fjLj5120ELj1ELj1ELj4ELj16ENS_18Kernel_traits_baseILj5120ES2_S2_S2_fjLj128EEEEEEEvNS_9BwdParamsE:
        /* <DEDUP_REMOVED lines=74> */
[----:B------:R0:W-:Y:S01]  /*04a0*/  STL [R1+0x14], RZ ;  /* 0x000014ff01007387 */ /* 0x0001e20000100800 */
[----:B------:R-:W1:Y:S01]  /*04b0*/  S2UR UR5, SR_CgaCtaId ;  /* 0x00000000000579c3 */ /* 0x000e620000008800 */
[----:B------:R-:W-:Y:S01]  /*04c0*/  UMOV UR4, 0x400 ;  /* 0x0000040000047882 */ /* 0x000fe20000000000 */
[----:B------:R-:W-:Y:S01]  /*04d0*/  PLOP3.LUT P1, PT, PT, PT, PT, 0x8, 0x80 ;  /* 0x000000000080781c */ /* 0x000fe20003f2e170 */
        /* <DEDUP_REMOVED lines=21> */
[----:B-1----:R-:W-:Y:S01]  /*0630*/  ULEA UR4, UR5, UR4, 0x18 ;  /* 0x0000000405047291 */ /* 0x002fe2000f8ec0ff */
[----:B------:R-:W-:-:S02]  /*0640*/  CS2R R18, SRZ ;  /* 0x0000000000127805 */ /* 0x000fc4000001ff00 */
[----:B------:R-:W-:Y:S01]  /*0650*/  CS2R R16, SRZ ;  /* 0x0000000000107805 */ /* 0x000fe2000001ff00 */
[----:B------:R0:W-:Y:S01]  /*0660*/  STL [R1], RZ ;  /* 0x000000ff01007387 */ /* 0x0001e20000100800 */
[----:B------:R-:W-:Y:S02]  /*0670*/  CS2R R14, SRZ ;  /* 0x00000000000e7805 */ /* 0x000fe4000001ff00 */
[----:B------:R-:W-:Y:S02]  /*0680*/  CS2R R12, SRZ ;  /* 0x00000000000c7805 */ /* 0x000fe4000001ff00 */
[----:B------:R-:W-:Y:S01]  /*0690*/  CS2R R10, SRZ ;  /* 0x00000000000a7805 */ /* 0x000fe2000001ff00 */
[----:B------:R0:W-:Y:S01]  /*06a0*/  STL [R1+0x28], RZ ;  /* 0x000028ff01007387 */ /* 0x0001e20000100800 */
[----:B------:R-:W-:Y:S02]  /*06b0*/  CS2R R8, SRZ ;  /* 0x0000000000087805 */ /* 0x000fe4000001ff00 */
[----:B------:R-:W-:-:S02]  /*06c0*/  CS2R R6, SRZ ;  /* 0x0000000000067805 */ /* 0x000fc4000001ff00 */
[----:B------:R-:W-:Y:S01]  /*06d0*/  CS2R R4, SRZ ;  /* 0x0000000000047805 */ /* 0x000fe2000001ff00 */
[----:B------:R0:W-:Y:S01]  /*06e0*/  STL [R1+0x24], RZ ;  /* 0x000024ff01007387 */ /* 0x0001e20000100800 */
[----:B------:R-:W-:-:S03]  /*06f0*/  MOV R3, UR4 ;  /* 0x0000000400037c02 */ /* 0x000fc60008000f00 */
        /* <DEDUP_REMOVED lines=24> */
.L_x_2072:
[----:B------:R-:W1:Y:S01]  /*0880*/  LDC.64 R132, c[0x0][0x3a8] ;  /* 0x0000ea00ff847b82 */ /* 0x000e620000000a00 */
[----:B------:R-:W-:-:S07]  /*0890*/  HFMA2 R0, -RZ, RZ, 0, 0 ;  /* 0x00000000ff007431 */ /* 0x000fce00000001ff */
[----:B--2---:R-:W2:Y:S08]  /*08a0*/  @!P0 LDC.64 R88, c[0x0][0x3a0] ;  /* 0x0000e800ff588b82 */ /* 0x004eb00000000a00 */
[----:B------:R-:W3:Y:S01]  /*08b0*/  LDC.64 R90, c[0x0][0x398] ;  /* 0x0000e600ff5a7b82 */ /* 0x000ee20000000a00 */
[----:B-1----:R-:W-:-:S06]  /*08c0*/  IMAD.WIDE R132, R130, 0x4, R132 ;  /* 0x0000000482847825 */ /* 0x002fcc00078e0284 */
[----:B-----5:R1:W5:Y:S01]  /*08d0*/  LDG.E R132, desc[UR6][R132.64] ;  /* 0x0000000684847981 */ /* 0x020362000c1e1900 */
[----:B--2---:R-:W-:-:S05]  /*08e0*/  @!P0 IMAD.WIDE R88, R130, 0x4, R88 ;  /* 0x0000000482588825 */ /* 0x004fca00078e0258 */
[----:B------:R1:W5:Y:S01]  /*08f0*/  @!P0 LDG.E R0, desc[UR6][R88.64] ;  /* 0x0000000658008981 */ /* 0x000362000c1e1900 */
[----:B---3--:R-:W-:-:S04]  /*0900*/  ISETP.NE.U32.AND P0, PT, R90, RZ, PT ;  /* 0x000000ff5a00720c */ /* 0x008fc80003f05070 */
[----:B------:R-:W-:Y:S01]  /*0910*/  ISETP.NE.AND.EX P0, PT, R91, RZ, PT, P0 ;  /* 0x000000ff5b00720c */ /* 0x000fe20003f05300 */
[----:B------:R-:W-:-:S05]  /*0920*/  IMAD R131, R130, 0x280, RZ ;  /* 0x0000028082837824 */ /* 0x000fca00078e02ff */
[----:B------:R-:W-:-:S07]  /*0930*/  LOP3.LUT R131, R131, R190, RZ, 0xfc, !PT ;  /* 0x000000be83837212 */ /* 0x000fce00078efcff */
[----:B01----:R-:W-:Y:S05]  /*0940*/  @P0 BRA `(.L_x_2066) ;  /* 0x00000000006c0947 */ /* 0x003fea0003800000 */
        /* <DEDUP_REMOVED lines=27> */
.L_x_2066:
        /* <DEDUP_REMOVED lines=26> */
.L_x_2067:
        /* <DEDUP_REMOVED lines=50> */
[C---:B------:R-:W-:Y:S01]  /*0fc0*/  FMUL.FTZ R155, R132.reuse, R155 ;  /* 0x0000009b849b7220 */ /* 0x040fe20000410000 */
[----:B------:R-:W-:Y:S02]  /*0fd0*/  HADD2.F32 R211, -RZ, R127.H0_H0 ;  /* 0x2000007fffd37230 */ /* 0x000fe40000004100 */
[----:B------:R-:W-:Y:S01]  /*0fe0*/  FADD.FTZ R215, R215, -R0 ;  /* 0x80000000d7d77221 */ /* 0x000fe20000010000 */
[--C-:B------:R-:W-:Y:S02]  /*0ff0*/  HADD2.F32 R91, -RZ, R92.reuse.H0_H0 ;  /* 0x2000005cff5b7230 */ /* 0x100fe40000004100 */
[----:B------:R-:W-:Y:S01]  /*1000*/  FMUL.FTZ R153, R132, R153 ;  /* 0x0000009984997220 */ /* 0x000fe20000410000 */
        /* <DEDUP_REMOVED lines=37> */
[----:B------:R-:W-:Y:S01]  /*1260*/  FMUL.FTZ R147, R132, R147 ;  /* 0x0000009384937220 */ /* 0x000fe20000410000 */
[--C-:B------:R-:W-:Y:S02]  /*1270*/  HADD2.F32 R213, -RZ, R126.reuse.H0_H0 ;  /* 0x2000007effd57230 */ /* 0x100fe40000004100 */
[----:B------:R-:W-:Y:S01]  /*1280*/  FADD.FTZ R217, R217, -R0 ;  /* 0x80000000d9d97221 */ /* 0x000fe20000010000 */
[----:B------:R-:W-:-:S02]  /*1290*/  HADD2.F32 R125, -RZ, R126.H1_H1 ;  /* 0x3000007eff7d7230 */ /* 0x000fc40000004100 */
[C---:B------:R-:W-:Y:S01]  /*12a0*/  FMUL.FTZ R145, R132.reuse, R145 ;  /* 0x0000009184917220 */ /* 0x040fe20000410000 */
[----:B------:R-:W-:Y:S02]  /*12b0*/  HADD2.F32 R127, -RZ, R127.H1_H1 ;  /* 0x3000007fff7f7230 */ /* 0x000fe40000004100 */
[----:B------:R-:W-:Y:S01]  /*12c0*/  FADD.FTZ R213, R213, -R0 ;  /* 0x80000000d5d57221 */ /* 0x000fe20000010000 */
        /* <DEDUP_REMOVED lines=21> */
[C---:B------:R-:W-:Y:S01]  /*1420*/  FMUL.FTZ R120, R132.reuse, R223 ;  /* 0x000000df84787220 */ /* 0x040fe20000410000 */
        /* <DEDUP_REMOVED lines=17> */
[----:B------:R-:W-:Y:S01]  /*1540*/  FADD.FTZ R107, R179, -R0 ;  /* 0x80000000b36b7221 */ /* 0x000fe20000010000 */
[----:B------:R-:W-:Y:S02]  /*1550*/  HADD2.F32 R173, -RZ, R83.H0_H0 ;  /* 0x20000053ffad7230 */ /* 0x000fe40000004100 */
[C---:B------:R-:W-:Y:S01]  /*1560*/  FMUL.FTZ R105, R132.reuse, R105 ;  /* 0x0000006984697220 */ /* 0x040fe20000410000 */
[----:B------:R-:W-:Y:S02]  /*1570*/  HADD2.F32 R0, -RZ, R76.H1_H1 ;  /* 0x3000004cff007230 */ /* 0x000fe40000004100 */
[----:B------:R-:W-:Y:S01]  /*1580*/  FMUL.FTZ R107, R132, R107 ;  /* 0x0000006b846b7220 */ /* 0x000fe20000410000 */
[----:B------:R-:W-:-:S02]  /*1590*/  HADD2.F32 R181, -RZ, R84.H0_H0 ;  /* 0x20000054ffb57230 */ /* 0x000fc40000004100 */
[----:B------:R-:W-:Y:S01]  /*15a0*/  FMUL.FTZ R176, R173, R94 ;  /* 0x0000005eadb07220 */ /* 0x000fe20000410000 */
[--C-:B------:R-:W-:Y:S02]  /*15b0*/  HADD2.F32 R190, -RZ, R98.reuse.H0_H0 ;  /* 0x20000062ffbe7230 */ /* 0x100fe40000004100 */
[----:B------:R-:W-:Y:S01]  /*15c0*/  FMUL.FTZ R173, R0, R117 ;  /* 0x0000007500ad7220 */ /* 0x000fe20000410000 */
[----:B------:R-:W-:Y:S02]  /*15d0*/  HADD2.F32 R193, -RZ, R98.H1_H1 ;  /* 0x30000062ffc17230 */ /* 0x000fe40000004100 */
[----:B------:R-:W-:Y:S01]  /*15e0*/  FMUL.FTZ R2, R181, R108 ;  /* 0x0000006cb5027220 */ /* 0x000fe20000410000 */
[--C-:B------:R-:W-:Y:S02]  /*15f0*/  HADD2.F32 R194, -RZ, R100.reuse.H0_H0 ;  /* 0x20000064ffc27230 */ /* 0x100fe40000004100 */
[----:B------:R-:W-:Y:S01]  /*1600*/  FMUL.FTZ R0, R132, R249 ;  /* 0x000000f984007220 */ /* 0x000fe20000410000 */
[----:B------:R-:W-:-:S02]  /*1610*/  HADD2.F32 R197, -RZ, R100.H1_H1 ;  /* 0x30000064ffc57230 */ /* 0x000fc40000004100 */
[C---:B------:R-:W-:Y:S01]  /*1620*/  FMUL.FTZ R103, R132.reuse, R103 ;  /* 0x0000006784677220 */ /* 0x040fe20000410000 */
[----:B------:R-:W-:Y:S02]  /*1630*/  HADD2.F32 R177, -RZ, R81.H0_H0 ;  /* 0x20000051ffb17230 */ /* 0x000fe40000004100 */
[C---:B------:R-:W-:Y:S01]  /*1640*/  FMUL.FTZ R101, R132.reuse, R101 ;  /* 0x0000006584657220 */ /* 0x040fe20000410000 */
[--C-:B------:R-:W-:Y:S02]  /*1650*/  HADD2.F32 R198, -RZ, R102.reuse.H0_H0 ;  /* 0x20000066ffc67230 */ /* 0x100fe40000004100 */
        /* <DEDUP_REMOVED lines=9> */
[--C-:B------:R-:W-:Y:S02]  /*16f0*/  HADD2.F32 R183, -RZ, R85.reuse.H0_H0 ;  /* 0x20000055ffb77230 */ /* 0x100fe40000004100 */
[----:B------:R-:W-:Y:S01]  /*1700*/  FMUL.FTZ R177, R98, R115 ;  /* 0x0000007362b17220 */ /* 0x000fe20000410000 */
[----:B------:R-:W-:Y:S01]  /*1710*/  FADD.FTZ R98, RZ, R2 ;  /* 0x00000002ff627221 */ /* 0x000fe20000010000 */
[----:B------:R-:W-:Y:S01]  /*1720*/  FMUL.FTZ R189, R102, R109 ;  /* 0x0000006d66bd7220 */ /* 0x000fe20000410000 */
[----:B------:R-:W-:Y:S01]  /*1730*/  FFMA.FTZ R100, R0, R2, RZ ;  /* 0x0000000200647223 */ /* 0x000fe200000100ff */
        /* <DEDUP_REMOVED lines=11> */
[----:B------:R-:W-:Y:S02]  /*17f0*/  HADD2.F32 R205, -RZ, R104.H1_H1 ;  /* 0x30000068ffcd7230 */ /* 0x000fe40000004100 */
        /* <DEDUP_REMOVED lines=10> */
[--C-:B------:R-:W-:Y:S02]  /*18a0*/  HADD2.F32 R206, -RZ, R106.reuse.H0_H0 ;  /* 0x2000006affce7230 */ /* 0x100fe40000004100 */
[----:B------:R-:W-:Y:S01]  /*18b0*/  FMUL.FTZ R164, R245, R192 ;  /* 0x000000c0f5a47220 */ /* 0x000fe20000410000 */
[----:B------:R-:W-:Y:S02]  /*18c0*/  HADD2.F32 R209, -RZ, R106.H1_H1 ;  /* 0x3000006affd17230 */ /* 0x000fe40000004100 */
[----:B------:R-:W-:Y:S01]  /*18d0*/  FMUL.FTZ R184, R184, R90 ;  /* 0x0000005ab8b87220 */ /* 0x000fe20000410000 */
[----:B------:R-:W-:Y:S02]  /*18e0*/  HADD2.F32 R106, -RZ, R87.H1_H1 ;  /* 0x30000057ff6a7230 */ /* 0x000fe40000004100 */
        /* <DEDUP_REMOVED lines=22> */
[----:B------:R-:W-:-:S02]  /*1a50*/  HADD2.F32 R178, -RZ, R82.H0_H0 ;  /* 0x20000052ffb27230 */ /* 0x000fc40000004100 */
        /* <DEDUP_REMOVED lines=56> */
[----:B------:R-:W-:Y:S02]  /*1de0*/  HADD2.F32 R231, -RZ, R70.H0_H0 ;  /* 0x20000046ffe77230 */ /* 0x000fe40000004100 */
[----:B------:R-:W-:Y:S01]  /*1df0*/  FADD.FTZ R233, R233, R160 ;  /* 0x000000a0e9e97221 */ /* 0x000fe20000010000 */
[----:B------:R-:W-:Y:S01]  /*1e00*/  FFMA.FTZ R98, R122, R160, R223 ;  /* 0x000000a07a627223 */ /* 0x000fe200000100df */
[----:B------:R-:W-:Y:S01]  /*1e10*/  FMUL.FTZ R146, R146, R203 ;  /* 0x000000cb92927220 */ /* 0x000fe20000410000 */
[----:B------:R-:W-:-:S02]  /*1e20*/  HADD2.F32 R142, -RZ, R68.H1_H1 ;  /* 0x30000044ff8e7230 */ /* 0x000fc40000004100 */
[----:B------:R-:W-:Y:S01]  /*1e30*/  FADD.FTZ R233, R233, R158 ;  /* 0x0000009ee9e97221 */ /* 0x000fe20000010000 */
[----:B------:R-:W-:Y:S01]  /*1e40*/  FFMA.FTZ R219, R121, R158, R98 ;  /* 0x0000009e79db7223 */ /* 0x000fe20000010062 */
[----:B------:R-:W-:Y:S01]  /*1e50*/  FMUL.FTZ R136, R231, R206 ;  /* 0x000000cee7887220 */ /* 0x000fe20000410000 */
[----:B------:R-:W-:Y:S02]  /*1e60*/  HADD2.F32 R138, -RZ, R69.H1_H1 ;  /* 0x30000045ff8a7230 */ /* 0x000fe40000004100 */
[----:B------:R-:W-:Y:S01]  /*1e70*/  FADD.FTZ R233, R233, R156 ;  /* 0x0000009ce9e97221 */ /* 0x000fe20000010000 */
[----:B------:R-:W-:Y:S01]  /*1e80*/  FFMA.FTZ R98, R120, R156, R219 ;  /* 0x0000009c78627223 */ /* 0x000fe200000100db */
[----:B------:R-:W-:Y:S01]  /*1e90*/  FMUL.FTZ R142, R142, R205 ;  /* 0x000000cd8e8e7220 */ /* 0x000fe20000410000 */
[----:B------:R-:W-:Y:S02]  /*1ea0*/  HADD2.F32 R134, -RZ, R70.H1_H1 ;  /* 0x30000046ff867230 */ /* 0x000fe40000004100 */
[----:B------:R-:W-:Y:S01]  /*1eb0*/  FADD.FTZ R233, R233, R154 ;  /* 0x0000009ae9e97221 */ /* 0x000fe20000010000 */
[----:B------:R-:W-:Y:S01]  /*1ec0*/  FFMA.FTZ R215, R119, R154, R98 ;  /* 0x0000009a77d77223 */ /* 0x000fe20000010062 */
[----:B------:R-:W-:Y:S01]  /*1ed0*/  FMUL.FTZ R138, R138, R207 ;  /* 0x000000cf8a8a7220 */ /* 0x000fe20000410000 */
[----:B------:R-:W-:-:S02]  /*1ee0*/  HADD2.F32 R127, -RZ, R71.H0_H0 ;  /* 0x20000047ff7f7230 */ /* 0x000fc40000004100 */
        /* <DEDUP_REMOVED lines=69> */
.L_x_2068:
        /* <DEDUP_REMOVED lines=40> */
[----:B------:R-:W-:Y:S02]  /*25c0*/  HADD2.F32 R97, -RZ, R64.H0_H0 ;  /* 0x20000040ff617230 */ /* 0x000fe40000004100 */
[----:B------:R-:W-:-:S02]  /*25d0*/  HADD2.F32 R190, -RZ, R98.H0_H0 ;  /* 0x20000062ffbe7230 */ /* 0x000fc40000004100 */
[----:B------:R-:W-:Y:S02]  /*25e0*/  HADD2.F32 R193, -RZ, R98.H1_H1 ;  /* 0x30000062ffc17230 */ /* 0x000fe40000004100 */
[----:B------:R-:W-:Y:S01]  /*25f0*/  FADD.FTZ R234, R234, -R97 ;  /* 0x80000061eaea7221 */ /* 0x000fe20000010000 */
[----:B------:R-:W-:Y:S02]  /*2600*/  HADD2.F32 R97, -RZ, R66.H0_H0 ;  /* 0x20000042ff617230 */ /* 0x000fe40000004100 */
[----:B------:R-:W-:Y:S02]  /*2610*/  HADD2.F32 R98, -RZ, R64.H1_H1 ;  /* 0x30000040ff627230 */ /* 0x000fe40000004100 */
[----:B------:R-:W-:Y:S02]  /*2620*/  HADD2.F32 R212, -RZ, R119.H0_H0 ;  /* 0x20000077ffd47230 */ /* 0x000fe40000004100 */
[----:B------:R-:W-:Y:S01]  /*2630*/  FADD.FTZ R230, R230, -R97 ;  /* 0x80000061e6e67221 */ /* 0x000fe20000010000 */
[----:B------:R-:W-:-:S02]  /*2640*/  HADD2.F32 R97, -RZ, R60.H1_H1 ;  /* 0x3000003cff617230 */ /* 0x000fc40000004100 */
[----:B------:R-:W-:Y:S01]  /*2650*/  FADD.FTZ R233, R233, -R98 ;  /* 0x80000062e9e97221 */ /* 0x000fe20000010000 */
[----:B------:R-:W-:Y:S02]  /*2660*/  HADD2.F32 R98, -RZ, R66.H1_H1 ;  /* 0x30000042ff627230 */ /* 0x000fe40000004100 */
[----:B------:R-:W-:Y:S02]  /*2670*/  HADD2.F32 R158, -RZ, R119.H1_H1 ;  /* 0x30000077ff9e7230 */ /* 0x000fe40000004100 */
[----:B------:R-:W-:Y:S01]  /*2680*/  FADD.FTZ R224, R224, -R97 ;  /* 0x80000061e0e07221 */ /* 0x000fe20000010000 */
[----:B------:R-:W-:Y:S02]  /*2690*/  HADD2.F32 R97, -RZ, R63.H1_H1 ;  /* 0x3000003fff617230 */ /* 0x000fe40000004100 */
[----:B------:R-:W-:Y:S01]  /*26a0*/  FADD.FTZ R229, R229, -R98 ;  /* 0x80000062e5e57221 */ /* 0x000fe20000010000 */
[----:B------:R-:W-:Y:S02]  /*26b0*/  HADD2.F32 R98, -RZ, R60.H0_H0 ;  /* 0x2000003cff627230 */ /* 0x000fe40000004100 */
[----:B------:R-:W-:-:S02]  /*26c0*/  HADD2.F32 R119, -RZ, R121.H1_H1 ;  /* 0x30000079ff777230 */ /* 0x000fc40000004100 */
[----:B------:R-:W-:Y:S01]  /*26d0*/  FADD.FTZ R218, R218, -R97 ;  /* 0x80000061dada7221 */ /* 0x000fe20000010000 */
[----:B------:R-:W-:Y:S02]  /*26e0*/  HADD2.F32 R97, -RZ, R57.H1_H1 ;  /* 0x30000039ff617230 */ /* 0x000fe40000004100 */
[----:B------:R-:W-:Y:S01]  /*26f0*/  FADD.FTZ R225, R225, -R98 ;  /* 0x80000062e1e17221 */ /* 0x000fe20000010000 */
[----:B------:R-:W-:Y:S02]  /*2700*/  HADD2.F32 R98, -RZ, R62.H0_H0 ;  /* 0x2000003eff627230 */ /* 0x000fe40000004100 */
[----:B------:R-:W-:Y:S02]  /*2710*/  HADD2.F32 R213, -RZ, R118.H1_H1 ;  /* 0x30000076ffd57230 */ /* 0x000fe40000004100 */
[----:B------:R-:W-:Y:S01]  /*2720*/  FADD.FTZ R144, R144, -R97 ;  /* 0x8000006190907221 */ /* 0x000fe20000010000 */
[----:B------:R-:W-:Y:S02]  /*2730*/  HADD2.F32 R97, -RZ, R59.H0_H0 ;  /* 0x2000003bff617230 */ /* 0x000fe40000004100 */
[----:B------:R-:W-:Y:S01]  /*2740*/  FADD.FTZ R221, R221, -R98 ;  /* 0x80000062dddd7221 */ /* 0x000fe20000010000 */
[----:B------:R-:W-:-:S02]  /*2750*/  HADD2.F32 R98, -RZ, R57.H0_H0 ;  /* 0x20000039ff627230 */ /* 0x000fc40000004100 */
[----:B------:R-:W-:Y:S02]  /*2760*/  HADD2.F32 R214, -RZ, R118.H0_H0 ;  /* 0x20000076ffd67230 */ /* 0x000fe40000004100 */
[----:B------:R-:W-:Y:S01]  /*2770*/  FADD.FTZ R212, R212, -R97 ;  /* 0x80000061d4d47221 */ /* 0x000fe20000010000 */
[----:B------:R-:W-:Y:S02]  /*2780*/  HADD2.F32 R97, -RZ, R53.H1_H1 ;  /* 0x30000035ff617230 */ /* 0x000fe40000004100 */
[----:B------:R-:W-:Y:S01]  /*2790*/  FADD.FTZ R215, R215, -R98 ;  /* 0x80000062d7d77221 */ /* 0x000fe20000010000 */
[----:B------:R-:W-:Y:S02]  /*27a0*/  HADD2.F32 R98, -RZ, R58.H1_H1 ;  /* 0x3000003aff627230 */ /* 0x000fe40000004100 */
[--C-:B------:R-:W-:Y:S02]  /*27b0*/  HADD2.F32 R140, -RZ, R120.reuse.H0_H0 ;  /* 0x20000078ff8c7230 */ /* 0x100fe40000004100 */
[----:B------:R-:W-:Y:S01]  /*27c0*/  FADD.FTZ R119, R119, -R97 ;  /* 0x8000006177777221 */ /* 0x000fe20000010000 */
[----:B------:R-:W-:-:S02]  /*27d0*/  HADD2.F32 R142, -RZ, R120.H1_H1 ;  /* 0x30000078ff8e7230 */ /* 0x000fc40000004100 */
[----:B------:R-:W-:Y:S01]  /*27e0*/  FADD.FTZ R213, R213, -R98 ;  /* 0x80000062d5d57221 */ /* 0x000fe20000010000 */
[----:B------:R-:W-:Y:S02]  /*27f0*/  HADD2.F32 R118, -RZ, R122.H0_H0 ;  /* 0x2000007aff767230 */ /* 0x000fe40000004100 */
[----:B------:R-:W-:Y:S02]  /*2800*/  HADD2.F32 R97, -RZ, R54.H0_H0 ;  /* 0x20000036ff617230 */ /* 0x000fe40000004100 */
[----:B------:R-:W-:Y:S02]  /*2810*/  HADD2.F32 R120, -RZ, R121.H0_H0 ;  /* 0x20000079ff787230 */ /* 0x000fe40000004100 */
[--C-:B------:R-:W-:Y:S02]  /*2820*/  HADD2.F32 R198, -RZ, R102.reuse.H0_H0 ;  /* 0x20000066ffc67230 */ /* 0x100fe40000004100 */
[----:B------:R-:W-:Y:S01]  /*2830*/  FADD.FTZ R118, R118, -R97 ;  /* 0x8000006176767221 */ /* 0x000fe20000010000 */
[----:B------:R-:W-:-:S02]  /*2840*/  HADD2.F32 R201, -RZ, R102.H1_H1 ;  /* 0x30000066ffc97230 */ /* 0x000fc40000004100 */
[--C-:B------:R-:W-:Y:S02]  /*2850*/  HADD2.F32 R204, -RZ, R105.reuse.H0_H0 ;  /* 0x20000069ffcc7230 */ /* 0x100fe40000004100 */
[----:B------:R-:W-:Y:S02]  /*2860*/  HADD2.F32 R207, -RZ, R105.H1_H1 ;  /* 0x30000069ffcf7230 */ /* 0x000fe40000004100 */
[----:B------:R-:W-:Y:S02]  /*2870*/  HADD2.F32 R98, -RZ, R53.H0_H0 ;  /* 0x20000035ff627230 */ /* 0x000fe40000004100 */
[----:B------:R-:W-:Y:S02]  /*2880*/  HADD2.F32 R156, -RZ, R123.H1_H1 ;  /* 0x3000007bff9c7230 */ /* 0x000fe40000004100 */
[----:B------:R-:W-:Y:S02]  /*2890*/  HADD2.F32 R150, -RZ, R125.H0_H0 ;  /* 0x2000007dff967230 */ /* 0x000fe40000004100 */
[----:B------:R-:W-:Y:S01]  /*28a0*/  FADD.FTZ R120, R120, -R98 ;  /* 0x8000006278787221 */ /* 0x000fe20000010000 */
[----:B------:R-:W-:-:S02]  /*28b0*/  HADD2.F32 R200, -RZ, R103.H0_H0 ;  /* 0x20000067ffc87230 */ /* 0x000fc40000004100 */
[----:B------:R-:W-:Y:S02]  /*28c0*/  HADD2.F32 R203, -RZ, R103.H1_H1 ;  /* 0x30000067ffcb7230 */ /* 0x000fe40000004100 */
[----:B------:R-:W-:Y:S02]  /*28d0*/  HADD2.F32 R105, -RZ, R55.H1_H1 ;  /* 0x30000037ff697230 */ /* 0x000fe40000004100 */
[----:B------:R-:W-:Y:S02]  /*28e0*/  HADD2.F32 R102, -RZ, R49.H0_H0 ;  /* 0x20000031ff667230 */ /* 0x000fe40000004100 */
[----:B------:R-:W-:Y:S02]  /*28f0*/  HADD2.F32 R152, -RZ, R124.H1_H1 ;  /* 0x3000007cff987230 */ /* 0x000fe40000004100 */
[----:B------:R-:W-:Y:S01]  /*2900*/  FADD.FTZ R105, R156, -R105 ;  /* 0x800000699c697221 */ /* 0x000fe20000010000 */
[----:B------:R-:W-:Y:S02]  /*2910*/  HADD2.F32 R121, -RZ, R52.H1_H1 ;  /* 0x30000034ff797230 */ /* 0x000fe40000004100 */
[----:B------:R-:W-:Y:S01]  /*2920*/  FADD.FTZ R102, R150, -R102 ;  /* 0x8000006696667221 */ /* 0x000fe20000010000 */
[----:B------:R-:W-:-:S02]  /*2930*/  HADD2.F32 R103, -RZ, R48.H1_H1 ;  /* 0x30000030ff677230 */ /* 0x000fc40000004100 */
[----:B------:R-:W-:Y:S02]  /*2940*/  HADD2.F32 R2, -RZ, R84.H0_H0 ;  /* 0x20000054ff027230 */ /* 0x000fe40000004100 */
[----:B------:R-:W-:Y:S01]  /*2950*/  FADD.FTZ R121, R142, -R121 ;  /* 0x800000798e797221 */ /* 0x000fe20000010000 */
[--C-:B------:R-:W-:Y:S02]  /*2960*/  HADD2.F32 R206, -RZ, R106.reuse.H0_H0 ;  /* 0x2000006affce7230 */ /* 0x100fe40000004100 */
[----:B------:R-:W-:Y:S01]  /*2970*/  FADD.FTZ R103, R152, -R103 ;  /* 0x8000006798677221 */ /* 0x000fe20000010000 */
[----:B------:R-:W-:Y:S01]  /*2980*/  HADD2.F32 R209, -RZ, R106.H1_H1 ;  /* 0x3000006affd17230 */ /* 0x000fe20000004100 */
[----:B------:R1:W2:Y:S01]  /*2990*/  MUFU.RCP R0, R2 ;  /* 0x0000000200007308 */ /* 0x0002a20000001000 */
[----:B------:R-:W-:Y:S02]  /*29a0*/  HADD2.F32 R160, -RZ, R72.H0_H0 ;  /* 0x20000048ffa07230 */ /* 0x000fe40000004100 */
[----:B------:R-:W-:-:S02]  /*29b0*/  HADD2.F32 R134, -RZ, R123.H0_H0 ;  /* 0x2000007bff867230 */ /* 0x000fc40000004100 */
[----:B------:R-:W-:Y:S02]  /*29c0*/  HADD2.F32 R148, -RZ, R125.H1_H1 ;  /* 0x3000007dff947230 */ /* 0x000fe40000004100 */
[----:B------:R-:W-:Y:S01]  /*29d0*/  HADD2.F32 R136, -RZ, R127.H1_H1 ;  /* 0x3000007fff887230 */ /* 0x000fe20000004100 */
[----:B------:R-:W3:Y:S01]  /*29e0*/  MUFU.RCP R142, R160 ;  /* 0x000000a0008e7308 */ /* 0x000ee20000001000 */
[----:B------:R-:W-:Y:S02]  /*29f0*/  HADD2.F32 R106, -RZ, R55.H0_H0 ;  /* 0x20000037ff6a7230 */ /* 0x000fe40000004100 */
[----:B-1----:R-:W-:Y:S01]  /*2a00*/  FMUL.FTZ R2, R2, R108 ;  /* 0x0000006c02027220 */ /* 0x002fe20000410000 */
[----:B------:R-:W-:Y:S02]  /*2a10*/  HADD2.F32 R97, -RZ, R51.H1_H1 ;  /* 0x30000033ff617230 */ /* 0x000fe40000004100 */
[----:B------:R-:W-:Y:S02]  /*2a20*/  HADD2.F32 R125, -RZ, R127.H0_H0 ;  /* 0x2000007fff7d7230 */ /* 0x000fe40000004100 */
[----:B------:R-:W-:Y:S01]  /*2a30*/  FADD.FTZ R106, R134, -R106 ;  /* 0x8000006a866a7221 */ /* 0x000fe20000010000 */
[----:B------:R-:W-:-:S02]  /*2a40*/  HADD2.F32 R123, -RZ, R59.H1_H1 ;  /* 0x3000003bff7b7230 */ /* 0x000fc40000004100 */
[----:B------:R-:W-:Y:S01]  /*2a50*/  FADD.FTZ R97, R136, -R97 ;  /* 0x8000006188617221 */ /* 0x000fe20000010000 */
[----:B------:R-:W-:Y:S02]  /*2a60*/  HADD2.F32 R98, -RZ, R51.H0_H0 ;  /* 0x20000033ff627230 */ /* 0x000fe40000004100 */
[----:B--2---:R-:W-:Y:S01]  /*2a70*/  FMUL.FTZ R0, R234, R0 ;  /* 0x00000000ea007220 */ /* 0x004fe20000410000 */
[----:B------:R-:W-:Y:S02]  /*2a80*/  HADD2.F32 R156, -RZ, R73.H0_H0 ;  /* 0x20000049ff9c7230 */ /* 0x000fe40000004100 */
[----:B------:R-:W-:Y:S01]  /*2a90*/  FADD.FTZ R123, R158, -R123 ;  /* 0x8000007b9e7b7221 */ /* 0x000fe20000010000 */
[----:B------:R-:W-:Y:S02]  /*2aa0*/  HADD2.F32 R150, -RZ, R74.H1_H1 ;  /* 0x3000004aff967230 */ /* 0x000fe40000004100 */
[----:B------:R-:W-:Y:S01]  /*2ab0*/  FADD.FTZ R98, R125, -R98 ;  /* 0x800000627d627221 */ /* 0x000fe20000010000 */
[----:B------:R-:W-:Y:S01]  /*2ac0*/  HADD2.F32 R189, -RZ, R84.H1_H1 ;  /* 0x30000054ffbd7230 */ /* 0x000fe20000004100 */
[----:B------:R-:W1:Y:S01]  /*2ad0*/  MUFU.RCP R134, R156 ;  /* 0x0000009c00867308 */ /* 0x000e620000001000 */
[----:B------:R-:W-:-:S02]  /*2ae0*/  HADD2.F32 R152, -RZ, R74.H0_H0 ;  /* 0x2000004aff987230 */ /* 0x000fc40000004100 */
[----:B------:R-:W-:Y:S02]  /*2af0*/  HADD2.F32 R227, -RZ, R122.H1_H1 ;  /* 0x3000007affe37230 */ /* 0x000fe40000004100 */
[--C-:B------:R-:W-:Y:S02]  /*2b00*/  HADD2.F32 R202, -RZ, R104.reuse.H0_H0 ;  /* 0x20000068ffca7230 */ /* 0x100fe40000004100 */
[----:B------:R-:W-:Y:S01]  /*2b10*/  HADD2.F32 R205, -RZ, R104.H1_H1 ;  /* 0x30000068ffcd7230 */ /* 0x000fe20000004100 */
[----:B------:R-:W-:Y:S01]  /*2b20*/  MUFU.RCP R136, R150 ;  /* 0x0000009600887308 */ /* 0x000fe20000001000 */
[----:B------:R-:W-:Y:S02]  /*2b30*/  HADD2.F32 R154, -RZ, R124.H0_H0 ;  /* 0x2000007cff9a7230 */ /* 0x000fe40000004100 */
[----:B------:R-:W-:Y:S02]  /*2b40*/  HADD2.F32 R122, -RZ, R52.H0_H0 ;  /* 0x20000034ff7a7230 */ /* 0x000fe40000004100 */
[----:B------:R-:W-:-:S02]  /*2b50*/  HADD2.F32 R104, -RZ, R48.H0_H0 ;  /* 0x20000030ff687230 */ /* 0x000fc40000004100 */
[----:B------:R-:W-:Y:S01]  /*2b60*/  HADD2.F32 R166, -RZ, R78.H1_H1 ;  /* 0x3000004effa67230 */ /* 0x000fe20000004100 */
[----:B------:R2:W4:Y:S01]  /*2b70*/  MUFU.RCP R171, R189 ;  /* 0x000000bd00ab7308 */ /* 0x0005220000001000 */
[----:B------:R-:W-:Y:S02]  /*2b80*/  HADD2.F32 R162, -RZ, R79.H1_H1 ;  /* 0x3000004fffa27230 */ /* 0x000fe40000004100 */
[----:B------:R-:W-:Y:S01]  /*2b90*/  FADD.FTZ R122, R140, -R122 ;  /* 0x8000007a8c7a7221 */ /* 0x000fe20000010000 */
[----:B------:R-:W-:Y:S02]  /*2ba0*/  HADD2.F32 R188, -RZ, R85.H0_H0 ;  /* 0x20000055ffbc7230 */ /* 0x000fe40000004100 */
[----:B------:R-:W-:Y:S01]  /*2bb0*/  FADD.FTZ R104, R154, -R104 ;  /* 0x800000689a687221 */ /* 0x000fe20000010000 */
[----:B------:R-:W-:Y:S02]  /*2bc0*/  HADD2.F32 R158, -RZ, R72.H1_H1 ;  /* 0x30000048ff9e7230 */ /* 0x000fe40000004100 */
[----:B---3--:R-:W-:Y:S01]  /*2bd0*/  FMUL.FTZ R122, R122, R142 ;  /* 0x0000008e7a7a7220 */ /* 0x008fe20000410000 */
[--C-:B------:R-:W-:Y:S01]  /*2be0*/  HADD2.F32 R138, -RZ, R126.reuse.H0_H0 ;  /* 0x2000007eff8a7230 */ /* 0x100fe20000004100 */
[----:B------:R3:W0:Y:S01]  /*2bf0*/  MUFU.RCP R125, R152 ;  /* 0x00000098007d7308 */ /* 0x0006220000001000 */
[----:B------:R-:W-:-:S02]  /*2c00*/  HADD2.F32 R146, -RZ, R126.H1_H1 ;  /* 0x3000007eff927230 */ /* 0x000fc40000004100 */
[----:B-1----:R-:W-:Y:S01]  /*2c10*/  FMUL.FTZ R120, R120, R134 ;  /* 0x0000008678787220 */ /* 0x002fe20000410000 */
[----:B------:R-:W-:Y:S02]  /*2c20*/  HADD2.F32 R187, -RZ, R85.H1_H1 ;  /* 0x30000055ffbb7230 */ /* 0x000fe40000004100 */
[----:B--2---:R-:W-:Y:S01]  /*2c30*/  FMUL.FTZ R189, R189, R109 ;  /* 0x0000006dbdbd7220 */ /* 0x004fe20000410000 */
[----:B------:R-:W-:Y:S02]  /*2c40*/  HADD2.F32 R170, -RZ, R77.H1_H1 ;  /* 0x3000004dffaa7230 */ /* 0x000fe40000004100 */
[----:B------:R-:W-:Y:S01]  /*2c50*/  FFMA.FTZ R134, R2, R0, RZ ;  /* 0x0000000002867223 */ /* 0x000fe200000100ff */
[----:B------:R-:W-:Y:S01]  /*2c60*/  HADD2.F32 R154, -RZ, R73.H1_H1 ;  /* 0x30000049ff9a7230 */ /* 0x000fe20000004100 */
[----:B------:R1:W2:Y:S01]  /*2c70*/  MUFU.RCP R126, R166 ;  /* 0x000000a6007e7308 */ /* 0x0002a20000001000 */
[--C-:B------:R-:W-:Y:S02]  /*2c80*/  HADD2.F32 R208, -RZ, R107.reuse.H0_H0 ;  /* 0x2000006bffd07230 */ /* 0x100fe40000004100 */
[----:B----4-:R-:W-:Y:S01]  /*2c90*/  FMUL.FTZ R171, R233, R171 ;  /* 0x000000abe9ab7220 */ /* 0x010fe20000410000 */
[----:B------:R-:W-:-:S02]  /*2ca0*/  HADD2.F32 R210, -RZ, R107.H1_H1 ;  /* 0x3000006bffd27230 */ /* 0x000fc40000004100 */
[----:B---3--:R-:W-:Y:S01]  /*2cb0*/  FMUL.FTZ R152, R152, R198 ;  /* 0x000000c698987220 */ /* 0x008fe20000410000 */
[----:B------:R-:W-:Y:S02]  /*2cc0*/  HADD2.F32 R186, -RZ, R86.H0_H0 ;  /* 0x20000056ffba7230 */ /* 0x000fe40000004100 */
[----:B------:R-:W-:Y:S01]  /*2cd0*/  FMUL.FTZ R150, R150, R201 ;  /* 0x000000c996967220 */ /* 0x000fe20000410000 */
[----:B------:R-:W-:Y:S01]  /*2ce0*/  HADD2.F32 R164, -RZ, R79.H0_H0 ;  /* 0x2000004fffa47230 */ /* 0x000fe20000004100 */
[----:B------:R-:W3:Y:S01]  /*2cf0*/  MUFU.RCP R211, R162 ;  /* 0x000000a200d37308 */ /* 0x000ee20000001000 */
[----:B------:R-:W-:Y:S02]  /*2d00*/  HADD2.F32 R107, -RZ, R54.H1_H1 ;  /* 0x30000036ff6b7230 */ /* 0x000fe40000004100 */
[----:B0-----:R-:W-:Y:S01]  /*2d10*/  FMUL.FTZ R118, R118, R125 ;  /* 0x0000007d76767220 */ /* 0x001fe20000410000 */
[----:B------:R-:W-:Y:S02]  /*2d20*/  HADD2.F32 R185, -RZ, R86.H1_H1 ;  /* 0x30000056ffb97230 */ /* 0x000fe40000004100 */
[----:B-1----:R-:W-:Y:S01]  /*2d30*/  FMUL.FTZ R166, R166, R193 ;  /* 0x000000c1a6a67220 */ /* 0x002fe20000410000 */
[----:B------:R-:W-:-:S02]  /*2d40*/  HADD2.F32 R192, -RZ, R99.H0_H0 ;  /* 0x20000063ffc07230 */ /* 0x000fc40000004100 */
[----:B------:R-:W-:Y:S01]  /*2d50*/  FADD.FTZ R107, R227, -R107 ;  /* 0x8000006be36b7221 */ /* 0x000fe20000010000 */
[----:B------:R-:W-:Y:S01]  /*2d60*/  HADD2.F32 R195, -RZ, R99.H1_H1 ;  /* 0x30000063ffc37230 */ /* 0x000fe20000004100 */
[----:B------:R-:W0:Y:S01]  /*2d70*/  MUFU.RCP R169, R188 ;  /* 0x000000bc00a97308 */ /* 0x000e220000001000 */
[--C-:B------:R-:W-:Y:S02]  /*2d80*/  HADD2.F32 R194, -RZ, R100.reuse.H0_H0 ;  /* 0x20000064ffc27230 */ /* 0x100fe40000004100 */
[----:B------:R-:W-:Y:S01]  /*2d90*/  FMUL.FTZ R107, R107, R136 ;  /* 0x000000886b6b7220 */ /* 0x000fe20000410000 */
[----:B------:R-:W-:Y:S02]  /*2da0*/  HADD2.F32 R197, -RZ, R100.H1_H1 ;  /* 0x30000064ffc57230 */ /* 0x000fe40000004100 */
[----:B------:R-:W-:Y:S01]  /*2db0*/  FADD.FTZ R136, RZ, R2 ;  /* 0x00000002ff887221 */ /* 0x000fe20000010000 */
[--C-:B------:R-:W-:Y:S02]  /*2dc0*/  HADD2.F32 R99, -RZ, R65.reuse.H0_H0 ;  /* 0x20000041ff637230 */ /* 0x100fe40000004100 */
[----:B--2---:R-:W-:Y:S01]  /*2dd0*/  FMUL.FTZ R126, R213, R126 ;  /* 0x0000007ed57e7220 */ /* 0x004fe20000410000 */
[----:B------:R-:W-:Y:S01]  /*2de0*/  HADD2.F32 R100, -RZ, R65.H1_H1 ;  /* 0x30000041ff647230 */ /* 0x000fe20000004100 */
[----:B------:R-:W1:Y:S01]  /*2df0*/  MUFU.RCP R140, R158 ;  /* 0x0000009e008c7308 */ /* 0x000e620000001000 */
[----:B------:R-:W-:-:S02]  /*2e00*/  HADD2.F32 R142, -RZ, R68.H1_H1 ;  /* 0x30000044ff8e7230 */ /* 0x000fc40000004100 */
[----:B------:R-:W-:Y:S01]  /*2e10*/  FADD.FTZ R232, R232, -R99 ;  /* 0x80000063e8e87221 */ /* 0x000fe20000010000 */
[----:B------:R-:W-:Y:S02]  /*2e20*/  HADD2.F32 R184, -RZ, R87.H0_H0 ;  /* 0x20000057ffb87230 */ /* 0x000fe40000004100 */
[----:B------:R-:W-:Y:S01]  /*2e30*/  FADD.FTZ R231, R231, -R100 ;  /* 0x80000064e7e77221 */ /* 0x000fe20000010000 */
[----:B------:R-:W-:Y:S02]  /*2e40*/  HADD2.F32 R99, -RZ, R67.H0_H0 ;  /* 0x20000043ff637230 */ /* 0x000fe40000004100 */
[----:B---3--:R-:W-:Y:S01]  /*2e50*/  FMUL.FTZ R123, R123, R211 ;  /* 0x000000d37b7b7220 */ /* 0x008fe20000410000 */
[----:B------:R-:W-:Y:S01]  /*2e60*/  HADD2.F32 R183, -RZ, R87.H1_H1 ;  /* 0x30000057ffb77230 */ /* 0x000fe20000004100 */
[----:B------:R2:W3:Y:S01]  /*2e70*/  MUFU.RCP R167, R187 ;  /* 0x000000bb00a77308 */ /* 0x0004e20000001000 */
[----:B------:R-:W-:Y:S02]  /*2e80*/  HADD2.F32 R100, -RZ, R61.H0_H0 ;  /* 0x2000003dff647230 */ /* 0x000fe40000004100 */
[----:B0-----:R-:W-:Y:S01]  /*2e90*/  FMUL.FTZ R169, R232, R169 ;  /* 0x000000a9e8a97220 */ /* 0x001fe20000410000 */
[----:B------:R-:W-:Y:S01]  /*2ea0*/  FMUL.FTZ R188, R188, R88 ;  /* 0x00000058bcbc7220 */ /* 0x000fe20000410000 */
[----:B------:R-:W-:Y:S01]  /*2eb0*/  FADD.FTZ R213, R136, R189 ;  /* 0x000000bd88d57221 */ /* 0x000fe20000010000 */
[----:B------:R-:W-:Y:S01]  /*2ec0*/  FFMA.FTZ R211, R189, R171, R134 ;  /* 0x000000abbdd37223 */ /* 0x000fe20000010086 */
[----:B------:R-:W-:-:S02]  /*2ed0*/  HADD2.F32 R182, -RZ, R80.H0_H0 ;  /* 0x20000050ffb67230 */ /* 0x000fc40000004100 */
[----:B------:R-:W-:Y:S01]  /*2ee0*/  FADD.FTZ R228, R228, -R99 ;  /* 0x80000063e4e47221 */ /* 0x000fe20000010000 */
[----:B------:R-:W0:Y:S01]  /*2ef0*/  MUFU.RCP R135, R170 ;  /* 0x000000aa00877308 */ /* 0x000e220000001000 */
[----:B------:R-:W-:Y:S02]  /*2f00*/  HADD2.F32 R99, -RZ, R61.H1_H1 ;  /* 0x3000003dff637230 */ /* 0x000fe40000004100 */
[----:B-1----:R-:W-:Y:S01]  /*2f10*/  FMUL.FTZ R121, R121, R140 ;  /* 0x0000008c79797220 */ /* 0x002fe20000410000 */
[----:B------:R-:W-:Y:S02]  /*2f20*/  HADD2.F32 R140, -RZ, R69.H0_H0 ;  /* 0x20000045ff8c7230 */ /* 0x000fe40000004100 */
[----:B------:R-:W-:Y:S01]  /*2f30*/  FADD.FTZ R223, R223, -R100 ;  /* 0x80000064dfdf7221 */ /* 0x000fe20000010000 */
[----:B------:R-:W-:Y:S02]  /*2f40*/  HADD2.F32 R100, -RZ, R63.H0_H0 ;  /* 0x2000003fff647230 */ /* 0x000fe40000004100 */
[----:B--2---:R-:W-:Y:S01]  /*2f50*/  FMUL.FTZ R187, R187, R110 ;  /* 0x0000006ebbbb7220 */ /* 0x004fe20000410000 */
[----:B------:R-:W-:Y:S01]  /*2f60*/  FADD.FTZ R136, R213, R188 ;  /* 0x000000bcd5887221 */ /* 0x000fe20000010000 */
[----:B------:R-:W1:Y:S01]  /*2f70*/  MUFU.RCP R127, R154 ;  /* 0x0000009a007f7308 */ /* 0x000e620000001000 */
[----:B------:R-:W-:Y:S01]  /*2f80*/  FFMA.FTZ R134, R188, R169, R211 ;  /* 0x000000a9bc867223 */ /* 0x000fe200000100d3 */
[----:B---3--:R-:W-:Y:S01]  /*2f90*/  FMUL.FTZ R167, R231, R167 ;  /* 0x000000a7e7a77220 */ /* 0x008fe20000410000 */
[----:B------:R-:W-:-:S02]  /*2fa0*/  HADD2.F32 R196, -RZ, R101.H0_H0 ;  /* 0x20000065ffc47230 */ /* 0x000fc40000004100 */
[----:B------:R-:W-:Y:S01]  /*2fb0*/  FADD.FTZ R222, R222, -R99 ;  /* 0x80000063dede7221 */ /* 0x000fe20000010000 */
[----:B------:R-:W-:Y:S02]  /*2fc0*/  HADD2.F32 R199, -RZ, R101.H1_H1 ;  /* 0x30000065ffc77230 */ /* 0x000fe40000004100 */
[----:B------:R-:W-:Y:S01]  /*2fd0*/  FADD.FTZ R213, R136, R187 ;  /* 0x000000bb88d57221 */ /* 0x000fe20000010000 */
[----:B------:R-:W-:Y:S01]  /*2fe0*/  HADD2.F32 R181, -RZ, R80.H1_H1 ;  /* 0x30000050ffb57230 */ /* 0x000fe20000004100 */
[----:B------:R2:W3:Y:S01]  /*2ff0*/  MUFU.RCP R165, R186 ;  /* 0x000000ba00a57308 */ /* 0x0004e20000001000 */
[----:B------:R-:W-:Y:S02]  /*3000*/  HADD2.F32 R101, -RZ, R67.H1_H1 ;  /* 0x30000043ff657230 */ /* 0x000fe40000004100 */
[----:B0-----:R-:W-:Y:S01]  /*3010*/  FMUL.FTZ R135, R144, R135 ;  /* 0x0000008790877220 */ /* 0x001fe20000410000 */
[----:B------:R-:W-:Y:S02]  /*3020*/  HADD2.F32 R144, -RZ, R68.H0_H0 ;  /* 0x20000044ff907230 */ /* 0x000fe40000004100 */
[----:B------:R-:W-:Y:S01]  /*3030*/  FFMA.FTZ R211, R187, R167, R134 ;  /* 0x000000a7bbd37223 */ /* 0x000fe20000010086 */
[----:B------:R-:W-:-:S02]  /*3040*/  HADD2.F32 R99, -RZ, R62.H1_H1 ;  /* 0x3000003eff637230 */ /* 0x000fc40000004100 */
[----:B------:R-:W-:Y:S01]  /*3050*/  FADD.FTZ R219, R219, -R100 ;  /* 0x80000064dbdb7221 */ /* 0x000fe20000010000 */
[----:B------:R-:W-:Y:S01]  /*3060*/  HADD2.F32 R180, -RZ, R81.H0_H0 ;  /* 0x20000051ffb47230 */ /* 0x000fe20000004100 */
[----:B------:R-:W0:Y:S01]  /*3070*/  MUFU.RCP R124, R164 ;  /* 0x000000a4007c7308 */ /* 0x000e220000001000 */
[----:B--2---:R-:W-:Y:S01]  /*3080*/  FMUL.FTZ R186, R186, R89 ;  /* 0x00000059baba7220 */ /* 0x004fe20000410000 */
[----:B-1----:R-:W-:Y:S01]  /*3090*/  FMUL.FTZ R119, R119, R127 ;  /* 0x0000007f77777220 */ /* 0x002fe20000410000 */
[----:B------:R-:W-:Y:S02]  /*30a0*/  HADD2.F32 R100, -RZ, R56.H0_H0 ;  /* 0x20000038ff647230 */ /* 0x000fe40000004100 */
[----:B------:R-:W-:Y:S01]  /*30b0*/  FADD.FTZ R226, R226, -R101 ;  /* 0x80000065e2e27221 */ /* 0x000fe20000010000 */
[----:B------:R-:W-:Y:S02]  /*30c0*/  HADD2.F32 R101, -RZ, R49.H1_H1 ;  /* 0x30000031ff657230 */ /* 0x000fe40000004100 */
[----:B------:R-:W-:Y:S01]  /*30d0*/  FADD.FTZ R136, R213, R186 ;  /* 0x000000bad5887221 */ /* 0x000fe20000010000 */
[----:B------:R-:W-:Y:S01]  /*30e0*/  HADD2.F32 R173, -RZ, R76.H1_H1 ;  /* 0x3000004cffad7230 */ /* 0x000fe20000004100 */
[----:B------:R1:W2:Y:S01]  /*30f0*/  MUFU.RCP R163, R185 ;  /* 0x000000b900a37308 */ /* 0x0002a20000001000 */
[----:B------:R-:W-:-:S02]  /*3100*/  HADD2.F32 R168, -RZ, R78.H0_H0 ;  /* 0x2000004effa87230 */ /* 0x000fc40000004100 */
[----:B---3--:R-:W-:Y:S01]  /*3110*/  FMUL.FTZ R165, R230, R165 ;  /* 0x000000a5e6a57220 */ /* 0x008fe20000410000 */
[----:B------:R-:W-:Y:S02]  /*3120*/  HADD2.F32 R179, -RZ, R81.H1_H1 ;  /* 0x30000051ffb37230 */ /* 0x000fe40000004100 */
[----:B------:R-:W-:Y:S01]  /*3130*/  FADD.FTZ R220, R220, -R99 ;  /* 0x80000063dcdc7221 */ /* 0x000fe20000010000 */
[----:B------:R-:W-:Y:S02]  /*3140*/  HADD2.F32 R174, -RZ, R76.H0_H0 ;  /* 0x2000004cffae7230 */ /* 0x000fe40000004100 */
[----:B------:R-:W-:Y:S01]  /*3150*/  FFMA.FTZ R134, R186, R165, R211 ;  /* 0x000000a5ba867223 */ /* 0x000fe200000100d3 */
[----:B------:R-:W-:Y:S01]  /*3160*/  HADD2.F32 R99, -RZ, R56.H1_H1 ;  /* 0x30000038ff637230 */ /* 0x000fe20000004100 */
[----:B------:R-:W3:Y:S01]  /*3170*/  MUFU.RCP R125, R142 ;  /* 0x0000008e007d7308 */ /* 0x000ee20000001000 */
[----:B-1----:R-:W-:Y:S01]  /*3180*/  FMUL.FTZ R185, R185, R111 ;  /* 0x0000006fb9b97220 */ /* 0x002fe20000410000 */
[----:B0-----:R-:W-:Y:S01]  /*3190*/  FMUL.FTZ R124, R212, R124 ;  /* 0x0000007cd47c7220 */ /* 0x001fe20000410000 */
[----:B------:R-:W-:Y:S01]  /*31a0*/  FADD.FTZ R217, R217, -R100 ;  /* 0x80000064d9d97221 */ /* 0x000fe20000010000 */
[----:B------:R-:W-:-:S02]  /*31b0*/  HADD2.F32 R100, -RZ, R50.H0_H0 ;  /* 0x20000032ff647230 */ /* 0x000fc40000004100 */
[----:B------:R-:W-:Y:S01]  /*31c0*/  FADD.FTZ R211, R136, R185 ;  /* 0x000000b988d37221 */ /* 0x000fe20000010000 */
[----:B------:R-:W-:Y:S01]  /*31d0*/  FADD.FTZ R101, R148, -R101 ;  /* 0x8000006594657221 */ /* 0x000fe20000010000 */
[----:B------:R-:W-:Y:S01]  /*31e0*/  HADD2.F32 R178, -RZ, R82.H0_H0 ;  /* 0x20000052ffb27230 */ /* 0x000fe20000004100 */
[----:B------:R0:W1:Y:S01]  /*31f0*/  MUFU.RCP R161, R184 ;  /* 0x000000b800a17308 */ /* 0x0000620000001000 */
[----:B------:R-:W-:Y:S02]  /*3200*/  HADD2.F32 R148, -RZ, R75.H0_H0 ;  /* 0x2000004bff947230 */ /* 0x000fe40000004100 */
[----:B--2---:R-:W-:Y:S01]  /*3210*/  FMUL.FTZ R163, R229, R163 ;  /* 0x000000a3e5a37220 */ /* 0x004fe20000410000 */
[----:B------:R-:W-:Y:S01]  /*3220*/  FADD.FTZ R216, R216, -R99 ;  /* 0x80000063d8d87221 */ /* 0x000fe20000010000 */
[----:B------:R-:W-:Y:S02]  /*3230*/  HADD2.F32 R99, -RZ, R58.H0_H0 ;  /* 0x2000003aff637230 */ /* 0x000fe40000004100 */
[----:B------:R-:W-:Y:S01]  /*3240*/  FADD.FTZ R100, R138, -R100 ;  /* 0x800000648a647221 */ /* 0x000fe20000010000 */
[----:B------:R-:W-:-:S02]  /*3250*/  HADD2.F32 R177, -RZ, R82.H1_H1 ;  /* 0x30000052ffb17230 */ /* 0x000fc40000004100 */
[----:B------:R-:W-:Y:S01]  /*3260*/  FMUL.FTZ R170, R170, R191 ;  /* 0x000000bfaaaa7220 */ /* 0x000fe20000410000 */
[----:B------:R2:W4:Y:S01]  /*3270*/  MUFU.RCP R159, R183 ;  /* 0x000000b7009f7308 */ /* 0x0005220000001000 */
[----:B0-----:R-:W-:Y:S01]  /*3280*/  FMUL.FTZ R184, R184, R90 ;  /* 0x0000005ab8b87220 */ /* 0x001fe20000410000 */
[----:B---3--:R-:W-:Y:S01]  /*3290*/  FMUL.FTZ R103, R103, R125 ;  /* 0x0000007d67677220 */ /* 0x008fe20000410000 */
[----:B------:R-:W-:Y:S01]  /*32a0*/  FFMA.FTZ R125, R185, R163, R134 ;  /* 0x000000a3b97d7223 */ /* 0x000fe20000010086 */
[----:B------:R-:W-:Y:S02]  /*32b0*/  HADD2.F32 R172, -RZ, R77.H0_H0 ;  /* 0x2000004dffac7230 */ /* 0x000fe40000004100 */
[----:B------:R-:W-:Y:S01]  /*32c0*/  FADD.FTZ R136, R211, R184 ;  /* 0x000000b8d3887221 */ /* 0x000fe20000010000 */
[----:B------:R-:W-:Y:S02]  /*32d0*/  HADD2.F32 R176, -RZ, R83.H0_H0 ;  /* 0x20000053ffb07230 */ /* 0x000fe40000004100 */
[----:B------:R-:W-:Y:S01]  /*32e0*/  FADD.FTZ R214, R214, -R99 ;  /* 0x80000063d6d67221 */ /* 0x000fe20000010000 */
[----:B------:R-:W0:Y:S01]  /*32f0*/  MUFU.RCP R127, R140 ;  /* 0x0000008c007f7308 */ /* 0x000e220000001000 */
[----:B--2---:R-:W-:Y:S01]  /*3300*/  FMUL.FTZ R183, R183, R112 ;  /* 0x00000070b7b77220 */ /* 0x004fe20000410000 */
[----:B-1----:R-:W-:Y:S01]  /*3310*/  FMUL.FTZ R161, R228, R161 ;  /* 0x000000a1e4a17220 */ /* 0x002fe20000410000 */
[----:B------:R-:W-:-:S02]  /*3320*/  HADD2.F32 R99, -RZ, R50.H1_H1 ;  /* 0x30000032ff637230 */ /* 0x000fc40000004100 */
[----:B------:R-:W-:Y:S01]  /*3330*/  FMUL.FTZ R164, R164, R192 ;  /* 0x000000c0a4a47220 */ /* 0x000fe20000410000 */
[----:B------:R-:W-:Y:S02]  /*3340*/  HADD2.F32 R175, -RZ, R83.H1_H1 ;  /* 0x30000053ffaf7230 */ /* 0x000fe40000004100 */
[----:B------:R-:W-:Y:S01]  /*3350*/  FFMA.FTZ R134, R184, R161, R125 ;  /* 0x000000a1b8867223 */ /* 0x000fe2000001007d */
[----:B------:R-:W-:Y:S01]  /*3360*/  FMUL.FTZ R162, R162, R195 ;  /* 0x000000c3a2a27220 */ /* 0x000fe20000410000 */
[----:B------:R1:W2:Y:S01]  /*3370*/  MUFU.RCP R157, R182 ;  /* 0x000000b6009d7308 */ /* 0x0002a20000001000 */
[----:B------:R-:W-:Y:S01]  /*3380*/  FADD.FTZ R99, R146, -R99 ;  /* 0x8000006392637221 */ /* 0x000fe20000010000 */
[----:B----4-:R-:W-:Y:S01]  /*3390*/  FMUL.FTZ R159, R226, R159 ;  /* 0x0000009fe29f7220 */ /* 0x010fe20000410000 */
[----:B------:R-:W-:Y:S02]  /*33a0*/  HADD2.F32 R146, -RZ, R75.H1_H1 ;  /* 0x3000004bff927230 */ /* 0x000fe40000004100 */
[----:B------:R-:W-:Y:S01]  /*33b0*/  FMUL.FTZ R160, R160, R194 ;  /* 0x000000c2a0a07220 */ /* 0x000fe20000410000 */
[----:B------:R-:W-:Y:S01]  /*33c0*/  FMUL.FTZ R158, R158, R197 ;  /* 0x000000c59e9e7220 */ /* 0x000fe20000410000 */
[----:B------:R-:W-:Y:S01]  /*33d0*/  FFMA.FTZ R125, R183, R159, R134 ;  /* 0x0000009fb77d7223 */ /* 0x000fe20000010086 */
[----:B------:R-:W-:Y:S01]  /*33e0*/  FMUL.FTZ R156, R156, R196 ;  /* 0x000000c49c9c7220 */ /* 0x000fe20000410000 */
[----:B------:R3:W4:Y:S01]  /*33f0*/  MUFU.RCP R212, R144 ;  /* 0x0000009000d47308 */ /* 0x0007220000001000 */
[----:B-1----:R-:W-:Y:S01]  /*3400*/  FMUL.FTZ R182, R182, R91 ;  /* 0x0000005bb6b67220 */ /* 0x002fe20000410000 */
[----:B0-----:R-:W-:Y:S01]  /*3410*/  FMUL.FTZ R102, R102, R127 ;  /* 0x0000007f66667220 */ /* 0x001fe20000410000 */
[----:B------:R-:W-:Y:S01]  /*3420*/  FADD.FTZ R127, R136, R183 ;  /* 0x000000b7887f7221 */ /* 0x000fe20000010000 */
[----:B------:R-:W-:Y:S01]  /*3430*/  FMUL.FTZ R154, R154, R199 ;  /* 0x000000c79a9a7220 */ /* 0x000fe20000410000 */
[----:B------:R-:W-:-:S02]  /*3440*/  HADD2.F32 R136, -RZ, R70.H0_H0 ;  /* 0x20000046ff887230 */ /* 0x000fc40000004100 */
[----:B------:R-:W-:Y:S01]  /*3450*/  FMUL.FTZ R142, R142, R205 ;  /* 0x000000cd8e8e7220 */ /* 0x000fe20000410000 */
[----:B------:R-:W-:Y:S01]  /*3460*/  FMUL.FTZ R140, R140, R204 ;  /* 0x000000cc8c8c7220 */ /* 0x000fe20000410000 */
[----:B------:R0:W1:Y:S01]  /*3470*/  MUFU.RCP R155, R181 ;  /* 0x000000b5009b7308 */ /* 0x0000620000001000 */
[----:B---3--:R-:W-:Y:S01]  /*3480*/  FMUL.FTZ R144, R144, R202 ;  /* 0x000000ca90907220 */ /* 0x008fe20000410000 */
[----:B--2---:R-:W-:Y:S01]  /*3490*/  FMUL.FTZ R157, R225, R157 ;  /* 0x0000009de19d7220 */ /* 0x004fe20000410000 */
[----:B------:R-:W-:Y:S01]  /*34a0*/  FMUL.FTZ R232, R191, R135 ;  /* 0x00000087bfe87220 */ /* 0x000fe20000410000 */
[----:B------:R-:W-:Y:S01]  /*34b0*/  FMUL.FTZ R234, R193, R126 ;  /* 0x0000007ec1ea7220 */ /* 0x000fe20000410000 */
[----:B------:R-:W-:Y:S01]  /*34c0*/  FMUL.FTZ R235, R192, R124 ;  /* 0x0000007cc0eb7220 */ /* 0x000fe20000410000 */
[----:B------:R-:W-:Y:S01]  /*34d0*/  FFMA.FTZ R134, R182, R157, R125 ;  /* 0x0000009db6867223 */ /* 0x000fe2000001007d */
[----:B------:R-:W-:Y:S01]  /*34e0*/  FMUL.FTZ R236, R195, R123 ;  /* 0x0000007bc3ec7220 */ /* 0x000fe20000410000 */
[----:B------:R2:W3:Y:S01]  /*34f0*/  MUFU.RCP R153, R180 ;  /* 0x000000b400997308 */ /* 0x0004e20000001000 */
[----:B0-----:R-:W-:Y:S01]  /*3500*/  FMUL.FTZ R181, R181, R113 ;  /* 0x00000071b5b57220 */ /* 0x001fe20000410000 */
[----:B----4-:R-:W-:Y:S01]  /*3510*/  FMUL.FTZ R104, R104, R212 ;  /* 0x000000d468687220 */ /* 0x010fe20000410000 */
[----:B------:R-:W-:Y:S01]  /*3520*/  FADD.FTZ R212, R127, R182 ;  /* 0x000000b67fd47221 */ /* 0x000fe20000010000 */
[----:B------:R-:W-:Y:S01]  /*3530*/  FMUL.FTZ R237, R194, R122 ;  /* 0x0000007ac2ed7220 */ /* 0x000fe20000410000 */
[----:B------:R-:W-:Y:S01]  /*3540*/  FMUL.FTZ R238, R197, R121 ;  /* 0x00000079c5ee7220 */ /* 0x000fe20000410000 */
[----:B------:R-:W-:Y:S01]  /*3550*/  FMUL.FTZ R239, R196, R120 ;  /* 0x00000078c4ef7220 */ /* 0x000fe20000410000 */
[----:B------:R-:W-:Y:S01]  /*3560*/  FADD.FTZ R127, R212, R181 ;  /* 0x000000b5d47f7221 */ /* 0x000fe20000010000 */
[----:B------:R0:W4:Y:S01]  /*3570*/  MUFU.RCP R139, R173 ;  /* 0x000000ad008b7308 */ /* 0x0001220000001000 */
[----:B--2---:R-:W-:Y:S01]  /*3580*/  FMUL.FTZ R180, R180, R92 ;  /* 0x0000005cb4b47220 */ /* 0x004fe20000410000 */
[----:B-1----:R-:W-:Y:S01]  /*3590*/  FMUL.FTZ R155, R224, R155 ;  /* 0x0000009be09b7220 */ /* 0x002fe20000410000 */
[----:B------:R-:W-:Y:S01]  /*35a0*/  FMUL.FTZ R240, R199, R119 ;  /* 0x00000077c7f07220 */ /* 0x000fe20000410000 */
[----:B------:R-:W-:Y:S01]  /*35b0*/  FMUL.FTZ R241, R198, R118 ;  /* 0x00000076c6f17220 */ /* 0x000fe20000410000 */
[----:B------:R-:W-:Y:S01]  /*35c0*/  FMUL.FTZ R242, R201, R107 ;  /* 0x0000006bc9f27220 */ /* 0x000fe20000410000 */
[----:B------:R-:W-:Y:S01]  /*35d0*/  FFMA.FTZ R125, R181, R155, R134 ;  /* 0x0000009bb57d7223 */ /* 0x000fe20000010086 */
[----:B------:R-:W-:Y:S01]  /*35e0*/  HADD2.F32 R134, -RZ, R70.H1_H1 ;  /* 0x30000046ff867230 */ /* 0x000fe20000004100 */
[----:B------:R1:W2:Y:S01]  /*35f0*/  MUFU.RCP R133, R168 ;  /* 0x000000a800857308 */ /* 0x0002a20000001000 */
[----:B0-----:R-:W-:Y:S01]  /*3600*/  FMUL.FTZ R173, R173, R117 ;  /* 0x00000075adad7220 */ /* 0x001fe20000410000 */
[----:B---3--:R-:W-:Y:S01]  /*3610*/  FMUL.FTZ R153, R223, R153 ;  /* 0x00000099df997220 */ /* 0x008fe20000410000 */
[----:B------:R-:W-:Y:S01]  /*3620*/  FMUL.FTZ R245, R202, R104 ;  /* 0x00000068caf57220 */ /* 0x000fe20000410000 */
[----:B------:R-:W-:Y:S01]  /*3630*/  FMUL.FTZ R246, R205, R103 ;  /* 0x00000067cdf67220 */ /* 0x000fe20000410000 */
[----:B------:R-:W-:-:S03]  /*3640*/  FMUL.FTZ R247, R204, R102 ;  /* 0x00000066ccf77220 */ /* 0x000fc60000410000 */
[----:B------:R0:W3:Y:S01]  /*3650*/  MUFU.RCP R151, R179 ;  /* 0x000000b300977308 */ /* 0x0000e20000001000 */
[----:B-1----:R-:W-:Y:S01]  /*3660*/  FMUL.FTZ R168, R168, R190 ;  /* 0x000000bea8a87220 */ /* 0x002fe20000410000 */
[----:B----4-:R-:W-:Y:S01]  /*3670*/  FMUL.FTZ R139, R216, R139 ;  /* 0x0000008bd88b7220 */ /* 0x010fe20000410000 */
[----:B------:R-:W-:-:S03]  /*3680*/  FADD.FTZ R216, R127, R180 ;  /* 0x000000b47fd87221 */ /* 0x000fc60000010000 */
[----:B------:R-:W-:Y:S02]  /*3690*/  FMUL.FTZ R228, R117, R139 ;  /* 0x0000008b75e47220 */ /* 0x000fe40000410000 */
[----:B------:R1:W4:Y:S01]  /*36a0*/  MUFU.RCP R141, R174 ;  /* 0x000000ae008d7308 */ /* 0x0003220000001000 */
[----:B0-----:R-:W-:Y:S01]  /*36b0*/  FMUL.FTZ R179, R179, R114 ;  /* 0x00000072b3b37220 */ /* 0x001fe20000410000 */
[----:B--2---:R-:W-:Y:S01]  /*36c0*/  FMUL.FTZ R133, R214, R133 ;  /* 0x00000085d6857220 */ /* 0x004fe20000410000 */
[----:B------:R-:W-:Y:S02]  /*36d0*/  FFMA.FTZ R214, R180, R153, R125 ;  /* 0x00000099b4d67223 */ /* 0x000fe4000001007d */
[----:B------:R-:W-:Y:S01]  /*36e0*/  FADD.FTZ R127, R216, R179 ;  /* 0x000000b3d87f7221 */ /* 0x000fe20000010000 */
[----:B------:R-:W-:Y:S02]  /*36f0*/  FMUL.FTZ R233, R190, R133 ;  /* 0x00000085bee97220 */ /* 0x000fe40000410000 */
[----:B------:R0:W2:Y:S01]  /*3700*/  MUFU.RCP R149, R178 ;  /* 0x000000b200957308 */ /* 0x0000a20000001000 */
[----:B-1----:R-:W-:Y:S01]  /*3710*/  FMUL.FTZ R174, R174, R95 ;  /* 0x0000005faeae7220 */ /* 0x002fe20000410000 */
[----:B---3--:R-:W-:-:S04]  /*3720*/  FMUL.FTZ R151, R222, R151 ;  /* 0x00000097de977220 */ /* 0x008fc80000410000 */
[-C--:B------:R-:W-:Y:S01]  /*3730*/  FFMA.FTZ R125, R179, R151.reuse, R214 ;  /* 0x00000097b37d7223 */ /* 0x080fe200000100d6 */
[----:B------:R-:W-:Y:S01]  /*3740*/  FMUL.FTZ R222, R114, R151 ;  /* 0x0000009772de7220 */ /* 0x000fe20000410000 */
[----:B------:R1:W3:Y:S01]  /*3750*/  MUFU.RCP R138, R148 ;  /* 0x00000094008a7308 */ /* 0x0002e20000001000 */
[----:B0-----:R-:W-:Y:S01]  /*3760*/  FMUL.FTZ R178, R178, R93 ;  /* 0x0000005db2b27220 */ /* 0x001fe20000410000 */
[----:B----4-:R-:W-:-:S03]  /*3770*/  FMUL.FTZ R141, R217, R141 ;  /* 0x0000008dd98d7220 */ /* 0x010fc60000410000 */
[----:B------:R-:W-:Y:S01]  /*3780*/  FADD.FTZ R216, R127, R178 ;  /* 0x000000b27fd87221 */ /* 0x000fe20000010000 */
[----:B------:R-:W-:Y:S02]  /*3790*/  HADD2.F32 R127, -RZ, R71.H0_H0 ;  /* 0x20000047ff7f7230 */ /* 0x000fe40000004100 */
[----:B------:R-:W-:Y:S01]  /*37a0*/  FMUL.FTZ R227, R95, R141 ;  /* 0x0000008d5fe37220 */ /* 0x000fe20000410000 */
[----:B------:R0:W4:Y:S01]  /*37b0*/  MUFU.RCP R147, R177 ;  /* 0x000000b100937308 */ /* 0x0001220000001000 */
[----:B-1----:R-:W-:Y:S01]  /*37c0*/  FMUL.FTZ R148, R148, R200 ;  /* 0x000000c894947220 */ /* 0x002fe20000410000 */
[----:B--2---:R-:W-:Y:S01]  /*37d0*/  FMUL.FTZ R149, R221, R149 ;  /* 0x00000095dd957220 */ /* 0x004fe20000410000 */
[----:B------:R-:W-:-:S03]  /*37e0*/  FMUL.FTZ R221, R92, R153 ;  /* 0x000000995cdd7220 */ /* 0x000fc60000410000 */
[-C--:B------:R-:W-:Y:S01]  /*37f0*/  FFMA.FTZ R214, R178, R149.reuse, R125 ;  /* 0x00000095b2d67223 */ /* 0x080fe2000001007d */
[----:B------:R-:W-:Y:S01]  /*3800*/  FMUL.FTZ R223, R93, R149 ;  /* 0x000000955ddf7220 */ /* 0x000fe20000410000 */
[----:B------:R1:W2:Y:S01]  /*3810*/  MUFU.RCP R137, R172 ;  /* 0x000000ac00897308 */ /* 0x0002a20000001000 */
[----:B0-----:R-:W-:Y:S01]  /*3820*/  FMUL.FTZ R177, R177, R115 ;  /* 0x00000073b1b17220 */ /* 0x001fe20000410000 */
[----:B---3--:R-:W-:Y:S01]  /*3830*/  FMUL.FTZ R106, R106, R138 ;  /* 0x0000008a6a6a7220 */ /* 0x008fe20000410000 */
[----:B------:R-:W-:-:S03]  /*3840*/  HADD2.F32 R138, -RZ, R69.H1_H1 ;  /* 0x30000045ff8a7230 */ /* 0x000fc60000004100 */
[----:B------:R-:W-:Y:S02]  /*3850*/  FMUL.FTZ R243, R200, R106 ;  /* 0x0000006ac8f37220 */ /* 0x000fe40000410000 */
        /* <DEDUP_REMOVED lines=10> */
[----:B------:R-:W-:Y:S02]  /*3900*/  FMUL.FTZ R229, R96, R137 ;  /* 0x0000008960e57220 */ /* 0x000fe40000410000 */
[----:B------:R0:W2:Y:S01]  /*3910*/  MUFU.RCP R217, R146 ;  /* 0x0000009200d97308 */ /* 0x0000a20000001000 */
[----:B-1----:R-:W-:Y:S01]  /*3920*/  FMUL.FTZ R175, R175, R116 ;  /* 0x00000074afaf7220 */ /* 0x002fe20000410000 */
[----:B---3--:R-:W-:-:S04]  /*3930*/  FMUL.FTZ R145, R219, R145 ;  /* 0x00000091db917220 */ /* 0x008fc80000410000 */
[----:B------:R-:W-:Y:S01]  /*3940*/  FFMA.FTZ R216, R176, R145, R125 ;  /* 0x00000091b0d87223 */ /* 0x000fe2000001007d */
[----:B------:R-:W-:Y:S01]  /*3950*/  HADD2.F32 R125, -RZ, R71.H1_H1 ;  /* 0x30000047ff7d7230 */ /* 0x000fe20000004100 */
[----:B------:R1:W3:Y:S01]  /*3960*/  MUFU.RCP R211, R138 ;  /* 0x0000008a00d37308 */ /* 0x0002e20000001000 */
[----:B0-----:R-:W-:Y:S01]  /*3970*/  FMUL.FTZ R146, R146, R203 ;  /* 0x000000cb92927220 */ /* 0x001fe20000410000 */
[----:B----4-:R-:W-:Y:S01]  /*3980*/  FMUL.FTZ R143, R218, R143 ;  /* 0x0000008fda8f7220 */ /* 0x010fe20000410000 */
[----:B------:R-:W-:Y:S01]  /*3990*/  FADD.FTZ R218, R215, R176 ;  /* 0x000000b0d7da7221 */ /* 0x000fe20000010000 */
[----:B------:R-:W-:Y:S02]  /*39a0*/  FMUL.FTZ R225, R94, R145 ;  /* 0x000000915ee17220 */ /* 0x000fe40000410000 */
[----:B------:R-:W-:Y:S01]  /*39b0*/  FMUL.FTZ R226, R116, R143 ;  /* 0x0000008f74e27220 */ /* 0x000fe20000410000 */
[----:B------:R-:W-:Y:S01]  /*39c0*/  FADD.FTZ R219, R218, R175 ;  /* 0x000000afdadb7221 */ /* 0x000fe20000010000 */
[----:B------:R0:W4:Y:S01]  /*39d0*/  MUFU.RCP R213, R134 ;  /* 0x0000008600d57308 */ /* 0x0001220000001000 */
[----:B-1----:R-:W-:Y:S01]  /*39e0*/  FMUL.FTZ R138, R138, R207 ;  /* 0x000000cf8a8a7220 */ /* 0x002fe20000410000 */
[----:B--2---:R-:W-:Y:S01]  /*39f0*/  FMUL.FTZ R105, R105, R217 ;  /* 0x000000d969697220 */ /* 0x004fe20000410000 */
[----:B------:R-:W-:Y:S01]  /*3a00*/  FFMA.FTZ R217, R175, R143, R216 ;  /* 0x0000008fafd97223 */ /* 0x000fe200000100d8 */
[----:B------:R-:W-:Y:S01]  /*3a10*/  FADD.FTZ R216, R219, R174 ;  /* 0x000000aedbd87221 */ /* 0x000fe20000010000 */
[----:B------:R-:W-:Y:S01]  /*3a20*/  FMUL.FTZ R218, R112, R159 ;  /* 0x0000009f70da7220 */ /* 0x000fe20000410000 */
[----:B------:R-:W-:Y:S01]  /*3a30*/  FMUL.FTZ R244, R203, R105 ;  /* 0x00000069cbf47220 */ /* 0x000fe20000410000 */
[----:B------:R-:W-:Y:S01]  /*3a40*/  FFMA.FTZ R217, R174, R141, R217 ;  /* 0x0000008daed97223 */ /* 0x000fe200000100d9 */
[----:B------:R1:W2:Y:S01]  /*3a50*/  MUFU.RCP R215, R125 ;  /* 0x0000007d00d77308 */ /* 0x0002a20000001000 */
[----:B0-----:R-:W-:Y:S01]  /*3a60*/  FMUL.FTZ R134, R134, R209 ;  /* 0x000000d186867220 */ /* 0x001fe20000410000 */
[----:B---3--:R-:W-:Y:S01]  /*3a70*/  FMUL.FTZ R101, R101, R211 ;  /* 0x000000d365657220 */ /* 0x008fe20000410000 */
[----:B------:R-:W-:Y:S01]  /*3a80*/  FADD.FTZ R211, R216, R173 ;  /* 0x000000add8d37221 */ /* 0x000fe20000010000 */
[----:B------:R-:W-:Y:S01]  /*3a90*/  FFMA.FTZ R217, R173, R139, R217 ;  /* 0x0000008badd97223 */ /* 0x000fe200000100d9 */
[----:B------:R-:W-:Y:S01]  /*3aa0*/  FMUL.FTZ R216, R111, R163 ;  /* 0x000000a36fd87220 */ /* 0x000fe20000410000 */
[----:B------:R-:W-:Y:S01]  /*3ab0*/  FMUL.FTZ R248, R207, R101 ;  /* 0x00000065cff87220 */ /* 0x000fe20000410000 */
[----:B------:R-:W-:Y:S01]  /*3ac0*/  FADD.FTZ R211, R211, R172 ;  /* 0x000000acd3d37221 */ /* 0x000fe20000010000 */
[----:B------:R-:W-:Y:S01]  /*3ad0*/  FFMA.FTZ R217, R172, R137, R217 ;  /* 0x00000089acd97223 */ /* 0x000fe200000100d9 */
[----:B------:R0:W3:Y:S01]  /*3ae0*/  MUFU.RCP R212, R136 ;  /* 0x0000008800d47308 */ /* 0x0000e20000001000 */
[----:B----4-:R-:W-:Y:S01]  /*3af0*/  FMUL.FTZ R99, R99, R213 ;  /* 0x000000d563637220 */ /* 0x010fe20000410000 */
[----:B------:R-:W-:Y:S01]  /*3b00*/  FADD.FTZ R211, R211, R170 ;  /* 0x000000aad3d37221 */ /* 0x000fe20000010000 */
[----:B------:R-:W-:Y:S01]  /*3b10*/  FFMA.FTZ R217, R170, R135, R217 ;  /* 0x00000087aad97223 */ /* 0x000fe200000100d9 */
[----:B-1----:R-:W-:Y:S01]  /*3b20*/  FMUL.FTZ R125, R125, R210 ;  /* 0x000000d27d7d7220 */ /* 0x002fe20000410000 */
[----:B------:R-:W-:Y:S01]  /*3b30*/  FMUL.FTZ R250, R209, R99 ;  /* 0x00000063d1fa7220 */ /* 0x000fe20000410000 */
[----:B------:R-:W-:Y:S01]  /*3b40*/  FADD.FTZ R211, R211, R168 ;  /* 0x000000a8d3d37221 */ /* 0x000fe20000010000 */
[----:B------:R-:W-:Y:S01]  /*3b50*/  FFMA.FTZ R217, R168, R133, R217 ;  /* 0x00000085a8d97223 */ /* 0x000fe200000100d9 */
[----:B------:R1:W4:Y:S01]  /*3b60*/  MUFU.RCP R214, R127 ;  /* 0x0000007f00d67308 */ /* 0x0003220000001000 */
[----:B--2---:R-:W-:Y:S01]  /*3b70*/  FMUL.FTZ R97, R97, R215 ;  /* 0x000000d761617220 */ /* 0x004fe20000410000 */
[----:B------:R-:W-:Y:S01]  /*3b80*/  FADD.FTZ R211, R211, R166 ;  /* 0x000000a6d3d37221 */ /* 0x000fe20000010000 */
[----:B------:R-:W-:Y:S01]  /*3b90*/  FFMA.FTZ R217, R166, R126, R217 ;  /* 0x0000007ea6d97223 */ /* 0x000fe200000100d9 */
[----:B0-----:R-:W-:Y:S01]  /*3ba0*/  FMUL.FTZ R136, R136, R206 ;  /* 0x000000ce88887220 */ /* 0x001fe20000410000 */
[----:B------:R-:W-:Y:S01]  /*3bb0*/  FMUL.FTZ R252, R210, R97 ;  /* 0x00000061d2fc7220 */ /* 0x000fe20000410000 */
[----:B------:R-:W-:Y:S01]  /*3bc0*/  FADD.FTZ R211, R211, R164 ;  /* 0x000000a4d3d37221 */ /* 0x000fe20000010000 */
[----:B------:R-:W-:Y:S01]  /*3bd0*/  FFMA.FTZ R217, R164, R124, R217 ;  /* 0x0000007ca4d97223 */ /* 0x000fe200000100d9 */
[----:B-1----:R-:W-:-:S02]  /*3be0*/  FMUL.FTZ R127, R127, R208 ;  /* 0x000000d07f7f7220 */ /* 0x002fc40000410000 */
[----:B------:R-:W-:Y:S01]  /*3bf0*/  FADD.FTZ R211, R211, R162 ;  /* 0x000000a2d3d37221 */ /* 0x000fe20000010000 */
[----:B------:R-:W-:Y:S01]  /*3c00*/  FFMA.FTZ R217, R162, R123, R217 ;  /* 0x0000007ba2d97223 */ /* 0x000fe200000100d9 */
[----:B---3--:R-:W-:Y:S01]  /*3c10*/  FMUL.FTZ R100, R100, R212 ;  /* 0x000000d464647220 */ /* 0x008fe20000410000 */
[----:B------:R-:W-:Y:S01]  /*3c20*/  FMUL.FTZ R212, R109, R171 ;  /* 0x000000ab6dd47220 */ /* 0x000fe20000410000 */
[----:B------:R-:W-:Y:S01]  /*3c30*/  FADD.FTZ R211, R211, R160 ;  /* 0x000000a0d3d37221 */ /* 0x000fe20000010000 */
[----:B------:R-:W-:Y:S01]  /*3c40*/  FFMA.FTZ R217, R160, R122, R217 ;  /* 0x0000007aa0d97223 */ /* 0x000fe200000100d9 */
[----:B------:R-:W-:Y:S02]  /*3c50*/  FMUL.FTZ R249, R206, R100 ;  /* 0x00000064cef97220 */ /* 0x000fe40000410000 */
[----:B------:R-:W-:Y:S01]  /*3c60*/  FADD.FTZ R211, R211, R158 ;  /* 0x0000009ed3d37221 */ /* 0x000fe20000010000 */
[----:B------:R-:W-:Y:S01]  /*3c70*/  FFMA.FTZ R217, R158, R121, R217 ;  /* 0x000000799ed97223 */ /* 0x000fe200000100d9 */
[----:B----4-:R-:W-:Y:S01]  /*3c80*/  FMUL.FTZ R98, R98, R214 ;  /* 0x000000d662627220 */ /* 0x010fe20000410000 */
[----:B------:R-:W-:Y:S01]  /*3c90*/  FMUL.FTZ R214, R110, R167 ;  /* 0x000000a76ed67220 */ /* 0x000fe20000410000 */
[----:B------:R-:W-:Y:S01]  /*3ca0*/  FADD.FTZ R211, R211, R156 ;  /* 0x0000009cd3d37221 */ /* 0x000fe20000010000 */
[----:B------:R-:W-:Y:S01]  /*3cb0*/  FFMA.FTZ R217, R156, R120, R217 ;  /* 0x000000789cd97223 */ /* 0x000fe200000100d9 */
[----:B------:R-:W-:-:S02]  /*3cc0*/  FMUL.FTZ R251, R208, R98 ;  /* 0x00000062d0fb7220 */ /* 0x000fc40000410000 */
        /* <DEDUP_REMOVED lines=31> */
.L_x_2069:
[----:B------:R-:W-:Y:S01]  /*3ec0*/  FADD.FTZ R7, R206, R7 ;  /* 0x00000007ce077221 */ /* 0x000fe20000010000 */
[----:B------:R-:W-:Y:S01]  /*3ed0*/  FADD.FTZ R8, R207, R8 ;  /* 0x00000008cf087221 */ /* 0x000fe20000010000 */
[----:B------:R-:W1:Y:S01]  /*3ee0*/  SHFL.DOWN PT, R206, R230, 0x10, 0x1f ;  /* 0x0a001f00e6ce7f89 */ /* 0x000e6200000e0000 */
[----:B------:R-:W-:-:S03]  /*3ef0*/  FADD.FTZ R4, R210, R4 ;  /* 0x00000004d2047221 */ /* 0x000fc60000010000 */
[----:B------:R-:W2:Y:S01]  /*3f00*/  SHFL.DOWN PT, R207, R231, 0x10, 0x1f ;  /* 0x0a001f00e7cf7f89 */ /* 0x000ea200000e0000 */
[----:B------:R-:W-:Y:S01]  /*3f10*/  FADD.FTZ R9, R204, R9 ;  /* 0x00000009cc097221 */ /* 0x000fe20000010000 */
[----:B------:R-:W-:Y:S01]  /*3f20*/  FADD.FTZ R5, R208, R5 ;  /* 0x00000005d0057221 */ /* 0x000fe20000010000 */
[----:B------:R-:W-:Y:S01]  /*3f30*/  FADD.FTZ R6, R209, R6 ;  /* 0x00000006d1067221 */ /* 0x000fe20000010000 */
[----:B------:R-:W3:Y:S04]  /*3f40*/  LDL.LU R210, [R1+0x80] ;  /* 0x0000800001d27983 */ /* 0x000ee80000300800 */
[----:B------:R-:W4:Y:S01]  /*3f50*/  LDL.LU R209, [R1+0x84] ;  /* 0x0000840001d17983 */ /* 0x000f220000300800 */
[----:B-1----:R-:W-:-:S03]  /*3f60*/  FADD.FTZ R206, R206, R230 ;  /* 0x000000e6cece7221 */ /* 0x002fc60000010000 */
[----:B------:R-:W5:Y:S01]  /*3f70*/  LDL.LU R230, [R1+0x74] ;  /* 0x0000740001e67983 */ /* 0x000f620000300800 */
[----:B--2---:R-:W-:-:S03]  /*3f80*/  FADD.FTZ R207, R207, R231 ;  /* 0x000000e7cfcf7221 */ /* 0x004fc60000010000 */
[----:B------:R-:W1:Y:S04]  /*3f90*/  SHFL.DOWN PT, R204, R206, 0x8, 0x1f ;  /* 0x09001f00cecc7f89 */ /* 0x000e6800000e0000 */
[----:B------:R-:W2:Y:S01]  /*3fa0*/  SHFL.DOWN PT, R208, R207, 0x8, 0x1f ;  /* 0x09001f00cfd07f89 */ /* 0x000ea200000e0000 */
[----:B------:R-:W-:-:S03]  /*3fb0*/  FADD.FTZ R10, R205, R10 ;  /* 0x0000000acd0a7221 */ /* 0x000fc60000010000 */
        /* <DEDUP_REMOVED lines=9> */
[----:B-1----:R-:W-:-:S02]  /*4050*/  FADD.FTZ R204, R206, R204 ;  /* 0x000000cccecc7221 */ /* 0x002fc40000010000 */
[----:B------:R-:W5:Y:S01]  /*4060*/  LDL.LU R201, [R1+0x5c] ;  /* 0x00005c0001c97983 */ /* 0x000f620000300800 */
[----:B--2---:R-:W-:-:S03]  /*4070*/  FADD.FTZ R208, R207, R208 ;  /* 0x000000d0cfd07221 */ /* 0x004fc60000010000 */
[----:B------:R-:W2:Y:S04]  /*4080*/  LDL.LU R206, [R1+0x60] ;  /* 0x0000600001ce7983 */ /* 0x000ea80000300800 */
[----:B------:R-:W2:Y:S01]  /*4090*/  LDL.LU R207, [R1+0x64] ;  /* 0x0000640001cf7983 */ /* 0x000ea20000300800 */
[----:B------:R-:W-:Y:S01]  /*40a0*/  FADD.FTZ R16, R199, R16 ;  /* 0x00000010c7107221 */ /* 0x000fe20000010000 */
[----:B------:R-:W-:Y:S02]  /*40b0*/  FADD.FTZ R15, R198, R15 ;  /* 0x0000000fc60f7221 */ /* 0x000fe40000010000 */
[----:B------:R-:W2:Y:S01]  /*40c0*/  LDL.LU R199, [R1+0x50] ;  /* 0x0000500001c77983 */ /* 0x000ea20000300800 */
[----:B------:R-:W-:Y:S01]  /*40d0*/  FADD.FTZ R17, R196, R17 ;  /* 0x00000011c4117221 */ /* 0x000fe20000010000 */
[----:B------:R-:W-:-:S02]  /*40e0*/  FADD.FTZ R18, R197, R18 ;  /* 0x00000012c5127221 */ /* 0x000fc40000010000 */
[----:B------:R-:W1:Y:S04]  /*40f0*/  SHFL.DOWN PT, R196, R204, 0x4, 0x1f ;  /* 0x08801f00ccc47f89 */ /* 0x000e6800000e0000 */
[----:B------:R-:W0:Y:S01]  /*4100*/  SHFL.DOWN PT, R198, R208, 0x4, 0x1f ;  /* 0x08801f00d0c67f89 */ /* 0x000e2200000e0000 */
[----:B------:R-:W-:Y:S01]  /*4110*/  FADD.FTZ R19, R194, R19 ;  /* 0x00000013c2137221 */ /* 0x000fe20000010000 */
[----:B------:R-:W-:Y:S02]  /*4120*/  FADD.FTZ R20, R195, R20 ;  /* 0x00000014c3147221 */ /* 0x000fe40000010000 */
[----:B------:R-:W2:Y:S01]  /*4130*/  LDL.LU R197, [R1+0x54] ;  /* 0x0000540001c57983 */ /* 0x000ea20000300800 */
[----:B------:R-:W-:Y:S01]  /*4140*/  FADD.FTZ R21, R192, R21 ;  /* 0x00000015c0157221 */ /* 0x000fe20000010000 */
[----:B------:R-:W-:-:S02]  /*4150*/  FADD.FTZ R22, R193, R22 ;  /* 0x00000016c1167221 */ /* 0x000fc40000010000 */
[----:B------:R-:W2:Y:S01]  /*4160*/  LDL.LU R194, [R1+0x58] ;  /* 0x0000580001c27983 */ /* 0x000ea20000300800 */
[----:B------:R-:W-:-:S03]  /*4170*/  FADD.FTZ R24, R191, R24 ;  /* 0x00000018bf187221 */ /* 0x000fc60000010000 */
[----:B------:R-:W2:Y:S04]  /*4180*/  LDL.LU R195, [R1+0x44] ;  /* 0x0000440001c37983 */ /* 0x000ea80000300800 */
[----:B------:R-:W2:Y:S01]  /*4190*/  LDL.LU R192, [R1+0x48] ;  /* 0x0000480001c07983 */ /* 0x000ea20000300800 */
[----:B------:R-:W-:-:S03]  /*41a0*/  FADD.FTZ R42, R252, R42 ;  /* 0x0000002afc2a7221 */ /* 0x000fc60000010000 */
[----:B------:R-:W2:Y:S01]  /*41b0*/  LDL.LU R193, [R1+0x4c] ;  /* 0x00004c0001c17983 */ /* 0x000ea20000300800 */
[----:B-1----:R-:W-:Y:S01]  /*41c0*/  FADD.FTZ R196, R204, R196 ;  /* 0x000000c4ccc47221 */ /* 0x002fe20000010000 */
[----:B------:R-:W-:Y:S02]  /*41d0*/  FADD.FTZ R23, R190, R23 ;  /* 0x00000017be177221 */ /* 0x000fe40000010000 */
[----:B------:R-:W2:Y:S01]  /*41e0*/  LDL.LU R191, [R1+0x38] ;  /* 0x0000380001bf7983 */ /* 0x000ea20000300800 */
[----:B0-----:R-:W-:Y:S01]  /*41f0*/  FADD.FTZ R198, R208, R198 ;  /* 0x000000c6d0c67221 */ /* 0x001fe20000010000 */
[----:B------:R-:W-:Y:S01]  /*4200*/  FADD.FTZ R35, R91, R35 ;  /* 0x000000235b237221 */ /* 0x000fe20000010000 */
[----:B------:R-:W-:Y:S01]  /*4210*/  FADD.FTZ R33, R92, R33 ;  /* 0x000000215c217221 */ /* 0x000fe20000010000 */
[----:B------:R-:W2:Y:S01]  /*4220*/  LDL.LU R204, [R1+0x3c] ;  /* 0x00003c0001cc7983 */ /* 0x000ea20000300800 */
[----:B------:R-:W-:Y:S01]  /*4230*/  FADD.FTZ R25, R96, R25 ;  /* 0x0000001960197221 */ /* 0x000fe20000010000 */
        /* <DEDUP_REMOVED lines=10> */
[----:B------:R-:W-:Y:S01]  /*42e0*/  FADD.FTZ R31, R93, R31 ;  /* 0x0000001f5d1f7221 */ /* 0x000fe20000010000 */
[----:B------:R-:W-:Y:S01]  /*42f0*/  FADD.FTZ R32, R114, R32 ;  /* 0x0000002072207221 */ /* 0x000fe20000010000 */
[----:B------:R-:W-:Y:S01]  /*4300*/  FADD.FTZ R34, R113, R34 ;  /* 0x0000002271227221 */ /* 0x000fe20000010000 */
[----:B---3--:R-:W-:Y:S01]  /*4310*/  FADD.FTZ R210, R109, R210 ;  /* 0x000000d26dd27221 */ /* 0x008fe20000010000 */
[----:B----4-:R-:W-:Y:S01]  /*4320*/  FADD.FTZ R209, R108, R209 ;  /* 0x000000d16cd17221 */ /* 0x010fe20000010000 */
[----:B-----5:R-:W-:-:S02]  /*4330*/  FADD.FTZ R230, R251, R230 ;  /* 0x000000e6fbe67221 */ /* 0x020fc40000010000 */
[----:B------:R-:W3:Y:S04]  /*4340*/  LDL.LU R251, [R1+0x30] ;  /* 0x0000300001fb7983 */ /* 0x000ee80000300800 */
[----:B------:R-:W-:Y:S04]  /*4350*/  STL [R1+0x80], R210 ;  /* 0x000080d201007387 */ /* 0x000fe80000100800 */
[----:B------:R-:W-:Y:S01]  /*4360*/  STL [R1+0x84], R209 ;  /* 0x000084d101007387 */ /* 0x000fe20000100800 */
[----:B------:R-:W-:-:S03]  /*4370*/  FADD.FTZ R231, R250, R231 ;  /* 0x000000e7fae77221 */ /* 0x000fc60000010000 */
[----:B------:R-:W4:Y:S01]  /*4380*/  LDL.LU R250, [R1+0x34] ;  /* 0x0000340001fa7983 */ /* 0x000f220000300800 */
[----:B------:R-:W-:-:S03]  /*4390*/  FADD.FTZ R205, R249, R205 ;  /* 0x000000cdf9cd7221 */ /* 0x000fc60000010000 */
[----:B------:R-:W-:Y:S01]  /*43a0*/  STL [R1+0x74], R230 ;  /* 0x000074e601007387 */ /* 0x000fe20000100800 */
[----:B------:R-:W-:-:S03]  /*43b0*/  FADD.FTZ R202, R247, R202 ;  /* 0x000000caf7ca7221 */ /* 0x000fc60000010000 */
[----:B------:R-:W5:Y:S04]  /*43c0*/  LDL.LU R249, [R1+0x20] ;  /* 0x0000200001f97983 */ /* 0x000f680000300800 */
[----:B------:R-:W5:Y:S01]  /*43d0*/  LDL.LU R248, [R1+0x24] ;  /* 0x0000240001f87983 */ /* 0x000f620000300800 */
[----:B------:R-:W-:-:S03]  /*43e0*/  FADD.FTZ R203, R246, R203 ;  /* 0x000000cbf6cb7221 */ /* 0x000fc60000010000 */
[----:B------:R-:W-:Y:S01]  /*43f0*/  STL [R1+0x78], R231 ;  /* 0x000078e701007387 */ /* 0x000fe20000100800 */
[----:B------:R-:W-:-:S03]  /*4400*/  FADD.FTZ R200, R245, R200 ;  /* 0x000000c8f5c87221 */ /* 0x000fc60000010000 */
[----:B------:R-:W5:Y:S04]  /*4410*/  LDL.LU R247, [R1+0x28] ;  /* 0x0000280001f77983 */ /* 0x000f680000300800 */
[----:B------:R-:W-:Y:S04]  /*4420*/  STL [R1+0x7c], R205 ;  /* 0x00007ccd01007387 */ /* 0x000fe80000100800 */
[----:B------:R-:W5:Y:S04]  /*4430*/  LDL.LU R246, [R1] ;  /* 0x0000000001f67983 */ /* 0x000f680000300800 */
[----:B------:R-:W5:Y:S01]  /*4440*/  LDL.LU R245, [R1+0x4] ;  /* 0x0000040001f57983 */ /* 0x000f620000300800 */
[----:B------:R-:W-:-:S03]  /*4450*/  FADD.FTZ R201, R243, R201 ;  /* 0x000000c9f3c97221 */ /* 0x000fc60000010000 */
[----:B------:R-:W-:Y:S01]  /*4460*/  STL [R1+0x68], R202 ;  /* 0x000068ca01007387 */ /* 0x000fe20000100800 */
[----:B--2---:R-:W-:-:S03]  /*4470*/  FADD.FTZ R206, R242, R206 ;  /* 0x000000cef2ce7221 */ /* 0x004fc60000010000 */
[----:B------:R-:W2:Y:S01]  /*4480*/  LDL.LU R244, [R1+0x18] ;  /* 0x0000180001f47983 */ /* 0x000ea20000300800 */
[----:B------:R-:W-:-:S03]  /*4490*/  FADD.FTZ R207, R241, R207 ;  /* 0x000000cff1cf7221 */ /* 0x000fc60000010000 */
[----:B------:R-:W-:Y:S04]  /*44a0*/  STL [R1+0x6c], R203 ;  /* 0x00006ccb01007387 */ /* 0x000fe80000100800 */
[----:B------:R-:W-:Y:S04]  /*44b0*/  STL [R1+0x70], R200 ;  /* 0x000070c801007387 */ /* 0x000fe80000100800 */
[----:B------:R-:W2:Y:S04]  /*44c0*/  LDL.LU R243, [R1+0x1c] ;  /* 0x00001c0001f37983 */ /* 0x000ea80000300800 */
[----:B------:R-:W2:Y:S04]  /*44d0*/  LDL.LU R242, [R1+0x8] ;  /* 0x0000080001f27983 */ /* 0x000ea80000300800 */
[----:B------:R-:W2:Y:S01]  /*44e0*/  LDL.LU R241, [R1+0xc] ;  /* 0x00000c0001f17983 */ /* 0x000ea20000300800 */
[----:B------:R-:W-:-:S03]  /*44f0*/  FADD.FTZ R199, R239, R199 ;  /* 0x000000c7efc77221 */ /* 0x000fc60000010000 */
[----:B------:R-:W2:Y:S04]  /*4500*/  LDL.LU R240, [R1+0x10] ;  /* 0x0000100001f07983 */ /* 0x000ea80000300800 */
[----:B------:R-:W-:Y:S04]  /*4510*/  STL [R1+0x5c], R201 ;  /* 0x00005cc901007387 */ /* 0x000fe80000100800 */
[----:B------:R-:W-:Y:S04]  /*4520*/  STL [R1+0x60], R206 ;  /* 0x000060ce01007387 */ /* 0x000fe80000100800 */
[----:B------:R-:W-:Y:S04]  /*4530*/  STL [R1+0x64], R207 ;  /* 0x000064cf01007387 */ /* 0x000fe80000100800 */
[----:B------:R-:W2:Y:S01]  /*4540*/  LDL.LU R239, [R1+0x14] ;  /* 0x0000140001ef7983 */ /* 0x000ea20000300800 */
[----:B------:R-:W-:-:S03]  /*4550*/  FADD.FTZ R37, R90, R37 ;  /* 0x000000255a257221 */ /* 0x000fc60000010000 */
[----:B------:R-:W0:Y:S04]  /*4560*/  SHFL.DOWN PT, R90, R196, 0x2, 0x1f ;  /* 0x08401f00c45a7f89 */ /* 0x000e2800000e0000 */
[----:B------:R-:W1:Y:S01]  /*4570*/  SHFL.DOWN PT, R91, R198, 0x2, 0x1f ;  /* 0x08401f00c65b7f89 */ /* 0x000e6200000e0000 */
[----:B------:R-:W-:Y:S01]  /*4580*/  FADD.FTZ R197, R238, R197 ;  /* 0x000000c5eec57221 */ /* 0x000fe20000010000 */
[----:B------:R-:W-:Y:S01]  /*4590*/  FADD.FTZ R194, R237, R194 ;  /* 0x000000c2edc27221 */ /* 0x000fe20000010000 */
[----:B------:R-:W1:Y:S01]  /*45a0*/  S2R R190, SR_TID.X ;  /* 0x0000000000be7919 */ /* 0x000e620000002100 */
[----:B------:R-:W-:Y:S01]  /*45b0*/  FADD.FTZ R195, R235, R195 ;  /* 0x000000c3ebc37221 */ /* 0x000fe20000010000 */
[----:B------:R-:W-:Y:S01]  /*45c0*/  FADD.FTZ R192, R234, R192 ;  /* 0x000000c0eac07221 */ /* 0x000fe20000010000 */
[----:B------:R-:W-:Y:S01]  /*45d0*/  FADD.FTZ R193, R233, R193 ;  /* 0x000000c1e9c17221 */ /* 0x000fe20000010000 */
[----:B------:R-:W-:Y:S01]  /*45e0*/  STL [R1+0x50], R199 ;  /* 0x000050c701007387 */ /* 0x000fe20000100800 */
[----:B------:R-:W-:Y:S01]  /*45f0*/  FADD.FTZ R191, R229, R191 ;  /* 0x000000bfe5bf7221 */ /* 0x000fe20000010000 */
[----:B------:R-:W-:-:S02]  /*4600*/  FADD.FTZ R204, R228, R204 ;  /* 0x000000cce4cc7221 */ /* 0x000fc40000010000 */
[----:B------:R-:W-:Y:S01]  /*4610*/  STL [R1+0x54], R197 ;  /* 0x000054c501007387 */ /* 0x000fe20000100800 */
[----:B------:R-:W-:Y:S01]  /*4620*/  FADD.FTZ R208, R227, R208 ;  /* 0x000000d0e3d07221 */ /* 0x000fe20000010000 */
[----:B------:R-:W-:Y:S02]  /*4630*/  FADD.FTZ R252, R225, R252 ;  /* 0x000000fce1fc7221 */ /* 0x000fe40000010000 */
[----:B------:R-:W-:Y:S04]  /*4640*/  STL [R1+0x58], R194 ;  /* 0x000058c201007387 */ /* 0x000fe80000100800 */
[----:B------:R-:W-:Y:S04]  /*4650*/  STL [R1+0x44], R195 ;  /* 0x000044c301007387 */ /* 0x000fe80000100800 */
[----:B------:R-:W-:Y:S04]  /*4660*/  STL [R1+0x48], R192 ;  /* 0x000048c001007387 */ /* 0x000fe80000100800 */
[----:B------:R-:W-:Y:S04]  /*4670*/  STL [R1+0x4c], R193 ;  /* 0x00004cc101007387 */ /* 0x000fe80000100800 */
[----:B------:R-:W-:Y:S04]  /*4680*/  STL [R1+0x38], R191 ;  /* 0x000038bf01007387 */ /* 0x000fe80000100800 */
[----:B------:R-:W-:Y:S04]  /*4690*/  STL [R1+0x3c], R204 ;  /* 0x00003ccc01007387 */ /* 0x000fe80000100800 */
[----:B------:R-:W-:Y:S01]  /*46a0*/  STL [R1+0x40], R208 ;  /* 0x000040d001007387 */ /* 0x000fe20000100800 */
[----:B0-----:R-:W-:-:S03]  /*46b0*/  FADD.FTZ R90, R196, R90 ;  /* 0x0000005ac45a7221 */ /* 0x001fc60000010000 */
[----:B------:R-:W-:Y:S01]  /*46c0*/  STL [R1+0x2c], R252 ;  /* 0x00002cfc01007387 */ /* 0x000fe20000100800 */
[----:B-1----:R-:W-:Y:S01]  /*46d0*/  FADD.FTZ R91, R198, R91 ;  /* 0x0000005bc65b7221 */ /* 0x002fe20000010000 */
[----:B------:R-:W-:Y:S02]  /*46e0*/  FADD.FTZ R39, R89, R39 ;  /* 0x0000002759277221 */ /* 0x000fe40000010000 */
        /* <DEDUP_REMOVED lines=13> */
[----:B-1----:R-:W-:Y:S01]  /*47c0*/  FADD.FTZ R89, R91, R92 ;  /* 0x0000005c5b597221 */ /* 0x002fe20000010000 */
[----:B---3--:R-:W-:-:S05]  /*47d0*/  FADD.FTZ R251, R224, R251 ;  /* 0x000000fbe0fb7221 */ /* 0x008fca0000010000 */
[----:B------:R0:W-:Y:S01]  /*47e0*/  STL [R1+0x30], R251 ;  /* 0x000030fb01007387 */ /* 0x0001e20000100800 */
[----:B----4-:R-:W-:Y:S01]  /*47f0*/  FADD.FTZ R250, R223, R250 ;  /* 0x000000fadffa7221 */ /* 0x010fe20000010000 */
[----:B-----5:R-:W-:-:S04]  /*4800*/  FADD.FTZ R249, R221, R249 ;  /* 0x000000f9ddf97221 */ /* 0x020fc80000010000 */
        /* <DEDUP_REMOVED lines=9> */
[----:B--2---:R-:W-:-:S03]  /*48a0*/  FADD.FTZ R244, R216, R244 ;  /* 0x000000f4d8f47221 */ /* 0x004fc60000010000 */
        /* <DEDUP_REMOVED lines=23> */
.L_x_2071:
[----:B------:R-:W-:Y:S05]  /*4a20*/  BSYNC.RECONVERGENT B0 ;  /* 0x0000000000007941 */ /* 0x000fea0003800200 */
.L_x_2070:
        /* <DEDUP_REMOVED lines=41> */
[----:B------:R-:W-:Y:S01]  /*4cc0*/  FFMA.FTZ R109, R95, R122, R94 ;  /* 0x0000007a5f6d7223 */ /* 0x000fe2000001005e */
[----:B------:R-:W-:Y:S01]  /*4cd0*/  FADD.FTZ R119, -R119, R154 ;  /* 0x0000009a77777221 */ /* 0x000fe20000010100 */
[C---:B------:R-:W-:Y:S01]  /*4ce0*/  FMUL.FTZ R104, R132.reuse, R99 ;  /* 0x0000006384687220 */ /* 0x040fe20000410000 */
[C---:B------:R-:W-:Y:S01]  /*4cf0*/  FMUL.FTZ R99, R132.reuse, R101 ;  /* 0x0000006584637220 */ /* 0x040fe20000410000 */
[C---:B------:R-:W-:Y:S01]  /*4d00*/  FMUL.FTZ R124, R132.reuse, R103 ;  /* 0x00000067847c7220 */ /* 0x040fe20000410000 */
[C-C-:B------:R-:W-:Y:S01]  /*4d10*/  FFMA.FTZ R105, R95.reuse, R105, R94.reuse ;  /* 0x000000695f697223 */ /* 0x140fe2000001005e */
[C---:B------:R-:W-:Y:S01]  /*4d20*/  FMUL.FTZ R101, R132.reuse, R111 ;  /* 0x0000006f84657220 */ /* 0x040fe20000410000 */
[C---:B------:R-:W-:Y:S01]  /*4d30*/  FMUL.FTZ R107, R132.reuse, R113 ;  /* 0x00000071846b7220 */ /* 0x040fe20000410000 */
[C---:B------:R-:W-:Y:S01]  /*4d40*/  FMUL.FTZ R103, R132.reuse, R115 ;  /* 0x0000007384677220 */ /* 0x040fe20000410000 */
[C-C-:B------:R-:W-:Y:S01]  /*4d50*/  FFMA.FTZ R108, R95.reuse, R151, R94.reuse ;  /* 0x000000975f6c7223 */ /* 0x140fe2000001005e */
[----:B------:R-:W-:Y:S01]  /*4d60*/  FFMA.FTZ R114, R95, R139, R94 ;  /* 0x0000008b5f727223 */ /* 0x000fe2000001005e */
[----:B------:R-:W-:Y:S01]  /*4d70*/  FADD.FTZ R109, -R109, R160 ;  /* 0x000000a06d6d7221 */ /* 0x000fe20000010100 */
[----:B------:R-:W-:Y:S01]  /*4d80*/  FMUL.FTZ R122, R132, R119 ;  /* 0x00000077847a7220 */ /* 0x000fe20000410000 */
[----:B------:R-:W-:Y:S01]  /*4d90*/  IADD3 R111, PT, PT, R131, 0x80, RZ ;  /* 0x00000080836f7810 */ /* 0x000fe20007ffe0ff */
[----:B------:R-:W-:Y:S01]  /*4da0*/  FADD.FTZ R139, -R105, R146 ;  /* 0x00000092698b7221 */ /* 0x000fe20000010100 */
[C---:B------:R-:W-:Y:S01]  /*4db0*/  IADD3 R113, PT, PT, R131.reuse, 0x100, RZ ;  /* 0x0000010083717810 */ /* 0x040fe20007ffe0ff */
[----:B------:R-:W-:Y:S01]  /*4dc0*/  FADD.FTZ R179, -R108, R179 ;  /* 0x000000b36cb37221 */ /* 0x000fe20000010100 */
[C---:B------:R-:W-:Y:S01]  /*4dd0*/  IADD3 R115, PT, PT, R131.reuse, 0x180, RZ ;  /* 0x0000018083737810 */ /* 0x040fe20007ffe0ff */
[----:B------:R-:W-:Y:S01]  /*4de0*/  FADD.FTZ R177, -R110, R177 ;  /* 0x000000b16eb17221 */ /* 0x000fe20000010100 */
[C---:B------:R-:W-:Y:S01]  /*4df0*/  IADD3 R119, PT, PT, R131.reuse, 0x200, RZ ;  /* 0x0000020083777810 */ /* 0x040fe20007ffe0ff */
[----:B------:R-:W-:Y:S01]  /*4e00*/  FADD.FTZ R175, -R112, R175 ;  /* 0x000000af70af7221 */ /* 0x000fe20000010100 */
[----:B------:R-:W-:Y:S01]  /*4e10*/  FADD.FTZ R173, -R114, R173 ;  /* 0x000000ad72ad7221 */ /* 0x000fe20000010100 */
[----:B------:R-:W-:Y:S01]  /*4e20*/  FMUL.FTZ R105, R132, R109 ;  /* 0x0000006d84697220 */ /* 0x000fe20000410000 */
[----:B-1----:R-:W-:-:S04]  /*4e30*/  IMAD.WIDE.U32 R108, R131, 0x10, R116 ;  /* 0x00000010836c7825 */ /* 0x002fc800078e0074 */
[C-C-:B------:R-:W-:Y:S01]  /*4e40*/  FFMA.FTZ R89, R95.reuse, R0, R94.reuse ;  /* 0x000000005f597223 */ /* 0x140fe2000001005e */
[C-C-:B------:R-:W-:Y:S01]  /*4e50*/  FFMA.FTZ R0, R95.reuse, R171, R94.reuse ;  /* 0x000000ab5f007223 */ /* 0x140fe2000001005e */
[----:B------:R-:W-:Y:S01]  /*4e60*/  FFMA.FTZ R169, R95, R169, R94 ;  /* 0x000000a95fa97223 */ /* 0x000fe2000001005e */
[----:B------:R-:W-:-:S04]  /*4e70*/  IMAD.WIDE.U32 R110, R111, 0x10, R116 ;  /* 0x000000106f6e7825 */ /* 0x000fc800078e0074 */
        /* <DEDUP_REMOVED lines=80> */
[----:B------:R-:W-:-:S02]  /*5380*/  F2FP.F16.F32.PACK_AB R91, R2, R91 ;  /* 0x0000005b025b723e */ /* 0x000fc400000000ff */
[----:B------:R-:W-:Y:S02]  /*5390*/  F2FP.F16.F32.PACK_AB R90, R185, R90 ;  /* 0x0000005ab95a723e */ /* 0x000fe400000000ff */
        /* <DEDUP_REMOVED lines=22> */
[----:B-1----:R-:W-:-:S03]  /*5500*/  IADD3 R130, PT, PT, R130, R118, RZ ;  /* 0x0000007682827210 */ /* 0x002fc60007ffe0ff */
[----:B------:R2:W-:Y:S01]  /*5510*/  STG.E.128 desc[UR6][R116.64], R104 ;  /* 0x0000006874007986 */ /* 0x0005e2000c101d06 */
[----:B------:R-:W-:-:S13]  /*5520*/  ISETP.GE.AND P2, PT, R130, R119, PT ;  /* 0x000000778200720c */ /* 0x000fda0003f46270 */
        /* <DEDUP_REMOVED lines=81> */
.L_x_2065:
        /* <DEDUP_REMOVED lines=40> */
.L_x_2073:
        /* <DEDUP_REMOVED lines=12> */
.L_x_3154:


//--------------------- .text._ZN10layer_norm22ln_bwd_finalize_kernelINS_22Kernel_traits_finalizeILj5120EffffjLj1024ELj4ENS_18Kernel_traits_baseILj5120EffffjLj1024EEEEEEEvNS_9BwdParamsE --------------------------
	.section	.text._ZN10layer_norm22ln_bwd_finalize_kernelINS_22Kernel_traits_finalizeILj5120EffffjLj1024ELj4ENS_18Kernel_traits_baseILj5120EffffjLj1024EEEEEEEvNS_9BwdParamsE,"ax",@progbits
	.align	128
        .global         _ZN10layer_norm22ln_bwd_finalize_kernelINS_22Kernel_traits_finalizeILj5120EffffjLj1024ELj4ENS_18Kernel_traits_baseILj5120EffffjLj1024EEEEEEEvNS_9BwdParamsE
        .type           _ZN10layer_norm22ln_bwd_finalize_kernelINS_22Kernel_traits_finalizeILj5120EffffjLj1024ELj4ENS_18Kernel_traits_baseILj5120EffffjLj1024EEEEEEEvNS_9BwdParamsE,@function
        .size           _ZN10layer_norm22ln_bwd_finalize_kernelINS_22Kernel_traits_finalizeILj5120EffffjLj1024ELj4ENS_18Kernel_traits_baseILj5120EffffjLj1024EEEEEEEvNS_9BwdParamsE,(.L_x_3155 - _ZN10layer_norm22ln_bwd_finalize_kernelINS_22Kernel_traits_finalizeILj5120EffffjLj1024ELj4ENS_18Kernel_traits_baseILj5120EffffjLj1024EEEEEEEvNS_9BwdParamsE)
        .other          _ZN10layer_norm22ln_bwd_finalize_kernelINS_22Kernel_traits_finalizeILj5120EffffjLj1024ELj4ENS_18Kernel_traits_baseILj5120EffffjLj1024EEEEEEEvNS_9BwdParamsE,@"STO_CUDA_ENTRY STV_DEFAULT"
_ZN10layer_norm22ln_bwd_finalize_kernelINS_22Kernel_traits_finalizeILj5120EffffjLj1024ELj4ENS_18Kernel_traits_baseILj5120EffffjLj1024EEEEEEEvNS_9BwdParamsE:
.text._ZN10layer_norm22ln_bwd_finalize_kernelINS_22Kernel_traits_finalizeILj5120EffffjLj1024ELj4ENS_18Kernel_traits_baseILj5120EffffjLj1024EEEEEEEvNS_9BwdParamsE:
        /* <DEDUP_REMOVED lines=37> */
.L_x_2078:
        /* <DEDUP_REMOVED lines=118> */
.L_x_2077:
[----:B------:R-:W-:Y:S05]  /*09b0*/  BSYNC.RECONVERGENT B1 ;  /* 0x0000000000017941 */ /* 0x000fea0003800200 */
.L_x_2076:
        /* <DEDUP_REMOVED lines=65> */
.L_x_2080:
[----:B------:R-:W-:Y:S05]  /*0dd0*/  BSYNC.RECONVERGENT B1 ;  /* 0x0000000000017941 */ /* 0x000fea0003800200 */
.L_x_2079:
        /* <DEDUP_REMOVED lines=37> */
.L_x_2082:
[----:B------:R-:W-:Y:S05]  /*1030*/  BSYNC.RECONVERGENT B1 ;  /* 0x0000000000017941 */ /* 0x000fea0003800200 */
.L_x_2081:
[----:B------:R-:W-:Y:S05]  /*1040*/  @!P1 BRA `(.L_x_2075) ;  /* 0x00000000003c9947 */ /* 0x000fea0003800000 */
[----:B------:R-:W0:Y:S01]  /*1050*/  LDC.64 R6, c[0x0][0x3e0] ;  /* 0x0000f800ff067b82 */ /* 0x000e220000000a00 */
[----:B------:R-:W-:Y:S01]  /*1060*/  IMAD R2, R15, 0x1400, R11 ;  /* 0x000014000f027824 */ /* 0x000fe200078e020b */
[----:B------:R-:W-:-:S04]  /*1070*/  IADD3 R24, PT, PT, -R24, RZ, RZ ;  /* 0x000000ff18187210 */ /* 0x000fc80007ffe1ff */
[----:B------:R-:W-:Y:S02]  /*1080*/  IADD3 R11, PT, PT, R13, R2, RZ ;  /* 0x000000020d0b7210 */ /* 0x000fe40007ffe0ff */
[----:B------:R-:W1:Y:S05]  /*1090*/  LDC.64 R8, c[0x0][0x3e8] ;  /* 0x0000fa00ff087b82 */ /* 0x000e6a0000000a00 */
.L_x_2083:
        /* <DEDUP_REMOVED lines=10> */
.L_x_2075:
[----:B------:R-:W-:Y:S05]  /*1140*/  BSYNC.RECONVERGENT B0 ;  /* 0x0000000000007941 */ /* 0x000fea0003800200 */
.L_x_2074:
        /* <DEDUP_REMOVED lines=53> */
.L_x_2084:
        /* <DEDUP_REMOVED lines=14> */
.L_x_3155:


//--------------------- .text._ZN10layer_norm13ln_bwd_kernelINS_13Kernel_traitsIffffjLj5120ELj1ELj1ELj4ELj16ENS_18Kernel_traits_baseILj5120EffffjLj128EEEEEEEvNS_9BwdParamsE --------------------------
	.section	.text._ZN10layer_norm13ln_bwd_kernelINS_13Kernel_traitsIffffjLj5120ELj1ELj1ELj4ELj16ENS_18Kernel_traits_baseILj5120EffffjLj128EEEEEEEvNS_9BwdParamsE,"ax",@progbits
	.align	128
        .global         _ZN10layer_norm13ln_bwd_kernelINS_13Kernel_traitsIffffjLj5120ELj1ELj1ELj4ELj16ENS_18Kernel_traits_baseILj5120EffffjLj128EEEEEEEvNS_9BwdParamsE
        .type           _ZN10layer_norm13ln_bwd_kernelINS_13Kernel_traitsIffffjLj5120ELj1ELj1ELj4ELj16ENS_18Kernel_traits_baseILj5120EffffjLj128EEEEEEEvNS_9BwdParamsE,@function
        .size           _ZN10layer_norm13ln_bwd_kernelINS_13Kernel_traitsIffffjLj5120ELj1ELj1ELj4ELj16ENS_18Kernel_traits_baseILj5120EffffjLj128EEEEEEEvNS_9BwdParamsE,(.L_x_3156 - _ZN10layer_norm13ln_bwd_kernelINS_13Kernel_traitsIffffjLj5120ELj1ELj1ELj4ELj16ENS_18Kernel_traits_baseILj5120EffffjLj128EEEEEEEvNS_9BwdParamsE)
        .other          _ZN10layer_norm13ln_bwd_kernelINS_13Kernel_traitsIffffjLj5120ELj1ELj1ELj4ELj16ENS_18Kernel_traits_baseILj5120EffffjLj128EEEEEEEvNS_9BwdParamsE,@"STO_CUDA_ENTRY STV_DEFAULT"
_ZN10layer_norm13ln_bwd_kernelINS_13Kernel_traitsIffffjLj5120ELj1ELj1ELj4ELj16ENS_18Kernel_traits_baseILj5120EffffjLj128EEEEEEEvNS_9BwdParamsE:
.text._ZN10layer_norm13ln_bwd_kernelINS_13Kernel_traitsIffffjLj5120ELj1ELj1ELj4ELj16ENS_18Kernel_traits_baseILj5120EffffjLj128EEEEEEEvNS_9BwdParamsE:
        /* <DEDUP_REMOVED lines=36> */
.L_x_2085:
        /* <DEDUP_REMOVED lines=12> */
.L_x_2086:
        /* <DEDUP_REMOVED lines=43> */
[----:B0-----:R-:W0:Y:S01]  /*05b0*/  S2R R3, SR_CgaCtaId ;  /* 0x0000000000037919 */ /* 0x001e220000008800 */
[----:B------:R-:W-:Y:S01]  /*05c0*/  MOV R0, 0x400 ;  /* 0x0000040000007802 */ /* 0x000fe20000000f00 */
[----:B------:R-:W-:Y:S01]  /*05d0*/  HFMA2 R250, -RZ, RZ, 0, 0 ;  /* 0x00000000fffa7431 */ /* 0x000fe200000001ff */
[----:B------:R-:W-:Y:S01]  /*05e0*/  PLOP3.LUT P2, PT, PT, PT, PT, 0x8, 0x80 ;  /* 0x000000000080781c */ /* 0x000fe20003f4e170 */
[----:B------:R1:W-:Y:S01]  /*05f0*/  STL [R1+0x70], RZ ;  /* 0x000070ff01007387 */ /* 0x0003e20000100800 */
[----:B------:R-:W-:Y:S01]  /*0600*/  HFMA2 R202, -RZ, RZ, 0, 0 ;  /* 0x00000000ffca7431 */ /* 0x000fe200000001ff */
[----:B------:R-:W-:Y:S02]  /*0610*/  CS2R R248, SRZ ;  /* 0x0000000000f87805 */ /* 0x000fe4000001ff00 */
[----:B------:R-:W-:Y:S01]  /*0620*/  CS2R R246, SRZ ;  /* 0x0000000000f67805 */ /* 0x000fe2000001ff00 */
[----:B------:R1:W-:Y:S01]  /*0630*/  STL [R1+0x6c], RZ ;  /* 0x00006cff01007387 */ /* 0x0003e20000100800 */
        /* <DEDUP_REMOVED lines=17> */
[----:B0-----:R-:W-:-:S05]  /*0750*/  LEA R0, R3, R0, 0x18 ;  /* 0x0000000003007211 */ /* 0x001fca00078ec0ff */
[----:B------:R1:W-:Y:S04]  /*0760*/  STL [R1+0xa8], R0 ;  /* 0x0000a80001007387 */ /* 0x0003e80000100800 */
        /* <DEDUP_REMOVED lines=40> */
.L_x_2092:
[----:B0-----:R-:W0:Y:S01]  /*09f0*/  @!P1 LDC.64 R2, c[0x0][0x3a0] ;  /* 0x0000e800ff029b82 */ /* 0x001e220000000a00 */
[----:B------:R-:W-:-:S07]  /*0a00*/  MOV R241, RZ ;  /* 0x000000ff00f17202 */ /* 0x000fce0000000f00 */
[----:B------:R-:W2:Y:S01]  /*0a10*/  LDC.64 R4, c[0x0][0x3a8] ;  /* 0x0000ea00ff047b82 */ /* 0x000ea20000000a00 */
[----:B0-----:R-:W-:-:S05]  /*0a20*/  @!P1 IMAD.WIDE R2, R203, 0x4, R2 ;  /* 0x00000004cb029825 */ /* 0x001fca00078e0202 */
[----:B-----5:R0:W5:Y:S01]  /*0a30*/  @!P1 LDG.E R241, desc[UR6][R2.64] ;  /* 0x0000000602f19981 */ /* 0x020162000c1e1900 */
[----:B--2---:R-:W-:-:S05]  /*0a40*/  IMAD.WIDE R4, R203, 0x4, R4 ;  /* 0x00000004cb047825 */ /* 0x004fca00078e0204 */
[----:B------:R2:W5:Y:S01]  /*0a50*/  LDG.E R12, desc[UR6][R4.64] ;  /* 0x00000006040c7981 */ /* 0x000562000c1e1900 */
[----:B0-----:R-:W0:Y:S02]  /*0a60*/  LDC.64 R2, c[0x0][0x398] ;  /* 0x0000e600ff027b82 */ /* 0x001e240000000a00 */
[----:B0-----:R-:W-:-:S04]  /*0a70*/  ISETP.NE.U32.AND P1, PT, R2, RZ, PT ;  /* 0x000000ff0200720c */ /* 0x001fc80003f25070 */
[----:B------:R-:W-:-:S13]  /*0a80*/  ISETP.NE.AND.EX P1, PT, R3, RZ, PT, P1 ;  /* 0x000000ff0300720c */ /* 0x000fda0003f25310 */
[----:B--2---:R-:W-:Y:S05]  /*0a90*/  @P1 BRA `(.L_x_2088) ;  /* 0x0000000000cc1947 */ /* 0x004fea0003800000 */
        /* <DEDUP_REMOVED lines=14> */
[----:B------:R0:W5:Y:S03]  /*0b80*/  LDG.E.128 R60, desc[UR6][R56.64] ;  /* 0x00000006383c7981 */ /* 0x000166000c1e1d00 */
[----:B--2---:R-:W-:Y:S02]  /*0b90*/  IMAD.WIDE.U32 R152, R11, 0x10, R144 ;  /* 0x000000100b987825 */ /* 0x004fe400078e0090 */
[----:B------:R-:W5:Y:S02]  /*0ba0*/  LDG.E.128 R52, desc[UR6][R52.64] ;  /* 0x0000000634347981 */ /* 0x000f64000c1e1d00 */
[--C-:B------:R-:W-:Y:S02]  /*0bb0*/  IMAD.WIDE.U32 R48, R9, 0x10, R24.reuse ;  /* 0x0000001009307825 */ /* 0x100fe400078e0018 */
[----:B------:R0:W5:Y:S02]  /*0bc0*/  LDG.E.128 R148, desc[UR6][R152.64] ;  /* 0x0000000698947981 */ /* 0x000164000c1e1d00 */
        /* <DEDUP_REMOVED lines=32> */
.L_x_2088:
[----:B------:R-:W0:Y:S01]  /*0dd0*/  S2R R204, SR_TID.X ;  /* 0x0000000000cc7919 */ /* 0x000e220000002100 */
[----:B------:R-:W2:Y:S01]  /*0de0*/  LDC.64 R24, c[0x0][0x3d8] ;  /* 0x0000f600ff187b82 */ /* 0x000ea20000000a00 */
[----:B------:R-:W-:-:S07]  /*0df0*/  IMAD R11, R203, 0x500, RZ ;  /* 0x00000500cb0b7824 */ /* 0x000fce00078e02ff */
[----:B------:R-:W3:Y:S01]  /*0e00*/  LDC.64 R144, c[0x0][0x398] ;  /* 0x0000e600ff907b82 */ /* 0x000ee20000000a00 */
[----:B0-----:R-:W-:-:S04]  /*0e10*/  LOP3.LUT R11, R11, R204, RZ, 0xfc, !PT ;  /* 0x000000cc0b0b7212 */ /* 0x001fc800078efcff */
[C---:B------:R-:W-:Y:S01]  /*0e20*/  IADD3 R10, PT, PT, R11.reuse, 0x100, RZ ;  /* 0x000001000b0a7810 */ /* 0x040fe20007ffe0ff */
        /* <DEDUP_REMOVED lines=12> */
[----:B------:R-:W-:Y:S01]  /*0ef0*/  IADD3 R3, PT, PT, R11, 0x480, RZ ;  /* 0x000004800b037810 */ /* 0x000fe20007ffe0ff */
        /* <DEDUP_REMOVED lines=32> */
.L_x_2089:
[----:B------:R-:W-:Y:S05]  /*1100*/  @P1 BRA `(.L_x_2090) ;  /* 0x0000000c00241947 */ /* 0x000fea0003800000 */
[--C-:B-1---5:R-:W-:Y:S01]  /*1110*/  FADD.FTZ R0, R148, -R241.reuse ;  /* 0x800000f194007221 */ /* 0x122fe20000010000 */
[--C-:B------:R-:W-:Y:S01]  /*1120*/  FADD.FTZ R149, R149, -R241.reuse ;  /* 0x800000f195957221 */ /* 0x100fe20000010000 */
[----:B------:R-:W-:Y:S01]  /*1130*/  FMUL.FTZ R2, R60, R140 ;  /* 0x0000008c3c027220 */ /* 0x000fe20000410000 */
[--C-:B------:R-:W-:Y:S01]  /*1140*/  FADD.FTZ R148, R150, -R241.reuse ;  /* 0x800000f196947221 */ /* 0x100fe20000010000 */
[C---:B------:R-:W-:Y:S01]  /*1150*/  FMUL.FTZ R0, R12.reuse, R0 ;  /* 0x000000000c007220 */ /* 0x040fe20000410000 */
[----:B------:R-:W-:Y:S01]  /*1160*/  FMUL.FTZ R213, R61, R141 ;  /* 0x0000008d3dd57220 */ /* 0x000fe20000410000 */
[----:B------:R-:W-:Y:S01]  /*1170*/  FADD.FTZ R251, RZ, R2 ;  /* 0x00000002fffb7221 */ /* 0x000fe20000010000 */
        /* <DEDUP_REMOVED lines=8> */
[----:B------:R-:W-:Y:S01]  /*1200*/  FMUL.FTZ R211, R63, R143 ;  /* 0x0000008f3fd37220 */ /* 0x000fe20000410000 */
[----:B------:R-:W-:Y:S01]  /*1210*/  FADD.FTZ R251, R251, R212 ;  /* 0x000000d4fbfb7221 */ /* 0x000fe20000010000 */
[----:B------:R-:W-:Y:S01]  /*1220*/  FMUL.FTZ R150, R12, R150 ;  /* 0x000000960c967220 */ /* 0x000fe20000410000 */
[----:B------:R-:W-:Y:S01]  /*1230*/  FFMA.FTZ R252, R148, R212, R252 ;  /* 0x000000d494fc7223 */ /* 0x000fe200000100fc */
        /* <DEDUP_REMOVED lines=182> */
.L_x_2090:
[----:B-1----:R-:W0:Y:S01]  /*1da0*/  MUFU.RCP R0, R140 ;  /* 0x0000008c00007308 */ /* 0x002e220000001000 */
        /* <DEDUP_REMOVED lines=32> */
[----:B------:R-:W-:Y:S01]  /*1fb0*/  FMUL.FTZ R238, R24, R104 ;  /* 0x0000006818ee7220 */ /* 0x000fe20000410000 */
[----:B--2---:R-:W-:Y:S01]  /*1fc0*/  FMUL.FTZ R152, R151, R222 ;  /* 0x000000de97987220 */ /* 0x004fe20000410000 */
[----:B------:R-:W-:Y:S01]  /*1fd0*/  FADD.FTZ R222, -R95, R159 ;  /* 0x0000009f5fde7221 */ /* 0x000fe20000010100 */
[----:B------:R-:W-:Y:S01]  /*1fe0*/  FADD.FTZ R159, -R70, R182 ;  /* 0x000000b6469f7221 */ /* 0x000fe20000010100 */
[----:B------:R-:W-:Y:S01]  /*1ff0*/  FMUL.FTZ R239, R25, R105 ;  /* 0x0000006919ef7220 */ /* 0x000fe20000410000 */
[----:B------:R-:W-:Y:S01]  /*2000*/  FMUL.FTZ R240, R26, R106 ;  /* 0x0000006a1af07220 */ /* 0x000fe20000410000 */
[----:B------:R-:W-:Y:S01]  /*2010*/  FMUL.FTZ R242, R27, R107 ;  /* 0x0000006b1bf27220 */ /* 0x000fe20000410000 */
[----:B------:R-:W2:Y:S01]  /*2020*/  MUFU.RCP R2, R123 ;  /* 0x0000007b00027308 */ /* 0x000ea20000001000 */
[----:B0-----:R-:W-:Y:S01]  /*2030*/  FMUL.FTZ R151, R154, R210 ;  /* 0x000000d29a977220 */ /* 0x001fe20000410000 */
[----:B------:R-:W-:Y:S01]  /*2040*/  FADD.FTZ R154, -R99, R155 ;  /* 0x0000009b639a7221 */ /* 0x000fe20000010100 */
[----:B------:R-:W-:Y:S01]  /*2050*/  FADD.FTZ R155, -R92, R156 ;  /* 0x0000009c5c9b7221 */ /* 0x000fe20000010100 */
[----:B------:R-:W-:Y:S01]  /*2060*/  FADD.FTZ R156, -R93, R157 ;  /* 0x0000009d5d9c7221 */ /* 0x000fe20000010100 */
[----:B------:R-:W-:-:S03]  /*2070*/  FADD.FTZ R157, -R94, R158 ;  /* 0x0000009e5e9d7221 */ /* 0x000fc60000010100 */
[----:B------:R-:W0:Y:S01]  /*2080*/  MUFU.RCP R226, R141 ;  /* 0x0000008d00e27308 */ /* 0x000e220000001000 */
[----:B-1----:R-:W-:Y:S01]  /*2090*/  FMUL.FTZ R155, R155, R223 ;  /* 0x000000df9b9b7220 */ /* 0x002fe20000410000 */
[----:B------:R-:W-:Y:S01]  /*20a0*/  FADD.FTZ R223, -R82, R170 ;  /* 0x000000aa52df7221 */ /* 0x000fe20000010100 */
[----:B------:R-:W-:-:S05]  /*20b0*/  FADD.FTZ R170, -R83, R171 ;  /* 0x000000ab53aa7221 */ /* 0x000fca0000010100 */
[----:B------:R-:W1:Y:S01]  /*20c0*/  MUFU.RCP R213, R125 ;  /* 0x0000007d00d57308 */ /* 0x000e620000001000 */
[----:B--2---:R-:W-:Y:S01]  /*20d0*/  FMUL.FTZ R170, R170, R2 ;  /* 0x00000002aaaa7220 */ /* 0x004fe20000410000 */
[----:B------:R-:W-:-:S04]  /*20e0*/  FMUL.FTZ R2, R60, R140 ;  /* 0x0000008c3c027220 */ /* 0x000fc80000410000 */
[----:B------:R-:W-:Y:S02]  /*20f0*/  FADD.FTZ R251, RZ, R2 ;  /* 0x00000002fffb7221 */ /* 0x000fe40000010000 */
[----:B------:R-:W2:Y:S01]  /*2100*/  MUFU.RCP R208, R143 ;  /* 0x0000008f00d07308 */ /* 0x000ea20000001000 */
[----:B------:R-:W-:Y:S01]  /*2110*/  FFMA.FTZ R252, R2, R0, RZ ;  /* 0x0000000002fc7223 */ /* 0x000fe200000100ff */
[----:B0-----:R-:W-:Y:S01]  /*2120*/  FMUL.FTZ R149, R149, R226 ;  /* 0x000000e295957220 */ /* 0x001fe20000410000 */
[----:B------:R-:W-:Y:S01]  /*2130*/  FADD.FTZ R226, -R86, R166 ;  /* 0x000000a656e27221 */ /* 0x000fe20000010100 */
[----:B------:R-:W-:-:S04]  /*2140*/  FADD.FTZ R166, -R79, R175 ;  /* 0x000000af4fa67221 */ /* 0x000fc80000010100 */
[----:B------:R-:W0:Y:S01]  /*2150*/  MUFU.RCP R225, R142 ;  /* 0x0000008e00e17308 */ /* 0x000e220000001000 */
[----:B-1----:R-:W-:Y:S01]  /*2160*/  FMUL.FTZ R176, R227, R213 ;  /* 0x000000d5e3b07220 */ /* 0x002fe20000410000 */
[----:B------:R-:W-:Y:S01]  /*2170*/  FMUL.FTZ R213, R61, R141 ;  /* 0x0000008d3dd57220 */ /* 0x000fe20000410000 */
[----:B------:R-:W-:-:S03]  /*2180*/  FMUL.FTZ R227, R37, R117 ;  /* 0x0000007525e37220 */ /* 0x000fc60000410000 */
[----:B------:R-:W-:Y:S02]  /*2190*/  FADD.FTZ R251, R251, R213 ;  /* 0x000000d5fbfb7221 */ /* 0x000fe40000010000 */
[----:B------:R-:W1:Y:S01]  /*21a0*/  MUFU.RCP R212, R126 ;  /* 0x0000007e00d47308 */ /* 0x000e620000001000 */
[----:B------:R-:W-:Y:S01]  /*21b0*/  FFMA.FTZ R252, R213, R149, R252 ;  /* 0x00000095d5fc7223 */ /* 0x000fe200000100fc */
[----:B--2---:R-:W-:-:S06]  /*21c0*/  FMUL.FTZ R150, R150, R208 ;  /* 0x000000d096967220 */ /* 0x004fcc0000410000 */
[----:B------:R-:W2:Y:S01]  /*21d0*/  MUFU.RCP R220, R134 ;  /* 0x0000008600dc7308 */ /* 0x000ea20000001000 */
[----:B0-----:R-:W-:Y:S01]  /*21e0*/  FMUL.FTZ R148, R148, R225 ;  /* 0x000000e194947220 */ /* 0x001fe20000410000 */
[----:B------:R-:W-:Y:S01]  /*21f0*/  FADD.FTZ R225, -R87, R167 ;  /* 0x000000a757e17221 */ /* 0x000fe20000010100 */
[----:B------:R-:W-:-:S05]  /*2200*/  FADD.FTZ R167, -R78, R174 ;  /* 0x000000ae4ea77221 */ /* 0x000fca0000010100 */
[----:B------:R-:W0:Y:S01]  /*2210*/  MUFU.RCP R211, R127 ;  /* 0x0000007f00d37308 */ /* 0x000e220000001000 */
[----:B-1----:R-:W-:Y:S01]  /*2220*/  FMUL.FTZ R175, R226, R212 ;  /* 0x000000d4e2af7220 */ /* 0x002fe20000410000 */
[----:B------:R-:W-:Y:S01]  /*2230*/  FMUL.FTZ R212, R62, R142 ;  /* 0x0000008e3ed47220 */ /* 0x000fe20000410000 */
[----:B------:R-:W-:-:S03]  /*2240*/  FMUL.FTZ R226, R36, R116 ;  /* 0x0000007424e27220 */ /* 0x000fc60000410000 */
[----:B------:R-:W-:Y:S02]  /*2250*/  FADD.FTZ R251, R251, R212 ;  /* 0x000000d4fbfb7221 */ /* 0x000fe40000010000 */
[----:B------:R-:W1:Y:S01]  /*2260*/  MUFU.RCP R214, R124 ;  /* 0x0000007c00d67308 */ /* 0x000e620000001000 */
[----:B------:R-:W-:Y:S01]  /*2270*/  FFMA.FTZ R252, R212, R148, R252 ;  /* 0x00000094d4fc7223 */ /* 0x000fe200000100fc */
[----:B--2---:R-:W-:Y:S01]  /*2280*/  FMUL.FTZ R157, R157, R220 ;  /* 0x000000dc9d9d7220 */ /* 0x004fe20000410000 */
[----:B------:R-:W-:-:S05]  /*2290*/  FADD.FTZ R220, -R73, R177 ;  /* 0x000000b149dc7221 */ /* 0x000fca0000010100 */
[----:B------:R-:W2:Y:S01]  /*22a0*/  MUFU.RCP R210, R118 ;  /* 0x0000007600d27308 */ /* 0x000ea20000001000 */
[----:B0-----:R-:W-:Y:S01]  /*22b0*/  FMUL.FTZ R174, R225, R211 ;  /* 0x000000d3e1ae7220 */ /* 0x001fe20000410000 */
[----:B------:R-:W-:Y:S01]  /*22c0*/  FMUL.FTZ R211, R63, R143 ;  /* 0x0000008f3fd37220 */ /* 0x000fe20000410000 */
[----:B------:R-:W-:-:S03]  /*22d0*/  FMUL.FTZ R225, R43, R123 ;  /* 0x0000007b2be17220 */ /* 0x000fc60000410000 */
[----:B------:R-:W-:Y:S02]  /*22e0*/  FADD.FTZ R251, R251, R211 ;  /* 0x000000d3fbfb7221 */ /* 0x000fe40000010000 */
[----:B------:R-:W0:Y:S01]  /*22f0*/  MUFU.RCP R205, R122 ;  /* 0x0000007a00cd7308 */ /* 0x000e220000001000 */
[----:B------:R-:W-:Y:S01]  /*2300*/  FFMA.FTZ R252, R211, R150, R252 ;  /* 0x00000096d3fc7223 */ /* 0x000fe200000100fc */
[----:B-1----:R-:W-:Y:S01]  /*2310*/  FMUL.FTZ R177, R228, R214 ;  /* 0x000000d6e4b17220 */ /* 0x002fe20000410000 */
[----:B------:R-:W-:-:S05]  /*2320*/  FMUL.FTZ R228, R38, R118 ;  /* 0x0000007626e47220 */ /* 0x000fca0000410000 */
[----:B------:R-:W1:Y:S01]  /*2330*/  MUFU.RCP R232, R133 ;  /* 0x0000008500e87308 */ /* 0x000e620000001000 */
[----:B--2---:R-:W-:Y:S01]  /*2340*/  FMUL.FTZ R167, R167, R210 ;  /* 0x000000d2a7a77220 */ /* 0x004fe20000410000 */
[----:B------:R-:W-:-:S04]  /*2350*/  FMUL.FTZ R210, R56, R136 ;  /* 0x0000008838d27220 */ /* 0x000fc80000410000 */
[----:B------:R-:W-:Y:S02]  /*2360*/  FADD.FTZ R251, R251, R210 ;  /* 0x000000d2fbfb7221 */ /* 0x000fe40000010000 */
[----:B------:R-:W2:Y:S01]  /*2370*/  MUFU.RCP R209, R120 ;  /* 0x0000007800d17308 */ /* 0x000ea20000001000 */
[----:B------:R-:W-:Y:S01]  /*2380*/  FFMA.FTZ R252, R210, R153, R252 ;  /* 0x00000099d2fc7223 */ /* 0x000fe200000100fc */
[----:B0-----:R-:W-:Y:S01]  /*2390*/  FMUL.FTZ R171, R223, R205 ;  /* 0x000000cddfab7220 */ /* 0x001fe20000410000 */
[----:B------:R-:W-:-:S05]  /*23a0*/  FMUL.FTZ R223, R41, R121 ;  /* 0x0000007929df7220 */ /* 0x000fca0000410000 */
[----:B------:R-:W0:Y:S01]  /*23b0*/  MUFU.RCP R158, R119 ;  /* 0x00000077009e7308 */ /* 0x000e220000001000 */
[----:B-1----:R-:W-:Y:S01]  /*23c0*/  FMUL.FTZ R156, R156, R232 ;  /* 0x000000e89c9c7220 */ /* 0x002fe20000410000 */
[----:B------:R-:W-:-:S06]  /*23d0*/  FADD.FTZ R232, -R74, R178 ;  /* 0x000000b24ae87221 */ /* 0x000fcc0000010100 */
[----:B------:R-:W1:Y:S01]  /*23e0*/  MUFU.RCP R215, R131 ;  /* 0x0000008300d77308 */ /* 0x000e620000001000 */
[----:B--2---:R-:W-:Y:S01]  /*23f0*/  FMUL.FTZ R173, R168, R209 ;  /* 0x000000d1a8ad7220 */ /* 0x004fe20000410000 */
[----:B------:R-:W-:-:S04]  /*2400*/  FMUL.FTZ R209, R57, R137 ;  /* 0x0000008939d17220 */ /* 0x000fc80000410000 */
[----:B------:R-:W-:Y:S02]  /*2410*/  FADD.FTZ R251, R251, R209 ;  /* 0x000000d1fbfb7221 */ /* 0x000fe40000010000 */
[----:B------:R-:W2:Y:S01]  /*2420*/  MUFU.RCP R208, R117 ;  /* 0x0000007500d07308 */ /* 0x000ea20000001000 */
[----:B------:R-:W-:Y:S01]  /*2430*/  FFMA.FTZ R252, R209, R152, R252 ;  /* 0x00000098d1fc7223 */ /* 0x000fe200000100fc */
[----:B0-----:R-:W-:-:S06]  /*2440*/  FMUL.FTZ R166, R166, R158 ;  /* 0x0000009ea6a67220 */ /* 0x001fcc0000410000 */
        /* <DEDUP_REMOVED lines=20> */
[----:B------:R-:W-:-:S04]  /*2590*/  FMUL.FTZ R206, R52, R132 ;  /* 0x0000008434ce7220 */ /* 0x000fc80000410000 */
[----:B------:R-:W-:Y:S01]  /*25a0*/  FADD.FTZ R251, R251, R206 ;  /* 0x000000cefbfb7221 */ /* 0x000fe20000010000 */
[----:B------:R-:W2:Y:S01]  /*25b0*/  MUFU.RCP R218, R128 ;  /* 0x0000008000da7308 */ /* 0x000ea20000001000 */
[----:B------:R-:W-:Y:S01]  /*25c0*/  FFMA.FTZ R252, R206, R155, R252 ;  /* 0x0000009bcefc7223 */ /* 0x000fe200000100fc */
[----:B0-----:R-:W-:-:S06]  /*25d0*/  FMUL.FTZ R161, R161, R214 ;  /* 0x000000d6a1a17220 */ /* 0x001fcc0000410000 */
[----:B------:R-:W0:Y:S01]  /*25e0*/  MUFU.RCP R158, R110 ;  /* 0x0000006e009e7308 */ /* 0x000e220000001000 */
[----:B-1----:R-:W-:Y:S01]  /*25f0*/  FMUL.FTZ R160, R160, R205 ;  /* 0x000000cda0a07220 */ /* 0x002fe20000410000 */
[----:B------:R-:W-:-:S04]  /*2600*/  FMUL.FTZ R205, R53, R133 ;  /* 0x0000008535cd7220 */ /* 0x000fc80000410000 */
[----:B------:R-:W-:Y:S02]  /*2610*/  FADD.FTZ R251, R251, R205 ;  /* 0x000000cdfbfb7221 */ /* 0x000fe40000010000 */
[----:B------:R-:W1:Y:S01]  /*2620*/  MUFU.RCP R215, R111 ;  /* 0x0000006f00d77308 */ /* 0x000e620000001000 */
[----:B------:R-:W-:Y:S01]  /*2630*/  FFMA.FTZ R252, R205, R156, R252 ;  /* 0x0000009ccdfc7223 */ /* 0x000fe200000100fc */
[----:B--2---:R-:W-:Y:S01]  /*2640*/  FMUL.FTZ R181, R231, R218 ;  /* 0x000000dae7b57220 */ /* 0x004fe20000410000 */
[----:B------:R-:W-:-:S05]  /*2650*/  FMUL.FTZ R231, R33, R113 ;  /* 0x0000007121e77220 */ /* 0x000fca0000410000 */
[----:B------:R-:W2:Y:S01]  /*2660*/  MUFU.RCP R217, R129 ;  /* 0x0000008100d97308 */ /* 0x000ea20000001000 */
[----:B0-----:R-:W-:-:S07]  /*2670*/  FMUL.FTZ R159, R159, R158 ;  /* 0x0000009e9f9f7220 */ /* 0x001fce0000410000 */
        /* <DEDUP_REMOVED lines=8> */
[----:B------:R-:W-:Y:S01]  /*2700*/  FADD.FTZ R221, -R67, R147 ;  /* 0x0000009343dd7221 */ /* 0x000fe20000010100 */
[----:B------:R-:W-:-:S04]  /*2710*/  FMUL.FTZ R147, R46, R126 ;  /* 0x0000007e2e937220 */ /* 0x000fc80000410000 */
[----:B------:R-:W2:Y:S01]  /*2720*/  MUFU.RCP R214, R104 ;  /* 0x0000006800d67308 */ /* 0x000ea20000001000 */
[----:B0-----:R-:W-:Y:S01]  /*2730*/  FMUL.FTZ R179, R230, R216 ;  /* 0x000000d8e6b37220 */ /* 0x001fe20000410000 */
[----:B------:R-:W-:Y:S01]  /*2740*/  FMUL.FTZ R216, R55, R135 ;  /* 0x0000008737d87220 */ /* 0x000fe20000410000 */
[----:B------:R-:W-:-:S03]  /*2750*/  FMUL.FTZ R230, R32, R112 ;  /* 0x0000007020e67220 */ /* 0x000fc60000410000 */
[----:B------:R-:W-:Y:S02]  /*2760*/  FADD.FTZ R251, R251, R216 ;  /* 0x000000d8fbfb7221 */ /* 0x000fe40000010000 */
[----:B------:R-:W0:Y:S01]  /*2770*/  MUFU.RCP R218, R115 ;  /* 0x0000007300da7308 */ /* 0x000e220000001000 */
[----:B-1----:R-:W-:Y:S01]  /*2780*/  FMUL.FTZ R182, R222, R219 ;  /* 0x000000dbdeb67220 */ /* 0x002fe20000410000 */
[----:B------:R-:W-:Y:S01]  /*2790*/  FADD.FTZ R251, R251, R215 ;  /* 0x000000d7fbfb7221 */ /* 0x000fe20000010000 */
[----:B------:R-:W-:Y:S02]  /*27a0*/  FMUL.FTZ R222, R40, R120 ;  /* 0x0000007828de7220 */ /* 0x000fe40000410000 */
[----:B------:R-:W-:-:S03]  /*27b0*/  FFMA.FTZ R252, R216, R182, R252 ;  /* 0x000000b6d8fc7223 */ /* 0x000fc600000100fc */
[----:B------:R-:W1:Y:S01]  /*27c0*/  MUFU.RCP R217, R105 ;  /* 0x0000006900d97308 */ /* 0x000e620000001000 */
[----:B--2---:R-:W-:Y:S01]  /*27d0*/  FMUL.FTZ R144, R144, R214 ;  /* 0x000000d690907220 */ /* 0x004fe20000410000 */
[----:B------:R-:W-:Y:S01]  /*27e0*/  FMUL.FTZ R214, R49, R129 ;  /* 0x0000008131d67220 */ /* 0x000fe20000410000 */
[----:B------:R-:W-:-:S03]  /*27f0*/  FFMA.FTZ R252, R215, R181, R252 ;  /* 0x000000b5d7fc7223 */ /* 0x000fc600000100fc */
        /* <DEDUP_REMOVED lines=19> */
[----:B------:R-:W-:-:S04]  /*2930*/  FMUL.FTZ R219, R45, R125 ;  /* 0x0000007d2ddb7220 */ /* 0x000fc80000410000 */
[----:B------:R-:W-:Y:S01]  /*2940*/  FADD.FTZ R251, R251, R219 ;  /* 0x000000dbfbfb7221 */ /* 0x000fe20000010000 */
[----:B------:R-:W-:Y:S01]  /*2950*/  FFMA.FTZ R252, R219, R176, R252 ;  /* 0x000000b0dbfc7223 */ /* 0x000fe200000100fc */
[----:B------:R-:W0:Y:S01]  /*2960*/  MUFU.RCP R233, R114 ;  /* 0x0000007200e97308 */ /* 0x000e220000001000 */
[----:B-1----:R-:W-:Y:S01]  /*2970*/  FMUL.FTZ R241, R221, R241 ;  /* 0x000000f1ddf17220 */ /* 0x002fe20000410000 */
[----:B------:R-:W-:Y:S01]  /*2980*/  FADD.FTZ R251, R251, R147 ;  /* 0x00000093fbfb7221 */ /* 0x000fe20000010000 */
[----:B------:R-:W-:Y:S01]  /*2990*/  FFMA.FTZ R252, R147, R175, R252 ;  /* 0x000000af93fc7223 */ /* 0x000fe200000100fc */
[----:B------:R-:W-:-:S04]  /*29a0*/  FMUL.FTZ R221, R47, R127 ;  /* 0x0000007f2fdd7220 */ /* 0x000fc80000410000 */
[----:B------:R-:W-:Y:S01]  /*29b0*/  FADD.FTZ R251, R251, R221 ;  /* 0x000000ddfbfb7221 */ /* 0x000fe20000010000 */
[----:B------:R-:W-:Y:S01]  /*29c0*/  FFMA.FTZ R252, R221, R174, R252 ;  /* 0x000000aeddfc7223 */ /* 0x000fe200000100fc */
[----:B--2---:R-:W-:Y:S01]  /*29d0*/  FMUL.FTZ R165, R234, R165 ;  /* 0x000000a5eaa57220 */ /* 0x004fe20000410000 */
[----:B------:R-:W-:Y:S01]  /*29e0*/  FMUL.FTZ R234, R28, R108 ;  /* 0x0000006c1cea7220 */ /* 0x000fe20000410000 */
[----:B------:R-:W-:Y:S01]  /*29f0*/  FADD.FTZ R251, R251, R222 ;  /* 0x000000defbfb7221 */ /* 0x000fe20000010000 */
[----:B------:R-:W-:-:S03]  /*2a00*/  FFMA.FTZ R252, R222, R173, R252 ;  /* 0x000000addefc7223 */ /* 0x000fc600000100fc */
        /* <DEDUP_REMOVED lines=41> */
.L_x_2091:
[----:B------:R0:W-:Y:S04]  /*2ca0*/  STL [R1+0xb4], R66 ;  /* 0x0000b44201007387 */ /* 0x0001e80000100800 */
[----:B0-----:R-:W2:Y:S04]  /*2cb0*/  LDL.LU R66, [R1+0x7c] ;  /* 0x00007c0001427983 */ /* 0x001ea80000300800 */
[----:B------:R0:W-:Y:S04]  /*2cc0*/  STL [R1+0xb0], R65 ;  /* 0x0000b04101007387 */ /* 0x0001e80000100800 */
[----:B0-----:R-:W3:Y:S04]  /*2cd0*/  LDL.LU R65, [R1+0x74] ;  /* 0x0000740001417983 */ /* 0x001ee80000300800 */
[----:B------:R0:W-:Y:S01]  /*2ce0*/  STL [R1+0xac], R64 ;  /* 0x0000ac4001007387 */ /* 0x0001e20000100800 */
[----:B------:R-:W-:-:S03]  /*2cf0*/  FADD.FTZ R200, R27, R200 ;  /* 0x000000c81bc87221 */ /* 0x000fc60000010000 */
[----:B0-----:R-:W4:Y:S01]  /*2d00*/  LDL.LU R64, [R1+0x78] ;  /* 0x0000780001407983 */ /* 0x001f220000300800 */
[----:B------:R-:W-:Y:S01]  /*2d10*/  FFMA.FTZ R199, R144, R24, R199 ;  /* 0x0000001890c77223 */ /* 0x000fe200000100c7 */
[----:B------:R-:W-:Y:S02]  /*2d20*/  FADD.FTZ R243, R24, R243 ;  /* 0x000000f318f37221 */ /* 0x000fe40000010000 */
[----:B------:R-:W0:Y:S02]  /*2d30*/  SHFL.DOWN PT, R24, R251, 0x10, 0x1f ;  /* 0x0a001f00fb187f89 */ /* 0x000e2400000e0000 */
[----:B0-----:R-:W-:Y:S02]  /*2d40*/  FADD.FTZ R251, R24, R251 ;  /* 0x000000fb18fb7221 */ /* 0x001fe40000010000 */
[----:B------:R-:W0:Y:S01]  /*2d50*/  SHFL.DOWN PT, R24, R252, 0x10, 0x1f ;  /* 0x0a001f00fc187f89 */ /* 0x000e2200000e0000 */
[----:B--2---:R-:W-:-:S05]  /*2d60*/  FFMA.FTZ R66, R241, R27, R66 ;  /* 0x0000001bf1427223 */ /* 0x004fca0000010042 */
[----:B------:R1:W-:Y:S04]  /*2d70*/  STL [R1+0x7c], R66 ;  /* 0x00007c4201007387 */ /* 0x0003e80000100800 */
[----:B-1----:R2:W5:Y:S04]  /*2d80*/  LDL.LU R66, [R1+0xb4] ;  /* 0x0000b40001427983 */ /* 0x0025680000300800 */
[----:B------:R-:W2:Y:S01]  /*2d90*/  LDL.LU R27, [R1+0x88] ;  /* 0x00008800011b7983 */ /* 0x000ea20000300800 */
[----:B0-----:R-:W-:-:S03]  /*2da0*/  FADD.FTZ R252, R24, R252 ;  /* 0x000000fc18fc7221 */ /* 0x001fc60000010000 */
[----:B------:R-:W0:Y:S01]  /*2db0*/  SHFL.DOWN PT, R24, R251, 0x8, 0x1f ;  /* 0x09001f00fb187f89 */ /* 0x000e2200000e0000 */
[----:B---3--:R-:W-:Y:S01]  /*2dc0*/  FFMA.FTZ R65, R145, R25, R65 ;  /* 0x0000001991417223 */ /* 0x008fe20000010041 */
[----:B------:R-:W-:Y:S01]  /*2dd0*/  FADD.FTZ R202, R25, R202 ;  /* 0x000000ca19ca7221 */ /* 0x000fe20000010000 */
[----:B----4-:R-:W-:Y:S01]  /*2de0*/  FFMA.FTZ R64, R146, R26, R64 ;  /* 0x0000001a92407223 */ /* 0x010fe20000010040 */
[----:B0-----:R-:W-:Y:S02]  /*2df0*/  FADD.FTZ R251, R251, R24 ;  /* 0x00000018fbfb7221 */ /* 0x001fe40000010000 */
[----:B------:R-:W0:Y:S02]  /*2e00*/  SHFL.DOWN PT, R24, R252, 0x8, 0x1f ;  /* 0x09001f00fc187f89 */ /* 0x000e2400000e0000 */
[----:B0-----:R-:W-:Y:S02]  /*2e10*/  FADD.FTZ R252, R252, R24 ;  /* 0x00000018fcfc7221 */ /* 0x001fe40000010000 */
[----:B------:R-:W0:Y:S04]  /*2e20*/  SHFL.DOWN PT, R24, R251, 0x4, 0x1f ;  /* 0x08801f00fb187f89 */ /* 0x000e2800000e0000 */
[----:B------:R-:W1:Y:S04]  /*2e30*/  SHFL.DOWN PT, R25, R252, 0x4, 0x1f ;  /* 0x08801f00fc197f89 */ /* 0x000e6800000e0000 */
[----:B------:R3:W-:Y:S01]  /*2e40*/  STL [R1+0x78], R64 ;  /* 0x0000784001007387 */ /* 0x0007e20000100800 */
[----:B------:R-:W-:-:S03]  /*2e50*/  FADD.FTZ R244, R31, R244 ;  /* 0x000000f41ff47221 */ /* 0x000fc60000010000 */
[----:B---3--:R-:W3:Y:S04]  /*2e60*/  LDL.LU R64, [R1+0x84] ;  /* 0x0000840001407983 */ /* 0x008ee80000300800 */
[----:B------:R-:W-:Y:S01]  /*2e70*/  STL [R1+0x74], R65 ;  /* 0x0000744101007387 */ /* 0x000fe20000100800 */
[----:B0-----:R-:W-:-:S03]  /*2e80*/  FADD.FTZ R24, R251, R24 ;  /* 0x00000018fb187221 */ /* 0x001fc60000010000 */
[----:B------:R-:W4:Y:S01]  /*2e90*/  LDL.LU R251, [R1+0xa4] ;  /* 0x0000a40001fb7983 */ /* 0x000f220000300800 */
[----:B-1----:R-:W-:-:S03]  /*2ea0*/  FADD.FTZ R25, R252, R25 ;  /* 0x00000019fc197221 */ /* 0x002fc60000010000 */
[----:B------:R-:W4:Y:S01]  /*2eb0*/  LDL.LU R252, [R1+0x98] ;  /* 0x0000980001fc7983 */ /* 0x000f220000300800 */
[----:B--2---:R-:W-:-:S03]  /*2ec0*/  FFMA.FTZ R27, R158, R31, R27 ;  /* 0x0000001f9e1b7223 */ /* 0x004fc6000001001b */
[----:B------:R-:W2:Y:S01]  /*2ed0*/  LDL R31, [R1+0xa8] ;  /* 0x0000a800011f7983 */ /* 0x000ea20000100800 */
[----:B------:R-:W-:-:S03]  /*2ee0*/  FADD.FTZ R201, R26, R201 ;  /* 0x000000c91ac97221 */ /* 0x000fc60000010000 */
[----:B------:R-:W0:Y:S01]  /*2ef0*/  SHFL.DOWN PT, R26, R24, 0x2, 0x1f ;  /* 0x08401f00181a7f89 */ /* 0x000e2200000e0000 */
[----:B------:R-:W-:Y:S01]  /*2f00*/  LOP3.LUT P3, RZ, R204, 0x1f, RZ, 0xc0, !PT ;  /* 0x0000001fccff7812 */ /* 0x000fe2000786c0ff */
[----:B0-----:R-:W-:Y:S02]  /*2f10*/  FADD.FTZ R24, R24, R26 ;  /* 0x0000001a18187221 */ /* 0x001fe40000010000 */
[----:B------:R-:W0:Y:S10]  /*2f20*/  SHFL.DOWN PT, R26, R25, 0x2, 0x1f ;  /* 0x08401f00191a7f89 */ /* 0x000e3400000e0000 */
[----:B------:R-:W1:Y:S01]  /*2f30*/  @!P3 S2R R204, SR_TID.X ;  /* 0x0000000000ccb919 */ /* 0x000e620000002100 */
[----:B------:R-:W-:Y:S04]  /*2f40*/  STL [R1+0x88], R27 ;  /* 0x0000881b01007387 */ /* 0x000fe80000100800 */
[----:B------:R-:W1:Y:S01]  /*2f50*/  SHFL.DOWN PT, R27, R24, 0x1, 0x1f ;  /* 0x08201f00181b7f89 */ /* 0x000e6200000e0000 */
[----:B------:R-:W-:Y:S01]  /*2f60*/  PLOP3.LUT P0, PT, PT, PT, PT, 0x80, 0x8 ;  /* 0x000000000008781c */ /* 0x000fe20003f0f070 */
[----:B0-----:R-:W-:Y:S01]  /*2f70*/  FADD.FTZ R25, R25, R26 ;  /* 0x0000001a19197221 */ /* 0x001fe20000010000 */
[----:B------:R-:W-:Y:S01]  /*2f80*/  FADD.FTZ R245, R30, R245 ;  /* 0x000000f51ef57221 */ /* 0x000fe20000010000 */
[----:B------:R-:W4:Y:S04]  /*2f90*/  LDL.LU R65, [R1+0x94] ;  /* 0x0000940001417983 */ /* 0x000f280000300800 */
[----:B------:R-:W0:Y:S01]  /*2fa0*/  SHFL.DOWN PT, R26, R25, 0x1, 0x1f ;  /* 0x08201f00191a7f89 */ /* 0x000e2200000e0000 */
[----:B------:R-:W-:Y:S01]  /*2fb0*/  @!P3 PLOP3.LUT P0, PT, P2, PT, PT, 0x80, 0x8 ;  /* 0x000000000008b81c */ /* 0x000fe2000170f070 */
[----:B-1----:R-:W-:Y:S01]  /*2fc0*/  FADD.FTZ R24, R24, R27 ;  /* 0x0000001b18187221 */ /* 0x002fe20000010000 */
[----:B------:R-:W-:Y:S01]  /*2fd0*/  @!P3 SHF.R.U32.HI R27, RZ, 0x2, R204 ;  /* 0x00000002ff1bb819 */ /* 0x000fe200000116cc */
[----:B---3--:R-:W-:-:S03]  /*2fe0*/  FFMA.FTZ R64, R159, R30, R64 ;  /* 0x0000001e9f407223 */ /* 0x008fc60000010040 */
[----:B------:R-:W-:Y:S01]  /*2ff0*/  @!P3 LOP3.LUT R27, R27, 0x18, RZ, 0xc0, !PT ;  /* 0x000000181b1bb812 */ /* 0x000fe200078ec0ff */
[----:B0-----:R-:W-:Y:S01]  /*3000*/  FADD.FTZ R25, R25, R26 ;  /* 0x0000001a19197221 */ /* 0x001fe20000010000 */
[----:B------:R0:W-:Y:S04]  /*3010*/  STL [R1+0x84], R64 ;  /* 0x0000844001007387 */ /* 0x0001e80000100800 */
[----:B0-----:R-:W3:Y:S01]  /*3020*/  LDL.LU R64, [R1+0x90] ;  /* 0x0000900001407983 */ /* 0x001ee20000300800 */
[----:B--2---:R-:W-:-:S04]  /*3030*/  IADD3 R26, PT, PT, R31, 0x5020, RZ ;  /* 0x000050201f1a7810 */ /* 0x004fc80007ffe0ff */
[----:B------:R-:W-:Y:S02]  /*3040*/  @!P3 MOV R30, R26 ;  /* 0x0000001a001eb202 */ /* 0x000fe40000000f00 */
[----:B------:R-:W-:-:S04]  /*3050*/  @!P0 IADD3 R30, PT, PT, R31, 0x5000, RZ ;  /* 0x000050001f1e8810 */ /* 0x000fc80007ffe0ff */
[----:B------:R-:W-:Y:S02]  /*3060*/  @!P3 IADD3 R27, PT, PT, R27, R30, RZ ;  /* 0x0000001e1b1bb210 */ /* 0x000fe40007ffe0ff */
[----:B------:R-:W2:Y:S04]  /*3070*/  LDL.LU R30, [R1] ;  /* 0x00000000011e7983 */ /* 0x000ea80000300800 */
[----:B------:R0:W-:Y:S04]  /*3080*/  @!P3 STS.64 [R27], R24 ;  /* 0x000000181b00b388 */ /* 0x0001e80000000a00 */
[----:B0-----:R-:W2:Y:S04]  /*3090*/  LDL.LU R25, [R1+0x80] ;  /* 0x0000800001197983 */ /* 0x001ea80000300800 */
[----:B------:R-:W2:Y:S01]  /*30a0*/  LDL.LU R27, [R1+0x8c] ;  /* 0x00008c00011b7983 */ /* 0x000ea20000300800 */
[----:B----4-:R-:W-:Y:S01]  /*30b0*/  FFMA.FTZ R65, R162, R35, R65 ;  /* 0x00000023a2417223 */ /* 0x010fe20000010041 */
[----:B---3--:R-:W-:Y:S01]  /*30c0*/  FFMA.FTZ R64, R163, R34, R64 ;  /* 0x00000022a3407223 */ /* 0x008fe20000010040 */
[----:B------:R-:W-:Y:S01]  /*30d0*/  FADD.FTZ R248, R35, R248 ;  /* 0x000000f823f87221 */ /* 0x000fe20000010000 */
[----:B------:R-:W-:Y:S01]  /*30e0*/  FADD.FTZ R249, R34, R249 ;  /* 0x000000f922f97221 */ /* 0x000fe20000010000 */
[----:B------:R-:W-:Y:S01]  /*30f0*/  FADD.FTZ R250, R33, R250 ;  /* 0x000000fa21fa7221 */ /* 0x000fe20000010000 */
[----:B------:R-:W-:Y:S01]  /*3100*/  FFMA.FTZ R197, R165, R32, R197 ;  /* 0x00000020a5c57223 */ /* 0x000fe200000100c5 */
[----:B------:R-:W-:Y:S01]  /*3110*/  FFMA.FTZ R196, R169, R36, R196 ;  /* 0x00000024a9c47223 */ /* 0x000fe200000100c4 */
[----:B------:R-:W-:Y:S01]  /*3120*/  FFMA.FTZ R252, R168, R37, R252 ;  /* 0x00000025a8fc7223 */ /* 0x000fe200000100fc */
[----:B------:R-:W-:Y:S01]  /*3130*/  FFMA.FTZ R251, R170, R43, R251 ;  /* 0x0000002baafb7223 */ /* 0x000fe200000100fb */
[----:B------:R-:W-:Y:S01]  /*3140*/  @!P2 IADD3 R26, PT, PT, R31, 0x5000, RZ ;  /* 0x000050001f1aa810 */ /* 0x000fe20007ffe0ff */
[----:B------:R-:W-:Y:S01]  /*3150*/  FFMA.FTZ R198, R161, R28, R198 ;  /* 0x0000001ca1c67223 */ /* 0x000fe200000100c6 */
[----:B------:R-:W-:Y:S01]  /*3160*/  FADD.FTZ R247, R28, R247 ;  /* 0x000000f71cf77221 */ /* 0x000fe20000010000 */
[----:B------:R-:W-:Y:S01]  /*3170*/  FADD.FTZ R246, R29, R246 ;  /* 0x000000f61df67221 */ /* 0x000fe20000010000 */
[----:B------:R-:W-:Y:S01]  /*3180*/  FFMA.FTZ R14, R149, R61, R14 ;  /* 0x0000003d950e7223 */ /* 0x000fe2000001000e */
[----:B------:R-:W-:Y:S01]  /*3190*/  FFMA.FTZ R15, R148, R62, R15 ;  /* 0x0000003e940f7223 */ /* 0x000fe2000001000f */
[----:B------:R-:W-:Y:S01]  /*31a0*/  FFMA.FTZ R16, R150, R63, R16 ;  /* 0x0000003f96107223 */ /* 0x000fe20000010010 */
[----:B------:R-:W-:Y:S01]  /*31b0*/  FFMA.FTZ R17, R153, R56, R17 ;  /* 0x0000003899117223 */ /* 0x000fe20000010011 */
[----:B------:R-:W-:Y:S01]  /*31c0*/  FFMA.FTZ R18, R152, R57, R18 ;  /* 0x0000003998127223 */ /* 0x000fe20000010012 */
[----:B--2---:R-:W-:Y:S01]  /*31d0*/  FADD.FTZ R30, R32, R30 ;  /* 0x0000001e201e7221 */ /* 0x004fe20000010000 */
[----:B------:R-:W-:-:S05]  /*31e0*/  FFMA.FTZ R25, R160, R29, R25 ;  /* 0x0000001da0197223 */ /* 0x000fca0000010019 */
[----:B------:R-:W-:Y:S04]  /*31f0*/  STL [R1+0x80], R25 ;  /* 0x0000801901007387 */ /* 0x000fe80000100800 */
[----:B------:R0:W-:Y:S04]  /*3200*/  STL [R1+0x94], R65 ;  /* 0x0000944101007387 */ /* 0x0001e80000100800 */
[----:B0-----:R-:W2:Y:S04]  /*3210*/  LDL.LU R65, [R1+0xa0] ;  /* 0x0000a00001417983 */ /* 0x001ea80000300800 */
[----:B------:R0:W-:Y:S04]  /*3220*/  STL [R1+0x90], R64 ;  /* 0x0000904001007387 */ /* 0x0001e80000100800 */
[----:B0-----:R-:W3:Y:S01]  /*3230*/  LDL.LU R64, [R1+0x4] ;  /* 0x0000040001407983 */ /* 0x001ee20000300800 */
[----:B------:R-:W-:-:S03]  /*3240*/  FFMA.FTZ R27, R164, R33, R27 ;  /* 0x00000021a41b7223 */ /* 0x000fc6000001001b */
[----:B------:R-:W4:Y:S04]  /*3250*/  LDL.LU R35, [R1+0xc] ;  /* 0x00000c0001237983 */ /* 0x000f280000300800 */
[----:B------:R-:W4:Y:S04]  /*3260*/  LDL.LU R34, [R1+0x10] ;  /* 0x0000100001227983 */ /* 0x000f280000300800 */
[----:B------:R-:W-:Y:S04]  /*3270*/  STL [R1+0x8c], R27 ;  /* 0x00008c1b01007387 */ /* 0x000fe80000100800 */
[----:B------:R-:W4:Y:S04]  /*3280*/  LDL.LU R33, [R1+0x8] ;  /* 0x0000080001217983 */ /* 0x000f280000300800 */
[----:B------:R-:W-:Y:S04]  /*3290*/  STL [R1], R30 ;  /* 0x0000001e01007387 */ /* 0x000fe80000100800 */
[----:B------:R-:W4:Y:S01]  /*32a0*/  LDL.LU R32, [R1+0x14] ;  /* 0x0000140001207983 */ /* 0x000f220000300800 */
[----:B------:R-:W-:Y:S01]  /*32b0*/  BAR.SYNC.DEFER_BLOCKING 0x0 ;  /* 0x0000000000007b1d */ /* 0x000fe20000010000 */
[----:B------:R-:W-:Y:S01]  /*32c0*/  IADD3 R28, PT, PT, R31, 0x5030, RZ ;  /* 0x000050301f1c7810 */ /* 0x000fe20007ffe0ff */
[----:B--2---:R-:W-:-:S04]  /*32d0*/  FFMA.FTZ R65, R166, R39, R65 ;  /* 0x00000027a6417223 */ /* 0x004fc80000010041 */
[----:B------:R-:W0:Y:S04]  /*32e0*/  LDS.128 R24, [R26] ;  /* 0x000000001a187984 */ /* 0x000e280000000c00 */
[----:B------:R1:W-:Y:S01]  /*32f0*/  STL [R1+0xa0], R65 ;  /* 0x0000a04101007387 */ /* 0x0003e20000100800 */
[----:B---3--:R-:W-:-:S03]  /*3300*/  FADD.FTZ R64, R39, R64 ;  /* 0x0000004027407221 */ /* 0x008fc60000010000 */
[----:B-1----:R2:W5:Y:S04]  /*3310*/  LDL.LU R65, [R1+0xb0] ;  /* 0x0000b00001417983 */ /* 0x0025680000300800 */
[----:B------:R1:W-:Y:S04]  /*3320*/  STL [R1+0x4], R64 ;  /* 0x0000044001007387 */ /* 0x0003e80000100800 */
[----:B-1----:R2:W5:Y:S04]  /*3330*/  LDL.LU R64, [R1+0xac] ;  /* 0x0000ac0001407983 */ /* 0x0025680000300800 */
[----:B------:R-:W3:Y:S01]  /*3340*/  LDL.LU R39, [R1+0x9c] ;  /* 0x00009c0001277983 */ /* 0x000ee20000300800 */
[----:B----4-:R-:W-:Y:S01]  /*3350*/  FADD.FTZ R33, R38, R33 ;  /* 0x0000002126217221 */ /* 0x010fe20000010000 */
[----:B------:R-:W-:Y:S01]  /*3360*/  FADD.FTZ R35, R37, R35 ;  /* 0x0000002325237221 */ /* 0x000fe20000010000 */
[----:B------:R-:W-:Y:S01]  /*3370*/  FADD.FTZ R34, R36, R34 ;  /* 0x0000002224227221 */ /* 0x000fe20000010000 */
[----:B------:R-:W-:Y:S01]  /*3380*/  FADD.FTZ R32, R43, R32 ;  /* 0x000000202b207221 */ /* 0x000fe20000010000 */
[----:B------:R-:W-:-:S06]  /*3390*/  @!P2 IADD3 R28, PT, PT, R31, 0x5010, RZ ;  /* 0x000050101f1ca810 */ /* 0x000fcc0007ffe0ff */
[----:B------:R-:W1:Y:S01]  /*33a0*/  LDS.128 R28, [R28] ;  /* 0x000000001c1c7984 */ /* 0x000e620000000c00 */
[----:B---3--:R-:W-:-:S05]  /*33b0*/  FFMA.FTZ R39, R167, R38, R39 ;  /* 0x00000026a7277223 */ /* 0x008fca0000010027 */
[----:B------:R3:W-:Y:S04]  /*33c0*/  STL [R1+0x9c], R39 ;  /* 0x00009c2701007387 */ /* 0x0007e80000100800 */
[----:B---3--:R-:W3:Y:S04]  /*33d0*/  LDL.LU R39, [R1+0x20] ;  /* 0x0000200001277983 */ /* 0x008ee80000300800 */
[----:B------:R-:W-:Y:S04]  /*33e0*/  STL [R1+0x8], R33 ;  /* 0x0000082101007387 */ /* 0x000fe80000100800 */
[----:B------:R4:W-:Y:S04]  /*33f0*/  STL [R1+0xc], R35 ;  /* 0x00000c2301007387 */ /* 0x0009e80000100800 */
[----:B------:R-:W2:Y:S04]  /*3400*/  LDL.LU R36, [R1+0x1c] ;  /* 0x00001c0001247983 */ /* 0x000ea80000300800 */
[----:B------:R-:W2:Y:S04]  /*3410*/  LDL.LU R38, [R1+0x24] ;  /* 0x0000240001267983 */ /* 0x000ea80000300800 */
[----:B------:R-:W2:Y:S04]  /*3420*/  LDL.LU R37, [R1+0x28] ;  /* 0x0000280001257983 */ /* 0x000ea80000300800 */
[----:B------:R0:W-:Y:S04]  /*3430*/  STL [R1+0x10], R34 ;  /* 0x0000102201007387 */ /* 0x0001e80000100800 */
[----:B----4-:R-:W4:Y:S04]  /*3440*/  LDL.LU R35, [R1+0x2c] ;  /* 0x00002c0001237983 */ /* 0x010f280000300800 */
[----:B------:R-:W-:Y:S04]  /*3450*/  STL [R1+0x98], R252 ;  /* 0x000098fc01007387 */ /* 0x000fe80000100800 */
[----:B------:R-:W4:Y:S04]  /*3460*/  LDL.LU R43, [R1+0x18] ;  /* 0x00001800012b7983 */ /* 0x000f280000300800 */
[----:B0-----:R-:W4:Y:S04]  /*3470*/  LDL.LU R34, [R1+0x30] ;  /* 0x0000300001227983 */ /* 0x001f280000300800 */
[----:B------:R-:W4:Y:S04]  /*3480*/  LDL.LU R33, [R1+0x34] ;  /* 0x0000340001217983 */ /* 0x000f280000300800 */
[----:B------:R0:W-:Y:S04]  /*3490*/  STL [R1+0x14], R32 ;  /* 0x0000142001007387 */ /* 0x0001e80000100800 */
[----:B0-----:R-:W4:Y:S01]  /*34a0*/  LDL.LU R32, [R1+0x38] ;  /* 0x0000380001207983 */ /* 0x001f220000300800 */
[----:B------:R-:W-:Y:S01]  /*34b0*/  FADD.FTZ R24, RZ, R24 ;  /* 0x00000018ff187221 */ /* 0x000fe20000010000 */
[----:B------:R-:W-:-:S03]  /*34c0*/  FADD.FTZ R25, RZ, R25 ;  /* 0x00000019ff197221 */ /* 0x000fc60000010000 */
[----:B------:R-:W-:Y:S01]  /*34d0*/  FADD.FTZ R24, R26, R24 ;  /* 0x000000181a187221 */ /* 0x000fe20000010000 */
[----:B------:R-:W-:-:S03]  /*34e0*/  FADD.FTZ R25, R27, R25 ;  /* 0x000000191b197221 */ /* 0x000fc60000010000 */
[----:B-1----:R-:W-:Y:S01]  /*34f0*/  FADD.FTZ R24, R24, R28 ;  /* 0x0000001c18187221 */ /* 0x002fe20000010000 */
[----:B------:R-:W-:-:S03]  /*3500*/  FADD.FTZ R25, R25, R29 ;  /* 0x0000001d19197221 */ /* 0x000fc60000010000 */
[----:B------:R-:W-:Y:S01]  /*3510*/  FADD.FTZ R24, R30, R24 ;  /* 0x000000181e187221 */ /* 0x000fe20000010000 */
[----:B------:R-:W-:Y:S01]  /*3520*/  FADD.FTZ R31, R31, R25 ;  /* 0x000000191f1f7221 */ /* 0x000fe20000010000 */
[----:B------:R-:W-:Y:S02]  /*3530*/  STL [R1+0xa4], R251 ;  /* 0x0000a4fb01007387 */ /* 0x000fe40000100800 */
[----:B------:R-:W-:Y:S01]  /*3540*/  FMUL.FTZ R25, R24, 0.00019531250291038304567 ;  /* 0x394ccccd18197820 */ /* 0x000fe20000410000 */
[----:B------:R-:W-:-:S04]  /*3550*/  FMUL.FTZ R24, R31, 0.00019531250291038304567 ;  /* 0x394ccccd1f187820 */ /* 0x000fc80000410000 */
[C-C-:B------:R-:W-:Y:S01]  /*3560*/  FFMA.FTZ R149, R24.reuse, R149, R25.reuse ;  /* 0x0000009518957223 */ /* 0x140fe20000010019 */
[C-C-:B------:R-:W-:Y:S01]  /*3570*/  FFMA.FTZ R148, R24.reuse, R148, R25.reuse ;  /* 0x0000009418947223 */ /* 0x140fe20000010019 */
[C-C-:B------:R-:W-:Y:S01]  /*3580*/  FFMA.FTZ R150, R24.reuse, R150, R25.reuse ;  /* 0x0000009618967223 */ /* 0x140fe20000010019 */
[C---:B------:R-:W-:Y:S01]  /*3590*/  FFMA.FTZ R153, R24.reuse, R153, R25 ;  /* 0x0000009918997223 */ /* 0x040fe20000010019 */
[----:B------:R-:W-:Y:S01]  /*35a0*/  FFMA.FTZ R19, R151, R58, R19 ;  /* 0x0000003a97137223 */ /* 0x000fe20000010013 */
[----:B------:R-:W-:Y:S01]  /*35b0*/  FFMA.FTZ R152, R24, R152, R25 ;  /* 0x0000009818987223 */ /* 0x000fe20000010019 */
[----:B------:R-:W-:Y:S01]  /*35c0*/  FADD.FTZ R149, -R149, R213 ;  /* 0x000000d595957221 */ /* 0x000fe20000010100 */
[----:B------:R-:W-:Y:S01]  /*35d0*/  FFMA.FTZ R20, R154, R59, R20 ;  /* 0x0000003b9a147223 */ /* 0x000fe20000010014 */
[----:B------:R-:W-:Y:S01]  /*35e0*/  FFMA.FTZ R21, R155, R52, R21 ;  /* 0x000000349b157223 */ /* 0x000fe20000010015 */
[--C-:B------:R-:W-:Y:S01]  /*35f0*/  FFMA.FTZ R151, R24, R151, R25.reuse ;  /* 0x0000009718977223 */ /* 0x100fe20000010019 */
[----:B------:R-:W-:Y:S01]  /*3600*/  FADD.FTZ R148, -R148, R212 ;  /* 0x000000d494947221 */ /* 0x000fe20000010100 */
[C-C-:B------:R-:W-:Y:S01]  /*3610*/  FFMA.FTZ R154, R24.reuse, R154, R25.reuse ;  /* 0x0000009a189a7223 */ /* 0x140fe20000010019 */
[----:B------:R-:W-:Y:S01]  /*3620*/  FFMA.FTZ R155, R24, R155, R25 ;  /* 0x0000009b189b7223 */ /* 0x000fe20000010019 */
[----:B------:R-:W-:Y:S01]  /*3630*/  FADD.FTZ R150, -R150, R211 ;  /* 0x000000d396967221 */ /* 0x000fe20000010100 */
[----:B------:R-:W-:Y:S01]  /*3640*/  FADD.FTZ R153, -R153, R210 ;  /* 0x000000d299997221 */ /* 0x000fe20000010100 */
[----:B------:R-:W-:Y:S01]  /*3650*/  FFMA.FTZ R22, R156, R53, R22 ;  /* 0x000000359c167223 */ /* 0x000fe20000010016 */
[----:B------:R-:W-:Y:S01]  /*3660*/  FADD.FTZ R152, -R152, R209 ;  /* 0x000000d198987221 */ /* 0x000fe20000010100 */
        /* <DEDUP_REMOVED lines=14> */
[C-C-:B------:R-:W-:Y:S01]  /*3750*/  FFMA.FTZ R156, R24.reuse, R156, R25.reuse ;  /* 0x0000009c189c7223 */ /* 0x140fe20000010019 */
        /* <DEDUP_REMOVED lines=38> */
[----:B------:R-:W0:Y:S01]  /*39c0*/  LDC.64 R156, c[0x0][0x3f0] ;  /* 0x0000fc00ff9c7b82 */ /* 0x000e220000000a00 */
[----:B---3--:R-:W-:Y:S01]  /*39d0*/  FADD.FTZ R39, R40, R39 ;  /* 0x0000002728277221 */ /* 0x008fe20000010000 */
[----:B--2---:R-:W-:Y:S01]  /*39e0*/  FADD.FTZ R36, R41, R36 ;  /* 0x0000002429247221 */ /* 0x004fe20000010000 */
[----:B------:R-:W-:Y:S01]  /*39f0*/  FADD.FTZ R38, R47, R38 ;  /* 0x000000262f267221 */ /* 0x000fe20000010000 */
[----:B------:R-:W-:Y:S01]  /*3a00*/  FADD.FTZ R37, R46, R37 ;  /* 0x000000252e257221 */ /* 0x000fe20000010000 */
[----:B----4-:R-:W-:Y:S01]  /*3a10*/  FADD.FTZ R35, R45, R35 ;  /* 0x000000232d237221 */ /* 0x010fe20000010000 */
[----:B------:R-:W-:Y:S01]  /*3a20*/  FADD.FTZ R43, R42, R43 ;  /* 0x0000002b2a2b7221 */ /* 0x000fe20000010000 */
[----:B------:R-:W-:-:S04]  /*3a30*/  FADD.FTZ R34, R44, R34 ;  /* 0x000000222c227221 */ /* 0x000fc80000010000 */
[----:B------:R-:W-:Y:S01]  /*3a40*/  STL [R1+0x18], R43 ;  /* 0x0000182b01007387 */ /* 0x000fe20000100800 */
[----:B------:R-:W-:-:S03]  /*3a50*/  FADD.FTZ R33, R51, R33 ;  /* 0x0000002133217221 */ /* 0x000fc60000010000 */
[----:B------:R-:W-:Y:S04]  /*3a60*/  STL [R1+0x1c], R36 ;  /* 0x00001c2401007387 */ /* 0x000fe80000100800 */
[----:B------:R-:W-:Y:S04]  /*3a70*/  STL [R1+0x20], R39 ;  /* 0x0000202701007387 */ /* 0x000fe80000100800 */
[----:B------:R-:W-:Y:S04]  /*3a80*/  STL [R1+0x24], R38 ;  /* 0x0000242601007387 */ /* 0x000fe80000100800 */
[----:B------:R1:W-:Y:S01]  /*3a90*/  STL [R1+0x28], R37 ;  /* 0x0000282501007387 */ /* 0x0003e20000100800 */
[----:B------:R-:W-:-:S03]  /*3aa0*/  FADD.FTZ R32, R50, R32 ;  /* 0x0000002032207221 */ /* 0x000fc60000010000 */
[----:B------:R-:W-:Y:S04]  /*3ab0*/  STL [R1+0x2c], R35 ;  /* 0x00002c2301007387 */ /* 0x000fe80000100800 */
[----:B------:R-:W-:Y:S04]  /*3ac0*/  STL [R1+0x30], R34 ;  /* 0x0000302201007387 */ /* 0x000fe80000100800 */
[----:B------:R-:W-:Y:S04]  /*3ad0*/  STL [R1+0x34], R33 ;  /* 0x0000342101007387 */ /* 0x000fe80000100800 */
[----:B------:R-:W-:Y:S04]  /*3ae0*/  STL [R1+0x38], R32 ;  /* 0x0000382001007387 */ /* 0x000fe80000100800 */
[----:B------:R-:W2:Y:S04]  /*3af0*/  LDL.LU R213, [R1+0x70] ;  /* 0x0000700001d57983 */ /* 0x000ea80000300800 */
[----:B------:R-:W3:Y:S04]  /*3b00*/  LDL.LU R212, [R1+0x6c] ;  /* 0x00006c0001d47983 */ /* 0x000ee80000300800 */
[----:B------:R-:W4:Y:S04]  /*3b10*/  LDL.LU R211, [R1+0x68] ;  /* 0x0000680001d37983 */ /* 0x000f280000300800 */
        /* <DEDUP_REMOVED lines=10> */
[----:B------:R-:W4:Y:S01]  /*3bc0*/  LDL.LU R215, [R1+0x3c] ;  /* 0x00003c0001d77983 */ /* 0x000f220000300800 */
[----:B------:R-:W-:Y:S01]  /*3bd0*/  FADD.FTZ R0, -R0, R2 ;  /* 0x0000000200007221 */ /* 0x000fe20000010100 */
[----:B------:R-:W-:Y:S01]  /*3be0*/  FADD.FTZ R238, -R144, R238 ;  /* 0x000000ee90ee7221 */ /* 0x000fe20000010100 */
[----:B------:R-:W-:Y:S01]  /*3bf0*/  FADD.FTZ R239, -R145, R239 ;  /* 0x000000ef91ef7221 */ /* 0x000fe20000010100 */
[----:B0-----:R-:W-:-:S04]  /*3c00*/  IMAD.WIDE.U32 R44, R11, 0x10, R156 ;  /* 0x000000100b2c7825 */ /* 0x001fc800078e009c */
[----:B------:R-:W-:Y:S01]  /*3c10*/  FMUL.FTZ R11, R12, R154 ;  /* 0x0000009a0c0b7220 */ /* 0x000fe20000410000 */
[----:B------:R-:W-:-:S04]  /*3c20*/  IMAD.WIDE.U32 R46, R10, 0x10, R156 ;  /* 0x000000100a2e7825 */ /* 0x000fc800078e009c */
[----:B------:R-:W-:Y:S01]  /*3c30*/  FMUL.FTZ R10, R12, R151 ;  /* 0x000000970c0a7220 */ /* 0x000fe20000410000 */
[----:B------:R-:W-:-:S04]  /*3c40*/  IMAD.WIDE.U32 R50, R9, 0x10, R156 ;  /* 0x0000001009327825 */ /* 0x000fc800078e009c */
[----:B------:R-:W-:Y:S01]  /*3c50*/  FMUL.FTZ R9, R12, R152 ;  /* 0x000000980c097220 */ /* 0x000fe20000410000 */
[----:B------:R-:W-:-:S04]  /*3c60*/  IMAD.WIDE.U32 R144, R8, 0x10, R156 ;  /* 0x0000001008907825 */ /* 0x000fc800078e009c */
[----:B------:R-:W-:Y:S01]  /*3c70*/  FMUL.FTZ R8, R12, R153 ;  /* 0x000000990c087220 */ /* 0x000fe20000410000 */
[----:B-1----:R-:W-:-:S04]  /*3c80*/  IMAD.WIDE.U32 R36, R7, 0x10, R156 ;  /* 0x0000001007247825 */ /* 0x002fc800078e009c */
[----:B------:R-:W-:Y:S01]  /*3c90*/  FMUL.FTZ R7, R12, R150 ;  /* 0x000000960c077220 */ /* 0x000fe20000410000 */
[----:B------:R-:W-:-:S04]  /*3ca0*/  IMAD.WIDE.U32 R38, R6, 0x10, R156 ;  /* 0x0000001006267825 */ /* 0x000fc800078e009c */
[----:B------:R-:W-:Y:S01]  /*3cb0*/  FMUL.FTZ R6, R12, R148 ;  /* 0x000000940c067220 */ /* 0x000fe20000410000 */
[----:B------:R-:W-:-:S04]  /*3cc0*/  IMAD.WIDE.U32 R40, R5, 0x10, R156 ;  /* 0x0000001005287825 */ /* 0x000fc800078e009c */
[----:B------:R-:W-:Y:S01]  /*3cd0*/  FMUL.FTZ R5, R12, R149 ;  /* 0x000000950c057220 */ /* 0x000fe20000410000 */
[----:B------:R-:W-:-:S04]  /*3ce0*/  IMAD.WIDE.U32 R42, R4, 0x10, R156 ;  /* 0x00000010042a7825 */ /* 0x000fc800078e009c */
[----:B------:R-:W-:Y:S01]  /*3cf0*/  FMUL.FTZ R4, R12, R0 ;  /* 0x000000000c047220 */ /* 0x000fe20000410000 */
[----:B------:R-:W-:Y:S04]  /*3d00*/  STG.E.128 desc[UR6][R44.64+0x800], R8 ;  /* 0x000800082c007986 */ /* 0x000fe8000c101d06 */
[----:B------:R0:W-:Y:S02]  /*3d10*/  STG.E.128 desc[UR6][R44.64], R4 ;  /* 0x000000042c007986 */ /* 0x0001e4000c101d06 */
[----:B0-----:R-:W0:Y:S01]  /*3d20*/  LDC.64 R44, c[0x0][0x380] ;  /* 0x0000e000ff2c7b82 */ /* 0x001e220000000a00 */
        /* <DEDUP_REMOVED lines=19> */
[C---:B------:R-:W-:Y:S01]  /*3e60*/  FMUL.FTZ R28, R12.reuse, R28 ;  /* 0x0000001c0c1c7220 */ /* 0x040fe20000410000 */
[----:B0-----:R-:W-:Y:S01]  /*3e70*/  IADD3 R203, PT, PT, R203, R44, RZ ;  /* 0x0000002ccbcb7210 */ /* 0x001fe20007ffe0ff */
        /* <DEDUP_REMOVED lines=45> */
[----:B------:R0:W-:Y:S01]  /*4150*/  STG.E.128 desc[UR6][R42.64], R28 ;  /* 0x0000001c2a007986 */ /* 0x0001e2000c101d06 */
[----:B------:R-:W-:-:S03]  /*4160*/  PLOP3.LUT P2, PT, P2, PT, PT, 0x8, 0x80 ;  /* 0x000000000080781c */ /* 0x000fc6000174e170 */
[----:B------:R0:W-:Y:S01]  /*4170*/  STG.E.128 desc[UR6][R2.64], R32 ;  /* 0x0000002002007986 */ /* 0x0001e2000c101d06 */
[----:B--2---:R-:W-:Y:S01]  /*4180*/  FADD.FTZ R213, R60, R213 ;  /* 0x000000d53cd57221 */ /* 0x004fe20000010000 */
[----:B---3--:R-:W-:Y:S01]  /*4190*/  FADD.FTZ R212, R61, R212 ;  /* 0x000000d43dd47221 */ /* 0x008fe20000010000 */
[----:B----4-:R-:W-:Y:S01]  /*41a0*/  FADD.FTZ R211, R62, R211 ;  /* 0x000000d33ed37221 */ /* 0x010fe20000010000 */
        /* <DEDUP_REMOVED lines=11> */
[----:B------:R0:W-:Y:S04]  /*4260*/  STL [R1+0x3c], R215 ;  /* 0x00003cd701007387 */ /* 0x0001e80000100800 */
        /* <DEDUP_REMOVED lines=12> */
[----:B------:R0:W-:Y:S01]  /*4330*/  STL [R1+0x6c], R212 ;  /* 0x00006cd401007387 */ /* 0x0001e20000100800 */
[----:B------:R-:W-:Y:S05]  /*4340*/  @!P0 BRA `(.L_x_2092) ;  /* 0xffffffc400a88947 */ /* 0x000fea000383ffff */
[----:B0-----:R1:W5:Y:S01]  /*4350*/  LDL.LU R24, [R1] ;  /* 0x0000000001187983 */ /* 0x0013620000300800 */
        /* <DEDUP_REMOVED lines=78> */
.L_x_2087:
[----:B------:R-:W1:Y:S01]  /*4840*/  S2R R13, SR_TID.X ;  /* 0x00000000000d7919 */ /* 0x000e620000002100 */
[----:B------:R-:W2:Y:S08]  /*4850*/  S2UR UR4, SR_CTAID.X ;  /* 0x00000000000479c3 */ /* 0x000eb00000002500 */
[----:B-----5:R-:W0:Y:S08]  /*4860*/  LDC.64 R86, c[0x0][0x3e0] ;  /* 0x0000f800ff567b82 */ /* 0x020e300000000a00 */
[----:B------:R-:W3:Y:S01]  /*4870*/  LDC.64 R88, c[0x0][0x3e8] ;  /* 0x0000fa00ff587b82 */ /* 0x000ee20000000a00 */
[----:B--2---:R-:W-:-:S06]  /*4880*/  UIMAD UR4, UR4, 0x500, URZ ;  /* 0x00000500040478a4 */ /* 0x004fcc000f8e02ff */
[----:B-1----:R-:W-:-:S04]  /*4890*/  LOP3.LUT R13, R13, UR4, RZ, 0xfc, !PT ;  /* 0x000000040d0d7c12 */ /* 0x002fc8000f8efcff */
[C---:B------:R-:W-:Y:S01]  /*48a0*/  IADD3 R69, PT, PT, R13.reuse, 0x100, RZ ;  /* 0x000001000d457810 */ /* 0x040fe20007ffe0ff */
[C-C-:B0-----:R-:W-:Y:S01]  /*48b0*/  IMAD.WIDE.U32 R2, R13.reuse, 0x10, R86.reuse ;  /* 0x000000100d027825 */ /* 0x141fe200078e0056 */
        /* <DEDUP_REMOVED lines=11> */
[----:B---3--:R-:W-:-:S04]  /*4970*/  IMAD.WIDE.U32 R12, R13, 0x10, R88 ;  /* 0x000000100d0c7825 */ /* 0x008fc800078e0058 */
        /* <DEDUP_REMOVED lines=33> */
.L_x_2093:
        /* <DEDUP_REMOVED lines=15> */
.L_x_3156:


//--------------------- .text._ZN10layer_norm22ln_bwd_finalize_kernelINS_22Kernel_traits_finalizeILj4096E13__nv_bfloat16fS2_fjLj1024ELj4ENS_18Kernel_traits_baseILj4096ES2_fS2_fjLj1024EEEEEEEvNS_9BwdParamsE --------------------------
	.section	.text._ZN10layer_norm22ln_bwd_finalize_kernelINS_22Kernel_traits_finalizeILj4096E13__nv_bfloat16fS2_fjLj1024ELj4ENS_18Kernel_traits_baseILj4096ES2_fS2_fjLj1024EEEEEEEvNS_9BwdParamsE,"ax",@progbits
	.align	128
        .global         _ZN10layer_norm22ln_bwd_finalize_kernelINS_22Kernel_traits_finalizeILj4096E13__nv_bfloat16fS2_fjLj1024ELj4ENS_18Kernel_traits_baseILj4096ES2_fS2_fjLj1024EEEEEEEvNS_9BwdParamsE
        .type           _ZN10layer_norm22ln_bwd_finalize_kernelINS_22Kernel_traits_finalizeILj4096E13__nv_bfloat16fS2_fjLj1024ELj4ENS_18Kernel_traits_baseILj4096ES2_fS2_fjLj1024EEEEEEEvNS_9BwdParamsE,@function
        .size           _ZN10layer_norm22ln_bwd_finalize_kernelINS_22Kernel_traits_finalizeILj4096E13__nv_bfloat16fS2_fjLj1024ELj4ENS_18Kernel_traits_baseILj4096ES2_fS2_fjLj1024EEEEEEEvNS_9BwdParamsE,(.L_x_3157 - _ZN10layer_norm22ln_bwd_finalize_kernelINS_22Kernel_traits_finalizeILj4096E13__nv_bfloat16fS2_fjLj1024ELj4ENS_18Kernel_traits_baseILj4096ES2_fS2_fjLj1024EEEEEEEvNS_9BwdParamsE)
        .other          _ZN10layer_norm22ln_bwd_finalize_kernelINS_22Kernel_traits_finalizeILj4096E13__nv_bfloat16fS2_fjLj1024ELj4ENS_18Kernel_traits_baseILj4096ES2_fS2_fjLj1024EEEEEEEvNS_9BwdParamsE,@"STO_CUDA_ENTRY STV_DEFAULT"
_ZN10layer_norm22ln_bwd_finalize_kernelINS_22Kernel_traits_finalizeILj4096E13__nv_bfloat16fS2_fjLj1024ELj4ENS_18Kernel_traits_baseILj4096ES2_fS2_fjLj1024EEEEEEEvNS_9BwdParamsE:
.text._ZN10layer_norm22ln_bwd_finalize_kernelINS_22Kernel_traits_finalizeILj4096E13__nv_bfloat16fS2_fjLj1024ELj4ENS_18Kernel_traits_baseILj4096ES2_fS2_fjLj1024EEEEEEEvNS_9BwdParamsE:
        /* <DEDUP_REMOVED lines=37> */
.L_x_2098:
        /* <DEDUP_REMOVED lines=118> */
.L_x_2097:
[----:B------:R-:W-:Y:S05]  /*09b0*/  BSYNC.RECONVERGENT B1 ;  /* 0x0000000000017941 */ /* 0x000fea0003800200 */
.L_x_2096:
        /* <DEDUP_REMOVED lines=65> */
.L_x_2100:
[----:B------:R-:W-:Y:S05]  /*0dd0*/  BSYNC.RECONVERGENT B1 ;  /* 0x0000000000017941 */ /* 0x000fea0003800200 */
.L_x_2099:
        /* <DEDUP_REMOVED lines=37> */
.L_x_2102:
[----:B------:R-:W-:Y:S05]  /*1030*/  BSYNC.RECONVERGENT B1 ;  /* 0x0000000000017941 */ /* 0x000fea0003800200 */
.L_x_2101:
[----:B------:R-:W-:Y:S05]  /*1040*/  @!P1 BRA `(.L_x_2095) ;  /* 0x00000000003c9947 */ /* 0x000fea0003800000 */
[----:B------:R-:W0:Y:S01]  /*1050*/  LDC.64 R6, c[0x0][0x3e0] ;  /* 0x0000f800ff067b82 */ /* 0x000e220000000a00 */
[----:B------:R-:W-:Y:S02]  /*1060*/  LEA R2, R15, R11, 0xc ;  /* 0x0000000b0f027211 */ /* 0x000fe400078e60ff */
[----:B------:R-:W-:Y:S02]  /*1070*/  IADD3 R24, PT, PT, -R24, RZ, RZ ;  /* 0x000000ff18187210 */ /* 0x000fe40007ffe1ff */
[----:B------:R-:W-:-:S03]  /*1080*/  IADD3 R11, PT, PT, R13, R2, RZ ;  /* 0x000000020d0b7210 */ /* 0x000fc60007ffe0ff */
[----:B------:R-:W1:Y:S04]  /*1090*/  LDC.64 R8, c[0x0][0x3e8] ;  /* 0x0000fa00ff087b82 */ /* 0x000e680000000a00 */
.L_x_2103:
        /* <DEDUP_REMOVED lines=10> */
.L_x_2095:
[----:B------:R-:W-:Y:S05]  /*1140*/  BSYNC.RECONVERGENT B0 ;  /* 0x0000000000007941 */ /* 0x000fea0003800200 */
.L_x_2094:
        /* <DEDUP_REMOVED lines=55> */
.L_x_2104:
        /* <DEDUP_REMOVED lines=12> */
.L_x_3157:


//--------------------- .text._ZN10layer_norm13ln_bwd_kernelINS_13Kernel_traitsI13__nv_bfloat16fS2_fjLj4096ELj1ELj1ELj4ELj16ENS_18Kernel_traits_baseILj4096ES2_fS2_fjLj128EEEEEEEvNS_9BwdParamsE --------------------------
	.section	.text._ZN10layer_norm13ln_bwd_kernelINS_13Kernel_traitsI13__nv_bfloat16fS2_fjLj4096ELj1ELj1ELj4ELj16ENS_18Kernel_traits_baseILj4096ES2_fS2_fjLj128EEEEEEEvNS_9BwdParamsE,"ax",@progbits
	.align	128
        .global         _ZN10layer_norm13ln_bwd_kernelINS_13Kernel_traitsI13__nv_bfloat16fS2_fjLj4096ELj1ELj1ELj4ELj16ENS_18Kernel_traits_baseILj4096ES2_fS2_fjLj128EEEEEEEvNS_9BwdParamsE
        .type           _ZN10layer_norm13ln_bwd_kernelINS_13Kernel_traitsI13__nv_bfloat16fS2_fjLj4096ELj1ELj1ELj4ELj16ENS_18Kernel_traits_baseILj4096ES2_fS2_fjLj128EEEEEEEvNS_9BwdParamsE,@function
        .size           _ZN10layer_norm13ln_bwd_kernelINS_13Kernel_traitsI13__nv_bfloat16fS2_fjLj4096ELj1ELj1ELj4ELj16ENS_18Kernel_traits_baseILj4096ES2_fS2_fjLj128EEEEEEEvNS_9BwdParamsE,(.L_x_3158 - _ZN10layer_norm13ln_bwd_kernelINS_13Kernel_traitsI13__nv_bfloat16fS2_fjLj4096ELj1ELj1ELj4ELj16ENS_18Kernel_traits_baseILj4096ES2_fS2_fjLj128EEEEEEEvNS_9BwdParamsE)
        .other          _ZN10layer_norm13ln_bwd_kernelINS_13Kernel_traitsI13__nv_bfloat16fS2_fjLj4096ELj1ELj1ELj4ELj16ENS_18Kernel_traits_baseILj4096ES2_fS2_fjLj128EEEEEEEvNS_9BwdParamsE,@"STO_CUDA_ENTRY STV_DEFAULT"
_ZN10layer_norm13ln_bwd_kernelINS_13Kernel_traitsI13__nv_bfloat16fS2_fjLj4096ELj1ELj1ELj4ELj16ENS_18Kernel_traits_baseILj4096ES2_fS2_fjLj128EEEEEEEvNS_9BwdParamsE:
.text._ZN10layer_norm13ln_bwd_kernelINS_13Kernel_traitsI13__nv_bfloat16fS2_fjLj4096ELj1ELj1ELj4ELj16ENS_18Kernel_traits_baseILj4096ES2_fS2_fjLj128EEEEEEEvNS_9BwdParamsE:
        /* <DEDUP_REMOVED lines=18> */
[----:B------:R-:W5:Y:S04]  /*0120*/  @P1 LDG.E.64 R36, desc[UR6][R4.64+0x1400] ;  /* 0x0014000604241981 */ /* 0x000f68000c1e1b00 */
[----:B------:R-:W5:Y:S04]  /*0130*/  @P1 LDG.E.64 R38, desc[UR6][R4.64+0x1800] ;  /* 0x0018000604261981 */ /* 0x000f68000c1e1b00 */
[----:B------:R0:W5:Y:S01]  /*0140*/  @P1 LDG.E.64 R40, desc[UR6][R4.64+0x1c00] ;  /* 0x001c000604281981 */ /* 0x000162000c1e1b00 */
[----:B-1----:R-:W-:-:S04]  /*0150*/  @!P1 IMAD.WIDE.U32 R10, R2, 0x8, R10 ;  /* 0x00000008020a9825 */ /* 0x002fc800078e000a */
[----:B---3--:R-:W-:Y:S01]  /*0160*/  @P1 IMAD.WIDE.U32 R8, R2, 0x8, R8 ;  /* 0x0000000802081825 */ /* 0x008fe200078e0008 */
[----:B0-----:R-:W-:-:S04]  /*0170*/  MOV R4, UR4 ;  /* 0x0000000400047c02 */ /* 0x001fc80008000f00 */
[----:B------:R-:W5:Y:S01]  /*0180*/  @P1 LDG.E.64 R106, desc[UR6][R8.64] ;  /* 0x00000006086a1981 */ /* 0x000f62000c1e1b00 */
[----:B----4-:R-:W-:-:S03]  /*0190*/  ISETP.GE.AND P0, PT, R4, UR5, PT ;  /* 0x0000000504007c0c */ /* 0x010fc6000bf06270 */
[----:B------:R-:W5:Y:S01]  /*01a0*/  @P1 LDG.E.64 R108, desc[UR6][R8.64+0x400] ;  /* 0x00040006086c1981 */ /* 0x000f62000c1e1b00 */
[----:B------:R-:W-:-:S03]  /*01b0*/  CS2R R64, SRZ ;  /* 0x0000000000407805 */ /* 0x000fc6000001ff00 */
        /* <DEDUP_REMOVED lines=10> */
[----:B------:R0:W5:Y:S01]  /*0260*/  @P1 LDG.E.64 R120, desc[UR6][R8.64+0x1c00] ;  /* 0x001c000608781981 */ /* 0x000162000c1e1b00 */
        /* <DEDUP_REMOVED lines=35> */
[----:B------:R-:W0:Y:S01]  /*04a0*/  S2R R3, SR_CgaCtaId ;  /* 0x0000000000037919 */ /* 0x000e220000008800 */
[----:B------:R-:W-:Y:S01]  /*04b0*/  MOV R100, 0x400 ;  /* 0x0000040000647802 */ /* 0x000fe20000000f00 */
[----:B------:R-:W-:Y:S01]  /*04c0*/  HFMA2 R102, -RZ, RZ, 0, 0 ;  /* 0x00000000ff667431 */ /* 0x000fe200000001ff */
[----:B------:R-:W-:Y:S02]  /*04d0*/  LOP3.LUT R155, R2, 0x60, RZ, 0xc0, !PT ;  /* 0x00000060029b7812 */ /* 0x000fe400078ec0ff */
[----:B------:R-:W-:Y:S02]  /*04e0*/  CS2R R98, SRZ ;  /* 0x0000000000627805 */ /* 0x000fe4000001ff00 */
[----:B-----5:R-:W-:Y:S02]  /*04f0*/  MOV R103, R6 ;  /* 0x0000000600677202 */ /* 0x020fe40000000f00 */
        /* <DEDUP_REMOVED lines=60> */
[----:B------:R-:W-:Y:S02]  /*08c0*/  CS2R R40, SRZ ;  /* 0x0000000000287805 */ /* 0x000fe4000001ff00 */
[----:B0-----:R-:W-:-:S02]  /*08d0*/  LEA R100, R3, R100, 0x18 ;  /* 0x0000006403647211 */ /* 0x001fc400078ec0ff */
[----:B------:R-:W-:Y:S02]  /*08e0*/  PLOP3.LUT P2, PT, PT, PT, PT, 0x8, 0x80 ;  /* 0x000000000080781c */ /* 0x000fe40003f4e170 */
[----:B------:R-:W-:Y:S02]  /*08f0*/  SHF.R.U32.HI R151, RZ, 0x10, R119 ;  /* 0x00000010ff977819 */ /* 0x000fe40000011677 */
[--C-:B------:R-:W-:Y:S02]  /*0900*/  SHF.R.U64 R152, R120, 0x10, R121.reuse ;  /* 0x0000001078987819 */ /* 0x100fe40000001279 */
[----:B------:R-:W-:Y:S02]  /*0910*/  SHF.R.U32.HI R153, RZ, 0x10, R121 ;  /* 0x00000010ff997819 */ /* 0x000fe40000011679 */
[----:B------:R-:W-:Y:S02]  /*0920*/  LOP3.LUT R101, R2, 0x1f, RZ, 0xc0, !PT ;  /* 0x0000001f02657812 */ /* 0x000fe400078ec0ff */
[----:B------:R-:W-:-:S02]  /*0930*/  MOV R5, RZ ;  /* 0x000000ff00057202 */ /* 0x000fc40000000f00 */
[----:B------:R-:W-:-:S07]  /*0940*/  LOP3.LUT R155, R155, 0x1f, R2, 0xf8, !PT ;  /* 0x0000001f9b9b7812 */ /* 0x000fce00078ef802 */
.L_x_2110:
[----:B---3--:R-:W0:Y:S01]  /*0950*/  @!P1 LDC.64 R60, c[0x0][0x3a0] ;  /* 0x0000e800ff3c9b82 */ /* 0x008e220000000a00 */
[----:B------:R-:W-:-:S07]  /*0960*/  MOV R0, RZ ;  /* 0x000000ff00007202 */ /* 0x000fce0000000f00 */
[----:B------:R-:W1:Y:S08]  /*0970*/  LDC.64 R64, c[0x0][0x398] ;  /* 0x0000e600ff407b82 */ /* 0x000e700000000a00 */
[----:B------:R-:W2:Y:S01]  /*0980*/  LDC.64 R62, c[0x0][0x3a8] ;  /* 0x0000ea00ff3e7b82 */ /* 0x000ea20000000a00 */
[----:B0-----:R-:W-:-:S05]  /*0990*/  @!P1 IMAD.WIDE R60, R4, 0x4, R60 ;  /* 0x00000004043c9825 */ /* 0x001fca00078e023c */
[----:B------:R0:W5:Y:S01]  /*09a0*/  @!P1 LDG.E R0, desc[UR6][R60.64] ;  /* 0x000000063c009981 */ /* 0x000162000c1e1900 */
[----:B-1----:R-:W-:-:S04]  /*09b0*/  ISETP.NE.U32.AND P1, PT, R64, RZ, PT ;  /* 0x000000ff4000720c */ /* 0x002fc80003f25070 */
[----:B------:R-:W-:Y:S01]  /*09c0*/  ISETP.NE.AND.EX P1, PT, R65, RZ, PT, P1 ;  /* 0x000000ff4100720c */ /* 0x000fe20003f25310 */
[C---:B--2---:R-:W-:Y:S01]  /*09d0*/  IMAD.WIDE R62, R4.reuse, 0x4, R62 ;  /* 0x00000004043e7825 */ /* 0x044fe200078e023e */
[----:B------:R-:W-:-:S04]  /*09e0*/  SHF.L.U32 R3, R4, 0xa, RZ ;  /* 0x0000000a04037819 */ /* 0x000fc800000006ff */
[----:B------:R0:W5:Y:S01]  /*09f0*/  LDG.E R154, desc[UR6][R62.64] ;  /* 0x000000063e9a7981 */ /* 0x000162000c1e1900 */
[----:B------:R-:W-:-:S06]  /*0a00*/  LOP3.LUT R3, R3, R2, RZ, 0xfc, !PT ;  /* 0x0000000203037212 */ /* 0x000fcc00078efcff */
[----:B------:R-:W-:Y:S05]  /*0a10*/  @P1 BRA `(.L_x_2106) ;  /* 0x0000000000541947 */ /* 0x000fea0003800000 */
[----:B------:R-:W1:Y:S08]  /*0a20*/  LDC.64 R158, c[0x0][0x3d8] ;  /* 0x0000f600ff9e7b82 */ /* 0x000e700000000a00 */
[----:B------:R-:W2:Y:S01]  /*0a30*/  LDC.64 R156, c[0x0][0x390] ;  /* 0x0000e400ff9c7b82 */ /* 0x000ea20000000a00 */
[----:B-1----:R-:W-:-:S05]  /*0a40*/  IMAD.WIDE.U32 R158, R3, 0x8, R158 ;  /* 0x00000008039e7825 */ /* 0x002fca00078e009e */
[----:B------:R1:W5:Y:S01]  /*0a50*/  LDG.E.64 R226, desc[UR6][R158.64] ;  /* 0x000000069ee27981 */ /* 0x000362000c1e1b00 */
        /* <DEDUP_REMOVED lines=8> */
[----:B0-----:R1:W5:Y:S04]  /*0ae0*/  LDG.E.128 R60, desc[UR6][R156.64] ;  /* 0x000000069c3c7981 */ /* 0x001368000c1e1d00 */
        /* <DEDUP_REMOVED lines=8> */
.L_x_2106:
[----:B0-----:R-:W0:Y:S08]  /*0b70*/  LDC.64 R60, c[0x0][0x3d8] ;  /* 0x0000f600ff3c7b82 */ /* 0x001e300000000a00 */
        /* <DEDUP_REMOVED lines=19> */
.L_x_2107:
[----:B-----5:R-:W-:Y:S02]  /*0cb0*/  MOV R3, R226 ;  /* 0x000000e200037202 */ /* 0x020fe40000000f00 */
[----:B------:R-:W-:Y:S02]  /*0cc0*/  MOV R165, R182 ;  /* 0x000000b600a57202 */ /* 0x000fe40000000f00 */
[----:B01----:R-:W-:Y:S02]  /*0cd0*/  MOV R156, R227 ;  /* 0x000000e3009c7202 */ /* 0x003fe40000000f00 */
        /* <DEDUP_REMOVED lines=71> */
[----:B------:R-:W-:Y:S01]  /*1150*/  SHF.R.U32.HI R158, RZ, 0x10, R227 ;  /* 0x00000010ff9e7819 */ /* 0x000fe200000116e3 */
[----:B------:R-:W-:Y:S01]  /*1160*/  FMUL.FTZ R88, R154, R159 ;  /* 0x0000009f9a587220 */ /* 0x000fe20000410000 */
[----:B------:R-:W-:Y:S01]  /*1170*/  SHF.L.U32 R218, R104, 0x10, RZ ;  /* 0x0000001068da7819 */ /* 0x000fe200000006ff */
[----:B------:R-:W-:Y:S01]  /*1180*/  FMUL.FTZ R190, R190, R194 ;  /* 0x000000c2bebe7220 */ /* 0x000fe20000410000 */
[----:B------:R-:W-:Y:S01]  /*1190*/  FADD.FTZ R159, RZ, R3 ;  /* 0x00000003ff9f7221 */ /* 0x000fe20000010000 */
[----:B------:R-:W-:Y:S01]  /*11a0*/  FMUL.FTZ R205, R154, R205 ;  /* 0x000000cd9acd7220 */ /* 0x000fe20000410000 */
[----:B------:R-:W-:Y:S01]  /*11b0*/  FFMA.FTZ R214, R0, R3, RZ ;  /* 0x0000000300d67223 */ /* 0x000fe200000100ff */
[----:B------:R-:W-:Y:S01]  /*11c0*/  FMUL.FTZ R216, R154, R163 ;  /* 0x000000a39ad87220 */ /* 0x000fe20000410000 */
[----:B------:R-:W-:Y:S01]  /*11d0*/  SHF.L.U32 R208, R122, 0x10, RZ ;  /* 0x000000107ad07819 */ /* 0x000fe200000006ff */
[----:B------:R-:W-:Y:S01]  /*11e0*/  FMUL.FTZ R204, R154, R195 ;  /* 0x000000c39acc7220 */ /* 0x000fe20000410000 */
[----:B------:R-:W-:Y:S01]  /*11f0*/  SHF.L.U32 R163, R158, 0x10, RZ ;  /* 0x000000109ea37819 */ /* 0x000fe200000006ff */
[----:B------:R-:W-:Y:S01]  /*1200*/  FMUL.FTZ R195, R218, R85 ;  /* 0x00000055dac37220 */ /* 0x000fe20000410000 */
[----:B------:R-:W-:Y:S01]  /*1210*/  FADD.FTZ R158, R159, R190 ;  /* 0x000000be9f9e7221 */ /* 0x000fe20000010000 */
        /* <DEDUP_REMOVED lines=20> */
[----:B------:R-:W-:Y:S01]  /*1360*/  SHF.R.U32.HI R169, RZ, 0x10, R181 ;  /* 0x00000010ffa97819 */ /* 0x000fe200000116b5 */
        /* <DEDUP_REMOVED lines=8> */
[----:B------:R-:W-:Y:S01]  /*13f0*/  SHF.L.U32 R169, R169, 0x10, RZ ;  /* 0x00000010a9a97819 */ /* 0x000fe200000006ff */
[----:B------:R-:W-:Y:S01]  /*1400*/  FFMA.FTZ R71, R197, R158, R208 ;  /* 0x0000009ec5477223 */ /* 0x000fe200000100d0 */
[----:B------:R-:W-:Y:S01]  /*1410*/  SHF.R.U64 R69, R176, 0x10, R177 ;  /* 0x00000010b0457819 */ /* 0x000fe200000012b1 */
        /* <DEDUP_REMOVED lines=18> */
[--C-:B------:R-:W-:Y:S01]  /*1540*/  SHF.R.U64 R63, R184, 0x10, R185.reuse ;  /* 0x00000010b83f7819 */ /* 0x100fe200000012b9 */
[----:B------:R-:W-:Y:S01]  /*1550*/  FADD.FTZ R208, R69, R172 ;  /* 0x000000ac45d07221 */ /* 0x000fe20000010000 */
[----:B------:R-:W-:Y:S01]  /*1560*/  SHF.R.U32.HI R64, RZ, 0x10, R185 ;  /* 0x00000010ff407819 */ /* 0x000fe200000116b9 */
[----:B------:R-:W-:Y:S01]  /*1570*/  FMUL.FTZ R70, R154, R213 ;  /* 0x000000d59a467220 */ /* 0x000fe20000410000 */
[--C-:B------:R-:W-:Y:S01]  /*1580*/  SHF.R.U64 R65, R220, 0x10, R221.reuse ;  /* 0x00000010dc417819 */ /* 0x100fe200000012dd */
[----:B------:R-:W-:Y:S01]  /*1590*/  FMUL.FTZ R220, R154, R229 ;  /* 0x000000e59adc7220 */ /* 0x000fe20000410000 */
[----:B------:R-:W-:Y:S01]  /*15a0*/  SHF.L.U32 R185, R130, 0x10, RZ ;  /* 0x0000001082b97819 */ /* 0x000fe200000006ff */
[----:B------:R-:W-:Y:S01]  /*15b0*/  FMUL.FTZ R229, R160, R189 ;  /* 0x000000bda0e57220 */ /* 0x000fe20000410000 */
[----:B------:R-:W-:Y:S01]  /*15c0*/  SHF.L.U32 R176, R176, 0x10, RZ ;  /* 0x00000010b0b07819 */ /* 0x000fe200000006ff */
[----:B------:R-:W-:Y:S01]  /*15d0*/  FFMA.FTZ R69, R199, R172, R202 ;  /* 0x000000acc7457223 */ /* 0x000fe200000100ca */
[----:B------:R-:W-:Y:S01]  /*15e0*/  SHF.R.U32.HI R66, RZ, 0x10, R221 ;  /* 0x00000010ff427819 */ /* 0x000fe200000116dd */
[----:B------:R-:W-:Y:S01]  /*15f0*/  FADD.FTZ R71, R208, R229 ;  /* 0x000000e5d0477221 */ /* 0x000fe20000010000 */
[----:B------:R-:W-:Y:S01]  /*1600*/  SHF.L.U32 R221, R192, 0x10, RZ ;  /* 0x00000010c0dd7819 */ /* 0x000fe200000006ff */
[----:B------:R-:W-:Y:S01]  /*1610*/  FMUL.FTZ R160, R185, R176 ;  /* 0x000000b0b9a07220 */ /* 0x000fe20000410000 */
[----:B------:R-:W-:Y:S01]  /*1620*/  SHF.L.U32 R192, R131, 0x10, RZ ;  /* 0x0000001083c07819 */ /* 0x000fe200000006ff */
[----:B------:R-:W-:Y:S01]  /*1630*/  FMUL.FTZ R225, R154, R225 ;  /* 0x000000e19ae17220 */ /* 0x000fe20000410000 */
[----:B------:R-:W-:Y:S01]  /*1640*/  SHF.R.U64 R157, R178, 0x10, R179 ;  /* 0x00000010b29d7819 */ /* 0x000fe200000012b3 */
[----:B------:R-:W-:Y:S01]  /*1650*/  FFMA.FTZ R202, R70, R229, R69 ;  /* 0x000000e546ca7223 */ /* 0x000fe20000010045 */
[----:B------:R-:W-:Y:S01]  /*1660*/  SHF.R.U64 R67, R174, 0x10, R175 ;  /* 0x00000010ae437819 */ /* 0x000fe200000012af */
[C---:B------:R-:W-:Y:S01]  /*1670*/  FMUL.FTZ R210, R154.reuse, R231 ;  /* 0x000000e79ad27220 */ /* 0x040fe20000410000 */
[----:B------:R-:W-:Y:S01]  /*1680*/  SHF.L.U32 R78, R133, 0x10, RZ ;  /* 0x00000010854e7819 */ /* 0x000fe200000006ff */
[----:B------:R-:W-:Y:S01]  /*1690*/  FMUL.FTZ R80, R154, R235 ;  /* 0x000000eb9a507220 */ /* 0x000fe20000410000 */
[----:B------:R-:W-:Y:S01]  /*16a0*/  SHF.L.U32 R157, R157, 0x10, RZ ;  /* 0x000000109d9d7819 */ /* 0x000fe200000006ff */
[----:B------:R-:W-:Y:S01]  /*16b0*/  FMUL.FTZ R231, R192, R89 ;  /* 0x00000059c0e77220 */ /* 0x000fe20000410000 */
[----:B------:R-:W-:Y:S01]  /*16c0*/  SHF.L.U32 R235, R67, 0x10, RZ ;  /* 0x0000001043eb7819 */ /* 0x000fe200000006ff */
[----:B------:R-:W-:Y:S01]  /*16d0*/  FADD.FTZ R192, R71, R160 ;  /* 0x000000a047c07221 */ /* 0x000fe20000010000 */
[C---:B------:R-:W-:Y:S01]  /*16e0*/  FMUL.FTZ R68, R154.reuse, R217 ;  /* 0x000000d99a447220 */ /* 0x040fe20000410000 */
[----:B------:R-:W-:Y:S01]  /*16f0*/  FFMA.FTZ R67, R225, R160, R202 ;  /* 0x000000a0e1437223 */ /* 0x000fe200000100ca */
[----:B------:R-:W-:Y:S01]  /*1700*/  SHF.R.U32.HI R162, RZ, 0x10, R179 ;  /* 0x00000010ffa27819 */ /* 0x000fe200000116b3 */
[----:B------:R-:W-:Y:S01]  /*1710*/  FMUL.FTZ R226, R154, R233 ;  /* 0x000000e99ae27220 */ /* 0x000fe20000410000 */
[----:B------:R-:W-:Y:S01]  /*1720*/  SHF.L.U32 R191, R191, 0x10, RZ ;  /* 0x00000010bfbf7819 */ /* 0x000fe200000006ff */
[----:B------:R-:W-:Y:S01]  /*1730*/  FMUL.FTZ R233, R78, R157 ;  /* 0x0000009d4ee97220 */ /* 0x000fe20000410000 */
[----:B------:R-:W-:Y:S01]  /*1740*/  SHF.L.U32 R84, R132, 0x10, RZ ;  /* 0x0000001084547819 */ /* 0x000fe200000006ff */
        /* <DEDUP_REMOVED lines=9> */
[----:B------:R-:W-:Y:S01]  /*17e0*/  SHF.R.U32.HI R60, RZ, 0x10, R175 ;  /* 0x00000010ff3c7819 */ /* 0x000fe200000116af */
        /* <DEDUP_REMOVED lines=126> */
.L_x_2108:
[----:B------:R-:W-:Y:S02]  /*1fd0*/  SHF.L.U32 R162, R104, 0x10, RZ ;  /* 0x0000001068a27819 */ /* 0x000fe400000006ff */
[----:B------:R-:W-:Y:S02]  /*1fe0*/  SHF.R.U32.HI R230, RZ, 0x10, R113 ;  /* 0x00000010ffe67819 */ /* 0x000fe40000011671 */
[--C-:B------:R-:W-:Y:S01]  /*1ff0*/  SHF.R.U64 R232, R114, 0x10, R115.reuse ;  /* 0x0000001072e87819 */ /* 0x100fe20000001273 */
[----:B------:R-:W0:Y:S01]  /*2000*/  MUFU.RCP R200, R162 ;  /* 0x000000a200c87308 */ /* 0x000e220000001000 */
[----:B------:R-:W-:Y:S02]  /*2010*/  SHF.R.U32.HI R234, RZ, 0x10, R115 ;  /* 0x00000010ffea7819 */ /* 0x000fe40000011673 */
[----:B------:R-:W-:Y:S02]  /*2020*/  SHF.L.U32 R195, R103, 0x10, RZ ;  /* 0x0000001067c37819 */ /* 0x000fe400000006ff */
        /* <DEDUP_REMOVED lines=8> */
[----:B------:R-:W-:Y:S01]  /*20b0*/  FADD.FTZ R231, -R234, R79 ;  /* 0x0000004feae77221 */ /* 0x000fe20000010100 */
[----:B------:R-:W-:Y:S02]  /*20c0*/  SHF.R.U32.HI R232, RZ, 0x10, R117 ;  /* 0x00000010ffe87819 */ /* 0x000fe40000011675 */
[----:B------:R-:W-:Y:S01]  /*20d0*/  SHF.R.U64 R234, R118, 0x10, R119 ;  /* 0x0000001076ea7819 */ /* 0x000fe20000001277 */
        /* <DEDUP_REMOVED lines=19> */
[----:B------:R-:W-:Y:S01]  /*2210*/  SHF.L.U32 R78, R132, 0x10, RZ ;  /* 0x00000010844e7819 */ /* 0x000fe200000006ff */
[----:B0-----:R-:W-:Y:S01]  /*2220*/  FMUL.FTZ R200, R209, R200 ;  /* 0x000000c8d1c87220 */ /* 0x001fe20000410000 */
[--C-:B------:R-:W-:Y:S01]  /*2230*/  SHF.R.U64 R178, R178, 0x10, R179.reuse ;  /* 0x00000010b2b27819 */ /* 0x100fe200000012b3 */
[----:B-1----:R-:W-:Y:S01]  /*2240*/  FMUL.FTZ R0, R211, R0 ;  /* 0x00000000d3007220 */ /* 0x002fe20000410000 */
[----:B------:R-:W-:Y:S01]  /*2250*/  SHF.R.U32.HI R177, RZ, 0x10, R179 ;  /* 0x00000010ffb17819 */ /* 0x000fe200000116b3 */
[----:B------:R-:W0:Y:S01]  /*2260*/  MUFU.RCP R219, R78 ;  /* 0x0000004e00db7308 */ /* 0x000e220000001000 */
[----:B------:R-:W-:-:S02]  /*2270*/  SHF.L.U32 R164, R123, 0x10, RZ ;  /* 0x000000107ba47819 */ /* 0x000fc400000006ff */
[----:B------:R-:W-:Y:S02]  /*2280*/  SHF.R.U64 R179, R174, 0x10, R175 ;  /* 0x00000010aeb37819 */ /* 0x000fe400000012af */
[----:B------:R-:W-:Y:S02]  /*2290*/  SHF.L.U32 R234, R153, 0x10, RZ ;  /* 0x0000001099ea7819 */ /* 0x000fe400000006ff */
[----:B------:R-:W-:Y:S01]  /*22a0*/  SHF.L.U32 R174, R128, 0x10, RZ ;  /* 0x0000001080ae7819 */ /* 0x000fe200000006ff */
[----:B------:R-:W1:Y:S01]  /*22b0*/  MUFU.RCP R207, R164 ;  /* 0x000000a400cf7308 */ /* 0x000e620000001000 */
[----:B------:R-:W-:Y:S01]  /*22c0*/  SHF.R.U32.HI R228, RZ, 0x10, R111 ;  /* 0x00000010ffe47819 */ /* 0x000fe2000001166f */
[----:B------:R-:W-:Y:S01]  /*22d0*/  FADD.FTZ R91, -R234, R91 ;  /* 0x0000005bea5b7221 */ /* 0x000fe20000010100 */
[----:B------:R-:W-:Y:S02]  /*22e0*/  SHF.L.U32 R90, R144, 0x10, RZ ;  /* 0x00000010905a7819 */ /* 0x000fe400000006ff */
[----:B------:R-:W-:-:S02]  /*22f0*/  SHF.L.U32 R209, R146, 0x10, RZ ;  /* 0x0000001092d17819 */ /* 0x000fc400000006ff */
[----:B------:R-:W-:Y:S01]  /*2300*/  SHF.L.U32 R170, R127, 0x10, RZ ;  /* 0x000000107faa7819 */ /* 0x000fe200000006ff */
[----:B------:R-:W2:Y:S01]  /*2310*/  MUFU.RCP R201, R174 ;  /* 0x000000ae00c97308 */ /* 0x000ea20000001000 */
[----:B------:R-:W-:Y:S01]  /*2320*/  SHF.L.U32 R225, R118, 0x10, RZ ;  /* 0x0000001076e17819 */ /* 0x000fe200000006ff */
[----:B0-----:R-:W-:Y:S01]  /*2330*/  FMUL.FTZ R74, R74, R219 ;  /* 0x000000db4a4a7220 */ /* 0x001fe20000410000 */
[----:B------:R-:W-:Y:S02]  /*2340*/  SHF.L.U32 R228, R228, 0x10, RZ ;  /* 0x00000010e4e47819 */ /* 0x000fe400000006ff */
[----:B------:R-:W-:Y:S01]  /*2350*/  SHF.L.U32 R213, R108, 0x10, RZ ;  /* 0x000000106cd57819 */ /* 0x000fe200000006ff */
[----:B------:R-:W-:Y:S01]  /*2360*/  FADD.FTZ R212, -R225, R84 ;  /* 0x00000054e1d47221 */ /* 0x000fe20000010100 */
[----:B------:R-:W-:Y:S01]  /*2370*/  SHF.L.U32 R215, R109, 0x10, RZ ;  /* 0x000000106dd77819 */ /* 0x000fe200000006ff */
[----:B------:R-:W0:Y:S01]  /*2380*/  MUFU.RCP R211, R90 ;  /* 0x0000005a00d37308 */ /* 0x000e220000001000 */
[----:B------:R-:W-:Y:S01]  /*2390*/  FADD.FTZ R225, -R228, R71 ;  /* 0x00000047e4e17221 */ /* 0x000fe20000010100 */
[----:B------:R-:W-:Y:S01]  /*23a0*/  SHF.R.U64 R228, R112, 0x10, R113 ;  /* 0x0000001070e47819 */ /* 0x000fe20000001271 */
[----:B------:R-:W-:Y:S01]  /*23b0*/  FADD.FTZ R208, -R213, R64 ;  /* 0x00000040d5d07221 */ /* 0x000fe20000010100 */
[----:B------:R-:W-:Y:S01]  /*23c0*/  SHF.L.U32 R217, R110, 0x10, RZ ;  /* 0x000000106ed97819 */ /* 0x000fe200000006ff */
[----:B------:R-:W-:Y:S01]  /*23d0*/  FADD.FTZ R213, -R215, R66 ;  /* 0x00000042d7d57221 */ /* 0x000fe20000010100 */
[--C-:B------:R-:W-:Y:S01]  /*23e0*/  SHF.R.U64 R194, R226, 0x10, R227.reuse ;  /* 0x00000010e2c27819 */ /* 0x100fe200000012e3 */
[----:B-1----:R-:W-:Y:S01]  /*23f0*/  FMUL.FTZ R207, R208, R207 ;  /* 0x000000cfd0cf7220 */ /* 0x002fe20000410000 */
[----:B------:R-:W1:Y:S01]  /*2400*/  MUFU.RCP R234, R209 ;  /* 0x000000d100ea7308 */ /* 0x000e620000001000 */
[----:B------:R-:W-:Y:S01]  /*2410*/  SHF.R.U32.HI R163, RZ, 0x10, R227 ;  /* 0x00000010ffa37819 */ /* 0x000fe200000116e3 */
        /* <DEDUP_REMOVED lines=8> */
[----:B------:R-:W-:Y:S01]  /*24a0*/  SHF.L.U32 R217, R112, 0x10, RZ ;  /* 0x0000001070d97819 */ /* 0x000fe200000006ff */
[----:B------:R-:W-:Y:S01]  /*24b0*/  FADD.FTZ R87, -R222, R87 ;  /* 0x00000057de577221 */ /* 0x000fe20000010100 */
[----:B------:R-:W-:Y:S01]  /*24c0*/  SHF.R.U64 R166, R180, 0x10, R181 ;  /* 0x00000010b4a67819 */ /* 0x000fe200000012b5 */
[----:B------:R-:W-:Y:S01]  /*24d0*/  FADD.FTZ R73, -R228, R73 ;  /* 0x00000049e4497221 */ /* 0x000fe20000010100 */
[----:B------:R-:W-:Y:S01]  /*24e0*/  SHF.R.U32.HI R169, RZ, 0x10, R181 ;  /* 0x00000010ffa97819 */ /* 0x000fe200000116b5 */
[----:B------:R-:W3:Y:S01]  /*24f0*/  MUFU.RCP R228, R77 ;  /* 0x0000004d00e47308 */ /* 0x000ee20000001000 */
[--C-:B------:R-:W-:Y:S01]  /*2500*/  SHF.R.U64 R181, R182, 0x10, R183.reuse ;  /* 0x00000010b6b57819 */ /* 0x100fe200000012b7 */
[----:B------:R-:W-:Y:S01]  /*2510*/  FADD.FTZ R217, -R217, R72 ;  /* 0x00000048d9d97221 */ /* 0x000fe20000010100 */
[----:B------:R-:W-:Y:S01]  /*2520*/  SHF.L.U32 R66, R133, 0x10, RZ ;  /* 0x0000001085427819 */ /* 0x000fe200000006ff */
[----:B0-----:R-:W-:Y:S01]  /*2530*/  FMUL.FTZ R216, R216, R211 ;  /* 0x000000d3d8d87220 */ /* 0x001fe20000410000 */
[----:B------:R-:W-:Y:S01]  /*2540*/  SHF.R.U32.HI R182, RZ, 0x10, R183 ;  /* 0x00000010ffb67819 */ /* 0x000fe200000116b7 */
[----:B-1----:R-:W-:Y:S01]  /*2550*/  FMUL.FTZ R211, R87, R234 ;  /* 0x000000ea57d37220 */ /* 0x002fe20000410000 */
[----:B------:R-:W-:Y:S01]  /*2560*/  SHF.L.U32 R219, R145, 0x10, RZ ;  /* 0x0000001091db7819 */ /* 0x000fe200000006ff */
[----:B------:R-:W0:Y:S01]  /*2570*/  MUFU.RCP R72, R66 ;  /* 0x0000004200487308 */ /* 0x000e220000001000 */
[--C-:B------:R-:W-:Y:S01]  /*2580*/  SHF.R.U64 R184, R184, 0x10, R185.reuse ;  /* 0x00000010b8b87819 */ /* 0x100fe200000012b9 */
[----:B--2---:R-:W-:Y:S01]  /*2590*/  FMUL.FTZ R206, R215, R206 ;  /* 0x000000ced7ce7220 */ /* 0x004fe20000410000 */
[----:B------:R-:W-:-:S02]  /*25a0*/  SHF.R.U32.HI R183, RZ, 0x10, R185 ;  /* 0x00000010ffb77819 */ /* 0x000fc400000116b9 */
[----:B------:R-:W-:Y:S02]  /*25b0*/  SHF.L.U32 R236, R152, 0x10, RZ ;  /* 0x0000001098ec7819 */ /* 0x000fe400000006ff */
[--C-:B------:R-:W-:Y:S01]  /*25c0*/  SHF.R.U64 R185, R220, 0x10, R221.reuse ;  /* 0x00000010dcb97819 */ /* 0x100fe200000012dd */
[----:B------:R-:W1:Y:S01]  /*25d0*/  MUFU.RCP R234, R219 ;  /* 0x000000db00ea7308 */ /* 0x000e620000001000 */
[----:B------:R-:W-:Y:S01]  /*25e0*/  SHF.R.U32.HI R180, RZ, 0x10, R221 ;  /* 0x00000010ffb47819 */ /* 0x000fe200000116dd */
[----:B------:R-:W-:Y:S01]  /*25f0*/  FADD.FTZ R89, -R236, R89 ;  /* 0x00000059ec597221 */ /* 0x000fe20000010100 */
[----:B------:R-:W-:Y:S01]  /*2600*/  SHF.L.U32 R208, R147, 0x10, RZ ;  /* 0x0000001093d07819 */ /* 0x000fe200000006ff */
[----:B---3--:R-:W-:Y:S01]  /*2610*/  FMUL.FTZ R228, R81, R228 ;  /* 0x000000e451e47220 */ /* 0x008fe20000410000 */
[----:B------:R-:W-:Y:S02]  /*2620*/  SHF.L.U32 R221, R114, 0x10, RZ ;  /* 0x0000001072dd7819 */ /* 0x000fe400000006ff */
[----:B------:R-:W-:Y:S01]  /*2630*/  SHF.L.U32 R201, R149, 0x10, RZ ;  /* 0x0000001095c97819 */ /* 0x000fe200000006ff */
[----:B------:R-:W2:Y:S01]  /*2640*/  MUFU.RCP R215, R208 ;  /* 0x000000d000d77308 */ /* 0x000ea20000001000 */
[----:B------:R-:W-:Y:S01]  /*2650*/  SHF.L.U32 R160, R126, 0x10, RZ ;  /* 0x000000107ea07819 */ /* 0x000fe200000006ff */
[----:B------:R-:W-:Y:S01]  /*2660*/  FADD.FTZ R76, -R221, R76 ;  /* 0x0000004cdd4c7221 */ /* 0x000fe20000010100 */
[----:B------:R-:W-:Y:S01]  /*2670*/  SHF.L.U32 R157, R105, 0x10, RZ ;  /* 0x00000010699d7819 */ /* 0x000fe200000006ff */
[----:B0-----:R-:W-:Y:S01]  /*2680*/  FMUL.FTZ R72, R73, R72 ;  /* 0x0000004849487220 */ /* 0x001fe20000410000 */
[----:B------:R-:W-:-:S02]  /*2690*/  SHF.L.U32 R60, R130, 0x10, RZ ;  /* 0x00000010823c7819 */ /* 0x000fc400000006ff */
[----:B------:R-:W-:Y:S01]  /*26a0*/  SHF.L.U32 R221, R116, 0x10, RZ ;  /* 0x0000001074dd7819 */ /* 0x000fe200000006ff */
[----:B------:R-:W0:Y:S01]  /*26b0*/  MUFU.RCP R236, R201 ;  /* 0x000000c900ec7308 */ /* 0x000e220000001000 */
[----:B------:R-:W-:Y:S01]  /*26c0*/  SHF.L.U32 R158, R122, 0x10, RZ ;  /* 0x000000107a9e7819 */ /* 0x000fe200000006ff */
[----:B-1----:R-:W-:Y:S01]  /*26d0*/  FMUL.FTZ R73, R85, R234 ;  /* 0x000000ea55497220 */ /* 0x002fe20000410000 */
[----:B------:R-:W-:Y:S01]  /*26e0*/  SHF.R.U32.HI R224, RZ, 0x10, R109 ;  /* 0x00000010ffe07819 */ /* 0x000fe2000001166d */
[----:B------:R-:W-:Y:S01]  /*26f0*/  FADD.FTZ R80, -R221, R80 ;  /* 0x00000050dd507221 */ /* 0x000fe20000010100 */
[----:B------:R-:W-:Y:S02]  /*2700*/  SHF.R.U64 R218, R106, 0x10, R107 ;  /* 0x000000106ada7819 */ /* 0x000fe4000000126b */
[----:B------:R-:W-:Y:S01]  /*2710*/  SHF.L.U32 R221, R120, 0x10, RZ ;  /* 0x0000001078dd7819 */ /* 0x000fe200000006ff */
[----:B------:R-:W1:Y:S01]  /*2720*/  MUFU.RCP R198, R160 ;  /* 0x000000a000c67308 */ /* 0x000e620000001000 */
[----:B------:R-:W-:-:S02]  /*2730*/  SHF.L.U32 R224, R224, 0x10, RZ ;  /* 0x00000010e0e07819 */ /* 0x000fc400000006ff */
[----:B------:R-:W-:Y:S01]  /*2740*/  SHF.L.U32 R218, R218, 0x10, RZ ;  /* 0x00000010dada7819 */ /* 0x000fe200000006ff */
[----:B------:R-:W-:Y:S01]  /*2750*/  FADD.FTZ R88, -R221, R88 ;  /* 0x00000058dd587221 */ /* 0x000fe20000010100 */
[----:B------:R-:W-:Y:S01]  /*2760*/  SHF.L.U32 R81, R202, 0x10, RZ ;  /* 0x00000010ca517819 */ /* 0x000fe200000006ff */
[----:B------:R-:W-:Y:S01]  /*2770*/  FADD.FTZ R67, -R224, R67 ;  /* 0x00000043e0437221 */ /* 0x000fe20000010100 */
[----:B------:R-:W-:Y:S01]  /*2780*/  SHF.L.U32 R159, R125, 0x10, RZ ;  /* 0x000000107d9f7819 */ /* 0x000fe200000006ff */
[----:B------:R3:W4:Y:S01]  /*2790*/  MUFU.RCP R205, R157 ;  /* 0x0000009d00cd7308 */ /* 0x0007220000001000 */
[----:B------:R-:W-:Y:S01]  /*27a0*/  SHF.R.U32.HI R220, RZ, 0x10, R107 ;  /* 0x00000010ffdc7819 */ /* 0x000fe2000001166b */
[----:B------:R-:W-:Y:S01]  /*27b0*/  FADD.FTZ R218, -R218, R61 ;  /* 0x0000003ddada7221 */ /* 0x000fe20000010100 */
[----:B------:R-:W-:Y:S01]  /*27c0*/  SHF.L.U32 R194, R194, 0x10, RZ ;  /* 0x00000010c2c27819 */ /* 0x000fe200000006ff */
[----:B--2---:R-:W-:Y:S01]  /*27d0*/  FMUL.FTZ R88, R88, R215 ;  /* 0x000000d758587220 */ /* 0x004fe20000410000 */
[----:B------:R-:W-:Y:S01]  /*27e0*/  SHF.L.U32 R85, R3, 0x10, RZ ;  /* 0x0000001003557819 */ /* 0x000fe200000006ff */
[----:B------:R-:W-:Y:S01]  /*27f0*/  FMUL.FTZ R3, R195, R81 ;  /* 0x00000051c3037220 */ /* 0x000fe20000410000 */
[----:B------:R-:W-:Y:S01]  /*2800*/  SHF.L.U32 R223, R117, 0x10, RZ ;  /* 0x0000001075df7819 */ /* 0x000fe200000006ff */
[----:B------:R-:W2:Y:S01]  /*2810*/  MUFU.RCP R62, R60 ;  /* 0x0000003c003e7308 */ /* 0x000ea20000001000 */
[----:B0-----:R-:W-:Y:S01]  /*2820*/  FMUL.FTZ R215, R89, R236 ;  /* 0x000000ec59d77220 */ /* 0x001fe20000410000 */
[----:B------:R-:W-:Y:S01]  /*2830*/  SHF.L.U32 R167, R124, 0x10, RZ ;  /* 0x000000107ca77819 */ /* 0x000fe200000006ff */
[----:B-1----:R-:W-:Y:S01]  /*2840*/  FMUL.FTZ R198, R67, R198 ;  /* 0x000000c643c67220 */ /* 0x002fe20000410000 */
[----:B------:R-:W-:Y:S01]  /*2850*/  SHF.L.U32 R220, R220, 0x10, RZ ;  /* 0x00000010dcdc7819 */ /* 0x000fe200000006ff */
[----:B------:R-:W-:Y:S01]  /*2860*/  FFMA.FTZ R67, R3, R0, RZ ;  /* 0x0000000003437223 */ /* 0x000fe200000100ff */
[----:B------:R-:W-:Y:S01]  /*2870*/  SHF.L.U32 R89, R190, 0x10, RZ ;  /* 0x00000010be597819 */ /* 0x000fe200000006ff */
[----:B------:R-:W-:Y:S01]  /*2880*/  FMUL.FTZ R190, R157, R194 ;  /* 0x000000c29dbe7220 */ /* 0x000fe20000410000 */
[----:B------:R-:W0:Y:S01]  /*2890*/  MUFU.RCP R196, R158 ;  /* 0x0000009e00c47308 */ /* 0x000e220000001000 */
[----:B---3--:R-:W-:Y:S01]  /*28a0*/  FADD.FTZ R157, RZ, R3 ;  /* 0x00000003ff9d7221 */ /* 0x008fe20000010000 */
[----:B----4-:R-:W-:Y:S01]  /*28b0*/  FMUL.FTZ R205, R218, R205 ;  /* 0x000000cddacd7220 */ /* 0x010fe20000410000 */
[----:B------:R-:W-:Y:S01]  /*28c0*/  FADD.FTZ R82, -R223, R82 ;  /* 0x00000052df527221 */ /* 0x000fe20000010100 */
[----:B------:R-:W-:Y:S01]  /*28d0*/  SHF.R.U64 R226, R110, 0x10, R111 ;  /* 0x000000106ee27819 */ /* 0x000fe2000000126f */
[----:B------:R-:W-:Y:S01]  /*28e0*/  FADD.FTZ R223, -R220, R63 ;  /* 0x0000003fdcdf7221 */ /* 0x000fe20000010100 */
[----:B------:R-:W-:Y:S01]  /*28f0*/  SHF.L.U32 R87, R188, 0x10, RZ ;  /* 0x00000010bc577819 */ /* 0x000fe200000006ff */
[----:B------:R-:W-:Y:S01]  /*2900*/  FMUL.FTZ R195, R162, R85 ;  /* 0x00000055a2c37220 */ /* 0x000fe20000410000 */
[----:B------:R-:W1:Y:S01]  /*2910*/  MUFU.RCP R197, R159 ;  /* 0x0000009f00c57308 */ /* 0x000e620000001000 */
[----:B------:R-:W-:Y:S01]  /*2920*/  SHF.R.U64 R222, R108, 0x10, R109 ;  /* 0x000000106cde7819 */ /* 0x000fe2000000126d */
[----:B--2---:R-:W-:Y:S01]  /*2930*/  FMUL.FTZ R225, R225, R62 ;  /* 0x0000003ee1e17220 */ /* 0x004fe20000410000 */
[----:B------:R-:W-:Y:S01]  /*2940*/  SHF.L.U32 R188, R156, 0x10, RZ ;  /* 0x000000109cbc7819 */ /* 0x000fe200000006ff */
[----:B------:R-:W-:Y:S01]  /*2950*/  FADD.FTZ R156, R157, R190 ;  /* 0x000000be9d9c7221 */ /* 0x000fe20000010000 */
[----:B------:R-:W-:Y:S01]  /*2960*/  SHF.L.U32 R163, R163, 0x10, RZ ;  /* 0x00000010a3a37819 */ /* 0x000fe200000006ff */
[----:B------:R-:W-:Y:S01]  /*2970*/  FFMA.FTZ R62, R190, R205, R67 ;  /* 0x000000cdbe3e7223 */ /* 0x000fe20000010043 */
[----:B------:R-:W-:Y:S01]  /*2980*/  SHF.L.U32 R226, R226, 0x10, RZ ;  /* 0x00000010e2e27819 */ /* 0x000fe200000006ff */
[----:B------:R-:W2:Y:S01]  /*2990*/  MUFU.RCP R204, R167 ;  /* 0x000000a700cc7308 */ /* 0x000ea20000001000 */
[----:B------:R-:W-:Y:S01]  /*29a0*/  SHF.L.U32 R222, R222, 0x10, RZ ;  /* 0x00000010dede7819 */ /* 0x000fe200000006ff */
[----:B0-----:R-:W-:Y:S01]  /*29b0*/  FMUL.FTZ R196, R223, R196 ;  /* 0x000000c4dfc47220 */ /* 0x001fe20000410000 */
[----:B------:R-:W-:Y:S01]  /*29c0*/  SHF.L.U32 R186, R186, 0x10, RZ ;  /* 0x00000010baba7819 */ /* 0x000fe200000006ff */
[----:B------:R-:W-:Y:S01]  /*29d0*/  FMUL.FTZ R223, R158, R163 ;  /* 0x000000a39edf7220 */ /* 0x000fe20000410000 */
[----:B------:R-:W-:Y:S01]  /*29e0*/  FADD.FTZ R156, R156, R195 ;  /* 0x000000c39c9c7221 */ /* 0x000fe20000010000 */
[----:B------:R-:W-:Y:S01]  /*29f0*/  FFMA.FTZ R62, R195, R200, R62 ;  /* 0x000000c8c33e7223 */ /* 0x000fe2000001003e */
[----:B------:R-:W-:Y:S01]  /*2a00*/  SHF.L.U32 R64, R131, 0x10, RZ ;  /* 0x0000001083407819 */ /* 0x000fe200000006ff */
[----:B------:R-:W-:Y:S01]  /*2a10*/  FADD.FTZ R224, -R226, R69 ;  /* 0x00000045e2e07221 */ /* 0x000fe20000010100 */
[----:B------:R-:W-:Y:S01]  /*2a20*/  SHF.L.U32 R172, R129, 0x10, RZ ;  /* 0x0000001081ac7819 */ /* 0x000fe200000006ff */
[----:B------:R-:W-:Y:S01]  /*2a30*/  FADD.FTZ R222, -R222, R65 ;  /* 0x00000041dede7221 */ /* 0x000fe20000010100 */
[----:B------:R-:W-:Y:S01]  /*2a40*/  SHF.L.U32 R166, R166, 0x10, RZ ;  /* 0x00000010a6a67819 */ /* 0x000fe200000006ff */
[----:B------:R-:W-:Y:S01]  /*2a50*/  FMUL.FTZ R164, R164, R186 ;  /* 0x000000baa4a47220 */ /* 0x000fe20000410000 */
[----:B------:R-:W-:Y:S01]  /*2a60*/  SHF.L.U32 R69, R138, 0x10, RZ ;  /* 0x000000108a457819 */ /* 0x000fe200000006ff */
[----:B------:R-:W-:Y:S01]  /*2a70*/  FADD.FTZ R157, R156, R223 ;  /* 0x000000df9c9d7221 */ /* 0x000fe20000010000 */
[----:B------:R-:W-:Y:S01]  /*2a80*/  FFMA.FTZ R67, R223, R196, R62 ;  /* 0x000000c4df437223 */ /* 0x000fe2000001003e */
[----:B------:R-:W0:Y:S01]  /*2a90*/  MUFU.RCP R68, R64 ;  /* 0x0000004000447308 */ /* 0x000e220000001000 */
[----:B------:R-:W-:Y:S01]  /*2aa0*/  SHF.L.U32 R86, R135, 0x10, RZ ;  /* 0x0000001087567819 */ /* 0x000fe200000006ff */
[----:B-1----:R-:W-:Y:S01]  /*2ab0*/  FMUL.FTZ R197, R222, R197 ;  /* 0x000000c5dec57220 */ /* 0x002fe20000410000 */
[----:B------:R-:W-:Y:S01]  /*2ac0*/  SHF.L.U32 R61, R137, 0x10, RZ ;  /* 0x00000010893d7819 */ /* 0x000fe200000006ff */
[----:B------:R-:W-:Y:S01]  /*2ad0*/  FMUL.FTZ R158, R159, R166 ;  /* 0x000000a69f9e7220 */ /* 0x000fe20000410000 */
[----:B------:R-:W-:Y:S01]  /*2ae0*/  SHF.L.U32 R187, R187, 0x10, RZ ;  /* 0x00000010bbbb7819 */ /* 0x000fe200000006ff */
[----:B------:R-:W-:Y:S01]  /*2af0*/  FADD.FTZ R157, R157, R164 ;  /* 0x000000a49d9d7221 */ /* 0x000fe20000010000 */
[----:B------:R-:W-:Y:S01]  /*2b00*/  FFMA.FTZ R67, R164, R207, R67 ;  /* 0x000000cfa4437223 */ /* 0x000fe20000010043 */
[----:B------:R-:W1:Y:S01]  /*2b10*/  MUFU.RCP R199, R172 ;  /* 0x000000ac00c77308 */ /* 0x000e620000001000 */
[----:B------:R-:W-:Y:S01]  /*2b20*/  SHF.L.U32 R83, R143, 0x10, RZ ;  /* 0x000000108f537819 */ /* 0x000fe200000006ff */
[----:B--2---:R-:W-:Y:S01]  /*2b30*/  FMUL.FTZ R204, R213, R204 ;  /* 0x000000ccd5cc7220 */ /* 0x004fe20000410000 */
[----:B------:R-:W-:Y:S01]  /*2b40*/  SHF.L.U32 R169, R169, 0x10, RZ ;  /* 0x00000010a9a97819 */ /* 0x000fe200000006ff */
[----:B------:R-:W-:Y:S01]  /*2b50*/  FMUL.FTZ R167, R167, R187 ;  /* 0x000000bba7a77220 */ /* 0x000fe20000410000 */
[----:B------:R-:W-:Y:S01]  /*2b60*/  FADD.FTZ R156, R157, R158 ;  /* 0x0000009e9d9c7221 */ /* 0x000fe20000010000 */
[----:B------:R-:W-:Y:S01]  /*2b70*/  FFMA.FTZ R62, R158, R197, R67 ;  /* 0x000000c59e3e7223 */ /* 0x000fe20000010043 */
[----:B------:R-:W-:Y:S01]  /*2b80*/  SHF.L.U32 R213, R148, 0x10, RZ ;  /* 0x0000001094d57819 */ /* 0x000fe200000006ff */
[----:B------:R-:W2:Y:S01]  /*2b90*/  MUFU.RCP R226, R69 ;  /* 0x0000004500e27308 */ /* 0x000ea20000001000 */
[----:B------:R-:W-:Y:S01]  /*2ba0*/  FMUL.FTZ R159, R160, R169 ;  /* 0x000000a9a09f7220 */ /* 0x000fe20000410000 */
[----:B------:R-:W-:Y:S01]  /*2bb0*/  FADD.FTZ R160, R156, R167 ;  /* 0x000000a79ca07221 */ /* 0x000fe20000010000 */
[----:B------:R-:W-:Y:S01]  /*2bc0*/  FFMA.FTZ R62, R167, R204, R62 ;  /* 0x000000cca73e7223 */ /* 0x000fe2000001003e */
[----:B------:R-:W-:Y:S01]  /*2bd0*/  SHF.L.U32 R156, R173, 0x10, RZ ;  /* 0x00000010ad9c7819 */ /* 0x000fe200000006ff */
[----:B------:R-:W-:Y:S01]  /*2be0*/  FMUL.FTZ R173, R170, R87 ;  /* 0x00000057aaad7220 */ /* 0x000fe20000410000 */
[----:B------:R-:W-:Y:S01]  /*2bf0*/  FADD.FTZ R160, R160, R159 ;  /* 0x0000009fa0a07221 */ /* 0x000fe20000010000 */
[----:B------:R-:W-:Y:S01]  /*2c00*/  FFMA.FTZ R62, R159, R198, R62 ;  /* 0x000000c69f3e7223 */ /* 0x000fe2000001003e */
[----:B------:R-:W3:Y:S01]  /*2c10*/  MUFU.RCP R221, R86 ;  /* 0x0000005600dd7308 */ /* 0x000ee20000001000 */
[----:B0-----:R-:W-:Y:S01]  /*2c20*/  FMUL.FTZ R68, R217, R68 ;  /* 0x00000044d9447220 */ /* 0x001fe20000410000 */
        /* <DEDUP_REMOVED lines=9> */
[----:B------:R-:W-:Y:S01]  /*2cc0*/  SHF.L.U32 R176, R176, 0x10, RZ ;  /* 0x00000010b0b07819 */ /* 0x000fe200000006ff */
[----:B------:R-:W-:Y:S01]  /*2cd0*/  FMUL.FTZ R231, R64, R89 ;  /* 0x0000005940e77220 */ /* 0x000fe20000410000 */
[----:B------:R-:W-:Y:S01]  /*2ce0*/  SHF.L.U32 R79, R140, 0x10, RZ ;  /* 0x000000108c4f7819 */ /* 0x000fe200000006ff */
[----:B------:R-:W-:Y:S01]  /*2cf0*/  FADD.FTZ R64, R157, R172 ;  /* 0x000000ac9d407221 */ /* 0x000fe20000010000 */
[----:B------:R-:W-:Y:S01]  /*2d00*/  FFMA.FTZ R62, R172, R199, R67 ;  /* 0x000000c7ac3e7223 */ /* 0x000fe20000010043 */
[----:B------:R1:W2:Y:S01]  /*2d10*/  MUFU.RCP R233, R83 ;  /* 0x0000005300e97308 */ /* 0x0002a20000001000 */
[----:B------:R-:W-:Y:S01]  /*2d20*/  FMUL.FTZ R160, R60, R176 ;  /* 0x000000b03ca07220 */ /* 0x000fe20000410000 */
[----:B---3--:R-:W-:Y:S01]  /*2d30*/  FMUL.FTZ R76, R76, R221 ;  /* 0x000000dd4c4c7220 */ /* 0x008fe20000410000 */
[----:B------:R-:W-:Y:S01]  /*2d40*/  SHF.L.U32 R157, R178, 0x10, RZ ;  /* 0x00000010b29d7819 */ /* 0x000fe200000006ff */
[----:B------:R-:W-:Y:S01]  /*2d50*/  FMUL.FTZ R244, R85, R200 ;  /* 0x000000c855f47220 */ /* 0x000fe20000410000 */
[----:B------:R-:W-:Y:S01]  /*2d60*/  SHF.L.U32 R63, R136, 0x10, RZ ;  /* 0x00000010883f7819 */ /* 0x000fe200000006ff */
[----:B------:R-:W-:Y:S01]  /*2d70*/  FMUL.FTZ R246, R186, R207 ;  /* 0x000000cfbaf67220 */ /* 0x000fe20000410000 */
[----:B------:R-:W-:Y:S01]  /*2d80*/  SHF.L.U32 R191, R191, 0x10, RZ ;  /* 0x00000010bfbf7819 */ /* 0x000fe200000006ff */
[----:B------:R-:W3:Y:S01]  /*2d90*/  MUFU.RCP R237, R213 ;  /* 0x000000d500ed7308 */ /* 0x000ee20000001000 */
[----:B------:R-:W-:Y:S01]  /*2da0*/  SHF.L.U32 R193, R193, 0x10, RZ ;  /* 0x00000010c1c17819 */ /* 0x000fe200000006ff */
[----:B0-----:R-:W-:Y:S01]  /*2db0*/  FMUL.FTZ R220, R229, R220 ;  /* 0x000000dce5dc7220 */ /* 0x001fe20000410000 */
[----:B------:R-:W-:Y:S01]  /*2dc0*/  FMUL.FTZ R229, R174, R189 ;  /* 0x000000bdaee57220 */ /* 0x000fe20000410000 */
[----:B------:R-:W-:Y:S01]  /*2dd0*/  SHF.L.U32 R162, R177, 0x10, RZ ;  /* 0x00000010b1a27819 */ /* 0x000fe200000006ff */
[----:B-1----:R-:W-:Y:S01]  /*2de0*/  FMUL.FTZ R83, R83, R188 ;  /* 0x000000bc53537220 */ /* 0x002fe20000410000 */
[----:B------:R-:W-:Y:S01]  /*2df0*/  SHF.L.U32 R71, R139, 0x10, RZ ;  /* 0x000000108b477819 */ /* 0x000fe200000006ff */
[----:B------:R-:W-:Y:S01]  /*2e00*/  FFMA.FTZ R67, R229, R70, R62 ;  /* 0x00000046e5437223 */ /* 0x000fe2000001003e */
[----:B------:R-:W0:Y:S01]  /*2e10*/  MUFU.RCP R221, R217 ;  /* 0x000000d900dd7308 */ /* 0x000e220000001000 */
[----:B------:R-:W-:Y:S01]  /*2e20*/  FMUL.FTZ R245, R63, R193 ;  /* 0x000000c13ff57220 */ /* 0x000fe20000410000 */
[----:B--2---:R-:W-:Y:S01]  /*2e30*/  FMUL.FTZ R212, R212, R233 ;  /* 0x000000e9d4d47220 */ /* 0x004fe20000410000 */
[----:B------:R-:W-:Y:S01]  /*2e40*/  FADD.FTZ R233, R64, R229 ;  /* 0x000000e540e97221 */ /* 0x000fe20000010000 */
[----:B------:R-:W-:Y:S01]  /*2e50*/  FFMA.FTZ R60, R160, R225, R67 ;  /* 0x000000e1a03c7223 */ /* 0x000fe20000010043 */
[----:B------:R-:W-:Y:S01]  /*2e60*/  SHF.R.U32.HI R175, RZ, 0x10, R175 ;  /* 0x00000010ffaf7819 */ /* 0x000fe200000116af */
[----:B------:R-:W-:Y:S01]  /*2e70*/  FMUL.FTZ R234, R187, R204 ;  /* 0x000000ccbbea7220 */ /* 0x000fe20000410000 */
[----:B------:R-:W-:Y:S01]  /*2e80*/  FADD.FTZ R62, R233, R160 ;  /* 0x000000a0e93e7221 */ /* 0x000fe20000010000 */
[----:B------:R1:W2:Y:S01]  /*2e90*/  MUFU.RCP R214, R84 ;  /* 0x0000005400d67308 */ /* 0x0002a20000001000 */
[----:B------:R-:W-:Y:S01]  /*2ea0*/  FMUL.FTZ R233, R66, R157 ;  /* 0x0000009d42e97220 */ /* 0x000fe20000410000 */
[----:B------:R-:W-:Y:S01]  /*2eb0*/  FFMA.FTZ R60, R231, R68, R60 ;  /* 0x00000044e73c7223 */ /* 0x000fe2000001003c */
[----:B------:R-:W-:Y:S01]  /*2ec0*/  FADD.FTZ R62, R62, R231 ;  /* 0x000000e73e3e7221 */ /* 0x000fe20000010000 */
[----:B---3--:R-:W-:Y:S01]  /*2ed0*/  FMUL.FTZ R232, R232, R237 ;  /* 0x000000ede8e87220 */ /* 0x008fe20000410000 */
[----:B------:R-:W-:Y:S01]  /*2ee0*/  FMUL.FTZ R237, R78, R191 ;  /* 0x000000bf4eed7220 */ /* 0x000fe20000410000 */
[----:B------:R-:W-:Y:S01]  /*2ef0*/  FFMA.FTZ R60, R233, R72, R60 ;  /* 0x00000048e93c7223 */ /* 0x000fe2000001003c */
[----:B------:R-:W-:Y:S01]  /*2f00*/  FADD.FTZ R62, R62, R233 ;  /* 0x000000e93e3e7221 */ /* 0x000fe20000010000 */
[----:B------:R-:W3:Y:S01]  /*2f10*/  MUFU.RCP R235, R79 ;  /* 0x0000004f00eb7308 */ /* 0x000ee20000001000 */
[----:B-1----:R-:W-:Y:S01]  /*2f20*/  FMUL.FTZ R84, R84, R162 ;  /* 0x000000a254547220 */ /* 0x002fe20000410000 */
[----:B0-----:R-:W-:Y:S01]  /*2f30*/  FMUL.FTZ R230, R230, R221 ;  /* 0x000000dde6e67220 */ /* 0x001fe20000410000 */
[----:B------:R-:W-:Y:S01]  /*2f40*/  SHF.L.U32 R221, R192, 0x10, RZ ;  /* 0x00000010c0dd7819 */ /* 0x000fe200000006ff */
[----:B------:R-:W-:Y:S01]  /*2f50*/  FADD.FTZ R67, R62, R237 ;  /* 0x000000ed3e437221 */ /* 0x000fe20000010000 */
[----:B------:R-:W-:Y:S01]  /*2f60*/  SHF.L.U32 R239, R175, 0x10, RZ ;  /* 0x00000010afef7819 */ /* 0x000fe200000006ff */
[----:B------:R-:W-:Y:S01]  /*2f70*/  FMUL.FTZ R242, R163, R196 ;  /* 0x000000c4a3f27220 */ /* 0x000fe20000410000 */
[----:B------:R-:W-:Y:S01]  /*2f80*/  SHF.L.U32 R203, R203, 0x10, RZ ;  /* 0x00000010cbcb7819 */ /* 0x000fe200000006ff */
[----:B------:R0:W1:Y:S01]  /*2f90*/  MUFU.RCP R65, R63 ;  /* 0x0000003f00417308 */ /* 0x0000620000001000 */
[----:B------:R-:W-:Y:S01]  /*2fa0*/  FMUL.FTZ R241, R86, R221 ;  /* 0x000000dd56f17220 */ /* 0x000fe20000410000 */
[----:B--2---:R-:W-:Y:S01]  /*2fb0*/  FMUL.FTZ R75, R75, R214 ;  /* 0x000000d64b4b7220 */ /* 0x004fe20000410000 */
[----:B------:R-:W-:Y:S01]  /*2fc0*/  FADD.FTZ R62, R67, R84 ;  /* 0x00000054433e7221 */ /* 0x000fe20000010000 */
[----:B------:R-:W-:Y:S01]  /*2fd0*/  FMUL.FTZ R69, R69, R239 ;  /* 0x000000ef45457220 */ /* 0x000fe20000410000 */
[----:B------:R-:W-:Y:S01]  /*2fe0*/  FMUL.FTZ R249, R71, R203 ;  /* 0x000000cb47f97220 */ /* 0x000fe20000410000 */
[----:B------:R-:W-:Y:S01]  /*2ff0*/  SHF.L.U32 R161, R161, 0x10, RZ ;  /* 0x00000010a1a17819 */ /* 0x000fe200000006ff */
[----:B------:R-:W-:Y:S01]  /*3000*/  FADD.FTZ R62, R62, R241 ;  /* 0x000000f13e3e7221 */ /* 0x000fe20000010000 */
[----:B------:R2:W4:Y:S01]  /*3010*/  MUFU.RCP R227, R71 ;  /* 0x0000004700e37308 */ /* 0x0005220000001000 */
[----:B0-----:R-:W-:Y:S01]  /*3020*/  FFMA.FTZ R63, R237, R74, R60 ;  /* 0x0000004aed3f7223 */ /* 0x001fe2000001003c */
[----:B---3--:R-:W-:Y:S01]  /*3030*/  FMUL.FTZ R82, R82, R235 ;  /* 0x000000eb52527220 */ /* 0x008fe20000410000 */
[----:B------:R-:W-:Y:S01]  /*3040*/  SHF.L.U32 R235, R179, 0x10, RZ ;  /* 0x00000010b3eb7819 */ /* 0x000fe200000006ff */
[----:B------:R-:W-:Y:S01]  /*3050*/  FMUL.FTZ R79, R79, R161 ;  /* 0x000000a14f4f7220 */ /* 0x000fe20000410000 */
[----:B------:R-:W-:Y:S01]  /*3060*/  FFMA.FTZ R60, R84, R75, R63 ;  /* 0x0000004b543c7223 */ /* 0x000fe2000001003f */
[----:B------:R-:W-:Y:S01]  /*3070*/  SHF.L.U32 R243, R182, 0x10, RZ ;  /* 0x00000010b6f37819 */ /* 0x000fe200000006ff */
[----:B------:R-:W-:Y:S01]  /*3080*/  FMUL.FTZ R67, R87, R206 ;  /* 0x000000ce57437220 */ /* 0x000fe20000410000 */
[----:B------:R-:W-:Y:S01]  /*3090*/  FMUL.FTZ R247, R61, R235 ;  /* 0x000000eb3df77220 */ /* 0x000fe20000410000 */
[----:B------:R-:W-:Y:S01]  /*30a0*/  FFMA.FTZ R60, R241, R76, R60 ;  /* 0x0000004cf13c7223 */ /* 0x000fe2000001003c */
[----:B-1----:R-:W-:Y:S01]  /*30b0*/  FMUL.FTZ R210, R210, R65 ;  /* 0x00000041d2d27220 */ /* 0x002fe20000410000 */
[----:B--2---:R-:W-:Y:S01]  /*30c0*/  SHF.L.U32 R71, R181, 0x10, RZ ;  /* 0x00000010b5477819 */ /* 0x004fe200000006ff */
[----:B------:R-:W-:Y:S01]  /*30d0*/  FADD.FTZ R62, R62, R247 ;  /* 0x000000f73e3e7221 */ /* 0x000fe20000010000 */
[----:B------:R-:W-:Y:S01]  /*30e0*/  FFMA.FTZ R60, R247, R220, R60 ;  /* 0x000000dcf73c7223 */ /* 0x000fe2000001003c */
[----:B------:R-:W-:Y:S01]  /*30f0*/  SHF.L.U32 R165, R165, 0x10, RZ ;  /* 0x00000010a5a57819 */ /* 0x000fe200000006ff */
        /* <DEDUP_REMOVED lines=25> */
[----:B0-----:R-:W-:Y:S01]  /*3290*/  FADD.FTZ R65, R62, R83 ;  /* 0x000000533e417221 */ /* 0x001fe20000010000 */
        /* <DEDUP_REMOVED lines=48> */
.L_x_2109:
[----:B------:R-:W-:Y:S01]  /*35a0*/  FADD.FTZ R52, R61, R52 ;  /* 0x000000343d347221 */ /* 0x000fe20000010000 */
[----:B------:R-:W-:Y:S01]  /*35b0*/  FADD.FTZ R51, R60, R51 ;  /* 0x000000333c337221 */ /* 0x000fe20000010000 */
[----:B------:R-:W0:Y:S01]  /*35c0*/  SHFL.DOWN PT, R61, R248, 0x10, 0x1f ;  /* 0x0a001f00f83d7f89 */ /* 0x000e2200000e0000 */
[----:B------:R-:W-:Y:S01]  /*35d0*/  FADD.FTZ R50, R244, R50 ;  /* 0x00000032f4327221 */ /* 0x000fe20000010000 */
[----:B------:R-:W-:Y:S01]  /*35e0*/  ISETP.NE.AND P3, PT, R101, RZ, PT ;  /* 0x000000ff6500720c */ /* 0x000fe20003f65270 */
[----:B------:R-:W-:Y:S01]  /*35f0*/  FADD.FTZ R49, R242, R49 ;  /* 0x00000031f2317221 */ /* 0x000fe20000010000 */
[----:B------:R-:W-:Y:S01]  /*3600*/  PLOP3.LUT P0, PT, PT, PT, PT, 0x80, 0x8 ;  /* 0x000000000008781c */ /* 0x000fe20003f0f070 */
[----:B------:R-:W-:Y:S01]  /*3610*/  FADD.FTZ R48, R246, R48 ;  /* 0x00000030f6307221 */ /* 0x000fe20000010000 */
[----:B------:R-:W-:Y:S01]  /*3620*/  FADD.FTZ R40, R63, R40 ;  /* 0x000000283f287221 */ /* 0x000fe20000010000 */
[----:B------:R-:W-:Y:S01]  /*3630*/  FADD.FTZ R39, R62, R39 ;  /* 0x000000273e277221 */ /* 0x000fe20000010000 */
[----:B------:R-:W-:Y:S01]  /*3640*/  FADD.FTZ R41, R64, R41 ;  /* 0x0000002940297221 */ /* 0x000fe20000010000 */
[C---:B------:R-:W-:Y:S01]  /*3650*/  IADD3 R64, PT, PT, R100.reuse, 0x4030, RZ ;  /* 0x0000403064407810 */ /* 0x040fe20007ffe0ff */
[----:B------:R-:W-:Y:S01]  /*3660*/  FADD.FTZ R44, R67, R44 ;  /* 0x0000002c432c7221 */ /* 0x000fe20000010000 */
[----:B------:R-:W-:Y:S01]  /*3670*/  @!P2 IADD3 R64, PT, PT, R100, 0x4010, RZ ;  /* 0x000040106440a810 */ /* 0x000fe20007ffe0ff */
[----:B------:R-:W-:Y:S01]  /*3680*/  FADD.FTZ R43, R66, R43 ;  /* 0x0000002b422b7221 */ /* 0x000fe20000010000 */
[----:B------:R-:W-:Y:S01]  /*3690*/  FADD.FTZ R42, R65, R42 ;  /* 0x0000002a412a7221 */ /* 0x000fe20000010000 */
[----:B------:R-:W-:Y:S01]  /*36a0*/  FADD.FTZ R15, R165, R15 ;  /* 0x0000000fa50f7221 */ /* 0x000fe20000010000 */
[----:B------:R-:W1:Y:S01]  /*36b0*/  @!P3 S2R R2, SR_TID.X ;  /* 0x000000000002b919 */ /* 0x000e620000002100 */
[----:B------:R-:W-:Y:S01]  /*36c0*/  @!P3 PLOP3.LUT P0, PT, P2, PT, PT, 0x80, 0x8 ;  /* 0x000000000008b81c */ /* 0x000fe2000170f070 */
        /* <DEDUP_REMOVED lines=13> */
[----:B------:R-:W2:Y:S01]  /*37a0*/  SHFL.DOWN PT, R244, R60, 0x8, 0x1f ;  /* 0x09001f003cf47f89 */ /* 0x000ea200000e0000 */
        /* <DEDUP_REMOVED lines=23> */
[----:B--2---:R-:W-:Y:S01]  /*3920*/  FADD.FTZ R252, R60, R244 ;  /* 0x000000f43cfc7221 */ /* 0x004fe20000010000 */
        /* <DEDUP_REMOVED lines=20> */
[----:B0-----:R-:W-:-:S02]  /*3a70*/  FADD.FTZ R244, R61, R244 ;  /* 0x000000f43df47221 */ /* 0x001fc40000010000 */
[----:B------:R-:W0:Y:S02]  /*3a80*/  SHFL.DOWN PT, R61, R252, 0x4, 0x1f ;  /* 0x08801f00fc3d7f89 */ /* 0x000e2400000e0000 */
[----:B0-----:R-:W-:Y:S02]  /*3a90*/  FADD.FTZ R252, R252, R61 ;  /* 0x0000003dfcfc7221 */ /* 0x001fe40000010000 */
[----:B------:R-:W0:Y:S02]  /*3aa0*/  SHFL.DOWN PT, R61, R244, 0x4, 0x1f ;  /* 0x08801f00f43d7f89 */ /* 0x000e2400000e0000 */
[----:B0-----:R-:W-:Y:S02]  /*3ab0*/  FADD.FTZ R248, R244, R61 ;  /* 0x0000003df4f87221 */ /* 0x001fe40000010000 */
[----:B------:R-:W0:Y:S04]  /*3ac0*/  SHFL.DOWN PT, R61, R252, 0x2, 0x1f ;  /* 0x08401f00fc3d7f89 */ /* 0x000e2800000e0000 */
[----:B------:R-:W2:Y:S01]  /*3ad0*/  SHFL.DOWN PT, R250, R248, 0x2, 0x1f ;  /* 0x08401f00f8fa7f89 */ /* 0x000ea200000e0000 */
[----:B0-----:R-:W-:Y:S01]  /*3ae0*/  FADD.FTZ R244, R252, R61 ;  /* 0x0000003dfcf47221 */ /* 0x001fe20000010000 */
[----:B--2---:R-:W-:-:S04]  /*3af0*/  FADD.FTZ R250, R248, R250 ;  /* 0x000000faf8fa7221 */ /* 0x004fc80000010000 */
[----:B------:R-:W0:Y:S04]  /*3b00*/  SHFL.DOWN PT, R61, R244, 0x1, 0x1f ;  /* 0x08201f00f43d7f89 */ /* 0x000e2800000e0000 */
[----:B------:R-:W2:Y:S01]  /*3b10*/  SHFL.DOWN PT, R242, R250, 0x1, 0x1f ;  /* 0x08201f00faf27f89 */ /* 0x000ea200000e0000 */
[----:B0-----:R-:W-:Y:S01]  /*3b20*/  FADD.FTZ R60, R244, R61 ;  /* 0x0000003df43c7221 */ /* 0x001fe20000010000 */
[----:B-1----:R-:W-:Y:S01]  /*3b30*/  @!P3 SHF.R.U32.HI R244, RZ, 0x2, R2 ;  /* 0x00000002fff4b819 */ /* 0x002fe20000011602 */
[----:B--2---:R-:W-:Y:S01]  /*3b40*/  FADD.FTZ R61, R250, R242 ;  /* 0x000000f2fa3d7221 */ /* 0x004fe20000010000 */
[----:B------:R-:W-:Y:S02]  /*3b50*/  IADD3 R242, PT, PT, R100, 0x4020, RZ ;  /* 0x0000402064f27810 */ /* 0x000fe40007ffe0ff */
[----:B------:R-:W-:-:S02]  /*3b60*/  @!P3 LOP3.LUT R244, R244, 0x18, RZ, 0xc0, !PT ;  /* 0x00000018f4f4b812 */ /* 0x000fc400078ec0ff */
[----:B------:R-:W-:Y:S02]  /*3b70*/  @!P3 MOV R246, R242 ;  /* 0x000000f200f6b202 */ /* 0x000fe40000000f00 */
[C---:B------:R-:W-:Y:S02]  /*3b80*/  @!P0 IADD3 R246, PT, PT, R100.reuse, 0x4000, RZ ;  /* 0x0000400064f68810 */ /* 0x040fe40007ffe0ff */
[----:B------:R-:W-:Y:S02]  /*3b90*/  @!P2 IADD3 R242, PT, PT, R100, 0x4000, RZ ;  /* 0x0000400064f2a810 */ /* 0x000fe40007ffe0ff */
[----:B------:R-:W-:Y:S02]  /*3ba0*/  @!P3 IADD3 R244, PT, PT, R244, R246, RZ ;  /* 0x000000f6f4f4b210 */ /* 0x000fe40007ffe0ff */
[----:B------:R-:W-:-:S03]  /*3bb0*/  PLOP3.LUT P2, PT, P2, PT, PT, 0x8, 0x80 ;  /* 0x000000000080781c */ /* 0x000fc6000174e170 */
[----:B------:R-:W-:Y:S01]  /*3bc0*/  @!P3 STS.64 [R244], R60 ;  /* 0x0000003cf400b388 */ /* 0x000fe20000000a00 */
[----:B------:R-:W-:Y:S06]  /*3bd0*/  BAR.SYNC.DEFER_BLOCKING 0x0 ;  /* 0x0000000000007b1d */ /* 0x000fec0000010000 */
        /* <DEDUP_REMOVED lines=10> */
[----:B------:R-:W-:Y:S01]  /*3c80*/  FMUL.FTZ R61, R66, 0.000244140625 ;  /* 0x39800000423d7820 */ /* 0x000fe20000410000 */
[----:B------:R-:W-:-:S04]  /*3c90*/  FMUL.FTZ R60, R60, 0.000244140625 ;  /* 0x398000003c3c7820 */ /* 0x000fc80000410000 */
[C-C-:B------:R-:W-:Y:S01]  /*3ca0*/  FFMA.FTZ R82, R60.reuse, R82, R61.reuse ;  /* 0x000000523c527223 */ /* 0x140fe2000001003d */
[C-C-:B------:R-:W-:Y:S01]  /*3cb0*/  FFMA.FTZ R212, R60.reuse, R212, R61.reuse ;  /* 0x000000d43cd47223 */ /* 0x140fe2000001003d */
[C-C-:B------:R-:W-:Y:S01]  /*3cc0*/  FFMA.FTZ R179, R60.reuse, R91, R61.reuse ;  /* 0x0000005b3cb37223 */ /* 0x140fe2000001003d */
[----:B------:R-:W-:Y:S01]  /*3cd0*/  FFMA.FTZ R0, R60, R0, R61 ;  /* 0x000000003c007223 */ /* 0x000fe2000001003d */
[----:B------:R-:W-:Y:S01]  /*3ce0*/  FADD.FTZ R161, -R82, R79 ;  /* 0x0000004f52a17221 */ /* 0x000fe20000010100 */
[----:B------:R-:W-:Y:S01]  /*3cf0*/  FADD.FTZ R165, -R212, R83 ;  /* 0x00000053d4a57221 */ /* 0x000fe20000010100 */
        /* <DEDUP_REMOVED lines=30> */
[----:B------:R-:W-:Y:S01]  /*3ee0*/  LEA R61, R4, R155, 0xa ;  /* 0x0000009b043d7211 */ /* 0x000fe200078e50ff */
[----:B------:R-:W-:Y:S01]  /*3ef0*/  FADD.FTZ R3, -R0, R3 ;  /* 0x0000000300037221 */ /* 0x000fe20000010100 */
[----:B-1----:R-:W-:Y:S01]  /*3f00*/  IADD3 R4, PT, PT, R4, R82, RZ ;  /* 0x0000005204047210 */ /* 0x002fe20007ffe0ff */
        /* <DEDUP_REMOVED lines=17> */
[----:B------:R-:W-:Y:S01]  /*4020*/  ISETP.GE.AND P0, PT, R4, R83, PT ;  /* 0x000000530400720c */ /* 0x000fe20003f06270 */
        /* <DEDUP_REMOVED lines=115> */
.L_x_2105:
[----:B-----5:R-:W0:Y:S01]  /*4760*/  S2R R7, SR_TID.X ;  /* 0x0000000000077919 */ /* 0x020e220000002100 */
[----:B------:R-:W1:Y:S08]  /*4770*/  S2UR UR4, SR_CTAID.X ;  /* 0x00000000000479c3 */ /* 0x000e700000002500 */
[----:B------:R-:W2:Y:S08]  /*4780*/  LDC.64 R2, c[0x0][0x3e0] ;  /* 0x0000f800ff027b82 */ /* 0x000eb00000000a00 */
[----:B------:R-:W3:Y:S01]  /*4790*/  LDC.64 R4, c[0x0][0x3e8] ;  /* 0x0000fa00ff047b82 */ /* 0x000ee20000000a00 */
[----:B-1----:R-:W-:-:S06]  /*47a0*/  USHF.L.U32 UR4, UR4, 0xa, URZ ;  /* 0x0000000a04047899 */ /* 0x002fcc00080006ff */
[----:B0-----:R-:W-:-:S05]  /*47b0*/  LOP3.LUT R7, R7, UR4, RZ, 0xfc, !PT ;  /* 0x0000000407077c12 */ /* 0x001fca000f8efcff */
[----:B--2---:R-:W-:-:S04]  /*47c0*/  IMAD.WIDE.U32 R2, R7, 0x10, R2 ;  /* 0x0000001007027825 */ /* 0x004fc800078e0002 */
[----:B---3--:R-:W-:Y:S01]  /*47d0*/  IMAD.WIDE.U32 R4, R7, 0x10, R4 ;  /* 0x0000001007047825 */ /* 0x008fe200078e0004 */
        /* <DEDUP_REMOVED lines=17> */
.L_x_2111:
        /* <DEDUP_REMOVED lines=9> */
.L_x_3158:


//--------------------- .text._ZN10layer_norm22ln_bwd_finalize_kernelINS_22Kernel_traits_finalizeILj4096E13__nv_bfloat16S2_S2_fjLj1024ELj4ENS_18Kernel_traits_baseILj4096ES2_S2_S2_fjLj1024EEEEEEEvNS_9BwdParamsE --------------------------
	.section	.text._ZN10layer_norm22ln_bwd_finalize_kernelINS_22Kernel_traits_finalizeILj4096E13__nv_bfloat16S2_S2_fjLj1024ELj4ENS_18Kernel_traits_baseILj4096ES2_S2_S2_fjLj1024EEEEEEEvNS_9BwdParamsE,"ax",@progbits
	.align	128
        .global         _ZN10layer_norm22ln_bwd_finalize_kernelINS_22Kernel_traits_finalizeILj4096E13__nv_bfloat16S2_S2_fjLj1024ELj4ENS_18Kernel_traits_baseILj4096ES2_S2_S2_fjLj1024EEEEEEEvNS_9BwdParamsE
        .type           _ZN10layer_norm22ln_bwd_finalize_kernelINS_22Kernel_traits_finalizeILj4096E13__nv_bfloat16S2_S2_fjLj1024ELj4ENS_18Kernel_traits_baseILj4096ES2_S2_S2_fjLj1024EEEEEEEvNS_9BwdParamsE,@function
        .size           _ZN10layer_norm22ln_bwd_finalize_kernelINS_22Kernel_traits_finalizeILj4096E13__nv_bfloat16S2_S2_fjLj1024ELj4ENS_18Kernel_traits_baseILj4096ES2_S2_S2_fjLj1024EEEEEEEvNS_9BwdParamsE,(.L_x_3159 - _ZN10layer_norm22ln_bwd_finalize_kernelINS_22Kernel_traits_finalizeILj4096E13__nv_bfloat16S2_S2_fjLj1024ELj4ENS_18Kernel_traits_baseILj4096ES2_S2_S2_fjLj1024EEEEEEEvNS_9BwdParamsE)
        .other          _ZN10layer_norm22ln_bwd_finalize_kernelINS_22Kernel_traits_finalizeILj4096E13__nv_bfloat16S2_S2_fjLj1024ELj4ENS_18Kernel_traits_baseILj4096ES2_S2_S2_fjLj1024EEEEEEEvNS_9BwdParamsE,@"STO_CUDA_ENTRY STV_DEFAULT"
_ZN10layer_norm22ln_bwd_finalize_kernelINS_22Kernel_traits_finalizeILj4096E13__nv_bfloat16S2_S2_fjLj1024ELj4ENS_18Kernel_traits_baseILj4096ES2_S2_S2_fjLj1024EEEEEEEvNS_9BwdParamsE:
.text._ZN10layer_norm22ln_bwd_finalize_kernelINS_22Kernel_traits_finalizeILj4096E13__nv_bfloat16S2_S2_fjLj1024ELj4ENS_18Kernel_traits_baseILj4096ES2_S2_S2_fjLj1024EEEEEEEvNS_9BwdParamsE:
        /* <DEDUP_REMOVED lines=37> */
.L_x_2116:
        /* <DEDUP_REMOVED lines=118> */
.L_x_2115:
[----:B------:R-:W-:Y:S05]  /*09b0*/  BSYNC.RECONVERGENT B1 ;  /* 0x0000000000017941 */ /* 0x000fea0003800200 */
.L_x_2114:
        /* <DEDUP_REMOVED lines=65> */
.L_x_2118:
[----:B------:R-:W-:Y:S05]  /*0dd0*/  BSYNC.RECONVERGENT B1 ;  /* 0x0000000000017941 */ /* 0x000fea0003800200 */
.L_x_2117:
        /* <DEDUP_REMOVED lines=37> */
.L_x_2120:
[----:B------:R-:W-:Y:S05]  /*1030*/  BSYNC.RECONVERGENT B1 ;  /* 0x0000000000017941 */ /* 0x000fea0003800200 */
.L_x_2119:
[----:B------:R-:W-:Y:S05]  /*1040*/  @!P1 BRA `(.L_x_2113) ;  /* 0x00000000003c9947 */ /* 0x000fea0003800000 */
[----:B------:R-:W0:Y:S01]  /*1050*/  LDC.64 R6, c[0x0][0x3e0] ;  /* 0x0000f800ff067b82 */ /* 0x000e220000000a00 */
[----:B------:R-:W-:Y:S02]  /*1060*/  LEA R2, R15, R11, 0xc ;  /* 0x0000000b0f027211 */ /* 0x000fe400078e60ff */
[----:B------:R-:W-:Y:S02]  /*1070*/  IADD3 R24, PT, PT, -R24, RZ, RZ ;  /* 0x000000ff18187210 */ /* 0x000fe40007ffe1ff */
[----:B------:R-:W-:-:S03]  /*1080*/  IADD3 R11, PT, PT, R13, R2, RZ ;  /* 0x000000020d0b7210 */ /* 0x000fc60007ffe0ff */
[----:B------:R-:W1:Y:S04]  /*1090*/  LDC.64 R8, c[0x0][0x3e8] ;  /* 0x0000fa00ff087b82 */ /* 0x000e680000000a00 */
.L_x_2121:
        /* <DEDUP_REMOVED lines=10> */
.L_x_2113:
[----:B------:R-:W-:Y:S05]  /*1140*/  BSYNC.RECONVERGENT B0 ;  /* 0x0000000000007941 */ /* 0x000fea0003800200 */
.L_x_2112:
        /* <DEDUP_REMOVED lines=55> */
.L_x_2122:
        /* <DEDUP_REMOVED lines=12> */
.L_x_3159:


//--------------------- .text._ZN10layer_norm13ln_bwd_kernelINS_13Kernel_traitsI13__nv_bfloat16S2_S2_fjLj4096ELj1ELj1ELj4ELj16ENS_18Kernel_traits_baseILj4096ES2_S2_S2_fjLj128EEEEEEEvNS_9BwdParamsE --------------------------
	.section	.text._ZN10layer_norm13ln_bwd_kernelINS_13Kernel_traitsI13__nv_bfloat16S2_S2_fjLj4096ELj1ELj1ELj4ELj16ENS_18Kernel_traits_baseILj4096ES2_S2_S2_fjLj128EEEEEEEvNS_9BwdParamsE,"ax",@progbits
	.align	128
        .global         _ZN10layer_norm13ln_bwd_kernelINS_13Kernel_traitsI13__nv_bfloat16S2_S2_fjLj4096ELj1ELj1ELj4ELj16ENS_18Kernel_traits_baseILj4096ES2_S2_S2_fjLj128EEEEEEEvNS_9BwdParamsE
        .type           _ZN10layer_norm13ln_bwd_kernelINS_13Kernel_traitsI13__nv_bfloat16S2_S2_fjLj4096ELj1ELj1ELj4ELj16ENS_18Kernel_traits_baseILj4096ES2_S2_S2_fjLj128EEEEEEEvNS_9BwdParamsE,@function
        .size           _ZN10layer_norm13ln_bwd_kernelINS_13Kernel_traitsI13__nv_bfloat16S2_S2_fjLj4096ELj1ELj1ELj4ELj16ENS_18Kernel_traits_baseILj4096ES2_S2_S2_fjLj128EEEEEEEvNS_9BwdParamsE,(.L_x_3160 - _ZN10layer_norm13ln_bwd_kernelINS_13Kernel_traitsI13__nv_bfloat16S2_S2_fjLj4096ELj1ELj1ELj4ELj16ENS_18Kernel_traits_baseILj4096ES2_S2_S2_fjLj128EEEEEEEvNS_9BwdParamsE)
        .other          _ZN10layer_norm13ln_bwd_kernelINS_13Kernel_traitsI13__nv_bfloat16S2_S2_fjLj4096ELj1ELj1ELj4ELj16ENS_18Kernel_traits_baseILj4096ES2_S2_S2_fjLj128EEEEEEEvNS_9BwdParamsE,@"STO_CUDA_ENTRY STV_DEFAULT"
_ZN10layer_norm13ln_bwd_kernelINS_13Kernel_traitsI13__nv_bfloat16S2_S2_fjLj4096ELj1ELj1ELj4ELj16ENS_18Kernel_traits_baseILj4096ES2_S2_S2_fjLj128EEEEEEEvNS_9BwdParamsE:
.text._ZN10layer_norm13ln_bwd_kernelINS_13Kernel_traitsI13__nv_bfloat16S2_S2_fjLj4096ELj1ELj1ELj4ELj16ENS_18Kernel_traits_baseILj4096ES2_S2_S2_fjLj128EEEEEEEvNS_9BwdParamsE:
        /* <DEDUP_REMOVED lines=23> */
[----:B-1----:R-:W-:Y:S01]  /*0170*/  @!P0 IMAD.WIDE.U32 R38, R53, 0x10, R38 ;  /* 0x0000001035268825 */ /* 0x002fe200078e0026 */
[----:B0-----:R-:W-:Y:S02]  /*0180*/  MOV R2, UR4 ;  /* 0x0000000400027c02 */ /* 0x001fe40008000f00 */
[----:B------:R-:W5:Y:S02]  /*0190*/  @P0 LDG.E.128 R12, desc[UR6][R36.64+0x800] ;  /* 0x00080006240c0981 */ /* 0x000f64000c1e1d00 */
[----:B----4-:R-:W-:-:S02]  /*01a0*/  ISETP.GE.AND P1, PT, R2, UR5, PT ;  /* 0x0000000502007c0c */ /* 0x010fc4000bf26270 */
[----:B------:R-:W5:Y:S01]  /*01b0*/  @P0 LDG.E.128 R8, desc[UR6][R36.64+0x1000] ;  /* 0x0010000624080981 */ /* 0x000f62000c1e1d00 */
[----:B------:R-:W-:Y:S02]  /*01c0*/  CS2R R40, SRZ ;  /* 0x0000000000287805 */ /* 0x000fe4000001ff00 */
[----:B------:R-:W-:Y:S02]  /*01d0*/  CS2R R42, SRZ ;  /* 0x00000000002a7805 */ /* 0x000fe4000001ff00 */
[----:B------:R-:W-:Y:S01]  /*01e0*/  CS2R R68, SRZ ;  /* 0x0000000000447805 */ /* 0x000fe2000001ff00 */
[----:B------:R0:W5:Y:S01]  /*01f0*/  @P0 LDG.E.128 R4, desc[UR6][R36.64+0x1800] ;  /* 0x0018000624040981 */ /* 0x000162000c1e1d00 */
        /* <DEDUP_REMOVED lines=9> */
[----:B0-----:R-:W-:Y:S02]  /*0290*/  CS2R R36, SRZ ;  /* 0x0000000000247805 */ /* 0x001fe4000001ff00 */
        /* <DEDUP_REMOVED lines=75> */
[----:B------:R-:W-:-:S07]  /*0750*/  MOV R178, UR4 ;  /* 0x0000000400b27c02 */ /* 0x000fce0008000f00 */
.L_x_2128:
[----:B-1----:R-:W0:Y:S01]  /*0760*/  @!P0 LDC.64 R36, c[0x0][0x3a0] ;  /* 0x0000e800ff248b82 */ /* 0x002e220000000a00 */
[----:B------:R-:W-:-:S07]  /*0770*/  HFMA2 R147, -RZ, RZ, 0, 0 ;  /* 0x00000000ff937431 */ /* 0x000fce00000001ff */
[----:B------:R-:W1:Y:S01]  /*0780*/  LDC.64 R38, c[0x0][0x398] ;  /* 0x0000e600ff267b82 */ /* 0x000e620000000a00 */
[----:B------:R-:W-:-:S07]  /*0790*/  SHF.L.U32 R0, R2, 0x9, RZ ;  /* 0x0000000902007819 */ /* 0x000fce00000006ff */
[----:B------:R-:W2:Y:S01]  /*07a0*/  LDC.64 R144, c[0x0][0x3a8] ;  /* 0x0000ea00ff907b82 */ /* 0x000ea20000000a00 */
[----:B0-----:R-:W-:-:S05]  /*07b0*/  @!P0 IMAD.WIDE R36, R2, 0x4, R36 ;  /* 0x0000000402248825 */ /* 0x001fca00078e0224 */
[----:B------:R-:W5:Y:S01]  /*07c0*/  @!P0 LDG.E R147, desc[UR6][R36.64] ;  /* 0x0000000624938981 */ /* 0x000f62000c1e1900 */
[----:B-1----:R-:W-:-:S04]  /*07d0*/  ISETP.NE.U32.AND P1, PT, R38, RZ, PT ;  /* 0x000000ff2600720c */ /* 0x002fc80003f25070 */
[----:B------:R-:W-:-:S13]  /*07e0*/  ISETP.NE.AND.EX P0, PT, R39, RZ, PT, P1 ;  /* 0x000000ff2700720c */ /* 0x000fda0003f05310 */
[----:B------:R-:W0:Y:S08]  /*07f0*/  @!P0 LDC.64 R132, c[0x0][0x3d8] ;  /* 0x0000f600ff848b82 */ /* 0x000e300000000a00 */
[----:B------:R-:W1:Y:S01]  /*0800*/  @!P0 LDC.64 R134, c[0x0][0x390] ;  /* 0x0000e400ff868b82 */ /* 0x000e620000000a00 */
[----:B------:R-:W-:-:S07]  /*0810*/  LOP3.LUT R3, R0, R53, RZ, 0xfc, !PT ;  /* 0x0000003500037212 */ /* 0x000fce00078efcff */
[----:B------:R-:W3:Y:S01]  /*0820*/  @P0 LDC.64 R136, c[0x0][0x3d8] ;  /* 0x0000f600ff880b82 */ /* 0x000ee20000000a00 */
[----:B0-----:R-:W-:-:S07]  /*0830*/  @!P0 IMAD.WIDE.U32 R132, R3, 0x10, R132 ;  /* 0x0000001003848825 */ /* 0x001fce00078e0084 */
[----:B------:R-:W0:Y:S01]  /*0840*/  @P0 LDC.64 R140, c[0x0][0x398] ;  /* 0x0000e600ff8c0b82 */ /* 0x000e220000000a00 */
[----:B------:R-:W4:Y:S01]  /*0850*/  @!P0 LDG.E.128 R40, desc[UR6][R132.64] ;  /* 0x0000000684288981 */ /* 0x000f22000c1e1d00 */
[----:B-1----:R-:W-:-:S03]  /*0860*/  @!P0 IMAD.WIDE.U32 R134, R3, 0x10, R134 ;  /* 0x0000001003868825 */ /* 0x002fc600078e0086 */
[----:B------:R-:W4:Y:S04]  /*0870*/  @!P0 LDG.E.128 R44, desc[UR6][R132.64+0x800] ;  /* 0x00080006842c8981 */ /* 0x000f28000c1e1d00 */
[----:B------:R-:W4:Y:S04]  /*0880*/  @!P0 LDG.E.128 R48, desc[UR6][R132.64+0x1000] ;  /* 0x0010000684308981 */ /* 0x000f28000c1e1d00 */
[----:B------:R-:W4:Y:S04]  /*0890*/  @!P0 LDG.E.128 R36, desc[UR6][R132.64+0x1800] ;  /* 0x0018000684248981 */ /* 0x000f28000c1e1d00 */
[----:B------:R-:W4:Y:S04]  /*08a0*/  @!P0 LDG.E.128 R52, desc[UR6][R134.64] ;  /* 0x0000000686348981 */ /* 0x000f28000c1e1d00 */
[----:B------:R-:W4:Y:S04]  /*08b0*/  @!P0 LDG.E.128 R56, desc[UR6][R134.64+0x800] ;  /* 0x0008000686388981 */ /* 0x000f28000c1e1d00 */
[----:B------:R-:W4:Y:S04]  /*08c0*/  @!P0 LDG.E.128 R60, desc[UR6][R134.64+0x1000] ;  /* 0x00100006863c8981 */ /* 0x000f28000c1e1d00 */
[----:B------:R4:W4:Y:S01]  /*08d0*/  @!P0 LDG.E.128 R64, desc[UR6][R134.64+0x1800] ;  /* 0x0018000686408981 */ /* 0x000922000c1e1d00 */
[----:B---3--:R-:W-:-:S04]  /*08e0*/  @P0 IMAD.WIDE.U32 R136, R3, 0x10, R136 ;  /* 0x0000001003880825 */ /* 0x008fc800078e0088 */
[----:B0-----:R-:W-:Y:S01]  /*08f0*/  @P0 IMAD.WIDE.U32 R140, R3, 0x10, R140 ;  /* 0x00000010038c0825 */ /* 0x001fe200078e008c */
[----:B------:R-:W4:Y:S04]  /*0900*/  @P0 LDG.E.128 R40, desc[UR6][R136.64] ;  /* 0x0000000688280981 */ /* 0x000f28000c1e1d00 */
[----:B------:R-:W3:Y:S04]  /*0910*/  @P0 LDG.E.128 R44, desc[UR6][R136.64+0x800] ;  /* 0x00080006882c0981 */ /* 0x000ee8000c1e1d00 */
[----:B------:R-:W3:Y:S04]  /*0920*/  @P0 LDG.E.128 R48, desc[UR6][R136.64+0x1000] ;  /* 0x0010000688300981 */ /* 0x000ee8000c1e1d00 */
[----:B------:R0:W3:Y:S04]  /*0930*/  @P0 LDG.E.128 R36, desc[UR6][R136.64+0x1800] ;  /* 0x0018000688240981 */ /* 0x0000e8000c1e1d00 */
[----:B------:R-:W3:Y:S04]  /*0940*/  @P0 LDG.E.128 R52, desc[UR6][R140.64] ;  /* 0x000000068c340981 */ /* 0x000ee8000c1e1d00 */
[----:B------:R-:W3:Y:S04]  /*0950*/  @P0 LDG.E.128 R56, desc[UR6][R140.64+0x800] ;  /* 0x000800068c380981 */ /* 0x000ee8000c1e1d00 */
[----:B------:R-:W3:Y:S04]  /*0960*/  @P0 LDG.E.128 R60, desc[UR6][R140.64+0x1000] ;  /* 0x001000068c3c0981 */ /* 0x000ee8000c1e1d00 */
[----:B------:R1:W3:Y:S01]  /*0970*/  @P0 LDG.E.128 R64, desc[UR6][R140.64+0x1800] ;  /* 0x001800068c400981 */ /* 0x0002e2000c1e1d00 */
[----:B--2---:R-:W-:-:S05]  /*0980*/  IMAD.WIDE R144, R2, 0x4, R144 ;  /* 0x0000000402907825 */ /* 0x004fca00078e0290 */
[----:B------:R2:W5:Y:S01]  /*0990*/  LDG.E R132, desc[UR6][R144.64] ;  /* 0x0000000690847981 */ /* 0x000562000c1e1900 */
[----:B----4-:R-:W-:Y:S02]  /*09a0*/  PRMT R134, R43, 0x7632, R134 ;  /* 0x000076322b867816 */ /* 0x010fe40000000086 */
[----:B------:R-:W-:Y:S02]  /*09b0*/  PRMT R133, R42, 0x7632, R133 ;  /* 0x000076322a857816 */ /* 0x000fe40000000085 */
[----:B------:R-:W-:Y:S02]  /*09c0*/  PRMT R154, R41, 0x7632, R154 ;  /* 0x00007632299a7816 */ /* 0x000fe4000000009a */
[----:B------:R-:W-:Y:S02]  /*09d0*/  PRMT R3, R40, 0x7632, R3 ;  /* 0x0000763228037816 */ /* 0x000fe40000000003 */
[----:B---3--:R-:W-:Y:S02]  /*09e0*/  PRMT R138, R47, 0x7632, R138 ;  /* 0x000076322f8a7816 */ /* 0x008fe4000000008a */
[----:B0-----:R-:W-:-:S02]  /*09f0*/  PRMT R137, R46, 0x7632, R137 ;  /* 0x000076322e897816 */ /* 0x001fc40000000089 */
[----:B------:R-:W-:Y:S02]  /*0a00*/  PRMT R136, R45, 0x7632, R136 ;  /* 0x000076322d887816 */ /* 0x000fe40000000088 */
[----:B------:R-:W-:Y:S02]  /*0a10*/  PRMT R135, R44, 0x7632, R135 ;  /* 0x000076322c877816 */ /* 0x000fe40000000087 */
[----:B------:R-:W-:Y:S02]  /*0a20*/  PRMT R142, R51, 0x7632, R142 ;  /* 0x00007632338e7816 */ /* 0x000fe4000000008e */
[----:B-1----:R-:W-:Y:S02]  /*0a30*/  PRMT R141, R50, 0x7632, R141 ;  /* 0x00007632328d7816 */ /* 0x002fe4000000008d */
[----:B------:R-:W-:Y:S02]  /*0a40*/  PRMT R140, R49, 0x7632, R140 ;  /* 0x00007632318c7816 */ /* 0x000fe4000000008c */
[----:B------:R-:W-:-:S02]  /*0a50*/  PRMT R139, R48, 0x7632, R139 ;  /* 0x00007632308b7816 */ /* 0x000fc4000000008b */
[----:B------:R-:W-:Y:S02]  /*0a60*/  PRMT R146, R39, 0x7632, R146 ;  /* 0x0000763227927816 */ /* 0x000fe40000000092 */
[----:B--2---:R-:W-:Y:S02]  /*0a70*/  PRMT R145, R38, 0x7632, R145 ;  /* 0x0000763226917816 */ /* 0x004fe40000000091 */
        /* <DEDUP_REMOVED lines=39> */
[----:B------:R-:W-:Y:S02]  /*0cf0*/  SHF.L.U32 R55, R42, 0x10, RZ ;  /* 0x000000102a377819 */ /* 0x000fe400000006ff */
[----:B------:R-:W-:Y:S01]  /*0d00*/  SHF.L.U32 R160, R61, 0x10, RZ ;  /* 0x000000103da07819 */ /* 0x000fe200000006ff */
[--C-:B------:R-:W-:Y:S01]  /*0d10*/  FADD.FTZ R157, R44, -R147.reuse ;  /* 0x800000932c9d7221 */ /* 0x100fe20000010000 */
[----:B------:R-:W-:Y:S02]  /*0d20*/  SHF.L.U32 R46, R34, 0x10, RZ ;  /* 0x00000010222e7819 */ /* 0x000fe400000006ff */
[----:B------:R-:W-:Y:S01]  /*0d30*/  SHF.L.U32 R168, R63, 0x10, RZ ;  /* 0x000000103fa87819 */ /* 0x000fe200000006ff */
[----:B------:R-:W-:Y:S01]  /*0d40*/  FMUL.FTZ R157, R132, R157 ;  /* 0x0000009d849d7220 */ /* 0x000fe20000410000 */
[----:B------:R-:W-:Y:S02]  /*0d50*/  SHF.L.U32 R61, R48, 0x10, RZ ;  /* 0x00000010303d7819 */ /* 0x000fe400000006ff */
[----:B------:R-:W-:Y:S01]  /*0d60*/  SHF.L.U32 R198, R167, 0x10, RZ ;  /* 0x00000010a7c67819 */ /* 0x000fe200000006ff */
[----:B------:R-:W-:Y:S01]  /*0d70*/  FADD.FTZ R167, R40, -R147 ;  /* 0x8000009328a77221 */ /* 0x000fe20000010000 */
[----:B------:R-:W-:Y:S01]  /*0d80*/  SHF.L.U32 R214, R3, 0x10, RZ ;  /* 0x0000001003d67819 */ /* 0x000fe200000006ff */
[----:B------:R-:W-:Y:S01]  /*0d90*/  FMUL.FTZ R3, R0, R53 ;  /* 0x0000003500037220 */ /* 0x000fe20000410000 */
[----:B------:R-:W-:Y:S01]  /*0da0*/  SHF.L.U32 R155, R182, 0x10, RZ ;  /* 0x00000010b69b7819 */ /* 0x000fe200000006ff */
[----:B------:R-:W-:Y:S01]  /*0db0*/  FMUL.FTZ R0, R132, R245 ;  /* 0x000000f584007220 */ /* 0x000fe20000410000 */
[----:B------:R-:W-:-:S02]  /*0dc0*/  SHF.L.U32 R63, R50, 0x10, RZ ;  /* 0x00000010323f7819 */ /* 0x000fc400000006ff */
[----:B------:R-:W-:Y:S01]  /*0dd0*/  SHF.L.U32 R172, R64, 0x10, RZ ;  /* 0x0000001040ac7819 */ /* 0x000fe200000006ff */
[----:B------:R-:W-:Y:S01]  /*0de0*/  FMUL.FTZ R155, R155, R214 ;  /* 0x000000d69b9b7220 */ /* 0x000fe20000410000 */
[----:B------:R-:W-:Y:S01]  /*0df0*/  SHF.L.U32 R200, R66, 0x10, RZ ;  /* 0x0000001042c87819 */ /* 0x000fe200000006ff */
[----:B------:R-:W-:Y:S01]  /*0e00*/  FFMA.FTZ R245, R0, R3, RZ ;  /* 0x0000000300f57223 */ /* 0x000fe200000100ff */
        /* <DEDUP_REMOVED lines=36> */
[----:B------:R-:W-:Y:S01]  /*1050*/  FMUL.FTZ R133, R46, R55 ;  /* 0x000000372e857220 */ /* 0x000fe20000410000 */
[----:B------:R-:W-:Y:S01]  /*1060*/  SHF.L.U32 R41, R41, 0x10, RZ ;  /* 0x0000001029297819 */ /* 0x000fe200000006ff */
[----:B------:R-:W-:Y:S01]  /*1070*/  FADD.FTZ R46, RZ, R3 ;  /* 0x00000003ff2e7221 */ /* 0x000fe20000010000 */
        /* <DEDUP_REMOVED lines=15> */
[----:B------:R-:W-:Y:S01]  /*1170*/  FADD.FTZ R37, R170, -R147 ;  /* 0x80000093aa257221 */ /* 0x000fe20000010000 */
        /* <DEDUP_REMOVED lines=40> */
[----:B------:R-:W-:Y:S01]  /*1400*/  FMUL.FTZ R139, R54, R45 ;  /* 0x0000002d368b7220 */ /* 0x000fe20000410000 */
        /* <DEDUP_REMOVED lines=82> */
[----:B------:R-:W-:Y:S01]  /*1930*/  FMUL.FTZ R146, R249, R158 ;  /* 0x0000009ef9927220 */ /* 0x000fe20000410000 */
[----:B------:R-:W-:Y:S01]  /*1940*/  FMUL.FTZ R51, R132, R51 ;  /* 0x0000003384337220 */ /* 0x000fe20000410000 */
        /* <DEDUP_REMOVED lines=23> */
[C---:B------:R-:W-:Y:S01]  /*1ac0*/  FMUL.FTZ R161, R132.reuse, R161 ;  /* 0x000000a184a17220 */ /* 0x040fe20000410000 */
        /* <DEDUP_REMOVED lines=47> */
.L_x_2124:
[----:B------:R-:W-:Y:S02]  /*1dc0*/  SHF.L.U32 R148, R34, 0x10, RZ ;  /* 0x0000001022947819 */ /* 0x000fe400000006ff */
[----:B------:R-:W-:Y:S02]  /*1dd0*/  SHF.L.U32 R210, R57, 0x10, RZ ;  /* 0x0000001039d27819 */ /* 0x000fe400000006ff */
[----:B------:R-:W0:Y:S01]  /*1de0*/  MUFU.RCP R177, R148 ;  /* 0x0000009400b17308 */ /* 0x000e220000001000 */
        /* <DEDUP_REMOVED lines=26> */
[----:B------:R-:W-:Y:S01]  /*1f90*/  FADD.FTZ R51, R216, -R51 ;  /* 0x80000033d8337221 */ /* 0x000fe20000010000 */
[----:B------:R-:W0:Y:S01]  /*1fa0*/  MUFU.RCP R52, R152 ;  /* 0x0000009800347308 */ /* 0x000e220000001000 */
[----:B------:R-:W-:Y:S02]  /*1fb0*/  SHF.L.U32 R206, R56, 0x10, RZ ;  /* 0x0000001038ce7819 */ /* 0x000fe400000006ff */
[----:B------:R-:W-:Y:S02]  /*1fc0*/  SHF.L.U32 R44, R167, 0x10, RZ ;  /* 0x00000010a72c7819 */ /* 0x000fe400000006ff */
[----:B------:R-:W-:Y:S02]  /*1fd0*/  SHF.L.U32 R219, R179, 0x10, RZ ;  /* 0x00000010b3db7819 */ /* 0x000fe400000006ff */
[----:B------:R-:W-:Y:S01]  /*1fe0*/  SHF.L.U32 R168, R53, 0x10, RZ ;  /* 0x0000001035a87819 */ /* 0x000fe200000006ff */
[----:B------:R-:W2:Y:S01]  /*1ff0*/  MUFU.RCP R56, R42 ;  /* 0x0000002a00387308 */ /* 0x000ea20000001000 */
[----:B------:R-:W-:Y:S01]  /*2000*/  SHF.L.U32 R235, R17, 0x10, RZ ;  /* 0x0000001011eb7819 */ /* 0x000fe200000006ff */
[----:B------:R-:W-:Y:S01]  /*2010*/  FADD.FTZ R219, R44, -R219 ;  /* 0x800000db2cdb7221 */ /* 0x000fe20000010000 */
[----:B------:R-:W-:-:S02]  /*2020*/  PRMT R224, R12, 0x7632, R224 ;  /* 0x000076320ce07816 */ /* 0x000fc400000000e0 */
[----:B------:R-:W-:Y:S01]  /*2030*/  SHF.L.U32 R217, R169, 0x10, RZ ;  /* 0x00000010a9d97819 */ /* 0x000fe200000006ff */
[----:B------:R-:W-:Y:S01]  /*2040*/  FADD.FTZ R235, R168, -R235 ;  /* 0x800000eba8eb7221 */ /* 0x000fe20000010000 */
[----:B------:R-:W-:Y:S01]  /*2050*/  SHF.L.U32 R216, R180, 0x10, RZ ;  /* 0x00000010b4d87819 */ /* 0x000fe200000006ff */
[----:B------:R-:W3:Y:S01]  /*2060*/  MUFU.RCP R221, R160 ;  /* 0x000000a000dd7308 */ /* 0x000ee20000001000 */
        /* <DEDUP_REMOVED lines=9> */
[----:B------:R-:W-:Y:S01]  /*2100*/  PRMT R217, R16, 0x7632, R217 ;  /* 0x0000763210d97816 */ /* 0x000fe200000000d9 */
[----:B------:R-:W4:Y:S01]  /*2110*/  MUFU.RCP R223, R168 ;  /* 0x000000a800df7308 */ /* 0x000f220000001000 */
[----:B------:R-:W-:Y:S01]  /*2120*/  PRMT R220, R18, 0x7632, R220 ;  /* 0x0000763212dc7816 */ /* 0x000fe200000000dc */
        /* <DEDUP_REMOVED lines=9> */
[----:B------:R-:W-:Y:S01]  /*21c0*/  PRMT R177, R14, 0x7632, R177 ;  /* 0x000076320eb17816 */ /* 0x000fe200000000b1 */
[----:B------:R-:W-:Y:S01]  /*21d0*/  FADD.FTZ R227, R214, -R227 ;  /* 0x800000e3d6e37221 */ /* 0x000fe20000010000 */
        /* <DEDUP_REMOVED lines=13> */
[----:B------:R-:W-:Y:S01]  /*22b0*/  MUFU.RCP R212, R156 ;  /* 0x0000009c00d47308 */ /* 0x000fe20000001000 */
[----:B------:R-:W-:-:S02]  /*22c0*/  SHF.L.U32 R177, R177, 0x10, RZ ;  /* 0x00000010b1b17819 */ /* 0x000fc400000006ff */
[----:B------:R-:W-:Y:S02]  /*22d0*/  SHF.L.U32 R150, R35, 0x10, RZ ;  /* 0x0000001023967819 */ /* 0x000fe400000006ff */
[----:B------:R-:W-:Y:S01]  /*22e0*/  SHF.L.U32 R63, R50, 0x10, RZ ;  /* 0x00000010323f7819 */ /* 0x000fe200000006ff */
[----:B0-----:R-:W-:Y:S01]  /*22f0*/  FMUL.FTZ R50, R233, R52 ;  /* 0x00000034e9327220 */ /* 0x001fe20000410000 */
[----:B------:R-:W-:Y:S01]  /*2300*/  SHF.L.U32 R169, R25, 0x10, RZ ;  /* 0x0000001019a97819 */ /* 0x000fe200000006ff */
[----:B--2---:R-:W-:Y:S01]  /*2310*/  FMUL.FTZ R52, R231, R56 ;  /* 0x00000038e7347220 */ /* 0x004fe20000410000 */
[----:B------:R-:W-:Y:S01]  /*2320*/  SHF.L.U32 R225, R170, 0x10, RZ ;  /* 0x00000010aae17819 */ /* 0x000fe200000006ff */
[----:B---3--:R-:W-:Y:S01]  /*2330*/  FMUL.FTZ R56, R228, R221 ;  /* 0x000000dde4387220 */ /* 0x008fe20000410000 */
[----:B------:R-:W-:Y:S01]  /*2340*/  SHF.L.U32 R214, R181, 0x10, RZ ;  /* 0x00000010b5d67819 */ /* 0x000fe200000006ff */
[----:B------:R-:W-:Y:S01]  /*2350*/  MUFU.RCP R174, R150 ;  /* 0x0000009600ae7308 */ /* 0x000fe20000001000 */
[----:B------:R-:W-:Y:S01]  /*2360*/  SHF.L.U32 R172, R26, 0x10, RZ ;  /* 0x000000101aac7819 */ /* 0x000fe200000006ff */
[----:B------:R-:W-:Y:S01]  /*2370*/  FADD.FTZ R221, R230, -R177 ;  /* 0x800000b1e6dd7221 */ /* 0x000fe20000010000 */
[----:B------:R-:W-:Y:S01]  /*2380*/  SHF.L.U32 R203, R175, 0x10, RZ ;  /* 0x00000010afcb7819 */ /* 0x000fe200000006ff */
[----:B------:R-:W-:Y:S01]  /*2390*/  FADD.FTZ R214, R225, -R214 ;  /* 0x800000d6e1d67221 */ /* 0x000fe20000010000 */
[----:B------:R-:W-:-:S02]  /*23a0*/  SHF.L.U32 R226, R226, 0x10, RZ ;  /* 0x00000010e2e27819 */ /* 0x000fc400000006ff */
[----:B------:R-:W-:Y:S01]  /*23b0*/  SHF.L.U32 R211, R60, 0x10, RZ ;  /* 0x000000103cd37819 */ /* 0x000fe200000006ff */
[----:B------:R-:W0:Y:S01]  /*23c0*/  MUFU.RCP R206, R169 ;  /* 0x000000a900ce7308 */ /* 0x000e220000001000 */
[----:B------:R-:W-:Y:S01]  /*23d0*/  SHF.L.U32 R235, R173, 0x10, RZ ;  /* 0x00000010adeb7819 */ /* 0x000fe200000006ff */
[----:B------:R-:W-:Y:S01]  /*23e0*/  FADD.FTZ R226, R203, -R226 ;  /* 0x800000e2cbe27221 */ /* 0x000fe20000010000 */
[----:B------:R-:W-:Y:S02]  /*23f0*/  SHF.L.U32 R60, R8, 0x10, RZ ;  /* 0x00000010083c7819 */ /* 0x000fe400000006ff */
[----:B------:R-:W-:Y:S02]  /*2400*/  SHF.L.U32 R173, R27, 0x10, RZ ;  /* 0x000000101bad7819 */ /* 0x000fe400000006ff */
[----:B------:R-:W-:Y:S01]  /*2410*/  SHF.L.U32 R61, R48, 0x10, RZ ;  /* 0x00000010303d7819 */ /* 0x000fe200000006ff */
[----:B------:R-:W1:Y:S01]  /*2420*/  MUFU.RCP R225, R172 ;  /* 0x000000ac00e17308 */ /* 0x000e620000001000 */
[----:B------:R-:W-:Y:S01]  /*2430*/  PRMT R177, R8, 0x7632, R177 ;  /* 0x0000763208b17816 */ /* 0x000fe200000000b1 */
[----:B------:R-:W-:Y:S01]  /*2440*/  FADD.FTZ R60, R211, -R60 ;  /* 0x8000003cd33c7221 */ /* 0x000fe20000010000 */
[----:B------:R-:W-:-:S02]  /*2450*/  SHF.L.U32 R48, R65, 0x10, RZ ;  /* 0x0000001041307819 */ /* 0x000fc400000006ff */
[----:B------:R-:W-:Y:S01]  /*2460*/  SHF.L.U32 R67, R5, 0x10, RZ ;  /* 0x0000001005437819 */ /* 0x000fe200000006ff */
[----:B----4-:R-:W-:Y:S01]  /*2470*/  FMUL.FTZ R60, R60, R223 ;  /* 0x000000df3c3c7220 */ /* 0x010fe20000410000 */
[----:B------:R-:W-:Y:S01]  /*2480*/  PRMT R202, R15, 0x7632, R202 ;  /* 0x000076320fca7816 */ /* 0x000fe200000000ca */
[----:B------:R-:W2:Y:S01]  /*2490*/  MUFU.RCP R204, R173 ;  /* 0x000000ad00cc7308 */ /* 0x000ea20000001000 */
        /* <DEDUP_REMOVED lines=8> */
[----:B-1----:R-:W-:Y:S01]  /*2520*/  FMUL.FTZ R64, R64, R225 ;  /* 0x000000e140407220 */ /* 0x002fe20000410000 */
[----:B------:R-:W-:Y:S01]  /*2530*/  SHF.L.U32 R213, R16, 0x10, RZ ;  /* 0x0000001010d57819 */ /* 0x000fe200000006ff */
[----:B------:R-:W-:Y:S01]  /*2540*/  FADD.FTZ R223, R236, -R177 ;  /* 0x800000b1ecdf7221 */ /* 0x000fe20000010000 */
[----:B------:R-:W-:Y:S01]  /*2550*/  PRMT R48, R17, 0x7632, R48 ;  /* 0x0000763211307816 */ /* 0x000fe20000000030 */
[----:B------:R-:W-:Y:S01]  /*2560*/  FADD.FTZ R228, R203, -R202 ;  /* 0x800000cacbe47221 */ /* 0x000fe20000010000 */
[----:B------:R-:W-:Y:S01]  /*2570*/  PRMT R230, R9, 0x7632, R230 ;  /* 0x0000763209e67816 */ /* 0x000fe200000000e6 */
[----:B------:R-:W-:Y:S01]  /*2580*/  FADD.FTZ R213, R166, -R213 ;  /* 0x800000d5a6d57221 */ /* 0x000fe20000010000 */
[----:B------:R-:W-:Y:S01]  /*2590*/  SHF.L.U32 R236, R161, 0x10, RZ ;  /* 0x00000010a1ec7819 */ /* 0x000fe200000006ff */
[----:B--2---:R-:W-:Y:S01]  /*25a0*/  FMUL.FTZ R51, R51, R204 ;  /* 0x000000cc33337220 */ /* 0x004fe20000410000 */
[----:B------:R-:W-:Y:S01]  /*25b0*/  SHF.L.U32 R237, R0, 0x10, RZ ;  /* 0x0000001000ed7819 */ /* 0x000fe200000006ff */
[----:B------:R-:W-:Y:S01]  /*25c0*/  FMUL.FTZ R0, R213, R212 ;  /* 0x000000d4d5007220 */ /* 0x000fe20000410000 */
[----:B------:R-:W-:-:S02]  /*25d0*/  SHF.L.U32 R48, R48, 0x10, RZ ;  /* 0x0000001030307819 */ /* 0x000fc400000006ff */
[----:B------:R-:W-:Y:S02]  /*25e0*/  SHF.L.U32 R203, R164, 0x10, RZ ;  /* 0x00000010a4cb7819 */ /* 0x000fe400000006ff */
[----:B------:R-:W-:Y:S01]  /*25f0*/  SHF.L.U32 R230, R230, 0x10, RZ ;  /* 0x00000010e6e67819 */ /* 0x000fe200000006ff */
[----:B------:R-:W-:Y:S01]  /*2600*/  FADD.FTZ R213, R237, -R48 ;  /* 0x80000030edd57221 */ /* 0x000fe20000010000 */
[----:B------:R-:W-:Y:S01]  /*2610*/  PRMT R161, R11, 0x7632, R161 ;  /* 0x000076320ba17816 */ /* 0x000fe200000000a1 */
[----:B------:R-:W-:Y:S01]  /*2620*/  FMUL.FTZ R48, R229, R174 ;  /* 0x000000aee5307220 */ /* 0x000fe20000410000 */
[----:B------:R-:W-:Y:S01]  /*2630*/  SHF.L.U32 R162, R162, 0x10, RZ ;  /* 0x00000010a2a27819 */ /* 0x000fe200000006ff */
[----:B------:R-:W-:Y:S01]  /*2640*/  FADD.FTZ R230, R203, -R230 ;  /* 0x800000e6cbe67221 */ /* 0x000fe20000010000 */
[----:B------:R-:W-:Y:S02]  /*2650*/  SHF.L.U32 R161, R161, 0x10, RZ ;  /* 0x00000010a1a17819 */ /* 0x000fe400000006ff */
[----:B------:R-:W-:-:S02]  /*2660*/  SHF.L.U32 R211, R6, 0x10, RZ ;  /* 0x0000001006d37819 */ /* 0x000fc400000006ff */
[----:B------:R-:W-:Y:S01]  /*2670*/  SHF.L.U32 R203, R23, 0x10, RZ ;  /* 0x0000001017cb7819 */ /* 0x000fe200000006ff */
[----:B------:R-:W-:Y:S01]  /*2680*/  FADD.FTZ R225, R162, -R161 ;  /* 0x800000a1a2e17221 */ /* 0x000fe20000010000 */
[----:B------:R-:W-:Y:S01]  /*2690*/  SHF.L.U32 R174, R20, 0x10, RZ ;  /* 0x0000001014ae7819 */ /* 0x000fe200000006ff */
[----:B------:R-:W-:Y:S01]  /*26a0*/  FADD.FTZ R218, R218, -R211 ;  /* 0x800000d3dada7221 */ /* 0x000fe20000010000 */
[----:B------:R-:W-:Y:S01]  /*26b0*/  SHF.L.U32 R206, R197, 0x10, RZ ;  /* 0x00000010c5ce7819 */ /* 0x000fe200000006ff */
[----:B------:R-:W1:Y:S01]  /*26c0*/  MUFU.RCP R164, R203 ;  /* 0x000000cb00a47308 */ /* 0x000e620000001000 */
[----:B------:R-:W-:Y:S02]  /*26d0*/  PRMT R161, R4, 0x7632, R161 ;  /* 0x0000763204a17816 */ /* 0x000fe400000000a1 */
[----:B-----5:R-:W-:Y:S02]  /*26e0*/  SHF.L.U32 R147, R183, 0x10, RZ ;  /* 0x00000010b7937819 */ /* 0x020fe400000006ff */
[----:B------:R-:W-:-:S02]  /*26f0*/  SHF.L.U32 R204, R39, 0x10, RZ ;  /* 0x0000001027cc7819 */ /* 0x000fc400000006ff */
[----:B------:R-:W-:Y:S01]  /*2700*/  SHF.L.U32 R39, R194, 0x10, RZ ;  /* 0x00000010c2277819 */ /* 0x000fe200000006ff */
[----:B------:R-:W2:Y:S01]  /*2710*/  MUFU.RCP R229, R174 ;  /* 0x000000ae00e57308 */ /* 0x000ea20000001000 */
[----:B------:R-:W-:Y:S02]  /*2720*/  SHF.L.U32 R202, R196, 0x10, RZ ;  /* 0x00000010c4ca7819 */ /* 0x000fe400000006ff */
[----:B------:R-:W-:Y:S02]  /*2730*/  SHF.L.U32 R162, R159, 0x10, RZ ;  /* 0x000000109fa27819 */ /* 0x000fe400000006ff */
[----:B------:R-:W-:Y:S02]  /*2740*/  SHF.L.U32 R155, R182, 0x10, RZ ;  /* 0x00000010b69b7819 */ /* 0x000fe400000006ff */
[----:B------:R-:W-:Y:S01]  /*2750*/  SHF.L.U32 R159, R161, 0x10, RZ ;  /* 0x00000010a19f7819 */ /* 0x000fe200000006ff */
[----:B------:R-:W3:Y:S01]  /*2760*/  MUFU.RCP R233, R206 ;  /* 0x000000ce00e97308 */ /* 0x000ee20000001000 */
[----:B0-----:R-:W-:Y:S01]  /*2770*/  FMUL.FTZ R161, R218, R163 ;  /* 0x000000a3daa17220 */ /* 0x001fe20000410000 */
[----:B------:R-:W-:Y:S01]  /*2780*/  SHF.L.U32 R149, R184, 0x10, RZ ;  /* 0x00000010b8957819 */ /* 0x000fe200000006ff */
[----:B-1----:R-:W-:Y:S01]  /*2790*/  FMUL.FTZ R163, R215, R164 ;  /* 0x000000a4d7a37220 */ /* 0x002fe20000410000 */
[----:B------:R-:W-:-:S02]  /*27a0*/  SHF.L.U32 R151, R185, 0x10, RZ ;  /* 0x00000010b9977819 */ /* 0x000fc400000006ff */
[----:B------:R-:W-:Y:S01]  /*27b0*/  SHF.L.U32 R53, R40, 0x10, RZ ;  /* 0x0000001028357819 */ /* 0x000fe200000006ff */
[----:B------:R-:W-:Y:S01]  /*27c0*/  FMUL.FTZ R243, R204, R163 ;  /* 0x000000a3ccf37220 */ /* 0x000fe20000410000 */
[----:B------:R0:W1:Y:S01]  /*27d0*/  MUFU.RCP R200, R147 ;  /* 0x0000009300c87308 */ /* 0x0000620000001000 */
[----:B------:R-:W-:Y:S01]  /*27e0*/  PRMT R222, R19, 0x7632, R222 ;  /* 0x0000763213de7816 */ /* 0x000fe200000000de */
[----:B--2---:R-:W-:Y:S01]  /*27f0*/  FMUL.FTZ R66, R66, R229 ;  /* 0x000000e542427220 */ /* 0x004fe20000410000 */
[----:B------:R-:W-:Y:S01]  /*2800*/  FADD.FTZ R229, R162, -R159 ;  /* 0x8000009fa2e57221 */ /* 0x000fe20000010000 */
[----:B------:R-:W-:Y:S02]  /*2810*/  SHF.L.U32 R41, R41, 0x10, RZ ;  /* 0x0000001029297819 */ /* 0x000fe400000006ff */
[----:B------:R-:W-:Y:S02]  /*2820*/  SHF.L.U32 R222, R222, 0x10, RZ ;  /* 0x00000010dede7819 */ /* 0x000fe400000006ff */
[----:B------:R-:W2:Y:S01]  /*2830*/  MUFU.RCP R218, R39 ;  /* 0x0000002700da7308 */ /* 0x000ea20000001000 */
[----:B------:R-:W-:Y:S01]  /*2840*/  SHF.L.U32 R154, R154, 0x10, RZ ;  /* 0x000000109a9a7819 */ /* 0x000fe200000006ff */
[----:B---3--:R-:W-:Y:S01]  /*2850*/  FMUL.FTZ R164, R214, R233 ;  /* 0x000000e9d6a47220 */ /* 0x008fe20000410000 */
[----:B------:R-:W-:Y:S01]  /*2860*/  SHF.L.U32 R214, R3, 0x10, RZ ;  /* 0x0000001003d67819 */ /* 0x000fe200000006ff */
[----:B------:R-:W-:Y:S01]  /*2870*/  FMUL.FTZ R3, R156, R53 ;  /* 0x000000359c037220 */ /* 0x000fe20000410000 */
[----:B------:R-:W-:Y:S01]  /*2880*/  FADD.FTZ R222, R235, -R222 ;  /* 0x800000deebde7221 */ /* 0x000fe20000010000 */
[----:B------:R-:W-:Y:S01]  /*2890*/  FMUL.FTZ R153, R153, R41 ;  /* 0x0000002999997220 */ /* 0x000fe20000410000 */
[----:B0-----:R-:W-:Y:S01]  /*28a0*/  FMUL.FTZ R147, R147, R154 ;  /* 0x0000009a93937220 */ /* 0x001fe20000410000 */
[----:B------:R-:W0:Y:S01]  /*28b0*/  MUFU.RCP R231, R202 ;  /* 0x000000ca00e77308 */ /* 0x000e220000001000 */
[----:B------:R-:W-:Y:S01]  /*28c0*/  SHF.L.U32 R40, R186, 0x10, RZ ;  /* 0x00000010ba287819 */ /* 0x000fe200000006ff */
[----:B-1----:R-:W-:Y:S01]  /*28d0*/  FMUL.FTZ R200, R213, R200 ;  /* 0x000000c8d5c87220 */ /* 0x002fe20000410000 */
[----:B------:R-:W-:Y:S01]  /*28e0*/  SHF.L.U32 R43, R43, 0x10, RZ ;  /* 0x000000102b2b7819 */ /* 0x000fe200000006ff */
[----:B------:R-:W-:Y:S01]  /*28f0*/  FMUL.FTZ R233, R158, R51 ;  /* 0x000000339ee97220 */ /* 0x000fe20000410000 */
[----:B------:R-:W-:-:S02]  /*2900*/  SHF.L.U32 R54, R187, 0x10, RZ ;  /* 0x00000010bb367819 */ /* 0x000fc400000006ff */
[----:B------:R-:W-:Y:S01]  /*2910*/  SHF.L.U32 R65, R188, 0x10, RZ ;  /* 0x00000010bc417819 */ /* 0x000fe200000006ff */
[----:B------:R1:W3:Y:S01]  /*2920*/  MUFU.RCP R198, R155 ;  /* 0x0000009b00c67308 */ /* 0x0002e20000001000 */
[----:B------:R-:W-:Y:S01]  /*2930*/  SHF.L.U32 R45, R45, 0x10, RZ ;  /* 0x000000102d2d7819 */ /* 0x000fe200000006ff */
[----:B--2---:R-:W-:Y:S01]  /*2940*/  FMUL.FTZ R213, R229, R218 ;  /* 0x000000dae5d57220 */ /* 0x004fe20000410000 */
[----:B------:R-:W-:Y:S01]  /*2950*/  FADD.FTZ R218, RZ, R3 ;  /* 0x00000003ffda7221 */ /* 0x000fe20000010000 */
[----:B------:R-:W-:Y:S01]  /*2960*/  SHF.L.U32 R166, R31, 0x10, RZ ;  /* 0x000000101fa67819 */ /* 0x000fe200000006ff */
[----:B------:R-:W-:Y:S01]  /*2970*/  FMUL.FTZ R229, R63, R64 ;  /* 0x000000403fe57220 */ /* 0x000fe20000410000 */
[----:B------:R-:W-:Y:S02]  /*2980*/  SHF.L.U32 R176, R195, 0x10, RZ ;  /* 0x00000010c3b07819 */ /* 0x000fe400000006ff */
[----:B------:R-:W2:Y:S01]  /*2990*/  MUFU.RCP R201, R149 ;  /* 0x0000009500c97308 */ /* 0x000ea20000001000 */
[----:B-1----:R-:W-:Y:S01]  /*29a0*/  FMUL.FTZ R155, R155, R214 ;  /* 0x000000d69b9b7220 */ /* 0x002fe20000410000 */
[----:B0-----:R-:W-:Y:S01]  /*29b0*/  FMUL.FTZ R162, R216, R231 ;  /* 0x000000e7d8a27220 */ /* 0x001fe20000410000 */
[----:B------:R-:W-:Y:S01]  /*29c0*/  FFMA.FTZ R216, R3, R0, RZ ;  /* 0x0000000003d87223 */ /* 0x000fe200000100ff */
[----:B------:R-:W-:Y:S01]  /*29d0*/  SHF.L.U32 R165, R189, 0x10, RZ ;  /* 0x00000010bda57819 */ /* 0x000fe200000006ff */
[----:B------:R-:W-:Y:S01]  /*29e0*/  FMUL.FTZ R231, R62, R49 ;  /* 0x000000313ee77220 */ /* 0x000fe20000410000 */
[----:B------:R-:W-:-:S02]  /*29f0*/  SHF.L.U32 R167, R190, 0x10, RZ ;  /* 0x00000010bea77819 */ /* 0x000fc400000006ff */
[----:B------:R-:W0:Y:S01]  /*2a00*/  MUFU.RCP R157, R151 ;  /* 0x00000097009d7308 */ /* 0x000e220000001000 */
[----:B------:R-:W-:Y:S01]  /*2a10*/  SHF.L.U32 R47, R47, 0x10, RZ ;  /* 0x000000102f2f7819 */ /* 0x000fe200000006ff */
[----:B---3--:R-:W-:Y:S01]  /*2a20*/  FMUL.FTZ R198, R217, R198 ;  /* 0x000000c6d9c67220 */ /* 0x008fe20000410000 */
[----:B------:R-:W-:Y:S02]  /*2a30*/  SHF.L.U32 R170, R191, 0x10, RZ ;  /* 0x00000010bfaa7819 */ /* 0x000fe400000006ff */
[----:B------:R-:W-:Y:S02]  /*2a40*/  SHF.L.U32 R171, R192, 0x10, RZ ;  /* 0x00000010c0ab7819 */ /* 0x000fe400000006ff */
[----:B------:R-:W-:Y:S01]  /*2a50*/  SHF.L.U32 R177, R36, 0x10, RZ ;  /* 0x0000001024b17819 */ /* 0x000fe200000006ff */
[----:B------:R-:W1:Y:S01]  /*2a60*/  MUFU.RCP R205, R40 ;  /* 0x0000002800cd7308 */ /* 0x000e620000001000 */
[----:B------:R-:W-:Y:S01]  /*2a70*/  SHF.L.U32 R36, R37, 0x10, RZ ;  /* 0x0000001025247819 */ /* 0x000fe200000006ff */
[----:B--2---:R-:W-:Y:S01]  /*2a80*/  FMUL.FTZ R201, R220, R201 ;  /* 0x000000c9dcc97220 */ /* 0x004fe20000410000 */
[----:B------:R-:W-:Y:S01]  /*2a90*/  FADD.FTZ R220, R218, R155 ;  /* 0x0000009bdadc7221 */ /* 0x000fe20000010000 */
[----:B------:R-:W-:Y:S01]  /*2aa0*/  FFMA.FTZ R218, R155, R198, R216 ;  /* 0x000000c69bda7223 */ /* 0x000fe200000100d8 */
[----:B------:R-:W-:Y:S01]  /*2ab0*/  SHF.L.U32 R216, R133, 0x10, RZ ;  /* 0x0000001085d87819 */ /* 0x000fe200000006ff */
[----:B------:R-:W-:Y:S01]  /*2ac0*/  FMUL.FTZ R133, R148, R55 ;  /* 0x0000003794857220 */ /* 0x000fe20000410000 */
[----:B------:R-:W-:Y:S01]  /*2ad0*/  SHF.L.U32 R148, R135, 0x10, RZ ;  /* 0x0000001087947819 */ /* 0x000fe200000006ff */
[----:B------:R-:W-:Y:S01]  /*2ae0*/  FMUL.FTZ R135, R150, R43 ;  /* 0x0000002b96877220 */ /* 0x000fe20000410000 */
[----:B------:R2:W3:Y:S01]  /*2af0*/  MUFU.RCP R207, R54 ;  /* 0x0000003600cf7308 */ /* 0x0004e20000001000 */
[----:B0-----:R-:W-:Y:S01]  /*2b00*/  FMUL.FTZ R157, R222, R157 ;  /* 0x0000009dde9d7220 */ /* 0x001fe20000410000 */
[----:B------:R-:W-:Y:S01]  /*2b10*/  FADD.FTZ R222, R220, R153 ;  /* 0x00000099dcde7221 */ /* 0x000fe20000010000 */
[----:B------:R-:W-:Y:S01]  /*2b20*/  FFMA.FTZ R220, R153, R44, R218 ;  /* 0x0000002c99dc7223 */ /* 0x000fe200000100da */
[----:B------:R-:W-:Y:S01]  /*2b30*/  SHF.L.U32 R218, R134, 0x10, RZ ;  /* 0x0000001086da7819 */ /* 0x000fe200000006ff */
[----:B------:R-:W-:Y:S01]  /*2b40*/  FMUL.FTZ R134, R149, R216 ;  /* 0x000000d895867220 */ /* 0x000fe20000410000 */
[----:B------:R-:W-:Y:S01]  /*2b50*/  FADD.FTZ R222, R222, R147 ;  /* 0x00000093dede7221 */ /* 0x000fe20000010000 */
[----:B------:R-:W-:Y:S01]  /*2b60*/  FFMA.FTZ R220, R147, R200, R220 ;  /* 0x000000c893dc7223 */ /* 0x000fe200000100dc */
[----:B------:R0:W4:Y:S01]  /*2b70*/  MUFU.RCP R208, R65 ;  /* 0x0000004100d07308 */ /* 0x0001220000001000 */
[----:B-1----:R-:W-:Y:S01]  /*2b80*/  FMUL.FTZ R205, R224, R205 ;  /* 0x000000cde0cd7220 */ /* 0x002fe20000410000 */
        /* <DEDUP_REMOVED lines=14> */
[----:B------:R-:W1:Y:S01]  /*2c70*/  MUFU.RCP R58, R166 ;  /* 0x000000a6003a7308 */ /* 0x000e620000001000 */
        /* <DEDUP_REMOVED lines=15> */
[----:B------:R3:W3:Y:S01]  /*2d70*/  MUFU.RCP R209, R165 ;  /* 0x000000a500d17308 */ /* 0x0006e20000001000 */
[----:B------:R-:W-:Y:S01]  /*2d80*/  FFMA.FTZ R142, R54, R207, R215 ;  /* 0x000000cf368e7223 */ /* 0x000fe200000100d7 */
[----:B0-----:R-:W-:Y:S01]  /*2d90*/  FMUL.FTZ R65, R65, R149 ;  /* 0x0000009541417220 */ /* 0x001fe20000410000 */
[----:B------:R-:W-:Y:S01]  /*2da0*/  FADD.FTZ R222, R160, R141 ;  /* 0x0000008da0de7221 */ /* 0x000fe20000010000 */
[----:B----4-:R-:W-:Y:S01]  /*2db0*/  FMUL.FTZ R208, R221, R208 ;  /* 0x000000d0ddd07220 */ /* 0x010fe20000410000 */
[----:B------:R-:W-:Y:S01]  /*2dc0*/  FFMA.FTZ R142, R141, R56, R142 ;  /* 0x000000388d8e7223 */ /* 0x000fe2000001008e */
[----:B------:R-:W-:Y:S01]  /*2dd0*/  SHF.L.U32 R152, R143, 0x10, RZ ;  /* 0x000000108f987819 */ /* 0x000fe200000006ff */
[----:B------:R-:W-:Y:S01]  /*2de0*/  FMUL.FTZ R143, R166, R47 ;  /* 0x0000002fa68f7220 */ /* 0x000fe20000410000 */
[----:B------:R0:W4:Y:S01]  /*2df0*/  MUFU.RCP R210, R167 ;  /* 0x000000a700d27308 */ /* 0x0001220000001000 */
[----:B------:R-:W-:Y:S01]  /*2e00*/  SHF.L.U32 R160, R144, 0x10, RZ ;  /* 0x0000001090a07819 */ /* 0x000fe200000006ff */
[----:B------:R-:W-:Y:S01]  /*2e10*/  FADD.FTZ R222, R222, R65 ;  /* 0x00000041dede7221 */ /* 0x000fe20000010000 */
[----:B-1----:R-:W-:Y:S01]  /*2e20*/  FMUL.FTZ R58, R227, R58 ;  /* 0x0000003ae33a7220 */ /* 0x002fe20000410000 */
[----:B------:R-:W-:Y:S01]  /*2e30*/  FFMA.FTZ R144, R65, R208, R142 ;  /* 0x000000d041907223 */ /* 0x000fe2000001008e */
[----:B--2---:R-:W-:Y:S01]  /*2e40*/  FMUL.FTZ R159, R219, R234 ;  /* 0x000000eadb9f7220 */ /* 0x004fe20000410000 */
[----:B------:R-:W-:Y:S01]  /*2e50*/  FMUL.FTZ R142, R165, R150 ;  /* 0x00000096a58e7220 */ /* 0x000fe20000410000 */
[----:B------:R-:W-:Y:S01]  /*2e60*/  FADD.FTZ R219, R222, R143 ;  /* 0x0000008fdedb7221 */ /* 0x000fe20000010000 */
[----:B------:R-:W1:Y:S01]  /*2e70*/  MUFU.RCP R211, R170 ;  /* 0x000000aa00d37308 */ /* 0x000e620000001000 */
[----:B---3--:R-:W-:Y:S01]  /*2e80*/  FFMA.FTZ R165, R143, R58, R144 ;  /* 0x0000003a8fa57223 */ /* 0x008fe20000010090 */
[----:B------:R-:W-:Y:S01]  /*2e90*/  FMUL.FTZ R209, R228, R209 ;  /* 0x000000d1e4d17220 */ /* 0x000fe20000410000 */
[----:B------:R-:W-:Y:S01]  /*2ea0*/  SHF.L.U32 R215, R145, 0x10, RZ ;  /* 0x0000001091d77819 */ /* 0x000fe200000006ff */
[----:B------:R-:W-:Y:S01]  /*2eb0*/  FMUL.FTZ R145, R168, R61 ;  /* 0x0000003da8917220 */ /* 0x000fe20000410000 */
[----:B------:R-:W-:Y:S01]  /*2ec0*/  SHF.L.U32 R217, R146, 0x10, RZ ;  /* 0x0000001092d97819 */ /* 0x000fe200000006ff */
[----:B------:R-:W-:Y:S01]  /*2ed0*/  FADD.FTZ R166, R219, R142 ;  /* 0x0000008edba67221 */ /* 0x000fe20000010000 */
[----:B------:R-:W-:Y:S01]  /*2ee0*/  PRMT R227, R10, 0x7632, R227 ;  /* 0x000076320ae37816 */ /* 0x000fe200000000e3 */
[----:B------:R-:W-:Y:S01]  /*2ef0*/  FFMA.FTZ R146, R142, R209, R165 ;  /* 0x000000d18e927223 */ /* 0x000fe200000100a5 */
[----:B------:R2:W3:Y:S01]  /*2f00*/  MUFU.RCP R212, R171 ;  /* 0x000000ab00d47308 */ /* 0x0004e20000001000 */
[----:B0-----:R-:W-:Y:S01]  /*2f10*/  FMUL.FTZ R167, R167, R151 ;  /* 0x00000097a7a77220 */ /* 0x001fe20000410000 */
[----:B------:R-:W-:Y:S01]  /*2f20*/  FADD.FTZ R166, R166, R145 ;  /* 0x00000091a6a67221 */ /* 0x000fe20000010000 */
[----:B------:R-:W-:Y:S01]  /*2f30*/  SHF.L.U32 R227, R227, 0x10, RZ ;  /* 0x00000010e3e37819 */ /* 0x000fe200000006ff */
[----:B----4-:R-:W-:Y:S01]  /*2f40*/  FMUL.FTZ R210, R223, R210 ;  /* 0x000000d2dfd27220 */ /* 0x010fe20000410000 */
[----:B------:R-:W-:Y:S01]  /*2f50*/  FFMA.FTZ R146, R145, R60, R146 ;  /* 0x0000003c91927223 */ /* 0x000fe20000010092 */
[----:B------:R-:W-:Y:S01]  /*2f60*/  SHF.L.U32 R37, R193, 0x10, RZ ;  /* 0x00000010c1257819 */ /* 0x000fe200000006ff */
[----:B------:R-:W-:Y:S01]  /*2f70*/  FMUL.FTZ R144, R169, R62 ;  /* 0x0000003ea9907220 */ /* 0x000fe20000410000 */
[----:B------:R-:W-:Y:S01]  /*2f80*/  SHF.L.U32 R140, R140, 0x10, RZ ;  /* 0x000000108c8c7819 */ /* 0x000fe200000006ff */
[----:B------:R-:W-:Y:S01]  /*2f90*/  FADD.FTZ R219, R166, R167 ;  /* 0x000000a7a6db7221 */ /* 0x000fe20000010000 */
[----:B------:R-:W-:Y:S01]  /*2fa0*/  FFMA.FTZ R169, R167, R210, R146 ;  /* 0x000000d2a7a97223 */ /* 0x000fe20000010092 */
[----:B------:R-:W-:Y:S01]  /*2fb0*/  FADD.FTZ R227, R236, -R227 ;  /* 0x800000e3ece37221 */ /* 0x000fe20000010000 */
[----:B-1----:R-:W-:Y:S01]  /*2fc0*/  FMUL.FTZ R211, R230, R211 ;  /* 0x000000d3e6d37220 */ /* 0x002fe20000410000 */
[----:B------:R0:W1:Y:S01]  /*2fd0*/  MUFU.RCP R236, R37 ;  /* 0x0000002500ec7308 */ /* 0x0000620000001000 */
        /* <DEDUP_REMOVED lines=8> */
[----:B------:R-:W-:Y:S01]  /*3060*/  SHF.L.U32 R175, R21, 0x10, RZ ;  /* 0x0000001015af7819 */ /* 0x000fe200000006ff */
[----:B--2---:R-:W-:Y:S01]  /*3070*/  FMUL.FTZ R171, R171, R40 ;  /* 0x00000028abab7220 */ /* 0x004fe20000410000 */
[----:B------:R-:W-:Y:S01]  /*3080*/  FADD.FTZ R222, R174, R165 ;  /* 0x000000a5aede7221 */ /* 0x000fe20000010000 */
[----:B---3--:R-:W-:Y:S01]  /*3090*/  FMUL.FTZ R212, R227, R212 ;  /* 0x000000d4e3d47220 */ /* 0x008fe20000410000 */
[----:B------:R-:W-:Y:S01]  /*30a0*/  FFMA.FTZ R174, R165, R64, R172 ;  /* 0x00000040a5ae7223 */ /* 0x000fe200000100ac */
[----:B------:R-:W2:Y:S01]  /*30b0*/  MUFU.RCP R232, R175 ;  /* 0x000000af00e87308 */ /* 0x000ea20000001000 */
        /* <DEDUP_REMOVED lines=61> */
.L_x_2125:
[----:B------:R-:W0:Y:S01]  /*3490*/  SHFL.DOWN PT, R250, R245, 0x10, 0x1f ;  /* 0x0a001f00f5fa7f89 */ /* 0x000e2200000e0000 */
[----:B------:R-:W-:Y:S01]  /*34a0*/  FADD.FTZ R115, R217, R115 ;  /* 0x00000073d9737221 */ /* 0x000fe20000010000 */
[----:B------:R-:W-:Y:S01]  /*34b0*/  FADD.FTZ R110, R36, R110 ;  /* 0x0000006e246e7221 */ /* 0x000fe20000010000 */
[----:B------:R-:W-:Y:S01]  /*34c0*/  FADD.FTZ R98, R47, R98 ;  /* 0x000000622f627221 */ /* 0x000fe20000010000 */
[----:B------:R-:W-:Y:S01]  /*34d0*/  FADD.FTZ R84, R53, R84 ;  /* 0x0000005435547221 */ /* 0x000fe20000010000 */
[----:B------:R-:W-:Y:S01]  /*34e0*/  FADD.FTZ R112, R38, R112 ;  /* 0x0000007026707221 */ /* 0x000fe20000010000 */
[----:B------:R-:W1:Y:S01]  /*34f0*/  S2R R53, SR_TID.X ;  /* 0x0000000000357919 */ /* 0x000e620000002100 */
        /* <DEDUP_REMOVED lines=31> */
[----:B-1----:R-:W-:Y:S01]  /*36f0*/  LOP3.LUT P1, R62, R53, 0x1f, RZ, 0xc0, !PT ;  /* 0x0000001f353e7812 */ /* 0x002fe2000782c0ff */
        /* <DEDUP_REMOVED lines=46> */
[----:B------:R-:W0:Y:S02]  /*39e0*/  SHFL.DOWN PT, R38, R47, 0x1, 0x1f ;  /* 0x08201f002f267f89 */ /* 0x000e2400000e0000 */
[----:B0-----:R-:W-:Y:S01]  /*39f0*/  FADD.FTZ R37, R47, R38 ;  /* 0x000000262f257221 */ /* 0x001fe20000010000 */
        /* <DEDUP_REMOVED lines=11> */
.L_x_2127:
[----:B------:R-:W-:Y:S05]  /*3ab0*/  BSYNC.RECONVERGENT B0 ;  /* 0x0000000000007941 */ /* 0x000fea0003800200 */
.L_x_2126:
        /* <DEDUP_REMOVED lines=11> */
[----:B------:R-:W-:Y:S01]  /*3b70*/  FADD.FTZ R140, R39, R140 ;  /* 0x0000008c278c7221 */ /* 0x000fe20000010000 */
[----:B------:R-:W-:Y:S02]  /*3b80*/  LOP3.LUT R39, R62, 0x60, R53, 0xf8, !PT ;  /* 0x000000603e277812 */ /* 0x000fe400078ef835 */
[----:B-1----:R-:W-:Y:S01]  /*3b90*/  FADD.FTZ R45, R45, R40 ;  /* 0x000000282d2d7221 */ /* 0x002fe20000010000 */
[----:B------:R-:W-:Y:S01]  /*3ba0*/  FADD.FTZ R140, R140, R41 ;  /* 0x000000298c8c7221 */ /* 0x000fe20000010000 */
[----:B------:R-:W-:Y:S02]  /*3bb0*/  LEA R55, R2, R39, 0x9 ;  /* 0x0000002702377211 */ /* 0x000fe400078e48ff */
[----:B------:R-:W-:Y:S01]  /*3bc0*/  FADD.FTZ R42, R42, R45 ;  /* 0x0000002d2a2a7221 */ /* 0x000fe20000010000 */
[----:B------:R-:W-:-:S03]  /*3bd0*/  FADD.FTZ R43, R43, R140 ;  /* 0x0000008c2b2b7221 */ /* 0x000fc60000010000 */
[----:B------:R-:W-:Y:S01]  /*3be0*/  FMUL.FTZ R37, R42, 0.000244140625 ;  /* 0x398000002a257820 */ /* 0x000fe20000410000 */
[----:B------:R-:W-:-:S04]  /*3bf0*/  FMUL.FTZ R36, R43, 0.000244140625 ;  /* 0x398000002b247820 */ /* 0x000fc80000410000 */
        /* <DEDUP_REMOVED lines=99> */
[----:B------:R-:W-:-:S02]  /*4230*/  F2FP.BF16.F32.PACK_AB R39, R42, R39 ;  /* 0x000000272a27723e */ /* 0x000fc400000010ff */
[----:B------:R-:W-:Y:S02]  /*4240*/  F2FP.BF16.F32.PACK_AB R37, R40, R153 ;  /* 0x000000992825723e */ /* 0x000fe400000010ff */
[----:B------:R-:W-:Y:S02]  /*4250*/  F2FP.BF16.F32.PACK_AB R43, R50, R43 ;  /* 0x0000002b322b723e */ /* 0x000fe400000010ff */
[----:B------:R-:W-:Y:S02]  /*4260*/  F2FP.BF16.F32.PACK_AB R42, R48, R141 ;  /* 0x0000008d302a723e */ /* 0x000fe400000010ff */
        /* <DEDUP_REMOVED lines=10> */
[----:B------:R-:W-:-:S02]  /*4310*/  F2FP.BF16.F32.PACK_AB R51, R132, R51 ;  /* 0x000000338433723e */ /* 0x000fc400000010ff */
[----:B------:R-:W-:Y:S01]  /*4320*/  F2FP.BF16.F32.PACK_AB R50, R134, R161 ;  /* 0x000000a18632723e */ /* 0x000fe200000010ff */
[----:B------:R1:W-:Y:S01]  /*4330*/  STG.E.128 desc[UR6][R54.64+0x1000], R44 ;  /* 0x0010002c36007986 */ /* 0x0003e2000c101d06 */
[----:B------:R-:W-:Y:S02]  /*4340*/  F2FP.BF16.F32.PACK_AB R49, R66, R49 ;  /* 0x000000314231723e */ /* 0x000fe400000010ff */
[----:B------:R-:W-:Y:S02]  /*4350*/  F2FP.BF16.F32.PACK_AB R48, R64, R173 ;  /* 0x000000ad4030723e */ /* 0x000fe400000010ff */
[----:B0-----:R-:W-:-:S03]  /*4360*/  IADD3 R2, PT, PT, R2, R56, RZ ;  /* 0x0000003802027210 */ /* 0x001fc60007ffe0ff */
[----:B------:R1:W-:Y:S01]  /*4370*/  STG.E.128 desc[UR6][R54.64+0x1800], R48 ;  /* 0x0018003036007986 */ /* 0x0003e2000c101d06 */
[----:B------:R-:W-:-:S13]  /*4380*/  ISETP.GE.AND P1, PT, R2, R57, PT ;  /* 0x000000390200720c */ /* 0x000fda0003f26270 */
        /* <DEDUP_REMOVED lines=17> */
.L_x_2123:
[----:B------:R-:W0:Y:S08]  /*44a0*/  S2UR UR4, SR_CTAID.X ;  /* 0x00000000000479c3 */ /* 0x000e300000002500 */
[----:B------:R-:W1:Y:S08]  /*44b0*/  LDC.64 R2, c[0x0][0x3e0] ;  /* 0x0000f800ff027b82 */ /* 0x000e700000000a00 */
[----:B-----5:R-:W2:Y:S01]  /*44c0*/  LDC.64 R4, c[0x0][0x3e8] ;  /* 0x0000fa00ff047b82 */ /* 0x020ea20000000a00 */
[----:B0-----:R-:W-:-:S06]  /*44d0*/  USHF.L.U32 UR4, UR4, 0x9, URZ ;  /* 0x0000000904047899 */ /* 0x001fcc00080006ff */
[----:B------:R-:W-:-:S05]  /*44e0*/  LOP3.LUT R53, R53, UR4, RZ, 0xfc, !PT ;  /* 0x0000000435357c12 */ /* 0x000fca000f8efcff */
[----:B-1----:R-:W-:-:S04]  /*44f0*/  IMAD.WIDE.U32 R2, R53, 0x20, R2 ;  /* 0x0000002035027825 */ /* 0x002fc800078e0002 */
[----:B--2---:R-:W-:Y:S01]  /*4500*/  IMAD.WIDE.U32 R4, R53, 0x20, R4 ;  /* 0x0000002035047825 */ /* 0x004fe200078e0004 */
        /* <DEDUP_REMOVED lines=17> */
.L_x_2129:
        /* <DEDUP_REMOVED lines=14> */
.L_x_3160:


//--------------------- .text._ZN10layer_norm22ln_bwd_finalize_kernelINS_22Kernel_traits_finalizeILj4096E6__halffS2_fjLj1024ELj4ENS_18Kernel_traits_baseILj4096ES2_fS2_fjLj1024EEEEEEEvNS_9BwdParamsE --------------------------
	.section	.text._ZN10layer_norm22ln_bwd_finalize_kernelINS_22Kernel_traits_finalizeILj4096E6__halffS2_fjLj1024ELj4ENS_18Kernel_traits_baseILj4096ES2_fS2_fjLj1024EEEEEEEvNS_9BwdParamsE,"ax",@progbits
	.align	128
        .global         _ZN10layer_norm22ln_bwd_finalize_kernelINS_22Kernel_traits_finalizeILj4096E6__halffS2_fjLj1024ELj4ENS_18Kernel_traits_baseILj4096ES2_fS2_fjLj1024EEEEEEEvNS_9BwdParamsE
        .type           _ZN10layer_norm22ln_bwd_finalize_kernelINS_22Kernel_traits_finalizeILj4096E6__halffS2_fjLj1024ELj4ENS_18Kernel_traits_baseILj4096ES2_fS2_fjLj1024EEEEEEEvNS_9BwdParamsE,@function
        .size           _ZN10layer_norm22ln_bwd_finalize_kernelINS_22Kernel_traits_finalizeILj4096E6__halffS2_fjLj1024ELj4ENS_18Kernel_traits_baseILj4096ES2_fS2_fjLj1024EEEEEEEvNS_9BwdParamsE,(.L_x_3161 - _ZN10layer_norm22ln_bwd_finalize_kernelINS_22Kernel_traits_finalizeILj4096E6__halffS2_fjLj1024ELj4ENS_18Kernel_traits_baseILj4096ES2_fS2_fjLj1024EEEEEEEvNS_9BwdParamsE)
        .other          _ZN10layer_norm22ln_bwd_finalize_kernelINS_22Kernel_traits_finalizeILj4096E6__halffS2_fjLj1024ELj4ENS_18Kernel_traits_baseILj4096ES2_fS2_fjLj1024EEEEEEEvNS_9BwdParamsE,@"STO_CUDA_ENTRY STV_DEFAULT"
_ZN10layer_norm22ln_bwd_finalize_kernelINS_22Kernel_traits_finalizeILj4096E6__halffS2_fjLj1024ELj4ENS_18Kernel_traits_baseILj4096ES2_fS2_fjLj1024EEEEEEEvNS_9BwdParamsE:
.text._ZN10layer_norm22ln_bwd_finalize_kernelINS_22Kernel_traits_finalizeILj4096E6__halffS2_fjLj1024ELj4ENS_18Kernel_traits_baseILj4096ES2_fS2_fjLj1024EEEEEEEvNS_9BwdParamsE:
        /* <DEDUP_REMOVED lines=37> */
.L_x_2134:
        /* <DEDUP_REMOVED lines=118> */
.L_x_2133:
[----:B------:R-:W-:Y:S05]  /*09b0*/  BSYNC.RECONVERGENT B1 ;  /* 0x0000000000017941 */ /* 0x000fea0003800200 */
.L_x_2132:
        /* <DEDUP_REMOVED lines=65> */
.L_x_2136:
[----:B------:R-:W-:Y:S05]  /*0dd0*/  BSYNC.RECONVERGENT B1 ;  /* 0x0000000000017941 */ /* 0x000fea0003800200 */
.L_x_2135:
        /* <DEDUP_REMOVED lines=37> */
.L_x_2138:
[----:B------:R-:W-:Y:S05]  /*1030*/  BSYNC.RECONVERGENT B1 ;  /* 0x0000000000017941 */ /* 0x000fea0003800200 */
.L_x_2137:
[----:B------:R-:W-:Y:S05]  /*1040*/  @!P1 BRA `(.L_x_2131) ;  /* 0x00000000003c9947 */ /* 0x000fea0003800000 */
[----:B------:R-:W0:Y:S01]  /*1050*/  LDC.64 R6, c[0x0][0x3e0] ;  /* 0x0000f800ff067b82 */ /* 0x000e220000000a00 */
[----:B------:R-:W-:Y:S02]  /*1060*/  LEA R2, R15, R11, 0xc ;  /* 0x0000000b0f027211 */ /* 0x000fe400078e60ff */
[----:B------:R-:W-:Y:S02]  /*1070*/  IADD3 R24, PT, PT, -R24, RZ, RZ ;  /* 0x000000ff18187210 */ /* 0x000fe40007ffe1ff */
[----:B------:R-:W-:-:S03]  /*1080*/  IADD3 R11, PT, PT, R13, R2, RZ ;  /* 0x000000020d0b7210 */ /* 0x000fc60007ffe0ff */
[----:B------:R-:W1:Y:S04]  /*1090*/  LDC.64 R8, c[0x0][0x3e8] ;  /* 0x0000fa00ff087b82 */ /* 0x000e680000000a00 */
.L_x_2139:
        /* <DEDUP_REMOVED lines=10> */
.L_x_2131:
[----:B------:R-:W-:Y:S05]  /*1140*/  BSYNC.RECONVERGENT B0 ;  /* 0x0000000000007941 */ /* 0x000fea0003800200 */
.L_x_2130:
        /* <DEDUP_REMOVED lines=55> */
.L_x_2140:
        /* <DEDUP_REMOVED lines=12> */
.L_x_3161:


//--------------------- .text._ZN10layer_norm13ln_bwd_kernelINS_13Kernel_traitsI6__halffS2_fjLj4096ELj1ELj1ELj4ELj16ENS_18Kernel_traits_baseILj4096ES2_fS2_fjLj128EEEEEEEvNS_9BwdParamsE --------------------------
	.section	.text._ZN10layer_norm13ln_bwd_kernelINS_13Kernel_traitsI6__halffS2_fjLj4096ELj1ELj1ELj4ELj16ENS_18Kernel_traits_baseILj4096ES2_fS2_fjLj128EEEEEEEvNS_9BwdParamsE,"ax",@progbits
	.align	128
        .global         _ZN10layer_norm13ln_bwd_kernelINS_13Kernel_traitsI6__halffS2_fjLj4096ELj1ELj1ELj4ELj16ENS_18Kernel_traits_baseILj4096ES2_fS2_fjLj128EEEEEEEvNS_9BwdParamsE
        .type           _ZN10layer_norm13ln_bwd_kernelINS_13Kernel_traitsI6__halffS2_fjLj4096ELj1ELj1ELj4ELj16ENS_18Kernel_traits_baseILj4096ES2_fS2_fjLj128EEEEEEEvNS_9BwdParamsE,@function
        .size           _ZN10layer_norm13ln_bwd_kernelINS_13Kernel_traitsI6__halffS2_fjLj4096ELj1ELj1ELj4ELj16ENS_18Kernel_traits_baseILj4096ES2_fS2_fjLj128EEEEEEEvNS_9BwdParamsE,(.L_x_3162 - _ZN10layer_norm13ln_bwd_kernelINS_13Kernel_traitsI6__halffS2_fjLj4096ELj1ELj1ELj4ELj16ENS_18Kernel_traits_baseILj4096ES2_fS2_fjLj128EEEEEEEvNS_9BwdParamsE)
        .other          _ZN10layer_norm13ln_bwd_kernelINS_13Kernel_traitsI6__halffS2_fjLj4096ELj1ELj1ELj4ELj16ENS_18Kernel_traits_baseILj4096ES2_fS2_fjLj128EEEEEEEvNS_9BwdParamsE,@"STO_CUDA_ENTRY STV_DEFAULT"
_ZN10layer_norm13ln_bwd_kernelINS_13Kernel_traitsI6__halffS2_fjLj4096ELj1ELj1ELj4ELj16ENS_18Kernel_traits_baseILj4096ES2_fS2_fjLj128EEEEEEEvNS_9BwdParamsE:
.text._ZN10layer_norm13ln_bwd_kernelINS_13Kernel_traitsI6__halffS2_fjLj4096ELj1ELj1ELj4ELj16ENS_18Kernel_traits_baseILj4096ES2_fS2_fjLj128EEEEEEEvNS_9BwdParamsE:
        /* <DEDUP_REMOVED lines=27> */
[----:B------:R-:W5:Y:S01]  /*01b0*/  @P1 LDG.E.64 R50, desc[UR6][R6.64] ;  /* 0x0000000606321981 */ /* 0x000f62000c1e1b00 */
[----:B------:R-:W-:-:S03]  /*01c0*/  CS2R R12, SRZ ;  /* 0x00000000000c7805 */ /* 0x000fc6000001ff00 */
[----:B------:R-:W5:Y:S01]  /*01d0*/  @P1 LDG.E.64 R48, desc[UR6][R6.64+0x400] ;  /* 0x0004000606301981 */ /* 0x000f62000c1e1b00 */
[----:B------:R-:W-:-:S03]  /*01e0*/  CS2R R14, SRZ ;  /* 0x00000000000e7805 */ /* 0x000fc6000001ff00 */
[----:B------:R-:W5:Y:S01]  /*01f0*/  @P1 LDG.E.64 R46, desc[UR6][R6.64+0x800] ;  /* 0x00080006062e1981 */ /* 0x000f62000c1e1b00 */
[----:B------:R-:W-:-:S03]  /*0200*/  CS2R R10, SRZ ;  /* 0x00000000000a7805 */ /* 0x000fc6000001ff00 */
[----:B------:R-:W5:Y:S01]  /*0210*/  @P1 LDG.E.64 R44, desc[UR6][R6.64+0xc00] ;  /* 0x000c0006062c1981 */ /* 0x000f62000c1e1b00 */
[----:B--2---:R-:W-:-:S03]  /*0220*/  CS2R R4, SRZ ;  /* 0x0000000000047805 */ /* 0x004fc6000001ff00 */
        /* <DEDUP_REMOVED lines=50> */
[----:B------:R-:W-:Y:S02]  /*0550*/  MOV R135, 0x400 ;  /* 0x0000040000877802 */ /* 0x000fe40000000f00 */
[----:B------:R-:W-:-:S02]  /*0560*/  CS2R R122, SRZ ;  /* 0x00000000007a7805 */ /* 0x000fc4000001ff00 */
[----:B------:R-:W-:Y:S02]  /*0570*/  PRMT R152, R152, 0x5410, R3 ;  /* 0x0000541098987816 */ /* 0x000fe40000000003 */
        /* <DEDUP_REMOVED lines=19> */
[----:B0-----:R-:W-:Y:S02]  /*06b0*/  LEA R135, R0, R135, 0x18 ;  /* 0x0000008700877211 */ /* 0x001fe400078ec0ff */
        /* <DEDUP_REMOVED lines=30> */
[----:B------:R-:W-:Y:S02]  /*08a0*/  MOV R139, R79 ;  /* 0x0000004f008b7202 */ /* 0x000fe40000000f00 */
[--C-:B------:R-:W-:Y:S02]  /*08b0*/  SHF.R.U64 R16, R78, 0x10, R79.reuse ;  /* 0x000000104e107819 */ /* 0x100fe4000000124f */
[----:B------:R-:W-:-:S02]  /*08c0*/  SHF.R.U32.HI R17, RZ, 0x10, R79 ;  /* 0x00000010ff117819 */ /* 0x000fc4000001164f */
[----:B------:R-:W-:Y:S02]  /*08d0*/  CS2R R78, SRZ ;  /* 0x00000000004e7805 */ /* 0x000fe4000001ff00 */
[----:B------:R-:W-:Y:S02]  /*08e0*/  SHF.R.U32.HI R138, RZ, 0x10, R39 ;  /* 0x00000010ff8a7819 */ /* 0x000fe40000011627 */
[--C-:B------:R-:W-:Y:S02]  /*08f0*/  SHF.R.U64 R137, R36, 0x10, R37.reuse ;  /* 0x0000001024897819 */ /* 0x100fe40000001225 */
[----:B------:R-:W-:Y:S02]  /*0900*/  SHF.R.U32.HI R0, RZ, 0x10, R37 ;  /* 0x00000010ff007819 */ /* 0x000fe40000011625 */
[----:B------:R-:W-:Y:S02]  /*0910*/  LOP3.LUT R3, R68, 0x60, RZ, 0xc0, !PT ;  /* 0x0000006044037812 */ /* 0x000fe400078ec0ff */
        /* <DEDUP_REMOVED lines=16> */
[----:B------:R-:W-:Y:S02]  /*0a20*/  PLOP3.LUT P2, PT, PT, PT, PT, 0x8, 0x80 ;  /* 0x000000000080781c */ /* 0x000fe40003f4e170 */
[----:B------:R-:W-:Y:S02]  /*0a30*/  LOP3.LUT R154, R68, 0x1f, RZ, 0xc0, !PT ;  /* 0x0000001f449a7812 */ /* 0x000fe400078ec0ff */
[----:B------:R-:W-:-:S09]  /*0a40*/  LOP3.LUT R134, R3, 0x1f, R68, 0xf8, !PT ;  /* 0x0000001f03867812 */ /* 0x000fd200078ef844 */
.L_x_2146:
[----:B---3--:R-:W0:Y:S01]  /*0a50*/  @!P1 LDC.64 R2, c[0x0][0x3a0] ;  /* 0x0000e800ff029b82 */ /* 0x008e220000000a00 */
[----:B------:R-:W-:-:S07]  /*0a60*/  HFMA2 R185, -RZ, RZ, 0, 0 ;  /* 0x00000000ffb97431 */ /* 0x000fce00000001ff */
        /* <DEDUP_REMOVED lines=32> */
.L_x_2142:
        /* <DEDUP_REMOVED lines=20> */
.L_x_2143:
[----:B-----5:R-:W-:Y:S02]  /*0db0*/  MOV R0, R2 ;  /* 0x0000000200007202 */ /* 0x020fe40000000f00 */
[----:B0-2---:R-:W-:Y:S02]  /*0dc0*/  MOV R66, R3 ;  /* 0x0000000300427202 */ /* 0x005fe40000000f00 */
        /* <DEDUP_REMOVED lines=26> */
[----:B------:R-:W-:Y:S01]  /*0f70*/  FADD.FTZ R171, R24, -R185 ;  /* 0x800000b918ab7221 */ /* 0x000fe20000010000 */
[----:B------:R-:W-:Y:S01]  /*0f80*/  SHF.R.U64 R4, R2, 0x10, R3 ;  /* 0x0000001002047819 */ /* 0x000fe20000001203 */
[----:B------:R-:W-:Y:S01]  /*0f90*/  FADD.FTZ R175, R27, -R185 ;  /* 0x800000b91baf7221 */ /* 0x000fe20000010000 */
[----:B------:R-:W-:Y:S01]  /*0fa0*/  SHF.R.U32.HI R10, RZ, 0x10, R3 ;  /* 0x00000010ff0a7819 */ /* 0x000fe20000011603 */
[--C-:B------:R-:W-:Y:S01]  /*0fb0*/  FADD.FTZ R29, R29, -R185.reuse ;  /* 0x800000b91d1d7221 */ /* 0x100fe20000010000 */
[----:B------:R-:W-:Y:S01]  /*0fc0*/  FADD.FTZ R33, R33, -R185 ;  /* 0x800000b921217221 */ /* 0x000fe20000010000 */
[----:B------:R-:W-:Y:S01]  /*0fd0*/  SHF.R.U64 R3, R52, 0x10, R53 ;  /* 0x0000001034037819 */ /* 0x000fe20000001235 */
[----:B------:R-:W-:-:S02]  /*0fe0*/  HADD2.F32 R27, -RZ, R188.H0_H0 ;  /* 0x200000bcff1b7230 */ /* 0x000fc40000004100 */
[C---:B------:R-:W-:Y:S01]  /*0ff0*/  FMUL.FTZ R208, R136.reuse, R167 ;  /* 0x000000a788d07220 */ /* 0x040fe20000410000 */
[----:B------:R-:W-:Y:S02]  /*1000*/  HADD2.F32 R220, -RZ, R240.H0_H0 ;  /* 0x200000f0ffdc7230 */ /* 0x000fe40000004100 */
[C---:B------:R-:W-:Y:S01]  /*1010*/  FMUL.FTZ R214, R136.reuse, R171 ;  /* 0x000000ab88d67220 */ /* 0x040fe20000410000 */
[C---:B------:R-:W-:Y:S01]  /*1020*/  FMUL.FTZ R167, R136.reuse, R29 ;  /* 0x0000001d88a77220 */ /* 0x040fe20000410000 */
[----:B------:R-:W-:Y:S01]  /*1030*/  FMUL.FTZ R171, R136, R33 ;  /* 0x0000002188ab7220 */ /* 0x000fe20000410000 */
[----:B------:R-:W-:Y:S02]  /*1040*/  HADD2.F32 R160, -RZ, R239.H0_H0 ;  /* 0x200000efffa07230 */ /* 0x000fe40000004100 */
[--C-:B------:R-:W-:Y:S01]  /*1050*/  FADD.FTZ R5, R5, -R185.reuse ;  /* 0x800000b905057221 */ /* 0x100fe20000010000 */
[----:B------:R-:W-:Y:S02]  /*1060*/  HADD2.F32 R29, -RZ, R4.H0_H0 ;  /* 0x20000004ff1d7230 */ /* 0x000fe40000004100 */
[----:B------:R-:W-:Y:S01]  /*1070*/  FADD.FTZ R169, R22, -R185 ;  /* 0x800000b916a97221 */ /* 0x000fe20000010000 */
[----:B------:R-:W-:-:S02]  /*1080*/  HADD2.F32 R33, -RZ, R3.H0_H0 ;  /* 0x20000003ff217230 */ /* 0x000fc40000004100 */
[----:B------:R-:W-:Y:S01]  /*1090*/  FMUL.FTZ R3, R220, R27 ;  /* 0x0000001bdc037220 */ /* 0x000fe20000410000 */
[----:B------:R-:W-:Y:S01]  /*10a0*/  FMUL.FTZ R0, R136, R161 ;  /* 0x000000a188007220 */ /* 0x000fe20000410000 */
[--C-:B------:R-:W-:Y:S01]  /*10b0*/  FADD.FTZ R173, R26, -R185.reuse ;  /* 0x800000b91aad7221 */ /* 0x100fe20000010000 */
[--C-:B------:R-:W-:Y:S01]  /*10c0*/  FADD.FTZ R31, R31, -R185.reuse ;  /* 0x800000b91f1f7221 */ /* 0x100fe20000010000 */
[--C-:B------:R-:W-:Y:S01]  /*10d0*/  FADD.FTZ R7, R7, -R185.reuse ;  /* 0x800000b907077221 */ /* 0x100fe20000010000 */
[----:B------:R-:W-:Y:S01]  /*10e0*/  FADD.FTZ R159, R14, -R185 ;  /* 0x800000b90e9f7221 */ /* 0x000fe20000010000 */
[----:B------:R-:W-:Y:S02]  /*10f0*/  HADD2.F32 R26, -RZ, R188.H1_H1 ;  /* 0x300000bcff1a7230 */ /* 0x000fe40000004100 */
[----:B------:R-:W-:Y:S01]  /*1100*/  FMUL.FTZ R14, R136, R5 ;  /* 0x00000005880e7220 */ /* 0x000fe20000410000 */
[----:B------:R-:W-:Y:S02]  /*1110*/  HADD2.F32 R189, -RZ, R239.H1_H1 ;  /* 0x300000efffbd7230 */ /* 0x000fe40000004100 */
[----:B------:R-:W-:Y:S01]  /*1120*/  FMUL.FTZ R205, R160, R29 ;  /* 0x0000001da0cd7220 */ /* 0x000fe20000410000 */
[----:B------:R-:W-:Y:S01]  /*1130*/  FADD.FTZ R4, RZ, R3 ;  /* 0x00000003ff047221 */ /* 0x000fe20000010000 */
[--C-:B------:R-:W-:Y:S01]  /*1140*/  FADD.FTZ R67, R6, -R185.reuse ;  /* 0x800000b906437221 */ /* 0x100fe20000010000 */
[----:B------:R-:W-:Y:S01]  /*1150*/  FMUL.FTZ R212, R136, R169 ;  /* 0x000000a988d47220 */ /* 0x000fe20000410000 */
[----:B------:R-:W-:Y:S01]  /*1160*/  FFMA.FTZ R5, R0, R3, RZ ;  /* 0x0000000300057223 */ /* 0x000fe200000100ff */
[----:B------:R-:W-:Y:S01]  /*1170*/  FADD.FTZ R165, R18, -R185 ;  /* 0x800000b912a57221 */ /* 0x000fe20000010000 */
[----:B------:R-:W-:Y:S01]  /*1180*/  SHF.R.U64 R6, R54, 0x10, R55 ;  /* 0x0000001036067819 */ /* 0x000fe20000001237 */
[----:B------:R-:W-:Y:S01]  /*1190*/  FMUL.FTZ R169, R136, R31 ;  /* 0x0000001f88a97220 */ /* 0x000fe20000410000 */
[----:B------:R-:W-:-:S02]  /*11a0*/  HADD2.F32 R162, -RZ, R152.H1_H1 ;  /* 0x30000098ffa27230 */ /* 0x000fc40000004100 */
[----:B------:R-:W-:Y:S01]  /*11b0*/  FMUL.FTZ R18, R136, R7 ;  /* 0x0000000788127220 */ /* 0x000fe20000410000 */
[----:B------:R-:W-:Y:S02]  /*11c0*/  HADD2.F32 R31, -RZ, R10.H0_H0 ;  /* 0x2000000aff1f7230 */ /* 0x000fe40000004100 */
[----:B------:R-:W-:Y:S01]  /*11d0*/  FMUL.FTZ R228, R189, R26 ;  /* 0x0000001abde47220 */ /* 0x000fe20000410000 */
[----:B------:R-:W-:Y:S01]  /*11e0*/  FADD.FTZ R7, R4, R205 ;  /* 0x000000cd04077221 */ /* 0x000fe20000010000 */
[----:B------:R-:W-:Y:S01]  /*11f0*/  FMUL.FTZ R67, R136, R67 ;  /* 0x0000004388437220 */ /* 0x000fe20000410000 */
[----:B------:R-:W-:Y:S01]  /*1200*/  FFMA.FTZ R4, R14, R205, R5 ;  /* 0x000000cd0e047223 */ /* 0x000fe20000010005 */
[----:B------:R-:W-:Y:S01]  /*1210*/  FADD.FTZ R177, R28, -R185 ;  /* 0x800000b91cb17221 */ /* 0x000fe20000010000 */
[----:B------:R-:W-:Y:S02]  /*1220*/  HADD2.F32 R28, -RZ, R190.H0_H0 ;  /* 0x200000beff1c7230 */ /* 0x000fe40000004100 */
[----:B------:R-:W-:Y:S01]  /*1230*/  FMUL.FTZ R216, R136, R173 ;  /* 0x000000ad88d87220 */ /* 0x000fe20000410000 */
[----:B------:R-:W-:-:S02]  /*1240*/  HADD2.F32 R191, -RZ, R152.H0_H0 ;  /* 0x20000098ffbf7230 */ /* 0x000fc40000004100 */
[----:B------:R-:W-:Y:S01]  /*1250*/  FMUL.FTZ R173, R162, R31 ;  /* 0x0000001fa2ad7220 */ /* 0x000fe20000410000 */
[----:B------:R-:W-:Y:S02]  /*1260*/  HADD2.F32 R161, -RZ, R6.H0_H0 ;  /* 0x20000006ffa17230 */ /* 0x000fe40000004100 */
[----:B------:R-:W-:Y:S01]  /*1270*/  FADD.FTZ R6, R7, R228 ;  /* 0x000000e407067221 */ /* 0x000fe20000010000 */
[----:B------:R-:W-:Y:S01]  /*1280*/  FADD.FTZ R153, R8, -R185 ;  /* 0x800000b908997221 */ /* 0x000fe20000010000 */
[----:B------:R-:W-:Y:S01]  /*1290*/  FFMA.FTZ R5, R67, R228, R4 ;  /* 0x000000e443057223 */ /* 0x000fe20000010004 */
[----:B------:R-:W-:Y:S02]  /*12a0*/  HADD2.F32 R164, -RZ, R151.H0_H0 ;  /* 0x20000097ffa47230 */ /* 0x000fe40000004100 */
[----:B------:R-:W-:Y:S01]  /*12b0*/  FMUL.FTZ R230, R191, R28 ;  /* 0x0000001cbfe67220 */ /* 0x000fe20000410000 */
[----:B------:R-:W-:Y:S01]  /*12c0*/  FADD.FTZ R7, R6, R173 ;  /* 0x000000ad06077221 */ /* 0x000fe20000010000 */
[--C-:B------:R-:W-:Y:S01]  /*12d0*/  FADD.FTZ R9, R9, -R185.reuse ;  /* 0x800000b909097221 */ /* 0x100fe20000010000 */
[----:B------:R-:W-:Y:S01]  /*12e0*/  FADD.FTZ R157, R12, -R185 ;  /* 0x800000b90c9d7221 */ /* 0x000fe20000010000 */
[----:B------:R-:W-:Y:S01]  /*12f0*/  FMUL.FTZ R153, R136, R153 ;  /* 0x0000009988997220 */ /* 0x000fe20000410000 */
[----:B------:R-:W-:Y:S01]  /*1300*/  FFMA.FTZ R4, R18, R173, R5 ;  /* 0x000000ad12047223 */ /* 0x000fe20000010005 */
[----:B------:R-:W-:Y:S01]  /*1310*/  FADD.FTZ R179, R30, -R185 ;  /* 0x800000b91eb37221 */ /* 0x000fe20000010000 */
[----:B------:R-:W-:Y:S01]  /*1320*/  SHF.R.U32.HI R12, RZ, 0x10, R53 ;  /* 0x00000010ff0c7819 */ /* 0x000fe20000011635 */
[----:B------:R-:W-:-:S02]  /*1330*/  HADD2.F32 R30, -RZ, R190.H1_H1 ;  /* 0x300000beff1e7230 */ /* 0x000fc40000004100 */
[----:B------:R-:W-:Y:S01]  /*1340*/  FMUL.FTZ R218, R136, R177 ;  /* 0x000000b188da7220 */ /* 0x000fe20000410000 */
[----:B------:R-:W-:Y:S02]  /*1350*/  HADD2.F32 R193, -RZ, R151.H1_H1 ;  /* 0x30000097ffc17230 */ /* 0x000fe40000004100 */
[----:B------:R-:W-:Y:S01]  /*1360*/  FMUL.FTZ R177, R164, R33 ;  /* 0x00000021a4b17220 */ /* 0x000fe20000410000 */
[----:B------:R-:W-:Y:S01]  /*1370*/  FADD.FTZ R6, R7, R230 ;  /* 0x000000e607067221 */ /* 0x000fe20000010000 */
[C---:B------:R-:W-:Y:S01]  /*1380*/  FMUL.FTZ R22, R136.reuse, R9 ;  /* 0x0000000988167220 */ /* 0x040fe20000410000 */
[----:B------:R-:W-:Y:S01]  /*1390*/  FFMA.FTZ R5, R153, R230, R4 ;  /* 0x000000e699057223 */ /* 0x000fe20000010004 */
[----:B------:R-:W-:Y:S01]  /*13a0*/  FMUL.FTZ R187, R136, R159 ;  /* 0x0000009f88bb7220 */ /* 0x000fe20000410000 */
[----:B------:R-:W-:Y:S01]  /*13b0*/  FADD.FTZ R183, R34, -R185 ;  /* 0x800000b922b77221 */ /* 0x000fe20000010000 */
[----:B------:R-:W-:Y:S02]  /*13c0*/  HADD2.F32 R166, -RZ, R150.H1_H1 ;  /* 0x30000096ffa67230 */ /* 0x000fe40000004100 */
[----:B------:R-:W-:Y:S01]  /*13d0*/  FMUL.FTZ R232, R193, R30 ;  /* 0x0000001ec1e87220 */ /* 0x000fe20000410000 */
[----:B------:R-:W-:-:S02]  /*13e0*/  HADD2.F32 R159, -RZ, R12.H0_H0 ;  /* 0x2000000cff9f7230 */ /* 0x000fc40000004100 */
[----:B------:R-:W-:Y:S01]  /*13f0*/  FADD.FTZ R7, R6, R177 ;  /* 0x000000b106077221 */ /* 0x000fe20000010000 */
[----:B------:R-:W-:Y:S01]  /*1400*/  FADD.FTZ R11, R11, -R185 ;  /* 0x800000b90b0b7221 */ /* 0x000fe20000010000 */
[----:B------:R-:W-:Y:S01]  /*1410*/  SHF.R.U32.HI R66, RZ, 0x10, R63 ;  /* 0x00000010ff427819 */ /* 0x000fe2000001163f */
[----:B------:R-:W-:Y:S01]  /*1420*/  FMUL.FTZ R155, R136, R155 ;  /* 0x0000009b889b7220 */ /* 0x000fe20000410000 */
[----:B------:R-:W-:Y:S01]  /*1430*/  FFMA.FTZ R4, R22, R177, R5 ;  /* 0x000000b116047223 */ /* 0x000fe20000010005 */
[----:B------:R-:W-:Y:S01]  /*1440*/  FADD.FTZ R181, R32, -R185 ;  /* 0x800000b920b57221 */ /* 0x000fe20000010000 */
[----:B------:R-:W-:Y:S01]  /*1450*/  SHF.R.U32.HI R158, RZ, 0x10, R65 ;  /* 0x00000010ff9e7819 */ /* 0x000fe20000011641 */
[----:B------:R-:W-:Y:S02]  /*1460*/  HADD2.F32 R32, -RZ, R192.H0_H0 ;  /* 0x200000c0ff207230 */ /* 0x000fe40000004100 */
[----:B------:R-:W-:Y:S01]  /*1470*/  FMUL.FTZ R226, R136, R183 ;  /* 0x000000b788e27220 */ /* 0x000fe20000410000 */
[----:B------:R-:W-:Y:S01]  /*1480*/  HADD2.F32 R195, -RZ, R150.H0_H0 ;  /* 0x20000096ffc37230 */ /* 0x000fe20000004100 */
[----:B------:R-:W-:Y:S01]  /*1490*/  SHF.R.U64 R24, R62, 0x10, R63 ;  /* 0x000000103e187819 */ /* 0x000fe2000000123f */
[----:B------:R-:W-:Y:S01]  /*14a0*/  FMUL.FTZ R183, R166, R159 ;  /* 0x0000009fa6b77220 */ /* 0x000fe20000410000 */
[----:B------:R-:W-:Y:S01]  /*14b0*/  FADD.FTZ R6, R7, R232 ;  /* 0x000000e807067221 */ /* 0x000fe20000010000 */
[----:B------:R-:W-:Y:S01]  /*14c0*/  FMUL.FTZ R62, R136, R11 ;  /* 0x0000000b883e7220 */ /* 0x000fe20000410000 */
[----:B------:R-:W-:Y:S01]  /*14d0*/  FFMA.FTZ R5, R155, R232, R4 ;  /* 0x000000e89b057223 */ /* 0x000fe20000010004 */
[----:B------:R-:W-:-:S02]  /*14e0*/  HADD2.F32 R220, -RZ, R66.H0_H0 ;  /* 0x20000042ffdc7230 */ /* 0x000fc40000004100 */
[----:B------:R-:W-:Y:S01]  /*14f0*/  FADD.FTZ R7, R6, R183 ;  /* 0x000000b706077221 */ /* 0x000fe20000010000 */
[----:B------:R-:W-:Y:S02]  /*1500*/  HADD2.F32 R168, -RZ, R149.H0_H0 ;  /* 0x20000095ffa87230 */ /* 0x000fe40000004100 */
[--C-:B------:R-:W-:Y:S01]  /*1510*/  FADD.FTZ R13, R13, -R185.reuse ;  /* 0x800000b90d0d7221 */ /* 0x100fe20000010000 */
[----:B------:R-:W-:Y:S02]  /*1520*/  HADD2.F32 R66, -RZ, R158.H0_H0 ;  /* 0x2000009eff427230 */ /* 0x000fe40000004100 */
[----:B------:R-:W-:Y:S01]  /*1530*/  FMUL.FTZ R158, R195, R32 ;  /* 0x00000020c39e7220 */ /* 0x000fe20000410000 */
        /* <DEDUP_REMOVED lines=8> */
[----:B------:R-:W-:Y:S01]  /*15c0*/  FADD.FTZ R6, R7, R158 ;  /* 0x0000009e07067221 */ /* 0x000fe20000010000 */
[C---:B------:R-:W-:Y:S01]  /*15d0*/  FMUL.FTZ R156, R136.reuse, R13 ;  /* 0x0000000d889c7220 */ /* 0x040fe20000410000 */
[C---:B------:R-:W-:Y:S01]  /*15e0*/  FMUL.FTZ R206, R136.reuse, R15 ;  /* 0x0000000f88ce7220 */ /* 0x040fe20000410000 */
[----:B------:R-:W-:Y:S01]  /*15f0*/  FFMA.FTZ R5, R157, R158, R4 ;  /* 0x0000009e9d057223 */ /* 0x000fe20000010004 */
[----:B------:R-:W-:Y:S01]  /*1600*/  FMUL.FTZ R15, R136, R163 ;  /* 0x000000a3880f7220 */ /* 0x000fe20000410000 */
[----:B------:R-:W-:Y:S02]  /*1610*/  HADD2.F32 R170, -RZ, R148.H1_H1 ;  /* 0x30000094ffaa7230 */ /* 0x000fe40000004100 */
[----:B------:R-:W-:Y:S01]  /*1620*/  FMUL.FTZ R234, R197, R34 ;  /* 0x00000022c5ea7220 */ /* 0x000fe20000410000 */
[----:B------:R-:W-:-:S02]  /*1630*/  HADD2.F32 R163, -RZ, R54.H0_H0 ;  /* 0x20000036ffa37230 */ /* 0x000fc40000004100 */
[----:B------:R-:W-:Y:S01]  /*1640*/  FADD.FTZ R7, R6, R207 ;  /* 0x000000cf06077221 */ /* 0x000fe20000010000 */
[----:B------:R-:W-:Y:S01]  /*1650*/  FADD.FTZ R17, R17, -R185 ;  /* 0x800000b911117221 */ /* 0x000fe20000010000 */
[----:B------:R-:W-:Y:S01]  /*1660*/  FFMA.FTZ R4, R156, R207, R5 ;  /* 0x000000cf9c047223 */ /* 0x000fe20000010005 */
[----:B------:R-:W-:Y:S01]  /*1670*/  SHF.R.U64 R8, R56, 0x10, R57 ;  /* 0x0000001038087819 */ /* 0x000fe20000001239 */
[----:B------:R-:W-:Y:S02]  /*1680*/  HADD2.F32 R52, -RZ, R194.H0_H0 ;  /* 0x200000c2ff347230 */ /* 0x000fe40000004100 */
[----:B------:R-:W-:Y:S01]  /*1690*/  FMUL.FTZ R215, R170, R163 ;  /* 0x000000a3aad77220 */ /* 0x000fe20000410000 */
[----:B------:R-:W-:Y:S02]  /*16a0*/  HADD2.F32 R199, -RZ, R148.H0_H0 ;  /* 0x20000094ffc77230 */ /* 0x000fe40000004100 */
[----:B------:R-:W-:Y:S01]  /*16b0*/  FADD.FTZ R6, R7, R234 ;  /* 0x000000ea07067221 */ /* 0x000fe20000010000 */
[C---:B------:R-:W-:Y:S01]  /*16c0*/  FMUL.FTZ R210, R136.reuse, R17 ;  /* 0x0000001188d27220 */ /* 0x040fe20000410000 */
[----:B------:R-:W-:Y:S01]  /*16d0*/  FFMA.FTZ R5, R187, R234, R4 ;  /* 0x000000eabb057223 */ /* 0x000fe20000010004 */
[----:B------:R-:W-:Y:S01]  /*16e0*/  FMUL.FTZ R17, R136, R165 ;  /* 0x000000a588117220 */ /* 0x000fe20000410000 */
[----:B------:R-:W-:Y:S01]  /*16f0*/  HADD2.F32 R172, -RZ, R147.H0_H0 ;  /* 0x20000093ffac7230 */ /* 0x000fe20000004100 */
[----:B------:R-:W-:Y:S01]  /*1700*/  SHF.R.U64 R16, R58, 0x10, R59 ;  /* 0x000000103a107819 */ /* 0x000fe2000000123b */
[----:B------:R-:W-:Y:S01]  /*1710*/  HADD2.F32 R165, -RZ, R8.H0_H0 ;  /* 0x20000008ffa57230 */ /* 0x000fe20000004100 */
[----:B------:R-:W-:Y:S01]  /*1720*/  SHF.R.U64 R20, R60, 0x10, R61 ;  /* 0x000000103c147819 */ /* 0x000fe2000000123d */
[----:B------:R-:W-:Y:S01]  /*1730*/  FMUL.FTZ R160, R199, R52 ;  /* 0x00000034c7a07220 */ /* 0x000fe20000410000 */
[----:B------:R-:W-:Y:S01]  /*1740*/  FADD.FTZ R7, R6, R215 ;  /* 0x000000d706077221 */ /* 0x000fe20000010000 */
[----:B------:R-:W-:Y:S01]  /*1750*/  SHF.R.U32.HI R58, RZ, 0x10, R59 ;  /* 0x00000010ff3a7819 */ /* 0x000fe2000001163b */
[----:B------:R-:W-:Y:S01]  /*1760*/  FFMA.FTZ R4, R206, R215, R5 ;  /* 0x000000d7ce047223 */ /* 0x000fe20000010005 */
[----:B------:R-:W-:Y:S01]  /*1770*/  SHF.R.U32.HI R60, RZ, 0x10, R61 ;  /* 0x00000010ff3c7819 */ /* 0x000fe2000001163d */
[--C-:B------:R-:W-:Y:S01]  /*1780*/  HADD2.F32 R61, -RZ, R201.reuse.H0_H0 ;  /* 0x200000c9ff3d7230 */ /* 0x100fe20000004100 */
[----:B------:R-:W-:Y:S01]  /*1790*/  SHF.R.U32.HI R56, RZ, 0x10, R57 ;  /* 0x00000010ff387819 */ /* 0x000fe20000011639 */
[----:B------:R-:W-:-:S02]  /*17a0*/  HADD2.F32 R59, -RZ, R201.H1_H1 ;  /* 0x300000c9ff3b7230 */ /* 0x000fc40000004100 */
[----:B------:R-:W-:Y:S01]  /*17b0*/  FMUL.FTZ R217, R172, R165 ;  /* 0x000000a5acd97220 */ /* 0x000fe20000410000 */
[----:B------:R-:W-:Y:S02]  /*17c0*/  HADD2.F32 R2, -RZ, R194.H1_H1 ;  /* 0x300000c2ff027230 */ /* 0x000fe40000004100 */
[----:B------:R-:W-:Y:S01]  /*17d0*/  FADD.FTZ R6, R7, R160 ;  /* 0x000000a007067221 */ /* 0x000fe20000010000 */
[----:B------:R-:W-:Y:S02]  /*17e0*/  HADD2.F32 R201, -RZ, R147.H1_H1 ;  /* 0x30000093ffc97230 */ /* 0x000fe40000004100 */
[----:B------:R-:W-:Y:S01]  /*17f0*/  FFMA.FTZ R5, R15, R160, R4 ;  /* 0x000000a00f057223 */ /* 0x000fe20000010004 */
[----:B------:R-:W-:Y:S02]  /*1800*/  HADD2.F32 R174, -RZ, R146.H1_H1 ;  /* 0x30000092ffae7230 */ /* 0x000fe40000004100 */
[----:B------:R-:W-:Y:S01]  /*1810*/  FADD.FTZ R7, R6, R217 ;  /* 0x000000d906077221 */ /* 0x000fe20000010000 */
[----:B------:R-:W-:-:S02]  /*1820*/  HADD2.F32 R56, -RZ, R56.H0_H0 ;  /* 0x20000038ff387230 */ /* 0x000fc40000004100 */
[----:B------:R-:W-:Y:S01]  /*1830*/  FMUL.FTZ R236, R201, R2 ;  /* 0x00000002c9ec7220 */ /* 0x000fe20000410000 */
[----:B------:R-:W-:Y:S01]  /*1840*/  FADD.FTZ R19, R19, -R185 ;  /* 0x800000b913137221 */ /* 0x000fe20000010000 */
[----:B------:R-:W-:Y:S01]  /*1850*/  FFMA.FTZ R4, R210, R217, R5 ;  /* 0x000000d9d2047223 */ /* 0x000fe20000010005 */
[----:B------:R-:W-:Y:S01]  /*1860*/  SHF.R.U64 R64, R64, 0x10, R65 ;  /* 0x0000001040407819 */ /* 0x000fe20000001241 */
[----:B------:R-:W-:Y:S02]  /*1870*/  HADD2.F32 R65, -RZ, R196.H0_H0 ;  /* 0x200000c4ff417230 */ /* 0x000fe40000004100 */
        /* <DEDUP_REMOVED lines=10> */
[----:B------:R-:W-:Y:S01]  /*1920*/  FADD.FTZ R21, R21, -R185 ;  /* 0x800000b915157221 */ /* 0x000fe20000010000 */
[----:B------:R-:W-:Y:S01]  /*1930*/  FFMA.FTZ R5, R19, R174, R4 ;  /* 0x000000ae13057223 */ /* 0x000fe20000010004 */
[----:B------:R-:W-:Y:S02]  /*1940*/  HADD2.F32 R63, -RZ, R196.H1_H1 ;  /* 0x300000c4ff3f7230 */ /* 0x000fe40000004100 */
[----:B------:R-:W-:Y:S01]  /*1950*/  FMUL.FTZ R178, R178, R16 ;  /* 0x00000010b2b27220 */ /* 0x000fe20000410000 */
[----:B------:R-:W-:-:S02]  /*1960*/  HADD2.F32 R180, -RZ, R145.H1_H1 ;  /* 0x30000091ffb47230 */ /* 0x000fc40000004100 */
[----:B------:R-:W-:Y:S01]  /*1970*/  FADD.FTZ R7, R6, R179 ;  /* 0x000000b306077221 */ /* 0x000fe20000010000 */
[----:B------:R-:W-:Y:S01]  /*1980*/  FMUL.FTZ R21, R136, R21 ;  /* 0x0000001588157220 */ /* 0x000fe20000410000 */
[----:B------:R-:W-:Y:S01]  /*1990*/  FFMA.FTZ R4, R208, R179, R5 ;  /* 0x000000b3d0047223 */ /* 0x000fe20000010005 */
[----:B------:R-:W-:Y:S02]  /*19a0*/  HADD2.F32 R182, -RZ, R144.H1_H1 ;  /* 0x30000090ffb67230 */ /* 0x000fe40000004100 */
[----:B------:R-:W-:Y:S01]  /*19b0*/  FMUL.FTZ R224, R136, R181 ;  /* 0x000000b588e07220 */ /* 0x000fe20000410000 */
[----:B------:R-:W-:Y:S02]  /*19c0*/  HADD2.F32 R58, -RZ, R58.H0_H0 ;  /* 0x2000003aff3a7230 */ /* 0x000fe40000004100 */
[----:B------:R-:W-:Y:S01]  /*19d0*/  FADD.FTZ R10, R7, R178 ;  /* 0x000000b2070a7221 */ /* 0x000fe20000010000 */
[----:B------:R-:W-:Y:S01]  /*19e0*/  FADD.FTZ R23, R23, -R185 ;  /* 0x800000b917177221 */ /* 0x000fe20000010000 */
[----:B------:R-:W-:Y:S01]  /*19f0*/  FMUL.FTZ R181, R180, R63 ;  /* 0x0000003fb4b57220 */ /* 0x000fe20000410000 */
[----:B------:R-:W-:Y:S01]  /*1a00*/  FFMA.FTZ R7, R21, R178, R4 ;  /* 0x000000b215077223 */ /* 0x000fe20000010004 */
[----:B------:R-:W-:-:S02]  /*1a10*/  HADD2.F32 R184, -RZ, R144.H0_H0 ;  /* 0x20000090ffb87230 */ /* 0x000fc40000004100 */
[----:B------:R-:W-:Y:S01]  /*1a20*/  FMUL.FTZ R23, R136, R23 ;  /* 0x0000001788177220 */ /* 0x000fe20000410000 */
[----:B------:R-:W-:Y:S01]  /*1a30*/  FMUL.FTZ R182, R182, R58 ;  /* 0x0000003ab6b67220 */ /* 0x000fe20000410000 */
[----:B------:R-:W-:Y:S01]  /*1a40*/  FADD.FTZ R13, R10, R181 ;  /* 0x000000b50a0d7221 */ /* 0x000fe20000010000 */
[----:B------:R-:W-:Y:S01]  /*1a50*/  FFMA.FTZ R4, R212, R181, R7 ;  /* 0x000000b5d4047223 */ /* 0x000fe20000010007 */
[--C-:B------:R-:W-:Y:S02]  /*1a60*/  HADD2.F32 R186, -RZ, R143.reuse.H0_H0 ;  /* 0x2000008fffba7230 */ /* 0x100fe40000004100 */
[----:B------:R-:W-:Y:S01]  /*1a70*/  FADD.FTZ R25, R25, -R185 ;  /* 0x800000b919197221 */ /* 0x000fe20000010000 */
[----:B------:R-:W-:Y:S02]  /*1a80*/  HADD2.F32 R20, -RZ, R20.H0_H0 ;  /* 0x20000014ff147230 */ /* 0x000fe40000004100 */
[----:B------:R-:W-:Y:S01]  /*1a90*/  FMUL.FTZ R191, R184, R61 ;  /* 0x0000003db8bf7220 */ /* 0x000fe20000410000 */
        /* <DEDUP_REMOVED lines=24> */
[----:B------:R-:W-:Y:S01]  /*1c20*/  FADD.FTZ R185, R35, -R185 ;  /* 0x800000b923b97221 */ /* 0x000fe20000010000 */
        /* <DEDUP_REMOVED lines=66> */
.L_x_2144:
[--C-:B------:R-:W-:Y:S01]  /*2050*/  SHF.R.U64 R58, R58, 0x10, R59.reuse ;  /* 0x000000103a3a7819 */ /* 0x100fe2000000123b */
[----:B------:R-:W-:Y:S01]  /*2060*/  HADD2.F32 R170, -RZ, R240.H0_H0 ;  /* 0x200000f0ffaa7230 */ /* 0x000fe20000004100 */
[----:B------:R-:W-:Y:S01]  /*2070*/  SHF.R.U32.HI R180, RZ, 0x10, R59 ;  /* 0x00000010ffb47819 */ /* 0x000fe2000001163b */
[----:B------:R-:W-:Y:S01]  /*2080*/  HADD2.F32 R59, -RZ, R48.H0_H0 ;  /* 0x20000030ff3b7230 */ /* 0x000fe20000004100 */
[--C-:B------:R-:W-:Y:S01]  /*2090*/  SHF.R.U64 R60, R60, 0x10, R61.reuse ;  /* 0x000000103c3c7819 */ /* 0x100fe2000000123d */
[----:B------:R-:W-:Y:S01]  /*20a0*/  HADD2.F32 R179, -RZ, R152.H0_H0 ;  /* 0x20000098ffb37230 */ /* 0x000fe20000004100 */
[----:B------:R-:W-:Y:S01]  /*20b0*/  SHF.R.U32.HI R182, RZ, 0x10, R61 ;  /* 0x00000010ffb67819 */ /* 0x000fe2000001163d */
[----:B------:R-:W-:Y:S02]  /*20c0*/  HADD2.F32 R61, -RZ, R49.H0_H0 ;  /* 0x20000031ff3d7230 */ /* 0x000fe40000004100 */
[----:B------:R-:W-:Y:S01]  /*20d0*/  FADD.FTZ R214, -R59, R8 ;  /* 0x000000083bd67221 */ /* 0x000fe20000010100 */
[----:B------:R-:W-:Y:S01]  /*20e0*/  HADD2.F32 R59, -RZ, R47.H0_H0 ;  /* 0x2000002fff3b7230 */ /* 0x000fe20000004100 */
[----:B------:R-:W-:Y:S01]  /*20f0*/  SHF.R.U64 R174, R62, 0x10, R63 ;  /* 0x000000103eae7819 */ /* 0x000fe2000000123f */
[----:B------:R-:W0:Y:S01]  /*2100*/  MUFU.RCP R0, R170 ;  /* 0x000000aa00007308 */ /* 0x000e220000001000 */
[--C-:B------:R-:W-:Y:S01]  /*2110*/  SHF.R.U64 R165, R56, 0x10, R57.reuse ;  /* 0x0000001038a57819 */ /* 0x100fe20000001239 */
[----:B------:R-:W-:Y:S01]  /*2120*/  FADD.FTZ R62, -R61, R10 ;  /* 0x0000000a3d3e7221 */ /* 0x000fe20000010100 */
[----:B------:R-:W-:Y:S01]  /*2130*/  SHF.R.U32.HI R56, RZ, 0x10, R57 ;  /* 0x00000010ff387819 */ /* 0x000fe20000011639 */
[----:B------:R-:W-:-:S02]  /*2140*/  HADD2.F32 R61, -RZ, R44.H0_H0 ;  /* 0x2000002cff3d7230 */ /* 0x000fc40000004100 */
[----:B------:R-:W-:Y:S01]  /*2150*/  FADD.FTZ R186, -R59, R14 ;  /* 0x0000000e3bba7221 */ /* 0x000fe20000010100 */
[----:B------:R-:W-:Y:S01]  /*2160*/  HADD2.F32 R57, -RZ, R51.H0_H0 ;  /* 0x20000033ff397230 */ /* 0x000fe20000004100 */
[--C-:B------:R-:W-:Y:S01]  /*2170*/  SHF.R.U64 R161, R54, 0x10, R55.reuse ;  /* 0x0000001036a17819 */ /* 0x100fe20000001237 */
[----:B------:R-:W-:Y:S01]  /*2180*/  HADD2.F32 R59, -RZ, R43.H0_H0 ;  /* 0x2000002bff3b7230 */ /* 0x000fe20000004100 */
[----:B------:R-:W1:Y:S01]  /*2190*/  MUFU.RCP R153, R179 ;  /* 0x000000b300997308 */ /* 0x000e620000001000 */
[----:B------:R-:W-:Y:S01]  /*21a0*/  FADD.FTZ R14, -R61, R16 ;  /* 0x000000103d0e7221 */ /* 0x000fe20000010100 */
[----:B------:R-:W-:Y:S02]  /*21b0*/  HADD2.F32 R173, -RZ, R239.H1_H1 ;  /* 0x300000efffad7230 */ /* 0x000fe40000004100 */
[----:B------:R-:W-:Y:S01]  /*21c0*/  FADD.FTZ R216, -R57, R6 ;  /* 0x0000000639d87221 */ /* 0x000fe20000010100 */
[----:B------:R-:W-:Y:S02]  /*21d0*/  HADD2.F32 R181, -RZ, R151.H1_H1 ;  /* 0x30000097ffb57230 */ /* 0x000fe40000004100 */
[----:B------:R-:W-:Y:S01]  /*21e0*/  FADD.FTZ R59, -R59, R22 ;  /* 0x000000163b3b7221 */ /* 0x000fe20000010100 */
[----:B------:R-:W-:Y:S01]  /*21f0*/  HADD2.F32 R61, -RZ, R41.H0_H0 ;  /* 0x20000029ff3d7230 */ /* 0x000fe20000004100 */
[----:B------:R-:W-:Y:S01]  /*2200*/  SHF.R.U32.HI R178, RZ, 0x10, R55 ;  /* 0x00000010ffb27819 */ /* 0x000fe20000011637 */
[----:B------:R-:W-:Y:S01]  /*2210*/  HADD2.F32 R57, -RZ, R46.H0_H0 ;  /* 0x2000002eff397230 */ /* 0x000fe20000004100 */
[----:B------:R-:W2:Y:S01]  /*2220*/  MUFU.RCP R67, R173 ;  /* 0x000000ad00437308 */ /* 0x000ea20000001000 */
[----:B------:R-:W-:-:S02]  /*2230*/  HADD2.F32 R22, -RZ, R137.H0_H0 ;  /* 0x20000089ff167230 */ /* 0x000fc40000004100 */
[----:B------:R-:W-:Y:S01]  /*2240*/  FADD.FTZ R26, -R61, R26 ;  /* 0x0000001a3d1a7221 */ /* 0x000fe20000010100 */
[----:B------:R-:W-:Y:S02]  /*2250*/  HADD2.F32 R61, -RZ, R38.H0_H0 ;  /* 0x20000026ff3d7230 */ /* 0x000fe40000004100 */
[----:B------:R-:W-:Y:S01]  /*2260*/  FADD.FTZ R184, -R57, R12 ;  /* 0x0000000c39b87221 */ /* 0x000fe20000010100 */
[----:B------:R-:W-:Y:S01]  /*2270*/  HADD2.F32 R55, -RZ, R50.H0_H0 ;  /* 0x20000032ff377230 */ /* 0x000fe20000004100 */
[----:B------:R-:W-:Y:S01]  /*2280*/  SHF.R.U64 R12, R50, 0x10, R51 ;  /* 0x00000010320c7819 */ /* 0x000fe20000001233 */
[----:B------:R-:W-:Y:S01]  /*2290*/  FADD.FTZ R35, -R22, R35 ;  /* 0x0000002316237221 */ /* 0x000fe20000010100 */
[----:B------:R-:W3:Y:S01]  /*22a0*/  MUFU.RCP R155, R181 ;  /* 0x000000b5009b7308 */ /* 0x000ee20000001000 */
[----:B------:R-:W-:Y:S01]  /*22b0*/  SHF.R.U32.HI R22, RZ, 0x10, R51 ;  /* 0x00000010ff167819 */ /* 0x000fe20000011633 */
[----:B------:R-:W-:Y:S01]  /*22c0*/  FADD.FTZ R28, -R61, R28 ;  /* 0x0000001c3d1c7221 */ /* 0x000fe20000010100 */
[----:B------:R-:W-:Y:S01]  /*22d0*/  FADD.FTZ R55, -R55, R4 ;  /* 0x0000000437377221 */ /* 0x000fe20000010100 */
[----:B------:R-:W-:Y:S01]  /*22e0*/  HADD2.F32 R61, -RZ, R37.H0_H0 ;  /* 0x20000025ff3d7230 */ /* 0x000fe20000004100 */
[----:B------:R-:W-:Y:S01]  /*22f0*/  SHF.R.U32.HI R203, RZ, 0x10, R49 ;  /* 0x00000010ffcb7819 */ /* 0x000fe20000011631 */
[----:B------:R-:W-:-:S02]  /*2300*/  HADD2.F32 R12, -RZ, R12.H0_H0 ;  /* 0x2000000cff0c7230 */ /* 0x000fc40000004100 */
[----:B0-----:R-:W-:Y:S01]  /*2310*/  FMUL.FTZ R0, R55, R0 ;  /* 0x0000000037007220 */ /* 0x001fe20000410000 */
[----:B------:R-:W-:Y:S02]  /*2320*/  HADD2.F32 R22, -RZ, R22.H0_H0 ;  /* 0x20000016ff167230 */ /* 0x000fe40000004100 */
[----:B------:R-:W-:Y:S01]  /*2330*/  FADD.FTZ R34, -R61, R34 ;  /* 0x000000223d227221 */ /* 0x000fe20000010100 */
[----:B-1----:R-:W-:Y:S01]  /*2340*/  FMUL.FTZ R153, R214, R153 ;  /* 0x00000099d6997220 */ /* 0x002fe20000410000 */
[----:B------:R-:W-:Y:S01]  /*2350*/  FADD.FTZ R55, -R12, R5 ;  /* 0x000000050c377221 */ /* 0x000fe20000010100 */
[----:B------:R-:W-:Y:S01]  /*2360*/  SHF.R.U64 R5, R48, 0x10, R49 ;  /* 0x0000001030057819 */ /* 0x000fe20000001231 */
[----:B------:R-:W-:Y:S01]  /*2370*/  FADD.FTZ R61, -R22, R7 ;  /* 0x00000007163d7221 */ /* 0x000fe20000010100 */
[----:B------:R-:W-:Y:S01]  /*2380*/  HADD2.F32 R214, -RZ, R203.H0_H0 ;  /* 0x200000cbffd67230 */ /* 0x000fe20000004100 */
[----:B------:R-:W-:Y:S01]  /*2390*/  SHF.R.U64 R7, R46, 0x10, R47 ;  /* 0x000000102e077819 */ /* 0x000fe2000000122f */
[----:B--2---:R-:W-:Y:S01]  /*23a0*/  FMUL.FTZ R67, R216, R67 ;  /* 0x00000043d8437220 */ /* 0x004fe20000410000 */
[----:B------:R-:W-:-:S02]  /*23b0*/  HADD2.F32 R183, -RZ, R149.H1_H1 ;  /* 0x30000095ffb77230 */ /* 0x000fc40000004100 */
[----:B---3--:R-:W-:Y:S01]  /*23c0*/  FMUL.FTZ R155, R62, R155 ;  /* 0x0000009b3e9b7220 */ /* 0x008fe20000410000 */
[----:B------:R-:W-:Y:S02]  /*23d0*/  HADD2.F32 R57, -RZ, R40.H0_H0 ;  /* 0x20000028ff397230 */ /* 0x000fe40000004100 */
[----:B------:R-:W-:Y:S01]  /*23e0*/  FADD.FTZ R62, -R214, R11 ;  /* 0x0000000bd63e7221 */ /* 0x000fe20000010100 */
[----:B------:R-:W-:Y:S01]  /*23f0*/  HADD2.F32 R8, -RZ, R138.H0_H0 ;  /* 0x2000008aff087230 */ /* 0x000fe20000004100 */
[--C-:B------:R-:W-:Y:S01]  /*2400*/  SHF.R.U64 R64, R64, 0x10, R65.reuse ;  /* 0x0000001040407819 */ /* 0x100fe20000001241 */
[----:B------:R-:W-:Y:S01]  /*2410*/  HADD2.F32 R216, -RZ, R5.H0_H0 ;  /* 0x20000005ffd87230 */ /* 0x000fe20000004100 */
[----:B------:R-:W-:Y:S01]  /*2420*/  SHF.R.U32.HI R172, RZ, 0x10, R65 ;  /* 0x00000010ffac7819 */ /* 0x000fe20000011641 */
[----:B------:R-:W-:Y:S01]  /*2430*/  HADD2.F32 R214, -RZ, R7.H0_H0 ;  /* 0x20000007ffd67230 */ /* 0x000fe20000004100 */
[----:B------:R-:W0:Y:S01]  /*2440*/  MUFU.RCP R187, R183 ;  /* 0x000000b700bb7308 */ /* 0x000e220000001000 */
[----:B------:R-:W-:-:S02]  /*2450*/  HADD2.F32 R6, -RZ, R144.H0_H0 ;  /* 0x20000090ff067230 */ /* 0x000fc40000004100 */
[----:B------:R-:W-:Y:S01]  /*2460*/  FADD.FTZ R24, -R57, R24 ;  /* 0x0000001839187221 */ /* 0x000fe20000010100 */
[----:B------:R-:W-:Y:S02]  /*2470*/  HADD2.F32 R65, -RZ, R39.H0_H0 ;  /* 0x20000027ff417230 */ /* 0x000fe40000004100 */
[----:B------:R-:W-:Y:S01]  /*2480*/  FADD.FTZ R31, -R8, R31 ;  /* 0x0000001f081f7221 */ /* 0x000fe20000010100 */
[----:B------:R-:W-:Y:S01]  /*2490*/  FADD.FTZ R22, -R216, R9 ;  /* 0x00000009d8167221 */ /* 0x000fe20000010100 */
[----:B------:R-:W-:Y:S01]  /*24a0*/  HADD2.F32 R189, -RZ, R148.H0_H0 ;  /* 0x20000094ffbd7230 */ /* 0x000fe20000004100 */
[----:B------:R-:W-:Y:S01]  /*24b0*/  SHF.R.U32.HI R216, RZ, 0x10, R47 ;  /* 0x00000010ffd87819 */ /* 0x000fe2000001162f */
[----:B------:R-:W1:Y:S01]  /*24c0*/  MUFU.RCP R57, R6 ;  /* 0x0000000600397308 */ /* 0x000e620000001000 */
[----:B------:R-:W-:Y:S02]  /*24d0*/  HADD2.F32 R8, -RZ, R143.H1_H1 ;  /* 0x3000008fff087230 */ /* 0x000fe40000004100 */
[----:B------:R-:W-:Y:S01]  /*24e0*/  FADD.FTZ R203, -R214, R13 ;  /* 0x0000000dd6cb7221 */ /* 0x000fe20000010100 */
[----:B------:R-:W-:Y:S01]  /*24f0*/  HADD2.F32 R191, -RZ, R147.H1_H1 ;  /* 0x30000093ffbf7230 */ /* 0x000fe20000004100 */
[----:B------:R-:W-:Y:S01]  /*2500*/  SHF.R.U32.HI R214, RZ, 0x10, R45 ;  /* 0x00000010ffd67819 */ /* 0x000fe2000001162d */
[----:B------:R-:W-:Y:S01]  /*2510*/  FADD.FTZ R30, -R65, R30 ;  /* 0x0000001e411e7221 */ /* 0x000fe20000010100 */
[--C-:B------:R-:W-:Y:S01]  /*2520*/  SHF.R.U64 R159, R2, 0x10, R3.reuse ;  /* 0x00000010029f7819 */ /* 0x100fe20000001203 */
[----:B------:R-:W-:Y:S01]  /*2530*/  HADD2.F32 R216, -RZ, R216.H0_H0 ;  /* 0x200000d8ffd87230 */ /* 0x000fe20000004100 */
[----:B------:R-:W-:Y:S01]  /*2540*/  SHF.R.U32.HI R163, RZ, 0x10, R3 ;  /* 0x00000010ffa37819 */ /* 0x000fe20000011603 */
[----:B------:R-:W2:Y:S01]  /*2550*/  MUFU.RCP R169, R189 ;  /* 0x000000bd00a97308 */ /* 0x000ea20000001000 */
[--C-:B------:R-:W-:Y:S01]  /*2560*/  SHF.R.U64 R3, R52, 0x10, R53.reuse ;  /* 0x0000001034037819 */ /* 0x100fe20000001235 */
[----:B------:R-:W-:Y:S01]  /*2570*/  HADD2.F32 R214, -RZ, R214.H0_H0 ;  /* 0x200000d6ffd67230 */ /* 0x000fe20000004100 */
[----:B------:R-:W-:Y:S01]  /*2580*/  SHF.R.U32.HI R176, RZ, 0x10, R53 ;  /* 0x00000010ffb07819 */ /* 0x000fe20000011635 */
[----:B------:R-:W-:Y:S01]  /*2590*/  FADD.FTZ R205, -R216, R15 ;  /* 0x0000000fd8cd7221 */ /* 0x000fe20000010100 */
[----:B------:R-:W-:Y:S01]  /*25a0*/  SHF.R.U32.HI R11, RZ, 0x10, R43 ;  /* 0x00000010ff0b7819 */ /* 0x000fe2000001162b */
[----:B------:R-:W-:-:S02]  /*25b0*/  HADD2.F32 R177, -RZ, R150.H0_H0 ;  /* 0x20000096ffb17230 */ /* 0x000fc40000004100 */
[----:B------:R-:W-:Y:S01]  /*25c0*/  FADD.FTZ R19, -R214, R19 ;  /* 0x00000013d6137221 */ /* 0x000fe20000010100 */
[----:B------:R-:W3:Y:S01]  /*25d0*/  MUFU.RCP R65, R8 ;  /* 0x0000000800417308 */ /* 0x000ee20000001000 */
[----:B------:R-:W-:Y:S01]  /*25e0*/  SHF.R.U64 R216, R40, 0x10, R41 ;  /* 0x0000001028d87819 */ /* 0x000fe20000001229 */
[----:B------:R-:W-:Y:S01]  /*25f0*/  HADD2.F32 R10, -RZ, R137.H1_H1 ;  /* 0x30000089ff0a7230 */ /* 0x000fe20000004100 */
[----:B------:R-:W-:Y:S01]  /*2600*/  SHF.R.U64 R7, R44, 0x10, R45 ;  /* 0x000000102c077819 */ /* 0x000fe2000000122d */
[----:B------:R-:W-:Y:S01]  /*2610*/  HADD2.F32 R214, -RZ, R11.H0_H0 ;  /* 0x2000000bffd67230 */ /* 0x000fe20000004100 */
[----:B------:R-:W-:Y:S01]  /*2620*/  SHF.R.U32.HI R220, RZ, 0x10, R63 ;  /* 0x00000010ffdc7819 */ /* 0x000fe2000001163f */
[----:B------:R-:W-:Y:S02]  /*2630*/  HADD2.F32 R160, -RZ, R151.H0_H0 ;  /* 0x20000097ffa07230 */ /* 0x000fe40000004100 */
[----:B0-----:R-:W-:Y:S01]  /*2640*/  FMUL.FTZ R187, R186, R187 ;  /* 0x000000bbbabb7220 */ /* 0x001fe20000410000 */
[----:B------:R-:W0:Y:S01]  /*2650*/  MUFU.RCP R53, R191 ;  /* 0x000000bf00357308 */ /* 0x000e220000001000 */
[----:B------:R-:W-:-:S02]  /*2660*/  HADD2.F32 R63, -RZ, R45.H0_H0 ;  /* 0x2000002dff3f7230 */ /* 0x000fc40000004100 */
[----:B------:R-:W-:Y:S01]  /*2670*/  FADD.FTZ R33, -R10, R33 ;  /* 0x000000210a217221 */ /* 0x000fe20000010100 */
[----:B------:R-:W-:Y:S02]  /*2680*/  HADD2.F32 R11, -RZ, R142.H1_H1 ;  /* 0x3000008eff0b7230 */ /* 0x000fe40000004100 */
[----:B------:R-:W-:Y:S01]  /*2690*/  FADD.FTZ R23, -R214, R23 ;  /* 0x00000017d6177221 */ /* 0x000fe20000010100 */
[----:B------:R-:W-:Y:S02]  /*26a0*/  HADD2.F32 R171, -RZ, R36.H0_H0 ;  /* 0x20000024ffab7230 */ /* 0x000fe40000004100 */
[----:B-1----:R-:W-:Y:S01]  /*26b0*/  FMUL.FTZ R214, R24, R57 ;  /* 0x0000003918d67220 */ /* 0x002fe20000410000 */
[----:B------:R-:W-:Y:S01]  /*26c0*/  HADD2.F32 R216, -RZ, R216.H0_H0 ;  /* 0x200000d8ffd87230 */ /* 0x000fe20000004100 */
[----:B------:R-:W1:Y:S01]  /*26d0*/  MUFU.RCP R157, R177 ;  /* 0x000000b1009d7308 */ /* 0x000e620000001000 */
[----:B------:R-:W-:Y:S02]  /*26e0*/  HADD2.F32 R186, -RZ, R7.H0_H0 ;  /* 0x20000007ffba7230 */ /* 0x000fe40000004100 */
[----:B------:R-:W-:Y:S01]  /*26f0*/  FADD.FTZ R18, -R63, R18 ;  /* 0x000000123f127221 */ /* 0x000fe20000010100 */
[----:B------:R-:W-:Y:S01]  /*2700*/  HADD2.F32 R162, -RZ, R150.H1_H1 ;  /* 0x30000096ffa27230 */ /* 0x000fe20000004100 */
[----:B------:R-:W-:Y:S01]  /*2710*/  SHF.R.U64 R9, R42, 0x10, R43 ;  /* 0x000000102a097819 */ /* 0x000fe2000000122b */
[----:B------:R-:W-:-:S02]  /*2720*/  HADD2.F32 R10, -RZ, R142.H0_H0 ;  /* 0x2000008eff0a7230 */ /* 0x000fc40000004100 */
[----:B------:R-:W-:Y:S01]  /*2730*/  FADD.FTZ R32, -R171, R32 ;  /* 0x00000020ab207221 */ /* 0x000fe20000010100 */
[----:B------:R-:W-:Y:S01]  /*2740*/  HADD2.F32 R7, -RZ, R139.H0_H0 ;  /* 0x2000008bff077230 */ /* 0x000fe20000004100 */
[----:B------:R-:W4:Y:S01]  /*2750*/  MUFU.RCP R175, R160 ;  /* 0x000000a000af7308 */ /* 0x000f220000001000 */
[----:B------:R-:W-:Y:S02]  /*2760*/  HADD2.F32 R13, -RZ, R141.H0_H0 ;  /* 0x2000008dff0d7230 */ /* 0x000fe40000004100 */
[----:B------:R-:W-:Y:S01]  /*2770*/  FADD.FTZ R25, -R216, R25 ;  /* 0x00000019d8197221 */ /* 0x000fe20000010100 */
[----:B--2---:R-:W-:Y:S01]  /*2780*/  FMUL.FTZ R15, R14, R169 ;  /* 0x000000a90e0f7220 */ /* 0x004fe20000410000 */
[----:B------:R-:W-:Y:S01]  /*2790*/  FADD.FTZ R207, -R186, R17 ;  /* 0x00000011bacf7221 */ /* 0x000fe20000010100 */
[----:B---3--:R-:W-:Y:S01]  /*27a0*/  FMUL.FTZ R216, R26, R65 ;  /* 0x000000411ad87220 */ /* 0x008fe20000410000 */
[----:B0-----:R-:W-:Y:S01]  /*27b0*/  FMUL.FTZ R17, R18, R53 ;  /* 0x0000003512117220 */ /* 0x001fe20000410000 */
[----:B------:R-:W-:Y:S01]  /*27c0*/  SHF.R.U32.HI R218, RZ, 0x10, R41 ;  /* 0x00000010ffda7819 */ /* 0x000fe20000011629 */
[----:B------:R-:W-:Y:S01]  /*27d0*/  MUFU.RCP R24, R11 ;  /* 0x0000000b00187308 */ /* 0x000fe20000001000 */
[----:B------:R-:W-:Y:S01]  /*27e0*/  HADD2.F32 R166, -RZ, R148.H1_H1 ;  /* 0x30000094ffa67230 */ /* 0x000fe20000004100 */
[----:B------:R-:W-:Y:S01]  /*27f0*/  SHF.R.U64 R222, R38, 0x10, R39 ;  /* 0x0000001026de7819 */ /* 0x000fe20000001227 */
[----:B------:R-:W-:-:S02]  /*2800*/  HADD2.F32 R18, -RZ, R9.H0_H0 ;  /* 0x20000009ff127230 */ /* 0x000fc40000004100 */
[----:B-1----:R-:W-:Y:S01]  /*2810*/  FMUL.FTZ R157, R184, R157 ;  /* 0x0000009db89d7220 */ /* 0x002fe20000410000 */
[----:B------:R-:W-:Y:S02]  /*2820*/  HADD2.F32 R66, -RZ, R239.H0_H0 ;  /* 0x200000efff427230 */ /* 0x000fe40000004100 */
[----:B------:R-:W-:Y:S01]  /*2830*/  HADD2.F32 R12, -RZ, R141.H1_H1 ;  /* 0x3000008dff0c7230 */ /* 0x000fe20000004100 */
[----:B------:R-:W0:Y:S01]  /*2840*/  MUFU.RCP R167, R162 ;  /* 0x000000a200a77308 */ /* 0x000e220000001000 */
[----:B------:R-:W-:Y:S02]  /*2850*/  HADD2.F32 R9, -RZ, R138.H1_H1 ;  /* 0x3000008aff097230 */ /* 0x000fe40000004100 */
[----:B------:R-:W-:Y:S01]  /*2860*/  FADD.FTZ R21, -R18, R21 ;  /* 0x0000001512157221 */ /* 0x000fe20000010100 */
[----:B------:R-:W-:Y:S02]  /*2870*/  HADD2.F32 R158, -RZ, R152.H1_H1 ;  /* 0x30000098ff9e7230 */ /* 0x000fe40000004100 */
[----:B----4-:R-:W-:Y:S01]  /*2880*/  FMUL.FTZ R22, R22, R175 ;  /* 0x000000af16167220 */ /* 0x010fe20000410000 */
[----:B------:R-:W-:-:S02]  /*2890*/  HADD2.F32 R4, -RZ, R145.H1_H1 ;  /* 0x30000091ff047230 */ /* 0x000fc40000004100 */
[----:B------:R-:W-:Y:S01]  /*28a0*/  HADD2.F32 R5, -RZ, R140.H1_H1 ;  /* 0x3000008cff057230 */ /* 0x000fe20000004100 */
[----:B------:R-:W1:Y:S01]  /*28b0*/  MUFU.RCP R171, R10 ;  /* 0x0000000a00ab7308 */ /* 0x000e620000001000 */
[----:B------:R-:W-:Y:S02]  /*28c0*/  HADD2.F32 R164, -RZ, R149.H0_H0 ;  /* 0x20000095ffa47230 */ /* 0x000fe40000004100 */
[----:B------:R-:W-:Y:S02]  /*28d0*/  HADD2.F32 R218, -RZ, R218.H0_H0 ;  /* 0x200000daffda7230 */ /* 0x000fe40000004100 */
[----:B------:R-:W-:Y:S02]  /*28e0*/  HADD2.F32 R222, -RZ, R222.H0_H0 ;  /* 0x200000deffde7230 */ /* 0x000fe40000004100 */
[----:B------:R-:W-:Y:S01]  /*28f0*/  HADD2.F32 R184, -RZ, R140.H0_H0 ;  /* 0x2000008cffb87230 */ /* 0x000fe20000004100 */
[----:B------:R-:W2:Y:S01]  /*2900*/  MUFU.RCP R14, R7 ;  /* 0x00000007000e7308 */ /* 0x000ea20000001000 */
[----:B------:R-:W-:Y:S01]  /*2910*/  FADD.FTZ R27, -R218, R27 ;  /* 0x0000001bda1b7221 */ /* 0x000fe20000010100 */
[----:B------:R-:W-:Y:S01]  /*2920*/  FADD.FTZ R29, -R222, R29 ;  /* 0x0000001dde1d7221 */ /* 0x000fe20000010100 */
[----:B------:R-:W-:-:S02]  /*2930*/  HADD2.F32 R195, -RZ, R145.H0_H0 ;  /* 0x20000091ffc37230 */ /* 0x000fc40000004100 */
[----:B0-----:R-:W-:Y:S01]  /*2940*/  FMUL.FTZ R62, R62, R167 ;  /* 0x000000a73e3e7220 */ /* 0x001fe20000410000 */
[----:B------:R-:W-:Y:S01]  /*2950*/  FMUL.FTZ R175, R27, R24 ;  /* 0x000000181baf7220 */ /* 0x000fe20000410000 */
[----:B------:R-:W-:Y:S01]  /*2960*/  HADD2.F32 R27, -RZ, R188.H0_H0 ;  /* 0x200000bcff1b7230 */ /* 0x000fe20000004100 */
[----:B------:R-:W0:Y:S01]  /*2970*/  MUFU.RCP R26, R13 ;  /* 0x0000000d001a7308 */ /* 0x000e220000001000 */
[----:B------:R-:W-:Y:S02]  /*2980*/  HADD2.F32 R186, -RZ, R139.H1_H1 ;  /* 0x3000008bffba7230 */ /* 0x000fe40000004100 */
[----:B-1----:R-:W-:Y:S01]  /*2990*/  FMUL.FTZ R218, R28, R171 ;  /* 0x000000ab1cda7220 */ /* 0x002fe20000410000 */
[----:B------:R-:W-:Y:S02]  /*29a0*/  HADD2.F32 R24, -RZ, R174.H0_H0 ;  /* 0x200000aeff187230 */ /* 0x000fe40000004100 */
[--C-:B------:R-:W-:Y:S02]  /*29b0*/  HADD2.F32 R193, -RZ, R146.reuse.H1_H1 ;  /* 0x30000092ffc17230 */ /* 0x100fe40000004100 */
[----:B------:R-:W-:Y:S01]  /*29c0*/  HADD2.F32 R54, -RZ, R146.H0_H0 ;  /* 0x20000092ff367230 */ /* 0x000fe20000004100 */
[----:B------:R-:W1:Y:S01]  /*29d0*/  MUFU.RCP R206, R166 ;  /* 0x000000a600ce7308 */ /* 0x000e620000001000 */
[----:B------:R-:W-:-:S02]  /*29e0*/  HADD2.F32 R28, -RZ, R190.H0_H0 ;  /* 0x200000beff1c7230 */ /* 0x000fc40000004100 */
[----:B--2---:R-:W-:Y:S01]  /*29f0*/  FMUL.FTZ R171, R33, R14 ;  /* 0x0000000e21ab7220 */ /* 0x004fe20000410000 */
[----:B------:R-:W-:Y:S02]  /*2a00*/  HADD2.F32 R33, -RZ, R3.H0_H0 ;  /* 0x20000003ff217230 */ /* 0x000fe40000004100 */
[----:B------:R-:W-:Y:S01]  /*2a10*/  FMUL.FTZ R3, R170, R27 ;  /* 0x0000001baa037220 */ /* 0x000fe20000410000 */
[----:B------:R-:W-:Y:S02]  /*2a20*/  HADD2.F32 R168, -RZ, R147.H0_H0 ;  /* 0x20000093ffa87230 */ /* 0x000fe40000004100 */
[----:B------:R-:W-:Y:S01]  /*2a30*/  FMUL.FTZ R230, R179, R28 ;  /* 0x0000001cb3e67220 */ /* 0x000fe20000410000 */
[----:B------:R-:W-:Y:S01]  /*2a40*/  HADD2.F32 R63, -RZ, R42.H0_H0 ;  /* 0x2000002aff3f7230 */ /* 0x000fe20000004100 */
[----:B------:R2:W3:Y:S01]  /*2a50*/  MUFU.RCP R200, R66 ;  /* 0x0000004200c87308 */ /* 0x0004e20000001000 */
[----:B------:R-:W-:Y:S01]  /*2a60*/  FADD.FTZ R174, RZ, R3 ;  /* 0x00000003ffae7221 */ /* 0x000fe20000010000 */
[----:B0-----:R-:W-:Y:S01]  /*2a70*/  FMUL.FTZ R167, R29, R26 ;  /* 0x0000001a1da77220 */ /* 0x001fe20000410000 */
[----:B------:R-:W-:-:S02]  /*2a80*/  HADD2.F32 R29, -RZ, R159.H0_H0 ;  /* 0x2000009fff1d7230 */ /* 0x000fc40000004100 */
[----:B------:R-:W-:Y:S01]  /*2a90*/  FFMA.FTZ R170, R3, R0, RZ ;  /* 0x0000000003aa7223 */ /* 0x000fe200000100ff */
[----:B------:R-:W-:Y:S02]  /*2aa0*/  HADD2.F32 R26, -RZ, R188.H1_H1 ;  /* 0x300000bcff1a7230 */ /* 0x000fe40000004100 */
[----:B------:R-:W-:Y:S01]  /*2ab0*/  FADD.FTZ R63, -R63, R20 ;  /* 0x000000143f3f7221 */ /* 0x000fe20000010100 */
[----:B------:R-:W-:Y:S01]  /*2ac0*/  HADD2.F32 R65, -RZ, R196.H0_H0 ;  /* 0x200000c4ff417230 */ /* 0x000fe20000004100 */
[----:B------:R-:W0:Y:S01]  /*2ad0*/  MUFU.RCP R185, R12 ;  /* 0x0000000c00b97308 */ /* 0x000e220000001000 */
[----:B------:R-:W-:Y:S02]  /*2ae0*/  HADD2.F32 R159, -RZ, R176.H0_H0 ;  /* 0x200000b0ff9f7230 */ /* 0x000fe40000004100 */
[----:B-1----:R-:W-:Y:S01]  /*2af0*/  FMUL.FTZ R206, R205, R206 ;  /* 0x000000cecdce7220 */ /* 0x002fe20000410000 */
[----:B------:R-:W-:Y:S01]  /*2b00*/  FMUL.FTZ R205, R66, R29 ;  /* 0x0000001d42cd7220 */ /* 0x000fe20000410000 */
[----:B------:R-:W-:Y:S01]  /*2b10*/  FMUL.FTZ R228, R173, R26 ;  /* 0x0000001aade47220 */ /* 0x000fe20000410000 */
[----:B--2---:R-:W-:-:S02]  /*2b20*/  HADD2.F32 R66, -RZ, R172.H0_H0 ;  /* 0x200000acff427230 */ /* 0x004fc40000004100 */
[----:B------:R-:W-:Y:S01]  /*2b30*/  FMUL.FTZ R233, R159, R62 ;  /* 0x0000003e9fe97220 */ /* 0x000fe20000410000 */
[----:B------:R-:W-:Y:S01]  /*2b40*/  HADD2.F32 R197, -RZ, R144.H1_H1 ;  /* 0x30000090ffc57230 */ /* 0x000fe20000004100 */
[----:B------:R-:W1:Y:S01]  /*2b50*/  MUFU.RCP R18, R9 ;  /* 0x0000000900127308 */ /* 0x000e620000001000 */
[----:B------:R-:W-:Y:S02]  /*2b60*/  HADD2.F32 R161, -RZ, R161.H0_H0 ;  /* 0x200000a1ffa17230 */ /* 0x000fe40000004100 */
[----:B---3--:R-:W-:Y:S01]  /*2b70*/  FMUL.FTZ R14, R55, R200 ;  /* 0x000000c8370e7220 */ /* 0x008fe20000410000 */
[----:B------:R-:W-:Y:S02]  /*2b80*/  HADD2.F32 R165, -RZ, R165.H0_H0 ;  /* 0x200000a5ffa57230 */ /* 0x000fe40000004100 */
[----:B------:R-:W-:Y:S02]  /*2b90*/  HADD2.F32 R56, -RZ, R56.H0_H0 ;  /* 0x20000038ff387230 */ /* 0x000fe40000004100 */
[----:B------:R-:W-:Y:S01]  /*2ba0*/  HADD2.F32 R199, -RZ, R143.H0_H0 ;  /* 0x2000008fffc77230 */ /* 0x000fe20000004100 */
[----:B------:R-:W2:Y:S01]  /*2bb0*/  MUFU.RCP R198, R158 ;  /* 0x0000009e00c67308 */ /* 0x000ea20000001000 */
[----:B------:R-:W-:Y:S01]  /*2bc0*/  FMUL.FTZ R217, R168, R165 ;  /* 0x000000a5a8d97220 */ /* 0x000fe20000410000 */
[----:B0-----:R-:W-:Y:S01]  /*2bd0*/  FMUL.FTZ R222, R30, R185 ;  /* 0x000000b91ede7220 */ /* 0x001fe20000410000 */
[----:B------:R-:W-:-:S02]  /*2be0*/  HADD2.F32 R30, -RZ, R190.H1_H1 ;  /* 0x300000beff1e7230 */ /* 0x000fc40000004100 */
[----:B------:R-:W-:Y:S02]  /*2bf0*/  HADD2.F32 R220, -RZ, R220.H0_H0 ;  /* 0x200000dcffdc7230 */ /* 0x000fe40000004100 */
[----:B------:R-:W-:Y:S01]  /*2c00*/  HADD2.F32 R64, -RZ, R64.H0_H0 ;  /* 0x20000040ff407230 */ /* 0x000fe20000004100 */
[----:B------:R-:W0:Y:S01]  /*2c10*/  MUFU.RCP R212, R4 ;  /* 0x0000000400d47308 */ /* 0x000e220000001000 */
[----:B------:R-:W-:Y:S01]  /*2c20*/  FMUL.FTZ R232, R181, R30 ;  /* 0x0000001eb5e87220 */ /* 0x000fe20000410000 */
[----:B-1----:R-:W-:Y:S01]  /*2c30*/  FMUL.FTZ R185, R35, R18 ;  /* 0x0000001223b97220 */ /* 0x002fe20000410000 */
[--C-:B------:R-:W-:Y:S02]  /*2c40*/  HADD2.F32 R57, -RZ, R202.reuse.H0_H0 ;  /* 0x200000caff397230 */ /* 0x100fe40000004100 */
[----:B------:R-:W-:Y:S02]  /*2c50*/  HADD2.F32 R55, -RZ, R202.H1_H1 ;  /* 0x300000caff377230 */ /* 0x000fe40000004100 */
[----:B------:R-:W-:Y:S01]  /*2c60*/  FMUL.FTZ R202, R7, R64 ;  /* 0x0000004007ca7220 */ /* 0x000fe20000410000 */
[----:B------:R-:W-:Y:S01]  /*2c70*/  HADD2.F32 R35, -RZ, R204.H1_H1 ;  /* 0x300000ccff237230 */ /* 0x000fe20000004100 */
[----:B------:R-:W1:Y:S01]  /*2c80*/  MUFU.RCP R224, R5 ;  /* 0x0000000500e07308 */ /* 0x000e620000001000 */
[----:B--2---:R-:W-:Y:S01]  /*2c90*/  FMUL.FTZ R18, R61, R198 ;  /* 0x000000c63d127220 */ /* 0x004fe20000410000 */
[----:B------:R-:W-:-:S02]  /*2ca0*/  HADD2.F32 R61, -RZ, R201.H0_H0 ;  /* 0x200000c9ff3d7230 */ /* 0x000fc40000004100 */
[----:B------:R-:W-:Y:S01]  /*2cb0*/  FMUL.FTZ R198, R5, R220 ;  /* 0x000000dc05c67220 */ /* 0x000fe20000410000 */
[----:B------:R-:W-:-:S03]  /*2cc0*/  FMUL.FTZ R211, R12, R55 ;  /* 0x000000370cd37220 */ /* 0x000fc60000410000 */
[----:B------:R-:W2:Y:S01]  /*2cd0*/  MUFU.RCP R156, R164 ;  /* 0x000000a4009c7308 */ /* 0x000ea20000001000 */
[----:B0-----:R-:W-:Y:S01]  /*2ce0*/  FMUL.FTZ R212, R59, R212 ;  /* 0x000000d43bd47220 */ /* 0x001fe20000410000 */
[----:B------:R-:W-:Y:S02]  /*2cf0*/  HADD2.F32 R59, -RZ, R201.H1_H1 ;  /* 0x300000c9ff3b7230 */ /* 0x000fe40000004100 */
[----:B------:R-:W-:-:S04]  /*2d00*/  FFMA.FTZ R201, R205, R14, R170 ;  /* 0x0000000ecdc97223 */ /* 0x000fc800000100aa */
[----:B------:R-:W0:Y:S01]  /*2d10*/  MUFU.RCP R209, R184 ;  /* 0x000000b800d17308 */ /* 0x000e220000001000 */
[----:B------:R-:W-:Y:S01]  /*2d20*/  FFMA.FTZ R170, R228, R67, R201 ;  /* 0x00000043e4aa7223 */ /* 0x000fe200000100c9 */
[----:B-1----:R-:W-:Y:S01]  /*2d30*/  FMUL.FTZ R169, R31, R224 ;  /* 0x000000e01fa97220 */ /* 0x002fe20000410000 */
[----:B------:R-:W-:Y:S02]  /*2d40*/  HADD2.F32 R31, -RZ, R163.H0_H0 ;  /* 0x200000a3ff1f7230 */ /* 0x000fe40000004100 */
[----:B------:R-:W-:Y:S01]  /*2d50*/  FMUL.FTZ R201, R8, R59 ;  /* 0x0000003b08c97220 */ /* 0x000fe20000410000 */
[----:B------:R-:W-:Y:S02]  /*2d60*/  HADD2.F32 R163, -RZ, R178.H0_H0 ;  /* 0x200000b2ffa37230 */ /* 0x000fe40000004100 */
[----:B------:R-:W-:Y:S01]  /*2d70*/  FMUL.FTZ R8, R28, R153 ;  /* 0x000000991c087220 */ /* 0x000fe20000410000 */
[----:B------:R-:W-:Y:S01]  /*2d80*/  FMUL.FTZ R176, R59, R216 ;  /* 0x000000d83bb07220 */ /* 0x000fe20000410000 */
[----:B------:R-:W1:Y:S01]  /*2d90*/  MUFU.RCP R52, R195 ;  /* 0x000000c300347308 */ /* 0x000e620000001000 */
[----:B------:R-:W-:Y:S01]  /*2da0*/  FMUL.FTZ R173, R158, R31 ;  /* 0x0000001f9ead7220 */ /* 0x000fe20000410000 */
[----:B--2---:R-:W-:Y:S01]  /*2db0*/  FMUL.FTZ R156, R203, R156 ;  /* 0x0000009ccb9c7220 */ /* 0x004fe20000410000 */
        /* <DEDUP_REMOVED lines=8> */
[----:B------:R-:W-:-:S02]  /*2e40*/  HADD2.F32 R32, -RZ, R192.H0_H0 ;  /* 0x200000c0ff207230 */ /* 0x000fc40000004100 */
[----:B------:R-:W-:Y:S01]  /*2e50*/  FADD.FTZ R181, R172, R173 ;  /* 0x000000adacb57221 */ /* 0x000fe20000010000 */
[----:B------:R-:W-:Y:S01]  /*2e60*/  FMUL.FTZ R179, R54, R65 ;  /* 0x0000004136b37220 */ /* 0x000fe20000410000 */
[----:B------:R-:W-:Y:S01]  /*2e70*/  FMUL.FTZ R209, R10, R57 ;  /* 0x000000390ad17220 */ /* 0x000fe20000410000 */
[----:B------:R-:W-:Y:S01]  /*2e80*/  FMUL.FTZ R10, R30, R155 ;  /* 0x0000009b1e0a7220 */ /* 0x000fe20000410000 */
[----:B------:R-:W0:Y:S01]  /*2e90*/  MUFU.RCP R2, R193 ;  /* 0x000000c100027308 */ /* 0x000e220000001000 */
[----:B------:R-:W-:Y:S01]  /*2ea0*/  FMUL.FTZ R158, R177, R32 ;  /* 0x00000020b19e7220 */ /* 0x000fe20000410000 */
[----:B-1----:R-:W-:Y:S01]  /*2eb0*/  FMUL.FTZ R21, R21, R52 ;  /* 0x0000003415157220 */ /* 0x002fe20000410000 */
[----:B------:R-:W-:Y:S02]  /*2ec0*/  HADD2.F32 R52, -RZ, R194.H0_H0 ;  /* 0x200000c2ff347230 */ /* 0x000fe40000004100 */
[----:B------:R-:W-:Y:S01]  /*2ed0*/  FMUL.FTZ R177, R160, R33 ;  /* 0x00000021a0b17220 */ /* 0x000fe20000410000 */
[----:B------:R-:W-:Y:S01]  /*2ee0*/  FADD.FTZ R172, R181, R230 ;  /* 0x000000e6b5ac7221 */ /* 0x000fe20000010000 */
[----:B------:R-:W-:Y:S01]  /*2ef0*/  FMUL.FTZ R231, R163, R206 ;  /* 0x000000cea3e77220 */ /* 0x000fe20000410000 */
[----:B------:R1:W3:Y:S01]  /*2f00*/  MUFU.RCP R208, R54 ;  /* 0x0000003600d07308 */ /* 0x0002e20000001000 */
[----:B------:R-:W-:Y:S01]  /*2f10*/  FMUL.FTZ R160, R189, R52 ;  /* 0x00000034bda07220 */ /* 0x000fe20000410000 */
[----:B--2---:R-:W-:Y:S01]  /*2f20*/  FMUL.FTZ R226, R34, R53 ;  /* 0x0000003522e27220 */ /* 0x004fe20000410000 */
[----:B------:R-:W-:-:S02]  /*2f30*/  HADD2.F32 R34, -RZ, R192.H1_H1 ;  /* 0x300000c0ff227230 */ /* 0x000fc40000004100 */
[----:B------:R-:W-:Y:S01]  /*2f40*/  FADD.FTZ R189, R172, R177 ;  /* 0x000000b1acbd7221 */ /* 0x000fe20000010000 */
[----:B------:R-:W-:Y:S01]  /*2f50*/  FFMA.FTZ R181, R177, R22, R170 ;  /* 0x00000016b1b57223 */ /* 0x000fe200000100aa */
[----:B------:R-:W-:Y:S02]  /*2f60*/  HADD2.F32 R53, -RZ, R204.H0_H0 ;  /* 0x200000ccff357230 */ /* 0x000fe40000004100 */
[----:B------:R-:W-:Y:S01]  /*2f70*/  FMUL.FTZ R204, R27, R0 ;  /* 0x000000001bcc7220 */ /* 0x000fe20000410000 */
[----:B------:R-:W2:Y:S01]  /*2f80*/  MUFU.RCP R210, R168 ;  /* 0x000000a800d27308 */ /* 0x000ea20000001000 */
[----:B------:R-:W-:Y:S01]  /*2f90*/  FMUL.FTZ R234, R183, R34 ;  /* 0x00000022b7ea7220 */ /* 0x000fe20000410000 */
[----:B------:R-:W-:Y:S01]  /*2fa0*/  FMUL.FTZ R183, R162, R159 ;  /* 0x0000009fa2b77220 */ /* 0x000fe20000410000 */
[----:B0-----:R-:W-:Y:S01]  /*2fb0*/  FMUL.FTZ R19, R19, R2 ;  /* 0x0000000213137220 */ /* 0x001fe20000410000 */
[----:B------:R-:W-:Y:S01]  /*2fc0*/  FADD.FTZ R162, R189, R232 ;  /* 0x000000e8bda27221 */ /* 0x000fe20000010000 */
[----:B-1----:R-:W-:Y:S01]  /*2fd0*/  FFMA.FTZ R54, R232, R155, R181 ;  /* 0x0000009be8367223 */ /* 0x002fe200000100b5 */
[----:B------:R-:W-:-:S02]  /*2fe0*/  HADD2.F32 R2, -RZ, R194.H1_H1 ;  /* 0x300000c2ff027230 */ /* 0x000fc40000004100 */
[----:B------:R-:W-:Y:S01]  /*2ff0*/  FMUL.FTZ R194, R13, R24 ;  /* 0x000000180dc27220 */ /* 0x000fe20000410000 */
[----:B------:R-:W0:Y:S01]  /*3000*/  MUFU.RCP R16, R197 ;  /* 0x000000c500107308 */ /* 0x000e220000001000 */
[----:B------:R-:W-:Y:S01]  /*3010*/  FADD.FTZ R203, R162, R183 ;  /* 0x000000b7a2cb7221 */ /* 0x000fe20000010000 */
[----:B---3--:R-:W-:Y:S01]  /*3020*/  FMUL.FTZ R208, R63, R208 ;  /* 0x000000d03fd07220 */ /* 0x008fe20000410000 */
[----:B------:R-:W-:Y:S02]  /*3030*/  HADD2.F32 R63, -RZ, R196.H1_H1 ;  /* 0x300000c4ff3f7230 */ /* 0x000fe40000004100 */
[----:B------:R-:W-:Y:S01]  /*3040*/  FFMA.FTZ R189, R183, R62, R54 ;  /* 0x0000003eb7bd7223 */ /* 0x000fe20000010036 */
[----:B------:R-:W-:Y:S01]  /*3050*/  FMUL.FTZ R236, R191, R2 ;  /* 0x00000002bfec7220 */ /* 0x000fe20000410000 */
[----:B------:R-:W-:Y:S01]  /*3060*/  FMUL.FTZ R191, R6, R61 ;  /* 0x0000003d06bf7220 */ /* 0x000fe20000410000 */
[----:B------:R-:W-:Y:S01]  /*3070*/  FADD.FTZ R6, R203, R158 ;  /* 0x0000009ecb067221 */ /* 0x000fe20000010000 */
[----:B------:R-:W-:Y:S01]  /*3080*/  FMUL.FTZ R181, R4, R63 ;  /* 0x0000003f04b57220 */ /* 0x000fe20000410000 */
[----:B------:R-:W-:Y:S01]  /*3090*/  FFMA.FTZ R4, R158, R157, R189 ;  /* 0x0000009d9e047223 */ /* 0x000fe200000100bd */
[----:B--2---:R-:W-:Y:S01]  /*30a0*/  FMUL.FTZ R210, R207, R210 ;  /* 0x000000d2cfd27220 */ /* 0x004fe20000410000 */
[----:B------:R-:W-:Y:S01]  /*30b0*/  FMUL.FTZ R207, R164, R161 ;  /* 0x000000a1a4cf7220 */ /* 0x000fe20000410000 */
[----:B------:R-:W1:Y:S01]  /*30c0*/  MUFU.RCP R20, R199 ;  /* 0x000000c700147308 */ /* 0x000e620000001000 */
[----:B------:R-:W-:Y:S01]  /*30d0*/  FMUL.FTZ R213, R184, R53 ;  /* 0x00000035b8d57220 */ /* 0x000fe20000410000 */
[----:B------:R-:W-:Y:S01]  /*30e0*/  FMUL.FTZ R54, R9, R66 ;  /* 0x0000004209367220 */ /* 0x000fe20000410000 */
[----:B------:R-:W-:Y:S01]  /*30f0*/  FADD.FTZ R203, R6, R207 ;  /* 0x000000cf06cb7221 */ /* 0x000fe20000010000 */
[----:B------:R-:W-:Y:S01]  /*3100*/  FFMA.FTZ R189, R207, R156, R4 ;  /* 0x0000009ccfbd7223 */ /* 0x000fe20000010004 */
        /* <DEDUP_REMOVED lines=13> */
[----:B-1----:R-:W-:Y:S01]  /*31e0*/  FMUL.FTZ R25, R25, R20 ;  /* 0x0000001419197220 */ /* 0x002fe20000410000 */
        /* <DEDUP_REMOVED lines=67> */
.L_x_2145:
[----:B------:R-:W0:Y:S01]  /*3620*/  SHFL.DOWN PT, R13, R238, 0x10, 0x1f ;  /* 0x0a001f00ee0d7f89 */ /* 0x000e2200000e0000 */
[----:B------:R-:W-:Y:S01]  /*3630*/  ISETP.NE.AND P3, PT, R154, RZ, PT ;  /* 0x000000ff9a00720c */ /* 0x000fe20003f65270 */
[----:B------:R-:W-:Y:S01]  /*3640*/  FADD.FTZ R116, R5, R116 ;  /* 0x0000007405747221 */ /* 0x000fe20000010000 */
[----:B------:R-:W-:Y:S01]  /*3650*/  PLOP3.LUT P0, PT, PT, PT, PT, 0x80, 0x8 ;  /* 0x000000000008781c */ /* 0x000fe20003f0f070 */
        /* <DEDUP_REMOVED lines=10> */
[----:B------:R-:W2:Y:S01]  /*3700*/  @!P3 S2R R68, SR_TID.X ;  /* 0x000000000044b919 */ /* 0x000ea20000002100 */
        /* <DEDUP_REMOVED lines=39> */
[----:B------:R-:W-:Y:S01]  /*3980*/  IADD3 R4, PT, PT, R135, 0x4020, RZ ;  /* 0x0000402087047810 */ /* 0x000fe20007ffe0ff */
        /* <DEDUP_REMOVED lines=26> */
[----:B------:R-:W-:-:S03]  /*3b30*/  @!P3 MOV R237, R4 ;  /* 0x0000000400edb202 */ /* 0x000fc60000000f00 */
[----:B------:R-:W0:Y:S01]  /*3b40*/  SHFL.DOWN PT, R200, R235, 0x2, 0x1f ;  /* 0x08401f00ebc87f89 */ /* 0x000e2200000e0000 */
[C---:B------:R-:W-:Y:S02]  /*3b50*/  @!P0 IADD3 R237, PT, PT, R135.reuse, 0x4000, RZ ;  /* 0x0000400087ed8810 */ /* 0x040fe40007ffe0ff */
[----:B------:R-:W-:Y:S01]  /*3b60*/  @!P2 IADD3 R4, PT, PT, R135, 0x4000, RZ ;  /* 0x000040008704a810 */ /* 0x000fe20007ffe0ff */
[----:B------:R-:W1:Y:S01]  /*3b70*/  SHFL.DOWN PT, R241, R238, 0x2, 0x1f ;  /* 0x08401f00eef17f89 */ /* 0x000e6200000e0000 */
[----:B0-----:R-:W-:Y:S01]  /*3b80*/  FADD.FTZ R7, R235, R200 ;  /* 0x000000c8eb077221 */ /* 0x001fe20000010000 */
[----:B--2---:R-:W-:Y:S01]  /*3b90*/  @!P3 SHF.R.U32.HI R235, RZ, 0x2, R68 ;  /* 0x00000002ffebb819 */ /* 0x004fe20000011644 */
[----:B-1----:R-:W-:-:S03]  /*3ba0*/  FADD.FTZ R200, R238, R241 ;  /* 0x000000f1eec87221 */ /* 0x002fc60000010000 */
[----:B------:R-:W0:Y:S01]  /*3bb0*/  SHFL.DOWN PT, R12, R7, 0x1, 0x1f ;  /* 0x08201f00070c7f89 */ /* 0x000e2200000e0000 */
[----:B------:R-:W-:-:S03]  /*3bc0*/  @!P3 LOP3.LUT R238, R235, 0x18, RZ, 0xc0, !PT ;  /* 0x00000018ebeeb812 */ /* 0x000fc600078ec0ff */
[----:B------:R-:W1:Y:S01]  /*3bd0*/  SHFL.DOWN PT, R13, R200, 0x1, 0x1f ;  /* 0x08201f00c80d7f89 */ /* 0x000e6200000e0000 */
[----:B------:R-:W-:Y:S01]  /*3be0*/  @!P3 IADD3 R237, PT, PT, R238, R237, RZ ;  /* 0x000000edeeedb210 */ /* 0x000fe20007ffe0ff */
[----:B0-----:R-:W-:Y:S01]  /*3bf0*/  FADD.FTZ R12, R7, R12 ;  /* 0x0000000c070c7221 */ /* 0x001fe20000010000 */
[----:B-1----:R-:W-:Y:S01]  /*3c00*/  FADD.FTZ R13, R200, R13 ;  /* 0x0000000dc80d7221 */ /* 0x002fe20000010000 */
[C---:B------:R-:W-:Y:S02]  /*3c10*/  IADD3 R200, PT, PT, R135.reuse, 0x4030, RZ ;  /* 0x0000403087c87810 */ /* 0x040fe40007ffe0ff */
[----:B------:R-:W-:Y:S02]  /*3c20*/  @!P2 IADD3 R200, PT, PT, R135, 0x4010, RZ ;  /* 0x0000401087c8a810 */ /* 0x000fe40007ffe0ff */
[----:B------:R-:W-:Y:S01]  /*3c30*/  @!P3 STS.64 [R237], R12 ;  /* 0x0000000ced00b388 */ /* 0x000fe20000000a00 */
[----:B------:R-:W-:Y:S01]  /*3c40*/  BAR.SYNC.DEFER_BLOCKING 0x0 ;  /* 0x0000000000007b1d */ /* 0x000fe20000010000 */
[----:B------:R-:W-:-:S05]  /*3c50*/  PLOP3.LUT P2, PT, P2, PT, PT, 0x8, 0x80 ;  /* 0x000000000080781c */ /* 0x000fca000174e170 */
        /* <DEDUP_REMOVED lines=48> */
[----:B------:R-:W1:Y:S01]  /*3f60*/  LDC.64 R2, c[0x0][0x3f0] ;  /* 0x0000fc00ff027b82 */ /* 0x000e620000000a00 */
[C---:B------:R-:W-:Y:S01]  /*3f70*/  LEA R7, R69.reuse, R134, 0xa ;  /* 0x0000008645077211 */ /* 0x040fe200078e50ff */
        /* <DEDUP_REMOVED lines=22> */
[----:B-1----:R-:W-:-:S04]  /*40e0*/  IMAD.WIDE.U32 R2, R7, 0x10, R2 ;  /* 0x0000001007027825 */ /* 0x002fc800078e0002 */
        /* <DEDUP_REMOVED lines=114> */
.L_x_2141:
        /* <DEDUP_REMOVED lines=25> */
.L_x_2147:
        /* <DEDUP_REMOVED lines=14> */
.L_x_3162:


//--------------------- .text._ZN10layer_norm22ln_bwd_finalize_kernelINS_22Kernel_traits_finalizeILj4096E6__halfS2_S2_fjLj1024ELj4ENS_18Kernel_traits_baseILj4096ES2_S2_S2_fjLj1024EEEEEEEvNS_9BwdParamsE --------------------------
	.section	.text._ZN10layer_norm22ln_bwd_finalize_kernelINS_22Kernel_traits_finalizeILj4096E6__halfS2_S2_fjLj1024ELj4ENS_18Kernel_traits_baseILj4096ES2_S2_S2_fjLj1024EEEEEEEvNS_9BwdParamsE,"ax",@progbits
	.align	128
        .global         _ZN10layer_norm22ln_bwd_finalize_kernelINS_22Kernel_traits_finalizeILj4096E6__halfS2_S2_fjLj1024ELj4ENS_18Kernel_traits_baseILj4096ES2_S2_S2_fjLj1024EEEEEEEvNS_9BwdParamsE
        .type           _ZN10layer_norm22ln_bwd_finalize_kernelINS_22Kernel_traits_finalizeILj4096E6__halfS2_S2_fjLj1024ELj4ENS_18Kernel_traits_baseILj4096ES2_S2_S2_fjLj1024EEEEEEEvNS_9BwdParamsE,@function
        .size           _ZN10layer_norm22ln_bwd_finalize_kernelINS_22Kernel_traits_finalizeILj4096E6__halfS2_S2_fjLj1024ELj4ENS_18Kernel_traits_baseILj4096ES2_S2_S2_fjLj1024EEEEEEEvNS_9BwdParamsE,(.L_x_3163 - _ZN10layer_norm22ln_bwd_finalize_kernelINS_22Kernel_traits_finalizeILj4096E6__halfS2_S2_fjLj1024ELj4ENS_18Kernel_traits_baseILj4096ES2_S2_S2_fjLj1024EEEEEEEvNS_9BwdParamsE)
        .other          _ZN10layer_norm22ln_bwd_finalize_kernelINS_22Kernel_traits_finalizeILj4096E6__halfS2_S2_fjLj1024ELj4ENS_18Kernel_traits_baseILj4096ES2_S2_S2_fjLj1024EEEEEEEvNS_9BwdParamsE,@"STO_CUDA_ENTRY STV_DEFAULT"
_ZN10layer_norm22ln_bwd_finalize_kernelINS_22Kernel_traits_finalizeILj4096E6__halfS2_S2_fjLj1024ELj4ENS_18Kernel_traits_baseILj4096ES2_S2_S2_fjLj1024EEEEEEEvNS_9BwdParamsE:
.text._ZN10layer_norm22ln_bwd_finalize_kernelINS_22Kernel_traits_finalizeILj4096E6__halfS2_S2_fjLj1024ELj4ENS_18Kernel_traits_baseILj4096ES2_S2_S2_fjLj1024EEEEEEEvNS_9BwdParamsE:
        /* <DEDUP_REMOVED lines=37> */
.L_x_2152:
        /* <DEDUP_REMOVED lines=118> */
.L_x_2151:
[----:B------:R-:W-:Y:S05]  /*09b0*/  BSYNC.RECONVERGENT B1 ;  /* 0x0000000000017941 */ /* 0x000fea0003800200 */
.L_x_2150:
        /* <DEDUP_REMOVED lines=65> */
.L_x_2154:
[----:B------:R-:W-:Y:S05]  /*0dd0*/  BSYNC.RECONVERGENT B1 ;  /* 0x0000000000017941 */ /* 0x000fea0003800200 */
.L_x_2153:
        /* <DEDUP_REMOVED lines=37> */
.L_x_2156:
[----:B------:R-:W-:Y:S05]  /*1030*/  BSYNC.RECONVERGENT B1 ;  /* 0x0000000000017941 */ /* 0x000fea0003800200 */
.L_x_2155:
[----:B------:R-:W-:Y:S05]  /*1040*/  @!P1 BRA `(.L_x_2149) ;  /* 0x00000000003c9947 */ /* 0x000fea0003800000 */
[----:B------:R-:W0:Y:S01]  /*1050*/  LDC.64 R6, c[0x0][0x3e0] ;  /* 0x0000f800ff067b82 */ /* 0x000e220000000a00 */
[----:B------:R-:W-:Y:S02]  /*1060*/  LEA R2, R15, R11, 0xc ;  /* 0x0000000b0f027211 */ /* 0x000fe400078e60ff */
[----:B------:R-:W-:Y:S02]  /*1070*/  IADD3 R24, PT, PT, -R24, RZ, RZ ;  /* 0x000000ff18187210 */ /* 0x000fe40007ffe1ff */
[----:B------:R-:W-:-:S03]  /*1080*/  IADD3 R11, PT, PT, R13, R2, RZ ;  /* 0x000000020d0b7210 */ /* 0x000fc60007ffe0ff */
[----:B------:R-:W1:Y:S04]  /*1090*/  LDC.64 R8, c[0x0][0x3e8] ;  /* 0x0000fa00ff087b82 */ /* 0x000e680000000a00 */
.L_x_2157:
        /* <DEDUP_REMOVED lines=10> */
.L_x_2149:
[----:B------:R-:W-:Y:S05]  /*1140*/  BSYNC.RECONVERGENT B0 ;  /* 0x0000000000007941 */ /* 0x000fea0003800200 */
.L_x_2148:
        /* <DEDUP_REMOVED lines=55> */
.L_x_2158:
        /* <DEDUP_REMOVED lines=12> */
.L_x_3163:


//--------------------- .text._ZN10layer_norm13ln_bwd_kernelINS_13Kernel_traitsI6__halfS2_S2_fjLj4096ELj1ELj1ELj4ELj16ENS_18Kernel_traits_baseILj4096ES2_S2_S2_fjLj128EEEEEEEvNS_9BwdParamsE --------------------------
	.section	.text._ZN10layer_norm13ln_bwd_kernelINS_13Kernel_traitsI6__halfS2_S2_fjLj4096ELj1ELj1ELj4ELj16ENS_18Kernel_traits_baseILj4096ES2_S2_S2_fjLj128EEEEEEEvNS_9BwdParamsE,"ax",@progbits
	.align	128
        .global         _ZN10layer_norm13ln_bwd_kernelINS_13Kernel_traitsI6__halfS2_S2_fjLj4096ELj1ELj1ELj4ELj16ENS_18Kernel_traits_baseILj4096ES2_S2_S2_fjLj128EEEEEEEvNS_9BwdParamsE
        .type           _ZN10layer_norm13ln_bwd_kernelINS_13Kernel_traitsI6__halfS2_S2_fjLj4096ELj1ELj1ELj4ELj16ENS_18Kernel_traits_baseILj4096ES2_S2_S2_fjLj128EEEEEEEvNS_9BwdParamsE,@function
        .size           _ZN10layer_norm13ln_bwd_kernelINS_13Kernel_traitsI6__halfS2_S2_fjLj4096ELj1ELj1ELj4ELj16ENS_18Kernel_traits_baseILj4096ES2_S2_S2_fjLj128EEEEEEEvNS_9BwdParamsE,(.L_x_3164 - _ZN10layer_norm13ln_bwd_kernelINS_13Kernel_traitsI6__halfS2_S2_fjLj4096ELj1ELj1ELj4ELj16ENS_18Kernel_traits_baseILj4096ES2_S2_S2_fjLj128EEEEEEEvNS_9BwdParamsE)
        .other          _ZN10layer_norm13ln_bwd_kernelINS_13Kernel_traitsI6__halfS2_S2_fjLj4096ELj1ELj1ELj4ELj16ENS_18Kernel_traits_baseILj4096ES2_S2_S2_fjLj128EEEEEEEvNS_9BwdParamsE,@"STO_CUDA_ENTRY STV_DEFAULT"
_ZN10layer_norm13ln_bwd_kernelINS_13Kernel_traitsI6__halfS2_S2_fjLj4096ELj1ELj1ELj4ELj16ENS_18Kernel_traits_baseILj4096ES2_S2_S2_fjLj128EEEEEEEvNS_9BwdParamsE:
.text._ZN10layer_norm13ln_bwd_kernelINS_13Kernel_traitsI6__halfS2_S2_fjLj4096ELj1ELj1ELj4ELj16ENS_18Kernel_traits_baseILj4096ES2_S2_S2_fjLj128EEEEEEEvNS_9BwdParamsE:
        /* <DEDUP_REMOVED lines=98> */
[----:B------:R-:W-:-:S07]  /*0620*/  MOV R187, UR4 ;  /* 0x0000000400bb7c02 */ /* 0x000fce0008000f00 */
.L_x_2164:
[----:B0-----:R-:W0:Y:S01]  /*0630*/  @!P0 LDC.64 R48, c[0x0][0x3a0] ;  /* 0x0000e800ff308b82 */ /* 0x001e220000000a00 */
[----:B------:R-:W-:-:S07]  /*0640*/  HFMA2 R197, -RZ, RZ, 0, 0 ;  /* 0x00000000ffc57431 */ /* 0x000fce00000001ff */
[----:B------:R-:W1:Y:S01]  /*0650*/  LDC.64 R36, c[0x0][0x398] ;  /* 0x0000e600ff247b82 */ /* 0x000e620000000a00 */
[----:B------:R-:W-:-:S07]  /*0660*/  SHF.L.U32 R3, R2, 0x9, RZ ;  /* 0x0000000902037819 */ /* 0x000fce00000006ff */
[----:B------:R-:W2:Y:S01]  /*0670*/  LDC.64 R132, c[0x0][0x3a8] ;  /* 0x0000ea00ff847b82 */ /* 0x000ea20000000a00 */
[----:B0-----:R-:W-:-:S05]  /*0680*/  @!P0 IMAD.WIDE R48, R2, 0x4, R48 ;  /* 0x0000000402308825 */ /* 0x001fca00078e0230 */
[----:B-----5:R0:W5:Y:S01]  /*0690*/  @!P0 LDG.E R197, desc[UR6][R48.64] ;  /* 0x0000000630c58981 */ /* 0x020162000c1e1900 */
[----:B-1----:R-:W-:-:S04]  /*06a0*/  ISETP.NE.U32.AND P1, PT, R36, RZ, PT ;  /* 0x000000ff2400720c */ /* 0x002fc80003f25070 */
[----:B------:R-:W-:-:S13]  /*06b0*/  ISETP.NE.AND.EX P0, PT, R37, RZ, PT, P1 ;  /* 0x000000ff2500720c */ /* 0x000fda0003f05310 */
[----:B------:R-:W1:Y:S08]  /*06c0*/  @!P0 LDC.64 R134, c[0x0][0x3d8] ;  /* 0x0000f600ff868b82 */ /* 0x000e700000000a00 */
[----:B------:R-:W3:Y:S01]  /*06d0*/  @!P0 LDC.64 R136, c[0x0][0x390] ;  /* 0x0000e400ff888b82 */ /* 0x000ee20000000a00 */
[----:B------:R-:W-:-:S07]  /*06e0*/  LOP3.LUT R3, R3, R52, RZ, 0xfc, !PT ;  /* 0x0000003403037212 */ /* 0x000fce00078efcff */
[----:B------:R-:W4:Y:S01]  /*06f0*/  @P0 LDC.64 R140, c[0x0][0x3d8] ;  /* 0x0000f600ff8c0b82 */ /* 0x000f220000000a00 */
[----:B-1----:R-:W-:-:S07]  /*0700*/  @!P0 IMAD.WIDE.U32 R134, R3, 0x10, R134 ;  /* 0x0000001003868825 */ /* 0x002fce00078e0086 */
[----:B------:R-:W1:Y:S01]  /*0710*/  @P0 LDC.64 R138, c[0x0][0x398] ;  /* 0x0000e600ff8a0b82 */ /* 0x000e620000000a00 */
[----:B------:R0:W5:Y:S01]  /*0720*/  @!P0 LDG.E.128 R36, desc[UR6][R134.64] ;  /* 0x0000000686248981 */ /* 0x000162000c1e1d00 */
[----:B---3--:R-:W-:-:S03]  /*0730*/  @!P0 IMAD.WIDE.U32 R136, R3, 0x10, R136 ;  /* 0x0000001003888825 */ /* 0x008fc600078e0088 */
[----:B------:R0:W5:Y:S04]  /*0740*/  @!P0 LDG.E.128 R40, desc[UR6][R134.64+0x800] ;  /* 0x0008000686288981 */ /* 0x000168000c1e1d00 */
[----:B------:R0:W5:Y:S04]  /*0750*/  @!P0 LDG.E.128 R44, desc[UR6][R134.64+0x1000] ;  /* 0x00100006862c8981 */ /* 0x000168000c1e1d00 */
[----:B------:R0:W5:Y:S04]  /*0760*/  @!P0 LDG.E.128 R48, desc[UR6][R134.64+0x1800] ;  /* 0x0018000686308981 */ /* 0x000168000c1e1d00 */
[----:B------:R0:W5:Y:S04]  /*0770*/  @!P0 LDG.E.128 R52, desc[UR6][R136.64] ;  /* 0x0000000688348981 */ /* 0x000168000c1e1d00 */
[----:B------:R0:W5:Y:S04]  /*0780*/  @!P0 LDG.E.128 R56, desc[UR6][R136.64+0x800] ;  /* 0x0008000688388981 */ /* 0x000168000c1e1d00 */
[----:B------:R0:W5:Y:S04]  /*0790*/  @!P0 LDG.E.128 R60, desc[UR6][R136.64+0x1000] ;  /* 0x00100006883c8981 */ /* 0x000168000c1e1d00 */
[----:B------:R0:W5:Y:S01]  /*07a0*/  @!P0 LDG.E.128 R64, desc[UR6][R136.64+0x1800] ;  /* 0x0018000688408981 */ /* 0x000162000c1e1d00 */
[----:B--2---:R-:W-:-:S04]  /*07b0*/  IMAD.WIDE R132, R2, 0x4, R132 ;  /* 0x0000000402847825 */ /* 0x004fc800078e0284 */
[C---:B----4-:R-:W-:Y:S02]  /*07c0*/  @P0 IMAD.WIDE.U32 R140, R3.reuse, 0x10, R140 ;  /* 0x00000010038c0825 */ /* 0x050fe400078e008c */
[----:B------:R0:W5:Y:S02]  /*07d0*/  LDG.E R132, desc[UR6][R132.64] ;  /* 0x0000000684847981 */ /* 0x000164000c1e1900 */
[----:B-1----:R-:W-:Y:S02]  /*07e0*/  @P0 IMAD.WIDE.U32 R138, R3, 0x10, R138 ;  /* 0x00000010038a0825 */ /* 0x002fe400078e008a */
        /* <DEDUP_REMOVED lines=8> */
[----:B------:R-:W-:Y:S05]  /*0870*/  @P0 BRA `(.L_x_2160) ;  /* 0x0000001000840947 */ /* 0x000fea0003800000 */
[----:B-----5:R-:W-:Y:S02]  /*0880*/  HADD2.F32 R0, -RZ, R52.H0_H0 ;  /* 0x20000034ff007230 */ /* 0x020fe40000004100 */
[--C-:B0-----:R-:W-:Y:S02]  /*0890*/  HADD2.F32 R136, -RZ, R53.reuse.H0_H0 ;  /* 0x20000035ff887230 */ /* 0x101fe40000004100 */
[----:B------:R-:W-:Y:S02]  /*08a0*/  HADD2.F32 R138, -RZ, R53.H1_H1 ;  /* 0x30000035ff8a7230 */ /* 0x000fe40000004100 */
[--C-:B------:R-:W-:Y:S01]  /*08b0*/  FADD.FTZ R227, R0, -R197.reuse ;  /* 0x800000c500e37221 */ /* 0x100fe20000010000 */
[----:B------:R-:W-:Y:S02]  /*08c0*/  HADD2.F32 R53, -RZ, R36.H0_H0 ;  /* 0x20000024ff357230 */ /* 0x000fe40000004100 */
[----:B------:R-:W-:Y:S02]  /*08d0*/  HADD2.F32 R0, -RZ, R32.H0_H0 ;  /* 0x20000020ff007230 */ /* 0x000fe40000004100 */
[----:B------:R-:W-:Y:S01]  /*08e0*/  FADD.FTZ R225, R138, -R197 ;  /* 0x800000c58ae17221 */ /* 0x000fe20000010000 */
[----:B------:R-:W-:-:S02]  /*08f0*/  HADD2.F32 R134, -RZ, R52.H1_H1 ;  /* 0x30000034ff867230 */ /* 0x000fc40000004100 */
[--C-:B------:R-:W-:Y:S02]  /*0900*/  HADD2.F32 R144, -RZ, R55.reuse.H0_H0 ;  /* 0x20000037ff907230 */ /* 0x100fe40000004100 */
[----:B------:R-:W-:Y:S01]  /*0910*/  FMUL.FTZ R3, R0, R53 ;  /* 0x0000003500037220 */ /* 0x000fe20000410000 */
[----:B------:R-:W-:Y:S02]  /*0920*/  HADD2.F32 R146, -RZ, R55.H1_H1 ;  /* 0x30000037ff927230 */ /* 0x000fe40000004100 */
[----:B------:R-:W-:Y:S01]  /*0930*/  FMUL.FTZ R0, R132, R227 ;  /* 0x000000e384007220 */ /* 0x000fe20000410000 */
[--C-:B------:R-:W-:Y:S02]  /*0940*/  HADD2.F32 R188, -RZ, R64.reuse.H0_H0 ;  /* 0x20000040ffbc7230 */ /* 0x100fe40000004100 */
[----:B------:R-:W-:Y:S01]  /*0950*/  FADD.FTZ R227, RZ, R3 ;  /* 0x00000003ffe37221 */ /* 0x000fe20000010000 */
        /* <DEDUP_REMOVED lines=23> */
[----:B------:R-:W-:Y:S01]  /*0ad0*/  FMUL.FTZ R193, R132, R193 ;  /* 0x000000c184c17220 */ /* 0x000fe20000410000 */
[----:B------:R-:W-:Y:S02]  /*0ae0*/  HADD2.F32 R174, -RZ, R60.H1_H1 ;  /* 0x3000003cffae7230 */ /* 0x000fe40000004100 */
        /* <DEDUP_REMOVED lines=11> */
[----:B------:R-:W-:Y:S01]  /*0ba0*/  FADD.FTZ R189, R186, -R197 ;  /* 0x800000c5babd7221 */ /* 0x000fe20000010000 */
[--C-:B------:R-:W-:Y:S02]  /*0bb0*/  HADD2.F32 R61, -RZ, R43.reuse.H0_H0 ;  /* 0x2000002bff3d7230 */ /* 0x100fe40000004100 */
[C---:B------:R-:W-:Y:S01]  /*0bc0*/  FMUL.FTZ R185, R132.reuse, R185 ;  /* 0x000000b984b97220 */ /* 0x040fe20000410000 */
[----:B------:R-:W-:Y:S02]  /*0bd0*/  HADD2.F32 R58, -RZ, R43.H1_H1 ;  /* 0x3000002bff3a7230 */ /* 0x000fe40000004100 */
[----:B------:R-:W-:Y:S01]  /*0be0*/  FMUL.FTZ R189, R132, R189 ;  /* 0x000000bd84bd7220 */ /* 0x000fe20000410000 */
[----:B------:R-:W-:Y:S02]  /*0bf0*/  HADD2.F32 R133, -RZ, R32.H1_H1 ;  /* 0x30000020ff857230 */ /* 0x000fe40000004100 */
[----:B------:R-:W-:Y:S02]  /*0c00*/  HADD2.F32 R46, -RZ, R34.H0_H0 ;  /* 0x20000022ff2e7230 */ /* 0x000fe40000004100 */
[----:B------:R-:W-:-:S02]  /*0c10*/  HADD2.F32 R142, -RZ, R54.H1_H1 ;  /* 0x30000036ff8e7230 */ /* 0x000fc40000004100 */
[--C-:B------:R-:W-:Y:S02]  /*0c20*/  HADD2.F32 R43, -RZ, R44.reuse.H0_H0 ;  /* 0x2000002cff2b7230 */ /* 0x100fe40000004100 */
[----:B------:R-:W-:Y:S01]  /*0c30*/  FMUL.FTZ R139, R46, R37 ;  /* 0x000000252e8b7220 */ /* 0x000fe20000410000 */
[----:B------:R-:W-:Y:S02]  /*0c40*/  HADD2.F32 R60, -RZ, R44.H1_H1 ;  /* 0x3000002cff3c7230 */ /* 0x000fe40000004100 */
[--C-:B------:R-:W-:Y:S01]  /*0c50*/  FADD.FTZ R223, R142, -R197.reuse ;  /* 0x800000c58edf7221 */ /* 0x100fe20000010000 */
[--C-:B------:R-:W-:Y:S02]  /*0c60*/  HADD2.F32 R63, -RZ, R45.reuse.H0_H0 ;  /* 0x2000002dff3f7230 */ /* 0x100fe40000004100 */
[----:B------:R-:W-:Y:S01]  /*0c70*/  FFMA.FTZ R46, R0, R3, RZ ;  /* 0x00000003002e7223 */ /* 0x000fe200000100ff */
[----:B------:R-:W-:Y:S02]  /*0c80*/  HADD2.F32 R62, -RZ, R45.H1_H1 ;  /* 0x3000002dff3e7230 */ /* 0x000fe40000004100 */
[----:B------:R-:W-:Y:S01]  /*0c90*/  FADD.FTZ R45, R134, -R197 ;  /* 0x800000c5862d7221 */ /* 0x000fe20000010000 */
[----:B------:R-:W-:-:S02]  /*0ca0*/  HADD2.F32 R140, -RZ, R54.H0_H0 ;  /* 0x20000036ff8c7230 */ /* 0x000fc40000004100 */
[--C-:B------:R-:W-:Y:S02]  /*0cb0*/  HADD2.F32 R160, -RZ, R57.reuse.H0_H0 ;  /* 0x20000039ffa07230 */ /* 0x100fe40000004100 */
[----:B------:R-:W-:Y:S01]  /*0cc0*/  FMUL.FTZ R45, R132, R45 ;  /* 0x0000002d842d7220 */ /* 0x000fe20000410000 */
        /* <DEDUP_REMOVED lines=14> */
[----:B------:R-:W-:Y:S02]  /*0db0*/  HADD2.F32 R135, -RZ, R33.H1_H1 ;  /* 0x30000021ff877230 */ /* 0x000fe40000004100 */
[----:B------:R-:W-:Y:S02]  /*0dc0*/  HADD2.F32 R57, -RZ, R39.H0_H0 ;  /* 0x20000027ff397230 */ /* 0x000fe40000004100 */
[----:B------:R-:W-:Y:S01]  /*0dd0*/  FMUL.FTZ R141, R44, R55 ;  /* 0x000000372c8d7220 */ /* 0x000fe20000410000 */
[--C-:B------:R-:W-:Y:S02]  /*0de0*/  HADD2.F32 R67, -RZ, R47.reuse.H0_H0 ;  /* 0x2000002fff437230 */ /* 0x100fe40000004100 */
[----:B------:R-:W-:Y:S01]  /*0df0*/  FMUL.FTZ R142, R135, R52 ;  /* 0x00000034878e7220 */ /* 0x000fe20000410000 */
[----:B------:R-:W-:Y:S02]  /*0e00*/  HADD2.F32 R66, -RZ, R47.H1_H1 ;  /* 0x3000002fff427230 */ /* 0x000fe40000004100 */
[----:B------:R-:W-:Y:S01]  /*0e10*/  FADD.FTZ R47, R136, -R197 ;  /* 0x800000c5882f7221 */ /* 0x000fe20000010000 */
[----:B------:R-:W-:-:S02]  /*0e20*/  HADD2.F32 R153, -RZ, R51.H0_H0 ;  /* 0x20000033ff997230 */ /* 0x000fc40000004100 */
[----:B------:R-:W-:Y:S02]  /*0e30*/  HADD2.F32 R154, -RZ, R51.H1_H1 ;  /* 0x30000033ff9a7230 */ /* 0x000fe40000004100 */
[--C-:B------:R-:W-:Y:S01]  /*0e40*/  FADD.FTZ R51, R144, -R197.reuse ;  /* 0x800000c590337221 */ /* 0x100fe20000010000 */
[----:B------:R-:W-:Y:S02]  /*0e50*/  HADD2.F32 R48, -RZ, R35.H0_H0 ;  /* 0x20000023ff307230 */ /* 0x000fe40000004100 */
[----:B------:R-:W-:Y:S01]  /*0e60*/  FMUL.FTZ R144, R133, R36 ;  /* 0x0000002485907220 */ /* 0x000fe20000410000 */
[--C-:B------:R-:W-:Y:S02]  /*0e70*/  HADD2.F32 R147, -RZ, R49.reuse.H0_H0 ;  /* 0x20000031ff937230 */ /* 0x100fe40000004100 */
[----:B------:R-:W-:Y:S01]  /*0e80*/  FMUL.FTZ R44, R132, R47 ;  /* 0x0000002f842c7220 */ /* 0x000fe20000410000 */
[----:B------:R-:W-:Y:S02]  /*0e90*/  HADD2.F32 R150, -RZ, R49.H1_H1 ;  /* 0x30000031ff967230 */ /* 0x000fe40000004100 */
[----:B------:R-:W-:Y:S01]  /*0ea0*/  FADD.FTZ R49, R140, -R197 ;  /* 0x800000c58c317221 */ /* 0x000fe20000010000 */
        /* <DEDUP_REMOVED lines=9> */
[C---:B------:R-:W-:Y:S01]  /*0f40*/  FMUL.FTZ R46, R132.reuse, R49 ;  /* 0x00000031842e7220 */ /* 0x040fe20000410000 */
[--C-:B------:R-:W-:Y:S02]  /*0f50*/  HADD2.F32 R156, -RZ, R56.reuse.H0_H0 ;  /* 0x20000038ff9c7230 */ /* 0x100fe40000004100 */
[----:B------:R-:W-:Y:S01]  /*0f60*/  FMUL.FTZ R49, R132, R223 ;  /* 0x000000df84317220 */ /* 0x000fe20000410000 */
[----:B------:R-:W-:Y:S02]  /*0f70*/  HADD2.F32 R158, -RZ, R56.H1_H1 ;  /* 0x30000038ff9e7230 */ /* 0x000fe40000004100 */
[----:B------:R-:W-:Y:S01]  /*0f80*/  FMUL.FTZ R133, R50, R39 ;  /* 0x0000002732857220 */ /* 0x000fe20000410000 */
[----:B------:R-:W-:Y:S02]  /*0f90*/  HADD2.F32 R160, -RZ, R25.H0_H0 ;  /* 0x20000019ffa07230 */ /* 0x000fe40000004100 */
[----:B------:R-:W-:Y:S01]  /*0fa0*/  FADD.FTZ R223, R48, R141 ;  /* 0x0000008d30df7221 */ /* 0x000fe20000010000 */
[----:B------:R-:W-:-:S02]  /*0fb0*/  HADD2.F32 R170, -RZ, R59.H1_H1 ;  /* 0x3000003bffaa7230 */ /* 0x000fc40000004100 */
[----:B------:R-:W-:Y:S01]  /*0fc0*/  FFMA.FTZ R50, R44, R141, R225 ;  /* 0x0000008d2c327223 */ /* 0x000fe200000100e1 */
[--C-:B------:R-:W-:Y:S01]  /*0fd0*/  FADD.FTZ R155, R156, -R197.reuse ;  /* 0x800000c59c9b7221 */ /* 0x100fe20000010000 */
[----:B------:R-:W-:Y:S02]  /*0fe0*/  HADD2.F32 R175, -RZ, R26.H1_H1 ;  /* 0x3000001affaf7230 */ /* 0x000fe40000004100 */
[----:B------:R-:W-:Y:S01]  /*0ff0*/  FADD.FTZ R219, R158, -R197 ;  /* 0x800000c59edb7221 */ /* 0x000fe20000010000 */
        /* <DEDUP_REMOVED lines=8> */
[----:B------:R-:W-:Y:S01]  /*1080*/  FADD.FTZ R213, R170, -R197 ;  /* 0x800000c5aad57221 */ /* 0x000fe20000010000 */
[----:B------:R-:W-:Y:S02]  /*1090*/  HADD2.F32 R165, -RZ, R24.H1_H1 ;  /* 0x30000018ffa57230 */ /* 0x000fe40000004100 */
[----:B------:R-:W-:Y:S01]  /*10a0*/  FFMA.FTZ R221, R47, R142, R50 ;  /* 0x0000008e2fdd7223 */ /* 0x000fe20000010032 */
[----:B------:R-:W-:Y:S02]  /*10b0*/  HADD2.F32 R170, -RZ, R21.H0_H0 ;  /* 0x20000015ffaa7230 */ /* 0x000fe40000004100 */
[C---:B------:R-:W-:Y:S01]  /*10c0*/  FMUL.FTZ R50, R132.reuse, R155 ;  /* 0x0000009b84327220 */ /* 0x040fe20000410000 */
[----:B------:R-:W-:Y:S01]  /*10d0*/  FMUL.FTZ R176, R175, R64 ;  /* 0x00000040afb07220 */ /* 0x000fe20000410000 */
[----:B------:R-:W-:Y:S01]  /*10e0*/  FMUL.FTZ R155, R132, R219 ;  /* 0x000000db849b7220 */ /* 0x000fe20000410000 */
[----:B------:R-:W-:-:S02]  /*10f0*/  HADD2.F32 R59, -RZ, R41.H0_H0 ;  /* 0x20000029ff3b7230 */ /* 0x000fc40000004100 */
[----:B------:R-:W-:Y:S01]  /*1100*/  FMUL.FTZ R138, R137, R38 ;  /* 0x00000026898a7220 */ /* 0x000fe20000410000 */
[----:B------:R-:W-:Y:S02]  /*1110*/  HADD2.F32 R56, -RZ, R41.H1_H1 ;  /* 0x30000029ff387230 */ /* 0x000fe40000004100 */
[----:B------:R-:W-:Y:S01]  /*1120*/  FMUL.FTZ R175, R164, R67 ;  /* 0x00000043a4af7220 */ /* 0x000fe20000410000 */
[----:B------:R-:W-:Y:S02]  /*1130*/  HADD2.F32 R143, -RZ, R35.H1_H1 ;  /* 0x30000023ff8f7230 */ /* 0x000fe40000004100 */
[----:B------:R-:W-:Y:S01]  /*1140*/  FADD.FTZ R219, R160, R139 ;  /* 0x0000008ba0db7221 */ /* 0x000fe20000010000 */
[----:B------:R-:W-:Y:S02]  /*1150*/  HADD2.F32 R41, -RZ, R42.H0_H0 ;  /* 0x2000002aff297230 */ /* 0x000fe40000004100 */
[----:B------:R-:W-:Y:S01]  /*1160*/  FADD.FTZ R171, R168, -R197 ;  /* 0x800000c5a8ab7221 */ /* 0x000fe20000010000 */
[----:B------:R-:W-:-:S02]  /*1170*/  HADD2.F32 R146, -RZ, R30.H0_H0 ;  /* 0x2000001eff927230 */ /* 0x000fc40000004100 */
[----:B------:R-:W-:Y:S01]  /*1180*/  FFMA.FTZ R164, R46, R139, R221 ;  /* 0x0000008b2ea47223 */ /* 0x000fe200000100dd */
[----:B------:R-:W-:Y:S02]  /*1190*/  HADD2.F32 R42, -RZ, R42.H1_H1 ;  /* 0x3000002aff2a7230 */ /* 0x000fe40000004100 */
[----:B------:R-:W-:Y:S01]  /*11a0*/  FMUL.FTZ R168, R165, R60 ;  /* 0x0000003ca5a87220 */ /* 0x000fe20000410000 */
[----:B------:R-:W-:Y:S02]  /*11b0*/  HADD2.F32 R159, -RZ, R30.H1_H1 ;  /* 0x3000001eff9f7230 */ /* 0x000fe40000004100 */
[----:B------:R-:W-:Y:S01]  /*11c0*/  FMUL.FTZ R165, R170, R147 ;  /* 0x00000093aaa57220 */ /* 0x000fe20000410000 */
[----:B------:R-:W-:Y:S02]  /*11d0*/  HADD2.F32 R178, -RZ, R23.H0_H0 ;  /* 0x20000017ffb27230 */ /* 0x000fe40000004100 */
[C---:B------:R-:W-:Y:S01]  /*11e0*/  FMUL.FTZ R160, R132.reuse, R161 ;  /* 0x000000a184a07220 */ /* 0x040fe20000410000 */
[----:B------:R-:W-:Y:S01]  /*11f0*/  FMUL.FTZ R161, R132, R217 ;  /* 0x000000d984a17220 */ /* 0x000fe20000410000 */
[----:B------:R-:W-:Y:S01]  /*1200*/  FADD.FTZ R170, R219, R138 ;  /* 0x0000008adbaa7221 */ /* 0x000fe20000010000 */
[----:B------:R-:W-:Y:S01]  /*1210*/  FMUL.FTZ R136, R143, R54 ;  /* 0x000000368f887220 */ /* 0x000fe20000410000 */
[----:B------:R-:W-:Y:S01]  /*1220*/  FFMA.FTZ R217, R49, R138, R164 ;  /* 0x0000008a31d97223 */ /* 0x000fe200000100a4 */
[----:B------:R-:W-:Y:S01]  /*1230*/  FMUL.FTZ R143, R146, R41 ;  /* 0x00000029928f7220 */ /* 0x000fe20000410000 */
[C---:B------:R-:W-:Y:S01]  /*1240*/  FMUL.FTZ R164, R132.reuse, R167 ;  /* 0x000000a784a47220 */ /* 0x040fe20000410000 */
[----:B------:R-:W-:Y:S01]  /*1250*/  FMUL.FTZ R146, R159, R42 ;  /* 0x0000002a9f927220 */ /* 0x000fe20000410000 */
[----:B------:R-:W-:Y:S01]  /*1260*/  FMUL.FTZ R167, R132, R215 ;  /* 0x000000d784a77220 */ /* 0x000fe20000410000 */
[----:B------:R-:W-:Y:S01]  /*1270*/  FMUL.FTZ R159, R178, R153 ;  /* 0x00000099b29f7220 */ /* 0x000fe20000410000 */
[----:B------:R-:W-:Y:S01]  /*1280*/  FADD.FTZ R215, R170, R135 ;  /* 0x00000087aad77221 */ /* 0x000fe20000010000 */
[----:B------:R-:W-:Y:S01]  /*1290*/  FFMA.FTZ R178, R48, R135, R217 ;  /* 0x0000008730b27223 */ /* 0x000fe200000100d9 */
[----:B------:R-:W-:-:S02]  /*12a0*/  HADD2.F32 R40, -RZ, R40.H1_H1 ;  /* 0x30000028ff287230 */ /* 0x000fc40000004100 */
[C---:B------:R-:W-:Y:S01]  /*12b0*/  FMUL.FTZ R170, R132.reuse, R171 ;  /* 0x000000ab84aa7220 */ /* 0x040fe20000410000 */
[----:B------:R-:W-:Y:S02]  /*12c0*/  HADD2.F32 R151, -RZ, R28.H1_H1 ;  /* 0x3000001cff977230 */ /* 0x000fe40000004100 */
[C---:B------:R-:W-:Y:S01]  /*12d0*/  FMUL.FTZ R171, R132.reuse, R213 ;  /* 0x000000d584ab7220 */ /* 0x040fe20000410000 */
[----:B------:R-:W-:Y:S01]  /*12e0*/  FADD.FTZ R182, R215, R136 ;  /* 0x00000088d7b67221 */ /* 0x000fe20000010000 */
[----:B------:R-:W-:Y:S01]  /*12f0*/  FFMA.FTZ R213, R51, R136, R178 ;  /* 0x0000008833d57223 */ /* 0x000fe200000100b2 */
[C---:B------:R-:W-:Y:S01]  /*1300*/  FMUL.FTZ R178, R132.reuse, R179 ;  /* 0x000000b384b27220 */ /* 0x040fe20000410000 */
[--C-:B------:R-:W-:Y:S02]  /*1310*/  HADD2.F32 R140, -RZ, R29.reuse.H0_H0 ;  /* 0x2000001dff8c7230 */ /* 0x100fe40000004100 */
[----:B------:R-:W-:Y:S01]  /*1320*/  FMUL.FTZ R179, R132, R211 ;  /* 0x000000d384b37220 */ /* 0x000fe20000410000 */
        /* <DEDUP_REMOVED lines=13> */
[--C-:B------:R-:W-:Y:S02]  /*1400*/  HADD2.F32 R156, -RZ, R31.reuse.H0_H0 ;  /* 0x2000001fff9c7230 */ /* 0x100fe40000004100 */
[----:B------:R-:W-:Y:S01]  /*1410*/  FADD.FTZ R190, R207, R140 ;  /* 0x0000008ccfbe7221 */ /* 0x000fe20000010000 */
[----:B------:R-:W-:Y:S01]  /*1420*/  FFMA.FTZ R205, R161, R140, R188 ;  /* 0x0000008ca1cd7223 */ /* 0x000fe200000100bc */
[----:B------:R-:W-:Y:S01]  /*1430*/  FMUL.FTZ R188, R132, R203 ;  /* 0x000000cb84bc7220 */ /* 0x000fe20000410000 */
[----:B------:R-:W-:-:S02]  /*1440*/  HADD2.F32 R163, -RZ, R31.H1_H1 ;  /* 0x3000001fffa37230 */ /* 0x000fc40000004100 */
[----:B------:R-:W-:Y:S01]  /*1450*/  FADD.FTZ R203, R190, R143 ;  /* 0x0000008fbecb7221 */ /* 0x000fe20000010000 */
[----:B------:R-:W-:Y:S01]  /*1460*/  FFMA.FTZ R192, R164, R143, R205 ;  /* 0x0000008fa4c07223 */ /* 0x000fe200000100cd */
[----:B------:R-:W-:Y:S01]  /*1470*/  FMUL.FTZ R151, R156, R61 ;  /* 0x0000003d9c977220 */ /* 0x000fe20000410000 */
[C---:B------:R-:W-:Y:S01]  /*1480*/  FMUL.FTZ R190, R132.reuse, R201 ;  /* 0x000000c984be7220 */ /* 0x040fe20000410000 */
        /* <DEDUP_REMOVED lines=96> */
.L_x_2160:
        /* <DEDUP_REMOVED lines=12> */
[--C-:B------:R-:W-:Y:S02]  /*1b50*/  HADD2.F32 R211, -RZ, R64.reuse.H0_H0 ;  /* 0x20000040ffd37230 */ /* 0x100fe40000004100 */
[----:B------:R-:W-:Y:S02]  /*1b60*/  HADD2.F32 R208, -RZ, R64.H1_H1 ;  /* 0x30000040ffd07230 */ /* 0x000fe40000004100 */
[----:B------:R-:W-:Y:S01]  /*1b70*/  FADD.FTZ R221, R221, -R44 ;  /* 0x8000002cdddd7221 */ /* 0x000fe20000010000 */
[----:B------:R-:W-:Y:S02]  /*1b80*/  HADD2.F32 R44, -RZ, R14.H0_H0 ;  /* 0x2000000eff2c7230 */ /* 0x000fe40000004100 */
[--C-:B------:R-:W-:Y:S02]  /*1b90*/  HADD2.F32 R210, -RZ, R65.reuse.H0_H0 ;  /* 0x20000041ffd27230 */ /* 0x100fe40000004100 */
[----:B------:R-:W-:Y:S02]  /*1ba0*/  HADD2.F32 R213, -RZ, R65.H1_H1 ;  /* 0x30000041ffd57230 */ /* 0x000fe40000004100 */
[----:B------:R-:W-:Y:S01]  /*1bb0*/  FADD.FTZ R219, R219, -R44 ;  /* 0x8000002cdbdb7221 */ /* 0x000fe20000010000 */
[----:B------:R-:W-:-:S02]  /*1bc0*/  HADD2.F32 R65, -RZ, R46.H0_H0 ;  /* 0x2000002eff417230 */ /* 0x000fc40000004100 */
[----:B------:R-:W-:Y:S02]  /*1bd0*/  HADD2.F32 R64, -RZ, R46.H1_H1 ;  /* 0x3000002eff407230 */ /* 0x000fe40000004100 */
[----:B------:R-:W-:Y:S02]  /*1be0*/  HADD2.F32 R157, -RZ, R53.H1_H1 ;  /* 0x30000035ff9d7230 */ /* 0x000fe40000004100 */
[----:B------:R-:W-:Y:S02]  /*1bf0*/  HADD2.F32 R46, -RZ, R17.H1_H1 ;  /* 0x30000011ff2e7230 */ /* 0x000fe40000004100 */
[----:B------:R-:W-:Y:S02]  /*1c00*/  HADD2.F32 R44, -RZ, R8.H0_H0 ;  /* 0x20000008ff2c7230 */ /* 0x000fe40000004100 */
[----:B------:R-:W-:Y:S02]  /*1c10*/  HADD2.F32 R142, -RZ, R33.H0_H0 ;  /* 0x20000021ff8e7230 */ /* 0x000fe40000004100 */
[----:B------:R-:W-:Y:S01]  /*1c20*/  FADD.FTZ R46, R157, -R46 ;  /* 0x8000002e9d2e7221 */ /* 0x000fe20000010000 */
[----:B------:R-:W-:-:S02]  /*1c30*/  HADD2.F32 R144, -RZ, R32.H0_H0 ;  /* 0x20000020ff907230 */ /* 0x000fc40000004100 */
[----:B------:R-:W-:Y:S01]  /*1c40*/  FADD.FTZ R201, R201, -R44 ;  /* 0x8000002cc9c97221 */ /* 0x000fe20000010000 */
[----:B0-----:R-:W-:Y:S01]  /*1c50*/  HADD2.F32 R141, -RZ, R32.H1_H1 ;  /* 0x30000020ff8d7230 */ /* 0x001fe20000004100 */
[----:B------:R-:W-:Y:S01]  /*1c60*/  MUFU.RCP R174, R142 ;  /* 0x0000008e00ae7308 */ /* 0x000fe20000001000 */
[----:B------:R-:W-:Y:S02]  /*1c70*/  HADD2.F32 R139, -RZ, R33.H1_H1 ;  /* 0x30000021ff8b7230 */ /* 0x000fe40000004100 */
[----:B------:R-:W-:Y:S02]  /*1c80*/  HADD2.F32 R222, -RZ, R56.H1_H1 ;  /* 0x30000038ffde7230 */ /* 0x000fe40000004100 */
[----:B------:R-:W-:Y:S02]  /*1c90*/  HADD2.F32 R157, -RZ, R12.H1_H1 ;  /* 0x3000000cff9d7230 */ /* 0x000fe40000004100 */
[----:B------:R-:W-:Y:S01]  /*1ca0*/  HADD2.F32 R138, -RZ, R34.H0_H0 ;  /* 0x20000022ff8a7230 */ /* 0x000fe20000004100 */
[----:B------:R-:W0:Y:S01]  /*1cb0*/  MUFU.RCP R0, R144 ;  /* 0x0000009000007308 */ /* 0x000e220000001000 */
[----:B------:R-:W-:-:S02]  /*1cc0*/  HADD2.F32 R205, -RZ, R62.H0_H0 ;  /* 0x2000003effcd7230 */ /* 0x000fc40000004100 */
[----:B------:R-:W-:Y:S01]  /*1cd0*/  FADD.FTZ R222, R222, -R157 ;  /* 0x8000009ddede7221 */ /* 0x000fe20000010000 */
[----:B------:R-:W-:Y:S02]  /*1ce0*/  HADD2.F32 R44, -RZ, R10.H0_H0 ;  /* 0x2000000aff2c7230 */ /* 0x000fe40000004100 */
[----:B------:R-:W-:Y:S02]  /*1cf0*/  HADD2.F32 R207, -RZ, R62.H1_H1 ;  /* 0x3000003effcf7230 */ /* 0x000fe40000004100 */
[--C-:B------:R-:W-:Y:S01]  /*1d00*/  HADD2.F32 R209, -RZ, R63.reuse.H0_H0 ;  /* 0x2000003fffd17230 */ /* 0x100fe20000004100 */
[----:B------:R-:W1:Y:S01]  /*1d10*/  MUFU.RCP R178, R141 ;  /* 0x0000008d00b27308 */ /* 0x000e620000001000 */
[----:B------:R-:W-:Y:S02]  /*1d20*/  HADD2.F32 R206, -RZ, R63.H1_H1 ;  /* 0x3000003fffce7230 */ /* 0x000fe40000004100 */
[----:B------:R-:W-:Y:S01]  /*1d30*/  FADD.FTZ R205, R205, -R44 ;  /* 0x8000002ccdcd7221 */ /* 0x000fe20000010000 */
[----:B------:R-:W-:-:S02]  /*1d40*/  HADD2.F32 R63, -RZ, R45.H0_H0 ;  /* 0x2000002dff3f7230 */ /* 0x000fc40000004100 */
[----:B------:R-:W-:Y:S02]  /*1d50*/  HADD2.F32 R62, -RZ, R45.H1_H1 ;  /* 0x3000002dff3e7230 */ /* 0x000fe40000004100 */
[----:B------:R-:W-:Y:S01]  /*1d60*/  HADD2.F32 R157, -RZ, R14.H1_H1 ;  /* 0x3000000eff9d7230 */ /* 0x000fe20000004100 */
[----:B------:R-:W2:Y:S01]  /*1d70*/  MUFU.RCP R171, R139 ;  /* 0x0000008b00ab7308 */ /* 0x000ea20000001000 */
[----:B------:R-:W-:Y:S02]  /*1d80*/  HADD2.F32 R158, -RZ, R52.H0_H0 ;  /* 0x20000034ff9e7230 */ /* 0x000fe40000004100 */
[----:B------:R-:W-:Y:S02]  /*1d90*/  HADD2.F32 R45, -RZ, R16.H0_H0 ;  /* 0x20000010ff2d7230 */ /* 0x000fe40000004100 */
[----:B------:R-:W-:Y:S01]  /*1da0*/  FADD.FTZ R218, R218, -R157 ;  /* 0x8000009ddada7221 */ /* 0x000fe20000010000 */
[----:B------:R-:W-:Y:S02]  /*1db0*/  HADD2.F32 R44, -RZ, R4.H0_H0 ;  /* 0x20000004ff2c7230 */ /* 0x000fe40000004100 */
[--C-:B------:R-:W-:Y:S01]  /*1dc0*/  HADD2.F32 R147, -RZ, R49.reuse.H0_H0 ;  /* 0x20000031ff937230 */ /* 0x100fe20000004100 */
[----:B------:R-:W3:Y:S01]  /*1dd0*/  MUFU.RCP R167, R138 ;  /* 0x0000008a00a77308 */ /* 0x000ee20000001000 */
[----:B------:R-:W-:-:S02]  /*1de0*/  HADD2.F32 R150, -RZ, R49.H1_H1 ;  /* 0x30000031ff967230 */ /* 0x000fc40000004100 */
[----:B------:R-:W-:Y:S01]  /*1df0*/  FADD.FTZ R45, R158, -R45 ;  /* 0x8000002d9e2d7221 */ /* 0x000fe20000010000 */
[----:B------:R-:W-:Y:S02]  /*1e00*/  HADD2.F32 R166, -RZ, R53.H0_H0 ;  /* 0x20000035ffa67230 */ /* 0x000fe40000004100 */
[----:B------:R-:W-:Y:S01]  /*1e10*/  FADD.FTZ R211, R211, -R44 ;  /* 0x8000002cd3d37221 */ /* 0x000fe20000010000 */
[--C-:B------:R-:W-:Y:S02]  /*1e20*/  HADD2.F32 R212, -RZ, R66.reuse.H0_H0 ;  /* 0x20000042ffd47230 */ /* 0x100fe40000004100 */
[----:B0-----:R-:W-:Y:S01]  /*1e30*/  FMUL.FTZ R0, R45, R0 ;  /* 0x000000002d007220 */ /* 0x001fe20000410000 */
[----:B------:R-:W-:Y:S02]  /*1e40*/  HADD2.F32 R214, -RZ, R66.H1_H1 ;  /* 0x30000042ffd67230 */ /* 0x000fe40000004100 */
[--C-:B------:R-:W-:Y:S02]  /*1e50*/  HADD2.F32 R199, -RZ, R67.reuse.H0_H0 ;  /* 0x20000043ffc77230 */ /* 0x100fe40000004100 */
[----:B------:R-:W-:-:S02]  /*1e60*/  HADD2.F32 R200, -RZ, R67.H1_H1 ;  /* 0x30000043ffc87230 */ /* 0x000fc40000004100 */
[----:B------:R-:W-:Y:S02]  /*1e70*/  HADD2.F32 R49, -RZ, R17.H0_H0 ;  /* 0x20000011ff317230 */ /* 0x000fe40000004100 */
[--C-:B------:R-:W-:Y:S02]  /*1e80*/  HADD2.F32 R67, -RZ, R47.reuse.H0_H0 ;  /* 0x2000002fff437230 */ /* 0x100fe40000004100 */
[----:B------:R-:W-:Y:S02]  /*1e90*/  HADD2.F32 R66, -RZ, R47.H1_H1 ;  /* 0x3000002fff427230 */ /* 0x000fe40000004100 */
[----:B------:R-:W-:Y:S01]  /*1ea0*/  FADD.FTZ R49, R166, -R49 ;  /* 0x80000031a6317221 */ /* 0x000fe20000010000 */
[----:B------:R-:W-:Y:S02]  /*1eb0*/  HADD2.F32 R162, -RZ, R52.H1_H1 ;  /* 0x30000034ffa27230 */ /* 0x000fe40000004100 */
[----:B------:R-:W-:Y:S02]  /*1ec0*/  HADD2.F32 R47, -RZ, R16.H1_H1 ;  /* 0x30000010ff2f7230 */ /* 0x000fe40000004100 */
[----:B------:R-:W-:-:S02]  /*1ed0*/  HADD2.F32 R157, -RZ, R8.H1_H1 ;  /* 0x30000008ff9d7230 */ /* 0x000fc40000004100 */
[----:B------:R-:W-:Y:S02]  /*1ee0*/  HADD2.F32 R159, -RZ, R54.H0_H0 ;  /* 0x20000036ff9f7230 */ /* 0x000fe40000004100 */
[----:B------:R-:W-:Y:S01]  /*1ef0*/  FADD.FTZ R47, R162, -R47 ;  /* 0x8000002fa22f7221 */ /* 0x000fe20000010000 */
[----:B------:R-:W-:Y:S02]  /*1f00*/  HADD2.F32 R181, -RZ, R57.H0_H0 ;  /* 0x20000039ffb57230 */ /* 0x000fe40000004100 */
[----:B------:R-:W-:Y:S01]  /*1f10*/  FADD.FTZ R202, R202, -R157 ;  /* 0x8000009dcaca7221 */ /* 0x000fe20000010000 */
[----:B------:R-:W-:Y:S02]  /*1f20*/  HADD2.F32 R224, -RZ, R18.H0_H0 ;  /* 0x20000012ffe07230 */ /* 0x000fe40000004100 */
[----:B-1----:R-:W-:Y:S01]  /*1f30*/  FMUL.FTZ R45, R47, R178 ;  /* 0x000000b22f2d7220 */ /* 0x002fe20000410000 */
[----:B------:R-:W-:Y:S02]  /*1f40*/  HADD2.F32 R158, -RZ, R13.H0_H0 ;  /* 0x2000000dff9e7230 */ /* 0x000fe40000004100 */
[----:B--2---:R-:W-:Y:S01]  /*1f50*/  FMUL.FTZ R47, R46, R171 ;  /* 0x000000ab2e2f7220 */ /* 0x004fe20000410000 */
[----:B------:R-:W-:-:S02]  /*1f60*/  HADD2.F32 R44, -RZ, R7.H0_H0 ;  /* 0x20000007ff2c7230 */ /* 0x000fc40000004100 */
[----:B------:R-:W-:Y:S01]  /*1f70*/  FADD.FTZ R224, R159, -R224 ;  /* 0x800000e09fe07221 */ /* 0x000fe20000010000 */
[----:B------:R-:W-:Y:S02]  /*1f80*/  HADD2.F32 R135, -RZ, R34.H1_H1 ;  /* 0x30000022ff877230 */ /* 0x000fe40000004100 */
[----:B------:R-:W-:Y:S01]  /*1f90*/  FADD.FTZ R181, R181, -R158 ;  /* 0x8000009eb5b57221 */ /* 0x000fe20000010000 */
[----:B------:R-:W-:Y:S02]  /*1fa0*/  HADD2.F32 R133, -RZ, R35.H1_H1 ;  /* 0x30000023ff857230 */ /* 0x000fe40000004100 */
[----:B------:R-:W-:Y:S01]  /*1fb0*/  FADD.FTZ R199, R199, -R44 ;  /* 0x8000002cc7c77221 */ /* 0x000fe20000010000 */
[----:B------:R-:W-:Y:S01]  /*1fc0*/  HADD2.F32 R134, -RZ, R28.H0_H0 ;  /* 0x2000001cff867230 */ /* 0x000fe20000004100 */
[----:B------:R-:W0:Y:S01]  /*1fd0*/  MUFU.RCP R164, R135 ;  /* 0x0000008700a47308 */ /* 0x000e220000001000 */
[----:B------:R-:W-:Y:S02]  /*1fe0*/  HADD2.F32 R140, -RZ, R29.H0_H0 ;  /* 0x2000001dff8c7230 */ /* 0x000fe40000004100 */
[----:B------:R-:W-:Y:S01]  /*1ff0*/  FMUL.FTZ R44, R49, R174 ;  /* 0x000000ae312c7220 */ /* 0x000fe20000410000 */
[----:B------:R-:W-:-:S02]  /*2000*/  HADD2.F32 R156, -RZ, R31.H0_H0 ;  /* 0x2000001fff9c7230 */ /* 0x000fc40000004100 */
[----:B---3--:R-:W-:Y:S01]  /*2010*/  FMUL.FTZ R46, R224, R167 ;  /* 0x000000a7e02e7220 */ /* 0x008fe20000410000 */
[----:B------:R-:W-:Y:S02]  /*2020*/  HADD2.F32 R157, -RZ, R11.H1_H1 ;  /* 0x3000000bff9d7230 */ /* 0x000fe40000004100 */
[----:B------:R-:W-:Y:S01]  /*2030*/  HADD2.F32 R217, -RZ, R59.H0_H0 ;  /* 0x2000003bffd97230 */ /* 0x000fe20000004100 */
[----:B------:R-:W1:Y:S01]  /*2040*/  MUFU.RCP R3, R133 ;  /* 0x0000008500037308 */ /* 0x000e620000001000 */
[----:B------:R-:W-:Y:S02]  /*2050*/  HADD2.F32 R176, -RZ, R26.H0_H0 ;  /* 0x2000001affb07230 */ /* 0x000fe40000004100 */
[----:B------:R-:W-:Y:S01]  /*2060*/  FADD.FTZ R206, R206, -R157 ;  /* 0x8000009dcece7221 */ /* 0x000fe20000010000 */
[----:B------:R-:W-:Y:S02]  /*2070*/  HADD2.F32 R158, -RZ, R15.H0_H0 ;  /* 0x2000000fff9e7230 */ /* 0x000fe40000004100 */
[----:B------:R-:W-:-:S02]  /*2080*/  HADD2.F32 R136, -RZ, R35.H0_H0 ;  /* 0x20000023ff887230 */ /* 0x000fc40000004100 */
[----:B------:R-:W-:Y:S01]  /*2090*/  HADD2.F32 R168, -RZ, R24.H0_H0 ;  /* 0x20000018ffa87230 */ /* 0x000fe20000004100 */
[----:B------:R-:W2:Y:S01]  /*20a0*/  MUFU.RCP R160, R134 ;  /* 0x0000008600a07308 */ /* 0x000ea20000001000 */
[----:B------:R-:W-:Y:S02]  /*20b0*/  HADD2.F32 R174, -RZ, R23.H0_H0 ;  /* 0x20000017ffae7230 */ /* 0x000fe40000004100 */
[----:B------:R-:W-:Y:S01]  /*20c0*/  FADD.FTZ R217, R217, -R158 ;  /* 0x8000009ed9d97221 */ /* 0x000fe20000010000 */
[----:B------:R-:W-:Y:S02]  /*20d0*/  HADD2.F32 R137, -RZ, R28.H1_H1 ;  /* 0x3000001cff897230 */ /* 0x000fe40000004100 */
[----:B------:R-:W-:Y:S02]  /*20e0*/  HADD2.F32 R143, -RZ, R29.H1_H1 ;  /* 0x3000001dff8f7230 */ /* 0x000fe40000004100 */
[----:B------:R-:W-:Y:S01]  /*20f0*/  HADD2.F32 R198, -RZ, R11.H0_H0 ;  /* 0x2000000bffc67230 */ /* 0x000fe20000004100 */
[----:B------:R-:W3:Y:S01]  /*2100*/  MUFU.RCP R170, R140 ;  /* 0x0000008c00aa7308 */ /* 0x000ee20000001000 */
[----:B------:R-:W-:-:S02]  /*2110*/  HADD2.F32 R151, -RZ, R30.H1_H1 ;  /* 0x3000001eff977230 */ /* 0x000fc40000004100 */
[----:B------:R-:W-:Y:S02]  /*2120*/  HADD2.F32 R173, -RZ, R24.H1_H1 ;  /* 0x30000018ffad7230 */ /* 0x000fe40000004100 */
[----:B------:R-:W-:Y:S01]  /*2130*/  FADD.FTZ R209, R209, -R198 ;  /* 0x800000c6d1d17221 */ /* 0x000fe20000010000 */
[----:B------:R-:W-:Y:S02]  /*2140*/  HADD2.F32 R177, -RZ, R25.H1_H1 ;  /* 0x30000019ffb17230 */ /* 0x000fe40000004100 */
[----:B------:R-:W-:Y:S01]  /*2150*/  HADD2.F32 R157, -RZ, R21.H1_H1 ;  /* 0x30000015ff9d7230 */ /* 0x000fe20000004100 */
[----:B------:R-:W4:Y:S01]  /*2160*/  MUFU.RCP R184, R156 ;  /* 0x0000009c00b87308 */ /* 0x000f220000001000 */
[----:B------:R-:W-:Y:S02]  /*2170*/  HADD2.F32 R158, -RZ, R9.H1_H1 ;  /* 0x30000009ff9e7230 */ /* 0x000fe40000004100 */
[--C-:B------:R-:W-:Y:S02]  /*2180*/  HADD2.F32 R153, -RZ, R51.reuse.H0_H0 ;  /* 0x20000033ff997230 */ /* 0x100fe40000004100 */
[----:B------:R-:W-:-:S02]  /*2190*/  HADD2.F32 R154, -RZ, R51.H1_H1 ;  /* 0x30000033ff9a7230 */ /* 0x000fc40000004100 */
[----:B------:R-:W-:Y:S01]  /*21a0*/  FADD.FTZ R203, R203, -R158 ;  /* 0x8000009ecbcb7221 */ /* 0x000fe20000010000 */
[----:B------:R-:W-:Y:S01]  /*21b0*/  HADD2.F32 R172, -RZ, R54.H1_H1 ;  /* 0x30000036ffac7230 */ /* 0x000fe20000004100 */
[----:B------:R-:W4:Y:S01]  /*21c0*/  MUFU.RCP R194, R176 ;  /* 0x000000b000c27308 */ /* 0x000f220000001000 */
[--C-:B------:R-:W-:Y:S02]  /*21d0*/  HADD2.F32 R149, -RZ, R50.reuse.H0_H0 ;  /* 0x20000032ff957230 */ /* 0x100fe40000004100 */
[----:B------:R-:W-:Y:S02]  /*21e0*/  HADD2.F32 R152, -RZ, R50.H1_H1 ;  /* 0x30000032ff987230 */ /* 0x000fe40000004100 */
[----:B------:R-:W-:Y:S02]  /*21f0*/  HADD2.F32 R51, -RZ, R18.H1_H1 ;  /* 0x30000012ff337230 */ /* 0x000fe40000004100 */
[----:B------:R-:W-:Y:S01]  /*2200*/  HADD2.F32 R169, -RZ, R55.H1_H1 ;  /* 0x30000037ffa97230 */ /* 0x000fe20000004100 */
[----:B------:R-:W4:Y:S01]  /*2210*/  MUFU.RCP R155, R136 ;  /* 0x00000088009b7308 */ /* 0x000f220000001000 */
[----:B------:R-:W-:-:S02]  /*2220*/  HADD2.F32 R50, -RZ, R19.H1_H1 ;  /* 0x30000013ff327230 */ /* 0x000fc40000004100 */
[----:B------:R-:W-:Y:S01]  /*2230*/  FADD.FTZ R51, R172, -R51 ;  /* 0x80000033ac337221 */ /* 0x000fe20000010000 */
[----:B------:R-:W-:Y:S02]  /*2240*/  HADD2.F32 R158, -RZ, R10.H1_H1 ;  /* 0x3000000aff9e7230 */ /* 0x000fe40000004100 */
[--C-:B------:R-:W-:Y:S02]  /*2250*/  HADD2.F32 R145, -RZ, R48.reuse.H0_H0 ;  /* 0x20000030ff917230 */ /* 0x100fe40000004100 */
[----:B------:R-:W-:Y:S01]  /*2260*/  FADD.FTZ R50, R169, -R50 ;  /* 0x80000032a9327221 */ /* 0x000fe20000010000 */
[----:B------:R-:W-:Y:S01]  /*2270*/  HADD2.F32 R148, -RZ, R48.H1_H1 ;  /* 0x30000030ff947230 */ /* 0x000fe20000004100 */
[----:B------:R-:W4:Y:S01]  /*2280*/  MUFU.RCP R186, R168 ;  /* 0x000000a800ba7308 */ /* 0x000f220000001000 */
[----:B------:R-:W-:Y:S02]  /*2290*/  HADD2.F32 R165, -RZ, R55.H0_H0 ;  /* 0x20000037ffa57230 */ /* 0x000fe40000004100 */
[----:B------:R-:W-:Y:S01]  /*22a0*/  FADD.FTZ R207, R207, -R158 ;  /* 0x8000009ecfcf7221 */ /* 0x000fe20000010000 */
[----:B------:R-:W-:-:S02]  /*22b0*/  HADD2.F32 R48, -RZ, R19.H0_H0 ;  /* 0x20000013ff307230 */ /* 0x000fc40000004100 */
[----:B0-----:R-:W-:Y:S01]  /*22c0*/  FMUL.FTZ R49, R51, R164 ;  /* 0x000000a433317220 */ /* 0x001fe20000410000 */
[--C-:B------:R-:W-:Y:S02]  /*22d0*/  HADD2.F32 R53, -RZ, R36.reuse.H0_H0 ;  /* 0x20000024ff357230 */ /* 0x100fe40000004100 */
[----:B-1----:R-:W-:Y:S01]  /*22e0*/  FMUL.FTZ R51, R50, R3 ;  /* 0x0000000332337220 */ /* 0x002fe20000410000 */
[----:B------:R-:W-:Y:S01]  /*22f0*/  HADD2.F32 R220, -RZ, R57.H1_H1 ;  /* 0x30000039ffdc7230 */ /* 0x000fe20000004100 */
[----:B------:R-:W0:Y:S01]  /*2300*/  MUFU.RCP R224, R174 ;  /* 0x000000ae00e07308 */ /* 0x000e220000001000 */
[----:B------:R-:W-:Y:S02]  /*2310*/  HADD2.F32 R159, -RZ, R13.H1_H1 ;  /* 0x3000000dff9f7230 */ /* 0x000fe40000004100 */
[----:B------:R-:W-:Y:S01]  /*2320*/  FADD.FTZ R48, R165, -R48 ;  /* 0x80000030a5307221 */ /* 0x000fe20000010000 */
[----:B------:R-:W-:Y:S02]  /*2330*/  HADD2.F32 R158, -RZ, R5.H1_H1 ;  /* 0x30000005ff9e7230 */ /* 0x000fe40000004100 */
[----:B--2---:R-:W-:Y:S01]  /*2340*/  FMUL.FTZ R50, R221, R160 ;  /* 0x000000a0dd327220 */ /* 0x004fe20000410000 */
[----:B------:R-:W-:-:S02]  /*2350*/  HADD2.F32 R36, -RZ, R36.H1_H1 ;  /* 0x30000024ff247230 */ /* 0x000fc40000004100 */
[----:B---3--:R-:W-:Y:S01]  /*2360*/  FMUL.FTZ R160, R181, R170 ;  /* 0x000000aab5a07220 */ /* 0x008fe20000410000 */
[----:B------:R-:W-:Y:S01]  /*2370*/  FMUL.FTZ R3, R144, R53 ;  /* 0x0000003590037220 */ /* 0x000fe20000410000 */
[----:B------:R-:W1:Y:S01]  /*2380*/  MUFU.RCP R161, R137 ;  /* 0x0000008900a17308 */ /* 0x000e620000001000 */
[----:B------:R-:W-:Y:S01]  /*2390*/  FADD.FTZ R220, R220, -R159 ;  /* 0x8000009fdcdc7221 */ /* 0x000fe20000010000 */
[----:B----4-:R-:W-:Y:S01]  /*23a0*/  FMUL.FTZ R170, R217, R184 ;  /* 0x000000b8d9aa7220 */ /* 0x010fe20000410000 */
[----:B------:R-:W-:Y:S01]  /*23b0*/  FMUL.FTZ R184, R205, R194 ;  /* 0x000000c2cdb87220 */ /* 0x000fe20000410000 */
[--C-:B------:R-:W-:Y:S02]  /*23c0*/  HADD2.F32 R55, -RZ, R37.reuse.H0_H0 ;  /* 0x20000025ff377230 */ /* 0x100fe40000004100 */
[----:B------:R-:W-:Y:S01]  /*23d0*/  FADD.FTZ R213, R213, -R158 ;  /* 0x8000009ed5d57221 */ /* 0x000fe20000010000 */
[----:B------:R-:W-:Y:S01]  /*23e0*/  FMUL.FTZ R48, R48, R155 ;  /* 0x0000009b30307220 */ /* 0x000fe20000410000 */
[----:B------:R-:W-:Y:S01]  /*23f0*/  FMUL.FTZ R178, R201, R186 ;  /* 0x000000bac9b27220 */ /* 0x000fe20000410000 */
[----:B------:R-:W2:Y:S01]  /*2400*/  MUFU.RCP R179, R143 ;  /* 0x0000008f00b37308 */ /* 0x000ea20000001000 */
[----:B------:R-:W-:Y:S01]  /*2410*/  FMUL.FTZ R144, R141, R36 ;  /* 0x000000248d907220 */ /* 0x000fe20000410000 */
[----:B0-----:R-:W-:Y:S01]  /*2420*/  FMUL.FTZ R194, R199, R224 ;  /* 0x000000e0c7c27220 */ /* 0x001fe20000410000 */
[----:B------:R-:W-:Y:S01]  /*2430*/  FADD.FTZ R201, RZ, R3 ;  /* 0x00000003ffc97221 */ /* 0x000fe20000010000 */
[----:B------:R-:W-:Y:S01]  /*2440*/  FFMA.FTZ R199, R3, R0, RZ ;  /* 0x0000000003c77223 */ /* 0x000fe200000100ff */
[----:B------:R-:W-:-:S02]  /*2450*/  HADD2.F32 R52, -RZ, R37.H1_H1 ;  /* 0x30000025ff347230 */ /* 0x000fc40000004100 */
[----:B------:R-:W-:Y:S01]  /*2460*/  FMUL.FTZ R141, R142, R55 ;  /* 0x000000378e8d7220 */ /* 0x000fe20000410000 */
[--C-:B------:R-:W-:Y:S01]  /*2470*/  HADD2.F32 R37, -RZ, R38.reuse.H0_H0 ;  /* 0x20000026ff257230 */ /* 0x100fe20000004100 */
[----:B------:R-:W0:Y:S01]  /*2480*/  MUFU.RCP R183, R151 ;  /* 0x0000009700b77308 */ /* 0x000e220000001000 */
[----:B------:R-:W-:Y:S02]  /*2490*/  HADD2.F32 R38, -RZ, R38.H1_H1 ;  /* 0x30000026ff267230 */ /* 0x000fe40000004100 */
[----:B-1----:R-:W-:Y:S01]  /*24a0*/  FMUL.FTZ R155, R222, R161 ;  /* 0x000000a1de9b7220 */ /* 0x002fe20000410000 */
[----:B------:R-:W-:Y:S01]  /*24b0*/  FMUL.FTZ R142, R139, R52 ;  /* 0x000000348b8e7220 */ /* 0x000fe20000410000 */
[----:B------:R-:W-:Y:S01]  /*24c0*/  FMUL.FTZ R139, R138, R37 ;  /* 0x000000258a8b7220 */ /* 0x000fe20000410000 */
[--C-:B------:R-:W-:Y:S02]  /*24d0*/  HADD2.F32 R57, -RZ, R39.reuse.H0_H0 ;  /* 0x20000027ff397230 */ /* 0x100fe40000004100 */
[----:B------:R-:W-:Y:S01]  /*24e0*/  FMUL.FTZ R138, R135, R38 ;  /* 0x00000026878a7220 */ /* 0x000fe20000410000 */
[----:B------:R-:W-:Y:S01]  /*24f0*/  HADD2.F32 R54, -RZ, R39.H1_H1 ;  /* 0x30000027ff367230 */ /* 0x000fe20000004100 */
[----:B------:R-:W1:Y:S01]  /*2500*/  MUFU.RCP R193, R173 ;  /* 0x000000ad00c17308 */ /* 0x000e620000001000 */
[----:B------:R-:W-:-:S02]  /*2510*/  HADD2.F32 R146, -RZ, R30.H0_H0 ;  /* 0x2000001eff927230 */ /* 0x000fc40000004100 */
[----:B--2---:R-:W-:Y:S01]  /*2520*/  FMUL.FTZ R161, R220, R179 ;  /* 0x000000b3dca17220 */ /* 0x004fe20000410000 */
[----:B------:R-:W-:Y:S01]  /*2530*/  FMUL.FTZ R135, R136, R57 ;  /* 0x0000003988877220 */ /* 0x000fe20000410000 */
[--C-:B------:R-:W-:Y:S02]  /*2540*/  HADD2.F32 R39, -RZ, R40.reuse.H0_H0 ;  /* 0x20000028ff277230 */ /* 0x100fe40000004100 */
[----:B------:R-:W-:Y:S01]  /*2550*/  FMUL.FTZ R136, R133, R54 ;  /* 0x0000003685887220 */ /* 0x000fe20000410000 */
[----:B------:R-:W-:Y:S01]  /*2560*/  HADD2.F32 R40, -RZ, R40.H1_H1 ;  /* 0x30000028ff287230 */ /* 0x000fe20000004100 */
[----:B------:R-:W2:Y:S01]  /*2570*/  MUFU.RCP R196, R177 ;  /* 0x000000b100c47308 */ /* 0x000ea20000001000 */
[----:B------:R-:W-:Y:S01]  /*2580*/  FMUL.FTZ R133, R134, R39 ;  /* 0x0000002786857220 */ /* 0x000fe20000410000 */
[----:B0-----:R-:W-:Y:S01]  /*2590*/  FMUL.FTZ R167, R218, R183 ;  /* 0x000000b7daa77220 */ /* 0x001fe20000410000 */
[----:B------:R-:W-:Y:S02]  /*25a0*/  HADD2.F32 R216, -RZ, R59.H1_H1 ;  /* 0x3000003bffd87230 */ /* 0x000fe40000004100 */
[----:B------:R-:W-:Y:S01]  /*25b0*/  FMUL.FTZ R134, R137, R40 ;  /* 0x0000002889867220 */ /* 0x000fe20000410000 */
[----:B------:R-:W-:-:S02]  /*25c0*/  HADD2.F32 R59, -RZ, R41.H0_H0 ;  /* 0x20000029ff3b7230 */ /* 0x000fc40000004100 */
[----:B------:R-:W-:Y:S01]  /*25d0*/  HADD2.F32 R163, -RZ, R31.H1_H1 ;  /* 0x3000001fffa37230 */ /* 0x000fe20000004100 */
[----:B------:R-:W0:Y:S01]  /*25e0*/  MUFU.RCP R198, R157 ;  /* 0x0000009d00c67308 */ /* 0x000e220000001000 */
[----:B------:R-:W-:Y:S02]  /*25f0*/  HADD2.F32 R56, -RZ, R41.H1_H1 ;  /* 0x30000029ff387230 */ /* 0x000fe40000004100 */
[----:B-1----:R-:W-:Y:S01]  /*2600*/  FMUL.FTZ R179, R202, R193 ;  /* 0x000000c1cab37220 */ /* 0x002fe20000410000 */
[----:B------:R-:W-:Y:S02]  /*2610*/  HADD2.F32 R180, -RZ, R25.H0_H0 ;  /* 0x20000019ffb47230 */ /* 0x000fe40000004100 */
[----:B------:R-:W-:Y:S01]  /*2620*/  FMUL.FTZ R137, R140, R59 ;  /* 0x0000003b8c897220 */ /* 0x000fe20000410000 */
[----:B------:R-:W-:Y:S02]  /*2630*/  HADD2.F32 R181, -RZ, R23.H1_H1 ;  /* 0x30000017ffb57230 */ /* 0x000fe40000004100 */
[----:B------:R-:W-:Y:S01]  /*2640*/  FMUL.FTZ R140, R143, R56 ;  /* 0x000000388f8c7220 */ /* 0x000fe20000410000 */
[--C-:B------:R-:W-:Y:S01]  /*2650*/  HADD2.F32 R41, -RZ, R42.reuse.H0_H0 ;  /* 0x2000002aff297230 */ /* 0x100fe20000004100 */
[----:B------:R1:W3:Y:S01]  /*2660*/  MUFU.RCP R182, R146 ;  /* 0x0000009200b67308 */ /* 0x0002e20000001000 */
[----:B------:R-:W-:-:S02]  /*2670*/  HADD2.F32 R42, -RZ, R42.H1_H1 ;  /* 0x3000002aff2a7230 */ /* 0x000fc40000004100 */
[----:B--2---:R-:W-:Y:S01]  /*2680*/  FMUL.FTZ R183, R203, R196 ;  /* 0x000000c4cbb77220 */ /* 0x004fe20000410000 */
[----:B------:R-:W-:Y:S01]  /*2690*/  FFMA.FTZ R196, R144, R45, R199 ;  /* 0x0000002d90c47223 */ /* 0x000fe200000100c7 */
[----:B------:R-:W-:Y:S02]  /*26a0*/  HADD2.F32 R159, -RZ, R15.H1_H1 ;  /* 0x3000000fff9f7230 */ /* 0x000fe40000004100 */
[----:B------:R-:W-:Y:S01]  /*26b0*/  FMUL.FTZ R143, R146, R41 ;  /* 0x00000029928f7220 */ /* 0x000fe20000410000 */
[----:B------:R-:W-:Y:S02]  /*26c0*/  HADD2.F32 R175, -RZ, R26.H1_H1 ;  /* 0x3000001affaf7230 */ /* 0x000fe40000004100 */
[----:B------:R-:W-:Y:S01]  /*26d0*/  FFMA.FTZ R199, R141, R44, R196 ;  /* 0x0000002c8dc77223 */ /* 0x000fe200000100c4 */
[----:B------:R-:W2:Y:S01]  /*26e0*/  MUFU.RCP R185, R163 ;  /* 0x000000a300b97308 */ /* 0x000ea20000001000 */
[----:B------:R-:W-:Y:S01]  /*26f0*/  FADD.FTZ R216, R216, -R159 ;  /* 0x8000009fd8d87221 */ /* 0x000fe20000010000 */
[----:B0-----:R-:W-:Y:S01]  /*2700*/  FMUL.FTZ R193, R213, R198 ;  /* 0x000000c6d5c17220 */ /* 0x001fe20000410000 */
[----:B------:R-:W-:Y:S01]  /*2710*/  FADD.FTZ R198, R201, R144 ;  /* 0x00000090c9c67221 */ /* 0x000fe20000010000 */
[----:B------:R-:W-:Y:S01]  /*2720*/  FFMA.FTZ R196, R142, R47, R199 ;  /* 0x0000002f8ec47223 */ /* 0x000fe200000100c7 */
[----:B-1----:R-:W-:Y:S01]  /*2730*/  FMUL.FTZ R146, R151, R42 ;  /* 0x0000002a97927220 */ /* 0x002fe20000410000 */
[----:B------:R-:W-:-:S02]  /*2740*/  HADD2.F32 R159, -RZ, R9.H0_H0 ;  /* 0x20000009ff9f7230 */ /* 0x000fc40000004100 */
[----:B------:R-:W-:Y:S01]  /*2750*/  FADD.FTZ R201, R198, R141 ;  /* 0x0000008dc6c97221 */ /* 0x000fe20000010000 */
[----:B------:R-:W-:Y:S01]  /*2760*/  FFMA.FTZ R199, R139, R46, R196 ;  /* 0x0000002e8bc77223 */ /* 0x000fe200000100c4 */
[----:B------:R-:W0:Y:S01]  /*2770*/  MUFU.RCP R197, R180 ;  /* 0x000000b400c57308 */ /* 0x000e220000001000 */
[----:B---3--:R-:W-:Y:S01]  /*2780*/  FMUL.FTZ R164, R219, R182 ;  /* 0x000000b6dba47220 */ /* 0x008fe20000410000 */
[----:B------:R-:W-:Y:S01]  /*2790*/  FADD.FTZ R198, R201, R142 ;  /* 0x0000008ec9c67221 */ /* 0x000fe20000010000 */
[----:B------:R-:W-:Y:S01]  /*27a0*/  FFMA.FTZ R196, R138, R49, R199 ;  /* 0x000000318ac47223 */ /* 0x000fe200000100c7 */
[----:B------:R-:W-:Y:S02]  /*27b0*/  HADD2.F32 R225, -RZ, R7.H1_H1 ;  /* 0x30000007ffe17230 */ /* 0x000fe40000004100 */
[----:B------:R-:W-:Y:S01]  /*27c0*/  FMUL.FTZ R151, R156, R61 ;  /* 0x0000003d9c977220 */ /* 0x000fe20000410000 */
[----:B------:R-:W-:Y:S01]  /*27d0*/  FADD.FTZ R201, R198, R139 ;  /* 0x0000008bc6c97221 */ /* 0x000fe20000010000 */
[----:B------:R-:W-:Y:S01]  /*27e0*/  FFMA.FTZ R199, R135, R48, R196 ;  /* 0x0000003087c77223 */ /* 0x000fe200000100c4 */
[----:B------:R-:W1:Y:S01]  /*27f0*/  MUFU.RCP R217, R181 ;  /* 0x000000b500d97308 */ /* 0x000e620000001000 */
[----:B------:R-:W-:-:S02]  /*2800*/  HADD2.F32 R169, -RZ, R27.H1_H1 ;  /* 0x3000001bffa97230 */ /* 0x000fc40000004100 */
[----:B------:R-:W-:Y:S01]  /*2810*/  FADD.FTZ R198, R201, R138 ;  /* 0x0000008ac9c67221 */ /* 0x000fe20000010000 */
[----:B------:R-:W-:Y:S01]  /*2820*/  FFMA.FTZ R196, R136, R51, R199 ;  /* 0x0000003388c47223 */ /* 0x000fe200000100c7 */
[--C-:B------:R-:W-:Y:S02]  /*2830*/  HADD2.F32 R165, -RZ, R20.reuse.H1_H1 ;  /* 0x30000014ffa57230 */ /* 0x100fe40000004100 */
[----:B------:R-:W-:Y:S01]  /*2840*/  FADD.FTZ R204, R204, -R159 ;  /* 0x8000009fcccc7221 */ /* 0x000fe20000010000 */
[----:B------:R-:W-:Y:S01]  /*2850*/  FADD.FTZ R201, R198, R135 ;  /* 0x00000087c6c97221 */ /* 0x000fe20000010000 */
[----:B------:R-:W-:Y:S01]  /*2860*/  FFMA.FTZ R199, R133, R50, R196 ;  /* 0x0000003285c77223 */ /* 0x000fe200000100c4 */
[----:B------:R-:W3:Y:S01]  /*2870*/  MUFU.RCP R192, R175 ;  /* 0x000000af00c07308 */ /* 0x000ee20000001000 */
[----:B------:R-:W-:Y:S01]  /*2880*/  FADD.FTZ R200, R200, -R225 ;  /* 0x800000e1c8c87221 */ /* 0x000fe20000010000 */
[----:B------:R-:W-:Y:S01]  /*2890*/  FADD.FTZ R198, R201, R136 ;  /* 0x00000088c9c67221 */ /* 0x000fe20000010000 */
[----:B------:R-:W-:Y:S01]  /*28a0*/  FFMA.FTZ R196, R134, R155, R199 ;  /* 0x0000009b86c47223 */ /* 0x000fe200000100c7 */
[----:B--2---:R-:W-:Y:S01]  /*28b0*/  FMUL.FTZ R171, R216, R185 ;  /* 0x000000b9d8ab7220 */ /* 0x004fe20000410000 */
[----:B------:R-:W-:Y:S01]  /*28c0*/  FMUL.FTZ R156, R163, R58 ;  /* 0x0000003aa39c7220 */ /* 0x000fe20000410000 */
[----:B------:R-:W-:Y:S01]  /*28d0*/  FADD.FTZ R201, R198, R133 ;  /* 0x00000085c6c97221 */ /* 0x000fe20000010000 */
[----:B------:R-:W-:Y:S01]  /*28e0*/  FFMA.FTZ R199, R137, R160, R196 ;  /* 0x000000a089c77223 */ /* 0x000fe200000100c4 */
[----:B------:R-:W-:Y:S01]  /*28f0*/  HADD2.F32 R172, -RZ, R27.H0_H0 ;  /* 0x2000001bffac7230 */ /* 0x000fe20000004100 */
[----:B------:R-:W2:Y:S01]  /*2900*/  MUFU.RCP R189, R169 ;  /* 0x000000a900bd7308 */ /* 0x000ea20000001000 */
[----:B------:R-:W-:Y:S01]  /*2910*/  FADD.FTZ R198, R201, R134 ;  /* 0x00000086c9c67221 */ /* 0x000fe20000010000 */
[----:B------:R-:W-:Y:S01]  /*2920*/  FFMA.FTZ R196, R140, R161, R199 ;  /* 0x000000a18cc47223 */ /* 0x000fe200000100c7 */
[----:B------:R-:W-:-:S02]  /*2930*/  HADD2.F32 R166, -RZ, R20.H0_H0 ;  /* 0x20000014ffa67230 */ /* 0x000fc40000004100 */
[----:B0-----:R-:W-:Y:S01]  /*2940*/  FMUL.FTZ R182, R204, R197 ;  /* 0x000000c5ccb67220 */ /* 0x001fe20000410000 */
[----:B------:R-:W-:Y:S01]  /*2950*/  FADD.FTZ R201, R198, R137 ;  /* 0x00000089c6c97221 */ /* 0x000fe20000010000 */
[----:B------:R-:W-:Y:S01]  /*2960*/  FFMA.FTZ R199, R143, R164, R196 ;  /* 0x000000a48fc77223 */ /* 0x000fe200000100c4 */
[----:B------:R-:W-:Y:S01]  /*2970*/  HADD2.F32 R159, -RZ, R4.H1_H1 ;  /* 0x30000004ff9f7230 */ /* 0x000fe20000004100 */
[----:B------:R-:W0:Y:S01]  /*2980*/  MUFU.RCP R191, R165 ;  /* 0x000000a500bf7308 */ /* 0x000e220000001000 */
[----:B------:R-:W-:Y:S01]  /*2990*/  FADD.FTZ R198, R201, R140 ;  /* 0x0000008cc9c67221 */ /* 0x000fe20000010000 */
[----:B------:R-:W-:Y:S01]  /*29a0*/  FFMA.FTZ R196, R146, R167, R199 ;  /* 0x000000a792c47223 */ /* 0x000fe200000100c7 */
[----:B------:R-:W-:Y:S02]  /*29b0*/  HADD2.F32 R215, -RZ, R5.H0_H0 ;  /* 0x20000005ffd77230 */ /* 0x000fe40000004100 */
[----:B-1----:R-:W-:Y:S01]  /*29c0*/  FMUL.FTZ R197, R200, R217 ;  /* 0x000000d9c8c57220 */ /* 0x002fe20000410000 */
[----:B------:R-:W-:Y:S01]  /*29d0*/  FADD.FTZ R201, R198, R143 ;  /* 0x0000008fc6c97221 */ /* 0x000fe20000010000 */
[----:B------:R-:W-:Y:S01]  /*29e0*/  FFMA.FTZ R199, R151, R170, R196 ;  /* 0x000000aa97c77223 */ /* 0x000fe200000100c4 */
[----:B------:R-:W-:Y:S01]  /*29f0*/  FMUL.FTZ R163, R168, R43 ;  /* 0x0000002ba8a37220 */ /* 0x000fe20000410000 */
[----:B------:R-:W1:Y:S01]  /*2a00*/  MUFU.RCP R190, R172 ;  /* 0x000000ac00be7308 */ /* 0x000e620000001000 */
[----:B------:R-:W-:Y:S01]  /*2a10*/  FADD.FTZ R198, R201, R146 ;  /* 0x00000092c9c67221 */ /* 0x000fe20000010000 */
[----:B------:R-:W-:-:S02]  /*2a20*/  HADD2.F32 R162, -RZ, R21.H0_H0 ;  /* 0x20000015ffa27230 */ /* 0x000fc40000004100 */
[----:B------:R-:W-:Y:S01]  /*2a30*/  FADD.FTZ R208, R208, -R159 ;  /* 0x8000009fd0d07221 */ /* 0x000fe20000010000 */
[----:B------:R-:W-:Y:S02]  /*2a40*/  HADD2.F32 R158, -RZ, R22.H0_H0 ;  /* 0x20000016ff9e7230 */ /* 0x000fe40000004100 */
[----:B------:R-:W-:Y:S01]  /*2a50*/  FADD.FTZ R201, R198, R151 ;  /* 0x00000097c6c97221 */ /* 0x000fe20000010000 */
[----:B------:R-:W-:Y:S01]  /*2a60*/  FFMA.FTZ R198, R156, R171, R199 ;  /* 0x000000ab9cc67223 */ /* 0x000fe200000100c7 */
[--C-:B------:R-:W-:Y:S01]  /*2a70*/  HADD2.F32 R159, -RZ, R6.reuse.H0_H0 ;  /* 0x20000006ff9f7230 */ /* 0x100fe20000004100 */
[----:B------:R-:W4:Y:S01]  /*2a80*/  MUFU.RCP R188, R166 ;  /* 0x000000a600bc7308 */ /* 0x000f220000001000 */
[----:B------:R-:W-:Y:S01]  /*2a90*/  FADD.FTZ R200, R201, R156 ;  /* 0x0000009cc9c87221 */ /* 0x000fe20000010000 */
[----:B------:R-:W-:Y:S01]  /*2aa0*/  FADD.FTZ R210, R210, -R215 ;  /* 0x800000d7d2d27221 */ /* 0x000fe20000010000 */
[----:B------:R-:W-:Y:S01]  /*2ab0*/  FMUL.FTZ R168, R173, R60 ;  /* 0x0000003cada87220 */ /* 0x000fe20000410000 */
[----:B------:R-:W-:Y:S01]  /*2ac0*/  FFMA.FTZ R201, R163, R178, R198 ;  /* 0x000000b2a3c97223 */ /* 0x000fe200000100c6 */
[----:B------:R-:W-:Y:S01]  /*2ad0*/  FADD.FTZ R203, R200, R163 ;  /* 0x000000a3c8cb7221 */ /* 0x000fe20000010000 */
[----:B------:R-:W-:-:S02]  /*2ae0*/  HADD2.F32 R223, -RZ, R6.H1_H1 ;  /* 0x30000006ffdf7230 */ /* 0x000fc40000004100 */
[----:B------:R-:W-:Y:S01]  /*2af0*/  FADD.FTZ R212, R212, -R159 ;  /* 0x8000009fd4d47221 */ /* 0x000fe20000010000 */
[----:B------:R-:W4:Y:S01]  /*2b00*/  MUFU.RCP R195, R162 ;  /* 0x000000a200c37308 */ /* 0x000f220000001000 */
[----:B------:R-:W-:Y:S01]  /*2b10*/  FMUL.FTZ R173, R180, R63 ;  /* 0x0000003fb4ad7220 */ /* 0x000fe20000410000 */
[----:B------:R-:W-:Y:S01]  /*2b20*/  FADD.FTZ R204, R203, R168 ;  /* 0x000000a8cbcc7221 */ /* 0x000fe20000010000 */
[----:B------:R-:W-:Y:S01]  /*2b30*/  FFMA.FTZ R202, R168, R179, R201 ;  /* 0x000000b3a8ca7223 */ /* 0x000fe200000100c9 */
[----:B------:R-:W-:Y:S02]  /*2b40*/  HADD2.F32 R159, -RZ, R22.H1_H1 ;  /* 0x30000016ff9f7230 */ /* 0x000fe40000004100 */
[----:B---3--:R-:W-:Y:S01]  /*2b50*/  FMUL.FTZ R185, R207, R192 ;  /* 0x000000c0cfb97220 */ /* 0x008fe20000410000 */
[----:B------:R-:W-:Y:S01]  /*2b60*/  FADD.FTZ R214, R214, -R223 ;  /* 0x800000dfd6d67221 */ /* 0x000fe20000010000 */
[----:B------:R-:W-:Y:S01]  /*2b70*/  FMUL.FTZ R180, R177, R62 ;  /* 0x0000003eb1b47220 */ /* 0x000fe20000410000 */
[----:B------:R-:W3:Y:S01]  /*2b80*/  MUFU.RCP R215, R158 ;  /* 0x0000009e00d77308 */ /* 0x000ee20000001000 */
[----:B------:R-:W-:Y:S01]  /*2b90*/  FADD.FTZ R207, R204, R173 ;  /* 0x000000adcccf7221 */ /* 0x000fe20000010000 */
[----:B------:R-:W-:Y:S01]  /*2ba0*/  FFMA.FTZ R205, R173, R182, R202 ;  /* 0x000000b6adcd7223 */ /* 0x000fe200000100ca */
[----:B--2---:R-:W-:Y:S01]  /*2bb0*/  FMUL.FTZ R189, R206, R189 ;  /* 0x000000bdcebd7220 */ /* 0x004fe20000410000 */
[----:B0-----:R-:W-:Y:S01]  /*2bc0*/  FMUL.FTZ R191, R208, R191 ;  /* 0x000000bfd0bf7220 */ /* 0x001fe20000410000 */
[----:B------:R-:W-:Y:S01]  /*2bd0*/  FMUL.FTZ R177, R176, R65 ;  /* 0x00000041b0b17220 */ /* 0x000fe20000410000 */
[----:B------:R-:W-:Y:S01]  /*2be0*/  FADD.FTZ R208, R207, R180 ;  /* 0x000000b4cfd07221 */ /* 0x000fe20000010000 */
[----:B------:R-:W-:Y:S01]  /*2bf0*/  FFMA.FTZ R206, R180, R183, R205 ;  /* 0x000000b7b4ce7223 */ /* 0x000fe200000100cd */
[----:B------:R-:W0:Y:S01]  /*2c00*/  MUFU.RCP R223, R159 ;  /* 0x0000009f00df7308 */ /* 0x000e220000001000 */
[----:B-1----:R-:W-:Y:S01]  /*2c10*/  FMUL.FTZ R186, R209, R190 ;  /* 0x000000bed1ba7220 */ /* 0x002fe20000410000 */
[----:B----4-:R-:W-:Y:S01]  /*2c20*/  FMUL.FTZ R188, R211, R188 ;  /* 0x000000bcd3bc7220 */ /* 0x010fe20000410000 */
[----:B------:R-:W-:Y:S01]  /*2c30*/  FMUL.FTZ R176, R175, R64 ;  /* 0x00000040afb07220 */ /* 0x000fe20000410000 */
[----:B------:R-:W-:Y:S01]  /*2c40*/  FADD.FTZ R211, R208, R177 ;  /* 0x000000b1d0d37221 */ /* 0x000fe20000010000 */
[----:B------:R-:W-:Y:S01]  /*2c50*/  FFMA.FTZ R209, R177, R184, R206 ;  /* 0x000000b8b1d17223 */ /* 0x000fe200000100ce */
[----:B------:R-:W-:Y:S01]  /*2c60*/  FMUL.FTZ R190, R210, R195 ;  /* 0x000000c3d2be7220 */ /* 0x000fe20000410000 */
[----:B------:R-:W-:Y:S01]  /*2c70*/  FMUL.FTZ R175, R172, R67 ;  /* 0x00000043acaf7220 */ /* 0x000fe20000410000 */
[----:B------:R-:W-:Y:S01]  /*2c80*/  FMUL.FTZ R172, R169, R66 ;  /* 0x00000042a9ac7220 */ /* 0x000fe20000410000 */
[----:B------:R-:W-:Y:S01]  /*2c90*/  FFMA.FTZ R210, R176, R185, R209 ;  /* 0x000000b9b0d27223 */ /* 0x000fe200000100d1 */
[----:B---3--:R-:W-:Y:S01]  /*2ca0*/  FMUL.FTZ R192, R212, R215 ;  /* 0x000000d7d4c07220 */ /* 0x008fe20000410000 */
[----:B------:R-:W-:Y:S01]  /*2cb0*/  FADD.FTZ R212, R211, R176 ;  /* 0x000000b0d3d47221 */ /* 0x000fe20000010000 */
[----:B------:R-:W-:Y:S01]  /*2cc0*/  FMUL.FTZ R169, R166, R145 ;  /* 0x00000091a6a97220 */ /* 0x000fe20000410000 */
[----:B------:R-:W-:Y:S01]  /*2cd0*/  FFMA.FTZ R213, R175, R186, R210 ;  /* 0x000000baafd57223 */ /* 0x000fe200000100d2 */
[----:B------:R-:W-:Y:S01]  /*2ce0*/  FMUL.FTZ R166, R165, R148 ;  /* 0x00000094a5a67220 */ /* 0x000fe20000410000 */
[----:B------:R-:W-:Y:S01]  /*2cf0*/  FADD.FTZ R215, R212, R175 ;  /* 0x000000afd4d77221 */ /* 0x000fe20000010000 */
[----:B------:R-:W-:Y:S01]  /*2d00*/  FMUL.FTZ R165, R162, R147 ;  /* 0x00000093a2a57220 */ /* 0x000fe20000410000 */
        /* <DEDUP_REMOVED lines=56> */
.L_x_2161:
        /* <DEDUP_REMOVED lines=98> */
.L_x_2163:
[----:B------:R-:W-:Y:S05]  /*36b0*/  BSYNC.RECONVERGENT B0 ;  /* 0x0000000000007941 */ /* 0x000fea0003800200 */
.L_x_2162:
[----:B------:R-:W-:Y:S01]  /*36c0*/  BAR.SYNC.DEFER_BLOCKING 0x0 ;  /* 0x0000000000007b1d */ /* 0x000fe20000010000 */
[C---:B0-----:R-:W-:Y:S02]  /*36d0*/  IADD3 R36, PT, PT, R187.reuse, 0x4020, RZ ;  /* 0x00004020bb247810 */ /* 0x041fe40007ffe0ff */
[C---:B------:R-:W-:Y:S02]  /*36e0*/  @!P2 IADD3 R36, PT, PT, R187.reuse, 0x4000, RZ ;  /* 0x00004000bb24a810 */ /* 0x040fe40007ffe0ff */
[C---:B------:R-:W-:Y:S02]  /*36f0*/  IADD3 R40, PT, PT, R187.reuse, 0x4030, RZ ;  /* 0x00004030bb287810 */ /* 0x040fe40007ffe0ff */
[----:B------:R-:W-:Y:S02]  /*3700*/  @!P2 IADD3 R40, PT, PT, R187, 0x4010, RZ ;  /* 0x00004010bb28a810 */ /* 0x000fe40007ffe0ff */
[----:B------:R-:W-:Y:S02]  /*3710*/  LOP3.LUT R53, R53, 0x60, R52, 0xf8, !PT ;  /* 0x0000006035357812 */ /* 0x000fe400078ef834 */
[----:B------:R-:W-:-:S02]  /*3720*/  PLOP3.LUT P2, PT, P2, PT, PT, 0x8, 0x80 ;  /* 0x000000000080781c */ /* 0x000fc4000174e170 */
[----:B------:R-:W-:Y:S01]  /*3730*/  LEA R53, R2, R53, 0x9 ;  /* 0x0000003502357211 */ /* 0x000fe200078e48ff */
[----:B------:R-:W0:Y:S04]  /*3740*/  LDS.128 R36, [R36] ;  /* 0x0000000024247984 */ /* 0x000e280000000c00 */
[----:B------:R-:W1:Y:S01]  /*3750*/  LDS.128 R40, [R40] ;  /* 0x0000000028287984 */ /* 0x000e620000000c00 */
[----:B0-----:R-:W-:Y:S01]  /*3760*/  FADD.FTZ R55, RZ, R36 ;  /* 0x00000024ff377221 */ /* 0x001fe20000010000 */
[----:B------:R-:W-:Y:S02]  /*3770*/  FADD.FTZ R54, RZ, R37 ;  /* 0x00000025ff367221 */ /* 0x000fe40000010000 */
[----:B------:R-:W0:Y:S01]  /*3780*/  LDC.64 R36, c[0x0][0x3f0] ;  /* 0x0000fc00ff247b82 */ /* 0x000e220000000a00 */
        /* <DEDUP_REMOVED lines=16> */
[----:B------:R-:W-:Y:S01]  /*3890*/  FMUL.FTZ R41, R132, R137 ;  /* 0x0000008984297220 */ /* 0x000fe20000410000 */
        /* <DEDUP_REMOVED lines=96> */
[----:B------:R-:W-:Y:S02]  /*3ea0*/  F2FP.F16.F32.PACK_AB R36, R0, R3 ;  /* 0x000000030024723e */ /* 0x000fe400000000ff */
[----:B------:R-:W-:Y:S01]  /*3eb0*/  F2FP.F16.F32.PACK_AB R47, R62, R47 ;  /* 0x0000002f3e2f723e */ /* 0x000fe200000000ff */
[----:B------:R0:W-:Y:S01]  /*3ec0*/  STG.E.128 desc[UR6][R54.64+0x800], R40 ;  /* 0x0008002836007986 */ /* 0x0001e2000c101d06 */
[----:B------:R-:W-:Y:S02]  /*3ed0*/  F2FP.F16.F32.PACK_AB R46, R60, R177 ;  /* 0x000000b13c2e723e */ /* 0x000fe400000000ff */
[----:B------:R-:W-:Y:S01]  /*3ee0*/  F2FP.F16.F32.PACK_AB R45, R58, R45 ;  /* 0x0000002d3a2d723e */ /* 0x000fe200000000ff */
[----:B------:R0:W-:Y:S01]  /*3ef0*/  STG.E.128 desc[UR6][R54.64], R36 ;  /* 0x0000002436007986 */ /* 0x0001e2000c101d06 */
[----:B------:R-:W-:Y:S02]  /*3f00*/  F2FP.F16.F32.PACK_AB R44, R56, R163 ;  /* 0x000000a3382c723e */ /* 0x000fe400000000ff */
[----:B------:R-:W-:-:S02]  /*3f10*/  F2FP.F16.F32.PACK_AB R51, R132, R51 ;  /* 0x000000338433723e */ /* 0x000fc400000000ff */
        /* <DEDUP_REMOVED lines=24> */
.L_x_2159:
        /* <DEDUP_REMOVED lines=24> */
.L_x_2165:
        /* <DEDUP_REMOVED lines=14> */
.L_x_3164:


//--------------------- .text._ZN10layer_norm22ln_bwd_finalize_kernelINS_22Kernel_traits_finalizeILj4096EffffjLj1024ELj4ENS_18Kernel_traits_baseILj4096EffffjLj1024EEEEEEEvNS_9BwdParamsE --------------------------
	.section	.text._ZN10layer_norm22ln_bwd_finalize_kernelINS_22Kernel_traits_finalizeILj4096EffffjLj1024ELj4ENS_18Kernel_traits_baseILj4096EffffjLj1024EEEEEEEvNS_9BwdParamsE,"ax",@progbits
	.align	128
        .global         _ZN10layer_norm22ln_bwd_finalize_kernelINS_22Kernel_traits_finalizeILj4096EffffjLj1024ELj4ENS_18Kernel_traits_baseILj4096EffffjLj1024EEEEEEEvNS_9BwdParamsE
        .type           _ZN10layer_norm22ln_bwd_finalize_kernelINS_22Kernel_traits_finalizeILj4096EffffjLj1024ELj4ENS_18Kernel_traits_baseILj4096EffffjLj1024EEEEEEEvNS_9BwdParamsE,@function
        .size           _ZN10layer_norm22ln_bwd_finalize_kernelINS_22Kernel_traits_finalizeILj4096EffffjLj1024ELj4ENS_18Kernel_traits_baseILj4096EffffjLj1024EEEEEEEvNS_9BwdParamsE,(.L_x_3165 - _ZN10layer_norm22ln_bwd_finalize_kernelINS_22Kernel_traits_finalizeILj4096EffffjLj1024ELj4ENS_18Kernel_traits_baseILj4096EffffjLj1024EEEEEEEvNS_9BwdParamsE)
        .other          _ZN10layer_norm22ln_bwd_finalize_kernelINS_22Kernel_traits_finalizeILj4096EffffjLj1024ELj4ENS_18Kernel_traits_baseILj4096EffffjLj1024EEEEEEEvNS_9BwdParamsE,@"STO_CUDA_ENTRY STV_DEFAULT"
_ZN10layer_norm22ln_bwd_finalize_kernelINS_22Kernel_traits_finalizeILj4096EffffjLj1024ELj4ENS_18Kernel_traits_baseILj4096EffffjLj1024EEEEEEEvNS_9BwdParamsE:
.text._ZN10layer_norm22ln_bwd_finalize_kernelINS_22Kernel_traits_finalizeILj4096EffffjLj1024ELj4ENS_18Kernel_traits_baseILj4096EffffjLj1024EEEEEEEvNS_9BwdParamsE:
        /* <DEDUP_REMOVED lines=37> */
.L_x_2170:
        /* <DEDUP_REMOVED lines=118> */
.L_x_2169:
[----:B------:R-:W-:Y:S05]  /*09b0*/  BSYNC.RECONVERGENT B1 ;  /* 0x0000000000017941 */ /* 0x000fea0003800200 */
.L_x_2168:
        /* <DEDUP_REMOVED lines=65> */
.L_x_2172:
[----:B------:R-:W-:Y:S05]  /*0dd0*/  BSYNC.RECONVERGENT B1 ;  /* 0x0000000000017941 */ /* 0x000fea0003800200 */
.L_x_2171:
        /* <DEDUP_REMOVED lines=37> */
.L_x_2174:
[----:B------:R-:W-:Y:S05]  /*1030*/  BSYNC.RECONVERGENT B1 ;  /* 0x0000000000017941 */ /* 0x000fea0003800200 */
.L_x_2173:
[----:B------:R-:W-:Y:S05]  /*1040*/  @!P1 BRA `(.L_x_2167) ;  /* 0x00000000003c9947 */ /* 0x000fea0003800000 */
[----:B------:R-:W0:Y:S01]  /*1050*/  LDC.64 R6, c[0x0][0x3e0] ;  /* 0x0000f800ff067b82 */ /* 0x000e220000000a00 */
[----:B------:R-:W-:Y:S02]  /*1060*/  LEA R2, R15, R11, 0xc ;  /* 0x0000000b0f027211 */ /* 0x000fe400078e60ff */
[----:B------:R-:W-:Y:S02]  /*1070*/  IADD3 R24, PT, PT, -R24, RZ, RZ ;  /* 0x000000ff18187210 */ /* 0x000fe40007ffe1ff */
[----:B------:R-:W-:-:S03]  /*1080*/  IADD3 R11, PT, PT, R13, R2, RZ ;  /* 0x000000020d0b7210 */ /* 0x000fc60007ffe0ff */
[----:B------:R-:W1:Y:S04]  /*1090*/  LDC.64 R8, c[0x0][0x3e8] ;  /* 0x0000fa00ff087b82 */ /* 0x000e680000000a00 */
.L_x_2175:
        /* <DEDUP_REMOVED lines=10> */
.L_x_2167:
[----:B------:R-:W-:Y:S05]  /*1140*/  BSYNC.RECONVERGENT B0 ;  /* 0x0000000000007941 */ /* 0x000fea0003800200 */
.L_x_2166:
        /* <DEDUP_REMOVED lines=53> */
.L_x_2176:
        /* <DEDUP_REMOVED lines=14> */
.L_x_3165:


//--------------------- .text._ZN10layer_norm13ln_bwd_kernelINS_13Kernel_traitsIffffjLj4096ELj1ELj1ELj4ELj16ENS_18Kernel_traits_baseILj4096EffffjLj128EEEEEEEvNS_9BwdParamsE --------------------------
	.section	.text._ZN10layer_norm13ln_bwd_kernelINS_13Kernel_traitsIffffjLj4096ELj1ELj1ELj4ELj16ENS_18Kernel_traits_baseILj4096EffffjLj128EEEEEEEvNS_9BwdParamsE,"ax",@progbits
	.align	128
        .global         _ZN10layer_norm13ln_bwd_kernelINS_13Kernel_traitsIffffjLj4096ELj1ELj1ELj4ELj16ENS_18Kernel_traits_baseILj4096EffffjLj128EEEEEEEvNS_9BwdParamsE
        .type           _ZN10layer_norm13ln_bwd_kernelINS_13Kernel_traitsIffffjLj4096ELj1ELj1ELj4ELj16ENS_18Kernel_traits_baseILj4096EffffjLj128EEEEEEEvNS_9BwdParamsE,@function
        .size           _ZN10layer_norm13ln_bwd_kernelINS_13Kernel_traitsIffffjLj4096ELj1ELj1ELj4ELj16ENS_18Kernel_traits_baseILj4096EffffjLj128EEEEEEEvNS_9BwdParamsE,(.L_x_3166 - _ZN10layer_norm13ln_bwd_kernelINS_13Kernel_traitsIffffjLj4096ELj1ELj1ELj4ELj16ENS_18Kernel_traits_baseILj4096EffffjLj128EEEEEEEvNS_9BwdParamsE)
        .other          _ZN10layer_norm13ln_bwd_kernelINS_13Kernel_traitsIffffjLj4096ELj1ELj1ELj4ELj16ENS_18Kernel_traits_baseILj4096EffffjLj128EEEEEEEvNS_9BwdParamsE,@"STO_CUDA_ENTRY STV_DEFAULT"
_ZN10layer_norm13ln_bwd_kernelINS_13Kernel_traitsIffffjLj4096ELj1ELj1ELj4ELj16ENS_18Kernel_traits_baseILj4096EffffjLj128EEEEEEEvNS_9BwdParamsE:
.text._ZN10layer_norm13ln_bwd_kernelINS_13Kernel_traitsIffffjLj4096ELj1ELj1ELj4ELj16ENS_18Kernel_traits_baseILj4096EffffjLj128EEEEEEEvNS_9BwdParamsE:
        /* <DEDUP_REMOVED lines=18> */
[----:B------:R-:W5:Y:S04]  /*0120*/  @P1 LDG.E.128 R44, desc[UR6][R68.64+0x2800] ;  /* 0x00280006442c1981 */ /* 0x000f68000c1e1d00 */
[----:B------:R-:W5:Y:S04]  /*0130*/  @P1 LDG.E.128 R40, desc[UR6][R68.64+0x3000] ;  /* 0x0030000644281981 */ /* 0x000f68000c1e1d00 */
[----:B------:R2:W5:Y:S01]  /*0140*/  @P1 LDG.E.128 R36, desc[UR6][R68.64+0x3800] ;  /* 0x0038000644241981 */ /* 0x000562000c1e1d00 */
        /* <DEDUP_REMOVED lines=25> */
[----:B--2---:R-:W-:Y:S02]  /*02e0*/  CS2R R68, SRZ ;  /* 0x0000000000447805 */ /* 0x004fe4000001ff00 */
        /* <DEDUP_REMOVED lines=59> */
[----:B0-----:R-:W-:-:S02]  /*06a0*/  LEA R197, R0, R197, 0x18 ;  /* 0x000000c500c57211 */ /* 0x001fc400078ec0ff */
[----:B------:R-:W-:Y:S02]  /*06b0*/  CS2R R158, SRZ ;  /* 0x00000000009e7805 */ /* 0x000fe4000001ff00 */
[----:B------:R-:W-:Y:S02]  /*06c0*/  CS2R R160, SRZ ;  /* 0x0000000000a07805 */ /* 0x000fe4000001ff00 */
[----:B------:R-:W-:Y:S02]  /*06d0*/  CS2R R162, SRZ ;  /* 0x0000000000a27805 */ /* 0x000fe4000001ff00 */
[----:B------:R-:W-:Y:S02]  /*06e0*/  CS2R R164, SRZ ;  /* 0x0000000000a47805 */ /* 0x000fe4000001ff00 */
[----:B------:R-:W-:-:S07]  /*06f0*/  CS2R R166, SRZ ;  /* 0x0000000000a67805 */ /* 0x000fce000001ff00 */
.L_x_2182:
[----:B------:R-:W0:Y:S01]  /*0700*/  @!P1 LDC.64 R68, c[0x0][0x3a0] ;  /* 0x0000e800ff449b82 */ /* 0x000e220000000a00 */
[----:B------:R-:W-:-:S07]  /*0710*/  MOV R0, RZ ;  /* 0x000000ff00007202 */ /* 0x000fce0000000f00 */
[----:B------:R-:W1:Y:S01]  /*0720*/  LDC.64 R70, c[0x0][0x3a8] ;  /* 0x0000ea00ff467b82 */ /* 0x000e620000000a00 */
[----:B0-----:R-:W-:-:S05]  /*0730*/  @!P1 IMAD.WIDE R68, R132, 0x4, R68 ;  /* 0x0000000484449825 */ /* 0x001fca00078e0244 */
[----:B-----5:R0:W5:Y:S01]  /*0740*/  @!P1 LDG.E R0, desc[UR6][R68.64] ;  /* 0x0000000644009981 */ /* 0x020162000c1e1900 */
[----:B-1----:R-:W-:-:S05]  /*0750*/  IMAD.WIDE R70, R132, 0x4, R70 ;  /* 0x0000000484467825 */ /* 0x002fca00078e0246 */
[----:B------:R0:W5:Y:S01]  /*0760*/  LDG.E R199, desc[UR6][R70.64] ;  /* 0x0000000646c77981 */ /* 0x000162000c1e1900 */
[----:B---3--:R-:W-:Y:S05]  /*0770*/  @P1 BRA `(.L_x_2178) ;  /* 0x00000000005c1947 */ /* 0x008fea0003800000 */
[----:B------:R-:W1:Y:S01]  /*0780*/  LDC.64 R202, c[0x0][0x3d8] ;  /* 0x0000f600ffca7b82 */ /* 0x000e620000000a00 */
[----:B------:R-:W-:-:S04]  /*0790*/  SHF.L.U32 R201, R132, 0xa, RZ ;  /* 0x0000000a84c97819 */ /* 0x000fc800000006ff */
[----:B------:R-:W-:-:S03]  /*07a0*/  LOP3.LUT R201, R201, R2, RZ, 0xfc, !PT ;  /* 0x00000002c9c97212 */ /* 0x000fc600078efcff */
[----:B------:R-:W2:Y:S02]  /*07b0*/  LDC.64 R186, c[0x0][0x390] ;  /* 0x0000e400ffba7b82 */ /* 0x000ea40000000a00 */
[----:B-1----:R-:W-:-:S05]  /*07c0*/  IMAD.WIDE.U32 R202, R201, 0x10, R202 ;  /* 0x00000010c9ca7825 */ /* 0x002fca00078e00ca */
[----:B0-----:R0:W5:Y:S01]  /*07d0*/  LDG.E.128 R68, desc[UR6][R202.64] ;  /* 0x00000006ca447981 */ /* 0x001162000c1e1d00 */
[----:B--2---:R-:W-:-:S03]  /*07e0*/  IMAD.WIDE.U32 R186, R201, 0x10, R186 ;  /* 0x00000010c9ba7825 */ /* 0x004fc600078e00ba */
        /* <DEDUP_REMOVED lines=16> */
.L_x_2178:
[----:B------:R-:W1:Y:S01]  /*08f0*/  S2R R2, SR_TID.X ;  /* 0x0000000000027919 */ /* 0x000e620000002100 */
[----:B0-----:R-:W0:Y:S01]  /*0900*/  LDC.64 R68, c[0x0][0x3d8] ;  /* 0x0000f600ff447b82 */ /* 0x001e220000000a00 */
[----:B------:R-:W-:-:S07]  /*0910*/  SHF.L.U32 R201, R132, 0xa, RZ ;  /* 0x0000000a84c97819 */ /* 0x000fce00000006ff */
[----:B------:R-:W2:Y:S01]  /*0920*/  LDC.64 R186, c[0x0][0x398] ;  /* 0x0000e600ffba7b82 */ /* 0x000ea20000000a00 */
[----:B-1----:R-:W-:-:S05]  /*0930*/  LOP3.LUT R201, R201, R2, RZ, 0xfc, !PT ;  /* 0x00000002c9c97212 */ /* 0x002fca00078efcff */
[----:B0-----:R-:W-:-:S04]  /*0940*/  IMAD.WIDE.U32 R202, R201, 0x10, R68 ;  /* 0x00000010c9ca7825 */ /* 0x001fc800078e0044 */
[----:B--2---:R-:W-:Y:S01]  /*0950*/  IMAD.WIDE.U32 R186, R201, 0x10, R186 ;  /* 0x00000010c9ba7825 */ /* 0x004fe200078e00ba */
        /* <DEDUP_REMOVED lines=16> */
.L_x_2179:
[----:B01----:R-:W0:Y:S02]  /*0a60*/  LDC.64 R186, c[0x0][0x398] ;  /* 0x0000e600ffba7b82 */ /* 0x003e240000000a00 */
        /* <DEDUP_REMOVED lines=164> */
.L_x_2180:
        /* <DEDUP_REMOVED lines=31> */
[----:B------:R-:W-:Y:S01]  /*16a0*/  FADD.FTZ R100, -R7, R131 ;  /* 0x0000008307647221 */ /* 0x000fe20000010100 */
[----:B------:R-:W1:Y:S01]  /*16b0*/  MUFU.RCP R105, R53 ;  /* 0x0000003500697308 */ /* 0x000e620000001000 */
[----:B------:R-:W-:Y:S01]  /*16c0*/  FADD.FTZ R115, -R23, R115 ;  /* 0x0000007317737221 */ /* 0x000fe20000010100 */
[----:B--2---:R-:W-:Y:S01]  /*16d0*/  FMUL.FTZ R127, R107, R208 ;  /* 0x000000d06b7f7220 */ /* 0x004fe20000410000 */
[----:B------:R-:W-:Y:S01]  /*16e0*/  FMUL.FTZ R208, R69, R65 ;  /* 0x0000004145d07220 */ /* 0x000fe20000410000 */
[----:B------:R-:W-:Y:S01]  /*16f0*/  FADD.FTZ R102, -R5, R129 ;  /* 0x0000008105667221 */ /* 0x000fe20000010100 */
[----:B------:R-:W-:Y:S01]  /*1700*/  FMUL.FTZ R129, R74, R62 ;  /* 0x0000003e4a817220 */ /* 0x000fe20000410000 */
[----:B------:R-:W-:Y:S01]  /*1710*/  FADD.FTZ R116, -R16, R116 ;  /* 0x0000007410747221 */ /* 0x000fe20000010100 */
[----:B------:R-:W-:Y:S01]  /*1720*/  FADD.FTZ R118, -R18, R118 ;  /* 0x0000007612767221 */ /* 0x000fe20000010100 */
[----:B------:R-:W2:Y:S01]  /*1730*/  MUFU.RCP R214, R65 ;  /* 0x0000004100d67308 */ /* 0x000ea20000001000 */
[----:B------:R-:W-:Y:S01]  /*1740*/  FADD.FTZ R117, -R17, R117 ;  /* 0x0000007511757221 */ /* 0x000fe20000010100 */
[----:B0-----:R-:W-:Y:S01]  /*1750*/  FMUL.FTZ R125, R109, R204 ;  /* 0x000000cc6d7d7220 */ /* 0x001fe20000410000 */
[----:B------:R-:W-:Y:S01]  /*1760*/  FADD.FTZ R109, RZ, R0 ;  /* 0x00000000ff6d7221 */ /* 0x000fe20000010000 */
[----:B------:R-:W-:Y:S01]  /*1770*/  FMUL.FTZ R204, R71, R67 ;  /* 0x0000004347cc7220 */ /* 0x000fe20000410000 */
[----:B------:R-:W-:Y:S01]  /*1780*/  FADD.FTZ R114, -R22, R114 ;  /* 0x0000007216727221 */ /* 0x000fe20000010100 */
[----:B------:R-:W-:Y:S01]  /*1790*/  FADD.FTZ R224, -R14, R122 ;  /* 0x0000007a0ee07221 */ /* 0x000fe20000010100 */
[----:B------:R-:W-:Y:S01]  /*17a0*/  FMUL.FTZ R227, R93, R41 ;  /* 0x000000295de37220 */ /* 0x000fe20000410000 */
[----:B------:R-:W0:Y:S01]  /*17b0*/  MUFU.RCP R205, R56 ;  /* 0x0000003800cd7308 */ /* 0x000e220000001000 */
[----:B------:R-:W-:Y:S01]  /*17c0*/  FMUL.FTZ R229, R94, R42 ;  /* 0x0000002a5ee57220 */ /* 0x000fe20000410000 */
[----:B-1----:R-:W-:Y:S01]  /*17d0*/  FMUL.FTZ R121, R110, R105 ;  /* 0x000000696e797220 */ /* 0x002fe20000410000 */
[----:B------:R-:W-:Y:S01]  /*17e0*/  FFMA.FTZ R105, R0, R3, RZ ;  /* 0x0000000300697223 */ /* 0x000fe200000100ff */
[----:B------:R-:W-:Y:S01]  /*17f0*/  FADD.FTZ R110, R109, R208 ;  /* 0x000000d06d6e7221 */ /* 0x000fe20000010000 */
[----:B------:R-:W-:Y:S01]  /*1800*/  FMUL.FTZ R231, R95, R43 ;  /* 0x0000002b5fe77220 */ /* 0x000fe20000410000 */
[----:B------:R-:W-:Y:S01]  /*1810*/  FMUL.FTZ R233, R96, R36 ;  /* 0x0000002460e97220 */ /* 0x000fe20000410000 */
[----:B------:R-:W-:Y:S01]  /*1820*/  FMUL.FTZ R235, R97, R37 ;  /* 0x0000002561eb7220 */ /* 0x000fe20000410000 */
[----:B------:R-:W1:Y:S01]  /*1830*/  MUFU.RCP R209, R62 ;  /* 0x0000003e00d17308 */ /* 0x000e620000001000 */
[----:B------:R-:W-:Y:S01]  /*1840*/  FMUL.FTZ R220, R99, R39 ;  /* 0x0000002763dc7220 */ /* 0x000fe20000410000 */
[----:B--2---:R-:W-:-:S06]  /*1850*/  FMUL.FTZ R207, R207, R214 ;  /* 0x000000d6cfcf7220 */ /* 0x004fcc0000410000 */
[----:B------:R-:W2:Y:S01]  /*1860*/  MUFU.RCP R213, R66 ;  /* 0x0000004200d57308 */ /* 0x000ea20000001000 */
[----:B0-----:R-:W-:Y:S01]  /*1870*/  FMUL.FTZ R128, R108, R205 ;  /* 0x000000cd6c807220 */ /* 0x001fe20000410000 */
[----:B------:R-:W-:-:S04]  /*1880*/  FMUL.FTZ R205, R70, R66 ;  /* 0x0000004246cd7220 */ /* 0x000fc80000410000 */
[----:B------:R-:W-:Y:S02]  /*1890*/  FADD.FTZ R111, R110, R205 ;  /* 0x000000cd6e6f7221 */ /* 0x000fe40000010000 */
[----:B------:R-:W0:Y:S01]  /*18a0*/  MUFU.RCP R216, R67 ;  /* 0x0000004300d87308 */ /* 0x000e220000001000 */
[----:B-1----:R-:W-:Y:S01]  /*18b0*/  FMUL.FTZ R130, R106, R209 ;  /* 0x000000d16a827220 */ /* 0x002fe20000410000 */
[----:B------:R-:W-:Y:S01]  /*18c0*/  FFMA.FTZ R106, R208, R207, R105 ;  /* 0x000000cfd06a7223 */ /* 0x000fe20000010069 */
[----:B------:R-:W-:-:S05]  /*18d0*/  FADD.FTZ R110, R111, R204 ;  /* 0x000000cc6f6e7221 */ /* 0x000fca0000010000 */
[----:B------:R-:W1:Y:S01]  /*18e0*/  MUFU.RCP R187, R52 ;  /* 0x0000003400bb7308 */ /* 0x000e620000001000 */
[----:B--2---:R-:W-:-:S04]  /*18f0*/  FMUL.FTZ R206, R206, R213 ;  /* 0x000000d5cece7220 */ /* 0x004fc80000410000 */
[----:B------:R-:W-:-:S03]  /*1900*/  FFMA.FTZ R105, R205, R206, R106 ;  /* 0x000000cecd697223 */ /* 0x000fc6000001006a */
        /* <DEDUP_REMOVED lines=23> */
[----:B------:R-:W-:Y:S01]  /*1a80*/  FFMA.FTZ R105, R129, R130, R106 ;  /* 0x0000008281697223 */ /* 0x000fe2000001006a */
[----:B------:R-:W-:Y:S02]  /*1a90*/  FMUL.FTZ R115, R80, R52 ;  /* 0x0000003450737220 */ /* 0x000fe40000410000 */
[----:B------:R-:W-:Y:S02]  /*1aa0*/  FADD.FTZ R112, R111, R120 ;  /* 0x000000786f707221 */ /* 0x000fe40000010000 */
[----:B------:R-:W2:Y:S01]  /*1ab0*/  MUFU.RCP R214, R49 ;  /* 0x0000003100d67308 */ /* 0x000ea20000001000 */
[----:B------:R-:W-:Y:S01]  /*1ac0*/  FFMA.FTZ R106, R120, R127, R105 ;  /* 0x0000007f786a7223 */ /* 0x000fe20000010069 */
[----:B0-----:R-:W-:Y:S01]  /*1ad0*/  FMUL.FTZ R212, R116, R119 ;  /* 0x0000007774d47220 */ /* 0x001fe20000410000 */
[----:B------:R-:W-:Y:S01]  /*1ae0*/  FMUL.FTZ R119, R76, R56 ;  /* 0x000000384c777220 */ /* 0x000fe20000410000 */
[----:B------:R-:W-:Y:S01]  /*1af0*/  FMUL.FTZ R116, R79, R59 ;  /* 0x0000003b4f747220 */ /* 0x000fe20000410000 */
[----:B------:R-:W-:-:S02]  /*1b00*/  FMUL.FTZ R111, R84, R48 ;  /* 0x00000030546f7220 */ /* 0x000fc40000410000 */
[----:B------:R-:W-:Y:S01]  /*1b10*/  FFMA.FTZ R105, R119, R128, R106 ;  /* 0x0000008077697223 */ /* 0x000fe2000001006a */
[----:B------:R-:W0:Y:S01]  /*1b20*/  MUFU.RCP R108, R51 ;  /* 0x00000033006c7308 */ /* 0x000e220000001000 */
[----:B-1----:R-:W-:Y:S01]  /*1b30*/  FMUL.FTZ R218, R118, R107 ;  /* 0x0000006b76da7220 */ /* 0x002fe20000410000 */
[----:B------:R-:W-:Y:S01]  /*1b40*/  FMUL.FTZ R118, R77, R57 ;  /* 0x000000394d767220 */ /* 0x000fe20000410000 */
[----:B------:R-:W-:-:S03]  /*1b50*/  FADD.FTZ R107, R112, R119 ;  /* 0x00000077706b7221 */ /* 0x000fc60000010000 */
[----:B------:R-:W-:Y:S02]  /*1b60*/  FFMA.FTZ R106, R118, R125, R105 ;  /* 0x0000007d766a7223 */ /* 0x000fe40000010069 */
[----:B------:R-:W1:Y:S01]  /*1b70*/  MUFU.RCP R113, R54 ;  /* 0x0000003600717308 */ /* 0x000e620000001000 */
[----:B------:R-:W-:Y:S01]  /*1b80*/  FADD.FTZ R112, R107, R118 ;  /* 0x000000766b707221 */ /* 0x000fe20000010000 */
        /* <DEDUP_REMOVED lines=9> */
[----:B------:R-:W-:-:S03]  /*1c20*/  FFMA.FTZ R106, R116, R123, R105 ;  /* 0x0000007b746a7223 */ /* 0x000fc60000010069 */
[----:B------:R-:W0:Y:S01]  /*1c30*/  MUFU.RCP R110, R45 ;  /* 0x0000002d006e7308 */ /* 0x000e220000001000 */
[----:B------:R-:W-:Y:S01]  /*1c40*/  FFMA.FTZ R107, R115, R124, R106 ;  /* 0x0000007c736b7223 */ /* 0x000fe2000001006a */
[----:B-1----:R-:W-:Y:S01]  /*1c50*/  FMUL.FTZ R122, R114, R113 ;  /* 0x00000071727a7220 */ /* 0x002fe20000410000 */
[----:B------:R-:W-:Y:S01]  /*1c60*/  FMUL.FTZ R114, R81, R53 ;  /* 0x0000003551727220 */ /* 0x000fe20000410000 */
[----:B------:R-:W-:-:S03]  /*1c70*/  FMUL.FTZ R113, R82, R54 ;  /* 0x0000003652717220 */ /* 0x000fc60000410000 */
[----:B------:R-:W-:Y:S01]  /*1c80*/  FFMA.FTZ R106, R114, R121, R107 ;  /* 0x00000079726a7223 */ /* 0x000fe2000001006b */
[----:B------:R-:W1:Y:S01]  /*1c90*/  MUFU.RCP R209, R46 ;  /* 0x0000002e00d17308 */ /* 0x000e620000001000 */
[----:B--2---:R-:W-:Y:S01]  /*1ca0*/  FMUL.FTZ R222, R222, R109 ;  /* 0x0000006ddede7220 */ /* 0x004fe20000410000 */
[----:B------:R-:W-:-:S04]  /*1cb0*/  FADD.FTZ R109, R108, R115 ;  /* 0x000000736c6d7221 */ /* 0x000fc80000010000 */
[----:B------:R-:W-:Y:S02]  /*1cc0*/  FADD.FTZ R108, R109, R114 ;  /* 0x000000726d6c7221 */ /* 0x000fe40000010000 */
[----:B------:R-:W2:Y:S01]  /*1cd0*/  MUFU.RCP R217, R47 ;  /* 0x0000002f00d97308 */ /* 0x000ea20000001000 */
[----:B------:R-:W-:Y:S01]  /*1ce0*/  FFMA.FTZ R109, R113, R122, R106 ;  /* 0x0000007a716d7223 */ /* 0x000fe2000001006a */
[----:B0-----:R-:W-:Y:S01]  /*1cf0*/  FMUL.FTZ R225, R225, R110 ;  /* 0x0000006ee1e17220 */ /* 0x001fe20000410000 */
[----:B------:R-:W-:Y:S01]  /*1d00*/  FADD.FTZ R213, R108, R113 ;  /* 0x000000716cd57221 */ /* 0x000fe20000010000 */
[----:B------:R-:W-:Y:S01]  /*1d10*/  FMUL.FTZ R110, R85, R49 ;  /* 0x00000031556e7220 */ /* 0x000fe20000410000 */
[----:B------:R-:W-:Y:S02]  /*1d20*/  FFMA.FTZ R106, R112, R211, R109 ;  /* 0x000000d3706a7223 */ /* 0x000fe4000001006d */
[----:B------:R-:W-:Y:S01]  /*1d30*/  FADD.FTZ R108, R213, R112 ;  /* 0x00000070d56c7221 */ /* 0x000fe20000010000 */
[----:B------:R-:W0:Y:S01]  /*1d40*/  MUFU.RCP R221, R40 ;  /* 0x0000002800dd7308 */ /* 0x000e220000001000 */
[----:B------:R-:W-:Y:S01]  /*1d50*/  FFMA.FTZ R213, R111, R212, R106 ;  /* 0x000000d46fd57223 */ /* 0x000fe2000001006a */
[----:B-1----:R-:W-:Y:S01]  /*1d60*/  FMUL.FTZ R224, R224, R209 ;  /* 0x000000d1e0e07220 */ /* 0x002fe20000410000 */
[----:B------:R-:W-:Y:S01]  /*1d70*/  FADD.FTZ R223, R108, R111 ;  /* 0x0000006f6cdf7221 */ /* 0x000fe20000010000 */
[----:B------:R-:W-:Y:S01]  /*1d80*/  FMUL.FTZ R209, R86, R50 ;  /* 0x0000003256d17220 */ /* 0x000fe20000410000 */
[----:B------:R-:W-:Y:S01]  /*1d90*/  FFMA.FTZ R106, R110, R215, R213 ;  /* 0x000000d76e6a7223 */ /* 0x000fe200000100d5 */
[----:B------:R-:W-:Y:S01]  /*1da0*/  FMUL.FTZ R213, R88, R44 ;  /* 0x0000002c58d57220 */ /* 0x000fe20000410000 */
[----:B------:R-:W-:Y:S01]  /*1db0*/  FADD.FTZ R108, R223, R110 ;  /* 0x0000006edf6c7221 */ /* 0x000fe20000010000 */
[----:B------:R-:W1:Y:S01]  /*1dc0*/  MUFU.RCP R105, R41 ;  /* 0x0000002900697308 */ /* 0x000e620000001000 */
[----:B--2---:R-:W-:-:S02]  /*1dd0*/  FMUL.FTZ R226, R226, R217 ;  /* 0x000000d9e2e27220 */ /* 0x004fc40000410000 */
[----:B------:R-:W-:Y:S01]  /*1de0*/  FADD.FTZ R223, R108, R209 ;  /* 0x000000d16cdf7221 */ /* 0x000fe20000010000 */
[----:B------:R-:W-:-:S03]  /*1df0*/  FFMA.FTZ R217, R209, R218, R106 ;  /* 0x000000dad1d97223 */ /* 0x000fc6000001006a */
[----:B------:R-:W-:Y:S01]  /*1e00*/  FADD.FTZ R108, R223, R210 ;  /* 0x000000d2df6c7221 */ /* 0x000fe20000010000 */
[----:B------:R-:W-:Y:S01]  /*1e10*/  FFMA.FTZ R106, R210, R219, R217 ;  /* 0x000000dbd26a7223 */ /* 0x000fe200000100d9 */
        /* <DEDUP_REMOVED lines=8> */
[----:B------:R-:W-:Y:S01]  /*1ea0*/  FMUL.FTZ R221, R91, R47 ;  /* 0x0000002f5bdd7220 */ /* 0x000fe20000410000 */
[----:B------:R-:W-:Y:S01]  /*1eb0*/  FADD.FTZ R108, R108, R217 ;  /* 0x000000d96c6c7221 */ /* 0x000fe20000010000 */
[----:B------:R-:W-:Y:S01]  /*1ec0*/  FFMA.FTZ R106, R217, R224, R106 ;  /* 0x000000e0d96a7223 */ /* 0x000fe2000001006a */
[----:B------:R-:W-:Y:S01]  /*1ed0*/  FMUL.FTZ R223, R92, R40 ;  /* 0x000000285cdf7220 */ /* 0x000fe20000410000 */
[----:B-1----:R-:W-:Y:S01]  /*1ee0*/  FMUL.FTZ R230, R230, R105 ;  /* 0x00000069e6e67220 */ /* 0x002fe20000410000 */
[----:B------:R-:W-:Y:S01]  /*1ef0*/  FADD.FTZ R108, R108, R221 ;  /* 0x000000dd6c6c7221 */ /* 0x000fe20000010000 */
[----:B------:R-:W-:Y:S01]  /*1f00*/  FFMA.FTZ R106, R221, R226, R106 ;  /* 0x000000e2dd6a7223 */ /* 0x000fe2000001006a */
[----:B------:R-:W1:Y:S02]  /*1f10*/  MUFU.RCP R236, R36 ;  /* 0x0000002400ec7308 */ /* 0x000e640000001000 */
[----:B------:R-:W-:Y:S01]  /*1f20*/  FADD.FTZ R108, R108, R223 ;  /* 0x000000df6c6c7221 */ /* 0x000fe20000010000 */
[----:B------:R-:W-:Y:S01]  /*1f30*/  FFMA.FTZ R106, R223, R228, R106 ;  /* 0x000000e4df6a7223 */ /* 0x000fe2000001006a */
[----:B--2---:R-:W-:-:S02]  /*1f40*/  FMUL.FTZ R232, R232, R107 ;  /* 0x0000006be8e87220 */ /* 0x004fc40000410000 */
[----:B------:R-:W-:Y:S01]  /*1f50*/  FADD.FTZ R108, R108, R227 ;  /* 0x000000e36c6c7221 */ /* 0x000fe20000010000 */
[----:B------:R-:W-:Y:S01]  /*1f60*/  FFMA.FTZ R106, R227, R230, R106 ;  /* 0x000000e6e36a7223 */ /* 0x000fe2000001006a */
[----:B------:R-:W2:Y:S02]  /*1f70*/  MUFU.RCP R237, R37 ;  /* 0x0000002500ed7308 */ /* 0x000ea40000001000 */
[----:B------:R-:W-:Y:S01]  /*1f80*/  FADD.FTZ R108, R108, R229 ;  /* 0x000000e56c6c7221 */ /* 0x000fe20000010000 */
[----:B0-----:R-:W-:Y:S01]  /*1f90*/  FMUL.FTZ R234, R104, R109 ;  /* 0x0000006d68ea7220 */ /* 0x001fe20000410000 */
[----:B------:R-:W-:Y:S02]  /*1fa0*/  FFMA.FTZ R106, R229, R232, R106 ;  /* 0x000000e8e56a7223 */ /* 0x000fe4000001006a */
[----:B------:R-:W-:Y:S02]  /*1fb0*/  FADD.FTZ R108, R108, R231 ;  /* 0x000000e76c6c7221 */ /* 0x000fe40000010000 */
[----:B------:R-:W0:Y:S01]  /*1fc0*/  MUFU.RCP R238, R38 ;  /* 0x0000002600ee7308 */ /* 0x000e220000001000 */
[----:B------:R-:W-:Y:S01]  /*1fd0*/  FFMA.FTZ R106, R231, R234, R106 ;  /* 0x000000eae76a7223 */ /* 0x000fe2000001006a */
[----:B-1----:R-:W-:Y:S01]  /*1fe0*/  FMUL.FTZ R236, R103, R236 ;  /* 0x000000ec67ec7220 */ /* 0x002fe20000410000 */
[----:B------:R-:W-:-:S03]  /*1ff0*/  FADD.FTZ R108, R108, R233 ;  /* 0x000000e96c6c7221 */ /* 0x000fc60000010000 */
[----:B------:R-:W-:Y:S01]  /*2000*/  FFMA.FTZ R106, R233, R236, R106 ;  /* 0x000000ece96a7223 */ /* 0x000fe2000001006a */
[----:B------:R-:W-:Y:S01]  /*2010*/  FADD.FTZ R103, R108, R235 ;  /* 0x000000eb6c677221 */ /* 0x000fe20000010000 */
[----:B------:R-:W1:Y:S01]  /*2020*/  MUFU.RCP R239, R39 ;  /* 0x0000002700ef7308 */ /* 0x000e620000001000 */
[----:B--2---:R-:W-:Y:S02]  /*2030*/  FMUL.FTZ R237, R102, R237 ;  /* 0x000000ed66ed7220 */ /* 0x004fe40000410000 */
[----:B------:R-:W-:Y:S01]  /*2040*/  FADD.FTZ R105, R103, R214 ;  /* 0x000000d667697221 */ /* 0x000fe20000010000 */
[----:B0-----:R-:W-:Y:S01]  /*2050*/  FMUL.FTZ R238, R101, R238 ;  /* 0x000000ee65ee7220 */ /* 0x001fe20000410000 */
[----:B------:R-:W-:-:S04]  /*2060*/  FFMA.FTZ R101, R235, R237, R106 ;  /* 0x000000edeb657223 */ /* 0x000fc8000001006a */
[----:B------:R-:W-:Y:S01]  /*2070*/  FFMA.FTZ R103, R214, R238, R101 ;  /* 0x000000eed6677223 */ /* 0x000fe20000010065 */
[----:B------:R-:W-:Y:S01]  /*2080*/  FADD.FTZ R101, R105, R220 ;  /* 0x000000dc69657221 */ /* 0x000fe20000010000 */
[----:B-1----:R-:W-:-:S04]  /*2090*/  FMUL.FTZ R239, R100, R239 ;  /* 0x000000ef64ef7220 */ /* 0x002fc80000410000 */
[----:B------:R-:W-:-:S07]  /*20a0*/  FFMA.FTZ R100, R220, R239, R103 ;  /* 0x000000efdc647223 */ /* 0x000fce0000010067 */
.L_x_2181:
[----:B------:R-:W0:Y:S01]  /*20b0*/  SHFL.DOWN PT, R102, R101, 0x10, 0x1f ;  /* 0x0a001f0065667f89 */ /* 0x000e2200000e0000 */
[----:B------:R-:W-:Y:S01]  /*20c0*/  LOP3.LUT P3, RZ, R2, 0x1f, RZ, 0xc0, !PT ;  /* 0x0000001f02ff7812 */ /* 0x000fe2000786c0ff */
[----:B------:R-:W-:Y:S01]  /*20d0*/  FFMA.FTZ R151, R218, R86, R151 ;  /* 0x00000056da977223 */ /* 0x000fe20000010097 */
[----:B------:R-:W-:Y:S01]  /*20e0*/  PLOP3.LUT P0, PT, PT, PT, PT, 0x80, 0x8 ;  /* 0x000000000008781c */ /* 0x000fe20003f0f070 */
[----:B------:R-:W1:Y:S01]  /*20f0*/  SHFL.DOWN PT, R103, R100, 0x10, 0x1f ;  /* 0x0a001f0064677f89 */ /* 0x000e6200000e0000 */
[----:B------:R-:W-:Y:S01]  /*2100*/  IADD3 R241, PT, PT, R197, 0x4020, RZ ;  /* 0x00004020c5f17810 */ /* 0x000fe20007ffe0ff */
        /* <DEDUP_REMOVED lines=8> */
[----:B------:R-:W2:Y:S01]  /*2190*/  @!P3 S2R R2, SR_TID.X ;  /* 0x000000000002b919 */ /* 0x000ea20000002100 */
[----:B------:R-:W-:Y:S01]  /*21a0*/  @!P3 PLOP3.LUT P0, PT, P2, PT, PT, 0x80, 0x8 ;  /* 0x000000000008b81c */ /* 0x000fe2000170f070 */
[----:B------:R-:W-:Y:S01]  /*21b0*/  FADD.FTZ R177, R82, R177 ;  /* 0x000000b152b17221 */ /* 0x000fe20000010000 */
[----:B------:R-:W-:Y:S01]  /*21c0*/  FFMA.FTZ R168, R207, R69, R168 ;  /* 0x00000045cfa87223 */ /* 0x000fe200000100a8 */
[----:B------:R-:W-:Y:S01]  /*21d0*/  FFMA.FTZ R167, R206, R70, R167 ;  /* 0x00000046cea77223 */ /* 0x000fe200000100a7 */
        /* <DEDUP_REMOVED lines=32> */
[----:B------:R-:W-:Y:S01]  /*23e0*/  FFMA.FTZ R140, R237, R97, R140 ;  /* 0x00000061ed8c7223 */ /* 0x000fe2000001008c */
[----:B------:R-:W-:Y:S01]  /*23f0*/  FADD.FTZ R198, R97, R198 ;  /* 0x000000c661c67221 */ /* 0x000fe20000010000 */
[----:B0-----:R-:W-:Y:S01]  /*2400*/  FADD.FTZ R105, R102, R105 ;  /* 0x0000006966697221 */ /* 0x001fe20000010000 */
[----:B------:R-:W-:Y:S01]  /*2410*/  @!P3 MOV R102, R241 ;  /* 0x000000f10066b202 */ /* 0x000fe20000000f00 */
[----:B------:R-:W-:Y:S01]  /*2420*/  FADD.FTZ R196, R95, R196 ;  /* 0x000000c45fc47221 */ /* 0x000fe20000010000 */
[----:B------:R-:W-:Y:S01]  /*2430*/  @!P0 IADD3 R102, PT, PT, R197, 0x4000, RZ ;  /* 0x00004000c5668810 */ /* 0x000fe20007ffe0ff */
[----:B-1----:R-:W-:Y:S01]  /*2440*/  FADD.FTZ R104, R103, R104 ;  /* 0x0000006867687221 */ /* 0x002fe20000010000 */
[----:B------:R-:W0:Y:S01]  /*2450*/  SHFL.DOWN PT, R106, R105, 0x4, 0x1f ;  /* 0x08801f00696a7f89 */ /* 0x000e2200000e0000 */
[----:B--2---:R-:W-:Y:S01]  /*2460*/  @!P3 SHF.R.U32.HI R103, RZ, 0x2, R2 ;  /* 0x00000002ff67b819 */ /* 0x004fe20000011602 */
[----:B------:R-:W-:Y:S01]  /*2470*/  FADD.FTZ R194, R93, R194 ;  /* 0x000000c25dc27221 */ /* 0x000fe20000010000 */
[----:B------:R-:W-:Y:S01]  /*2480*/  @!P2 IADD3 R241, PT, PT, R197, 0x4000, RZ ;  /* 0x00004000c5f1a810 */ /* 0x000fe20007ffe0ff */
[----:B------:R-:W1:Y:S01]  /*2490*/  SHFL.DOWN PT, R107, R104, 0x4, 0x1f ;  /* 0x08801f00686b7f89 */ /* 0x000e6200000e0000 */
[----:B------:R-:W-:Y:S01]  /*24a0*/  @!P3 LOP3.LUT R103, R103, 0x18, RZ, 0xc0, !PT ;  /* 0x000000186767b812 */ /* 0x000fe200078ec0ff */
[----:B------:R-:W-:Y:S01]  /*24b0*/  FADD.FTZ R185, R90, R185 ;  /* 0x000000b95ab97221 */ /* 0x000fe20000010000 */
[----:B------:R-:W-:Y:S01]  /*24c0*/  FADD.FTZ R183, R88, R183 ;  /* 0x000000b758b77221 */ /* 0x000fe20000010000 */
[----:B------:R-:W-:Y:S01]  /*24d0*/  FADD.FTZ R179, R84, R179 ;  /* 0x000000b354b37221 */ /* 0x000fe20000010000 */
        /* <DEDUP_REMOVED lines=21> */
[----:B------:R-:W-:-:S02]  /*2630*/  IADD3 R104, PT, PT, R197, 0x4030, RZ ;  /* 0x00004030c5687810 */ /* 0x000fc40007ffe0ff */
        /* <DEDUP_REMOVED lines=60> */
[--C-:B------:R-:W-:Y:S01]  /*2a00*/  FFMA.FTZ R225, R86, R225, R85.reuse ;  /* 0x000000e156e17223 */ /* 0x100fe20000010055 */
[----:B-1----:R-:W-:Y:S01]  /*2a10*/  IADD3 R132, PT, PT, R132, R104, RZ ;  /* 0x0000006884847210 */ /* 0x002fe20007ffe0ff */
        /* <DEDUP_REMOVED lines=135> */
.L_x_2177:
        /* <DEDUP_REMOVED lines=25> */
.L_x_2183:
        /* <DEDUP_REMOVED lines=14> */
.L_x_3166:


//--------------------- .text._ZN10layer_norm22ln_bwd_finalize_kernelINS_22Kernel_traits_finalizeILj3840E13__nv_bfloat16fS2_fjLj1024ELj4ENS_18Kernel_traits_baseILj3840ES2_fS2_fjLj1024EEEEEEEvNS_9BwdParamsE --------------------------
	.section	.text._ZN10layer_norm22ln_bwd_finalize_kernelINS_22Kernel_traits_finalizeILj3840E13__nv_bfloat16fS2_fjLj1024ELj4ENS_18Kernel_traits_baseILj3840ES2_fS2_fjLj1024EEEEEEEvNS_9BwdParamsE,"ax",@progbits
	.align	128
        .global         _ZN10layer_norm22ln_bwd_finalize_kernelINS_22Kernel_traits_finalizeILj3840E13__nv_bfloat16fS2_fjLj1024ELj4ENS_18Kernel_traits_baseILj3840ES2_fS2_fjLj1024EEEEEEEvNS_9BwdParamsE
        .type           _ZN10layer_norm22ln_bwd_finalize_kernelINS_22Kernel_traits_finalizeILj3840E13__nv_bfloat16fS2_fjLj1024ELj4ENS_18Kernel_traits_baseILj3840ES2_fS2_fjLj1024EEEEEEEvNS_9BwdParamsE,@function
        .size           _ZN10layer_norm22ln_bwd_finalize_kernelINS_22Kernel_traits_finalizeILj3840E13__nv_bfloat16fS2_fjLj1024ELj4ENS_18Kernel_traits_baseILj3840ES2_fS2_fjLj1024EEEEEEEvNS_9BwdParamsE,(.L_x_3167 - _ZN10layer_norm22ln_bwd_finalize_kernelINS_22Kernel_traits_finalizeILj3840E13__nv_bfloat16fS2_fjLj1024ELj4ENS_18Kernel_traits_baseILj3840ES2_fS2_fjLj1024EEEEEEEvNS_9BwdParamsE)
        .other          _ZN10layer_norm22ln_bwd_finalize_kernelINS_22Kernel_traits_finalizeILj3840E13__nv_bfloat16fS2_fjLj1024ELj4ENS_18Kernel_traits_baseILj3840ES2_fS2_fjLj1024EEEEEEEvNS_9BwdParamsE,@"STO_CUDA_ENTRY STV_DEFAULT"
_ZN10layer_norm22ln_bwd_finalize_kernelINS_22Kernel_traits_finalizeILj3840E13__nv_bfloat16fS2_fjLj1024ELj4ENS_18Kernel_traits_baseILj3840ES2_fS2_fjLj1024EEEEEEEvNS_9BwdParamsE:
.text._ZN10layer_norm22ln_bwd_finalize_kernelINS_22Kernel_traits_finalizeILj3840E13__nv_bfloat16fS2_fjLj1024ELj4ENS_18Kernel_traits_baseILj3840ES2_fS2_fjLj1024EEEEEEEvNS_9BwdParamsE:
        /* <DEDUP_REMOVED lines=37> */
.L_x_2188:
        /* <DEDUP_REMOVED lines=118> */
.L_x_2187:
[----:B------:R-:W-:Y:S05]  /*09b0*/  BSYNC.RECONVERGENT B1 ;  /* 0x0000000000017941 */ /* 0x000fea0003800200 */
.L_x_2186:
        /* <DEDUP_REMOVED lines=65> */
.L_x_2190:
[----:B------:R-:W-:Y:S05]  /*0dd0*/  BSYNC.RECONVERGENT B1 ;  /* 0x0000000000017941 */ /* 0x000fea0003800200 */
.L_x_2189:
        /* <DEDUP_REMOVED lines=37> */
.L_x_2192:
[----:B------:R-:W-:Y:S05]  /*1030*/  BSYNC.RECONVERGENT B1 ;  /* 0x0000000000017941 */ /* 0x000fea0003800200 */
.L_x_2191:
[----:B------:R-:W-:Y:S05]  /*1040*/  @!P1 BRA `(.L_x_2185) ;  /* 0x00000000003c9947 */ /* 0x000fea0003800000 */
[----:B------:R-:W0:Y:S01]  /*1050*/  LDC.64 R6, c[0x0][0x3e0] ;  /* 0x0000f800ff067b82 */ /* 0x000e220000000a00 */
[----:B------:R-:W-:Y:S01]  /*1060*/  IMAD R2, R15, 0xf00, R11 ;  /* 0x00000f000f027824 */ /* 0x000fe200078e020b */
[----:B------:R-:W-:-:S04]  /*1070*/  IADD3 R24, PT, PT, -R24, RZ, RZ ;  /* 0x000000ff18187210 */ /* 0x000fc80007ffe1ff */
[----:B------:R-:W-:Y:S02]  /*1080*/  IADD3 R11, PT, PT, R13, R2, RZ ;  /* 0x000000020d0b7210 */ /* 0x000fe40007ffe0ff */
[----:B------:R-:W1:Y:S05]  /*1090*/  LDC.64 R8, c[0x0][0x3e8] ;  /* 0x0000fa00ff087b82 */ /* 0x000e6a0000000a00 */
.L_x_2193:
        /* <DEDUP_REMOVED lines=10> */
.L_x_2185:
[----:B------:R-:W-:Y:S05]  /*1140*/  BSYNC.RECONVERGENT B0 ;  /* 0x0000000000007941 */ /* 0x000fea0003800200 */
.L_x_2184:
        /* <DEDUP_REMOVED lines=55> */
.L_x_2194:
        /* <DEDUP_REMOVED lines=12> */
.L_x_3167:


//--------------------- .text._ZN10layer_norm13ln_bwd_kernelINS_13Kernel_traitsI13__nv_bfloat16fS2_fjLj3840ELj1ELj1ELj4ELj8ENS_18Kernel_traits_baseILj3840ES2_fS2_fjLj128EEEEEEEvNS_9BwdParamsE --------------------------
	.section	.text._ZN10layer_norm13ln_bwd_kernelINS_13Kernel_traitsI13__nv_bfloat16fS2_fjLj3840ELj1ELj1ELj4ELj8ENS_18Kernel_traits_baseILj3840ES2_fS2_fjLj128EEEEEEEvNS_9BwdParamsE,"ax",@progbits
	.align	128
        .global         _ZN10layer_norm13ln_bwd_kernelINS_13Kernel_traitsI13__nv_bfloat16fS2_fjLj3840ELj1ELj1ELj4ELj8ENS_18Kernel_traits_baseILj3840ES2_fS2_fjLj128EEEEEEEvNS_9BwdParamsE
        .type           _ZN10layer_norm13ln_bwd_kernelINS_13Kernel_traitsI13__nv_bfloat16fS2_fjLj3840ELj1ELj1ELj4ELj8ENS_18Kernel_traits_baseILj3840ES2_fS2_fjLj128EEEEEEEvNS_9BwdParamsE,@function
        .size           _ZN10layer_norm13ln_bwd_kernelINS_13Kernel_traitsI13__nv_bfloat16fS2_fjLj3840ELj1ELj1ELj4ELj8ENS_18Kernel_traits_baseILj3840ES2_fS2_fjLj128EEEEEEEvNS_9BwdParamsE,(.L_x_3168 - _ZN10layer_norm13ln_bwd_kernelINS_13Kernel_traitsI13__nv_bfloat16fS2_fjLj3840ELj1ELj1ELj4ELj8ENS_18Kernel_traits_baseILj3840ES2_fS2_fjLj128EEEEEEEvNS_9BwdParamsE)
        .other          _ZN10layer_norm13ln_bwd_kernelINS_13Kernel_traitsI13__nv_bfloat16fS2_fjLj3840ELj1ELj1ELj4ELj8ENS_18Kernel_traits_baseILj3840ES2_fS2_fjLj128EEEEEEEvNS_9BwdParamsE,@"STO_CUDA_ENTRY STV_DEFAULT"
_ZN10layer_norm13ln_bwd_kernelINS_13Kernel_traitsI13__nv_bfloat16fS2_fjLj3840ELj1ELj1ELj4ELj8ENS_18Kernel_traits_baseILj3840ES2_fS2_fjLj128EEEEEEEvNS_9BwdParamsE:
.text._ZN10layer_norm13ln_bwd_kernelINS_13Kernel_traitsI13__nv_bfloat16fS2_fjLj3840ELj1ELj1ELj4ELj8ENS_18Kernel_traits_baseILj3840ES2_fS2_fjLj128EEEEEEEvNS_9BwdParamsE:
[----:B------:R-:W-:Y:S01]  /*0000*/  LDC R1, c[0x0][0x37c] ;  /* 0x0000df00ff017b82 */ /* 0x000fe20000000800 */
[----:B------:R-:W0:Y:S01]  /*0010*/  LDCU.64 UR4, c[0x0][0x398] ;  /* 0x00007300ff0477ac */ /* 0x000e220008000a00 */
[----:B------:R-:W1:Y:S06]  /*0020*/  S2R R146, SR_TID.X ;  /* 0x0000000000927919 */ /* 0x000e6c0000002100 */
[----:B------:R-:W2:Y:S01]  /*0030*/  S2UR UR8, SR_CTAID.X ;  /* 0x00000000000879c3 */ /* 0x000ea20000002500 */
[----:B------:R-:W3:Y:S01]  /*0040*/  LDCU.64 UR6, c[0x0][0x358] ;  /* 0x00006b00ff0677ac */ /* 0x000ee20008000a00 */
[----:B0-----:R-:W-:-:S04]  /*0050*/  UISETP.NE.U32.AND UP0, UPT, UR4, URZ, UPT ;  /* 0x000000ff0400728c */ /* 0x001fc8000bf05070 */
[----:B------:R-:W-:-:S06]  /*0060*/  UISETP.NE.AND.EX UP0, UPT, UR5, URZ, UPT, UP0 ;  /* 0x000000ff0500728c */ /* 0x000fcc000bf05300 */
[----:B------:R-:W-:-:S13]  /*0070*/  PLOP3.LUT P0, PT, PT, PT, UP0, 0x80, 0x8 ;  /* 0x000000000008781c */ /* 0x000fda0003f0f008 */
[----:B-123--:R-:W-:Y:S05]  /*0080*/  @!P0 BRA `(.L_x_2195) ;  /* 0x00000000008c8947 */ /* 0x00efea0003800000 */
        /* <DEDUP_REMOVED lines=35> */
.L_x_2195:
        /* <DEDUP_REMOVED lines=17> */
.L_x_2196:
        /* <DEDUP_REMOVED lines=33> */
[----:B------:R-:W0:Y:S01]  /*05e0*/  S2UR UR5, SR_CgaCtaId ;  /* 0x00000000000579c3 */ /* 0x000e220000008800 */
[----:B------:R-:W-:Y:S01]  /*05f0*/  UMOV UR4, 0x400 ;  /* 0x0000040000047882 */ /* 0x000fe20000000000 */
[----:B------:R-:W-:Y:S01]  /*0600*/  HFMA2 R78, -RZ, RZ, 0, 0 ;  /* 0x00000000ff4e7431 */ /* 0x000fe200000001ff */
        /* <DEDUP_REMOVED lines=20> */
[----:B------:R-:W-:Y:S01]  /*0750*/  PRMT R84, R118, 0x7632, R84 ;  /* 0x0000763276547816 */ /* 0x000fe20000000054 */
[----:B0-----:R-:W-:Y:S01]  /*0760*/  ULEA UR4, UR5, UR4, 0x18 ;  /* 0x0000000405047291 */ /* 0x001fe2000f8ec0ff */
        /* <DEDUP_REMOVED lines=25> */
[----:B------:R-:W-:-:S02]  /*0900*/  MOV R10, UR8 ;  /* 0x00000008000a7c02 */ /* 0x000fc40008000f00 */
[----:B------:R-:W-:Y:S02]  /*0910*/  PRMT R9, R107, 0x7632, R9 ;  /* 0x000076326b097816 */ /* 0x000fe40000000009 */
[----:B------:R-:W-:Y:S02]  /*0920*/  PRMT R8, R108, 0x7632, R8 ;  /* 0x000076326c087816 */ /* 0x000fe40000000008 */
[----:B------:R-:W-:-:S07]  /*0930*/  MOV R7, UR4 ;  /* 0x0000000400077c02 */ /* 0x000fce0008000f00 */
.L_x_2204:
[----:B----4-:R-:W0:Y:S01]  /*0940*/  LDC.64 R64, c[0x0][0x3a8] ;  /* 0x0000ea00ff407b82 */ /* 0x010e220000000a00 */
[----:B------:R-:W-:-:S07]  /*0950*/  MOV R148, RZ ;  /* 0x000000ff00947202 */ /* 0x000fce0000000f00 */
[----:B------:R-:W1:Y:S08]  /*0960*/  @!P0 LDC.64 R2, c[0x0][0x3a0] ;  /* 0x0000e800ff028b82 */ /* 0x000e700000000a00 */
[----:B------:R-:W2:Y:S01]  /*0970*/  LDC.64 R4, c[0x0][0x398] ;  /* 0x0000e600ff047b82 */ /* 0x000ea20000000a00 */
[----:B0-----:R-:W-:-:S05]  /*0980*/  IMAD.WIDE R64, R10, 0x4, R64 ;  /* 0x000000040a407825 */ /* 0x001fca00078e0240 */
[----:B------:R0:W5:Y:S01]  /*0990*/  LDG.E R6, desc[UR6][R64.64] ;  /* 0x0000000640067981 */ /* 0x000162000c1e1900 */
[----:B-1----:R-:W-:-:S05]  /*09a0*/  @!P0 IMAD.WIDE R2, R10, 0x4, R2 ;  /* 0x000000040a028825 */ /* 0x002fca00078e0202 */
[----:B------:R0:W5:Y:S01]  /*09b0*/  @!P0 LDG.E R148, desc[UR6][R2.64] ;  /* 0x0000000602948981 */ /* 0x000162000c1e1900 */
[----:B--2---:R-:W-:-:S04]  /*09c0*/  ISETP.NE.U32.AND P0, PT, R4, RZ, PT ;  /* 0x000000ff0400720c */ /* 0x004fc80003f05070 */
[----:B------:R-:W-:Y:S01]  /*09d0*/  ISETP.NE.AND.EX P0, PT, R5, RZ, PT, P0 ;  /* 0x000000ff0500720c */ /* 0x000fe20003f05300 */
[----:B------:R-:W-:-:S05]  /*09e0*/  IMAD R5, R10, 0x780, RZ ;  /* 0x000007800a057824 */ /* 0x000fca00078e02ff */
[----:B------:R-:W-:-:S07]  /*09f0*/  LOP3.LUT R5, R5, R146, RZ, 0xfc, !PT ;  /* 0x0000009205057212 */ /* 0x000fce00078efcff */
[----:B0-----:R-:W-:Y:S05]  /*0a00*/  @P0 BRA `(.L_x_2198) ;  /* 0x0000000400340947 */ /* 0x001fea0003800000 */
        /* <DEDUP_REMOVED lines=15> */
[----:B------:R2:W5:Y:S03]  /*0b00*/  LDG.E R154, desc[UR6][R68.64] ;  /* 0x00000006449a7981 */ /* 0x000566000c1e1900 */
[--C-:B------:R-:W-:Y:S01]  /*0b10*/  IMAD.WIDE.U32 R158, R2, 0x4, R64.reuse ;  /* 0x00000004029e7825 */ /* 0x100fe200078e0040 */
[----:B------:R3:W5:Y:S03]  /*0b20*/  LDG.E R156, desc[UR6][R70.64] ;  /* 0x00000006469c7981 */ /* 0x000766000c1e1900 */
[--C-:B------:R-:W-:Y:S01]  /*0b30*/  IMAD.WIDE.U32 R160, R0, 0x4, R64.reuse ;  /* 0x0000000400a07825 */ /* 0x100fe200078e0040 */
[C---:B------:R-:W-:Y:S01]  /*0b40*/  IADD3 R163, PT, PT, R5.reuse, 0x600, RZ ;  /* 0x0000060005a37810 */ /* 0x040fe20007ffe0ff */
[----:B------:R4:W5:Y:S01]  /*0b50*/  LDG.E R158, desc[UR6][R158.64] ;  /* 0x000000069e9e7981 */ /* 0x000962000c1e1900 */
[----:B------:R-:W-:Y:S01]  /*0b60*/  IADD3 R165, PT, PT, R5, 0x680, RZ ;  /* 0x0000068005a57810 */ /* 0x000fe20007ffe0ff */
[----:B0-----:R-:W-:-:S02]  /*0b70*/  IMAD.WIDE.U32 R66, R147, 0x4, R64 ;  /* 0x0000000493427825 */ /* 0x001fc400078e0040 */
[----:B------:R0:W5:Y:S02]  /*0b80*/  LDG.E R160, desc[UR6][R160.64] ;  /* 0x00000006a0a07981 */ /* 0x000164000c1e1900 */
[--C-:B--2---:R-:W-:Y:S01]  /*0b90*/  IMAD.WIDE.U32 R68, R149, 0x4, R64.reuse ;  /* 0x0000000495447825 */ /* 0x104fe200078e0040 */
[----:B------:R-:W-:Y:S01]  /*0ba0*/  IADD3 R167, PT, PT, R5, 0x700, RZ ;  /* 0x0000070005a77810 */ /* 0x000fe20007ffe0ff */
[----:B------:R2:W5:Y:S02]  /*0bb0*/  LDG.E R162, desc[UR6][R66.64] ;  /* 0x0000000642a27981 */ /* 0x000564000c1e1900 */
[--C-:B---3--:R-:W-:Y:S01]  /*0bc0*/  IMAD.WIDE.U32 R70, R151, 0x4, R64.reuse ;  /* 0x0000000497467825 */ /* 0x108fe200078e0040 */
[C---:B----4-:R-:W-:Y:S01]  /*0bd0*/  IADD3 R159, PT, PT, R5.reuse, 0x500, RZ ;  /* 0x00000500059f7810 */ /* 0x050fe20007ffe0ff */
[----:B------:R3:W5:Y:S01]  /*0be0*/  LDG.E R164, desc[UR6][R68.64] ;  /* 0x0000000644a47981 */ /* 0x000762000c1e1900 */
[----:B0-----:R-:W-:Y:S01]  /*0bf0*/  IADD3 R161, PT, PT, R5, 0x580, RZ ;  /* 0x0000058005a17810 */ /* 0x001fe20007ffe0ff */
[----:B------:R-:W-:-:S02]  /*0c00*/  IMAD.WIDE.U32 R124, R155, 0x4, R64 ;  /* 0x000000049b7c7825 */ /* 0x000fc400078e0040 */
[----:B------:R0:W5:Y:S02]  /*0c10*/  LDG.E R166, desc[UR6][R70.64] ;  /* 0x0000000646a67981 */ /* 0x000164000c1e1900 */
[--C-:B------:R-:W-:Y:S02]  /*0c20*/  IMAD.WIDE.U32 R122, R157, 0x4, R64.reuse ;  /* 0x000000049d7a7825 */ /* 0x100fe400078e0040 */
[----:B------:R4:W5:Y:S02]  /*0c30*/  LDG.E R168, desc[UR6][R124.64] ;  /* 0x000000067ca87981 */ /* 0x000964000c1e1900 */
[--C-:B------:R-:W-:Y:S02]  /*0c40*/  IMAD.WIDE.U32 R120, R159, 0x4, R64.reuse ;  /* 0x000000049f787825 */ /* 0x100fe400078e0040 */
[----:B------:R4:W5:Y:S02]  /*0c50*/  LDG.E R169, desc[UR6][R122.64] ;  /* 0x000000067aa97981 */ /* 0x000964000c1e1900 */
[----:B--2---:R-:W-:-:S02]  /*0c60*/  IMAD.WIDE.U32 R66, R161, 0x4, R64 ;  /* 0x00000004a1427825 */ /* 0x004fc400078e0040 */
[----:B------:R2:W5:Y:S02]  /*0c70*/  LDG.E R170, desc[UR6][R120.64] ;  /* 0x0000000678aa7981 */ /* 0x000564000c1e1900 */
[--C-:B---3--:R-:W-:Y:S02]  /*0c80*/  IMAD.WIDE.U32 R68, R163, 0x4, R64.reuse ;  /* 0x00000004a3447825 */ /* 0x108fe400078e0040 */
[----:B------:R-:W5:Y:S02]  /*0c90*/  LDG.E R171, desc[UR6][R66.64] ;  /* 0x0000000642ab7981 */ /* 0x000f64000c1e1900 */
[--C-:B0-----:R-:W-:Y:S02]  /*0ca0*/  IMAD.WIDE.U32 R70, R165, 0x4, R64.reuse ;  /* 0x00000004a5467825 */ /* 0x101fe400078e0040 */
[----:B------:R-:W5:Y:S02]  /*0cb0*/  LDG.E R172, desc[UR6][R68.64] ;  /* 0x0000000644ac7981 */ /* 0x000f64000c1e1900 */
[----:B------:R-:W-:-:S02]  /*0cc0*/  IMAD.WIDE.U32 R64, R167, 0x4, R64 ;  /* 0x00000004a7407825 */ /* 0x000fc400078e0040 */
[----:B------:R0:W5:Y:S02]  /*0cd0*/  LDG.E R173, desc[UR6][R70.64] ;  /* 0x0000000646ad7981 */ /* 0x000164000c1e1900 */
[--C-:B-1----:R-:W-:Y:S02]  /*0ce0*/  IMAD.WIDE.U32 R138, R5, 0x8, R140.reuse ;  /* 0x00000008058a7825 */ /* 0x102fe400078e008c */
[----:B------:R1:W5:Y:S02]  /*0cf0*/  LDG.E R152, desc[UR6][R64.64] ;  /* 0x0000000640987981 */ /* 0x000364000c1e1900 */
        /* <DEDUP_REMOVED lines=12> */
[--C-:B----4-:R-:W-:Y:S02]  /*0dc0*/  IMAD.WIDE.U32 R124, R151, 0x8, R140.reuse ;  /* 0x00000008977c7825 */ /* 0x110fe400078e008c */
[----:B------:R-:W5:Y:S02]  /*0dd0*/  LDG.E.64 R126, desc[UR6][R126.64] ;  /* 0x000000067e7e7981 */ /* 0x000f64000c1e1b00 */
[----:B------:R-:W-:-:S02]  /*0de0*/  IMAD.WIDE.U32 R122, R155, 0x8, R140 ;  /* 0x000000089b7a7825 */ /* 0x000fc400078e008c */
[----:B------:R-:W5:Y:S02]  /*0df0*/  LDG.E.64 R124, desc[UR6][R124.64] ;  /* 0x000000067c7c7981 */ /* 0x000f64000c1e1b00 */
[--C-:B--2---:R-:W-:Y:S02]  /*0e00*/  IMAD.WIDE.U32 R120, R157, 0x8, R140.reuse ;  /* 0x000000089d787825 */ /* 0x104fe400078e008c */
[----:B------:R-:W5:Y:S02]  /*0e10*/  LDG.E.64 R122, desc[UR6][R122.64] ;  /* 0x000000067a7a7981 */ /* 0x000f64000c1e1b00 */
[--C-:B0-----:R-:W-:Y:S02]  /*0e20*/  IMAD.WIDE.U32 R70, R159, 0x8, R140.reuse ;  /* 0x000000089f467825 */ /* 0x101fe400078e008c */
[----:B------:R-:W5:Y:S02]  /*0e30*/  LDG.E.64 R120, desc[UR6][R120.64] ;  /* 0x0000000678787981 */ /* 0x000f64000c1e1b00 */
[----:B------:R-:W-:-:S02]  /*0e40*/  IMAD.WIDE.U32 R68, R161, 0x8, R140 ;  /* 0x00000008a1447825 */ /* 0x000fc400078e008c */
[----:B------:R-:W5:Y:S02]  /*0e50*/  LDG.E.64 R70, desc[UR6][R70.64] ;  /* 0x0000000646467981 */ /* 0x000f64000c1e1b00 */
[--C-:B------:R-:W-:Y:S02]  /*0e60*/  IMAD.WIDE.U32 R66, R163, 0x8, R140.reuse ;  /* 0x00000008a3427825 */ /* 0x100fe400078e008c */
[----:B------:R-:W5:Y:S02]  /*0e70*/  LDG.E.64 R68, desc[UR6][R68.64] ;  /* 0x0000000644447981 */ /* 0x000f64000c1e1b00 */
[--C-:B-1----:R-:W-:Y:S02]  /*0e80*/  IMAD.WIDE.U32 R64, R165, 0x8, R140.reuse ;  /* 0x00000008a5407825 */ /* 0x102fe400078e008c */
[----:B------:R-:W5:Y:S02]  /*0e90*/  LDG.E.64 R66, desc[UR6][R66.64] ;  /* 0x0000000642427981 */ /* 0x000f64000c1e1b00 */
[----:B------:R-:W-:-:S02]  /*0ea0*/  IMAD.WIDE.U32 R140, R167, 0x8, R140 ;  /* 0x00000008a78c7825 */ /* 0x000fc400078e008c */
[----:B------:R-:W5:Y:S04]  /*0eb0*/  LDG.E.64 R64, desc[UR6][R64.64] ;  /* 0x0000000640407981 */ /* 0x000f68000c1e1b00 */
[----:B------:R-:W5:Y:S01]  /*0ec0*/  LDG.E.64 R140, desc[UR6][R140.64] ;  /* 0x000000068c8c7981 */ /* 0x000f62000c1e1b00 */
[----:B------:R-:W-:Y:S05]  /*0ed0*/  BRA `(.L_x_2199) ;  /* 0x0000000400307947 */ /* 0x000fea0003800000 */
.L_x_2198:
        /* <DEDUP_REMOVED lines=63> */
[--C-:B------:R-:W-:Y:S02]  /*12d0*/  IMAD.WIDE.U32 R120, R157, 0x8, R140.reuse ;  /* 0x000000089d787825 */ /* 0x100fe400078e008c */
[----:B------:R-:W5:Y:S02]  /*12e0*/  LDG.E.64 R122, desc[UR6][R122.64] ;  /* 0x000000067a7a7981 */ /* 0x000f64000c1e1b00 */
[--C-:B--2---:R-:W-:Y:S02]  /*12f0*/  IMAD.WIDE.U32 R70, R159, 0x8, R140.reuse ;  /* 0x000000089f467825 */ /* 0x104fe400078e008c */
        /* <DEDUP_REMOVED lines=8> */
[----:B------:R-:W5:Y:S04]  /*1380*/  LDG.E.64 R64, desc[UR6][R64.64] ;  /* 0x0000000640407981 */ /* 0x000f68000c1e1b00 */
[----:B-1----:R-:W5:Y:S02]  /*1390*/  LDG.E.64 R140, desc[UR6][R140.64] ;  /* 0x000000068c8c7981 */ /* 0x002f64000c1e1b00 */
.L_x_2199:
        /* <DEDUP_REMOVED lines=29> */
[----:B------:R-:W-:Y:S01]  /*1570*/  FMUL.FTZ R121, R182, R65 ;  /* 0x00000041b6797220 */ /* 0x000fe20000410000 */
[--C-:B------:R-:W-:Y:S01]  /*1580*/  FADD.FTZ R139, R69, -R148.reuse ;  /* 0x80000094458b7221 */ /* 0x100fe20000010000 */
[----:B------:R-:W-:Y:S01]  /*1590*/  FMUL.FTZ R120, R6, R237 ;  /* 0x000000ed06787220 */ /* 0x000fe20000410000 */
[--C-:B------:R-:W-:Y:S01]  /*15a0*/  FADD.FTZ R205, R137, -R148.reuse ;  /* 0x8000009489cd7221 */ /* 0x100fe20000010000 */
[----:B------:R-:W-:Y:S01]  /*15b0*/  SHF.L.U32 R69, R154, 0x10, RZ ;  /* 0x000000109a457819 */ /* 0x000fe200000006ff */
[--C-:B------:R-:W-:Y:S01]  /*15c0*/  FADD.FTZ R127, R127, -R148.reuse ;  /* 0x800000947f7f7221 */ /* 0x100fe20000010000 */
[--C-:B------:R-:W-:Y:S01]  /*15d0*/  FADD.FTZ R185, R125, -R148.reuse ;  /* 0x800000947db97221 */ /* 0x100fe20000010000 */
[----:B------:R-:W-:Y:S01]  /*15e0*/  SHF.L.U32 R154, R153, 0x10, RZ ;  /* 0x00000010999a7819 */ /* 0x000fe200000006ff */
[--C-:B------:R-:W-:Y:S01]  /*15f0*/  FADD.FTZ R233, R128, -R148.reuse ;  /* 0x8000009480e97221 */ /* 0x100fe20000010000 */
[----:B------:R-:W-:Y:S01]  /*1600*/  SHF.L.U32 R186, R144, 0x10, RZ ;  /* 0x0000001090ba7819 */ /* 0x000fe200000006ff */
[--C-:B------:R-:W-:Y:S01]  /*1610*/  FADD.FTZ R187, R124, -R148.reuse ;  /* 0x800000947cbb7221 */ /* 0x100fe20000010000 */
[----:B------:R-:W-:Y:S01]  /*1620*/  SHF.L.U32 R150, R183, 0x10, RZ ;  /* 0x00000010b7967819 */ /* 0x000fe200000006ff */
[----:B------:R-:W-:Y:S01]  /*1630*/  FMUL.FTZ R153, R184, R67 ;  /* 0x00000043b8997220 */ /* 0x000fe20000410000 */
[----:B------:R-:W-:Y:S01]  /*1640*/  FADD.FTZ R182, RZ, R121 ;  /* 0x00000079ffb67221 */ /* 0x000fe20000010000 */
[--C-:B------:R-:W-:Y:S01]  /*1650*/  FADD.FTZ R203, R136, -R148.reuse ;  /* 0x8000009488cb7221 */ /* 0x100fe20000010000 */
[----:B------:R-:W-:Y:S01]  /*1660*/  FMUL.FTZ R128, R6, R201 ;  /* 0x000000c906807220 */ /* 0x000fe20000410000 */
[----:B------:R-:W-:Y:S01]  /*1670*/  FFMA.FTZ R183, R120, R121, RZ ;  /* 0x0000007978b77223 */ /* 0x000fe200000100ff */
[C---:B------:R-:W-:Y:S01]  /*1680*/  FMUL.FTZ R124, R6.reuse, R205 ;  /* 0x000000cd067c7220 */ /* 0x040fe20000410000 */
[----:B------:R-:W-:Y:S01]  /*1690*/  SHF.L.U32 R215, R215, 0x10, RZ ;  /* 0x00000010d7d77819 */ /* 0x000fe200000006ff */
[----:B------:R-:W-:Y:S01]  /*16a0*/  FMUL.FTZ R205, R6, R127 ;  /* 0x0000007f06cd7220 */ /* 0x000fe20000410000 */
[----:B------:R-:W-:Y:S01]  /*16b0*/  SHF.L.U32 R188, R80, 0x10, RZ ;  /* 0x0000001050bc7819 */ /* 0x000fe200000006ff */
[----:B------:R-:W-:Y:S01]  /*16c0*/  FMUL.FTZ R206, R6, R185 ;  /* 0x000000b906ce7220 */ /* 0x000fe20000410000 */
[--C-:B------:R-:W-:Y:S01]  /*16d0*/  FADD.FTZ R235, R126, -R148.reuse ;  /* 0x800000947eeb7221 */ /* 0x100fe20000010000 */
[----:B------:R-:W-:Y:S01]  /*16e0*/  FMUL.FTZ R127, R6, R187 ;  /* 0x000000bb067f7220 */ /* 0x000fe20000410000 */
[----:B------:R-:W-:Y:S01]  /*16f0*/  FMUL.FTZ R185, R186, R69 ;  /* 0x00000045bab97220 */ /* 0x000fe20000410000 */
[----:B------:R-:W-:Y:S01]  /*1700*/  FADD.FTZ R182, R182, R153 ;  /* 0x00000099b6b67221 */ /* 0x000fe20000010000 */
[----:B------:R-:W-:Y:S01]  /*1710*/  FMUL.FTZ R126, R6, R203 ;  /* 0x000000cb067e7220 */ /* 0x000fe20000410000 */
[----:B------:R-:W-:Y:S01]  /*1720*/  FFMA.FTZ R187, R128, R153, R183 ;  /* 0x0000009980bb7223 */ /* 0x000fe200000100b7 */
[--C-:B------:R-:W-:Y:S01]  /*1730*/  FADD.FTZ R209, R71, -R148.reuse ;  /* 0x8000009447d17221 */ /* 0x100fe20000010000 */
[----:B------:R-:W-:Y:S01]  /*1740*/  SHF.L.U32 R71, R156, 0x10, RZ ;  /* 0x000000109c477819 */ /* 0x000fe200000006ff */
[----:B------:R-:W-:Y:S01]  /*1750*/  FMUL.FTZ R183, R188, R215 ;  /* 0x000000d7bcb77220 */ /* 0x000fe20000410000 */
[----:B------:R-:W-:Y:S01]  /*1760*/  SHF.L.U32 R190, R143, 0x10, RZ ;  /* 0x000000108fbe7819 */ /* 0x000fe200000006ff */
[----:B------:R-:W-:Y:S01]  /*1770*/  FADD.FTZ R182, R182, R185 ;  /* 0x000000b9b6b67221 */ /* 0x000fe20000010000 */
[--C-:B------:R-:W-:Y:S01]  /*1780*/  FADD.FTZ R217, R134, -R148.reuse ;  /* 0x8000009486d97221 */ /* 0x100fe20000010000 */
[----:B------:R-:W-:Y:S01]  /*1790*/  FFMA.FTZ R201, R126, R185, R187 ;  /* 0x000000b97ec97223 */ /* 0x000fe200000100bb */
[----:B------:R-:W-:Y:S01]  /*17a0*/  SHF.L.U32 R214, R214, 0x10, RZ ;  /* 0x00000010d6d67819 */ /* 0x000fe200000006ff */
[--C-:B------:R-:W-:Y:S01]  /*17b0*/  FADD.FTZ R125, R122, -R148.reuse ;  /* 0x800000947a7d7221 */ /* 0x100fe20000010000 */
        /* <DEDUP_REMOVED lines=8> */
[--C-:B------:R-:W-:Y:S01]  /*1840*/  FADD.FTZ R213, R141, -R148.reuse ;  /* 0x800000948dd57221 */ /* 0x100fe20000010000 */
[----:B------:R-:W-:Y:S01]  /*1850*/  SHF.L.U32 R198, R142, 0x10, RZ ;  /* 0x000000108ec67819 */ /* 0x000fe200000006ff */
[----:B------:R-:W-:Y:S01]  /*1860*/  FMUL.FTZ R188, R194, R214 ;  /* 0x000000d6c2bc7220 */ /* 0x000fe20000410000 */
[----:B------:R-:W-:Y:S01]  /*1870*/  FADD.FTZ R217, R182, R187 ;  /* 0x000000bbb6d97221 */ /* 0x000fe20000010000 */
[----:B------:R-:W-:Y:S01]  /*1880*/  SHF.L.U32 R158, R179, 0x10, RZ ;  /* 0x00000010b39e7819 */ /* 0x000fe200000006ff */
[----:B------:R-:W-:Y:S01]  /*1890*/  FMUL.FTZ R141, R6, R219 ;  /* 0x000000db068d7220 */ /* 0x000fe20000410000 */
[----:B------:R-:W-:Y:S01]  /*18a0*/  FFMA.FTZ R182, R122, R187, R201 ;  /* 0x000000bb7ab67223 */ /* 0x000fe200000100c9 */
[--C-:B------:R-:W-:Y:S01]  /*18b0*/  FADD.FTZ R133, R133, -R148.reuse ;  /* 0x8000009485857221 */ /* 0x100fe20000010000 */
[----:B------:R-:W-:Y:S01]  /*18c0*/  SHF.L.U32 R179, R180, 0x10, RZ ;  /* 0x00000010b4b37819 */ /* 0x000fe200000006ff */
[----:B------:R-:W-:Y:S01]  /*18d0*/  FADD.FTZ R229, R130, -R148 ;  /* 0x8000009482e57221 */ /* 0x000fe20000010000 */
        /* <DEDUP_REMOVED lines=36> */
[----:B------:R-:W-:Y:S01]  /*1b20*/  SHF.L.U32 R156, R177, 0x10, RZ ;  /* 0x00000010b19c7819 */ /* 0x000fe200000006ff */
[C---:B------:R-:W-:Y:S01]  /*1b30*/  FMUL.FTZ R131, R6.reuse, R233 ;  /* 0x000000e906837220 */ /* 0x040fe20000410000 */
        /* <DEDUP_REMOVED lines=135> */
.L_x_2200:
[----:B------:R-:W-:Y:S02]  /*23b0*/  SHF.L.U32 R187, R143, 0x10, RZ ;  /* 0x000000108fbb7819 */ /* 0x000fe400000006ff */
[----:B------:R-:W-:Y:S02]  /*23c0*/  SHF.L.U32 R186, R80, 0x10, RZ ;  /* 0x0000001050ba7819 */ /* 0x000fe400000006ff */
[----:B------:R-:W-:Y:S01]  /*23d0*/  SHF.L.U32 R221, R99, 0x10, RZ ;  /* 0x0000001063dd7819 */ /* 0x000fe200000006ff */
[----:B------:R-:W0:Y:S01]  /*23e0*/  MUFU.RCP R228, R187 ;  /* 0x000000bb00e47308 */ /* 0x000e220000001000 */
[----:B------:R-:W-:Y:S02]  /*23f0*/  SHF.L.U32 R199, R145, 0x10, RZ ;  /* 0x0000001091c77819 */ /* 0x000fe400000006ff */
[----:B------:R-:W-:Y:S01]  /*2400*/  SHF.L.U32 R185, R144, 0x10, RZ ;  /* 0x0000001090b97819 */ /* 0x000fe200000006ff */
[----:B------:R-:W-:Y:S01]  /*2410*/  FADD.FTZ R226, -R221, R120 ;  /* 0x00000078dde27221 */ /* 0x000fe20000010100 */
[----:B------:R-:W-:-:S02]  /*2420*/  SHF.L.U32 R218, R8, 0x10, RZ ;  /* 0x0000001008da7819 */ /* 0x000fc400000006ff */
        /* <DEDUP_REMOVED lines=18> */
[----:B------:R-:W-:Y:S01]  /*2550*/  PRMT R68, R106, 0x7632, R68 ;  /* 0x000076326a447816 */ /* 0x000fe20000000044 */
[----:B------:R-:W-:Y:S01]  /*2560*/  FADD.FTZ R233, -R233, R134 ;  /* 0x00000086e9e97221 */ /* 0x000fe20000010100 */
[----:B------:R-:W-:Y:S01]  /*2570*/  SHF.L.U32 R209, R100, 0x10, RZ ;  /* 0x0000001064d17819 */ /* 0x000fe200000006ff */
[--C-:B------:R-:W-:Y:S01]  /*2580*/  FADD.FTZ R225, -R239, R140.reuse ;  /* 0x0000008cefe17221 */ /* 0x100fe20000010100 */
[----:B------:R-:W-:Y:S01]  /*2590*/  SHF.L.U32 R219, R101, 0x10, RZ ;  /* 0x0000001065db7819 */ /* 0x000fe200000006ff */
[----:B------:R-:W-:Y:S01]  /*25a0*/  FADD.FTZ R234, -R234, R137 ;  /* 0x00000089eaea7221 */ /* 0x000fe20000010100 */
[----:B------:R-:W-:Y:S01]  /*25b0*/  SHF.L.U32 R207, R108, 0x10, RZ ;  /* 0x000000106ccf7819 */ /* 0x000fe200000006ff */
[----:B------:R-:W4:Y:S01]  /*25c0*/  MUFU.RCP R213, R193 ;  /* 0x000000c100d57308 */ /* 0x000f220000001000 */
[----:B------:R-:W-:Y:S01]  /*25d0*/  PRMT R140, R105, 0x7632, R140 ;  /* 0x00007632698c7816 */ /* 0x000fe2000000008c */
[----:B------:R-:W-:Y:S01]  /*25e0*/  FADD.FTZ R220, -R209, R122 ;  /* 0x0000007ad1dc7221 */ /* 0x000fe20000010100 */
[----:B------:R-:W-:Y:S01]  /*25f0*/  SHF.L.U32 R68, R68, 0x10, RZ ;  /* 0x0000001044447819 */ /* 0x000fe200000006ff */
[----:B------:R-:W-:Y:S01]  /*2600*/  FADD.FTZ R219, -R219, R124 ;  /* 0x0000007cdbdb7221 */ /* 0x000fe20000010100 */
[----:B------:R-:W-:Y:S01]  /*2610*/  SHF.L.U32 R197, R116, 0x10, RZ ;  /* 0x0000001074c57819 */ /* 0x000fe200000006ff */
[----:B0-----:R-:W-:Y:S01]  /*2620*/  FMUL.FTZ R122, R233, R228 ;  /* 0x000000e4e97a7220 */ /* 0x001fe20000410000 */
[----:B------:R-:W-:Y:S01]  /*2630*/  SHF.L.U32 R235, R107, 0x10, RZ ;  /* 0x000000106beb7819 */ /* 0x000fe200000006ff */
[----:B------:R-:W-:Y:S01]  /*2640*/  FADD.FTZ R236, -R207, R138 ;  /* 0x0000008acfec7221 */ /* 0x000fe20000010100 */
[----:B-1----:R-:W-:Y:S01]  /*2650*/  FMUL.FTZ R124, R234, R229 ;  /* 0x000000e5ea7c7220 */ /* 0x002fe20000410000 */
[----:B------:R-:W-:Y:S01]  /*2660*/  SHF.L.U32 R228, R140, 0x10, RZ ;  /* 0x000000108ce47819 */ /* 0x000fe200000006ff */
[----:B------:R-:W0:Y:S01]  /*2670*/  MUFU.RCP R200, R197 ;  /* 0x000000c500c87308 */ /* 0x000e220000001000 */
[--C-:B------:R-:W-:Y:S01]  /*2680*/  FADD.FTZ R229, -R68, R135.reuse ;  /* 0x0000008744e57221 */ /* 0x100fe20000010100 */
[----:B------:R-:W-:Y:S01]  /*2690*/  SHF.L.U32 R137, R105, 0x10, RZ ;  /* 0x0000001069897819 */ /* 0x000fe200000006ff */
[----:B------:R-:W-:Y:S01]  /*26a0*/  FADD.FTZ R235, -R235, R136 ;  /* 0x00000088ebeb7221 */ /* 0x000fe20000010100 */
[----:B------:R-:W-:Y:S01]  /*26b0*/  PRMT R135, R104, 0x7632, R135 ;  /* 0x0000763268877816 */ /* 0x000fe20000000087 */
[----:B--2---:R-:W-:Y:S01]  /*26c0*/  FMUL.FTZ R120, R236, R231 ;  /* 0x000000e7ec787220 */ /* 0x004fe20000410000 */
[----:B------:R-:W-:Y:S01]  /*26d0*/  SHF.L.U32 R223, R98, 0x10, RZ ;  /* 0x0000001062df7819 */ /* 0x000fe200000006ff */
[----:B------:R-:W-:Y:S01]  /*26e0*/  FADD.FTZ R231, -R228, R133 ;  /* 0x00000085e4e77221 */ /* 0x000fe20000010100 */
[----:B------:R-:W-:Y:S01]  /*26f0*/  SHF.L.U32 R130, R114, 0x10, RZ ;  /* 0x0000001072827819 */ /* 0x000fe200000006ff */
[----:B------:R-:W-:Y:S01]  /*2700*/  FADD.FTZ R132, -R137, R132 ;  /* 0x0000008489847221 */ /* 0x000fe20000010100 */
[----:B------:R-:W-:Y:S01]  /*2710*/  SHF.L.U32 R228, R135, 0x10, RZ ;  /* 0x0000001087e47819 */ /* 0x000fe200000006ff */
[----:B---3--:R-:W-:Y:S01]  /*2720*/  FMUL.FTZ R126, R235, R230 ;  /* 0x000000e6eb7e7220 */ /* 0x008fe20000410000 */
[----:B------:R-:W-:Y:S01]  /*2730*/  SHF.L.U32 R195, R117, 0x10, RZ ;  /* 0x0000001075c37819 */ /* 0x000fe200000006ff */
[----:B------:R-:W-:Y:S01]  /*2740*/  MUFU.RCP R137, R130 ;  /* 0x0000008200897308 */ /* 0x000fe20000001000 */
[----:B------:R-:W-:Y:S01]  /*2750*/  FADD.FTZ R222, -R223, R70 ;  /* 0x00000046dfde7221 */ /* 0x000fe20000010100 */
[----:B------:R-:W-:Y:S01]  /*2760*/  PRMT R230, R103, 0x7632, R230 ;  /* 0x0000763267e67816 */ /* 0x000fe200000000e6 */
[----:B------:R-:W-:Y:S01]  /*2770*/  FADD.FTZ R228, -R228, R131 ;  /* 0x00000083e4e47221 */ /* 0x000fe20000010100 */
[----:B------:R-:W-:Y:S01]  /*2780*/  SHF.L.U32 R70, R113, 0x10, RZ ;  /* 0x0000001071467819 */ /* 0x000fe200000006ff */
[----:B----4-:R-:W-:Y:S01]  /*2790*/  FMUL.FTZ R131, R218, R213 ;  /* 0x000000d5da837220 */ /* 0x010fe20000410000 */
[----:B------:R-:W-:-:S02]  /*27a0*/  PRMT R135, R102, 0x7632, R135 ;  /* 0x0000763266877816 */ /* 0x000fc40000000087 */
[----:B------:R-:W-:Y:S01]  /*27b0*/  SHF.L.U32 R148, R79, 0x10, RZ ;  /* 0x000000104f947819 */ /* 0x000fe200000006ff */
[----:B------:R-:W1:Y:S01]  /*27c0*/  MUFU.RCP R212, R195 ;  /* 0x000000c300d47308 */ /* 0x000e620000001000 */
[----:B------:R-:W-:Y:S02]  /*27d0*/  SHF.L.U32 R189, R142, 0x10, RZ ;  /* 0x000000108ebd7819 */ /* 0x000fe400000006ff */
[----:B------:R-:W-:Y:S02]  /*27e0*/  SHF.L.U32 R138, R115, 0x10, RZ ;  /* 0x00000010738a7819 */ /* 0x000fe400000006ff */
[----:B------:R-:W-:Y:S02]  /*27f0*/  SHF.L.U32 R230, R230, 0x10, RZ ;  /* 0x00000010e6e67819 */ /* 0x000fe400000006ff */
[----:B------:R-:W-:Y:S01]  /*2800*/  SHF.L.U32 R218, R135, 0x10, RZ ;  /* 0x0000001087da7819 */ /* 0x000fe200000006ff */
[----:B------:R-:W2:Y:S01]  /*2810*/  MUFU.RCP R227, R70 ;  /* 0x0000004600e37308 */ /* 0x000ea20000001000 */
[----:B------:R-:W-:Y:S01]  /*2820*/  PRMT R234, R101, 0x7632, R234 ;  /* 0x0000763265ea7816 */ /* 0x000fe200000000ea */
[----:B------:R-:W-:Y:S01]  /*2830*/  FADD.FTZ R213, -R230, R129 ;  /* 0x00000081e6d57221 */ /* 0x000fe20000010100 */
[----:B------:R-:W-:Y:S01]  /*2840*/  PRMT R135, R100, 0x7632, R135 ;  /* 0x0000763264877816 */ /* 0x000fe20000000087 */
[----:B------:R-:W-:Y:S01]  /*2850*/  FADD.FTZ R230, -R218, R127 ;  /* 0x0000007fdae67221 */ /* 0x000fe20000010100 */
[----:B------:R-:W-:Y:S01]  /*2860*/  PRMT R236, R99, 0x7632, R236 ;  /* 0x0000763263ec7816 */ /* 0x000fe200000000ec */
[----:B0-----:R-:W-:Y:S01]  /*2870*/  FMUL.FTZ R127, R219, R200 ;  /* 0x000000c8db7f7220 */ /* 0x001fe20000410000 */
        /* <DEDUP_REMOVED lines=10> */
[----:B------:R-:W-:Y:S01]  /*2920*/  FADD.FTZ R234, -R200, R123 ;  /* 0x0000007bc8ea7221 */ /* 0x000fe20000010100 */
[----:B------:R-:W-:Y:S01]  /*2930*/  SHF.L.U32 R218, R110, 0x10, RZ ;  /* 0x000000106eda7819 */ /* 0x000fe200000006ff */
[----:B------:R-:W-:Y:S01]  /*2940*/  FMUL.FTZ R123, R226, R137 ;  /* 0x00000089e27b7220 */ /* 0x000fe20000410000 */
[----:B------:R-:W-:Y:S01]  /*2950*/  SHF.L.U32 R188, R81, 0x10, RZ ;  /* 0x0000001051bc7819 */ /* 0x000fe200000006ff */
[----:B------:R-:W-:Y:S01]  /*2960*/  FADD.FTZ R226, -R236, R121 ;  /* 0x00000079ece27221 */ /* 0x000fe20000010100 */
[----:B------:R-:W-:Y:S01]  /*2970*/  SHF.L.U32 R136, R88, 0x10, RZ ;  /* 0x0000001058887819 */ /* 0x000fe200000006ff */
[----:B--2---:R-:W-:Y:S01]  /*2980*/  FMUL.FTZ R135, R222, R227 ;  /* 0x000000e3de877220 */ /* 0x004fe20000410000 */
[----:B------:R-:W2:Y:S01]  /*2990*/  MUFU.RCP R139, R138 ;  /* 0x0000008a008b7308 */ /* 0x000ea20000001000 */
[----:B------:R-:W-:Y:S01]  /*29a0*/  PRMT R236, R97, 0x7632, R236 ;  /* 0x0000763261ec7816 */ /* 0x000fe200000000ec */
[----:B0-----:R-:W-:Y:S01]  /*29b0*/  FMUL.FTZ R128, R237, R210 ;  /* 0x000000d2ed807220 */ /* 0x001fe20000410000 */
[----:B------:R-:W-:-:S02]  /*29c0*/  SHF.L.U32 R64, R89, 0x10, RZ ;  /* 0x0000001059407819 */ /* 0x000fc400000006ff */
[----:B------:R-:W-:Y:S02]  /*29d0*/  PRMT R238, R96, 0x7632, R238 ;  /* 0x0000763260ee7816 */ /* 0x000fe400000000ee */
[----:B------:R-:W-:Y:S01]  /*29e0*/  SHF.L.U32 R68, R90, 0x10, RZ ;  /* 0x000000105a447819 */ /* 0x000fe200000006ff */
[----:B------:R-:W0:Y:S01]  /*29f0*/  MUFU.RCP R140, R66 ;  /* 0x00000042008c7308 */ /* 0x000e220000001000 */
[----:B------:R-:W-:Y:S01]  /*2a00*/  PRMT R200, R98, 0x7632, R200 ;  /* 0x0000763262c87816 */ /* 0x000fe200000000c8 */
[----:B-1----:R-:W-:Y:S01]  /*2a10*/  FMUL.FTZ R132, R132, R211 ;  /* 0x000000d384847220 */ /* 0x002fe20000410000 */
[----:B------:R-:W-:Y:S02]  /*2a20*/  SHF.L.U32 R194, R84, 0x10, RZ ;  /* 0x0000001054c27819 */ /* 0x000fe400000006ff */
[----:B------:R-:W-:Y:S02]  /*2a30*/  SHF.L.U32 R217, R91, 0x10, RZ ;  /* 0x000000105bd97819 */ /* 0x000fe400000006ff */
[----:B------:R-:W-:Y:S01]  /*2a40*/  SHF.L.U32 R191, R119, 0x10, RZ ;  /* 0x0000001077bf7819 */ /* 0x000fe200000006ff */
[----:B------:R-:W1:Y:S01]  /*2a50*/  MUFU.RCP R235, R218 ;  /* 0x000000da00eb7308 */ /* 0x000e620000001000 */
        /* <DEDUP_REMOVED lines=30> */
[----:B------:R-:W2:Y:S01]  /*2c40*/  MUFU.RCP R211, R68 ;  /* 0x0000004400d37308 */ /* 0x000ea20000001000 */
[----:B------:R-:W-:Y:S01]  /*2c50*/  SHF.L.U32 R219, R109, 0x10, RZ ;  /* 0x000000106ddb7819 */ /* 0x000fe200000006ff */
        /* <DEDUP_REMOVED lines=8> */
[----:B------:R-:W-:Y:S02]  /*2ce0*/  SHF.L.U32 R71, R156, 0x10, RZ ;  /* 0x000000109c477819 */ /* 0x000fe400000006ff */
[----:B------:R-:W-:Y:S02]  /*2cf0*/  SHF.L.U32 R164, R164, 0x10, RZ ;  /* 0x00000010a4a47819 */ /* 0x000fe400000006ff */
[----:B------:R-:W-:Y:S01]  /*2d00*/  SHF.L.U32 R134, R87, 0x10, RZ ;  /* 0x0000001057867819 */ /* 0x000fe200000006ff */
[----:B------:R-:W1:Y:S01]  /*2d10*/  MUFU.RCP R212, R217 ;  /* 0x000000d900d47308 */ /* 0x000e620000001000 */
[----:B------:R-:W-:Y:S01]  /*2d20*/  FMUL.FTZ R187, R187, R71 ;  /* 0x00000047bbbb7220 */ /* 0x000fe20000410000 */
        /* <DEDUP_REMOVED lines=10> */
[----:B------:R-:W-:Y:S01]  /*2dd0*/  FMUL.FTZ R186, R66, R171 ;  /* 0x000000ab42ba7220 */ /* 0x000fe20000410000 */
[----:B------:R-:W0:Y:S01]  /*2de0*/  MUFU.RCP R121, R222 ;  /* 0x000000de00797308 */ /* 0x000e220000001000 */
[----:B------:R-:W-:Y:S01]  /*2df0*/  SHF.L.U32 R173, R173, 0x10, RZ ;  /* 0x00000010adad7819 */ /* 0x000fe200000006ff */
[----:B-1----:R-:W-:Y:S01]  /*2e00*/  FMUL.FTZ R211, R67, R212 ;  /* 0x000000d443d37220 */ /* 0x002fe20000410000 */
[----:B------:R-:W-:Y:S01]  /*2e10*/  SHF.L.U32 R67, R216, 0x10, RZ ;  /* 0x00000010d8437819 */ /* 0x000fe200000006ff */
[----:B------:R-:W-:-:S04]  /*2e20*/  FMUL.FTZ R216, R164, R129 ;  /* 0x00000081a4d87220 */ /* 0x000fc80000410000 */
[----:B------:R-:W1:Y:S01]  /*2e30*/  MUFU.RCP R69, R220 ;  /* 0x000000dc00457308 */ /* 0x000e620000001000 */
[----:B--2---:R-:W-:Y:S01]  /*2e40*/  FMUL.FTZ R133, R232, R201 ;  /* 0x000000c9e8857220 */ /* 0x004fe20000410000 */
[----:B------:R-:W-:-:S06]  /*2e50*/  SHF.L.U32 R201, R111, 0x10, RZ ;  /* 0x000000106fc97819 */ /* 0x000fcc00000006ff */
[----:B------:R-:W2:Y:S01]  /*2e60*/  MUFU.RCP R202, R190 ;  /* 0x000000be00ca7308 */ /* 0x000ea20000001000 */
[----:B0-----:R-:W-:Y:S01]  /*2e70*/  FMUL.FTZ R213, R238, R121 ;  /* 0x00000079eed57220 */ /* 0x001fe20000410000 */
[----:B------:R-:W-:Y:S01]  /*2e80*/  FMUL.FTZ R121, R199, R65 ;  /* 0x00000041c7797220 */ /* 0x000fe20000410000 */
[----:B------:R-:W-:Y:S01]  /*2e90*/  SHF.L.U32 R199, R174, 0x10, RZ ;  /* 0x00000010aec77819 */ /* 0x000fe200000006ff */
[----:B------:R-:W-:Y:S02]  /*2ea0*/  FMUL.FTZ R174, R191, R160 ;  /* 0x000000a0bfae7220 */ /* 0x000fe40000410000 */
[----:B------:R-:W-:Y:S02]  /*2eb0*/  FADD.FTZ R156, RZ, R121 ;  /* 0x00000079ff9c7221 */ /* 0x000fe40000010000 */
[----:B------:R-:W0:Y:S01]  /*2ec0*/  MUFU.RCP R232, R201 ;  /* 0x000000c900e87308 */ /* 0x000e220000001000 */
[----:B-1----:R-:W-:Y:S01]  /*2ed0*/  FMUL.FTZ R212, R224, R69 ;  /* 0x00000045e0d47220 */ /* 0x002fe20000410000 */
[----:B------:R-:W-:-:S02]  /*2ee0*/  SHF.L.U32 R69, R154, 0x10, RZ ;  /* 0x000000109a457819 */ /* 0x000fc400000006ff */
[----:B------:R-:W-:Y:S01]  /*2ef0*/  SHF.L.U32 R154, R153, 0x10, RZ ;  /* 0x00000010999a7819 */ /* 0x000fe200000006ff */
[----:B------:R-:W-:Y:S01]  /*2f00*/  FMUL.FTZ R153, R148, R67 ;  /* 0x0000004394997220 */ /* 0x000fe20000410000 */
[----:B------:R-:W-:Y:S01]  /*2f10*/  FFMA.FTZ R148, R121, R120, RZ ;  /* 0x0000007879947223 */ /* 0x000fe200000100ff */
[----:B------:R-:W-:Y:S01]  /*2f20*/  FMUL.FTZ R185, R185, R69 ;  /* 0x00000045b9b97220 */ /* 0x000fe20000410000 */
[----:B------:R1:W3:Y:S01]  /*2f30*/  MUFU.RCP R203, R192 ;  /* 0x000000c000cb7308 */ /* 0x0002e20000001000 */
[----:B------:R-:W-:Y:S01]  /*2f40*/  FADD.FTZ R156, R156, R153 ;  /* 0x000000999c9c7221 */ /* 0x000fe20000010000 */
[----:B------:R-:W-:Y:S01]  /*2f50*/  FFMA.FTZ R148, R153, R128, R148 ;  /* 0x0000008099947223 */ /* 0x000fe20000010094 */
[----:B--2---:R-:W-:Y:S02]  /*2f60*/  FMUL.FTZ R202, R231, R202 ;  /* 0x000000cae7ca7220 */ /* 0x004fe40000410000 */
[----:B------:R-:W-:Y:S01]  /*2f70*/  FADD.FTZ R158, R156, R185 ;  /* 0x000000b99c9e7221 */ /* 0x000fe20000010000 */
[----:B------:R-:W-:Y:S01]  /*2f80*/  FFMA.FTZ R156, R185, R126, R148 ;  /* 0x0000007eb99c7223 */ /* 0x000fe20000010094 */
[----:B------:R-:W-:Y:S01]  /*2f90*/  SHF.L.U32 R148, R175, 0x10, RZ ;  /* 0x00000010af947819 */ /* 0x000fe200000006ff */
[----:B------:R-:W2:Y:S01]  /*2fa0*/  MUFU.RCP R240, R219 ;  /* 0x000000db00f07308 */ /* 0x000ea20000001000 */
[----:B------:R-:W-:Y:S01]  /*2fb0*/  FADD.FTZ R158, R158, R183 ;  /* 0x000000b79e9e7221 */ /* 0x000fe20000010000 */
[----:B------:R-:W-:Y:S01]  /*2fc0*/  FFMA.FTZ R156, R183, R124, R156 ;  /* 0x0000007cb79c7223 */ /* 0x000fe2000001009c */
[----:B0-----:R-:W-:Y:S01]  /*2fd0*/  FMUL.FTZ R139, R223, R232 ;  /* 0x000000e8df8b7220 */ /* 0x001fe20000410000 */
[----:B------:R-:W-:Y:S01]  /*2fe0*/  SHF.L.U32 R223, R182, 0x10, RZ ;  /* 0x00000010b6df7819 */ /* 0x000fe200000006ff */
[----:B------:R-:W-:Y:S01]  /*2ff0*/  FADD.FTZ R231, R158, R187 ;  /* 0x000000bb9ee77221 */ /* 0x000fe20000010000 */
[----:B------:R-:W-:Y:S01]  /*3000*/  FFMA.FTZ R229, R187, R122, R156 ;  /* 0x0000007abbe57223 */ /* 0x000fe2000001009c */
[----:B------:R-:W-:Y:S01]  /*3010*/  SHF.L.U32 R175, R176, 0x10, RZ ;  /* 0x00000010b0af7819 */ /* 0x000fe200000006ff */
[----:B------:R0:W4:Y:S01]  /*3020*/  MUFU.RCP R205, R196 ;  /* 0x000000c400cd7308 */ /* 0x0001220000001000 */
[----:B------:R-:W-:Y:S01]  /*3030*/  FADD.FTZ R158, R231, R188 ;  /* 0x000000bce79e7221 */ /* 0x000fe20000010000 */
[----:B------:R-:W-:Y:S01]  /*3040*/  FFMA.FTZ R156, R188, R141, R229 ;  /* 0x0000008dbc9c7223 */ /* 0x000fe200000100e5 */
[----:B------:R-:W-:Y:S01]  /*3050*/  FMUL.FTZ R229, R190, R223 ;  /* 0x000000dfbee57220 */ /* 0x000fe20000410000 */
[----:B-1----:R-:W-:Y:S01]  /*3060*/  FMUL.FTZ R192, R192, R150 ;  /* 0x00000096c0c07220 */ /* 0x002fe20000410000 */
[----:B------:R-:W-:Y:S01]  /*3070*/  FADD.FTZ R176, R158, R227 ;  /* 0x000000e39eb07221 */ /* 0x000fe20000010000 */
[----:B------:R-:W-:Y:S01]  /*3080*/  FFMA.FTZ R158, R227, R132, R156 ;  /* 0x00000084e39e7223 */ /* 0x000fe2000001009c */
[----:B------:R-:W-:Y:S01]  /*3090*/  SHF.L.U32 R156, R177, 0x10, RZ ;  /* 0x00000010b19c7819 */ /* 0x000fe200000006ff */
[----:B---3--:R-:W-:Y:S01]  /*30a0*/  FMUL.FTZ R203, R228, R203 ;  /* 0x000000cbe4cb7220 */ /* 0x008fe20000410000 */
[----:B------:R-:W-:Y:S01]  /*30b0*/  FADD.FTZ R189, R176, R229 ;  /* 0x000000e5b0bd7221 */ /* 0x000fe20000010000 */
[----:B------:R-:W-:Y:S01]  /*30c0*/  FFMA.FTZ R177, R229, R202, R158 ;  /* 0x000000cae5b17223 */ /* 0x000fe2000001009e */
[----:B--2---:R-:W-:Y:S01]  /*30d0*/  FMUL.FTZ R200, R225, R240 ;  /* 0x000000f0e1c87220 */ /* 0x004fe20000410000 */
[----:B------:R-:W-:Y:S01]  /*30e0*/  SHF.L.U32 R225, R184, 0x10, RZ ;  /* 0x00000010b8e17819 */ /* 0x000fe200000006ff */
[----:B------:R-:W-:Y:S01]  /*30f0*/  FADD.FTZ R191, R189, R174 ;  /* 0x000000aebdbf7221 */ /* 0x000fe20000010000 */
[----:B------:R-:W-:Y:S01]  /*3100*/  FFMA.FTZ R189, R174, R133, R177 ;  /* 0x00000085aebd7223 */ /* 0x000fe200000100b1 */
[----:B------:R-:W-:Y:S01]  /*3110*/  FMUL.FTZ R176, R193, R162 ;  /* 0x000000a2c1b07220 */ /* 0x000fe20000410000 */
[----:B------:R-:W1:Y:S01]  /*3120*/  MUFU.RCP R206, R198 ;  /* 0x000000c600ce7308 */ /* 0x000e620000001000 */
        /* <DEDUP_REMOVED lines=10> */
[----:B------:R-:W2:Y:S01]  /*31d0*/  MUFU.RCP R207, R134 ;  /* 0x0000008600cf7308 */ /* 0x000ea20000001000 */
        /* <DEDUP_REMOVED lines=8> */
[----:B------:R-:W-:Y:S01]  /*3260*/  FMUL.FTZ R191, R198, R199 ;  /* 0x000000c7c6bf7220 */ /* 0x000fe20000410000 */
[----:B-1----:R-:W-:Y:S01]  /*3270*/  FMUL.FTZ R206, R233, R206 ;  /* 0x000000cee9ce7220 */ /* 0x002fe20000410000 */
        /* <DEDUP_REMOVED lines=76> */
.L_x_2201:
[----:B------:R-:W0:Y:S01]  /*3740*/  SHFL.DOWN PT, R246, R242, 0x10, 0x1f ;  /* 0x0a001f00f2f67f89 */ /* 0x000e2200000e0000 */
[----:B------:R-:W-:Y:S01]  /*3750*/  FADD.FTZ R11, R64, R11 ;  /* 0x0000000b400b7221 */ /* 0x000fe20000010000 */
[----:B------:R-:W-:Y:S01]  /*3760*/  FADD.FTZ R12, R201, R12 ;  /* 0x0000000cc90c7221 */ /* 0x000fe20000010000 */
[----:B------:R-:W-:Y:S01]  /*3770*/  FADD.FTZ R14, R217, R14 ;  /* 0x0000000ed90e7221 */ /* 0x000fe20000010000 */
[----:B------:R-:W-:Y:S01]  /*3780*/  FADD.FTZ R13, R66, R13 ;  /* 0x0000000d420d7221 */ /* 0x000fe20000010000 */
[----:B------:R-:W-:Y:S01]  /*3790*/  FADD.FTZ R48, R171, R48 ;  /* 0x00000030ab307221 */ /* 0x000fe20000010000 */
        /* <DEDUP_REMOVED lines=77> */
[----:B------:R-:W0:Y:S01]  /*3c70*/  S2R R146, SR_TID.X ;  /* 0x0000000000927919 */ /* 0x000e220000002100 */
[----:B------:R-:W1:Y:S01]  /*3c80*/  S2UR UR5, SR_CgaCtaId ;  /* 0x00000000000579c3 */ /* 0x000e620000008800 */
[----:B------:R-:W-:Y:S02]  /*3c90*/  UMOV UR4, 0x400 ;  /* 0x0000040000047882 */ /* 0x000fe40000000000 */
[----:B-1----:R-:W-:-:S06]  /*3ca0*/  ULEA UR4, UR5, UR4, 0x18 ;  /* 0x0000000405047291 */ /* 0x002fcc000f8ec0ff */
[----:B------:R-:W-:Y:S02]  /*3cb0*/  MOV R7, UR4 ;  /* 0x0000000400077c02 */ /* 0x000fe40008000f00 */
[----:B0-----:R-:W-:Y:S02]  /*3cc0*/  SHF.R.U32.HI R67, RZ, 0x2, R146 ;  /* 0x00000002ff437819 */ /* 0x001fe40000011692 */
[----:B------:R-:W-:Y:S02]  /*3cd0*/  IADD3 R66, PT, PT, R7, 0x3c20, RZ ;  /* 0x00003c2007427810 */ /* 0x000fe40007ffe0ff */
[----:B------:R-:W-:Y:S02]  /*3ce0*/  LOP3.LUT R67, R67, 0x18, RZ, 0xc0, !PT ;  /* 0x0000001843437812 */ /* 0x000fe400078ec0ff */
[----:B------:R-:W-:-:S04]  /*3cf0*/  @!P1 IADD3 R66, PT, PT, R7, 0x3c00, RZ ;  /* 0x00003c0007429810 */ /* 0x000fc80007ffe0ff */
[----:B------:R-:W-:-:S05]  /*3d00*/  IADD3 R66, PT, PT, R67, R66, RZ ;  /* 0x0000004243427210 */ /* 0x000fca0007ffe0ff */
[----:B------:R0:W-:Y:S02]  /*3d10*/  STS.64 [R66], R64 ;  /* 0x0000004042007388 */ /* 0x0001e40000000a00 */
.L_x_2203:
[----:B------:R-:W-:Y:S05]  /*3d20*/  BSYNC.RECONVERGENT B0 ;  /* 0x0000000000007941 */ /* 0x000fea0003800200 */
.L_x_2202:
        /* <DEDUP_REMOVED lines=17> */
[----:B------:R-:W-:Y:S01]  /*3e40*/  FMUL.FTZ R70, R70, 0.00026041668024845421314 ;  /* 0x3988888946467820 */ /* 0x000fe20000410000 */
[----:B------:R-:W-:-:S04]  /*3e50*/  FMUL.FTZ R71, R71, 0.00026041668024845421314 ;  /* 0x3988888947477820 */ /* 0x000fc80000410000 */
        /* <DEDUP_REMOVED lines=44> */
[----:B------:R-:W-:Y:S01]  /*4120*/  FADD.FTZ R139, -R131, R176 ;  /* 0x000000b0838b7221 */ /* 0x000fe20000010100 */
[----:B------:R-:W-:Y:S01]  /*4130*/  FADD.FTZ R181, -R140, R181 ;  /* 0x000000b58cb57221 */ /* 0x000fe20000010100 */
[----:B------:R-:W-:Y:S01]  /*4140*/  FADD.FTZ R201, -R71, R222 ;  /* 0x000000de47c97221 */ /* 0x000fe20000010100 */
[----:B0-----:R-:W-:-:S04]  /*4150*/  IMAD.WIDE.U32 R66, R5, 0x8, R64 ;  /* 0x0000000805427825 */ /* 0x001fc800078e0040 */
[C---:B------:R-:W-:Y:S01]  /*4160*/  FMUL.FTZ R127, R6.reuse, R153 ;  /* 0x00000099067f7220 */ /* 0x040fe20000410000 */
[----:B------:R-:W-:Y:S01]  /*4170*/  FADD.FTZ R177, -R177, R134 ;  /* 0x00000086b1b17221 */ /* 0x000fe20000010100 */
[----:B------:R-:W-:Y:S01]  /*4180*/  FMUL.FTZ R132, R6, R187 ;  /* 0x000000bb06847220 */ /* 0x000fe20000410000 */
[----:B------:R-:W-:-:S04]  /*4190*/  IMAD.WIDE.U32 R68, R3, 0x8, R64 ;  /* 0x0000000803447825 */ /* 0x000fc800078e0040 */
[C---:B------:R-:W-:Y:S01]  /*41a0*/  FMUL.FTZ R133, R6.reuse, R133 ;  /* 0x0000008506857220 */ /* 0x040fe20000410000 */
[C---:B------:R-:W-:Y:S01]  /*41b0*/  FMUL.FTZ R134, R6.reuse, R227 ;  /* 0x000000e306867220 */ /* 0x040fe20000410000 */
[----:B------:R-:W-:Y:S01]  /*41c0*/  FMUL.FTZ R135, R6, R135 ;  /* 0x0000008706877220 */ /* 0x000fe20000410000 */
[----:B------:R-:W-:Y:S01]  /*41d0*/  IMAD.WIDE.U32 R122, R149, 0x8, R64 ;  /* 0x00000008957a7825 */ /* 0x000fe200078e0040 */
[----:B------:R0:W-:Y:S03]  /*41e0*/  STG.E.64 desc[UR6][R66.64], R126 ;  /* 0x0000007e42007986 */ /* 0x0001e6000c101b06 */
        /* <DEDUP_REMOVED lines=8> */
[----:B------:R-:W-:Y:S01]  /*4270*/  FADD.FTZ R207, -R207, R182 ;  /* 0x000000b6cfcf7221 */ /* 0x000fe20000010100 */
[----:B------:R-:W-:Y:S01]  /*4280*/  FMUL.FTZ R137, R6, R203 ;  /* 0x000000cb06897220 */ /* 0x000fe20000410000 */
[----:B------:R-:W-:-:S04]  /*4290*/  IMAD.WIDE.U32 R4, R4, 0x8, R64 ;  /* 0x0000000804047825 */ /* 0x000fc800078e0040 */
[----:B------:R-:W-:Y:S01]  /*42a0*/  FMUL.FTZ R138, R6, R139 ;  /* 0x0000008b068a7220 */ /* 0x000fe20000410000 */
[----:B------:R-:W-:Y:S01]  /*42b0*/  FADD.FTZ R193, -R208, R193 ;  /* 0x000000c1d0c17221 */ /* 0x000fe20000010100 */
[----:B------:R-:W-:Y:S01]  /*42c0*/  FMUL.FTZ R139, R6, R189 ;  /* 0x000000bd068b7220 */ /* 0x000fe20000410000 */
[----:B------:R-:W-:-:S04]  /*42d0*/  IMAD.WIDE.U32 R2, R2, 0x8, R64 ;  /* 0x0000000802027825 */ /* 0x000fc800078e0040 */
[C---:B0-----:R-:W-:Y:S01]  /*42e0*/  FMUL.FTZ R66, R6.reuse, R169 ;  /* 0x000000a906427220 */ /* 0x041fe20000410000 */
[----:B------:R-:W-:Y:S01]  /*42f0*/  FMUL.FTZ R67, R6, R205 ;  /* 0x000000cd06437220 */ /* 0x000fe20000410000 */
        /* <DEDUP_REMOVED lines=14> */
[----:B------:R-:W-:-:S04]  /*43e0*/  IMAD.WIDE.U32 R148, R161, 0x8, R64 ;  /* 0x00000008a1947825 */ /* 0x000fc800078e0040 */
[----:B------:R-:W-:-:S04]  /*43f0*/  IMAD.WIDE.U32 R150, R163, 0x8, R64 ;  /* 0x00000008a3967825 */ /* 0x000fc800078e0040 */
[----:B------:R-:W-:-:S04]  /*4400*/  IMAD.WIDE.U32 R152, R165, 0x8, R64 ;  /* 0x00000008a5987825 */ /* 0x000fc800078e0040 */
[----:B------:R-:W-:-:S04]  /*4410*/  IMAD.WIDE.U32 R154, R167, 0x8, R64 ;  /* 0x00000008a79a7825 */ /* 0x000fc800078e0040 */
[C---:B------:R-:W-:Y:S01]  /*4420*/  FMUL.FTZ R64, R6.reuse, R185 ;  /* 0x000000b906407220 */ /* 0x040fe20000410000 */
[----:B------:R-:W-:-:S05]  /*4430*/  FMUL.FTZ R65, R6, R183 ;  /* 0x000000b706417220 */ /* 0x000fca0000410000 */
        /* <DEDUP_REMOVED lines=10> */
[----:B------:R1:W-:Y:S01]  /*44e0*/  STG.E.64 desc[UR6][R122.64], R66 ;  /* 0x000000427a007986 */ /* 0x0003e2000c101b06 */
[C---:B------:R-:W-:Y:S01]  /*44f0*/  FMUL.FTZ R69, R6.reuse, R195 ;  /* 0x000000c306457220 */ /* 0x040fe20000410000 */
[----:B--2---:R-:W2:Y:S02]  /*4500*/  LDC.64 R2, c[0x0][0x380] ;  /* 0x0000e000ff027b82 */ /* 0x004ea40000000a00 */
[----:B------:R4:W-:Y:S01]  /*4510*/  STG.E.64 desc[UR6][R124.64], R126 ;  /* 0x0000007e7c007986 */ /* 0x0009e2000c101b06 */
[C---:B---3--:R-:W-:Y:S01]  /*4520*/  FMUL.FTZ R70, R6.reuse, R199 ;  /* 0x000000c706467220 */ /* 0x048fe20000410000 */
[----:B------:R-:W-:-:S02]  /*4530*/  FMUL.FTZ R71, R6, R211 ;  /* 0x000000d306477220 */ /* 0x000fc40000410000 */
[----:B------:R4:W-:Y:S01]  /*4540*/  STG.E.64 desc[UR6][R128.64], R156 ;  /* 0x0000009c80007986 */ /* 0x0009e2000c101b06 */
[C---:B0-----:R-:W-:Y:S01]  /*4550*/  FMUL.FTZ R120, R6.reuse, R219 ;  /* 0x000000db06787220 */ /* 0x041fe20000410000 */
[C---:B------:R-:W-:Y:S02]  /*4560*/  FMUL.FTZ R121, R6.reuse, R201 ;  /* 0x000000c906797220 */ /* 0x040fe40000410000 */
[----:B------:R4:W-:Y:S01]  /*4570*/  STG.E.64 desc[UR6][R130.64], R4 ;  /* 0x0000000482007986 */ /* 0x0009e2000c101b06 */
[C---:B-1----:R-:W-:Y:S01]  /*4580*/  FMUL.FTZ R66, R6.reuse, R181 ;  /* 0x000000b506427220 */ /* 0x042fe20000410000 */
[----:B------:R-:W-:Y:S02]  /*4590*/  FMUL.FTZ R67, R6, R197 ;  /* 0x000000c506437220 */ /* 0x000fe40000410000 */
[----:B------:R4:W-:Y:S04]  /*45a0*/  STG.E.64 desc[UR6][R140.64], R64 ;  /* 0x000000408c007986 */ /* 0x0009e8000c101b06 */
[----:B------:R4:W-:Y:S04]  /*45b0*/  STG.E.64 desc[UR6][R148.64], R68 ;  /* 0x0000004494007986 */ /* 0x0009e8000c101b06 */
[----:B------:R4:W-:Y:S01]  /*45c0*/  STG.E.64 desc[UR6][R150.64], R70 ;  /* 0x0000004696007986 */ /* 0x0009e2000c101b06 */
[----:B--2---:R-:W-:-:S03]  /*45d0*/  IADD3 R10, PT, PT, R10, R2, RZ ;  /* 0x000000020a0a7210 */ /* 0x004fc60007ffe0ff */
[----:B------:R4:W-:Y:S01]  /*45e0*/  STG.E.64 desc[UR6][R152.64], R66 ;  /* 0x0000004298007986 */ /* 0x0009e2000c101b06 */
[----:B------:R-:W-:-:S03]  /*45f0*/  ISETP.GE.AND P2, PT, R10, R3, PT ;  /* 0x000000030a00720c */ /* 0x000fc60003f46270 */
[----:B------:R4:W-:Y:S10]  /*4600*/  STG.E.64 desc[UR6][R154.64], R120 ;  /* 0x000000789a007986 */ /* 0x0009f4000c101b06 */
        /* <DEDUP_REMOVED lines=22> */
[----:B----4-:R-:W-:Y:S02]  /*4770*/  MOV R5, R38 ;  /* 0x0000002600057202 */ /* 0x010fe40000000f00 */
        /* <DEDUP_REMOVED lines=23> */
.L_x_2197:
[----:B-----5:R-:W0:Y:S01]  /*48f0*/  LDC.64 R96, c[0x0][0x3e0] ;  /* 0x0000f800ff607b82 */ /* 0x020e220000000a00 */
[----:B------:R-:W-:-:S06]  /*4900*/  UIMAD UR4, UR8, 0x780, URZ ;  /* 0x00000780080478a4 */ /* 0x000fcc000f8e02ff */
[----:B------:R-:W-:Y:S01]  /*4910*/  LOP3.LUT R13, R146, UR4, RZ, 0xfc, !PT ;  /* 0x00000004920d7c12 */ /* 0x000fe2000f8efcff */
        /* <DEDUP_REMOVED lines=14> */
[----:B------:R-:W-:Y:S01]  /*4a00*/  IADD3 R91, PT, PT, R13, 0x580, RZ ;  /* 0x000005800d5b7810 */ /* 0x000fe20007ffe0ff */
[----:B-1----:R-:W-:Y:S01]  /*4a10*/  IMAD.WIDE.U32 R18, R19, 0x8, R98 ;  /* 0x0000000813127825 */ /* 0x002fe200078e0062 */
[C---:B------:R-:W-:Y:S02]  /*4a20*/  IADD3 R95, PT, PT, R13.reuse, 0x600, RZ ;  /* 0x000006000d5f7810 */ /* 0x040fe40007ffe0ff */
[----:B------:R-:W-:Y:S01]  /*4a30*/  IADD3 R101, PT, PT, R13, 0x680, RZ ;  /* 0x000006800d657810 */ /* 0x000fe20007ffe0ff */
[----:B------:R-:W-:Y:S01]  /*4a40*/  IMAD.WIDE.U32 R20, R23, 0x8, R96 ;  /* 0x0000000817147825 */ /* 0x000fe200078e0060 */
[----:B------:R-:W-:-:S03]  /*4a50*/  IADD3 R103, PT, PT, R13, 0x700, RZ ;  /* 0x000007000d677810 */ /* 0x000fc60007ffe0ff */
        /* <DEDUP_REMOVED lines=56> */
.L_x_2205:
        /* <DEDUP_REMOVED lines=10> */
.L_x_3168:


//--------------------- .text._ZN10layer_norm22ln_bwd_finalize_kernelINS_22Kernel_traits_finalizeILj3840E13__nv_bfloat16S2_S2_fjLj1024ELj4ENS_18Kernel_traits_baseILj3840ES2_S2_S2_fjLj1024EEEEEEEvNS_9BwdParamsE --------------------------
	.section	.text._ZN10layer_norm22ln_bwd_finalize_kernelINS_22Kernel_traits_finalizeILj3840E13__nv_bfloat16S2_S2_fjLj1024ELj4ENS_18Kernel_traits_baseILj3840ES2_S2_S2_fjLj1024EEEEEEEvNS_9BwdParamsE,"ax",@progbits
	.align	128
        .global         _ZN10layer_norm22ln_bwd_finalize_kernelINS_22Kernel_traits_finalizeILj3840E13__nv_bfloat16S2_S2_fjLj1024ELj4ENS_18Kernel_traits_baseILj3840ES2_S2_S2_fjLj1024EEEEEEEvNS_9BwdParamsE
        .type           _ZN10layer_norm22ln_bwd_finalize_kernelINS_22Kernel_traits_finalizeILj3840E13__nv_bfloat16S2_S2_fjLj1024ELj4ENS_18Kernel_traits_baseILj3840ES2_S2_S2_fjLj1024EEEEEEEvNS_9BwdParamsE,@function
        .size           _ZN10layer_norm22ln_bwd_finalize_kernelINS_22Kernel_traits_finalizeILj3840E13__nv_bfloat16S2_S2_fjLj1024ELj4ENS_18Kernel_traits_baseILj3840ES2_S2_S2_fjLj1024EEEEEEEvNS_9BwdParamsE,(.L_x_3169 - _ZN10layer_norm22ln_bwd_finalize_kernelINS_22Kernel_traits_finalizeILj3840E13__nv_bfloat16S2_S2_fjLj1024ELj4ENS_18Kernel_traits_baseILj3840ES2_S2_S2_fjLj1024EEEEEEEvNS_9BwdParamsE)
        .other          _ZN10layer_norm22ln_bwd_finalize_kernelINS_22Kernel_traits_finalizeILj3840E13__nv_bfloat16S2_S2_fjLj1024ELj4ENS_18Kernel_traits_baseILj3840ES2_S2_S2_fjLj1024EEEEEEEvNS_9BwdParamsE,@"STO_CUDA_ENTRY STV_DEFAULT"
_ZN10layer_norm22ln_bwd_finalize_kernelINS_22Kernel_traits_finalizeILj3840E13__nv_bfloat16S2_S2_fjLj1024ELj4ENS_18Kernel_traits_baseILj3840ES2_S2_S2_fjLj1024EEEEEEEvNS_9BwdParamsE:
.text._ZN10layer_norm22ln_bwd_finalize_kernelINS_22Kernel_traits_finalizeILj3840E13__nv_bfloat16S2_S2_fjLj1024ELj4ENS_18Kernel_traits_baseILj3840ES2_S2_S2_fjLj1024EEEEEEEvNS_9BwdParamsE:
        /* <DEDUP_REMOVED lines=37> */
.L_x_2210:
        /* <DEDUP_REMOVED lines=118> */
.L_x_2209:
[----:B------:R-:W-:Y:S05]  /*09b0*/  BSYNC.RECONVERGENT B1 ;  /* 0x0000000000017941 */ /* 0x000fea0003800200 */
.L_x_2208:
        /* <DEDUP_REMOVED lines=65> */
.L_x_2212:
[----:B------:R-:W-:Y:S05]  /*0dd0*/  BSYNC.RECONVERGENT B1 ;  /* 0x0000000000017941 */ /* 0x000fea0003800200 */
.L_x_2211:
        /* <DEDUP_REMOVED lines=37> */
.L_x_2214:
[----:B------:R-:W-:Y:S05]  /*1030*/  BSYNC.RECONVERGENT B1 ;  /* 0x0000000000017941 */ /* 0x000fea0003800200 */
.L_x_2213:
[----:B------:R-:W-:Y:S05]  /*1040*/  @!P1 BRA `(.L_x_2207) ;  /* 0x00000000003c9947 */ /* 0x000fea0003800000 */
[----:B------:R-:W0:Y:S01]  /*1050*/  LDC.64 R6, c[0x0][0x3e0] ;  /* 0x0000f800ff067b82 */ /* 0x000e220000000a00 */
[----:B------:R-:W-:Y:S01]  /*1060*/  IMAD R2, R15, 0xf00, R11 ;  /* 0x00000f000f027824 */ /* 0x000fe200078e020b */
[----:B------:R-:W-:-:S04]  /*1070*/  IADD3 R24, PT, PT, -R24, RZ, RZ ;  /* 0x000000ff18187210 */ /* 0x000fc80007ffe1ff */
[----:B------:R-:W-:Y:S02]  /*1080*/  IADD3 R11, PT, PT, R13, R2, RZ ;  /* 0x000000020d0b7210 */ /* 0x000fe40007ffe0ff */
[----:B------:R-:W1:Y:S05]  /*1090*/  LDC.64 R8, c[0x0][0x3e8] ;  /* 0x0000fa00ff087b82 */ /* 0x000e6a0000000a00 */
.L_x_2215:
        /* <DEDUP_REMOVED lines=10> */
.L_x_2207:
[----:B------:R-:W-:Y:S05]  /*1140*/  BSYNC.RECONVERGENT B0 ;  /* 0x0000000000007941 */ /* 0x000fea0003800200 */
.L_x_2206:
        /* <DEDUP_REMOVED lines=55> */
.L_x_2216:
        /* <DEDUP_REMOVED lines=12> */
.L_x_3169:


//--------------------- .text._ZN10layer_norm13ln_bwd_kernelINS_13Kernel_traitsI13__nv_bfloat16S2_S2_fjLj3840ELj1ELj1ELj4ELj4ENS_18Kernel_traits_baseILj3840ES2_S2_S2_fjLj128EEEEEEEvNS_9BwdParamsE --------------------------
	.section	.text._ZN10layer_norm13ln_bwd_kernelINS_13Kernel_traitsI13__nv_bfloat16S2_S2_fjLj3840ELj1ELj1ELj4ELj4ENS_18Kernel_traits_baseILj3840ES2_S2_S2_fjLj128EEEEEEEvNS_9BwdParamsE,"ax",@progbits
	.align	128
        .global         _ZN10layer_norm13ln_bwd_kernelINS_13Kernel_traitsI13__nv_bfloat16S2_S2_fjLj3840ELj1ELj1ELj4ELj4ENS_18Kernel_traits_baseILj3840ES2_S2_S2_fjLj128EEEEEEEvNS_9BwdParamsE
        .type           _ZN10layer_norm13ln_bwd_kernelINS_13Kernel_traitsI13__nv_bfloat16S2_S2_fjLj3840ELj1ELj1ELj4ELj4ENS_18Kernel_traits_baseILj3840ES2_S2_S2_fjLj128EEEEEEEvNS_9BwdParamsE,@function
        .size           _ZN10layer_norm13ln_bwd_kernelINS_13Kernel_traitsI13__nv_bfloat16S2_S2_fjLj3840ELj1ELj1ELj4ELj4ENS_18Kernel_traits_baseILj3840ES2_S2_S2_fjLj128EEEEEEEvNS_9BwdParamsE,(.L_x_3170 - _ZN10layer_norm13ln_bwd_kernelINS_13Kernel_traitsI13__nv_bfloat16S2_S2_fjLj3840ELj1ELj1ELj4ELj4ENS_18Kernel_traits_baseILj3840ES2_S2_S2_fjLj128EEEEEEEvNS_9BwdParamsE)
        .other          _ZN10layer_norm13ln_bwd_kernelINS_13Kernel_traitsI13__nv_bfloat16S2_S2_fjLj3840ELj1ELj1ELj4ELj4ENS_18Kernel_traits_baseILj3840ES2_S2_S2_fjLj128EEEEEEEvNS_9BwdParamsE,@"STO_CUDA_ENTRY STV_DEFAULT"
_ZN10layer_norm13ln_bwd_kernelINS_13Kernel_traitsI13__nv_bfloat16S2_S2_fjLj3840ELj1ELj1ELj4ELj4ENS_18Kernel_traits_baseILj3840ES2_S2_S2_fjLj128EEEEEEEvNS_9BwdParamsE:
.text._ZN10layer_norm13ln_bwd_kernelINS_13Kernel_traitsI13__nv_bfloat16S2_S2_fjLj3840ELj1ELj1ELj4ELj4ENS_18Kernel_traits_baseILj3840ES2_S2_S2_fjLj128EEEEEEEvNS_9BwdParamsE:
        /* <DEDUP_REMOVED lines=44> */
.L_x_2217:
        /* <DEDUP_REMOVED lines=17> */
.L_x_2218:
        /* <DEDUP_REMOVED lines=33> */
[----:B------:R-:W1:Y:S01]  /*05e0*/  S2UR UR5, SR_CgaCtaId ;  /* 0x00000000000579c3 */ /* 0x000e620000008800 */
        /* <DEDUP_REMOVED lines=23> */
[----:B-1----:R-:W-:Y:S01]  /*0760*/  ULEA UR4, UR5, UR4, 0x18 ;  /* 0x0000000405047291 */ /* 0x002fe2000f8ec0ff */
        /* <DEDUP_REMOVED lines=24> */
[----:B------:R-:W-:-:S02]  /*08f0*/  MOV R124, UR8 ;  /* 0x00000008007c7c02 */ /* 0x000fc40008000f00 */
[----:B------:R-:W-:Y:S02]  /*0900*/  PRMT R143, R50, 0x7632, R143 ;  /* 0x00007632328f7816 */ /* 0x000fe4000000008f */
[----:B------:R-:W-:Y:S02]  /*0910*/  PRMT R144, R49, 0x7632, R144 ;  /* 0x0000763231907816 */ /* 0x000fe40000000090 */
[----:B------:R-:W-:-:S07]  /*0920*/  MOV R145, UR4 ;  /* 0x0000000400917c02 */ /* 0x000fce0008000f00 */
.L_x_2226:
[----:B---3--:R-:W1:Y:S01]  /*0930*/  LDC.64 R16, c[0x0][0x3a8] ;  /* 0x0000ea00ff107b82 */ /* 0x008e620000000a00 */
[----:B------:R-:W-:-:S07]  /*0940*/  HFMA2 R0, -RZ, RZ, 0, 0 ;  /* 0x00000000ff007431 */ /* 0x000fce00000001ff */
[----:B0-2---:R-:W0:Y:S08]  /*0950*/  @!P0 LDC.64 R2, c[0x0][0x3a0] ;  /* 0x0000e800ff028b82 */ /* 0x005e300000000a00 */
[----:B------:R-:W2:Y:S01]  /*0960*/  LDC.64 R4, c[0x0][0x398] ;  /* 0x0000e600ff047b82 */ /* 0x000ea20000000a00 */
[----:B-1----:R-:W-:-:S06]  /*0970*/  IMAD.WIDE R16, R124, 0x4, R16 ;  /* 0x000000047c107825 */ /* 0x002fcc00078e0210 */
[----:B------:R1:W5:Y:S01]  /*0980*/  LDG.E R16, desc[UR6][R16.64] ;  /* 0x0000000610107981 */ /* 0x000362000c1e1900 */
[----:B0-----:R-:W-:-:S05]  /*0990*/  @!P0 IMAD.WIDE R2, R124, 0x4, R2 ;  /* 0x000000047c028825 */ /* 0x001fca00078e0202 */
[----:B------:R1:W5:Y:S01]  /*09a0*/  @!P0 LDG.E R0, desc[UR6][R2.64] ;  /* 0x0000000602008981 */ /* 0x000362000c1e1900 */
[----:B--2---:R-:W-:-:S04]  /*09b0*/  ISETP.NE.U32.AND P0, PT, R4, RZ, PT ;  /* 0x000000ff0400720c */ /* 0x004fc80003f05070 */
[----:B------:R-:W-:Y:S01]  /*09c0*/  ISETP.NE.AND.EX P0, PT, R5, RZ, PT, P0 ;  /* 0x000000ff0500720c */ /* 0x000fe20003f05300 */
[----:B------:R-:W-:-:S05]  /*09d0*/  IMAD R159, R124, 0x780, RZ ;  /* 0x000007807c9f7824 */ /* 0x000fca00078e02ff */
[----:B------:R-:W-:-:S07]  /*09e0*/  LOP3.LUT R159, R159, R34, RZ, 0xfc, !PT ;  /* 0x000000229f9f7212 */ /* 0x000fce00078efcff */
[----:B-1----:R-:W-:Y:S05]  /*09f0*/  @P0 BRA `(.L_x_2220) ;  /* 0x0000000400340947 */ /* 0x002fea0003800000 */
        /* <DEDUP_REMOVED lines=16> */
[----:B------:R-:W-:Y:S01]  /*0b00*/  IMAD.WIDE.U32 R14, R147, 0x4, R4 ;  /* 0x00000004930e7825 */ /* 0x000fe200078e0004 */
[----:B------:R3:W5:Y:S01]  /*0b10*/  LDG.E R20, desc[UR6][R12.64] ;  /* 0x000000060c147981 */ /* 0x000762000c1e1900 */
[----:B------:R-:W-:-:S02]  /*0b20*/  IADD3 R161, PT, PT, R159, 0x500, RZ ;  /* 0x000005009fa17810 */ /* 0x000fc40007ffe0ff */
[--C-:B------:R-:W-:Y:S01]  /*0b30*/  IMAD.WIDE.U32 R6, R125, 0x4, R4.reuse ;  /* 0x000000047d067825 */ /* 0x100fe200078e0004 */
[----:B------:R4:W5:Y:S01]  /*0b40*/  LDG.E R22, desc[UR6][R14.64] ;  /* 0x000000060e167981 */ /* 0x000962000c1e1900 */
[----:B------:R-:W-:Y:S02]  /*0b50*/  IADD3 R157, PT, PT, R159, 0x580, RZ ;  /* 0x000005809f9d7810 */ /* 0x000fe40007ffe0ff */
[--C-:B0-----:R-:W-:Y:S01]  /*0b60*/  IMAD.WIDE.U32 R8, R17, 0x4, R4.reuse ;  /* 0x0000000411087825 */ /* 0x101fe200078e0004 */
[C---:B------:R-:W-:Y:S01]  /*0b70*/  IADD3 R153, PT, PT, R159.reuse, 0x600, RZ ;  /* 0x000006009f997810 */ /* 0x040fe20007ffe0ff */
[----:B------:R0:W5:Y:S01]  /*0b80*/  LDG.E R24, desc[UR6][R6.64] ;  /* 0x0000000606187981 */ /* 0x000162000c1e1900 */
[----:B------:R-:W-:Y:S01]  /*0b90*/  IADD3 R149, PT, PT, R159, 0x680, RZ ;  /* 0x000006809f957810 */ /* 0x000fe20007ffe0ff */
[--C-:B--2---:R-:W-:Y:S01]  /*0ba0*/  IMAD.WIDE.U32 R10, R19, 0x4, R4.reuse ;  /* 0x00000004130a7825 */ /* 0x104fe200078e0004 */
[----:B------:R-:W-:Y:S01]  /*0bb0*/  IADD3 R127, PT, PT, R159, 0x700, RZ ;  /* 0x000007009f7f7810 */ /* 0x000fe20007ffe0ff */
[----:B------:R2:W5:Y:S02]  /*0bc0*/  LDG.E R148, desc[UR6][R8.64] ;  /* 0x0000000608947981 */ /* 0x000564000c1e1900 */
[----:B---3--:R-:W-:-:S02]  /*0bd0*/  IMAD.WIDE.U32 R12, R21, 0x4, R4 ;  /* 0x00000004150c7825 */ /* 0x008fc400078e0004 */
[----:B------:R3:W5:Y:S02]  /*0be0*/  LDG.E R150, desc[UR6][R10.64] ;  /* 0x000000060a967981 */ /* 0x000764000c1e1900 */
[--C-:B----4-:R-:W-:Y:S02]  /*0bf0*/  IMAD.WIDE.U32 R14, R23, 0x4, R4.reuse ;  /* 0x00000004170e7825 */ /* 0x110fe400078e0004 */
[----:B------:R4:W5:Y:S02]  /*0c00*/  LDG.E R152, desc[UR6][R12.64] ;  /* 0x000000060c987981 */ /* 0x000964000c1e1900 */
[--C-:B------:R-:W-:Y:S02]  /*0c10*/  IMAD.WIDE.U32 R26, R25, 0x4, R4.reuse ;  /* 0x00000004191a7825 */ /* 0x100fe400078e0004 */
[----:B------:R1:W5:Y:S02]  /*0c20*/  LDG.E R154, desc[UR6][R14.64] ;  /* 0x000000060e9a7981 */ /* 0x000364000c1e1900 */
[----:B0-----:R-:W-:-:S02]  /*0c30*/  IMAD.WIDE.U32 R6, R161, 0x4, R4 ;  /* 0x00000004a1067825 */ /* 0x001fc400078e0004 */
[----:B------:R0:W5:Y:S02]  /*0c40*/  LDG.E R156, desc[UR6][R26.64] ;  /* 0x000000061a9c7981 */ /* 0x000164000c1e1900 */
[--C-:B--2---:R-:W-:Y:S02]  /*0c50*/  IMAD.WIDE.U32 R8, R157, 0x4, R4.reuse ;  /* 0x000000049d087825 */ /* 0x104fe400078e0004 */
[----:B------:R-:W5:Y:S02]  /*0c60*/  LDG.E R158, desc[UR6][R6.64] ;  /* 0x00000006069e7981 */ /* 0x000f64000c1e1900 */
[--C-:B---3--:R-:W-:Y:S02]  /*0c70*/  IMAD.WIDE.U32 R10, R153, 0x4, R4.reuse ;  /* 0x00000004990a7825 */ /* 0x108fe400078e0004 */
[----:B------:R-:W5:Y:S02]  /*0c80*/  LDG.E R160, desc[UR6][R8.64] ;  /* 0x0000000608a07981 */ /* 0x000f64000c1e1900 */
[----:B----4-:R-:W-:-:S02]  /*0c90*/  IMAD.WIDE.U32 R12, R149, 0x4, R4 ;  /* 0x00000004950c7825 */ /* 0x010fc400078e0004 */
[----:B------:R-:W5:Y:S02]  /*0ca0*/  LDG.E R162, desc[UR6][R10.64] ;  /* 0x000000060aa27981 */ /* 0x000f64000c1e1900 */
[----:B------:R-:W-:Y:S02]  /*0cb0*/  IMAD.WIDE.U32 R4, R127, 0x4, R4 ;  /* 0x000000047f047825 */ /* 0x000fe400078e0004 */
[----:B------:R-:W5:Y:S02]  /*0cc0*/  LDG.E R163, desc[UR6][R12.64] ;  /* 0x000000060ca37981 */ /* 0x000f64000c1e1900 */
        /* <DEDUP_REMOVED lines=10> */
[--C-:B-1----:R-:W-:Y:S02]  /*0d70*/  IMAD.WIDE.U32 R4, R17, 0x4, R2.reuse ;  /* 0x0000000411047825 */ /* 0x102fe400078e0002 */
        /* <DEDUP_REMOVED lines=11> */
[--C-:B--2---:R-:W-:Y:S02]  /*0e30*/  IMAD.WIDE.U32 R26, R157, 0x4, R2.reuse ;  /* 0x000000049d1a7825 */ /* 0x104fe400078e0002 */
[----:B------:R1:W5:Y:S02]  /*0e40*/  LDG.E R14, desc[UR6][R14.64] ;  /* 0x000000060e0e7981 */ /* 0x000364000c1e1900 */
[--C-:B---3--:R-:W-:Y:S02]  /*0e50*/  IMAD.WIDE.U32 R28, R153, 0x4, R2.reuse ;  /* 0x00000004991c7825 */ /* 0x108fe400078e0002 */
[----:B------:R1:W5:Y:S02]  /*0e60*/  LDG.E R175, desc[UR6][R26.64] ;  /* 0x000000061aaf7981 */ /* 0x000364000c1e1900 */
[----:B----4-:R-:W-:-:S02]  /*0e70*/  IMAD.WIDE.U32 R30, R149, 0x4, R2 ;  /* 0x00000004951e7825 */ /* 0x010fc400078e0002 */
[----:B------:R1:W5:Y:S02]  /*0e80*/  LDG.E R176, desc[UR6][R28.64] ;  /* 0x000000061cb07981 */ /* 0x000364000c1e1900 */
[----:B------:R-:W-:Y:S02]  /*0e90*/  IMAD.WIDE.U32 R2, R127, 0x4, R2 ;  /* 0x000000047f027825 */ /* 0x000fe400078e0002 */
[----:B------:R1:W5:Y:S04]  /*0ea0*/  LDG.E R177, desc[UR6][R30.64] ;  /* 0x000000061eb17981 */ /* 0x000368000c1e1900 */
[----:B------:R1:W5:Y:S01]  /*0eb0*/  LDG.E R179, desc[UR6][R2.64] ;  /* 0x0000000602b37981 */ /* 0x000362000c1e1900 */
[----:B------:R-:W-:Y:S05]  /*0ec0*/  BRA `(.L_x_2221) ;  /* 0x0000000400307947 */ /* 0x000fea0003800000 */
.L_x_2220:
        /* <DEDUP_REMOVED lines=75> */
[----:B------:R1:W5:Y:S02]  /*1380*/  LDG.E R179, desc[UR6][R2.64] ;  /* 0x0000000602b37981 */ /* 0x000364000c1e1900 */
.L_x_2221:
[----:B-1---5:R-:W-:Y:S02]  /*1390*/  PRMT R4, R164, 0x7632, R4 ;  /* 0x00007632a4047816 */ /* 0x022fe40000000004 */
        /* <DEDUP_REMOVED lines=34> */
[----:B------:R-:W-:Y:S01]  /*15c0*/  SHF.L.U32 R15, R32, 0x10, RZ ;  /* 0x00000010200f7819 */ /* 0x000fe200000006ff */
[----:B------:R-:W-:Y:S01]  /*15d0*/  FADD.FTZ R227, R227, -R0 ;  /* 0x80000000e3e37221 */ /* 0x000fe20000010000 */
[----:B------:R-:W-:Y:S02]  /*15e0*/  SHF.L.U32 R235, R33, 0x10, RZ ;  /* 0x0000001021eb7819 */ /* 0x000fe400000006ff */
[----:B------:R-:W-:-:S02]  /*15f0*/  SHF.L.U32 R27, R166, 0x10, RZ ;  /* 0x00000010a61b7819 */ /* 0x000fc400000006ff */
        /* <DEDUP_REMOVED lines=68> */
[----:B------:R-:W-:Y:S01]  /*1a40*/  FFMA.FTZ R227, R0, R3, RZ ;  /* 0x0000000300e37223 */ /* 0x000fe200000100ff */
        /* <DEDUP_REMOVED lines=9> */
[----:B------:R-:W-:Y:S01]  /*1ae0*/  FMUL.FTZ R171, R16, R171 ;  /* 0x000000ab10ab7220 */ /* 0x000fe20000410000 */
[----:B------:R-:W-:Y:S01]  /*1af0*/  SHF.L.U32 R18, R18, 0x10, RZ ;  /* 0x0000001012127819 */ /* 0x000fe200000006ff */
[----:B------:R-:W-:Y:S01]  /*1b00*/  FADD.FTZ R26, R26, R181 ;  /* 0x000000b51a1a7221 */ /* 0x000fe20000010000 */
        /* <DEDUP_REMOVED lines=182> */
.L_x_2222:
[----:B------:R-:W-:Y:S02]  /*2670*/  SHF.L.U32 R222, R141, 0x10, RZ ;  /* 0x000000108dde7819 */ /* 0x000fe400000006ff */
[----:B------:R-:W-:Y:S02]  /*2680*/  SHF.L.U32 R224, R142, 0x10, RZ ;  /* 0x000000108ee07819 */ /* 0x000fe400000006ff */
[----:B------:R-:W0:Y:S01]  /*2690*/  MUFU.RCP R201, R222 ;  /* 0x000000de00c97308 */ /* 0x000e220000001000 */
[----:B------:R-:W-:Y:S02]  /*26a0*/  SHF.L.U32 R32, R32, 0x10, RZ ;  /* 0x0000001020207819 */ /* 0x000fe400000006ff */
[----:B------:R-:W-:Y:S02]  /*26b0*/  SHF.L.U32 R223, R53, 0x10, RZ ;  /* 0x0000001035df7819 */ /* 0x000fe400000006ff */
[----:B------:R-:W-:Y:S02]  /*26c0*/  SHF.L.U32 R167, R167, 0x10, RZ ;  /* 0x00000010a7a77819 */ /* 0x000fe400000006ff */
[----:B------:R-:W-:Y:S01]  /*26d0*/  SHF.L.U32 R228, R51, 0x10, RZ ;  /* 0x0000001033e47819 */ /* 0x000fe200000006ff */
[----:B------:R-:W1:Y:S01]  /*26e0*/  MUFU.RCP R225, R224 ;  /* 0x000000e000e17308 */ /* 0x000e620000001000 */
[----:B------:R-:W-:Y:S01]  /*26f0*/  SHF.L.U32 R191, R36, 0x10, RZ ;  /* 0x0000001024bf7819 */ /* 0x000fe200000006ff */
[----:B------:R-:W-:Y:S01]  /*2700*/  FADD.FTZ R223, R32, -R223 ;  /* 0x800000df20df7221 */ /* 0x000fe20000010000 */
[----:B------:R-:W-:Y:S01]  /*2710*/  SHF.L.U32 R15, R15, 0x10, RZ ;  /* 0x000000100f0f7819 */ /* 0x000fe200000006ff */
[----:B------:R-:W-:Y:S01]  /*2720*/  FADD.FTZ R228, R167, -R228 ;  /* 0x800000e4a7e47221 */ /* 0x000fe20000010000 */
[----:B------:R-:W-:-:S02]  /*2730*/  SHF.L.U32 R232, R143, 0x10, RZ ;  /* 0x000000108fe87819 */ /* 0x000fc400000006ff */
[----:B------:R-:W-:Y:S01]  /*2740*/  SHF.L.U32 R220, R37, 0x10, RZ ;  /* 0x0000001025dc7819 */ /* 0x000fe200000006ff */
[----:B------:R-:W-:Y:S01]  /*2750*/  MUFU.RCP R199, R191 ;  /* 0x000000bf00c77308 */ /* 0x000fe20000001000 */
        /* <DEDUP_REMOVED lines=22> */
[----:B------:R-:W-:Y:S01]  /*28c0*/  SHF.L.U32 R215, R38, 0x10, RZ ;  /* 0x0000001026d77819 */ /* 0x000fe200000006ff */
[----:B-1----:R-:W-:Y:S01]  /*28d0*/  FMUL.FTZ R176, R230, R225 ;  /* 0x000000e1e6b07220 */ /* 0x002fe20000410000 */
[----:B------:R-:W-:Y:S01]  /*28e0*/  PRMT R201, R52, 0x7632, R201 ;  /* 0x0000763234c97816 */ /* 0x000fe200000000c9 */
[----:B------:R-:W-:Y:S01]  /*28f0*/  FADD.FTZ R32, R171, -R32 ;  /* 0x80000020ab207221 */ /* 0x000fe20000010000 */
[----:B------:R-:W-:-:S02]  /*2900*/  SHF.L.U32 R219, R40, 0x10, RZ ;  /* 0x0000001028db7819 */ /* 0x000fc400000006ff */
[----:B------:R-:W-:Y:S01]  /*2910*/  SHF.L.U32 R172, R179, 0x10, RZ ;  /* 0x00000010b3ac7819 */ /* 0x000fe200000006ff */
[----:B------:R-:W1:Y:S01]  /*2920*/  MUFU.RCP R192, R215 ;  /* 0x000000d700c07308 */ /* 0x000e620000001000 */
[----:B------:R-:W-:Y:S02]  /*2930*/  SHF.L.U32 R179, R63, 0x10, RZ ;  /* 0x000000103fb37819 */ /* 0x000fe400000006ff */
[----:B------:R-:W-:Y:S02]  /*2940*/  SHF.L.U32 R28, R165, 0x10, RZ ;  /* 0x00000010a51c7819 */ /* 0x000fe400000006ff */
[----:B------:R-:W-:Y:S01]  /*2950*/  SHF.L.U32 R165, R166, 0x10, RZ ;  /* 0x00000010a6a57819 */ /* 0x000fe200000006ff */
[----:B------:R-:W-:Y:S01]  /*2960*/  FADD.FTZ R179, R172, -R179 ;  /* 0x800000b3acb37221 */ /* 0x000fe20000010000 */
[----:B------:R-:W-:Y:S01]  /*2970*/  PRMT R171, R51, 0x7632, R171 ;  /* 0x0000763233ab7816 */ /* 0x000fe200000000ab */
[----:B------:R-:W2:Y:S01]  /*2980*/  MUFU.RCP R166, R219 ;  /* 0x000000db00a67308 */ /* 0x000ea20000001000 */
[----:B------:R-:W-:Y:S01]  /*2990*/  SHF.L.U32 R230, R188, 0x10, RZ ;  /* 0x00000010bce67819 */ /* 0x000fe200000006ff */
[----:B0-----:R-:W-:Y:S01]  /*29a0*/  FMUL.FTZ R168, R197, R168 ;  /* 0x000000a8c5a87220 */ /* 0x001fe20000410000 */
[----:B------:R-:W-:-:S02]  /*29b0*/  SHF.L.U32 R201, R201, 0x10, RZ ;  /* 0x00000010c9c97819 */ /* 0x000fc400000006ff */
[----:B------:R-:W-:Y:S02]  /*29c0*/  SHF.L.U32 R172, R186, 0x10, RZ ;  /* 0x00000010baac7819 */ /* 0x000fe400000006ff */
[----:B------:R-:W-:Y:S01]  /*29d0*/  SHF.L.U32 R171, R171, 0x10, RZ ;  /* 0x00000010abab7819 */ /* 0x000fe200000006ff */
[----:B------:R-:W-:Y:S01]  /*29e0*/  FADD.FTZ R201, R230, -R201 ;  /* 0x800000c9e6c97221 */ /* 0x000fe20000010000 */
[----:B------:R-:W-:Y:S02]  /*29f0*/  PRMT R230, R53, 0x7632, R230 ;  /* 0x0000763235e67816 */ /* 0x000fe400000000e6 */
[----:B------:R-:W-:Y:S01]  /*2a00*/  SHF.L.U32 R26, R173, 0x10, RZ ;  /* 0x00000010ad1a7819 */ /* 0x000fe200000006ff */
[----:B------:R-:W-:Y:S01]  /*2a10*/  FMUL.FTZ R173, R228, R199 ;  /* 0x000000c7e4ad7220 */ /* 0x000fe20000410000 */
[----:B------:R-:W-:Y:S01]  /*2a20*/  SHF.L.U32 R186, R44, 0x10, RZ ;  /* 0x000000102cba7819 */ /* 0x000fe200000006ff */
[----:B------:R-:W-:Y:S01]  /*2a30*/  FADD.FTZ R228, R172, -R171 ;  /* 0x800000abace47221 */ /* 0x000fe20000010000 */
[----:B------:R-:W-:Y:S01]  /*2a40*/  SHF.L.U32 R204, R43, 0x10, RZ ;  /* 0x000000102bcc7819 */ /* 0x000fe200000006ff */
[----:B------:R-:W-:Y:S01]  /*2a50*/  FMUL.FTZ R172, R229, R194 ;  /* 0x000000c2e5ac7220 */ /* 0x000fe20000410000 */
[----:B------:R-:W-:Y:S01]  /*2a60*/  SHF.L.U32 R183, R35, 0x10, RZ ;  /* 0x0000001023b77819 */ /* 0x000fe200000006ff */
[----:B------:R-:W0:Y:S01]  /*2a70*/  MUFU.RCP R232, R186 ;  /* 0x000000ba00e87308 */ /* 0x000e220000001000 */
[----:B------:R-:W-:Y:S01]  /*2a80*/  SHF.L.U32 R234, R50, 0x10, RZ ;  /* 0x0000001032ea7819 */ /* 0x000fe200000006ff */
[----:B-1----:R-:W-:Y:S01]  /*2a90*/  FMUL.FTZ R171, R223, R192 ;  /* 0x000000c0dfab7220 */ /* 0x002fe20000410000 */
[----:B------:R-:W-:-:S02]  /*2aa0*/  SHF.L.U32 R195, R55, 0x10, RZ ;  /* 0x0000001037c37819 */ /* 0x000fc400000006ff */
[----:B------:R-:W-:Y:S01]  /*2ab0*/  SHF.L.U32 R199, R178, 0x10, RZ ;  /* 0x00000010b2c77819 */ /* 0x000fe200000006ff */
[----:B------:R-:W-:Y:S01]  /*2ac0*/  FADD.FTZ R234, R165, -R234 ;  /* 0x800000eaa5ea7221 */ /* 0x000fe20000010000 */
[----:B------:R-:W-:Y:S01]  /*2ad0*/  SHF.L.U32 R230, R230, 0x10, RZ ;  /* 0x00000010e6e67819 */ /* 0x000fe200000006ff */
[----:B------:R-:W1:Y:S01]  /*2ae0*/  MUFU.RCP R198, R204 ;  /* 0x000000cc00c67308 */ /* 0x000e620000001000 */
[----:B------:R-:W-:Y:S01]  /*2af0*/  SHF.L.U32 R194, R190, 0x10, RZ ;  /* 0x00000010bec27819 */ /* 0x000fe200000006ff */
[----:B------:R-:W-:Y:S01]  /*2b00*/  FADD.FTZ R195, R26, -R195 ;  /* 0x800000c31ac37221 */ /* 0x000fe20000010000 */
[----:B------:R-:W-:Y:S01]  /*2b10*/  SHF.L.U32 R190, R45, 0x10, RZ ;  /* 0x000000102dbe7819 */ /* 0x000fe200000006ff */
[----:B------:R-:W-:Y:S01]  /*2b20*/  FADD.FTZ R230, R199, -R230 ;  /* 0x800000e6c7e67221 */ /* 0x000fe20000010000 */
[----:B------:R-:W-:Y:S02]  /*2b30*/  PRMT R225, R56, 0x7632, R225 ;  /* 0x0000763238e17816 */ /* 0x000fe400000000e1 */
[----:B------:R-:W-:Y:S01]  /*2b40*/  SHF.L.U32 R218, R39, 0x10, RZ ;  /* 0x0000001027da7819 */ /* 0x000fe200000006ff */
[----:B------:R-:W3:Y:S01]  /*2b50*/  MUFU.RCP R211, R183 ;  /* 0x000000b700d37308 */ /* 0x000ee20000001000 */
[----:B------:R-:W-:-:S02]  /*2b60*/  SHF.L.U32 R14, R14, 0x10, RZ ;  /* 0x000000100e0e7819 */ /* 0x000fc400000006ff */
[----:B------:R-:W-:Y:S02]  /*2b70*/  SHF.L.U32 R165, R59, 0x10, RZ ;  /* 0x000000103ba57819 */ /* 0x000fe400000006ff */
[----:B------:R-:W-:Y:S02]  /*2b80*/  SHF.L.U32 R236, R33, 0x10, RZ ;  /* 0x0000001021ec7819 */ /* 0x000fe400000006ff */
[----:B------:R-:W-:Y:S01]  /*2b90*/  SHF.L.U32 R225, R225, 0x10, RZ ;  /* 0x00000010e1e17819 */ /* 0x000fe200000006ff */
[----:B------:R-:W-:Y:S01]  /*2ba0*/  MUFU.RCP R199, R190 ;  /* 0x000000be00c77308 */ /* 0x000fe20000001000 */
[----:B------:R-:W-:Y:S01]  /*2bb0*/  PRMT R197, R57, 0x7632, R197 ;  /* 0x0000763239c57816 */ /* 0x000fe200000000c5 */
[----:B------:R-:W-:Y:S01]  /*2bc0*/  FADD.FTZ R165, R14, -R165 ;  /* 0x800000a50ea57221 */ /* 0x000fe20000010000 */
[----:B------:R-:W-:Y:S01]  /*2bd0*/  SHF.L.U32 R223, R169, 0x10, RZ ;  /* 0x00000010a9df7819 */ /* 0x000fe200000006ff */
[----:B--2---:R-:W-:Y:S01]  /*2be0*/  FMUL.FTZ R169, R195, R166 ;  /* 0x000000a6c3a97220 */ /* 0x004fe20000410000 */
[----:B------:R-:W-:Y:S01]  /*2bf0*/  PRMT R33, R58, 0x7632, R33 ;  /* 0x000076323a217816 */ /* 0x000fe20000000021 */
[----:B------:R-:W-:Y:S01]  /*2c00*/  FADD.FTZ R225, R236, -R225 ;  /* 0x800000e1ece17221 */ /* 0x000fe20000010000 */
[----:B------:R-:W-:Y:S01]  /*2c10*/  SHF.L.U32 R166, R13, 0x10, RZ ;  /* 0x000000100da67819 */ /* 0x000fe200000006ff */
[----:B------:R-:W2:Y:S01]  /*2c20*/  MUFU.RCP R189, R218 ;  /* 0x000000da00bd7308 */ /* 0x000ea20000001000 */
[----:B------:R-:W-:Y:S01]  /*2c30*/  SHF.L.U32 R13, R197, 0x10, RZ ;  /* 0x00000010c50d7819 */ /* 0x000fe200000006ff */
[----:B0-----:R-:W-:Y:S01]  /*2c40*/  FMUL.FTZ R165, R165, R232 ;  /* 0x000000e8a5a57220 */ /* 0x001fe20000410000 */
[----:B------:R-:W-:-:S02]  /*2c50*/  SHF.L.U32 R14, R177, 0x10, RZ ;  /* 0x00000010b10e7819 */ /* 0x000fc400000006ff */
[----:B------:R-:W-:Y:S01]  /*2c60*/  SHF.L.U32 R236, R12, 0x10, RZ ;  /* 0x000000100cec7819 */ /* 0x000fe200000006ff */
[----:B------:R-:W-:Y:S01]  /*2c70*/  FADD.FTZ R12, R166, -R13 ;  /* 0x8000000da60c7221 */ /* 0x000fe20000010000 */
[----:B------:R-:W-:Y:S01]  /*2c80*/  SHF.L.U32 R33, R33, 0x10, RZ ;  /* 0x0000001021217819 */ /* 0x000fe200000006ff */
[----:B-1----:R-:W-:Y:S01]  /*2c90*/  FMUL.FTZ R166, R181, R198 ;  /* 0x000000c6b5a67220 */ /* 0x002fe20000410000 */
[----:B------:R-:W-:Y:S02]  /*2ca0*/  SHF.L.U32 R177, R62, 0x10, RZ ;  /* 0x000000103eb17819 */ /* 0x000fe400000006ff */
[----:B------:R-:W-:Y:S01]  /*2cb0*/  SHF.L.U32 R240, R10, 0x10, RZ ;  /* 0x000000100af07819 */ /* 0x000fe200000006ff */
        /* <DEDUP_REMOVED lines=9> */
[----:B------:R-:W0:Y:S01]  /*2d50*/  MUFU.RCP R14, R200 ;  /* 0x000000c8000e7308 */ /* 0x000e220000001000 */
[----:B------:R-:W-:Y:S01]  /*2d60*/  SHF.L.U32 R170, R54, 0x10, RZ ;  /* 0x0000001036aa7819 */ /* 0x000fe200000006ff */
[----:B---3--:R-:W-:Y:S01]  /*2d70*/  FMUL.FTZ R175, R234, R211 ;  /* 0x000000d3eaaf7220 */ /* 0x008fe20000410000 */
[----:B------:R-:W-:-:S02]  /*2d80*/  SHF.L.U32 R33, R11, 0x10, RZ ;  /* 0x000000100b217819 */ /* 0x000fc400000006ff */
[----:B------:R-:W-:Y:S01]  /*2d90*/  SHF.L.U32 R10, R10, 0x10, RZ ;  /* 0x000000100a0a7819 */ /* 0x000fe200000006ff */
[----:B------:R-:W-:Y:S01]  /*2da0*/  FADD.FTZ R170, R15, -R170 ;  /* 0x800000aa0faa7221 */ /* 0x000fe20000010000 */
[----:B------:R-:W-:Y:S01]  /*2db0*/  PRMT R11, R60, 0x7632, R11 ;  /* 0x000076323c0b7816 */ /* 0x000fe2000000000b */
[----:B------:R-:W1:Y:S01]  /*2dc0*/  MUFU.RCP R178, R188 ;  /* 0x000000bc00b27308 */ /* 0x000e620000001000 */
[----:B------:R-:W-:Y:S01]  /*2dd0*/  PRMT R232, R61, 0x7632, R232 ;  /* 0x000076323de87816 */ /* 0x000fe200000000e8 */
[----:B--2---:R-:W-:Y:S01]  /*2de0*/  FMUL.FTZ R170, R170, R189 ;  /* 0x000000bdaaaa7220 */ /* 0x004fe20000410000 */
[----:B------:R-:W-:Y:S02]  /*2df0*/  SHF.L.U32 R198, R129, 0x10, RZ ;  /* 0x0000001081c67819 */ /* 0x000fe400000006ff */
[----:B------:R-:W-:Y:S01]  /*2e00*/  SHF.L.U32 R181, R7, 0x10, RZ ;  /* 0x0000001007b57819 */ /* 0x000fe200000006ff */
[----:B------:R-:W-:Y:S01]  /*2e10*/  FADD.FTZ R7, R33, -R10 ;  /* 0x8000000a21077221 */ /* 0x000fe20000010000 */
[----:B------:R-:W-:Y:S01]  /*2e20*/  SHF.L.U32 R226, R126, 0x10, RZ ;  /* 0x000000107ee27819 */ /* 0x000fe200000006ff */
[----:B------:R-:W-:Y:S01]  /*2e30*/  FMUL.FTZ R33, R180, R199 ;  /* 0x000000c7b4217220 */ /* 0x000fe20000410000 */
[----:B------:R-:W-:Y:S01]  /*2e40*/  SHF.L.U32 R206, R134, 0x10, RZ ;  /* 0x0000001086ce7819 */ /* 0x000fe200000006ff */
[----:B------:R-:W-:Y:S01]  /*2e50*/  MUFU.RCP R10, R198 ;  /* 0x000000c6000a7308 */ /* 0x000fe20000001000 */
[----:B------:R-:W-:Y:S01]  /*2e60*/  PRMT R234, R55, 0x7632, R234 ;  /* 0x0000763237ea7816 */ /* 0x000fe200000000ea */
[----:B0-----:R-:W-:Y:S01]  /*2e70*/  FMUL.FTZ R14, R13, R14 ;  /* 0x0000000e0d0e7220 */ /* 0x001fe20000410000 */
[----:B------:R-:W-:-:S02]  /*2e80*/  SHF.L.U32 R11, R11, 0x10, RZ ;  /* 0x000000100b0b7819 */ /* 0x000fc400000006ff */
[----:B------:R-:W-:Y:S02]  /*2e90*/  SHF.L.U32 R192, R131, 0x10, RZ ;  /* 0x0000001083c07819 */ /* 0x000fe400000006ff */
[----:B------:R-:W-:Y:S01]  /*2ea0*/  SHF.L.U32 R232, R232, 0x10, RZ ;  /* 0x00000010e8e87819 */ /* 0x000fe200000006ff */
[----:B------:R-:W0:Y:S01]  /*2eb0*/  MUFU.RCP R0, R226 ;  /* 0x000000e200007308 */ /* 0x000e220000001000 */
        /* <DEDUP_REMOVED lines=9> */
[----:B------:R-:W-:Y:S01]  /*2f50*/  FADD.FTZ R234, R223, -R234 ;  /* 0x800000eadfea7221 */ /* 0x000fe20000010000 */
[----:B------:R-:W-:Y:S01]  /*2f60*/  PRMT R181, R62, 0x7632, R181 ;  /* 0x000076323eb57816 */ /* 0x000fe200000000b5 */
[----:B------:R-:W-:Y:S01]  /*2f70*/  FADD.FTZ R227, R28, -R227 ;  /* 0x800000e31ce37221 */ /* 0x000fe20000010000 */
[----:B------:R-:W-:-:S02]  /*2f80*/  SHF.L.U32 R242, R2, 0x10, RZ ;  /* 0x0000001002f27819 */ /* 0x000fc400000006ff */
[----:B------:R-:W-:Y:S01]  /*2f90*/  SHF.L.U32 R3, R3, 0x10, RZ ;  /* 0x0000001003037819 */ /* 0x000fe200000006ff */
[----:B------:R-:W2:Y:S01]  /*2fa0*/  MUFU.RCP R189, R192 ;  /* 0x000000c000bd7308 */ /* 0x000ea20000001000 */
[----:B------:R-:W-:Y:S01]  /*2fb0*/  PRMT R11, R63, 0x7632, R11 ;  /* 0x000076323f0b7816 */ /* 0x000fe2000000000b */
[----:B0-----:R-:W-:Y:S01]  /*2fc0*/  FMUL.FTZ R0, R227, R0 ;  /* 0x00000000e3007220 */ /* 0x001fe20000410000 */
[----:B------:R-:W-:Y:S02]  /*2fd0*/  SHF.L.U32 R2, R181, 0x10, RZ ;  /* 0x00000010b5027819 */ /* 0x000fe400000006ff */
[----:B------:R-:W-:Y:S02]  /*2fe0*/  SHF.L.U32 R11, R11, 0x10, RZ ;  /* 0x000000100b0b7819 */ /* 0x000fe400000006ff */
[----:B------:R-:W-:Y:S01]  /*2ff0*/  PRMT R211, R54, 0x7632, R211 ;  /* 0x0000763236d37816 */ /* 0x000fe200000000d3 */
[----:B------:R-:W0:Y:S01]  /*3000*/  MUFU.RCP R240, R199 ;  /* 0x000000c700f07308 */ /* 0x000e220000001000 */
[----:B------:R-:W-:Y:S01]  /*3010*/  FADD.FTZ R3, R3, -R2 ;  /* 0x8000000203037221 */ /* 0x000fe20000010000 */
[----:B------:R-:W-:Y:S01]  /*3020*/  SHF.L.U32 R7, R146, 0x10, RZ ;  /* 0x0000001092077819 */ /* 0x000fe200000006ff */
[----:B------:R-:W-:Y:S01]  /*3030*/  FADD.FTZ R11, R242, -R11 ;  /* 0x8000000bf20b7221 */ /* 0x000fe20000010000 */
[----:B------:R-:W-:Y:S01]  /*3040*/  SHF.L.U32 R187, R140, 0x10, RZ ;  /* 0x000000108cbb7819 */ /* 0x000fe200000006ff */
[----:B------:R-:W-:Y:S01]  /*3050*/  FMUL.FTZ R178, R3, R10 ;  /* 0x0000000a03b27220 */ /* 0x000fe20000410000 */
[----:B------:R-:W-:Y:S01]  /*3060*/  SHF.L.U32 R211, R211, 0x10, RZ ;  /* 0x00000010d3d37819 */ /* 0x000fe200000006ff */
[----:B------:R-:W-:Y:S01]  /*3070*/  FMUL.FTZ R3, R226, R7 ;  /* 0x00000007e2037220 */ /* 0x000fe20000410000 */
[----:B------:R-:W3:Y:S01]  /*3080*/  MUFU.RCP R223, R195 ;  /* 0x000000c300df7308 */ /* 0x000ee20000001000 */
[----:B------:R-:W-:Y:S01]  /*3090*/  SHF.L.U32 R5, R5, 0x10, RZ ;  /* 0x0000001005057819 */ /* 0x000fe200000006ff */
[----:B-1----:R-:W-:Y:S01]  /*30a0*/  FMUL.FTZ R15, R12, R15 ;  /* 0x0000000f0c0f7220 */ /* 0x002fe20000410000 */
[----:B------:R-:W-:Y:S01]  /*30b0*/  SHF.L.U32 R214, R139, 0x10, RZ ;  /* 0x000000108bd67819 */ /* 0x000fe200000006ff */
[----:B--2---:R-:W-:Y:S01]  /*30c0*/  FMUL.FTZ R12, R180, R189 ;  /* 0x000000bdb40c7220 */ /* 0x004fe20000410000 */
[----:B------:R-:W-:Y:S01]  /*30d0*/  SHF.L.U32 R18, R18, 0x10, RZ ;  /* 0x0000001012127819 */ /* 0x000fe200000006ff */
[----:B------:R-:W-:Y:S01]  /*30e0*/  FADD.FTZ R211, R194, -R211 ;  /* 0x800000d3c2d37221 */ /* 0x000fe20000010000 */
[----:B------:R-:W-:Y:S01]  /*30f0*/  SHF.L.U32 R146, R24, 0x10, RZ ;  /* 0x0000001018927819 */ /* 0x000fe200000006ff */
[----:B------:R-:W1:Y:S01]  /*3100*/  MUFU.RCP R28, R216 ;  /* 0x000000d8001c7308 */ /* 0x000e620000001000 */
[----:B------:R-:W-:Y:S01]  /*3110*/  FMUL.FTZ R181, R224, R5 ;  /* 0x00000005e0b57220 */ /* 0x000fe20000410000 */
[----:B0-----:R-:W-:Y:S01]  /*3120*/  FMUL.FTZ R180, R11, R240 ;  /* 0x000000f00bb47220 */ /* 0x001fe20000410000 */
[----:B------:R-:W-:Y:S01]  /*3130*/  SHF.L.U32 R11, R22, 0x10, RZ ;  /* 0x00000010160b7819 */ /* 0x000fe200000006ff */
[----:B------:R-:W-:Y:S01]  /*3140*/  FADD.FTZ R24, RZ, R3 ;  /* 0x00000003ff187221 */ /* 0x000fe20000010000 */
[----:B------:R-:W-:Y:S01]  /*3150*/  FFMA.FTZ R22, R3, R0, RZ ;  /* 0x0000000003167223 */ /* 0x000fe200000100ff */
[----:B------:R-:W-:-:S02]  /*3160*/  SHF.L.U32 R9, R9, 0x10, RZ ;  /* 0x0000001009097819 */ /* 0x000fc400000006ff */
[----:B------:R-:W0:Y:S01]  /*3170*/  MUFU.RCP R31, R187 ;  /* 0x000000bb001f7308 */ /* 0x000e220000001000 */
[----:B------:R-:W-:Y:S01]  /*3180*/  SHF.L.U32 R10, R20, 0x10, RZ ;  /* 0x00000010140a7819 */ /* 0x000fe200000006ff */
[----:B---3--:R-:W-:Y:S01]  /*3190*/  FMUL.FTZ R2, R232, R223 ;  /* 0x000000dfe8027220 */ /* 0x008fe20000410000 */
[----:B------:R-:W-:Y:S01]  /*31a0*/  FMUL.FTZ R20, R183, R18 ;  /* 0x00000012b7147220 */ /* 0x000fe20000410000 */
[----:B------:R-:W-:Y:S01]  /*31b0*/  FADD.FTZ R223, R24, R181 ;  /* 0x000000b518df7221 */ /* 0x000fe20000010000 */
[----:B------:R-:W-:Y:S01]  /*31c0*/  SHF.L.U32 R189, R148, 0x10, RZ ;  /* 0x0000001094bd7819 */ /* 0x000fe200000006ff */
[----:B------:R-:W-:Y:S01]  /*31d0*/  FMUL.FTZ R183, R222, R9 ;  /* 0x00000009deb77220 */ /* 0x000fe20000410000 */
[----:B------:R-:W-:Y:S01]  /*31e0*/  SHF.L.U32 R221, R138, 0x10, RZ ;  /* 0x000000108add7819 */ /* 0x000fe200000006ff */
        /* <DEDUP_REMOVED lines=13> */
[----:B0-----:R-:W-:Y:S01]  /*32c0*/  FMUL.FTZ R31, R228, R31 ;  /* 0x0000001fe41f7220 */ /* 0x001fe20000410000 */
[----:B------:R-:W-:Y:S01]  /*32d0*/  FMUL.FTZ R187, R220, R11 ;  /* 0x0000000bdcbb7220 */ /* 0x000fe20000410000 */
[----:B------:R-:W-:Y:S01]  /*32e0*/  FFMA.FTZ R191, R22, R173, R191 ;  /* 0x000000ad16bf7223 */ /* 0x000fe200000100bf */
[----:B------:R-:W-:Y:S01]  /*32f0*/  SHF.L.U32 R210, R135, 0x10, RZ ;  /* 0x0000001087d27819 */ /* 0x000fe200000006ff */
[----:B------:R-:W-:Y:S01]  /*3300*/  FMUL.FTZ R229, R189, R170 ;  /* 0x000000aabde57220 */ /* 0x000fe20000410000 */
[----:B--2---:R-:W-:Y:S01]  /*3310*/  FMUL.FTZ R30, R201, R30 ;  /* 0x0000001ec91e7220 */ /* 0x004fe20000410000 */
[----:B------:R-:W-:Y:S01]  /*3320*/  SHF.L.U32 R201, R152, 0x10, RZ ;  /* 0x0000001098c97819 */ /* 0x000fe200000006ff */
[----:B------:R-:W-:Y:S01]  /*3330*/  FADD.FTZ R152, R223, R24 ;  /* 0x00000018df987221 */ /* 0x000fe20000010000 */
        /* <DEDUP_REMOVED lines=13> */
[----:B------:R-:W-:Y:S01]  /*3410*/  FMUL.FTZ R152, R221, R184 ;  /* 0x000000b8dd987220 */ /* 0x000fe20000410000 */
[----:B------:R-:W-:Y:S01]  /*3420*/  FADD.FTZ R223, R223, R148 ;  /* 0x00000094dfdf7221 */ /* 0x000fe20000010000 */
[----:B-1----:R-:W-:Y:S01]  /*3430*/  FMUL.FTZ R29, R230, R29 ;  /* 0x0000001de61d7220 */ /* 0x002fe20000410000 */
        /* <DEDUP_REMOVED lines=11> */
[----:B0-----:R-:W-:Y:S01]  /*34f0*/  FMUL.FTZ R26, R225, R26 ;  /* 0x0000001ae11a7220 */ /* 0x001fe20000410000 */
        /* <DEDUP_REMOVED lines=8> */
[----:B------:R-:W-:Y:S01]  /*3580*/  FFMA.FTZ R219, R209, R28, R160 ;  /* 0x0000001cd1db7223 */ /* 0x000fe200000100a0 */
[----:B------:R-:W-:Y:S01]  /*3590*/  FMUL.FTZ R160, R217, R202 ;  /* 0x000000cad9a07220 */ /* 0x000fe20000410000 */
[----:B--2---:R-:W-:Y:S01]  /*35a0*/  FMUL.FTZ R27, R234, R27 ;  /* 0x0000001bea1b7220 */ /* 0x004fe20000410000 */
[----:B------:R-:W1:Y:S01]  /*35b0*/  MUFU.RCP R227, R194 ;  /* 0x000000c200e37308 */ /* 0x000e620000001000 */
        /* <DEDUP_REMOVED lines=16> */
[----:B0-----:R-:W-:Y:S01]  /*36c0*/  FMUL.FTZ R167, R167, R196 ;  /* 0x000000c4a7a77220 */ /* 0x001fe20000410000 */
[----:B------:R-:W-:Y:S01]  /*36d0*/  FFMA.FTZ R207, R217, R26, R6 ;  /* 0x0000001ad9cf7223 */ /* 0x000fe20000010006 */
[----:B------:R-:W-:Y:S01]  /*36e0*/  SHF.L.U32 R213, R213, 0x10, RZ ;  /* 0x00000010d5d57819 */ /* 0x000fe200000006ff */
        /* <DEDUP_REMOVED lines=16> */
[----:B------:R0:W1:Y:S01]  /*37f0*/  MUFU.RCP R236, R196 ;  /* 0x000000c400ec7308 */ /* 0x0000620000001000 */
[----:B------:R-:W-:Y:S01]  /*3800*/  SHF.L.U32 R197, R48, 0x10, RZ ;  /* 0x0000001030c57819 */ /* 0x000fe200000006ff */
[----:B------:R-:W-:Y:S01]  /*3810*/  FADD.FTZ R219, R219, R186 ;  /* 0x000000badbdb7221 */ /* 0x000fe20000010000 */
[----:B------:R-:W-:Y:S01]  /*3820*/  FFMA.FTZ R207, R186, R165, R207 ;  /* 0x000000a5bacf7223 */ /* 0x000fe200000100cf */
[----:B------:R-:W-:Y:S01]  /*3830*/  FMUL.FTZ R239, R192, R221 ;  /* 0x000000ddc0ef7220 */ /* 0x000fe20000410000 */
[----:B------:R-:W-:Y:S01]  /*3840*/  FMUL.FTZ R243, R194, R223 ;  /* 0x000000dfc2f37220 */ /* 0x000fe20000410000 */
[----:B------:R-:W-:Y:S01]  /*3850*/  FADD.FTZ R219, R219, R188 ;  /* 0x000000bcdbdb7221 */ /* 0x000fe20000010000 */
[----:B------:R-:W-:Y:S01]  /*3860*/  FFMA.FTZ R207, R188, R13, R207 ;  /* 0x0000000dbccf7223 */ /* 0x000fe200000100cf */
[----:B------:R-:W2:Y:S01]  /*3870*/  MUFU.RCP R238, R197 ;  /* 0x000000c500ee7308 */ /* 0x000ea20000001000 */
[----:B------:R-:W-:Y:S01]  /*3880*/  SHF.L.U32 R182, R182, 0x10, RZ ;  /* 0x00000010b6b67819 */ /* 0x000fe200000006ff */
[----:B------:R-:W-:Y:S01]  /*3890*/  FADD.FTZ R198, R219, R190 ;  /* 0x000000bedbc67221 */ /* 0x000fe20000010000 */
[----:B------:R-:W-:Y:S01]  /*38a0*/  FFMA.FTZ R194, R190, R33, R207 ;  /* 0x00000021bec27223 */ /* 0x000fe200000100cf */
[----:B0-----:R-:W-:Y:S01]  /*38b0*/  FMUL.FTZ R196, R196, R216 ;  /* 0x000000d8c4c47220 */ /* 0x001fe20000410000 */
[----:B------:R-:W-:Y:S01]  /*38c0*/  SHF.L.U32 R164, R164, 0x10, RZ ;  /* 0x00000010a4a47819 */ /* 0x000fe200000006ff */
        /* <DEDUP_REMOVED lines=49> */
.L_x_2223:
        /* <DEDUP_REMOVED lines=94> */
.L_x_2225:
[----:B------:R-:W-:Y:S05]  /*41c0*/  BSYNC.RECONVERGENT B0 ;  /* 0x0000000000007941 */ /* 0x000fea0003800200 */
.L_x_2224:
        /* <DEDUP_REMOVED lines=91> */
[----:B------:R-:W-:Y:S01]  /*4780*/  F2FP.BF16.F32.PACK_AB R163, R0, R3 ;  /* 0x0000000300a3723e */ /* 0x000fe200000010ff */
[----:B------:R-:W-:Y:S01]  /*4790*/  FMUL.FTZ R171, R16, R171 ;  /* 0x000000ab10ab7220 */ /* 0x000fe20000410000 */
[----:B------:R-:W-:Y:S01]  /*47a0*/  F2FP.BF16.F32.PACK_AB R175, R2, R175 ;  /* 0x000000af02af723e */ /* 0x000fe200000010ff */
        /* <DEDUP_REMOVED lines=16> */
[----:B------:R-:W1:Y:S01]  /*48b0*/  LDC.64 R2, c[0x0][0x380] ;  /* 0x0000e000ff027b82 */ /* 0x000e620000000a00 */
[----:B------:R-:W-:Y:S01]  /*48c0*/  FMUL.FTZ R16, R16, R235 ;  /* 0x000000eb10107220 */ /* 0x000fe20000410000 */
[----:B------:R-:W-:-:S02]  /*48d0*/  F2FP.BF16.F32.PACK_AB R173, R4, R173 ;  /* 0x000000ad04ad723e */ /* 0x000fc400000010ff */
[----:B------:R-:W-:Y:S01]  /*48e0*/  F2FP.BF16.F32.PACK_AB R165, R18, R5 ;  /* 0x0000000512a5723e */ /* 0x000fe200000010ff */
[--C-:B0-----:R-:W-:Y:S01]  /*48f0*/  IMAD.WIDE.U32 R4, R159, 0x4, R12.reuse ;  /* 0x000000049f047825 */ /* 0x101fe200078e000c */
[----:B------:R-:W-:Y:S02]  /*4900*/  F2FP.BF16.F32.PACK_AB R187, R6, R187 ;  /* 0x000000bb06bb723e */ /* 0x000fe400000010ff */
        /* <DEDUP_REMOVED lines=20> */
[----:B-1----:R-:W-:Y:S01]  /*4a50*/  IADD3 R124, PT, PT, R124, R2, RZ ;  /* 0x000000027c7c7210 */ /* 0x002fe20007ffe0ff */
[----:B------:R-:W-:-:S02]  /*4a60*/  IMAD.WIDE.U32 R18, R19, 0x4, R12 ;  /* 0x0000000413127825 */ /* 0x000fc400078e000c */
[----:B------:R3:W-:Y:S01]  /*4a70*/  STG.E desc[UR6][R16.64], R203 ;  /* 0x000000cb10007986 */ /* 0x0007e2000c101906 */
[----:B------:R-:W-:Y:S01]  /*4a80*/  ISETP.GE.AND P2, PT, R124, R3, PT ;  /* 0x000000037c00720c */ /* 0x000fe20003f46270 */
        /* <DEDUP_REMOVED lines=16> */
[----:B------:R3:W-:Y:S01]  /*4b90*/  STG.E desc[UR6][R12.64], R183 ;  /* 0x000000b70c007986 */ /* 0x0007e2000c101906 */
[----:B------:R-:W-:Y:S05]  /*4ba0*/  @!P2 BRA `(.L_x_2226) ;  /* 0xffffffbc0060a947 */ /* 0x000fea000383ffff */
.L_x_2219:
[----:B-----5:R-:W0:Y:S01]  /*4bb0*/  LDC.64 R56, c[0x0][0x3e0] ;  /* 0x0000f800ff387b82 */ /* 0x020e220000000a00 */
[----:B------:R-:W-:-:S06]  /*4bc0*/  UIMAD UR4, UR8, 0x780, URZ ;  /* 0x00000780080478a4 */ /* 0x000fcc000f8e02ff */
[----:B--23--:R-:W-:Y:S01]  /*4bd0*/  LOP3.LUT R5, R34, UR4, RZ, 0xfc, !PT ;  /* 0x0000000422057c12 */ /* 0x00cfe2000f8efcff */
        /* <DEDUP_REMOVED lines=76> */
.L_x_2227:
        /* <DEDUP_REMOVED lines=14> */
.L_x_3170:


//--------------------- .text._ZN10layer_norm22ln_bwd_finalize_kernelINS_22Kernel_traits_finalizeILj3840E6__halffS2_fjLj1024ELj4ENS_18Kernel_traits_baseILj3840ES2_fS2_fjLj1024EEEEEEEvNS_9BwdParamsE --------------------------
	.section	.text._ZN10layer_norm22ln_bwd_finalize_kernelINS_22Kernel_traits_finalizeILj3840E6__halffS2_fjLj1024ELj4ENS_18Kernel_traits_baseILj3840ES2_fS2_fjLj1024EEEEEEEvNS_9BwdParamsE,"ax",@progbits
	.align	128
        .global         _ZN10layer_norm22ln_bwd_finalize_kernelINS_22Kernel_traits_finalizeILj3840E6__halffS2_fjLj1024ELj4ENS_18Kernel_traits_baseILj3840ES2_fS2_fjLj1024EEEEEEEvNS_9BwdParamsE
        .type           _ZN10layer_norm22ln_bwd_finalize_kernelINS_22Kernel_traits_finalizeILj3840E6__halffS2_fjLj1024ELj4ENS_18Kernel_traits_baseILj3840ES2_fS2_fjLj1024EEEEEEEvNS_9BwdParamsE,@function
        .size           _ZN10layer_norm22ln_bwd_finalize_kernelINS_22Kernel_traits_finalizeILj3840E6__halffS2_fjLj1024ELj4ENS_18Kernel_traits_baseILj3840ES2_fS2_fjLj1024EEEEEEEvNS_9BwdParamsE,(.L_x_3171 - _ZN10layer_norm22ln_bwd_finalize_kernelINS_22Kernel_traits_finalizeILj3840E6__halffS2_fjLj1024ELj4ENS_18Kernel_traits_baseILj3840ES2_fS2_fjLj1024EEEEEEEvNS_9BwdParamsE)
        .other          _ZN10layer_norm22ln_bwd_finalize_kernelINS_22Kernel_traits_finalizeILj3840E6__halffS2_fjLj1024ELj4ENS_18Kernel_traits_baseILj3840ES2_fS2_fjLj1024EEEEEEEvNS_9BwdParamsE,@"STO_CUDA_ENTRY STV_DEFAULT"
_ZN10layer_norm22ln_bwd_finalize_kernelINS_22Kernel_traits_finalizeILj3840E6__halffS2_fjLj1024ELj4ENS_18Kernel_traits_baseILj3840ES2_fS2_fjLj1024EEEEEEEvNS_9BwdParamsE:
.text._ZN10layer_norm22ln_bwd_finalize_kernelINS_22Kernel_traits_finalizeILj3840E6__halffS2_fjLj1024ELj4ENS_18Kernel_traits_baseILj3840ES2_fS2_fjLj1024EEEEEEEvNS_9BwdParamsE:
        /* <DEDUP_REMOVED lines=37> */
.L_x_2232:
        /* <DEDUP_REMOVED lines=118> */
.L_x_2231:
[----:B------:R-:W-:Y:S05]  /*09b0*/  BSYNC.RECONVERGENT B1 ;  /* 0x0000000000017941 */ /* 0x000fea0003800200 */
.L_x_2230:
        /* <DEDUP_REMOVED lines=65> */
.L_x_2234:
[----:B------:R-:W-:Y:S05]  /*0dd0*/  BSYNC.RECONVERGENT B1 ;  /* 0x0000000000017941 */ /* 0x000fea0003800200 */
.L_x_2233:
        /* <DEDUP_REMOVED lines=37> */
.L_x_2236:
[----:B------:R-:W-:Y:S05]  /*1030*/  BSYNC.RECONVERGENT B1 ;  /* 0x0000000000017941 */ /* 0x000fea0003800200 */
.L_x_2235:
[----:B------:R-:W-:Y:S05]  /*1040*/  @!P1 BRA `(.L_x_2229) ;  /* 0x00000000003c9947 */ /* 0x000fea0003800000 */
[----:B------:R-:W0:Y:S01]  /*1050*/  LDC.64 R6, c[0x0][0x3e0] ;  /* 0x0000f800ff067b82 */ /* 0x000e220000000a00 */
[----:B------:R-:W-:Y:S01]  /*1060*/  IMAD R2, R15, 0xf00, R11 ;  /* 0x00000f000f027824 */ /* 0x000fe200078e020b */
[----:B------:R-:W-:-:S04]  /*1070*/  IADD3 R24, PT, PT, -R24, RZ, RZ ;  /* 0x000000ff18187210 */ /* 0x000fc80007ffe1ff */
[----:B------:R-:W-:Y:S02]  /*1080*/  IADD3 R11, PT, PT, R13, R2, RZ ;  /* 0x000000020d0b7210 */ /* 0x000fe40007ffe0ff */
[----:B------:R-:W1:Y:S05]  /*1090*/  LDC.64 R8, c[0x0][0x3e8] ;  /* 0x0000fa00ff087b82 */ /* 0x000e6a0000000a00 */
.L_x_2237:
        /* <DEDUP_REMOVED lines=10> */
.L_x_2229:
[----:B------:R-:W-:Y:S05]  /*1140*/  BSYNC.RECONVERGENT B0 ;  /* 0x0000000000007941 */ /* 0x000fea0003800200 */
.L_x_2228:
        /* <DEDUP_REMOVED lines=55> */
.L_x_2238:
        /* <DEDUP_REMOVED lines=12> */
.L_x_3171:


//--------------------- .text._ZN10layer_norm13ln_bwd_kernelINS_13Kernel_traitsI6__halffS2_fjLj3840ELj1ELj1ELj4ELj8ENS_18Kernel_traits_baseILj3840ES2_fS2_fjLj128EEEEEEEvNS_9BwdParamsE --------------------------
	.section	.text._ZN10layer_norm13ln_bwd_kernelINS_13Kernel_traitsI6__halffS2_fjLj3840ELj1ELj1ELj4ELj8ENS_18Kernel_traits_baseILj3840ES2_fS2_fjLj128EEEEEEEvNS_9BwdParamsE,"ax",@progbits
	.align	128
        .global         _ZN10layer_norm13ln_bwd_kernelINS_13Kernel_traitsI6__halffS2_fjLj3840ELj1ELj1ELj4ELj8ENS_18Kernel_traits_baseILj3840ES2_fS2_fjLj128EEEEEEEvNS_9BwdParamsE
        .type           _ZN10layer_norm13ln_bwd_kernelINS_13Kernel_traitsI6__halffS2_fjLj3840ELj1ELj1ELj4ELj8ENS_18Kernel_traits_baseILj3840ES2_fS2_fjLj128EEEEEEEvNS_9BwdParamsE,@function
        .size           _ZN10layer_norm13ln_bwd_kernelINS_13Kernel_traitsI6__halffS2_fjLj3840ELj1ELj1ELj4ELj8ENS_18Kernel_traits_baseILj3840ES2_fS2_fjLj128EEEEEEEvNS_9BwdParamsE,(.L_x_3172 - _ZN10layer_norm13ln_bwd_kernelINS_13Kernel_traitsI6__halffS2_fjLj3840ELj1ELj1ELj4ELj8ENS_18Kernel_traits_baseILj3840ES2_fS2_fjLj128EEEEEEEvNS_9BwdParamsE)
        .other          _ZN10layer_norm13ln_bwd_kernelINS_13Kernel_traitsI6__halffS2_fjLj3840ELj1ELj1ELj4ELj8ENS_18Kernel_traits_baseILj3840ES2_fS2_fjLj128EEEEEEEvNS_9BwdParamsE,@"STO_CUDA_ENTRY STV_DEFAULT"
_ZN10layer_norm13ln_bwd_kernelINS_13Kernel_traitsI6__halffS2_fjLj3840ELj1ELj1ELj4ELj8ENS_18Kernel_traits_baseILj3840ES2_fS2_fjLj128EEEEEEEvNS_9BwdParamsE:
.text._ZN10layer_norm13ln_bwd_kernelINS_13Kernel_traitsI6__halffS2_fjLj3840ELj1ELj1ELj4ELj8ENS_18Kernel_traits_baseILj3840ES2_fS2_fjLj128EEEEEEEvNS_9BwdParamsE:
        /* <DEDUP_REMOVED lines=44> */
.L_x_2239:
        /* <DEDUP_REMOVED lines=17> */
.L_x_2240:
        /* <DEDUP_REMOVED lines=67> */
[----:B------:R-:W-:Y:S02]  /*0800*/  MOV R122, UR8 ;  /* 0x00000008007a7c02 */ /* 0x000fe40008000f00 */
[----:B------:R-:W-:-:S07]  /*0810*/  MOV R157, UR4 ;  /* 0x00000004009d7c02 */ /* 0x000fce0008000f00 */
.L_x_2248:
[----:B------:R-:W0:Y:S01]  /*0820*/  LDC.64 R4, c[0x0][0x3a8] ;  /* 0x0000ea00ff047b82 */ /* 0x000e220000000a00 */
[----:B------:R-:W-:-:S07]  /*0830*/  HFMA2 R0, -RZ, RZ, 0, 0 ;  /* 0x00000000ff007431 */ /* 0x000fce00000001ff */
[----:B-1----:R-:W1:Y:S08]  /*0840*/  @!P0 LDC.64 R2, c[0x0][0x3a0] ;  /* 0x0000e800ff028b82 */ /* 0x002e700000000a00 */
[----:B------:R-:W2:Y:S01]  /*0850*/  LDC.64 R6, c[0x0][0x398] ;  /* 0x0000e600ff067b82 */ /* 0x000ea20000000a00 */
[----:B0-----:R-:W-:-:S05]  /*0860*/  IMAD.WIDE R4, R122, 0x4, R4 ;  /* 0x000000047a047825 */ /* 0x001fca00078e0204 */
[----:B-----5:R0:W5:Y:S01]  /*0870*/  LDG.E R123, desc[UR6][R4.64] ;  /* 0x00000006047b7981 */ /* 0x020162000c1e1900 */
        /* <DEDUP_REMOVED lines=22> */
[----:B------:R-:W-:-:S03]  /*09e0*/  IADD3 R151, PT, PT, R125, 0x680, RZ ;  /* 0x000006807d977810 */ /* 0x000fc60007ffe0ff */
[--C-:B------:R-:W-:Y:S01]  /*09f0*/  IMAD.WIDE.U32 R4, R127, 0x4, R22.reuse ;  /* 0x000000047f047825 */ /* 0x100fe200078e0016 */
[----:B------:R-:W-:Y:S01]  /*0a00*/  IADD3 R153, PT, PT, R125, 0x700, RZ ;  /* 0x000007007d997810 */ /* 0x000fe20007ffe0ff */
[----:B------:R0:W5:Y:S02]  /*0a10*/  LDG.E R124, desc[UR6][R2.64] ;  /* 0x00000006027c7981 */ /* 0x000164000c1e1900 */
[--C-:B------:R-:W-:Y:S02]  /*0a20*/  IMAD.WIDE.U32 R6, R129, 0x4, R22.reuse ;  /* 0x0000000481067825 */ /* 0x100fe400078e0016 */
[----:B------:R2:W5:Y:S02]  /*0a30*/  LDG.E R126, desc[UR6][R4.64] ;  /* 0x00000006047e7981 */ /* 0x000564000c1e1900 */
[--C-:B------:R-:W-:Y:S02]  /*0a40*/  IMAD.WIDE.U32 R8, R131, 0x4, R22.reuse ;  /* 0x0000000483087825 */ /* 0x100fe400078e0016 */
        /* <DEDUP_REMOVED lines=9> */
[--C-:B----4-:R-:W-:Y:S02]  /*0ae0*/  IMAD.WIDE.U32 R8, R141, 0x4, R22.reuse ;  /* 0x000000048d087825 */ /* 0x110fe400078e0016 */
        /* <DEDUP_REMOVED lines=9> */
[----:B------:R-:W-:-:S02]  /*0b80*/  IMAD.WIDE.U32 R18, R151, 0x4, R22 ;  /* 0x0000000497127825 */ /* 0x000fc400078e0016 */
[----:B------:R4:W5:Y:S02]  /*0b90*/  LDG.E R148, desc[UR6][R24.64] ;  /* 0x0000000618947981 */ /* 0x000964000c1e1900 */
[----:B------:R-:W-:Y:S02]  /*0ba0*/  IMAD.WIDE.U32 R22, R153, 0x4, R22 ;  /* 0x0000000499167825 */ /* 0x000fe400078e0016 */
[----:B------:R-:W5:Y:S02]  /*0bb0*/  LDG.E R150, desc[UR6][R18.64] ;  /* 0x0000000612967981 */ /* 0x000f64000c1e1900 */
[--C-:B-1----:R-:W-:Y:S02]  /*0bc0*/  IMAD.WIDE.U32 R2, R125, 0x8, R20.reuse ;  /* 0x000000087d027825 */ /* 0x102fe400078e0014 */
[----:B------:R1:W5:Y:S02]  /*0bd0*/  LDG.E R152, desc[UR6][R22.64] ;  /* 0x0000000616987981 */ /* 0x000364000c1e1900 */
[----:B--2---:R-:W-:-:S02]  /*0be0*/  IMAD.WIDE.U32 R4, R127, 0x8, R20 ;  /* 0x000000087f047825 */ /* 0x004fc400078e0014 */
[----:B------:R-:W5:Y:S02]  /*0bf0*/  LDG.E.64 R2, desc[UR6][R2.64] ;  /* 0x0000000602027981 */ /* 0x000f64000c1e1b00 */
[--C-:B---3--:R-:W-:Y:S02]  /*0c00*/  IMAD.WIDE.U32 R6, R129, 0x8, R20.reuse ;  /* 0x0000000881067825 */ /* 0x108fe400078e0014 */
[----:B------:R-:W5:Y:S02]  /*0c10*/  LDG.E.64 R4, desc[UR6][R4.64] ;  /* 0x0000000604047981 */ /* 0x000f64000c1e1b00 */
[--C-:B0-----:R-:W-:Y:S02]  /*0c20*/  IMAD.WIDE.U32 R8, R131, 0x8, R20.reuse ;  /* 0x0000000883087825 */ /* 0x101fe400078e0014 */
[----:B------:R-:W5:Y:S02]  /*0c30*/  LDG.E.64 R6, desc[UR6][R6.64] ;  /* 0x0000000606067981 */ /* 0x000f64000c1e1b00 */
[----:B----4-:R-:W-:-:S02]  /*0c40*/  IMAD.WIDE.U32 R10, R133, 0x8, R20 ;  /* 0x00000008850a7825 */ /* 0x010fc400078e0014 */
        /* <DEDUP_REMOVED lines=18> */
[----:B------:R-:W5:Y:S02]  /*0d70*/  LDG.E.64 R22, desc[UR6][R22.64] ;  /* 0x0000000616167981 */ /* 0x000f64000c1e1b00 */
[----:B------:R-:W-:Y:S02]  /*0d80*/  IMAD.WIDE.U32 R20, R153, 0x8, R20 ;  /* 0x0000000899147825 */ /* 0x000fe400078e0014 */
[----:B------:R-:W5:Y:S04]  /*0d90*/  LDG.E.64 R18, desc[UR6][R18.64] ;  /* 0x0000000612127981 */ /* 0x000f68000c1e1b00 */
[----:B------:R-:W5:Y:S01]  /*0da0*/  LDG.E.64 R20, desc[UR6][R20.64] ;  /* 0x0000000614147981 */ /* 0x000f62000c1e1b00 */
[----:B------:R-:W-:Y:S05]  /*0db0*/  BRA `(.L_x_2243) ;  /* 0x0000000400307947 */ /* 0x000fea0003800000 */
.L_x_2242:
        /* <DEDUP_REMOVED lines=75> */
[----:B------:R-:W5:Y:S02]  /*1270*/  LDG.E.64 R20, desc[UR6][R20.64] ;  /* 0x0000000614147981 */ /* 0x000f64000c1e1b00 */
.L_x_2243:
[----:B------:R-:W-:Y:S05]  /*1280*/  @P0 BRA `(.L_x_2244) ;  /* 0x0000000c00c40947 */ /* 0x000fea0003800000 */
[--C-:B-----5:R-:W-:Y:S01]  /*1290*/  FADD.FTZ R190, R9, -R0.reuse ;  /* 0x8000000009be7221 */ /* 0x120fe20000010000 */
[--C-:B------:R-:W-:Y:S01]  /*12a0*/  FADD.FTZ R198, R12, -R0.reuse ;  /* 0x800000000cc67221 */ /* 0x100fe20000010000 */
[----:B------:R-:W-:Y:S02]  /*12b0*/  HADD2.F32 R9, -RZ, R124.H0_H0 ;  /* 0x2000007cff097230 */ /* 0x000fe40000004100 */
[--C-:B------:R-:W-:Y:S01]  /*12c0*/  FADD.FTZ R158, R2, -R0.reuse ;  /* 0x80000000029e7221 */ /* 0x100fe20000010000 */
[----:B------:R-:W-:Y:S02]  /*12d0*/  HADD2.F32 R12, -RZ, R156.H0_H0 ;  /* 0x2000009cff0c7230 */ /* 0x000fe40000004100 */
        /* <DEDUP_REMOVED lines=29> */
[----:B------:R-:W-:-:S02]  /*14b0*/  HADD2.F32 R10, -RZ, R136.H0_H0 ;  /* 0x20000088ff0a7230 */ /* 0x000fc40000004100 */
[----:B------:R-:W-:Y:S01]  /*14c0*/  FMUL.FTZ R3, R12, R9 ;  /* 0x000000090c037220 */ /* 0x000fe20000410000 */
[----:B------:R-:W-:Y:S02]  /*14d0*/  HADD2.F32 R183, -RZ, R136.H1_H1 ;  /* 0x30000088ffb77230 */ /* 0x000fe40000004100 */
[C---:B------:R-:W-:Y:S01]  /*14e0*/  FMUL.FTZ R0, R123.reuse, R158 ;  /* 0x0000009e7b007220 */ /* 0x040fe20000410000 */
[--C-:B------:R-:W-:Y:S02]  /*14f0*/  HADD2.F32 R136, -RZ, R138.reuse.H0_H0 ;  /* 0x2000008aff887230 */ /* 0x100fe40000004100 */
[C---:B------:R-:W-:Y:S01]  /*1500*/  FMUL.FTZ R173, R123.reuse, R160 ;  /* 0x000000a07bad7220 */ /* 0x040fe20000410000 */
[----:B------:R-:W-:Y:S02]  /*1510*/  HADD2.F32 R174, -RZ, R138.H1_H1 ;  /* 0x3000008affae7230 */ /* 0x000fe40000004100 */
[----:B------:R-:W-:Y:S01]  /*1520*/  FMUL.FTZ R172, R123, R172 ;  /* 0x000000ac7bac7220 */ /* 0x000fe20000410000 */
[----:B------:R-:W-:-:S02]  /*1530*/  HADD2.F32 R8, -RZ, R134.H0_H0 ;  /* 0x20000086ff087230 */ /* 0x000fc40000004100 */
[----:B------:R-:W-:Y:S01]  /*1540*/  FMUL.FTZ R171, R123, R164 ;  /* 0x000000a47bab7220 */ /* 0x000fe20000410000 */
[----:B------:R-:W-:Y:S02]  /*1550*/  HADD2.F32 R181, -RZ, R134.H1_H1 ;  /* 0x30000086ffb57230 */ /* 0x000fe40000004100 */
[----:B------:R-:W-:Y:S01]  /*1560*/  FMUL.FTZ R134, R163, R124 ;  /* 0x0000007ca3867220 */ /* 0x000fe20000410000 */
[--C-:B------:R-:W-:Y:S02]  /*1570*/  HADD2.F32 R138, -RZ, R140.reuse.H0_H0 ;  /* 0x2000008cff8a7230 */ /* 0x100fe40000004100 */
[----:B------:R-:W-:Y:S01]  /*1580*/  FADD.FTZ R163, RZ, R3 ;  /* 0x00000003ffa37221 */ /* 0x000fe20000010000 */
[----:B------:R-:W-:Y:S02]  /*1590*/  HADD2.F32 R178, -RZ, R140.H1_H1 ;  /* 0x3000008cffb27230 */ /* 0x000fe40000004100 */
[----:B------:R-:W-:Y:S01]  /*15a0*/  FMUL.FTZ R170, R123, R170 ;  /* 0x000000aa7baa7220 */ /* 0x000fe20000410000 */
[----:B------:R-:W-:-:S02]  /*15b0*/  HADD2.F32 R11, -RZ, R126.H0_H0 ;  /* 0x2000007eff0b7230 */ /* 0x000fc40000004100 */
[C---:B------:R-:W-:Y:S01]  /*15c0*/  FMUL.FTZ R169, R123.reuse, R166 ;  /* 0x000000a67ba97220 */ /* 0x040fe20000410000 */
[--C-:B------:R-:W-:Y:S02]  /*15d0*/  HADD2.F32 R176, -RZ, R142.reuse.H0_H0 ;  /* 0x2000008effb07230 */ /* 0x100fe40000004100 */
[C---:B------:R-:W-:Y:S01]  /*15e0*/  FMUL.FTZ R168, R123.reuse, R168 ;  /* 0x000000a87ba87220 */ /* 0x040fe20000410000 */
[----:B------:R-:W-:Y:S02]  /*15f0*/  HADD2.F32 R189, -RZ, R142.H1_H1 ;  /* 0x3000008effbd7230 */ /* 0x000fe40000004100 */
[C---:B------:R-:W-:Y:S01]  /*1600*/  FMUL.FTZ R167, R123.reuse, R190 ;  /* 0x000000be7ba77220 */ /* 0x040fe20000410000 */
[----:B------:R-:W-:Y:S02]  /*1610*/  HADD2.F32 R140, -RZ, R33.H0_H0 ;  /* 0x20000021ff8c7230 */ /* 0x000fe40000004100 */
[----:B------:R-:W-:Y:S01]  /*1620*/  FMUL.FTZ R166, R123, R194 ;  /* 0x000000c27ba67220 */ /* 0x000fe20000410000 */
[----:B------:R-:W-:-:S02]  /*1630*/  HADD2.F32 R126, -RZ, R126.H1_H1 ;  /* 0x3000007eff7e7230 */ /* 0x000fc40000004100 */
[C---:B------:R-:W-:Y:S01]  /*1640*/  FMUL.FTZ R165, R123.reuse, R196 ;  /* 0x000000c47ba57220 */ /* 0x040fe20000410000 */
[--C-:B------:R-:W-:Y:S02]  /*1650*/  HADD2.F32 R142, -RZ, R144.reuse.H0_H0 ;  /* 0x20000090ff8e7230 */ /* 0x100fe40000004100 */
[----:B------:R-:W-:Y:S01]  /*1660*/  FMUL.FTZ R185, R140, R11 ;  /* 0x0000000b8cb97220 */ /* 0x000fe20000410000 */
[----:B------:R-:W-:Y:S02]  /*1670*/  HADD2.F32 R191, -RZ, R144.H1_H1 ;  /* 0x30000090ffbf7230 */ /* 0x000fe40000004100 */
[----:B------:R-:W-:Y:S01]  /*1680*/  FFMA.FTZ R144, R0, R3, RZ ;  /* 0x0000000300907223 */ /* 0x000fe200000100ff */
[--C-:B------:R-:W-:Y:S02]  /*1690*/  HADD2.F32 R180, -RZ, R146.reuse.H0_H0 ;  /* 0x20000092ffb47230 */ /* 0x100fe40000004100 */
[----:B------:R-:W-:Y:S01]  /*16a0*/  FMUL.FTZ R31, R123, R198 ;  /* 0x000000c67b1f7220 */ /* 0x000fe20000410000 */
[----:B------:R-:W-:-:S02]  /*16b0*/  HADD2.F32 R197, -RZ, R146.H1_H1 ;  /* 0x30000092ffc57230 */ /* 0x000fc40000004100 */
[C---:B------:R-:W-:Y:S01]  /*16c0*/  FMUL.FTZ R30, R123.reuse, R202 ;  /* 0x000000ca7b1e7220 */ /* 0x040fe20000410000 */
[----:B------:R-:W-:Y:S02]  /*16d0*/  HADD2.F32 R187, -RZ, R33.H1_H1 ;  /* 0x30000021ffbb7230 */ /* 0x000fe40000004100 */
[C---:B------:R-:W-:Y:S01]  /*16e0*/  FMUL.FTZ R29, R123.reuse, R14 ;  /* 0x0000000e7b1d7220 */ /* 0x040fe20000410000 */
[----:B------:R-:W-:Y:S02]  /*16f0*/  HADD2.F32 R175, -RZ, R128.H0_H0 ;  /* 0x20000080ffaf7230 */ /* 0x000fe40000004100 */
        /* <DEDUP_REMOVED lines=8> */
[C---:B------:R-:W-:Y:S01]  /*1780*/  FMUL.FTZ R26, R123.reuse, R206 ;  /* 0x000000ce7b1a7220 */ /* 0x040fe20000410000 */
[----:B------:R-:W-:Y:S02]  /*1790*/  HADD2.F32 R193, -RZ, R34.H1_H1 ;  /* 0x30000022ffc17230 */ /* 0x000fe40000004100 */
[----:B------:R-:W-:Y:S01]  /*17a0*/  FMUL.FTZ R25, R123, R24 ;  /* 0x000000187b197220 */ /* 0x000fe20000410000 */
[----:B------:R-:W-:-:S02]  /*17b0*/  HADD2.F32 R148, -RZ, R150.H0_H0 ;  /* 0x20000096ff947230 */ /* 0x000fc40000004100 */
[----:B------:R-:W-:Y:S01]  /*17c0*/  FMUL.FTZ R24, R123, R208 ;  /* 0x000000d07b187220 */ /* 0x000fe20000410000 */
[----:B------:R-:W-:Y:S02]  /*17d0*/  HADD2.F32 R201, -RZ, R150.H1_H1 ;  /* 0x30000096ffc97230 */ /* 0x000fe40000004100 */
[----:B------:R-:W-:Y:S01]  /*17e0*/  FADD.FTZ R150, R163, R134 ;  /* 0x00000086a3967221 */ /* 0x000fe20000010000 */
[--C-:B------:R-:W-:Y:S02]  /*17f0*/  HADD2.F32 R184, -RZ, R152.reuse.H0_H0 ;  /* 0x20000098ffb87230 */ /* 0x100fe40000004100 */
[----:B------:R-:W-:Y:S01]  /*1800*/  FFMA.FTZ R163, R173, R134, R144 ;  /* 0x00000086ada37223 */ /* 0x000fe20000010090 */
        /* <DEDUP_REMOVED lines=20> */
[--C-:B------:R-:W-:Y:S02]  /*1950*/  HADD2.F32 R161, -RZ, R38.reuse.H0_H0 ;  /* 0x20000026ffa17230 */ /* 0x100fe40000004100 */
[----:B------:R-:W-:Y:S01]  /*1960*/  FFMA.FTZ R217, R169, R146, R152 ;  /* 0x00000092a9d97223 */ /* 0x000fe20000010098 */
[----:B------:R-:W-:-:S02]  /*1970*/  HADD2.F32 R154, -RZ, R38.H1_H1 ;  /* 0x30000026ff9a7230 */ /* 0x000fc40000004100 */
[----:B------:R-:W-:Y:S01]  /*1980*/  FMUL.FTZ R164, R219, R132 ;  /* 0x00000084dba47220 */ /* 0x000fe20000410000 */
[----:B------:R-:W-:Y:S02]  /*1990*/  HADD2.F32 R192, -RZ, R36.H0_H0 ;  /* 0x20000024ffc07230 */ /* 0x000fe40000004100 */
[----:B------:R-:W-:Y:S01]  /*19a0*/  FADD.FTZ R219, R158, R195 ;  /* 0x000000c39edb7221 */ /* 0x000fe20000010000 */
[----:B------:R-:W-:Y:S02]  /*19b0*/  HADD2.F32 R215, -RZ, R39.H0_H0 ;  /* 0x20000027ffd77230 */ /* 0x000fe40000004100 */
[----:B------:R-:W-:Y:S01]  /*19c0*/  FFMA.FTZ R158, R168, R195, R217 ;  /* 0x000000c3a89e7223 */ /* 0x000fe200000100d9 */
[----:B------:R-:W-:Y:S02]  /*19d0*/  HADD2.F32 R213, -RZ, R40.H0_H0 ;  /* 0x20000028ffd57230 */ /* 0x000fe40000004100 */
[----:B------:R-:W-:Y:S01]  /*19e0*/  FMUL.FTZ R152, R161, R10 ;  /* 0x0000000aa1987220 */ /* 0x000fe20000410000 */
[----:B------:R-:W-:Y:S01]  /*19f0*/  FMUL.FTZ R161, R154, R183 ;  /* 0x000000b79aa17220 */ /* 0x000fe20000410000 */
[----:B------:R-:W-:Y:S01]  /*1a00*/  FMUL.FTZ R193, R192, R179 ;  /* 0x000000b3c0c17220 */ /* 0x000fe20000410000 */
[----:B------:R-:W-:Y:S01]  /*1a10*/  FMUL.FTZ R154, R215, R136 ;  /* 0x00000088d79a7220 */ /* 0x000fe20000410000 */
[----:B------:R-:W-:Y:S01]  /*1a20*/  FADD.FTZ R160, R219, R144 ;  /* 0x00000090dba07221 */ /* 0x000fe20000010000 */
[----:B------:R-:W-:Y:S01]  /*1a30*/  FFMA.FTZ R215, R167, R144, R158 ;  /* 0x00000090a7d77223 */ /* 0x000fe2000001009e */
[----:B------:R-:W-:-:S02]  /*1a40*/  HADD2.F32 R221, -RZ, R37.H0_H0 ;  /* 0x20000025ffdd7230 */ /* 0x000fc40000004100 */
[----:B------:R-:W-:Y:S01]  /*1a50*/  FMUL.FTZ R158, R213, R138 ;  /* 0x0000008ad59e7220 */ /* 0x000fe20000410000 */
[----:B------:R-:W-:Y:S01]  /*1a60*/  FADD.FTZ R213, R160, R193 ;  /* 0x000000c1a0d57221 */ /* 0x000fe20000010000 */
[--C-:B------:R-:W-:Y:S02]  /*1a70*/  HADD2.F32 R211, -RZ, R41.reuse.H0_H0 ;  /* 0x20000029ffd37230 */ /* 0x100fe40000004100 */
[----:B------:R-:W-:Y:S01]  /*1a80*/  FFMA.FTZ R190, R166, R193, R215 ;  /* 0x000000c1a6be7223 */ /* 0x000fe200000100d7 */
[----:B------:R-:W-:Y:S02]  /*1a90*/  HADD2.F32 R162, -RZ, R41.H1_H1 ;  /* 0x30000029ffa27230 */ /* 0x000fe40000004100 */
[----:B------:R-:W-:Y:S01]  /*1aa0*/  FMUL.FTZ R150, R221, R8 ;  /* 0x00000008dd967220 */ /* 0x000fe20000410000 */
[----:B------:R-:W-:Y:S02]  /*1ab0*/  HADD2.F32 R200, -RZ, R37.H1_H1 ;  /* 0x30000025ffc87230 */ /* 0x000fe40000004100 */
[----:B------:R-:W-:Y:S01]  /*1ac0*/  FADD.FTZ R215, R213, R164 ;  /* 0x000000a4d5d77221 */ /* 0x000fe20000010000 */
[----:B------:R-:W-:-:S02]  /*1ad0*/  HADD2.F32 R209, -RZ, R42.H0_H0 ;  /* 0x2000002affd17230 */ /* 0x000fc40000004100 */
[----:B------:R-:W-:Y:S01]  /*1ae0*/  FFMA.FTZ R190, R165, R164, R190 ;  /* 0x000000a4a5be7223 */ /* 0x000fe200000100be */
[----:B------:R-:W-:Y:S02]  /*1af0*/  HADD2.F32 R186, -RZ, R42.H1_H1 ;  /* 0x3000002affba7230 */ /* 0x000fe40000004100 */
[----:B------:R-:W-:Y:S01]  /*1b00*/  FMUL.FTZ R160, R211, R176 ;  /* 0x000000b0d3a07220 */ /* 0x000fe20000410000 */
[--C-:B------:R-:W-:Y:S02]  /*1b10*/  HADD2.F32 R207, -RZ, R43.reuse.H0_H0 ;  /* 0x2000002bffcf7230 */ /* 0x100fe40000004100 */
[----:B------:R-:W-:Y:S01]  /*1b20*/  FMUL.FTZ R211, R162, R189 ;  /* 0x000000bda2d37220 */ /* 0x000fe20000410000 */
[----:B------:R-:W-:Y:S02]  /*1b30*/  HADD2.F32 R188, -RZ, R43.H1_H1 ;  /* 0x3000002bffbc7230 */ /* 0x000fe40000004100 */
[----:B------:R-:W-:Y:S01]  /*1b40*/  FMUL.FTZ R163, R200, R181 ;  /* 0x000000b5c8a37220 */ /* 0x000fe20000410000 */
[----:B------:R-:W-:Y:S01]  /*1b50*/  FMUL.FTZ R162, R209, R142 ;  /* 0x0000008ed1a27220 */ /* 0x000fe20000410000 */
[----:B------:R-:W-:Y:S01]  /*1b60*/  FADD.FTZ R192, R215, R150 ;  /* 0x00000096d7c07221 */ /* 0x000fe20000010000 */
[----:B------:R-:W-:-:S02]  /*1b70*/  HADD2.F32 R205, -RZ, R44.H0_H0 ;  /* 0x2000002cffcd7230 */ /* 0x000fc40000004100 */
[----:B------:R-:W-:Y:S01]  /*1b80*/  FFMA.FTZ R209, R31, R150, R190 ;  /* 0x000000961fd17223 */ /* 0x000fe200000100be */
[----:B------:R-:W-:Y:S02]  /*1b90*/  HADD2.F32 R6, -RZ, R44.H1_H1 ;  /* 0x3000002cff067230 */ /* 0x000fe40000004100 */
[----:B------:R-:W-:Y:S01]  /*1ba0*/  FMUL.FTZ R213, R186, R191 ;  /* 0x000000bfbad57220 */ /* 0x000fe20000410000 */
[----:B------:R-:W-:Y:S01]  /*1bb0*/  FMUL.FTZ R186, R207, R180 ;  /* 0x000000b4cfba7220 */ /* 0x000fe20000410000 */
[----:B------:R-:W-:Y:S01]  /*1bc0*/  FADD.FTZ R207, R192, R163 ;  /* 0x000000a3c0cf7221 */ /* 0x000fe20000010000 */
[----:B------:R-:W-:Y:S01]  /*1bd0*/  FMUL.FTZ R215, R188, R197 ;  /* 0x000000c5bcd77220 */ /* 0x000fe20000410000 */
[----:B------:R-:W-:Y:S01]  /*1be0*/  FFMA.FTZ R190, R30, R163, R209 ;  /* 0x000000a31ebe7223 */ /* 0x000fe200000100d1 */
[--C-:B------:R-:W-:Y:S02]  /*1bf0*/  HADD2.F32 R7, -RZ, R45.reuse.H0_H0 ;  /* 0x2000002dff077230 */ /* 0x100fe40000004100 */
[----:B------:R-:W-:Y:S01]  /*1c00*/  FMUL.FTZ R188, R205, R182 ;  /* 0x000000b6cdbc7220 */ /* 0x000fe20000410000 */
[----:B------:R-:W-:-:S02]  /*1c10*/  HADD2.F32 R4, -RZ, R45.H1_H1 ;  /* 0x3000002dff047230 */ /* 0x000fc40000004100 */
        /* <DEDUP_REMOVED lines=88> */
.L_x_2244:
[----:B------:R-:W-:Y:S02]  /*21a0*/  HADD2.F32 R185, -RZ, R156.H1_H1 ;  /* 0x3000009cffb97230 */ /* 0x000fe40000004100 */
[----:B------:R-:W-:Y:S02]  /*21b0*/  HADD2.F32 R163, -RZ, R37.H0_H0 ;  /* 0x20000025ffa37230 */ /* 0x000fe40000004100 */
[----:B------:R-:W0:Y:S01]  /*21c0*/  MUFU.RCP R173, R185 ;  /* 0x000000b900ad7308 */ /* 0x000e220000001000 */
[----:B------:R-:W-:Y:S02]  /*21d0*/  HADD2.F32 R191, -RZ, R49.H0_H0 ;  /* 0x20000031ffbf7230 */ /* 0x000fe40000004100 */
[----:B------:R-:W-:Y:S02]  /*21e0*/  HADD2.F32 R208, -RZ, R51.H1_H1 ;  /* 0x30000033ffd07230 */ /* 0x000fe40000004100 */
[----:B------:R-:W-:Y:S02]  /*21f0*/  HADD2.F32 R204, -RZ, R49.H1_H1 ;  /* 0x30000031ffcc7230 */ /* 0x000fe40000004100 */
[----:B-----5:R-:W-:Y:S01]  /*2200*/  FADD.FTZ R191, -R191, R6 ;  /* 0x00000006bfbf7221 */ /* 0x020fe20000010100 */
        /* <DEDUP_REMOVED lines=10> */
[----:B------:R-:W-:-:S02]  /*22b0*/  HADD2.F32 R6, -RZ, R42.H1_H1 ;  /* 0x3000002aff067230 */ /* 0x000fc40000004100 */
[----:B------:R-:W-:Y:S01]  /*22c0*/  FADD.FTZ R211, -R198, R25 ;  /* 0x00000019c6d37221 */ /* 0x000fe20000010100 */
[--C-:B------:R-:W-:Y:S02]  /*22d0*/  HADD2.F32 R11, -RZ, R53.reuse.H0_H0 ;  /* 0x20000035ff0b7230 */ /* 0x100fe40000004100 */
[----:B------:R-:W-:Y:S01]  /*22e0*/  FADD.FTZ R183, -R183, R2 ;  /* 0x00000002b7b77221 */ /* 0x000fe20000010100 */
[----:B------:R-:W-:Y:S01]  /*22f0*/  HADD2.F32 R202, -RZ, R48.H1_H1 ;  /* 0x30000030ffca7230 */ /* 0x000fe20000004100 */
[----:B------:R-:W-:Y:S01]  /*2300*/  MUFU.RCP R9, R6 ;  /* 0x0000000600097308 */ /* 0x000fe20000001000 */
[----:B------:R-:W-:Y:S02]  /*2310*/  HADD2.F32 R7, -RZ, R52.H0_H0 ;  /* 0x20000034ff077230 */ /* 0x000fe40000004100 */
[----:B------:R-:W-:Y:S01]  /*2320*/  FADD.FTZ R201, -R194, R17 ;  /* 0x00000011c2c97221 */ /* 0x000fe20000010100 */
[----:B------:R-:W-:Y:S02]  /*2330*/  HADD2.F32 R188, -RZ, R53.H1_H1 ;  /* 0x30000035ffbc7230 */ /* 0x000fe40000004100 */
        /* <DEDUP_REMOVED lines=8> */
[----:B0-----:R-:W-:Y:S01]  /*23c0*/  FMUL.FTZ R173, R200, R173 ;  /* 0x000000adc8ad7220 */ /* 0x001fe20000410000 */
[----:B------:R-:W-:-:S02]  /*23d0*/  HADD2.F32 R197, -RZ, R50.H0_H0 ;  /* 0x20000032ffc57230 */ /* 0x000fc40000004100 */
[----:B------:R-:W-:Y:S01]  /*23e0*/  FADD.FTZ R189, -R189, R4 ;  /* 0x00000004bdbd7221 */ /* 0x000fe20000010100 */
[----:B------:R-:W-:Y:S01]  /*23f0*/  HADD2.F32 R199, -RZ, R51.H0_H0 ;  /* 0x20000033ffc77230 */ /* 0x000fe20000004100 */
[----:B------:R-:W-:Y:S01]  /*2400*/  MUFU.RCP R3, R2 ;  /* 0x0000000200037308 */ /* 0x000fe20000001000 */
[----:B------:R-:W-:Y:S02]  /*2410*/  HADD2.F32 R11, -RZ, R54.H0_H0 ;  /* 0x20000036ff0b7230 */ /* 0x000fe40000004100 */
[----:B------:R-:W-:Y:S01]  /*2420*/  FADD.FTZ R215, -R25, R28 ;  /* 0x0000001c19d77221 */ /* 0x000fe20000010100 */
[----:B------:R-:W-:Y:S02]  /*2430*/  HADD2.F32 R184, -RZ, R156.H0_H0 ;  /* 0x2000009cffb87230 */ /* 0x000fe40000004100 */
[----:B------:R-:W-:Y:S01]  /*2440*/  FADD.FTZ R213, -R194, R31 ;  /* 0x0000001fc2d57221 */ /* 0x000fe20000010100 */
[----:B------:R-:W-:Y:S02]  /*2450*/  HADD2.F32 R5, -RZ, R42.H0_H0 ;  /* 0x2000002aff057230 */ /* 0x000fe40000004100 */
[----:B------:R-:W-:Y:S01]  /*2460*/  FADD.FTZ R197, -R197, R8 ;  /* 0x00000008c5c57221 */ /* 0x000fe20000010100 */
[----:B------:R-:W-:Y:S01]  /*2470*/  HADD2.F32 R188, -RZ, R43.H1_H1 ;  /* 0x3000002bffbc7230 */ /* 0x000fe20000004100 */
[----:B------:R-:W0:Y:S01]  /*2480*/  MUFU.RCP R0, R184 ;  /* 0x000000b800007308 */ /* 0x000e220000001000 */
[----:B------:R-:W-:-:S02]  /*2490*/  HADD2.F32 R200, -RZ, R46.H1_H1 ;  /* 0x3000002effc87230 */ /* 0x000fc40000004100 */
[----:B------:R-:W-:Y:S01]  /*24a0*/  FADD.FTZ R199, -R199, R10 ;  /* 0x0000000ac7c77221 */ /* 0x000fe20000010100 */
[----:B------:R-:W-:Y:S02]  /*24b0*/  HADD2.F32 R158, -RZ, R40.H0_H0 ;  /* 0x20000028ff9e7230 */ /* 0x000fe40000004100 */
[----:B------:R-:W-:Y:S01]  /*24c0*/  FADD.FTZ R16, -R11, R16 ;  /* 0x000000100b107221 */ /* 0x000fe20000010100 */
[----:B------:R-:W-:Y:S02]  /*24d0*/  HADD2.F32 R4, -RZ, R41.H1_H1 ;  /* 0x30000029ff047230 */ /* 0x000fe40000004100 */
[----:B-1----:R-:W-:Y:S01]  /*24e0*/  FMUL.FTZ R31, R12, R181 ;  /* 0x000000b50c1f7220 */ /* 0x002fe20000410000 */
[----:B------:R-:W-:Y:S01]  /*24f0*/  HADD2.F32 R17, -RZ, R56.H0_H0 ;  /* 0x20000038ff117230 */ /* 0x000fe20000004100 */
[----:B------:R-:W1:Y:S01]  /*2500*/  MUFU.RCP R8, R5 ;  /* 0x0000000500087308 */ /* 0x000e620000001000 */
[----:B------:R-:W-:Y:S02]  /*2510*/  HADD2.F32 R159, -RZ, R40.H1_H1 ;  /* 0x30000028ff9f7230 */ /* 0x000fe40000004100 */
[----:B------:R-:W-:-:S02]  /*2520*/  HADD2.F32 R25, -RZ, R58.H0_H0 ;  /* 0x2000003aff197230 */ /* 0x000fc40000004100 */
[----:B------:R-:W-:Y:S01]  /*2530*/  FADD.FTZ R210, -R17, R30 ;  /* 0x0000001e11d27221 */ /* 0x000fe20000010100 */
[----:B------:R-:W-:Y:S02]  /*2540*/  HADD2.F32 R186, -RZ, R36.H0_H0 ;  /* 0x20000024ffba7230 */ /* 0x000fe40000004100 */
[----:B------:R-:W-:Y:S01]  /*2550*/  HADD2.F32 R196, -RZ, R33.H0_H0 ;  /* 0x20000021ffc47230 */ /* 0x000fe20000004100 */
[----:B------:R-:W2:Y:S01]  /*2560*/  MUFU.RCP R11, R188 ;  /* 0x000000bc000b7308 */ /* 0x000ea20000001000 */
        /* <DEDUP_REMOVED lines=8> */
[----:B------:R-:W-:Y:S01]  /*25f0*/  FADD.FTZ R13, -R10, R13 ;  /* 0x0000000d0a0d7221 */ /* 0x000fe20000010100 */
[----:B------:R-:W-:Y:S02]  /*2600*/  HADD2.F32 R30, -RZ, R59.H1_H1 ;  /* 0x3000003bff1e7230 */ /* 0x000fe40000004100 */
[----:B------:R-:W-:Y:S01]  /*2610*/  FADD.FTZ R212, -R198, R29 ;  /* 0x0000001dc6d47221 */ /* 0x000fe20000010100 */
[----:B------:R-:W-:Y:S02]  /*2620*/  HADD2.F32 R160, -RZ, R38.H1_H1 ;  /* 0x30000026ffa07230 */ /* 0x000fe40000004100 */
[----:B------:R-:W-:Y:S01]  /*2630*/  HADD2.F32 R25, -RZ, R61.H0_H0 ;  /* 0x2000003dff197230 */ /* 0x000fe20000004100 */
[----:B------:R-:W3:Y:S01]  /*2640*/  MUFU.RCP R175, R158 ;  /* 0x0000009e00af7308 */ /* 0x000ee20000001000 */
[----:B------:R-:W-:-:S02]  /*2650*/  HADD2.F32 R203, -RZ, R55.H0_H0 ;  /* 0x20000037ffcb7230 */ /* 0x000fc40000004100 */
[----:B------:R-:W-:Y:S01]  /*2660*/  FADD.FTZ R218, -R30, R23 ;  /* 0x000000171eda7221 */ /* 0x000fe20000010100 */
[----:B------:R-:W-:Y:S02]  /*2670*/  HADD2.F32 R187, -RZ, R33.H1_H1 ;  /* 0x30000021ffbb7230 */ /* 0x000fe40000004100 */
[----:B------:R-:W-:Y:S01]  /*2680*/  FADD.FTZ R221, -R25, R20 ;  /* 0x0000001419dd7221 */ /* 0x000fe20000010100 */
[----:B------:R-:W-:Y:S02]  /*2690*/  HADD2.F32 R154, -RZ, R39.H0_H0 ;  /* 0x20000027ff9a7230 */ /* 0x000fe40000004100 */
[----:B------:R-:W-:Y:S01]  /*26a0*/  FMUL.FTZ R20, R212, R9 ;  /* 0x00000009d4147220 */ /* 0x000fe20000410000 */
[----:B------:R-:W-:Y:S01]  /*26b0*/  HADD2.F32 R29, -RZ, R59.H0_H0 ;  /* 0x2000003bff1d7230 */ /* 0x000fe20000004100 */
[----:B------:R-:W4:Y:S01]  /*26c0*/  MUFU.RCP R182, R4 ;  /* 0x0000000400b67308 */ /* 0x000f220000001000 */
[----:B------:R-:W-:Y:S02]  /*26d0*/  HADD2.F32 R194, -RZ, R44.H1_H1 ;  /* 0x3000002cffc27230 */ /* 0x000fe40000004100 */
[----:B------:R-:W-:Y:S01]  /*26e0*/  FADD.FTZ R24, -R203, R24 ;  /* 0x00000018cb187221 */ /* 0x000fe20000010100 */
[----:B------:R-:W-:-:S02]  /*26f0*/  HADD2.F32 R28, -RZ, R58.H1_H1 ;  /* 0x3000003aff1c7230 */ /* 0x000fc40000004100 */
[----:B------:R-:W-:Y:S01]  /*2700*/  FADD.FTZ R216, -R29, R22 ;  /* 0x000000161dd87221 */ /* 0x000fe20000010100 */
[----:B------:R-:W-:Y:S02]  /*2710*/  HADD2.F32 R23, -RZ, R60.H0_H0 ;  /* 0x2000003cff177230 */ /* 0x000fe40000004100 */
[----:B------:R-:W-:Y:S01]  /*2720*/  HADD2.F32 R26, -RZ, R61.H1_H1 ;  /* 0x3000003dff1a7230 */ /* 0x000fe20000004100 */
[----:B------:R-:W4:Y:S01]  /*2730*/  MUFU.RCP R174, R159 ;  /* 0x0000009f00ae7308 */ /* 0x000f220000001000 */
[----:B------:R-:W-:Y:S02]  /*2740*/  HADD2.F32 R161, -RZ, R38.H0_H0 ;  /* 0x20000026ffa17230 */ /* 0x000fe40000004100 */
[----:B------:R-:W-:Y:S01]  /*2750*/  FADD.FTZ R214, -R28, R27 ;  /* 0x0000001b1cd67221 */ /* 0x000fe20000010100 */
[----:B------:R-:W-:Y:S02]  /*2760*/  HADD2.F32 R9, -RZ, R124.H0_H0 ;  /* 0x2000007cff097230 */ /* 0x000fe40000004100 */
[----:B------:R-:W-:Y:S01]  /*2770*/  FADD.FTZ R219, -R23, R18 ;  /* 0x0000001217db7221 */ /* 0x000fe20000010100 */
[----:B------:R-:W-:-:S02]  /*2780*/  HADD2.F32 R190, -RZ, R35.H0_H0 ;  /* 0x20000023ffbe7230 */ /* 0x000fc40000004100 */
[----:B------:R-:W-:Y:S01]  /*2790*/  FADD.FTZ R222, -R26, R21 ;  /* 0x000000151ade7221 */ /* 0x000fe20000010100 */
[----:B------:R-:W-:Y:S01]  /*27a0*/  HADD2.F32 R162, -RZ, R37.H1_H1 ;  /* 0x30000025ffa27230 */ /* 0x000fe20000004100 */
[----:B------:R-:W4:Y:S01]  /*27b0*/  MUFU.RCP R166, R186 ;  /* 0x000000ba00a67308 */ /* 0x000f220000001000 */
[----:B------:R-:W-:Y:S02]  /*27c0*/  HADD2.F32 R22, -RZ, R60.H1_H1 ;  /* 0x3000003cff167230 */ /* 0x000fe40000004100 */
[----:B------:R-:W-:Y:S01]  /*27d0*/  FMUL.FTZ R23, R210, R3 ;  /* 0x00000003d2177220 */ /* 0x000fe20000410000 */
[----:B------:R-:W-:Y:S02]  /*27e0*/  HADD2.F32 R195, -RZ, R34.H1_H1 ;  /* 0x30000022ffc37230 */ /* 0x000fe40000004100 */
[----:B------:R-:W-:Y:S01]  /*27f0*/  FMUL.FTZ R3, R184, R9 ;  /* 0x00000009b8037220 */ /* 0x000fe20000410000 */
[----:B------:R-:W-:Y:S02]  /*2800*/  HADD2.F32 R124, -RZ, R124.H1_H1 ;  /* 0x3000007cff7c7230 */ /* 0x000fe40000004100 */
[----:B------:R-:W-:Y:S01]  /*2810*/  FADD.FTZ R220, -R22, R19 ;  /* 0x0000001316dc7221 */ /* 0x000fe20000010100 */
[----:B-1----:R-:W-:Y:S01]  /*2820*/  FMUL.FTZ R21, R215, R8 ;  /* 0x00000008d7157220 */ /* 0x002fe20000410000 */
[----:B------:R-:W1:Y:S01]  /*2830*/  MUFU.RCP R172, R196 ;  /* 0x000000c400ac7308 */ /* 0x000e620000001000 */
[----:B--2---:R-:W-:Y:S01]  /*2840*/  FMUL.FTZ R18, R214, R11 ;  /* 0x0000000bd6127220 */ /* 0x004fe20000410000 */
[----:B0-----:R-:W-:Y:S01]  /*2850*/  FMUL.FTZ R12, R222, R181 ;  /* 0x000000b5de0c7220 */ /* 0x001fe20000410000 */
[----:B---3--:R-:W-:Y:S01]  /*2860*/  FMUL.FTZ R25, R24, R175 ;  /* 0x000000af18197220 */ /* 0x008fe20000410000 */
[----:B----4-:R-:W-:Y:S01]  /*2870*/  FMUL.FTZ R22, R213, R182 ;  /* 0x000000b6d5167220 */ /* 0x010fe20000410000 */
[----:B------:R-:W-:-:S02]  /*2880*/  HADD2.F32 R11, -RZ, R126.H0_H0 ;  /* 0x2000007eff0b7230 */ /* 0x000fc40000004100 */
[----:B------:R-:W-:Y:S01]  /*2890*/  FMUL.FTZ R24, R211, R174 ;  /* 0x000000aed3187220 */ /* 0x000fe20000410000 */
[--C-:B------:R-:W-:Y:S01]  /*28a0*/  HADD2.F32 R8, -RZ, R134.reuse.H0_H0 ;  /* 0x20000086ff087230 */ /* 0x100fe20000004100 */
[----:B------:R-:W0:Y:S01]  /*28b0*/  MUFU.RCP R176, R155 ;  /* 0x0000009b00b07308 */ /* 0x000e220000001000 */
[----:B------:R-:W-:Y:S02]  /*28c0*/  HADD2.F32 R181, -RZ, R134.H1_H1 ;  /* 0x30000086ffb57230 */ /* 0x000fe40000004100 */
[----:B------:R-:W-:Y:S01]  /*28d0*/  FMUL.FTZ R134, R185, R124 ;  /* 0x0000007cb9867220 */ /* 0x000fe20000410000 */
[----:B------:R-:W-:Y:S01]  /*28e0*/  FADD.FTZ R213, RZ, R3 ;  /* 0x00000003ffd57221 */ /* 0x000fe20000010000 */
[----:B------:R-:W-:Y:S01]  /*28f0*/  FMUL.FTZ R166, R199, R166 ;  /* 0x000000a6c7a67220 */ /* 0x000fe20000410000 */
[----:B------:R-:W-:Y:S01]  /*2900*/  FFMA.FTZ R211, R3, R0, RZ ;  /* 0x0000000003d37223 */ /* 0x000fe200000100ff */
[--C-:B------:R-:W-:Y:S02]  /*2910*/  HADD2.F32 R182, -RZ, R148.reuse.H0_H0 ;  /* 0x20000094ffb67230 */ /* 0x100fe40000004100 */
[----:B------:R-:W-:Y:S01]  /*2920*/  FMUL.FTZ R185, R196, R11 ;  /* 0x0000000bc4b97220 */ /* 0x000fe20000410000 */
[----:B------:R-:W2:Y:S01]  /*2930*/  MUFU.RCP R170, R192 ;  /* 0x000000c000aa7308 */ /* 0x000ea20000001000 */
[----:B------:R-:W-:-:S02]  /*2940*/  HADD2.F32 R199, -RZ, R148.H1_H1 ;  /* 0x30000094ffc77230 */ /* 0x000fc40000004100 */
[----:B-1----:R-:W-:Y:S01]  /*2950*/  FMUL.FTZ R172, R189, R172 ;  /* 0x000000acbdac7220 */ /* 0x002fe20000410000 */
[----:B------:R-:W-:Y:S02]  /*2960*/  HADD2.F32 R193, -RZ, R35.H1_H1 ;  /* 0x30000023ffc17230 */ /* 0x000fe40000004100 */
[----:B------:R-:W-:Y:S02]  /*2970*/  HADD2.F32 R126, -RZ, R126.H1_H1 ;  /* 0x3000007eff7e7230 */ /* 0x000fe40000004100 */
[----:B------:R-:W-:Y:S01]  /*2980*/  HADD2.F32 R189, -RZ, R142.H1_H1 ;  /* 0x3000008effbd7230 */ /* 0x000fe20000004100 */
[----:B------:R-:W1:Y:S01]  /*2990*/  MUFU.RCP R10, R7 ;  /* 0x00000007000a7308 */ /* 0x000e620000001000 */
[----:B------:R-:W-:Y:S02]  /*29a0*/  HADD2.F32 R148, -RZ, R150.H0_H0 ;  /* 0x20000096ff947230 */ /* 0x000fe40000004100 */
[----:B0-----:R-:W-:Y:S01]  /*29b0*/  FMUL.FTZ R26, R201, R176 ;  /* 0x000000b0c91a7220 */ /* 0x001fe20000410000 */
[----:B------:R-:W-:-:S02]  /*29c0*/  HADD2.F32 R176, -RZ, R142.H0_H0 ;  /* 0x2000008effb07230 */ /* 0x000fc40000004100 */
[----:B------:R-:W-:Y:S02]  /*29d0*/  HADD2.F32 R201, -RZ, R150.H1_H1 ;  /* 0x30000096ffc97230 */ /* 0x000fe40000004100 */
[----:B------:R-:W-:Y:S01]  /*29e0*/  FADD.FTZ R150, R213, R134 ;  /* 0x00000086d5967221 */ /* 0x000fe20000010000 */
[----:B------:R-:W-:Y:S01]  /*29f0*/  HADD2.F32 R142, -RZ, R144.H0_H0 ;  /* 0x20000090ff8e7230 */ /* 0x000fe20000004100 */
[----:B------:R-:W0:Y:S01]  /*2a00*/  MUFU.RCP R178, R160 ;  /* 0x000000a000b27308 */ /* 0x000e220000001000 */
[----:B------:R-:W-:Y:S02]  /*2a10*/  HADD2.F32 R183, -RZ, R136.H1_H1 ;  /* 0x30000088ffb77230 */ /* 0x000fe40000004100 */
[----:B--2---:R-:W-:Y:S01]  /*2a20*/  FMUL.FTZ R170, R191, R170 ;  /* 0x000000aabfaa7220 */ /* 0x004fe20000410000 */
[----:B------:R-:W-:Y:S02]  /*2a30*/  HADD2.F32 R191, -RZ, R144.H1_H1 ;  /* 0x30000090ffbf7230 */ /* 0x000fe40000004100 */
[----:B------:R-:W-:Y:S01]  /*2a40*/  FFMA.FTZ R144, R134, R173, R211 ;  /* 0x000000ad86907223 */ /* 0x000fe200000100d3 */
[----:B------:R-:W-:-:S02]  /*2a50*/  HADD2.F32 R174, -RZ, R138.H1_H1 ;  /* 0x3000008affae7230 */ /* 0x000fc40000004100 */
[----:B------:R-:W-:Y:S01]  /*2a60*/  FADD.FTZ R213, R150, R185 ;  /* 0x000000b996d57221 */ /* 0x000fe20000010000 */
[----:B------:R-:W-:Y:S01]  /*2a70*/  HADD2.F32 R175, -RZ, R128.H0_H0 ;  /* 0x20000080ffaf7230 */ /* 0x000fe20000004100 */
[----:B------:R2:W3:Y:S01]  /*2a80*/  MUFU.RCP R171, R187 ;  /* 0x000000bb00ab7308 */ /* 0x0004e20000001000 */
[----:B------:R-:W-:Y:S01]  /*2a90*/  FFMA.FTZ R211, R185, R172, R144 ;  /* 0x000000acb9d37223 */ /* 0x000fe20000010090 */
[----:B-1----:R-:W-:Y:S01]  /*2aa0*/  FMUL.FTZ R19, R217, R10 ;  /* 0x0000000ad9137220 */ /* 0x002fe20000410000 */
[----:B------:R-:W-:Y:S02]  /*2ab0*/  HADD2.F32 R10, -RZ, R136.H0_H0 ;  /* 0x20000088ff0a7230 */ /* 0x000fe40000004100 */
[----:B------:R-:W-:Y:S01]  /*2ac0*/  FMUL.FTZ R155, R155, R174 ;  /* 0x000000ae9b9b7220 */ /* 0x000fe20000410000 */
[----:B------:R-:W-:Y:S02]  /*2ad0*/  HADD2.F32 R136, -RZ, R138.H0_H0 ;  /* 0x2000008aff887230 */ /* 0x000fe40000004100 */
[----:B------:R-:W-:Y:S01]  /*2ae0*/  HADD2.F32 R138, -RZ, R140.H0_H0 ;  /* 0x2000008cff8a7230 */ /* 0x000fe20000004100 */
[----:B------:R1:W4:Y:S01]  /*2af0*/  MUFU.RCP R177, R154 ;  /* 0x0000009a00b17308 */ /* 0x0003220000001000 */
[----:B------:R-:W-:-:S02]  /*2b00*/  HADD2.F32 R164, -RZ, R36.H1_H1 ;  /* 0x30000024ffa47230 */ /* 0x000fc40000004100 */
[----:B0-----:R-:W-:Y:S01]  /*2b10*/  FMUL.FTZ R28, R15, R178 ;  /* 0x000000b20f1c7220 */ /* 0x001fe20000410000 */
[----:B------:R-:W-:Y:S02]  /*2b20*/  HADD2.F32 R178, -RZ, R140.H1_H1 ;  /* 0x3000008cffb27230 */ /* 0x000fe40000004100 */
[----:B------:R-:W-:Y:S01]  /*2b30*/  FMUL.FTZ R140, R187, R126 ;  /* 0x0000007ebb8c7220 */ /* 0x000fe20000410000 */
[----:B------:R-:W-:Y:S02]  /*2b40*/  HADD2.F32 R128, -RZ, R128.H1_H1 ;  /* 0x30000080ff807230 */ /* 0x000fe40000004100 */
[----:B--2---:R-:W-:Y:S01]  /*2b50*/  FMUL.FTZ R187, R192, R175 ;  /* 0x000000afc0bb7220 */ /* 0x004fe20000410000 */
[----:B------:R-:W-:Y:S01]  /*2b60*/  HADD2.F32 R184, -RZ, R152.H0_H0 ;  /* 0x20000098ffb87230 */ /* 0x000fe20000004100 */
[----:B------:R-:W0:Y:S01]  /*2b70*/  MUFU.RCP R203, R194 ;  /* 0x000000c200cb7308 */ /* 0x000e220000001000 */
[--C-:B------:R-:W-:Y:S02]  /*2b80*/  HADD2.F32 R207, -RZ, R45.reuse.H0_H0 ;  /* 0x2000002dffcf7230 */ /* 0x100fe40000004100 */
[----:B---3--:R-:W-:Y:S01]  /*2b90*/  FMUL.FTZ R171, R202, R171 ;  /* 0x000000abcaab7220 */ /* 0x008fe20000410000 */
[----:B------:R-:W-:-:S02]  /*2ba0*/  HADD2.F32 R198, -RZ, R45.H1_H1 ;  /* 0x3000002dffc67230 */ /* 0x000fc40000004100 */
[----:B-1----:R-:W-:Y:S01]  /*2bb0*/  FMUL.FTZ R154, R154, R136 ;  /* 0x000000889a9a7220 */ /* 0x002fe20000410000 */
[----:B------:R-:W-:Y:S02]  /*2bc0*/  HADD2.F32 R209, -RZ, R46.H0_H0 ;  /* 0x2000002effd17230 */ /* 0x000fe40000004100 */
[----:B------:R-:W-:Y:S01]  /*2bd0*/  FFMA.FTZ R150, R140, R171, R211 ;  /* 0x000000ab8c967223 */ /* 0x000fe200000100d3 */
[----:B------:R-:W-:Y:S01]  /*2be0*/  HADD2.F32 R205, -RZ, R44.H0_H0 ;  /* 0x2000002cffcd7230 */ /* 0x000fe20000004100 */
[----:B------:R-:W1:Y:S01]  /*2bf0*/  MUFU.RCP R179, R161 ;  /* 0x000000a100b37308 */ /* 0x000e620000001000 */
[----:B------:R-:W-:Y:S01]  /*2c00*/  FMUL.FTZ R158, R158, R138 ;  /* 0x0000008a9e9e7220 */ /* 0x000fe20000410000 */
[----:B----4-:R-:W-:Y:S01]  /*2c10*/  FMUL.FTZ R27, R16, R177 ;  /* 0x000000b1101b7220 */ /* 0x010fe20000410000 */
[--C-:B------:R-:W-:Y:S02]  /*2c20*/  HADD2.F32 R177, -RZ, R130.reuse.H0_H0 ;  /* 0x20000082ffb17230 */ /* 0x100fe40000004100 */
[----:B------:R-:W-:Y:S01]  /*2c30*/  FFMA.FTZ R211, R187, R170, R150 ;  /* 0x000000aabbd37223 */ /* 0x000fe20000010096 */
[----:B------:R-:W-:-:S02]  /*2c40*/  HADD2.F32 R130, -RZ, R130.H1_H1 ;  /* 0x30000082ff827230 */ /* 0x000fc40000004100 */
[----:B------:R-:W-:Y:S01]  /*2c50*/  FMUL.FTZ R150, R163, R8 ;  /* 0x00000008a3967220 */ /* 0x000fe20000410000 */
[----:B------:R-:W-:Y:S01]  /*2c60*/  FMUL.FTZ R163, R162, R181 ;  /* 0x000000b5a2a37220 */ /* 0x000fe20000410000 */
[----:B------:R-:W2:Y:S01]  /*2c70*/  MUFU.RCP R168, R190 ;  /* 0x000000be00a87308 */ /* 0x000ea20000001000 */
[----:B------:R-:W-:Y:S01]  /*2c80*/  FMUL.FTZ R159, R159, R178 ;  /* 0x000000b29f9f7220 */ /* 0x000fe20000410000 */
[----:B0-----:R-:W-:Y:S01]  /*2c90*/  FMUL.FTZ R16, R218, R203 ;  /* 0x000000cbda107220 */ /* 0x001fe20000410000 */
[----:B------:R-:W-:Y:S02]  /*2ca0*/  HADD2.F32 R203, -RZ, R152.H1_H1 ;  /* 0x30000098ffcb7230 */ /* 0x000fe40000004100 */
[----:B------:R-:W-:Y:S01]  /*2cb0*/  FADD.FTZ R152, R213, R140 ;  /* 0x0000008cd5987221 */ /* 0x000fe20000010000 */
[----:B------:R-:W-:Y:S01]  /*2cc0*/  FMUL.FTZ R144, R193, R130 ;  /* 0x00000082c1907220 */ /* 0x000fe20000410000 */
[----:B------:R-:W-:Y:S01]  /*2cd0*/  FMUL.FTZ R192, R209, R184 ;  /* 0x000000b8d1c07220 */ /* 0x000fe20000410000 */
[----:B------:R-:W0:Y:S01]  /*2ce0*/  MUFU.RCP R180, R162 ;  /* 0x000000a200b47308 */ /* 0x000e220000001000 */
[----:B------:R-:W-:Y:S01]  /*2cf0*/  FADD.FTZ R213, R152, R187 ;  /* 0x000000bb98d57221 */ /* 0x000fe20000010000 */
[----:B-1----:R-:W-:Y:S01]  /*2d00*/  FMUL.FTZ R29, R14, R179 ;  /* 0x000000b30e1d7220 */ /* 0x002fe20000410000 */
[----:B------:R-:W-:-:S02]  /*2d10*/  HADD2.F32 R179, -RZ, R132.H0_H0 ;  /* 0x20000084ffb37230 */ /* 0x000fc40000004100 */
[----:B------:R-:W-:Y:S01]  /*2d20*/  FMUL.FTZ R152, R161, R10 ;  /* 0x0000000aa1987220 */ /* 0x000fe20000410000 */
[----:B------:R-:W-:Y:S02]  /*2d30*/  HADD2.F32 R132, -RZ, R132.H1_H1 ;  /* 0x30000084ff847230 */ /* 0x000fe40000004100 */
[----:B------:R-:W-:Y:S01]  /*2d40*/  FMUL.FTZ R161, R160, R183 ;  /* 0x000000b7a0a17220 */ /* 0x000fe20000410000 */
[----:B------:R1:W3:Y:S01]  /*2d50*/  MUFU.RCP R169, R195 ;  /* 0x000000c300a97308 */ /* 0x0002e20000001000 */
[----:B--2---:R-:W-:Y:S01]  /*2d60*/  FMUL.FTZ R168, R197, R168 ;  /* 0x000000a8c5a87220 */ /* 0x004fe20000410000 */
[----:B------:R-:W-:-:S06]  /*2d70*/  HADD2.F32 R197, -RZ, R146.H1_H1 ;  /* 0x30000092ffc57230 */ /* 0x000fcc0000004100 */
[----:B------:R2:W4:Y:S01]  /*2d80*/  MUFU.RCP R167, R193 ;  /* 0x000000c100a77308 */ /* 0x0005220000001000 */
[----:B0-----:R-:W-:Y:S01]  /*2d90*/  FMUL.FTZ R30, R13, R180 ;  /* 0x000000b40d1e7220 */ /* 0x001fe20000410000 */
[----:B------:R-:W-:Y:S02]  /*2da0*/  HADD2.F32 R180, -RZ, R146.H0_H0 ;  /* 0x20000092ffb47230 */ /* 0x000fe40000004100 */
[----:B------:R-:W-:Y:S01]  /*2db0*/  FMUL.FTZ R146, R195, R128 ;  /* 0x00000080c3927220 */ /* 0x000fe20000410000 */
[----:B-1----:R-:W-:Y:S01]  /*2dc0*/  FMUL.FTZ R195, R190, R177 ;  /* 0x000000b1bec37220 */ /* 0x002fe20000410000 */
[----:B------:R-:W-:Y:S02]  /*2dd0*/  FMUL.FTZ R190, R207, R148 ;  /* 0x00000094cfbe7220 */ /* 0x000fe40000410000 */
[----:B------:R0:W1:Y:S01]  /*2de0*/  MUFU.RCP R165, R164 ;  /* 0x000000a400a57308 */ /* 0x0000620000001000 */
[----:B--2---:R-:W-:Y:S01]  /*2df0*/  FMUL.FTZ R193, R186, R179 ;  /* 0x000000b3bac17220 */ /* 0x004fe20000410000 */
[----:B---3--:R-:W-:Y:S01]  /*2e00*/  FMUL.FTZ R169, R204, R169 ;  /* 0x000000a9cca97220 */ /* 0x008fe20000410000 */
[----:B------:R-:W-:-:S03]  /*2e10*/  FADD.FTZ R186, R213, R146 ;  /* 0x00000092d5ba7221 */ /* 0x000fc60000010000 */
[----:B------:R-:W-:Y:S01]  /*2e20*/  FFMA.FTZ R162, R146, R169, R211 ;  /* 0x000000a992a27223 */ /* 0x000fe200000100d3 */
[----:B------:R-:W-:Y:S01]  /*2e30*/  FADD.FTZ R213, R186, R195 ;  /* 0x000000c3bad57221 */ /* 0x000fe20000010000 */
[----:B------:R-:W2:Y:S01]  /*2e40*/  MUFU.RCP R224, R207 ;  /* 0x000000cf00e07308 */ /* 0x000ea20000001000 */
[----:B0-----:R-:W-:Y:S01]  /*2e50*/  FMUL.FTZ R164, R164, R132 ;  /* 0x00000084a4a47220 */ /* 0x001fe20000410000 */
[----:B----4-:R-:W-:Y:S01]  /*2e60*/  FMUL.FTZ R167, R206, R167 ;  /* 0x000000a7cea77220 */ /* 0x010fe20000410000 */
[----:B------:R-:W-:Y:S01]  /*2e70*/  FFMA.FTZ R211, R195, R168, R162 ;  /* 0x000000a8c3d37223 */ /* 0x000fe200000100a2 */
[----:B------:R-:W-:Y:S01]  /*2e80*/  FADD.FTZ R162, R213, R144 ;  /* 0x00000090d5a27221 */ /* 0x000fe20000010000 */
[----:B------:R-:W-:Y:S02]  /*2e90*/  FMUL.FTZ R186, R7, R180 ;  /* 0x000000b407ba7220 */ /* 0x000fe40000410000 */
[----:B------:R-:W-:Y:S01]  /*2ea0*/  FFMA.FTZ R160, R144, R167, R211 ;  /* 0x000000a790a07223 */ /* 0x000fe200000100d3 */
[----:B------:R-:W-:Y:S01]  /*2eb0*/  FADD.FTZ R215, R162, R193 ;  /* 0x000000c1a2d77221 */ /* 0x000fe20000010000 */
[----:B------:R-:W-:Y:S01]  /*2ec0*/  FMUL.FTZ R211, R4, R189 ;  /* 0x000000bd04d37220 */ /* 0x000fe20000410000 */
[----:B-1----:R-:W-:Y:S01]  /*2ed0*/  FMUL.FTZ R165, R208, R165 ;  /* 0x000000a5d0a57220 */ /* 0x002fe20000410000 */
[----:B------:R-:W-:Y:S01]  /*2ee0*/  FFMA.FTZ R213, R193, R166, R160 ;  /* 0x000000a6c1d57223 */ /* 0x000fe200000100a0 */
        /* <DEDUP_REMOVED lines=9> */
[----:B--2---:R-:W-:Y:S01]  /*2f80*/  FMUL.FTZ R15, R219, R224 ;  /* 0x000000e0db0f7220 */ /* 0x004fe20000410000 */
[----:B------:R-:W-:Y:S01]  /*2f90*/  FMUL.FTZ R215, R188, R197 ;  /* 0x000000c5bcd77220 */ /* 0x000fe20000410000 */
[----:B------:R-:W-:Y:S01]  /*2fa0*/  FFMA.FTZ R5, R163, R30, R2 ;  /* 0x0000001ea3057223 */ /* 0x000fe20000010002 */
[----:B------:R-:W-:Y:S01]  /*2fb0*/  FADD.FTZ R4, R7, R152 ;  /* 0x0000009807047221 */ /* 0x000fe20000010000 */
[----:B------:R1:W2:Y:S01]  /*2fc0*/  MUFU.RCP R202, R209 ;  /* 0x000000d100ca7308 */ /* 0x0002a20000001000 */
[----:B------:R-:W-:Y:S01]  /*2fd0*/  FMUL.FTZ R188, R205, R182 ;  /* 0x000000b6cdbc7220 */ /* 0x000fe20000410000 */
[----:B------:R-:W-:Y:S01]  /*2fe0*/  FFMA.FTZ R2, R152, R29, R5 ;  /* 0x0000001d98027223 */ /* 0x000fe20000010005 */
[----:B------:R-:W-:Y:S01]  /*2ff0*/  FADD.FTZ R7, R4, R161 ;  /* 0x000000a104077221 */ /* 0x000fe20000010000 */
[----:B------:R-:W-:-:S02]  /*3000*/  FMUL.FTZ R207, R198, R201 ;  /* 0x000000c9c6cf7220 */ /* 0x000fc40000410000 */
[----:B------:R-:W-:Y:S01]  /*3010*/  FFMA.FTZ R5, R161, R28, R2 ;  /* 0x0000001ca1057223 */ /* 0x000fe20000010002 */
[----:B------:R-:W-:Y:S01]  /*3020*/  FADD.FTZ R6, R7, R154 ;  /* 0x0000009a07067221 */ /* 0x000fe20000010000 */
[----:B------:R3:W4:Y:S01]  /*3030*/  MUFU.RCP R17, R205 ;  /* 0x000000cd00117308 */ /* 0x0007220000001000 */
[----:B-1----:R-:W-:Y:S01]  /*3040*/  FMUL.FTZ R209, R200, R203 ;  /* 0x000000cbc8d17220 */ /* 0x002fe20000410000 */
[----:B------:R-:W-:Y:S01]  /*3050*/  FFMA.FTZ R4, R154, R27, R5 ;  /* 0x0000001b9a047223 */ /* 0x000fe20000010005 */
[----:B------:R-:W-:Y:S01]  /*3060*/  FADD.FTZ R219, R6, R155 ;  /* 0x0000009b06db7221 */ /* 0x000fe20000010000 */
[----:B0-----:R-:W-:Y:S01]  /*3070*/  FMUL.FTZ R14, R220, R223 ;  /* 0x000000dfdc0e7220 */ /* 0x001fe20000410000 */
[----:B------:R-:W-:Y:S01]  /*3080*/  FMUL.FTZ R2, R9, R0 ;  /* 0x0000000009027220 */ /* 0x000fe20000410000 */
[----:B------:R-:W-:Y:S01]  /*3090*/  FFMA.FTZ R217, R155, R26, R4 ;  /* 0x0000001a9bd97223 */ /* 0x000fe20000010004 */
[----:B------:R-:W-:Y:S01]  /*30a0*/  FADD.FTZ R196, R219, R158 ;  /* 0x0000009edbc47221 */ /* 0x000fe20000010000 */
[----:B------:R-:W-:Y:S01]  /*30b0*/  FMUL.FTZ R5, R124, R173 ;  /* 0x000000ad7c057220 */ /* 0x000fe20000410000 */
[----:B---3--:R-:W-:Y:S01]  /*30c0*/  FMUL.FTZ R205, R194, R199 ;  /* 0x000000c7c2cd7220 */ /* 0x008fe20000410000 */
        /* <DEDUP_REMOVED lines=9> */
[----:B----4-:R-:W-:Y:S01]  /*3160*/  FMUL.FTZ R17, R216, R17 ;  /* 0x00000011d8117220 */ /* 0x010fe20000410000 */
        /* <DEDUP_REMOVED lines=47> */
.L_x_2245:
[----:B------:R-:W0:Y:S01]  /*3460*/  SHFL.DOWN PT, R245, R218, 0x10, 0x1f ;  /* 0x0a001f00daf57f89 */ /* 0x000e2200000e0000 */
[----:B------:R-:W-:Y:S01]  /*3470*/  FADD.FTZ R121, R2, R121 ;  /* 0x0000007902797221 */ /* 0x000fe20000010000 */
[----:B------:R-:W-:Y:S01]  /*3480*/  FADD.FTZ R120, R5, R120 ;  /* 0x0000007805787221 */ /* 0x000fe20000010000 */
[----:B------:R-:W-:Y:S01]  /*3490*/  FADD.FTZ R118, R7, R118 ;  /* 0x0000007607767221 */ /* 0x000fe20000010000 */
[----:B------:R-:W1:Y:S01]  /*34a0*/  SHFL.DOWN PT, R220, R241, 0x10, 0x1f ;  /* 0x0a001f00f1dc7f89 */ /* 0x000e6200000e0000 */
        /* <DEDUP_REMOVED lines=78> */
[----:B------:R-:W0:Y:S01]  /*3990*/  S2R R32, SR_TID.X ;  /* 0x0000000000207919 */ /* 0x000e220000002100 */
[----:B------:R-:W1:Y:S01]  /*39a0*/  S2UR UR5, SR_CgaCtaId ;  /* 0x00000000000579c3 */ /* 0x000e620000008800 */
[----:B------:R-:W-:Y:S02]  /*39b0*/  UMOV UR4, 0x400 ;  /* 0x0000040000047882 */ /* 0x000fe40000000000 */
[----:B-1----:R-:W-:-:S06]  /*39c0*/  ULEA UR4, UR5, UR4, 0x18 ;  /* 0x0000000405047291 */ /* 0x002fcc000f8ec0ff */
[----:B------:R-:W-:Y:S02]  /*39d0*/  MOV R157, UR4 ;  /* 0x00000004009d7c02 */ /* 0x000fe40008000f00 */
[----:B0-----:R-:W-:Y:S02]  /*39e0*/  SHF.R.U32.HI R6, RZ, 0x2, R32 ;  /* 0x00000002ff067819 */ /* 0x001fe40000011620 */
[C---:B------:R-:W-:Y:S02]  /*39f0*/  IADD3 R2, PT, PT, R157.reuse, 0x3c20, RZ ;  /* 0x00003c209d027810 */ /* 0x040fe40007ffe0ff */
[----:B------:R-:W-:Y:S02]  /*3a00*/  LOP3.LUT R7, R6, 0x18, RZ, 0xc0, !PT ;  /* 0x0000001806077812 */ /* 0x000fe400078ec0ff */
[----:B------:R-:W-:-:S04]  /*3a10*/  @!P1 IADD3 R2, PT, PT, R157, 0x3c00, RZ ;  /* 0x00003c009d029810 */ /* 0x000fc80007ffe0ff */
[----:B------:R-:W-:-:S05]  /*3a20*/  IADD3 R2, PT, PT, R7, R2, RZ ;  /* 0x0000000207027210 */ /* 0x000fca0007ffe0ff */
[----:B------:R0:W-:Y:S02]  /*3a30*/  STS.64 [R2], R4 ;  /* 0x0000000402007388 */ /* 0x0001e40000000a00 */
.L_x_2247:
[----:B------:R-:W-:Y:S05]  /*3a40*/  BSYNC.RECONVERGENT B0 ;  /* 0x0000000000007941 */ /* 0x000fea0003800200 */
.L_x_2246:
        /* <DEDUP_REMOVED lines=22> */
[----:B------:R-:W-:Y:S01]  /*3bb0*/  FADD.FTZ R0, -R0, R3 ;  /* 0x0000000300007221 */ /* 0x000fe20000010100 */
[----:B------:R-:W-:Y:S01]  /*3bc0*/  FFMA.FTZ R13, R5, R13, R10 ;  /* 0x0000000d050d7223 */ /* 0x000fe2000001000a */
        /* <DEDUP_REMOVED lines=28> */
[----:B------:R-:W-:Y:S01]  /*3d90*/  FFMA.FTZ R10, R5, R12, R10 ;  /* 0x0000000c050a7223 */ /* 0x000fe2000001000a */
[----:B------:R-:W-:Y:S01]  /*3da0*/  FADD.FTZ R192, -R13, R192 ;  /* 0x000000c00dc07221 */ /* 0x000fe20000010100 */
[----:B0-----:R-:W-:-:S04]  /*3db0*/  IMAD.WIDE.U32 R12, R125, 0x8, R2 ;  /* 0x000000087d0c7825 */ /* 0x001fc800078e0002 */
[C---:B------:R-:W-:Y:S01]  /*3dc0*/  FMUL.FTZ R124, R123.reuse, R0 ;  /* 0x000000007b7c7220 */ /* 0x040fe20000410000 */
[C---:B------:R-:W-:Y:S01]  /*3dd0*/  FMUL.FTZ R125, R123.reuse, R134 ;  /* 0x000000867b7d7220 */ /* 0x040fe20000410000 */
[----:B------:R-:W-:Y:S01]  /*3de0*/  FMUL.FTZ R126, R123, R126 ;  /* 0x0000007e7b7e7220 */ /* 0x000fe20000410000 */
[----:B------:R-:W-:-:S04]  /*3df0*/  IMAD.WIDE.U32 R4, R127, 0x8, R2 ;  /* 0x000000087f047825 */ /* 0x000fc800078e0002 */
[----:B------:R-:W-:Y:S01]  /*3e00*/  FMUL.FTZ R127, R123, R140 ;  /* 0x0000008c7b7f7220 */ /* 0x000fe20000410000 */
[----:B------:R-:W-:Y:S01]  /*3e10*/  FADD.FTZ R128, -R170, R187 ;  /* 0x000000bbaa807221 */ /* 0x000fe20000010100 */
[----:B------:R-:W-:Y:S01]  /*3e20*/  STG.E.64 desc[UR6][R12.64], R124 ;  /* 0x0000007c0c007986 */ /* 0x000fe2000c101b06 */
[----:B------:R-:W-:Y:S01]  /*3e30*/  FADD.FTZ R146, -R169, R146 ;  /* 0x00000092a9927221 */ /* 0x000fe20000010100 */
[----:B------:R-:W-:Y:S01]  /*3e40*/  FADD.FTZ R130, -R168, R195 ;  /* 0x000000c3a8827221 */ /* 0x000fe20000010100 */
[----:B------:R-:W-:Y:S01]  /*3e50*/  FADD.FTZ R144, -R167, R144 ;  /* 0x00000090a7907221 */ /* 0x000fe20000010100 */
[----:B------:R0:W-:Y:S01]  /*3e60*/  STG.E.64 desc[UR6][R4.64], R126 ;  /* 0x0000007e04007986 */ /* 0x0001e2000c101b06 */
        /* <DEDUP_REMOVED lines=12> */
[----:B------:R-:W-:Y:S01]  /*3f30*/  FADD.FTZ R142, -R26, R155 ;  /* 0x0000009b1a8e7221 */ /* 0x000fe20000010100 */
        /* <DEDUP_REMOVED lines=23> */
[----:B------:R1:W-:Y:S01]  /*40b0*/  STG.E.64 desc[UR6][R6.64], R128 ;  /* 0x0000008006007986 */ /* 0x0003e2000c101b06 */
        /* <DEDUP_REMOVED lines=25> */
[----:B------:R-:W-:Y:S01]  /*4250*/  IMAD.WIDE.U32 R30, R151, 0x8, R2 ;  /* 0x00000008971e7825 */ /* 0x000fe200078e0002 */
[----:B0-----:R-:W-:-:S03]  /*4260*/  IADD3 R122, PT, PT, R122, R4, RZ ;  /* 0x000000047a7a7210 */ /* 0x001fc60007ffe0ff */
[----:B------:R-:W-:-:S04]  /*4270*/  IMAD.WIDE.U32 R2, R153, 0x8, R2 ;  /* 0x0000000899027825 */ /* 0x000fc800078e0002 */
[----:B------:R-:W-:Y:S01]  /*4280*/  FMUL.FTZ R153, R123, R138 ;  /* 0x0000008a7b997220 */ /* 0x000fe20000410000 */
[----:B------:R-:W-:-:S04]  /*4290*/  ISETP.GE.AND P2, PT, R122, R5, PT ;  /* 0x000000057a00720c */ /* 0x000fc80003f46270 */
[----:B------:R1:W-:Y:S04]  /*42a0*/  STG.E.64 desc[UR6][R16.64], R152 ;  /* 0x0000009810007986 */ /* 0x0003e8000c101b06 */
[----:B------:R1:W-:Y:S04]  /*42b0*/  STG.E.64 desc[UR6][R18.64], R154 ;  /* 0x0000009a12007986 */ /* 0x0003e8000c101b06 */
[----:B------:R1:W-:Y:S04]  /*42c0*/  STG.E.64 desc[UR6][R20.64], R158 ;  /* 0x0000009e14007986 */ /* 0x0003e8000c101b06 */
[----:B------:R1:W-:Y:S04]  /*42d0*/  STG.E.64 desc[UR6][R22.64], R160 ;  /* 0x000000a016007986 */ /* 0x0003e8000c101b06 */
[----:B------:R1:W-:Y:S04]  /*42e0*/  STG.E.64 desc[UR6][R24.64], R162 ;  /* 0x000000a218007986 */ /* 0x0003e8000c101b06 */
[----:B------:R1:W-:Y:S04]  /*42f0*/  STG.E.64 desc[UR6][R26.64], R186 ;  /* 0x000000ba1a007986 */ /* 0x0003e8000c101b06 */
        /* <DEDUP_REMOVED lines=34> */
.L_x_2241:
[----:B------:R-:W0:Y:S01]  /*4520*/  LDC.64 R96, c[0x0][0x3e0] ;  /* 0x0000f800ff607b82 */ /* 0x000e220000000a00 */
[----:B------:R-:W-:-:S06]  /*4530*/  UIMAD UR4, UR8, 0x780, URZ ;  /* 0x00000780080478a4 */ /* 0x000fcc000f8e02ff */
[----:B------:R-:W-:Y:S01]  /*4540*/  LOP3.LUT R17, R32, UR4, RZ, 0xfc, !PT ;  /* 0x0000000420117c12 */ /* 0x000fe2000f8efcff */
[----:B------:R-:W1:Y:S03]  /*4550*/  LDC.64 R98, c[0x0][0x3e8] ;  /* 0x0000fa00ff627b82 */ /* 0x000e660000000a00 */
[C---:B------:R-:W-:Y:S02]  /*4560*/  IADD3 R19, PT, PT, R17.reuse, 0x80, RZ ;  /* 0x0000008011137810 */ /* 0x040fe40007ffe0ff */
[C---:B------:R-:W-:Y:S02]  /*4570*/  IADD3 R23, PT, PT, R17.reuse, 0x100, RZ ;  /* 0x0000010011177810 */ /* 0x040fe40007ffe0ff */
[C---:B------:R-:W-:Y:S02]  /*4580*/  IADD3 R27, PT, PT, R17.reuse, 0x180, RZ ;  /* 0x00000180111b7810 */ /* 0x040fe40007ffe0ff */
[----:B------:R-:W-:-:S02]  /*4590*/  IADD3 R31, PT, PT, R17, 0x200, RZ ;  /* 0x00000200111f7810 */ /* 0x000fc40007ffe0ff */
[C---:B-----5:R-:W-:Y:S02]  /*45a0*/  IADD3 R35, PT, PT, R17.reuse, 0x280, RZ ;  /* 0x0000028011237810 */ /* 0x060fe40007ffe0ff */
        /* <DEDUP_REMOVED lines=70> */
.L_x_2249:
        /* <DEDUP_REMOVED lines=15> */
.L_x_3172:


//--------------------- .text._ZN10layer_norm22ln_bwd_finalize_kernelINS_22Kernel_traits_finalizeILj3840E6__halfS2_S2_fjLj1024ELj4ENS_18Kernel_traits_baseILj3840ES2_S2_S2_fjLj1024EEEEEEEvNS_9BwdParamsE --------------------------
	.section	.text._ZN10layer_norm22ln_bwd_finalize_kernelINS_22Kernel_traits_finalizeILj3840E6__halfS2_S2_fjLj1024ELj4ENS_18Kernel_traits_baseILj3840ES2_S2_S2_fjLj1024EEEEEEEvNS_9BwdParamsE,"ax",@progbits
	.align	128
        .global         _ZN10layer_norm22ln_bwd_finalize_kernelINS_22Kernel_traits_finalizeILj3840E6__halfS2_S2_fjLj1024ELj4ENS_18Kernel_traits_baseILj3840ES2_S2_S2_fjLj1024EEEEEEEvNS_9BwdParamsE
        .type           _ZN10layer_norm22ln_bwd_finalize_kernelINS_22Kernel_traits_finalizeILj3840E6__halfS2_S2_fjLj1024ELj4ENS_18Kernel_traits_baseILj3840ES2_S2_S2_fjLj1024EEEEEEEvNS_9BwdParamsE,@function
        .size           _ZN10layer_norm22ln_bwd_finalize_kernelINS_22Kernel_traits_finalizeILj3840E6__halfS2_S2_fjLj1024ELj4ENS_18Kernel_traits_baseILj3840ES2_S2_S2_fjLj1024EEEEEEEvNS_9BwdParamsE,(.L_x_3173 - _ZN10layer_norm22ln_bwd_finalize_kernelINS_22Kernel_traits_finalizeILj3840E6__halfS2_S2_fjLj1024ELj4ENS_18Kernel_traits_baseILj3840ES2_S2_S2_fjLj1024EEEEEEEvNS_9BwdParamsE)
        .other          _ZN10layer_norm22ln_bwd_finalize_kernelINS_22Kernel_traits_finalizeILj3840E6__halfS2_S2_fjLj1024ELj4ENS_18Kernel_traits_baseILj3840ES2_S2_S2_fjLj1024EEEEEEEvNS_9BwdParamsE,@"STO_CUDA_ENTRY STV_DEFAULT"
_ZN10layer_norm22ln_bwd_finalize_kernelINS_22Kernel_traits_finalizeILj3840E6__halfS2_S2_fjLj1024ELj4ENS_18Kernel_traits_baseILj3840ES2_S2_S2_fjLj1024EEEEEEEvNS_9BwdParamsE:
.text._ZN10layer_norm22ln_bwd_finalize_kernelINS_22Kernel_traits_finalizeILj3840E6__halfS2_S2_fjLj1024ELj4ENS_18Kernel_traits_baseILj3840ES2_S2_S2_fjLj1024EEEEEEEvNS_9BwdParamsE:
        /* <DEDUP_REMOVED lines=37> */
.L_x_2254:
        /* <DEDUP_REMOVED lines=118> */
.L_x_2253:
[----:B------:R-:W-:Y:S05]  /*09b0*/  BSYNC.RECONVERGENT B1 ;  /* 0x0000000000017941 */ /* 0x000fea0003800200 */
.L_x_2252:
        /* <DEDUP_REMOVED lines=65> */
.L_x_2256:
[----:B------:R-:W-:Y:S05]  /*0dd0*/  BSYNC.RECONVERGENT B1 ;  /* 0x0000000000017941 */ /* 0x000fea0003800200 */
.L_x_2255:
        /* <DEDUP_REMOVED lines=37> */
.L_x_2258:
[----:B------:R-:W-:Y:S05]  /*1030*/  BSYNC.RECONVERGENT B1 ;  /* 0x0000000000017941 */ /* 0x000fea0003800200 */
.L_x_2257:
[----:B------:R-:W-:Y:S05]  /*1040*/  @!P1 BRA `(.L_x_2251) ;  /* 0x00000000003c9947 */ /* 0x000fea0003800000 */
[----:B------:R-:W0:Y:S01]  /*1050*/  LDC.64 R6, c[0x0][0x3e0] ;  /* 0x0000f800ff067b82 */ /* 0x000e220000000a00 */
[----:B------:R-:W-:Y:S01]  /*1060*/  IMAD R2, R15, 0xf00, R11 ;  /* 0x00000f000f027824 */ /* 0x000fe200078e020b */
[----:B------:R-:W-:-:S04]  /*1070*/  IADD3 R24, PT, PT, -R24, RZ, RZ ;  /* 0x000000ff18187210 */ /* 0x000fc80007ffe1ff */
[----:B------:R-:W-:Y:S02]  /*1080*/  IADD3 R11, PT, PT, R13, R2, RZ ;  /* 0x000000020d0b7210 */ /* 0x000fe40007ffe0ff */
[----:B------:R-:W1:Y:S05]  /*1090*/  LDC.64 R8, c[0x0][0x3e8] ;  /* 0x0000fa00ff087b82 */ /* 0x000e6a0000000a00 */
.L_x_2259:
        /* <DEDUP_REMOVED lines=10> */
.L_x_2251:
[----:B------:R-:W-:Y:S05]  /*1140*/  BSYNC.RECONVERGENT B0 ;  /* 0x0000000000007941 */ /* 0x000fea0003800200 */
.L_x_2250:
        /* <DEDUP_REMOVED lines=55> */
.L_x_2260:
        /* <DEDUP_REMOVED lines=12> */
.L_x_3173:


//--------------------- .text._ZN10layer_norm13ln_bwd_kernelINS_13Kernel_traitsI6__halfS2_S2_fjLj3840ELj1ELj1ELj4ELj4ENS_18Kernel_traits_baseILj3840ES2_S2_S2_fjLj128EEEEEEEvNS_9BwdParamsE --------------------------
	.section	.text._ZN10layer_norm13ln_bwd_kernelINS_13Kernel_traitsI6__halfS2_S2_fjLj3840ELj1ELj1ELj4ELj4ENS_18Kernel_traits_baseILj3840ES2_S2_S2_fjLj128EEEEEEEvNS_9BwdParamsE,"ax",@progbits
	.align	128
        .global         _ZN10layer_norm13ln_bwd_kernelINS_13Kernel_traitsI6__halfS2_S2_fjLj3840ELj1ELj1ELj4ELj4ENS_18Kernel_traits_baseILj3840ES2_S2_S2_fjLj128EEEEEEEvNS_9BwdParamsE
        .type           _ZN10layer_norm13ln_bwd_kernelINS_13Kernel_traitsI6__halfS2_S2_fjLj3840ELj1ELj1ELj4ELj4ENS_18Kernel_traits_baseILj3840ES2_S2_S2_fjLj128EEEEEEEvNS_9BwdParamsE,@function
        .size           _ZN10layer_norm13ln_bwd_kernelINS_13Kernel_traitsI6__halfS2_S2_fjLj3840ELj1ELj1ELj4ELj4ENS_18Kernel_traits_baseILj3840ES2_S2_S2_fjLj128EEEEEEEvNS_9BwdParamsE,(.L_x_3174 - _ZN10layer_norm13ln_bwd_kernelINS_13Kernel_traitsI6__halfS2_S2_fjLj3840ELj1ELj1ELj4ELj4ENS_18Kernel_traits_baseILj3840ES2_S2_S2_fjLj128EEEEEEEvNS_9BwdParamsE)
        .other          _ZN10layer_norm13ln_bwd_kernelINS_13Kernel_traitsI6__halfS2_S2_fjLj3840ELj1ELj1ELj4ELj4ENS_18Kernel_traits_baseILj3840ES2_S2_S2_fjLj128EEEEEEEvNS_9BwdParamsE,@"STO_CUDA_ENTRY STV_DEFAULT"
_ZN10layer_norm13ln_bwd_kernelINS_13Kernel_traitsI6__halfS2_S2_fjLj3840ELj1ELj1ELj4ELj4ENS_18Kernel_traits_baseILj3840ES2_S2_S2_fjLj128EEEEEEEvNS_9BwdParamsE:
.text._ZN10layer_norm13ln_bwd_kernelINS_13Kernel_traitsI6__halfS2_S2_fjLj3840ELj1ELj1ELj4ELj4ENS_18Kernel_traits_baseILj3840ES2_S2_S2_fjLj128EEEEEEEvNS_9BwdParamsE:
        /* <DEDUP_REMOVED lines=44> */
.L_x_2261:
        /* <DEDUP_REMOVED lines=17> */
.L_x_2262:
        /* <DEDUP_REMOVED lines=57> */
[----:B-1----:R-:W-:Y:S01]  /*0760*/  ULEA UR4, UR5, UR4, 0x18 ;  /* 0x0000000405047291 */ /* 0x002fe2000f8ec0ff */
        /* <DEDUP_REMOVED lines=11> */
.L_x_2270:
[----:B--2---:R-:W1:Y:S01]  /*0820*/  LDC.64 R4, c[0x0][0x3a8] ;  /* 0x0000ea00ff047b82 */ /* 0x004e620000000a00 */
[----:B------:R-:W-:-:S07]  /*0830*/  HFMA2 R0, -RZ, RZ, 0, 0 ;  /* 0x00000000ff007431 */ /* 0x000fce00000001ff */
[----:B0--3--:R-:W0:Y:S08]  /*0840*/  @!P0 LDC.64 R2, c[0x0][0x3a0] ;  /* 0x0000e800ff028b82 */ /* 0x009e300000000a00 */
[----:B------:R-:W2:Y:S01]  /*0850*/  LDC.64 R6, c[0x0][0x398] ;  /* 0x0000e600ff067b82 */ /* 0x000ea20000000a00 */
[----:B-1----:R-:W-:-:S05]  /*0860*/  IMAD.WIDE R4, R128, 0x4, R4 ;  /* 0x0000000480047825 */ /* 0x002fca00078e0204 */
[----:B-----5:R1:W5:Y:S01]  /*0870*/  LDG.E R129, desc[UR6][R4.64] ;  /* 0x0000000604817981 */ /* 0x020362000c1e1900 */
        /* <DEDUP_REMOVED lines=27> */
[--C-:B0-----:R-:W-:Y:S01]  /*0a30*/  IMAD.WIDE.U32 R4, R43, 0x4, R14.reuse ;  /* 0x000000042b047825 */ /* 0x101fe200078e000e */
[C---:B------:R-:W-:Y:S01]  /*0a40*/  IADD3 R29, PT, PT, R131.reuse, 0x600, RZ ;  /* 0x00000600831d7810 */ /* 0x040fe20007ffe0ff */
[----:B------:R-:W5:Y:S01]  /*0a50*/  LDG.E R132, desc[UR6][R10.64] ;  /* 0x000000060a847981 */ /* 0x000f62000c1e1900 */
[----:B------:R-:W-:Y:S01]  /*0a60*/  IADD3 R27, PT, PT, R131, 0x680, RZ ;  /* 0x00000680831b7810 */ /* 0x000fe20007ffe0ff */
[--C-:B--2---:R-:W-:Y:S01]  /*0a70*/  IMAD.WIDE.U32 R6, R41, 0x4, R14.reuse ;  /* 0x0000000429067825 */ /* 0x104fe200078e000e */
[----:B------:R-:W-:Y:S01]  /*0a80*/  IADD3 R25, PT, PT, R131, 0x700, RZ ;  /* 0x0000070083197810 */ /* 0x000fe20007ffe0ff */
[----:B------:R1:W5:Y:S02]  /*0a90*/  LDG.E R135, desc[UR6][R4.64] ;  /* 0x0000000604877981 */ /* 0x000364000c1e1900 */
[--C-:B---3--:R-:W-:Y:S02]  /*0aa0*/  IMAD.WIDE.U32 R8, R39, 0x4, R14.reuse ;  /* 0x0000000427087825 */ /* 0x108fe400078e000e */
[----:B------:R0:W5:Y:S02]  /*0ab0*/  LDG.E R134, desc[UR6][R6.64] ;  /* 0x0000000606867981 */ /* 0x000164000c1e1900 */
[----:B------:R-:W-:-:S02]  /*0ac0*/  IMAD.WIDE.U32 R140, R47, 0x4, R14 ;  /* 0x000000042f8c7825 */ /* 0x000fc400078e000e */
[----:B------:R2:W5:Y:S02]  /*0ad0*/  LDG.E R133, desc[UR6][R8.64] ;  /* 0x0000000608857981 */ /* 0x000564000c1e1900 */
[--C-:B------:R-:W-:Y:S02]  /*0ae0*/  IMAD.WIDE.U32 R138, R45, 0x4, R14.reuse ;  /* 0x000000042d8a7825 */ /* 0x100fe400078e000e */
[----:B------:R-:W5:Y:S02]  /*0af0*/  LDG.E R140, desc[UR6][R140.64] ;  /* 0x000000068c8c7981 */ /* 0x000f64000c1e1900 */
[--C-:B------:R-:W-:Y:S02]  /*0b00*/  IMAD.WIDE.U32 R12, R35, 0x4, R14.reuse ;  /* 0x00000004230c7825 */ /* 0x100fe400078e000e */
[----:B------:R-:W5:Y:S02]  /*0b10*/  LDG.E R138, desc[UR6][R138.64] ;  /* 0x000000068a8a7981 */ /* 0x000f64000c1e1900 */
[----:B------:R-:W-:-:S02]  /*0b20*/  IMAD.WIDE.U32 R22, R33, 0x4, R14 ;  /* 0x0000000421167825 */ /* 0x000fc400078e000e */
[----:B------:R3:W5:Y:S02]  /*0b30*/  LDG.E R130, desc[UR6][R12.64] ;  /* 0x000000060c827981 */ /* 0x000764000c1e1900 */
[--C-:B------:R-:W-:Y:S02]  /*0b40*/  IMAD.WIDE.U32 R20, R31, 0x4, R14.reuse ;  /* 0x000000041f147825 */ /* 0x100fe400078e000e */
[----:B------:R-:W5:Y:S02]  /*0b50*/  LDG.E R136, desc[UR6][R22.64] ;  /* 0x0000000616887981 */ /* 0x000f64000c1e1900 */
[--C-:B------:R-:W-:Y:S02]  /*0b60*/  IMAD.WIDE.U32 R18, R29, 0x4, R14.reuse ;  /* 0x000000041d127825 */ /* 0x100fe400078e000e */
[----:B------:R-:W5:Y:S02]  /*0b70*/  LDG.E R137, desc[UR6][R20.64] ;  /* 0x0000000614897981 */ /* 0x000f64000c1e1900 */
[----:B------:R-:W-:-:S02]  /*0b80*/  IMAD.WIDE.U32 R16, R27, 0x4, R14 ;  /* 0x000000041b107825 */ /* 0x000fc400078e000e */
[----:B------:R-:W5:Y:S02]  /*0b90*/  LDG.E R139, desc[UR6][R18.64] ;  /* 0x00000006128b7981 */ /* 0x000f64000c1e1900 */
[----:B------:R-:W-:Y:S02]  /*0ba0*/  IMAD.WIDE.U32 R14, R25, 0x4, R14 ;  /* 0x00000004190e7825 */ /* 0x000fe400078e000e */
[----:B------:R-:W5:Y:S02]  /*0bb0*/  LDG.E R141, desc[UR6][R16.64] ;  /* 0x00000006108d7981 */ /* 0x000f64000c1e1900 */
        /* <DEDUP_REMOVED lines=24> */
[--C-:B----4-:R-:W-:Y:S02]  /*0d40*/  IMAD.WIDE.U32 R8, R29, 0x4, R2.reuse ;  /* 0x000000041d087825 */ /* 0x110fe400078e0002 */
[----:B------:R1:W5:Y:S02]  /*0d50*/  LDG.E R6, desc[UR6][R6.64] ;  /* 0x0000000606067981 */ /* 0x000364000c1e1900 */
[----:B---3--:R-:W-:-:S02]  /*0d60*/  IMAD.WIDE.U32 R10, R27, 0x4, R2 ;  /* 0x000000041b0a7825 */ /* 0x008fc400078e0002 */
[----:B------:R1:W5:Y:S02]  /*0d70*/  LDG.E R8, desc[UR6][R8.64] ;  /* 0x0000000608087981 */ /* 0x000364000c1e1900 */
[----:B------:R-:W-:Y:S02]  /*0d80*/  IMAD.WIDE.U32 R2, R25, 0x4, R2 ;  /* 0x0000000419027825 */ /* 0x000fe400078e0002 */
[----:B------:R1:W5:Y:S04]  /*0d90*/  LDG.E R10, desc[UR6][R10.64] ;  /* 0x000000060a0a7981 */ /* 0x000368000c1e1900 */
[----:B------:R1:W5:Y:S01]  /*0da0*/  LDG.E R2, desc[UR6][R2.64] ;  /* 0x0000000602027981 */ /* 0x000362000c1e1900 */
[----:B------:R-:W-:Y:S05]  /*0db0*/  BRA `(.L_x_2265) ;  /* 0x0000000400307947 */ /* 0x000fea0003800000 */
.L_x_2264:
        /* <DEDUP_REMOVED lines=75> */
[----:B------:R1:W5:Y:S02]  /*1270*/  LDG.E R2, desc[UR6][R2.64] ;  /* 0x0000000602027981 */ /* 0x000364000c1e1900 */
.L_x_2265:
[----:B------:R-:W-:Y:S05]  /*1280*/  @P0 BRA `(.L_x_2266) ;  /* 0x00000010003c0947 */ /* 0x000fea0003800000 */
[----:B-1---5:R-:W-:Y:S02]  /*1290*/  HADD2.F32 R7, -RZ, R147.H0_H0 ;  /* 0x20000093ff077230 */ /* 0x022fe40000004100 */
        /* <DEDUP_REMOVED lines=62> */
[C---:B------:R-:W-:Y:S01]  /*1680*/  FMUL.FTZ R160, R129.reuse, R160 ;  /* 0x000000a081a07220 */ /* 0x040fe20000410000 */
[----:B------:R-:W-:Y:S02]  /*1690*/  HADD2.F32 R194, -RZ, R50.H0_H0 ;  /* 0x20000032ffc27230 */ /* 0x000fe40000004100 */
[C---:B------:R-:W-:Y:S01]  /*16a0*/  FMUL.FTZ R158, R129.reuse, R158 ;  /* 0x0000009e819e7220 */ /* 0x040fe20000410000 */
[----:B------:R-:W-:Y:S02]  /*16b0*/  HADD2.F32 R4, -RZ, R145.H1_H1 ;  /* 0x30000091ff047230 */ /* 0x000fe40000004100 */
[----:B------:R-:W-:Y:S01]  /*16c0*/  FMUL.FTZ R3, R0, R5 ;  /* 0x0000000500037220 */ /* 0x000fe20000410000 */
[----:B------:R-:W-:Y:S02]  /*16d0*/  HADD2.F32 R174, -RZ, R141.H1_H1 ;  /* 0x3000008dffae7230 */ /* 0x000fe40000004100 */
[----:B------:R-:W-:Y:S01]  /*16e0*/  FMUL.FTZ R0, R129, R224 ;  /* 0x000000e081007220 */ /* 0x000fe20000410000 */
[----:B------:R-:W-:-:S02]  /*16f0*/  HADD2.F32 R13, -RZ, R162.H1_H1 ;  /* 0x300000a2ff0d7230 */ /* 0x000fc40000004100 */
[----:B------:R-:W-:Y:S01]  /*1700*/  FMUL.FTZ R199, R194, R177 ;  /* 0x000000b1c2c77220 */ /* 0x000fe20000410000 */
[----:B------:R-:W-:Y:S02]  /*1710*/  HADD2.F32 R161, -RZ, R50.H1_H1 ;  /* 0x30000032ffa17230 */ /* 0x000fe40000004100 */
[C---:B------:R-:W-:Y:S01]  /*1720*/  FMUL.FTZ R156, R129.reuse, R156 ;  /* 0x0000009c819c7220 */ /* 0x040fe20000410000 */
[--C-:B------:R-:W-:Y:S02]  /*1730*/  HADD2.F32 R175, -RZ, R139.reuse.H0_H0 ;  /* 0x2000008bffaf7230 */ /* 0x100fe40000004100 */
[----:B------:R-:W-:Y:S01]  /*1740*/  FMUL.FTZ R154, R129, R154 ;  /* 0x0000009a819a7220 */ /* 0x000fe20000410000 */
[----:B------:R-:W-:Y:S02]  /*1750*/  HADD2.F32 R192, -RZ, R48.H0_H0 ;  /* 0x20000030ffc07230 */ /* 0x000fe40000004100 */
[----:B------:R-:W-:Y:S01]  /*1760*/  FMUL.FTZ R194, R161, R174 ;  /* 0x000000aea1c27220 */ /* 0x000fe20000410000 */
[----:B------:R-:W-:-:S02]  /*1770*/  HADD2.F32 R172, -RZ, R139.H1_H1 ;  /* 0x3000008bffac7230 */ /* 0x000fc40000004100 */
[----:B------:R-:W-:Y:S01]  /*1780*/  FMUL.FTZ R161, R129, R222 ;  /* 0x000000de81a17220 */ /* 0x000fe20000410000 */
[----:B------:R-:W-:Y:S02]  /*1790*/  HADD2.F32 R159, -RZ, R48.H1_H1 ;  /* 0x30000030ff9f7230 */ /* 0x000fe40000004100 */
[----:B------:R-:W-:Y:S01]  /*17a0*/  FMUL.FTZ R197, R192, R175 ;  /* 0x000000afc0c57220 */ /* 0x000fe20000410000 */
[--C-:B------:R-:W-:Y:S02]  /*17b0*/  HADD2.F32 R167, -RZ, R132.reuse.H0_H0 ;  /* 0x20000084ffa77230 */ /* 0x100fe40000004100 */
[----:B------:R-:W-:Y:S01]  /*17c0*/  FFMA.FTZ R222, R0, R3, RZ ;  /* 0x0000000300de7223 */ /* 0x000fe200000100ff */
[----:B------:R-:W-:Y:S02]  /*17d0*/  HADD2.F32 R164, -RZ, R132.H1_H1 ;  /* 0x30000084ffa47230 */ /* 0x000fe40000004100 */
[----:B------:R-:W-:Y:S01]  /*17e0*/  FMUL.FTZ R192, R159, R172 ;  /* 0x000000ac9fc07220 */ /* 0x000fe20000410000 */
[----:B------:R-:W-:-:S02]  /*17f0*/  HADD2.F32 R169, -RZ, R130.H0_H0 ;  /* 0x20000082ffa97230 */ /* 0x000fc40000004100 */
[----:B------:R-:W-:Y:S01]  /*1800*/  FMUL.FTZ R159, R129, R220 ;  /* 0x000000dc819f7220 */ /* 0x000fe20000410000 */
[----:B------:R-:W-:Y:S02]  /*1810*/  HADD2.F32 R166, -RZ, R130.H1_H1 ;  /* 0x30000082ffa67230 */ /* 0x000fe40000004100 */
[----:B------:R-:W-:Y:S01]  /*1820*/  FMUL.FTZ R130, R13, R4 ;  /* 0x000000040d827220 */ /* 0x000fe20000410000 */
[----:B------:R-:W-:Y:S02]  /*1830*/  HADD2.F32 R7, -RZ, R144.H0_H0 ;  /* 0x20000090ff077230 */ /* 0x000fe40000004100 */
[----:B------:R-:W-:Y:S01]  /*1840*/  FADD.FTZ R13, RZ, R3 ;  /* 0x00000003ff0d7221 */ /* 0x000fe20000010000 */
        /* <DEDUP_REMOVED lines=8> */
[----:B------:R-:W-:Y:S02]  /*18d0*/  HADD2.F32 R170, -RZ, R137.H1_H1 ;  /* 0x30000089ffaa7230 */ /* 0x000fe40000004100 */
[----:B------:R-:W-:Y:S01]  /*18e0*/  FMUL.FTZ R195, R190, R173 ;  /* 0x000000adbec37220 */ /* 0x000fe20000410000 */
        /* <DEDUP_REMOVED lines=20> */
[--C-:B------:R-:W-:Y:S02]  /*1a30*/  HADD2.F32 R186, -RZ, R42.reuse.H0_H0 ;  /* 0x2000002affba7230 */ /* 0x100fe40000004100 */
[----:B------:R-:W-:Y:S01]  /*1a40*/  FMUL.FTZ R188, R155, R168 ;  /* 0x000000a89bbc7220 */ /* 0x000fe20000410000 */
[----:B------:R-:W-:Y:S02]  /*1a50*/  HADD2.F32 R153, -RZ, R42.H1_H1 ;  /* 0x3000002aff997230 */ /* 0x000fe40000004100 */
[----:B------:R-:W-:Y:S01]  /*1a60*/  FMUL.FTZ R155, R129, R216 ;  /* 0x000000d8819b7220 */ /* 0x000fe20000410000 */
[----:B------:R-:W-:-:S02]  /*1a70*/  HADD2.F32 R6, -RZ, R143.H1_H1 ;  /* 0x3000008fff067230 */ /* 0x000fc40000004100 */
        /* <DEDUP_REMOVED lines=14> */
[----:B------:R-:W-:Y:S01]  /*1b60*/  FADD.FTZ R15, R216, R137 ;  /* 0x00000089d80f7221 */ /* 0x000fe20000010000 */
[----:B------:R-:W-:-:S02]  /*1b70*/  HADD2.F32 R182, -RZ, R38.H0_H0 ;  /* 0x20000026ffb67230 */ /* 0x000fc40000004100 */
[----:B------:R-:W-:Y:S01]  /*1b80*/  FMUL.FTZ R189, R184, R167 ;  /* 0x000000a7b8bd7220 */ /* 0x000fe20000410000 */
[----:B------:R-:W-:Y:S01]  /*1b90*/  FFMA.FTZ R214, R158, R137, R13 ;  /* 0x000000899ed67223 */ /* 0x000fe2000001000d */
[----:B------:R-:W-:Y:S02]  /*1ba0*/  HADD2.F32 R149, -RZ, R38.H1_H1 ;  /* 0x30000026ff957230 */ /* 0x000fe40000004100 */
[----:B------:R-:W-:Y:S01]  /*1bb0*/  FMUL.FTZ R184, R151, R164 ;  /* 0x000000a497b87220 */ /* 0x000fe20000410000 */
[----:B------:R-:W-:Y:S02]  /*1bc0*/  HADD2.F32 R140, -RZ, R140.H1_H1 ;  /* 0x3000008cff8c7230 */ /* 0x000fe40000004100 */
[----:B------:R-:W-:Y:S01]  /*1bd0*/  FMUL.FTZ R151, R129, R212 ;  /* 0x000000d481977220 */ /* 0x000fe20000410000 */
[--C-:B------:R-:W-:Y:S02]  /*1be0*/  HADD2.F32 R145, -RZ, R135.reuse.H0_H0 ;  /* 0x20000087ff917230 */ /* 0x100fe40000004100 */
[----:B------:R-:W-:Y:S01]  /*1bf0*/  FMUL.FTZ R139, R142, R11 ;  /* 0x0000000b8e8b7220 */ /* 0x000fe20000410000 */
[----:B------:R-:W-:-:S02]  /*1c00*/  HADD2.F32 R8, -RZ, R135.H1_H1 ;  /* 0x30000087ff087230 */ /* 0x000fc40000004100 */
        /* <DEDUP_REMOVED lines=9> */
[----:B------:R-:W-:Y:S02]  /*1ca0*/  HADD2.F32 R147, -RZ, R36.H1_H1 ;  /* 0x30000024ff937230 */ /* 0x000fe40000004100 */
[----:B------:R-:W-:Y:S01]  /*1cb0*/  FMUL.FTZ R149, R129, R210 ;  /* 0x000000d281957220 */ /* 0x000fe20000410000 */
[----:B------:R-:W-:Y:S02]  /*1cc0*/  HADD2.F32 R143, -RZ, R138.H0_H0 ;  /* 0x2000008aff8f7230 */ /* 0x000fe40000004100 */
[----:B------:R-:W-:Y:S01]  /*1cd0*/  FADD.FTZ R15, R212, R139 ;  /* 0x0000008bd40f7221 */ /* 0x000fe20000010000 */
        /* <DEDUP_REMOVED lines=9> */
[----:B------:R-:W-:Y:S01]  /*1d70*/  FMUL.FTZ R141, R176, R143 ;  /* 0x0000008fb08d7220 */ /* 0x000fe20000410000 */
[----:B------:R-:W-:Y:S01]  /*1d80*/  FADD.FTZ R208, R15, R142 ;  /* 0x0000008e0fd07221 */ /* 0x000fe20000010000 */
[----:B------:R-:W-:Y:S01]  /*1d90*/  FFMA.FTZ R13, R155, R142, R210 ;  /* 0x0000008e9b0d7223 */ /* 0x000fe200000100d2 */
[----:B------:R-:W-:Y:S01]  /*1da0*/  FMUL.FTZ R181, R178, R145 ;  /* 0x00000091b2b57220 */ /* 0x000fe20000410000 */
        /* <DEDUP_REMOVED lines=93> */
.L_x_2266:
[----:B------:R-:W-:Y:S02]  /*2380*/  HADD2.F32 R206, -RZ, R162.H0_H0 ;  /* 0x200000a2ffce7230 */ /* 0x000fe40000004100 */
[----:B-----5:R-:W-:Y:S02]  /*2390*/  HADD2.F32 R175, -RZ, R4.H1_H1 ;  /* 0x30000004ffaf7230 */ /* 0x020fe40000004100 */
[----:B------:R-:W-:Y:S01]  /*23a0*/  HADD2.F32 R210, -RZ, R63.H1_H1 ;  /* 0x3000003fffd27230 */ /* 0x000fe20000004100 */
[----:B------:R-:W0:Y:S01]  /*23b0*/  MUFU.RCP R0, R206 ;  /* 0x000000ce00007308 */ /* 0x000e220000001000 */
[----:B------:R-:W-:Y:S02]  /*23c0*/  HADD2.F32 R196, -RZ, R8.H0_H0 ;  /* 0x20000008ffc47230 */ /* 0x000fe40000004100 */
[----:B------:R-:W-:Y:S02]  /*23d0*/  HADD2.F32 R174, -RZ, R16.H0_H0 ;  /* 0x20000010ffae7230 */ /* 0x000fe40000004100 */
[----:B------:R-:W-:Y:S01]  /*23e0*/  FADD.FTZ R210, R175, -R210 ;  /* 0x800000d2afd27221 */ /* 0x000fe20000010000 */
[----:B------:R-:W-:-:S02]  /*23f0*/  HADD2.F32 R175, -RZ, R65.H0_H0 ;  /* 0x20000041ffaf7230 */ /* 0x000fc40000004100 */
[----:B-1----:R-:W-:Y:S02]  /*2400*/  HADD2.F32 R17, -RZ, R59.H0_H0 ;  /* 0x2000003bff117230 */ /* 0x002fe40000004100 */
[----:B------:R-:W-:Y:S02]  /*2410*/  HADD2.F32 R3, -RZ, R146.H1_H1 ;  /* 0x30000092ff037230 */ /* 0x000fe40000004100 */
[----:B------:R-:W-:Y:S01]  /*2420*/  FADD.FTZ R175, R196, -R175 ;  /* 0x800000afc4af7221 */ /* 0x000fe20000010000 */
[----:B------:R-:W-:Y:S02]  /*2430*/  HADD2.F32 R12, -RZ, R53.H1_H1 ;  /* 0x30000035ff0c7230 */ /* 0x000fe40000004100 */
[----:B------:R-:W-:Y:S01]  /*2440*/  FADD.FTZ R17, R174, -R17 ;  /* 0x80000011ae117221 */ /* 0x000fe20000010000 */
[----:B------:R-:W-:Y:S02]  /*2450*/  HADD2.F32 R205, -RZ, R28.H1_H1 ;  /* 0x3000001cffcd7230 */ /* 0x000fe40000004100 */
[----:B------:R-:W-:-:S02]  /*2460*/  HADD2.F32 R14, -RZ, R146.H0_H0 ;  /* 0x20000092ff0e7230 */ /* 0x000fc40000004100 */
[----:B------:R-:W-:Y:S01]  /*2470*/  FADD.FTZ R12, R3, -R12 ;  /* 0x8000000c030c7221 */ /* 0x000fe20000010000 */
[----:B------:R-:W-:Y:S01]  /*2480*/  HADD2.F32 R5, -RZ, R53.H0_H0 ;  /* 0x20000035ff057230 */ /* 0x000fe20000004100 */
[----:B------:R-:W1:Y:S01]  /*2490*/  MUFU.RCP R157, R205 ;  /* 0x000000cd009d7308 */ /* 0x000e620000001000 */
[----:B------:R-:W-:Y:S02]  /*24a0*/  HADD2.F32 R196, -RZ, R2.H1_H1 ;  /* 0x30000002ffc47230 */ /* 0x000fe40000004100 */
[----:B------:R-:W-:Y:S02]  /*24b0*/  HADD2.F32 R179, -RZ, R67.H1_H1 ;  /* 0x30000043ffb37230 */ /* 0x000fe40000004100 */
[----:B------:R-:W-:Y:S01]  /*24c0*/  FADD.FTZ R5, R14, -R5 ;  /* 0x800000050e057221 */ /* 0x000fe20000010000 */
[----:B------:R-:W-:Y:S02]  /*24d0*/  HADD2.F32 R169, -RZ, R20.H1_H1 ;  /* 0x30000014ffa97230 */ /* 0x000fe40000004100 */
[----:B------:R-:W-:-:S02]  /*24e0*/  HADD2.F32 R174, -RZ, R61.H1_H1 ;  /* 0x3000003dffae7230 */ /* 0x000fc40000004100 */
[----:B------:R-:W-:Y:S01]  /*24f0*/  FADD.FTZ R179, R196, -R179 ;  /* 0x800000b3c4b37221 */ /* 0x000fe20000010000 */
[--C-:B------:R-:W-:Y:S02]  /*2500*/  HADD2.F32 R166, -RZ, R148.reuse.H0_H0 ;  /* 0x20000094ffa67230 */ /* 0x100fe40000004100 */
[----:B0-----:R-:W-:Y:S01]  /*2510*/  FMUL.FTZ R0, R5, R0 ;  /* 0x0000000005007220 */ /* 0x001fe20000410000 */
[----:B------:R-:W-:Y:S02]  /*2520*/  HADD2.F32 R3, -RZ, R148.H1_H1 ;  /* 0x30000094ff037230 */ /* 0x000fe40000004100 */
[----:B------:R-:W-:Y:S01]  /*2530*/  FADD.FTZ R174, R169, -R174 ;  /* 0x800000aea9ae7221 */ /* 0x000fe20000010000 */
[--C-:B------:R-:W-:Y:S02]  /*2540*/  HADD2.F32 R9, -RZ, R55.reuse.H0_H0 ;  /* 0x20000037ff097230 */ /* 0x100fe40000004100 */
[----:B------:R-:W-:Y:S02]  /*2550*/  HADD2.F32 R164, -RZ, R55.H1_H1 ;  /* 0x30000037ffa47230 */ /* 0x000fe40000004100 */
[----:B------:R-:W-:-:S02]  /*2560*/  HADD2.F32 R209, -RZ, R162.H1_H1 ;  /* 0x300000a2ffd17230 */ /* 0x000fc40000004100 */
[----:B------:R-:W-:Y:S01]  /*2570*/  FADD.FTZ R9, R166, -R9 ;  /* 0x80000009a6097221 */ /* 0x000fe20000010000 */
[----:B------:R-:W-:Y:S02]  /*2580*/  HADD2.F32 R173, -RZ, R22.H1_H1 ;  /* 0x30000016ffad7230 */ /* 0x000fe40000004100 */
[----:B------:R-:W-:Y:S01]  /*2590*/  FADD.FTZ R164, R3, -R164 ;  /* 0x800000a403a47221 */ /* 0x000fe20000010000 */
[----:B------:R-:W-:Y:S01]  /*25a0*/  HADD2.F32 R208, -RZ, R62.H1_H1 ;  /* 0x3000003effd07230 */ /* 0x000fe20000004100 */
[----:B------:R-:W0:Y:S01]  /*25b0*/  MUFU.RCP R161, R209 ;  /* 0x000000d100a17308 */ /* 0x000e220000001000 */
[----:B------:R-:W-:Y:S02]  /*25c0*/  HADD2.F32 R196, -RZ, R52.H0_H0 ;  /* 0x20000034ffc47230 */ /* 0x000fe40000004100 */
[----:B-1----:R-:W-:Y:S01]  /*25d0*/  FMUL.FTZ R157, R164, R157 ;  /* 0x0000009da49d7220 */ /* 0x002fe20000410000 */
[----:B------:R-:W-:Y:S02]  /*25e0*/  HADD2.F32 R170, -RZ, R165.H0_H0 ;  /* 0x200000a5ffaa7230 */ /* 0x000fe40000004100 */
[----:B------:R-:W-:Y:S01]  /*25f0*/  FADD.FTZ R208, R173, -R208 ;  /* 0x800000d0add07221 */ /* 0x000fe20000010000 */
[----:B------:R-:W-:-:S02]  /*2600*/  HADD2.F32 R192, -RZ, R4.H0_H0 ;  /* 0x20000004ffc07230 */ /* 0x000fc40000004100 */
[----:B------:R-:W-:Y:S01]  /*2610*/  HADD2.F32 R169, -RZ, R63.H0_H0 ;  /* 0x2000003fffa97230 */ /* 0x000fe20000004100 */
[----:B------:R-:W-:Y:S01]  /*2620*/  MUFU.RCP R5, R196 ;  /* 0x000000c400057308 */ /* 0x000fe20000001000 */
[----:B------:R-:W-:Y:S02]  /*2630*/  HADD2.F32 R180, -RZ, R36.H0_H0 ;  /* 0x20000024ffb47230 */ /* 0x000fe40000004100 */
[----:B------:R-:W-:Y:S02]  /*2640*/  HADD2.F32 R165, -RZ, R165.H1_H1 ;  /* 0x300000a5ffa57230 */ /* 0x000fe40000004100 */
[----:B------:R-:W-:Y:S01]  /*2650*/  FADD.FTZ R169, R192, -R169 ;  /* 0x800000a9c0a97221 */ /* 0x000fe20000010000 */
[----:B------:R-:W-:Y:S02]  /*2660*/  HADD2.F32 R3, -RZ, R13.H1_H1 ;  /* 0x3000000dff037230 */ /* 0x000fe40000004100 */
[----:B------:R-:W-:Y:S01]  /*2670*/  HADD2.F32 R166, -RZ, R56.H1_H1 ;  /* 0x30000038ffa67230 */ /* 0x000fe20000004100 */
[----:B------:R-:W1:Y:S01]  /*2680*/  MUFU.RCP R150, R180 ;  /* 0x000000b400967308 */ /* 0x000e620000001000 */
[----:B------:R-:W-:-:S02]  /*2690*/  HADD2.F32 R168, -RZ, R57.H1_H1 ;  /* 0x30000039ffa87230 */ /* 0x000fc40000004100 */
[----:B0-----:R-:W-:Y:S01]  /*26a0*/  FMUL.FTZ R161, R12, R161 ;  /* 0x000000a10ca17220 */ /* 0x001fe20000410000 */
[----:B------:R-:W-:Y:S02]  /*26b0*/  HADD2.F32 R21, -RZ, R16.H1_H1 ;  /* 0x30000010ff157230 */ /* 0x000fe40000004100 */
[----:B------:R-:W-:Y:S01]  /*26c0*/  FADD.FTZ R166, R165, -R166 ;  /* 0x800000a6a5a67221 */ /* 0x000fe20000010000 */
[----:B------:R-:W-:Y:S02]  /*26d0*/  HADD2.F32 R19, -RZ, R15.H1_H1 ;  /* 0x3000000fff137230 */ /* 0x000fe40000004100 */
[----:B------:R-:W-:Y:S01]  /*26e0*/  FADD.FTZ R168, R3, -R168 ;  /* 0x800000a803a87221 */ /* 0x000fe20000010000 */
[----:B------:R-:W-:Y:S02]  /*26f0*/  HADD2.F32 R16, -RZ, R58.H1_H1 ;  /* 0x3000003aff107230 */ /* 0x000fe40000004100 */
[----:B------:R-:W-:Y:S02]  /*2700*/  HADD2.F32 R171, -RZ, R22.H0_H0 ;  /* 0x20000016ffab7230 */ /* 0x000fe40000004100 */
[----:B------:R-:W-:-:S02]  /*2710*/  HADD2.F32 R197, -RZ, R46.H1_H1 ;  /* 0x3000002effc57230 */ /* 0x000fc40000004100 */
[----:B------:R-:W-:Y:S01]  /*2720*/  FADD.FTZ R16, R19, -R16 ;  /* 0x8000001013107221 */ /* 0x000fe20000010000 */
[----:B------:R-:W-:Y:S02]  /*2730*/  HADD2.F32 R146, -RZ, R147.H0_H0 ;  /* 0x20000093ff927230 */ /* 0x000fe40000004100 */
[----:B------:R-:W-:Y:S01]  /*2740*/  HADD2.F32 R186, -RZ, R42.H0_H0 ;  /* 0x2000002affba7230 */ /* 0x000fe20000004100 */
[----:B------:R-:W0:Y:S01]  /*2750*/  MUFU.RCP R4, R197 ;  /* 0x000000c500047308 */ /* 0x000e220000001000 */
[----:B------:R-:W-:Y:S02]  /*2760*/  HADD2.F32 R22, -RZ, R62.H0_H0 ;  /* 0x2000003eff167230 */ /* 0x000fe40000004100 */
[----:B-1----:R-:W-:Y:S01]  /*2770*/  FMUL.FTZ R150, R17, R150 ;  /* 0x0000009611967220 */ /* 0x002fe20000410000 */
[----:B------:R-:W-:Y:S02]  /*2780*/  HADD2.F32 R194, -RZ, R6.H1_H1 ;  /* 0x30000006ffc27230 */ /* 0x000fe40000004100 */
[----:B------:R-:W-:-:S02]  /*2790*/  HADD2.F32 R173, -RZ, R64.H1_H1 ;  /* 0x30000040ffad7230 */ /* 0x000fc40000004100 */
[----:B------:R-:W-:Y:S01]  /*27a0*/  FADD.FTZ R22, R171, -R22 ;  /* 0x80000016ab167221 */ /* 0x000fe20000010000 */
[----:B------:R-:W-:Y:S01]  /*27b0*/  HADD2.F32 R147, -RZ, R147.H1_H1 ;  /* 0x30000093ff937230 */ /* 0x000fe20000004100 */
[----:B------:R-:W1:Y:S01]  /*27c0*/  MUFU.RCP R3, R186 ;  /* 0x000000ba00037308 */ /* 0x000e620000001000 */
        /* <DEDUP_REMOVED lines=8> */
[----:B------:R-:W-:Y:S01]  /*2850*/  HADD2.F32 R172, -RZ, R13.H0_H0 ;  /* 0x2000000dffac7230 */ /* 0x000fe20000004100 */
[----:B------:R-:W-:Y:S01]  /*2860*/  MUFU.RCP R160, R204 ;  /* 0x000000cc00a07308 */ /* 0x000fe20000001000 */
[----:B------:R-:W-:Y:S02]  /*2870*/  HADD2.F32 R203, -RZ, R30.H1_H1 ;  /* 0x3000001effcb7230 */ /* 0x000fe40000004100 */
[----:B0-----:R-:W-:Y:S01]  /*2880*/  FMUL.FTZ R17, R173, R4 ;  /* 0x00000004ad117220 */ /* 0x001fe20000410000 */
[----:B------:R-:W-:Y:S02]  /*2890*/  HADD2.F32 R187, -RZ, R36.H1_H1 ;  /* 0x30000024ffbb7230 */ /* 0x000fe40000004100 */
[----:B------:R-:W-:-:S02]  /*28a0*/  HADD2.F32 R189, -RZ, R38.H1_H1 ;  /* 0x30000026ffbd7230 */ /* 0x000fc40000004100 */
[----:B-1----:R-:W-:Y:S01]  /*28b0*/  FMUL.FTZ R22, R22, R3 ;  /* 0x0000000316167220 */ /* 0x002fe20000410000 */
[----:B------:R-:W-:Y:S01]  /*28c0*/  HADD2.F32 R13, -RZ, R57.H0_H0 ;  /* 0x20000039ff0d7230 */ /* 0x000fe20000004100 */
[----:B------:R-:W0:Y:S01]  /*28d0*/  MUFU.RCP R151, R185 ;  /* 0x000000b900977308 */ /* 0x000e220000001000 */
[----:B------:R-:W-:Y:S02]  /*28e0*/  HADD2.F32 R188, -RZ, R44.H0_H0 ;  /* 0x2000002cffbc7230 */ /* 0x000fe40000004100 */
[----:B------:R-:W-:Y:S02]  /*28f0*/  HADD2.F32 R192, -RZ, R48.H0_H0 ;  /* 0x20000030ffc07230 */ /* 0x000fe40000004100 */
[----:B------:R-:W-:Y:S01]  /*2900*/  FADD.FTZ R13, R172, -R13 ;  /* 0x8000000dac0d7221 */ /* 0x000fe20000010000 */
[----:B------:R-:W-:Y:S02]  /*2910*/  HADD2.F32 R190, -RZ, R18.H0_H0 ;  /* 0x20000012ffbe7230 */ /* 0x000fe40000004100 */
[----:B------:R-:W-:Y:S01]  /*2920*/  HADD2.F32 R165, -RZ, R60.H0_H0 ;  /* 0x2000003cffa57230 */ /* 0x000fe20000004100 */
[----:B------:R-:W1:Y:S01]  /*2930*/  MUFU.RCP R155, R203 ;  /* 0x000000cb009b7308 */ /* 0x000e620000001000 */
[----:B------:R-:W-:-:S02]  /*2940*/  HADD2.F32 R207, -RZ, R26.H1_H1 ;  /* 0x3000001affcf7230 */ /* 0x000fc40000004100 */
[----:B------:R-:W-:Y:S02]  /*2950*/  HADD2.F32 R19, -RZ, R18.H1_H1 ;  /* 0x30000012ff137230 */ /* 0x000fe40000004100 */
[----:B------:R-:W-:Y:S01]  /*2960*/  FADD.FTZ R165, R190, -R165 ;  /* 0x800000a5bea57221 */ /* 0x000fe20000010000 */
[----:B------:R-:W-:Y:S02]  /*2970*/  HADD2.F32 R182, -RZ, R38.H0_H0 ;  /* 0x20000026ffb67230 */ /* 0x000fe40000004100 */
[----:B------:R-:W-:Y:S01]  /*2980*/  HADD2.F32 R18, -RZ, R20.H0_H0 ;  /* 0x20000014ff127230 */ /* 0x000fe20000004100 */
[----:B------:R-:W-:Y:S01]  /*2990*/  MUFU.RCP R149, R187 ;  /* 0x000000bb00957308 */ /* 0x000fe20000001000 */
[----:B------:R-:W-:Y:S02]  /*29a0*/  HADD2.F32 R171, -RZ, R6.H0_H0 ;  /* 0x20000006ffab7230 */ /* 0x000fe40000004100 */
[----:B0-----:R-:W-:Y:S01]  /*29b0*/  FMUL.FTZ R151, R16, R151 ;  /* 0x0000009710977220 */ /* 0x001fe20000410000 */
[----:B------:R-:W-:-:S02]  /*29c0*/  HADD2.F32 R194, -RZ, R50.H0_H0 ;  /* 0x20000032ffc27230 */ /* 0x000fc40000004100 */
[--C-:B------:R-:W-:Y:S02]  /*29d0*/  HADD2.F32 R201, -RZ, R10.reuse.H0_H0 ;  /* 0x2000000affc97230 */ /* 0x100fe40000004100 */
[----:B------:R-:W-:Y:S01]  /*29e0*/  HADD2.F32 R211, -RZ, R10.H1_H1 ;  /* 0x3000000affd37230 */ /* 0x000fe20000004100 */
[----:B------:R-:W-:Y:S01]  /*29f0*/  MUFU.RCP R147, R189 ;  /* 0x000000bd00937308 */ /* 0x000fe20000001000 */
[----:B------:R-:W-:Y:S02]  /*2a00*/  HADD2.F32 R198, -RZ, R52.H1_H1 ;  /* 0x30000034ffc67230 */ /* 0x000fe40000004100 */
[----:B-1----:R-:W-:Y:S01]  /*2a10*/  FMUL.FTZ R155, R166, R155 ;  /* 0x0000009ba69b7220 */ /* 0x002fe20000410000 */
[----:B------:R-:W-:Y:S02]  /*2a20*/  HADD2.F32 R167, -RZ, R61.H0_H0 ;  /* 0x2000003dffa77230 */ /* 0x000fe40000004100 */
[----:B------:R-:W-:Y:S02]  /*2a30*/  HADD2.F32 R213, -RZ, R2.H0_H0 ;  /* 0x20000002ffd57230 */ /* 0x000fe40000004100 */
[----:B------:R-:W-:Y:S01]  /*2a40*/  HADD2.F32 R10, -RZ, R67.H0_H0 ;  /* 0x20000043ff0a7230 */ /* 0x000fe20000004100 */
[----:B------:R-:W0:Y:S01]  /*2a50*/  MUFU.RCP R20, R188 ;  /* 0x000000bc00147308 */ /* 0x000e220000001000 */
[----:B------:R-:W-:-:S02]  /*2a60*/  HADD2.F32 R7, -RZ, R54.H0_H0 ;  /* 0x20000036ff077230 */ /* 0x000fc40000004100 */
[----:B------:R-:W-:Y:S01]  /*2a70*/  FADD.FTZ R167, R18, -R167 ;  /* 0x800000a712a77221 */ /* 0x000fe20000010000 */
[----:B------:R-:W-:Y:S02]  /*2a80*/  HADD2.F32 R172, -RZ, R15.H0_H0 ;  /* 0x2000000fffac7230 */ /* 0x000fe40000004100 */
[----:B------:R-:W-:Y:S01]  /*2a90*/  FADD.FTZ R10, R213, -R10 ;  /* 0x8000000ad50a7221 */ /* 0x000fe20000010000 */
[----:B------:R-:W-:Y:S02]  /*2aa0*/  HADD2.F32 R202, -RZ, R28.H0_H0 ;  /* 0x2000001cffca7230 */ /* 0x000fe40000004100 */
[----:B------:R-:W-:Y:S01]  /*2ab0*/  FADD.FTZ R7, R146, -R7 ;  /* 0x8000000792077221 */ /* 0x000fe20000010000 */
[----:B------:R-:W-:Y:S01]  /*2ac0*/  HADD2.F32 R200, -RZ, R30.H0_H0 ;  /* 0x2000001effc87230 */ /* 0x000fe20000004100 */
[----:B------:R-:W1:Y:S01]  /*2ad0*/  MUFU.RCP R6, R192 ;  /* 0x000000c000067308 */ /* 0x000e620000001000 */
[----:B------:R-:W-:Y:S02]  /*2ae0*/  HADD2.F32 R181, -RZ, R32.H1_H1 ;  /* 0x30000020ffb57230 */ /* 0x000fe40000004100 */
[----:B------:R-:W-:Y:S01]  /*2af0*/  FMUL.FTZ R12, R10, R5 ;  /* 0x000000050a0c7220 */ /* 0x000fe20000410000 */
[----:B------:R-:W-:-:S02]  /*2b00*/  HADD2.F32 R178, -RZ, R34.H0_H0 ;  /* 0x20000022ffb27230 */ /* 0x000fc40000004100 */
[----:B------:R-:W-:Y:S01]  /*2b10*/  FMUL.FTZ R160, R7, R160 ;  /* 0x000000a007a07220 */ /* 0x000fe20000410000 */
[----:B------:R-:W-:Y:S02]  /*2b20*/  HADD2.F32 R11, -RZ, R56.H0_H0 ;  /* 0x20000038ff0b7230 */ /* 0x000fe40000004100 */
[----:B------:R-:W-:Y:S01]  /*2b30*/  HADD2.F32 R15, -RZ, R58.H0_H0 ;  /* 0x2000003aff0f7230 */ /* 0x000fe20000004100 */
[----:B------:R-:W2:Y:S01]  /*2b40*/  MUFU.RCP R159, R207 ;  /* 0x000000cf009f7308 */ /* 0x000ea20000001000 */
[----:B------:R-:W-:Y:S02]  /*2b50*/  HADD2.F32 R190, -RZ, R46.H0_H0 ;  /* 0x2000002effbe7230 */ /* 0x000fe40000004100 */
[----:B------:R-:W-:Y:S01]  /*2b60*/  FADD.FTZ R11, R170, -R11 ;  /* 0x8000000baa0b7221 */ /* 0x000fe20000010000 */
[--C-:B------:R-:W-:Y:S02]  /*2b70*/  HADD2.F32 R184, -RZ, R40.reuse.H0_H0 ;  /* 0x20000028ffb87230 */ /* 0x100fe40000004100 */
[----:B------:R-:W-:Y:S01]  /*2b80*/  FADD.FTZ R15, R172, -R15 ;  /* 0x8000000fac0f7221 */ /* 0x000fe20000010000 */
[----:B------:R-:W-:-:S02]  /*2b90*/  HADD2.F32 R191, -RZ, R40.H1_H1 ;  /* 0x30000028ffbf7230 */ /* 0x000fc40000004100 */
[----:B0-----:R-:W-:Y:S01]  /*2ba0*/  FMUL.FTZ R20, R169, R20 ;  /* 0x00000014a9147220 */ /* 0x001fe20000410000 */
[----:B------:R-:W-:Y:S01]  /*2bb0*/  HADD2.F32 R199, -RZ, R48.H1_H1 ;  /* 0x30000030ffc77230 */ /* 0x000fe20000004100 */
[----:B------:R-:W0:Y:S01]  /*2bc0*/  MUFU.RCP R148, R182 ;  /* 0x000000b600947308 */ /* 0x000e220000001000 */
[----:B------:R-:W-:Y:S02]  /*2bd0*/  HADD2.F32 R170, -RZ, R59.H1_H1 ;  /* 0x3000003bffaa7230 */ /* 0x000fe40000004100 */
[----:B-1----:R-:W-:Y:S01]  /*2be0*/  FMUL.FTZ R16, R175, R6 ;  /* 0x00000006af107220 */ /* 0x002fe20000410000 */
[----:B------:R-:W-:Y:S02]  /*2bf0*/  HADD2.F32 R172, -RZ, R60.H1_H1 ;  /* 0x3000003cffac7230 */ /* 0x000fe40000004100 */
[--C-:B------:R-:W-:Y:S02]  /*2c00*/  HADD2.F32 R5, -RZ, R145.reuse.H0_H0 ;  /* 0x20000091ff057230 */ /* 0x100fe40000004100 */
[----:B------:R-:W-:Y:S01]  /*2c10*/  FADD.FTZ R170, R21, -R170 ;  /* 0x800000aa15aa7221 */ /* 0x000fe20000010000 */
[----:B------:R-:W-:Y:S01]  /*2c20*/  HADD2.F32 R2, -RZ, R66.H0_H0 ;  /* 0x20000042ff027230 */ /* 0x000fe20000004100 */
[----:B------:R-:W1:Y:S01]  /*2c30*/  MUFU.RCP R183, R194 ;  /* 0x000000c200b77308 */ /* 0x000e620000001000 */
[----:B------:R-:W-:Y:S01]  /*2c40*/  FADD.FTZ R172, R19, -R172 ;  /* 0x800000ac13ac7221 */ /* 0x000fe20000010000 */
[----:B------:R-:W-:-:S02]  /*2c50*/  HADD2.F32 R4, -RZ, R145.H1_H1 ;  /* 0x30000091ff047230 */ /* 0x000fc40000004100 */
[----:B------:R-:W-:Y:S01]  /*2c60*/  FMUL.FTZ R3, R206, R5 ;  /* 0x00000005ce037220 */ /* 0x000fe20000410000 */
[----:B------:R-:W-:Y:S02]  /*2c70*/  HADD2.F32 R8, -RZ, R64.H0_H0 ;  /* 0x20000040ff087230 */ /* 0x000fe40000004100 */
[----:B------:R-:W-:Y:S01]  /*2c80*/  FADD.FTZ R2, R201, -R2 ;  /* 0x80000002c9027221 */ /* 0x000fe20000010000 */
[----:B------:R-:W-:Y:S01]  /*2c90*/  FMUL.FTZ R149, R170, R149 ;  /* 0x00000095aa957220 */ /* 0x000fe20000410000 */
[----:B------:R-:W-:Y:S01]  /*2ca0*/  FMUL.FTZ R147, R172, R147 ;  /* 0x00000093ac937220 */ /* 0x000fe20000410000 */
[----:B------:R-:W3:Y:S01]  /*2cb0*/  MUFU.RCP R164, R198 ;  /* 0x000000c600a47308 */ /* 0x000ee20000001000 */
[----:B------:R-:W-:Y:S02]  /*2cc0*/  HADD2.F32 R7, -RZ, R144.H0_H0 ;  /* 0x20000090ff077230 */ /* 0x000fe40000004100 */
[----:B--2---:R-:W-:Y:S01]  /*2cd0*/  FMUL.FTZ R159, R14, R159 ;  /* 0x0000009f0e9f7220 */ /* 0x004fe20000410000 */
[----:B------:R-:W-:-:S02]  /*2ce0*/  HADD2.F32 R169, -RZ, R130.H0_H0 ;  /* 0x20000082ffa97230 */ /* 0x000fc40000004100 */
[----:B------:R-:W-:Y:S01]  /*2cf0*/  FADD.FTZ R171, R171, -R8 ;  /* 0x80000008abab7221 */ /* 0x000fe20000010000 */
[----:B------:R-:W-:Y:S02]  /*2d00*/  HADD2.F32 R166, -RZ, R130.H1_H1 ;  /* 0x30000082ffa67230 */ /* 0x000fe40000004100 */
[----:B------:R-:W-:Y:S01]  /*2d10*/  FMUL.FTZ R130, R209, R4 ;  /* 0x00000004d1827220 */ /* 0x000fe20000410000 */
[--C-:B------:R-:W-:Y:S01]  /*2d20*/  HADD2.F32 R173, -RZ, R137.reuse.H0_H0 ;  /* 0x20000089ffad7230 */ /* 0x100fe20000004100 */
[----:B------:R-:W2:Y:S01]  /*2d30*/  MUFU.RCP R158, R202 ;  /* 0x000000ca009e7308 */ /* 0x000ea20000001000 */
[----:B------:R-:W-:Y:S02]  /*2d40*/  HADD2.F32 R170, -RZ, R137.H1_H1 ;  /* 0x30000089ffaa7230 */ /* 0x000fe40000004100 */
[----:B------:R-:W-:Y:S01]  /*2d50*/  FFMA.FTZ R137, R3, R0, RZ ;  /* 0x0000000003897223 */ /* 0x000fe200000100ff */
[--C-:B------:R-:W-:Y:S02]  /*2d60*/  HADD2.F32 R175, -RZ, R139.reuse.H0_H0 ;  /* 0x2000008bffaf7230 */ /* 0x100fe40000004100 */
[----:B0-----:R-:W-:Y:S01]  /*2d70*/  FMUL.FTZ R148, R165, R148 ;  /* 0x00000094a5947220 */ /* 0x001fe20000410000 */
[----:B------:R-:W-:-:S02]  /*2d80*/  HADD2.F32 R172, -RZ, R139.H1_H1 ;  /* 0x3000008bffac7230 */ /* 0x000fc40000004100 */
[----:B------:R-:W-:Y:S01]  /*2d90*/  FADD.FTZ R139, RZ, R3 ;  /* 0x00000003ff8b7221 */ /* 0x000fe20000010000 */
[----:B-1----:R-:W-:Y:S01]  /*2da0*/  FMUL.FTZ R14, R2, R183 ;  /* 0x000000b7020e7220 */ /* 0x002fe20000410000 */
[----:B------:R-:W0:Y:S01]  /*2db0*/  MUFU.RCP R156, R200 ;  /* 0x000000c8009c7308 */ /* 0x000e220000001000 */
[----:B------:R-:W-:Y:S02]  /*2dc0*/  HADD2.F32 R6, -RZ, R143.H1_H1 ;  /* 0x3000008fff067230 */ /* 0x000fe40000004100 */
[----:B---3--:R-:W-:Y:S01]  /*2dd0*/  FMUL.FTZ R2, R179, R164 ;  /* 0x000000a4b3027220 */ /* 0x008fe20000410000 */
[--C-:B------:R-:W-:Y:S02]  /*2de0*/  HADD2.F32 R165, -RZ, R133.reuse.H0_H0 ;  /* 0x20000085ffa57230 */ /* 0x100fe40000004100 */
[----:B------:R-:W-:Y:S02]  /*2df0*/  HADD2.F32 R10, -RZ, R133.H1_H1 ;  /* 0x30000085ff0a7230 */ /* 0x000fe40000004100 */
[----:B------:R-:W-:Y:S01]  /*2e00*/  FMUL.FTZ R133, R204, R7 ;  /* 0x00000007cc857220 */ /* 0x000fe20000410000 */
[----:B------:R-:W-:Y:S01]  /*2e10*/  HADD2.F32 R144, -RZ, R144.H1_H1 ;  /* 0x30000090ff907230 */ /* 0x000fe20000004100 */
[----:B------:R-:W1:Y:S01]  /*2e20*/  MUFU.RCP R153, R181 ;  /* 0x000000b500997308 */ /* 0x000e620000001000 */
[----:B------:R-:W-:-:S02]  /*2e30*/  HADD2.F32 R179, -RZ, R142.H0_H0 ;  /* 0x2000008effb37230 */ /* 0x000fc40000004100 */
[----:B------:R-:W-:Y:S01]  /*2e40*/  FADD.FTZ R204, R139, R130 ;  /* 0x000000828bcc7221 */ /* 0x000fe20000010000 */
[----:B------:R-:W-:Y:S02]  /*2e50*/  HADD2.F32 R183, -RZ, R142.H1_H1 ;  /* 0x3000008effb77230 */ /* 0x000fe40000004100 */
[----:B------:R-:W-:Y:S01]  /*2e60*/  FFMA.FTZ R142, R130, R161, R137 ;  /* 0x000000a1828e7223 */ /* 0x000fe20000010089 */
[----:B--2---:R-:W-:Y:S01]  /*2e70*/  FMUL.FTZ R158, R9, R158 ;  /* 0x0000009e099e7220 */ /* 0x004fe20000410000 */
[----:B------:R-:W-:Y:S02]  /*2e80*/  HADD2.F32 R176, -RZ, R32.H0_H0 ;  /* 0x20000020ffb07230 */ /* 0x000fe40000004100 */
[----:B------:R-:W-:Y:S01]  /*2e90*/  FMUL.FTZ R235, R179, R12 ;  /* 0x0000000cb3eb7220 */ /* 0x000fe20000410000 */
[----:B------:R-:W2:Y:S01]  /*2ea0*/  MUFU.RCP R152, R178 ;  /* 0x000000b200987308 */ /* 0x000ea20000001000 */
[----:B------:R-:W-:Y:S02]  /*2eb0*/  HADD2.F32 R9, -RZ, R143.H0_H0 ;  /* 0x2000008fff097230 */ /* 0x000fe40000004100 */
[----:B0-----:R-:W-:Y:S01]  /*2ec0*/  FMUL.FTZ R156, R11, R156 ;  /* 0x0000009c0b9c7220 */ /* 0x001fe20000410000 */
[----:B------:R-:W-:-:S02]  /*2ed0*/  HADD2.F32 R11, -RZ, R140.H0_H0 ;  /* 0x2000008cff0b7230 */ /* 0x000fc40000004100 */
[----:B------:R-:W-:Y:S02]  /*2ee0*/  HADD2.F32 R164, -RZ, R132.H1_H1 ;  /* 0x30000084ffa47230 */ /* 0x000fe40000004100 */
[----:B------:R-:W-:Y:S01]  /*2ef0*/  FMUL.FTZ R137, R202, R9 ;  /* 0x00000009ca897220 */ /* 0x000fe20000410000 */
[----:B------:R-:W-:Y:S01]  /*2f00*/  HADD2.F32 R8, -RZ, R66.H1_H1 ;  /* 0x30000042ff087230 */ /* 0x000fe20000004100 */
[----:B------:R-:W0:Y:S01]  /*2f10*/  MUFU.RCP R18, R190 ;  /* 0x000000be00127308 */ /* 0x000e220000001000 */
[----:B------:R-:W-:Y:S02]  /*2f20*/  HADD2.F32 R140, -RZ, R140.H1_H1 ;  /* 0x3000008cff8c7230 */ /* 0x000fe40000004100 */
[----:B-1----:R-:W-:Y:S01]  /*2f30*/  FMUL.FTZ R153, R168, R153 ;  /* 0x00000099a8997220 */ /* 0x002fe20000410000 */
[----:B------:R-:W-:Y:S02]  /*2f40*/  HADD2.F32 R168, -RZ, R136.H1_H1 ;  /* 0x30000088ffa87230 */ /* 0x000fe40000004100 */
[----:B------:R-:W-:Y:S01]  /*2f50*/  FMUL.FTZ R139, R200, R11 ;  /* 0x0000000bc88b7220 */ /* 0x000fe20000410000 */
[----:B------:R-:W-:-:S02]  /*2f60*/  HADD2.F32 R201, -RZ, R50.H1_H1 ;  /* 0x30000032ffc97230 */ /* 0x000fc40000004100 */
[----:B------:R-:W-:Y:S01]  /*2f70*/  FADD.FTZ R8, R211, -R8 ;  /* 0x80000008d3087221 */ /* 0x000fe20000010000 */
[--C-:B------:R-:W-:Y:S01]  /*2f80*/  HADD2.F32 R143, -RZ, R138.reuse.H0_H0 ;  /* 0x2000008aff8f7230 */ /* 0x100fe20000004100 */
[----:B------:R-:W1:Y:S01]  /*2f90*/  MUFU.RCP R146, R184 ;  /* 0x000000b800927308 */ /* 0x000e620000001000 */
[----:B------:R-:W-:Y:S02]  /*2fa0*/  HADD2.F32 R138, -RZ, R138.H1_H1 ;  /* 0x3000008aff8a7230 */ /* 0x000fe40000004100 */
[----:B--2---:R-:W-:Y:S01]  /*2fb0*/  FMUL.FTZ R152, R15, R152 ;  /* 0x000000980f987220 */ /* 0x004fe20000410000 */
[----:B------:R-:W-:Y:S02]  /*2fc0*/  HADD2.F32 R145, -RZ, R135.H0_H0 ;  /* 0x20000087ff917230 */ /* 0x000fe40000004100 */
[----:B------:R-:W-:Y:S02]  /*2fd0*/  HADD2.F32 R193, -RZ, R42.H1_H1 ;  /* 0x3000002affc17230 */ /* 0x000fe40000004100 */
[----:B------:R-:W-:Y:S01]  /*2fe0*/  HADD2.F32 R195, -RZ, R44.H1_H1 ;  /* 0x3000002cffc37230 */ /* 0x000fe20000004100 */
[----:B------:R-:W2:Y:S01]  /*2ff0*/  MUFU.RCP R23, R191 ;  /* 0x000000bf00177308 */ /* 0x000ea20000001000 */
[----:B0-----:R-:W-:Y:S01]  /*3000*/  FMUL.FTZ R18, R171, R18 ;  /* 0x00000012ab127220 */ /* 0x001fe20000410000 */
[----:B------:R-:W-:-:S02]  /*3010*/  HADD2.F32 R171, -RZ, R136.H0_H0 ;  /* 0x20000088ffab7230 */ /* 0x000fc40000004100 */
[----:B------:R-:W-:Y:S01]  /*3020*/  FMUL.FTZ R136, R205, R6 ;  /* 0x00000006cd887220 */ /* 0x000fe20000410000 */
[----:B------:R-:W-:-:S03]  /*3030*/  FADD.FTZ R205, R204, R133 ;  /* 0x00000085cccd7221 */ /* 0x000fc60000010000 */
[----:B------:R-:W0:Y:S01]  /*3040*/  MUFU.RCP R212, R199 ;  /* 0x000000c700d47308 */ /* 0x000e220000001000 */
[----:B-1----:R-:W-:Y:S01]  /*3050*/  FMUL.FTZ R146, R167, R146 ;  /* 0x00000092a7927220 */ /* 0x002fe20000410000 */
[----:B------:R-:W-:Y:S02]  /*3060*/  HADD2.F32 R167, -RZ, R132.H0_H0 ;  /* 0x20000084ffa77230 */ /* 0x000fe40000004100 */
[----:B------:R-:W-:-:S04]  /*3070*/  FMUL.FTZ R132, R207, R144 ;  /* 0x00000090cf847220 */ /* 0x000fc80000410000 */
[----:B------:R-:W1:Y:S01]  /*3080*/  MUFU.RCP R154, R176 ;  /* 0x000000b0009a7308 */ /* 0x000e620000001000 */
[----:B------:R-:W-:Y:S01]  /*3090*/  FADD.FTZ R202, R205, R132 ;  /* 0x00000084cdca7221 */ /* 0x000fe20000010000 */
[----:B--2---:R-:W-:Y:S01]  /*30a0*/  FMUL.FTZ R23, R174, R23 ;  /* 0x00000017ae177220 */ /* 0x004fe20000410000 */
[----:B------:R-:W-:Y:S02]  /*30b0*/  HADD2.F32 R174, -RZ, R141.H1_H1 ;  /* 0x3000008dffae7230 */ /* 0x000fe40000004100 */
[----:B------:R-:W-:-:S03]  /*30c0*/  FADD.FTZ R205, R202, R137 ;  /* 0x00000089cacd7221 */ /* 0x000fc60000010000 */
[----:B------:R-:W2:Y:S01]  /*30d0*/  MUFU.RCP R211, R201 ;  /* 0x000000c900d37308 */ /* 0x000ea20000001000 */
[----:B------:R-:W-:Y:S01]  /*30e0*/  FADD.FTZ R202, R205, R136 ;  /* 0x00000088cdca7221 */ /* 0x000fe20000010000 */
[----:B0-----:R-:W-:Y:S01]  /*30f0*/  FMUL.FTZ R15, R177, R212 ;  /* 0x000000d4b10f7220 */ /* 0x001fe20000410000 */
[----:B------:R-:W-:Y:S02]  /*3100*/  HADD2.F32 R177, -RZ, R141.H0_H0 ;  /* 0x2000008dffb17230 */ /* 0x000fe40000004100 */
[----:B------:R-:W-:Y:S01]  /*3110*/  FFMA.FTZ R141, R133, R160, R142 ;  /* 0x000000a0858d7223 */ /* 0x000fe2000001008e */
[----:B------:R-:W-:Y:S01]  /*3120*/  FMUL.FTZ R142, R203, R140 ;  /* 0x0000008ccb8e7220 */ /* 0x000fe20000410000 */
[----:B------:R-:W-:Y:S02]  /*3130*/  FADD.FTZ R205, R202, R139 ;  /* 0x0000008bcacd7221 */ /* 0x000fe40000010000 */
        /* <DEDUP_REMOVED lines=9> */
[----:B------:R-:W0:Y:S01]  /*31d0*/  MUFU.RCP R21, R193 ;  /* 0x000000c100157308 */ /* 0x000e220000001000 */
[----:B--2---:R-:W-:Y:S01]  /*31e0*/  FMUL.FTZ R13, R8, R211 ;  /* 0x000000d3080d7220 */ /* 0x004fe20000410000 */
[----:B------:R-:W-:-:S02]  /*31f0*/  HADD2.F32 R8, -RZ, R135.H1_H1 ;  /* 0x30000087ff087230 */ /* 0x000fc40000004100 */
[----:B------:R-:W-:Y:S01]  /*3200*/  FFMA.FTZ R203, R139, R156, R200 ;  /* 0x0000009c8bcb7223 */ /* 0x000fe200000100c8 */
[----:B------:R-:W-:Y:S01]  /*3210*/  FADD.FTZ R202, R205, R176 ;  /* 0x000000b0cdca7221 */ /* 0x000fe20000010000 */
[--C-:B------:R-:W-:Y:S02]  /*3220*/  HADD2.F32 R135, -RZ, R134.reuse.H0_H0 ;  /* 0x20000086ff877230 */ /* 0x100fe40000004100 */
[----:B------:R-:W-:Y:S01]  /*3230*/  FFMA.FTZ R200, R142, R155, R203 ;  /* 0x0000009b8ec87223 */ /* 0x000fe200000100cb */
[----:B------:R-:W-:Y:S01]  /*3240*/  FMUL.FTZ R178, R185, R8 ;  /* 0x00000008b9b27220 */ /* 0x000fe20000410000 */
[----:B------:R-:W-:Y:S01]  /*3250*/  FADD.FTZ R205, R202, R181 ;  /* 0x000000b5cacd7221 */ /* 0x000fe20000010000 */
[----:B------:R-:W-:Y:S02]  /*3260*/  HADD2.F32 R134, -RZ, R134.H1_H1 ;  /* 0x30000086ff867230 */ /* 0x000fe40000004100 */
[----:B------:R-:W-:Y:S01]  /*3270*/  FFMA.FTZ R203, R141, R154, R200 ;  /* 0x0000009a8dcb7223 */ /* 0x000fe200000100c8 */
[----:B------:R-:W-:Y:S01]  /*3280*/  FMUL.FTZ R185, R180, R135 ;  /* 0x00000087b4b97220 */ /* 0x000fe20000410000 */
[----:B------:R-:W-:Y:S01]  /*3290*/  FADD.FTZ R202, R205, R178 ;  /* 0x000000b2cdca7221 */ /* 0x000fe20000010000 */
        /* <DEDUP_REMOVED lines=14> */
[----:B0-----:R-:W-:Y:S01]  /*3380*/  FMUL.FTZ R21, R208, R21 ;  /* 0x00000015d0157220 */ /* 0x001fe20000410000 */
[----:B------:R-:W-:Y:S01]  /*3390*/  FADD.FTZ R202, R209, R182 ;  /* 0x000000b6d1ca7221 */ /* 0x000fe20000010000 */
[----:B------:R-:W-:Y:S01]  /*33a0*/  FMUL.FTZ R186, R193, R166 ;  /* 0x000000a6c1ba7220 */ /* 0x000fe20000410000 */
[----:B------:R-:W-:Y:S01]  /*33b0*/  FFMA.FTZ R200, R180, R149, R203 ;  /* 0x00000095b4c87223 */ /* 0x000fe200000100cb */
[----:B-1----:R-:W-:Y:S01]  /*33c0*/  FMUL.FTZ R19, R210, R19 ;  /* 0x00000013d2137220 */ /* 0x002fe20000410000 */
        /* <DEDUP_REMOVED lines=69> */
.L_x_2267:
        /* <DEDUP_REMOVED lines=94> */
.L_x_2269:
[----:B------:R-:W-:Y:S05]  /*3e00*/  BSYNC.RECONVERGENT B0 ;  /* 0x0000000000007941 */ /* 0x000fea0003800200 */
.L_x_2268:
        /* <DEDUP_REMOVED lines=110> */
[----:B------:R-:W1:Y:S01]  /*44f0*/  LDC.64 R4, c[0x0][0x380] ;  /* 0x0000e000ff047b82 */ /* 0x000e620000000a00 */
[----:B------:R-:W-:Y:S01]  /*4500*/  F2FP.F16.F32.PACK_AB R141, R7, R160 ;  /* 0x000000a0078d723e */ /* 0x000fe200000000ff */
[--C-:B0-----:R-:W-:Y:S01]  /*4510*/  IMAD.WIDE.U32 R6, R131, 0x4, R2.reuse ;  /* 0x0000000483067825 */ /* 0x101fe200078e0002 */
[----:B------:R-:W-:Y:S02]  /*4520*/  F2FP.F16.F32.PACK_AB R143, R9, R158 ;  /* 0x0000009e098f723e */ /* 0x000fe400000000ff */
[----:B------:R-:W-:Y:S01]  /*4530*/  F2FP.F16.F32.PACK_AB R145, R11, R156 ;  /* 0x0000009c0b91723e */ /* 0x000fe200000000ff */
[--C-:B------:R-:W-:Y:S01]  /*4540*/  IMAD.WIDE.U32 R8, R51, 0x4, R2.reuse ;  /* 0x0000000433087825 */ /* 0x100fe200078e0002 */
[----:B------:R-:W-:Y:S01]  /*4550*/  F2FP.F16.F32.PACK_AB R147, R13, R154 ;  /* 0x0000009a0d93723e */ /* 0x000fe200000000ff */
        /* <DEDUP_REMOVED lines=39> */
[----:B------:R3:W-:Y:S01]  /*47d0*/  STG.E desc[UR6][R2.64], R169 ;  /* 0x000000a902007986 */ /* 0x0007e2000c101906 */
[----:B------:R-:W-:Y:S05]  /*47e0*/  @!P2 BRA `(.L_x_2270) ;  /* 0xffffffc0000ca947 */ /* 0x000fea000383ffff */
.L_x_2263:
[----:B-----5:R-:W0:Y:S01]  /*47f0*/  LDC.64 R56, c[0x0][0x3e0] ;  /* 0x0000f800ff387b82 */ /* 0x020e220000000a00 */
[----:B------:R-:W-:-:S06]  /*4800*/  UIMAD UR4, UR8, 0x780, URZ ;  /* 0x00000780080478a4 */ /* 0x000fcc000f8e02ff */
[----:B--2---:R-:W-:Y:S01]  /*4810*/  LOP3.LUT R5, R24, UR4, RZ, 0xfc, !PT ;  /* 0x0000000418057c12 */ /* 0x004fe2000f8efcff */
[----:B------:R-:W1:Y:S03]  /*4820*/  LDC.64 R58, c[0x0][0x3e8] ;  /* 0x0000fa00ff3a7b82 */ /* 0x000e660000000a00 */
[C---:B---3--:R-:W-:Y:S02]  /*4830*/  IADD3 R7, PT, PT, R5.reuse, 0x80, RZ ;  /* 0x0000008005077810 */ /* 0x048fe40007ffe0ff */
        /* <DEDUP_REMOVED lines=74> */
.L_x_2271:
        /* <DEDUP_REMOVED lines=10> */
.L_x_3174:


//--------------------- .text._ZN10layer_norm22ln_bwd_finalize_kernelINS_22Kernel_traits_finalizeILj3840EffffjLj1024ELj4ENS_18Kernel_traits_baseILj3840EffffjLj1024EEEEEEEvNS_9BwdParamsE --------------------------
	.section	.text._ZN10layer_norm22ln_bwd_finalize_kernelINS_22Kernel_traits_finalizeILj3840EffffjLj1024ELj4ENS_18Kernel_traits_baseILj3840EffffjLj1024EEEEEEEvNS_9BwdParamsE,"ax",@progbits
	.align	128
        .global         _ZN10layer_norm22ln_bwd_finalize_kernelINS_22Kernel_traits_finalizeILj3840EffffjLj1024ELj4ENS_18Kernel_traits_baseILj3840EffffjLj1024EEEEEEEvNS_9BwdParamsE
        .type           _ZN10layer_norm22ln_bwd_finalize_kernelINS_22Kernel_traits_finalizeILj3840EffffjLj1024ELj4ENS_18Kernel_traits_baseILj3840EffffjLj1024EEEEEEEvNS_9BwdParamsE,@function
        .size           _ZN10layer_norm22ln_bwd_finalize_kernelINS_22Kernel_traits_finalizeILj3840EffffjLj1024ELj4ENS_18Kernel_traits_baseILj3840EffffjLj1024EEEEEEEvNS_9BwdParamsE,(.L_x_3175 - _ZN10layer_norm22ln_bwd_finalize_kernelINS_22Kernel_traits_finalizeILj3840EffffjLj1024ELj4ENS_18Kernel_traits_baseILj3840EffffjLj1024EEEEEEEvNS_9BwdParamsE)
        .other          _ZN10layer_norm22ln_bwd_finalize_kernelINS_22Kernel_traits_finalizeILj3840EffffjLj1024ELj4ENS_18Kernel_traits_baseILj3840EffffjLj1024EEEEEEEvNS_9BwdParamsE,@"STO_CUDA_ENTRY STV_DEFAULT"
_ZN10layer_norm22ln_bwd_finalize_kernelINS_22Kernel_traits_finalizeILj3840EffffjLj1024ELj4ENS_18Kernel_traits_baseILj3840EffffjLj1024EEEEEEEvNS_9BwdParamsE:
.text._ZN10layer_norm22ln_bwd_finalize_kernelINS_22Kernel_traits_finalizeILj3840EffffjLj1024ELj4ENS_18Kernel_traits_baseILj3840EffffjLj1024EEEEEEEvNS_9BwdParamsE:
        /* <DEDUP_REMOVED lines=37> */
.L_x_2276:
        /* <DEDUP_REMOVED lines=118> */
.L_x_2275:
[----:B------:R-:W-:Y:S05]  /*09b0*/  BSYNC.RECONVERGENT B1 ;  /* 0x0000000000017941 */ /* 0x000fea0003800200 */
.L_x_2274:
        /* <DEDUP_REMOVED lines=65> */
.L_x_2278:
[----:B------:R-:W-:Y:S05]  /*0dd0*/  BSYNC.RECONVERGENT B1 ;  /* 0x0000000000017941 */ /* 0x000fea0003800200 */
.L_x_2277:
        /* <DEDUP_REMOVED lines=37> */
.L_x_2280:
[----:B------:R-:W-:Y:S05]  /*1030*/  BSYNC.RECONVERGENT B1 ;  /* 0x0000000000017941 */ /* 0x000fea0003800200 */
.L_x_2279:
[----:B------:R-:W-:Y:S05]  /*1040*/  @!P1 BRA `(.L_x_2273) ;  /* 0x00000000003c9947 */ /* 0x000fea0003800000 */
[----:B------:R-:W0:Y:S01]  /*1050*/  LDC.64 R6, c[0x0][0x3e0] ;  /* 0x0000f800ff067b82 */ /* 0x000e220000000a00 */
[----:B------:R-:W-:Y:S01]  /*1060*/  IMAD R2, R15, 0xf00, R11 ;  /* 0x00000f000f027824 */ /* 0x000fe200078e020b */
[----:B------:R-:W-:-:S04]  /*1070*/  IADD3 R24, PT, PT, -R24, RZ, RZ ;  /* 0x000000ff18187210 */ /* 0x000fc80007ffe1ff */
[----:B------:R-:W-:Y:S02]  /*1080*/  IADD3 R11, PT, PT, R13, R2, RZ ;  /* 0x000000020d0b7210 */ /* 0x000fe40007ffe0ff */
[----:B------:R-:W1:Y:S05]  /*1090*/  LDC.64 R8, c[0x0][0x3e8] ;  /* 0x0000fa00ff087b82 */ /* 0x000e6a0000000a00 */
.L_x_2281:
        /* <DEDUP_REMOVED lines=10> */
.L_x_2273:
[----:B------:R-:W-:Y:S05]  /*1140*/  BSYNC.RECONVERGENT B0 ;  /* 0x0000000000007941 */ /* 0x000fea0003800200 */
.L_x_2272:
        /* <DEDUP_REMOVED lines=53> */
.L_x_2282:
        /* <DEDUP_REMOVED lines=14> */
.L_x_3175:


//--------------------- .text._ZN10layer_norm13ln_bwd_kernelINS_13Kernel_traitsIffffjLj3840ELj1ELj1ELj4ELj8ENS_18Kernel_traits_baseILj3840EffffjLj128EEEEEEEvNS_9BwdParamsE --------------------------
	.section	.text._ZN10layer_norm13ln_bwd_kernelINS_13Kernel_traitsIffffjLj3840ELj1ELj1ELj4ELj8ENS_18Kernel_traits_baseILj3840EffffjLj128EEEEEEEvNS_9BwdParamsE,"ax",@progbits
	.align	128
        .global         _ZN10layer_norm13ln_bwd_kernelINS_13Kernel_traitsIffffjLj3840ELj1ELj1ELj4ELj8ENS_18Kernel_traits_baseILj3840EffffjLj128EEEEEEEvNS_9BwdParamsE
        .type           _ZN10layer_norm13ln_bwd_kernelINS_13Kernel_traitsIffffjLj3840ELj1ELj1ELj4ELj8ENS_18Kernel_traits_baseILj3840EffffjLj128EEEEEEEvNS_9BwdParamsE,@function
        .size           _ZN10layer_norm13ln_bwd_kernelINS_13Kernel_traitsIffffjLj3840ELj1ELj1ELj4ELj8ENS_18Kernel_traits_baseILj3840EffffjLj128EEEEEEEvNS_9BwdParamsE,(.L_x_3176 - _ZN10layer_norm13ln_bwd_kernelINS_13Kernel_traitsIffffjLj3840ELj1ELj1ELj4ELj8ENS_18Kernel_traits_baseILj3840EffffjLj128EEEEEEEvNS_9BwdParamsE)
        .other          _ZN10layer_norm13ln_bwd_kernelINS_13Kernel_traitsIffffjLj3840ELj1ELj1ELj4ELj8ENS_18Kernel_traits_baseILj3840EffffjLj128EEEEEEEvNS_9BwdParamsE,@"STO_CUDA_ENTRY STV_DEFAULT"
_ZN10layer_norm13ln_bwd_kernelINS_13Kernel_traitsIffffjLj3840ELj1ELj1ELj4ELj8ENS_18Kernel_traits_baseILj3840EffffjLj128EEEEEEEvNS_9BwdParamsE:
.text._ZN10layer_norm13ln_bwd_kernelINS_13Kernel_traitsIffffjLj3840ELj1ELj1ELj4ELj8ENS_18Kernel_traits_baseILj3840EffffjLj128EEEEEEEvNS_9BwdParamsE:
[----:B------:R-:W-:Y:S01]  /*0000*/  LDC R1, c[0x0][0x37c] ;  /* 0x0000df00ff017b82 */ /* 0x000fe20000000800 */
[----:B------:R-:W0:Y:S07]  /*0010*/  LDCU.64 UR6, c[0x0][0x398] ;  /* 0x00007300ff0677ac */ /* 0x000e2e0008000a00 */
[----:B------:R-:W1:Y:S01]  /*0020*/  S2UR UR4, SR_CTAID.X ;  /* 0x00000000000479c3 */ /* 0x000e620000002500 */
[----:B------:R-:W2:Y:S01]  /*0030*/  S2R R0, SR_TID.X ;  /* 0x0000000000007919 */ /* 0x000ea20000002100 */
[----:B0-----:R-:W-:-:S04]  /*0040*/  UISETP.NE.U32.AND UP0, UPT, UR6, URZ, UPT ;  /* 0x000000ff0600728c */ /* 0x001fc8000bf05070 */
[----:B------:R-:W-:Y:S01]  /*0050*/  UISETP.NE.AND.EX UP0, UPT, UR7, URZ, UPT, UP0 ;  /* 0x000000ff0700728c */ /* 0x000fe2000bf05300 */
[----:B------:R-:W0:Y:S01]  /*0060*/  LDCU.64 UR6, c[0x0][0x358] ;  /* 0x00006b00ff0677ac */ /* 0x000e220008000a00 */
[----:B-1----:R-:W-:-:S04]  /*0070*/  MOV R2, UR4 ;  /* 0x0000000400027c02 */ /* 0x002fc80008000f00 */
[----:B------:R-:W-:-:S13]  /*0080*/  PLOP3.LUT P1, PT, PT, PT, UP0, 0x80, 0x8 ;  /* 0x000000000008781c */ /* 0x000fda0003f2f008 */
[----:B0-2---:R-:W-:Y:S05]  /*0090*/  @!P1 BRA `(.L_x_2283) ;  /* 0x00000000008c9947 */ /* 0x005fea0003800000 */
        /* <DEDUP_REMOVED lines=35> */
.L_x_2283:
        /* <DEDUP_REMOVED lines=17> */
.L_x_2284:
        /* <DEDUP_REMOVED lines=67> */
[----:B------:R-:W-:Y:S02]  /*0810*/  MOV R5, RZ ;  /* 0x000000ff00057202 */ /* 0x000fe40000000f00 */
[----:B------:R-:W-:-:S07]  /*0820*/  MOV R72, RZ ;  /* 0x000000ff00487202 */ /* 0x000fce0000000f00 */
.L_x_2290:
[----:B-1----:R-:W0:Y:S01]  /*0830*/  @!P1 LDC.64 R64, c[0x0][0x3a0] ;  /* 0x0000e800ff409b82 */ /* 0x002e220000000a00 */
[----:B------:R-:W-:-:S07]  /*0840*/  MOV R200, RZ ;  /* 0x000000ff00c87202 */ /* 0x000fce0000000f00 */
[----:B------:R-:W1:Y:S08]  /*0850*/  LDC.64 R68, c[0x0][0x398] ;  /* 0x0000e600ff447b82 */ /* 0x000e700000000a00 */
[----:B------:R-:W2:Y:S01]  /*0860*/  LDC.64 R66, c[0x0][0x3a8] ;  /* 0x0000ea00ff427b82 */ /* 0x000ea20000000a00 */
[----:B0-----:R-:W-:-:S05]  /*0870*/  @!P1 IMAD.WIDE R64, R2, 0x4, R64 ;  /* 0x0000000402409825 */ /* 0x001fca00078e0240 */
[----:B-----5:R0:W5:Y:S01]  /*0880*/  @!P1 LDG.E R200, desc[UR6][R64.64] ;  /* 0x0000000640c89981 */ /* 0x020162000c1e1900 */
[----:B-1----:R-:W-:-:S04]  /*0890*/  ISETP.NE.U32.AND P1, PT, R68, RZ, PT ;  /* 0x000000ff4400720c */ /* 0x002fc80003f25070 */
[----:B------:R-:W-:Y:S01]  /*08a0*/  ISETP.NE.AND.EX P1, PT, R69, RZ, PT, P1 ;  /* 0x000000ff4500720c */ /* 0x000fe20003f25310 */
[----:B--2---:R-:W-:-:S05]  /*08b0*/  IMAD.WIDE R66, R2, 0x4, R66 ;  /* 0x0000000402427825 */ /* 0x004fca00078e0242 */
[----:B------:R0:W5:Y:S07]  /*08c0*/  LDG.E R63, desc[UR6][R66.64] ;  /* 0x00000006423f7981 */ /* 0x00016e000c1e1900 */
        /* <DEDUP_REMOVED lines=13> */
[C-C-:B-1----:R-:W-:Y:S01]  /*09a0*/  IMAD.WIDE.U32 R102, R73.reuse, 0x8, R74.reuse ;  /* 0x0000000849667825 */ /* 0x142fe200078e004a */
[C---:B------:R-:W-:Y:S02]  /*09b0*/  IADD3 R194, PT, PT, R73.reuse, 0x480, RZ ;  /* 0x0000048049c27810 */ /* 0x040fe40007ffe0ff */
[C---:B------:R-:W-:Y:S01]  /*09c0*/  IADD3 R195, PT, PT, R73.reuse, 0x500, RZ ;  /* 0x0000050049c37810 */ /* 0x040fe20007ffe0ff */
[----:B------:R-:W-:Y:S01]  /*09d0*/  IMAD.WIDE.U32 R100, R186, 0x8, R74 ;  /* 0x00000008ba647825 */ /* 0x000fe200078e004a */
[C---:B------:R-:W-:Y:S01]  /*09e0*/  IADD3 R196, PT, PT, R73.reuse, 0x580, RZ ;  /* 0x0000058049c47810 */ /* 0x040fe20007ffe0ff */
[----:B------:R-:W5:Y:S01]  /*09f0*/  LDG.E.64 R102, desc[UR6][R102.64] ;  /* 0x0000000666667981 */ /* 0x000f62000c1e1b00 */
[C---:B------:R-:W-:Y:S01]  /*0a00*/  IADD3 R197, PT, PT, R73.reuse, 0x600, RZ ;  /* 0x0000060049c57810 */ /* 0x040fe20007ffe0ff */
[C---:B--2---:R-:W-:Y:S01]  /*0a10*/  IMAD.WIDE.U32 R70, R73.reuse, 0x8, R182 ;  /* 0x0000000849467825 */ /* 0x044fe200078e00b6 */
        /* <DEDUP_REMOVED lines=29> */
[--C-:B0-----:R-:W-:Y:S02]  /*0bf0*/  IMAD.WIDE.U32 R66, R187, 0x8, R182.reuse ;  /* 0x00000008bb427825 */ /* 0x101fe400078e00b6 */
        /* <DEDUP_REMOVED lines=29> */
.L_x_2286:
[----:B------:R-:W1:Y:S01]  /*0dd0*/  S2R R0, SR_TID.X ;  /* 0x0000000000007919 */ /* 0x000e620000002100 */
[----:B------:R-:W2:Y:S01]  /*0de0*/  LDC.64 R74, c[0x0][0x3d8] ;  /* 0x0000f600ff4a7b82 */ /* 0x000ea20000000a00 */
[----:B------:R-:W-:-:S07]  /*0df0*/  IMAD R73, R2, 0x780, RZ ;  /* 0x0000078002497824 */ /* 0x000fce00078e02ff */
[----:B------:R-:W3:Y:S01]  /*0e00*/  LDC.64 R182, c[0x0][0x398] ;  /* 0x0000e600ffb67b82 */ /* 0x000ee20000000a00 */
[----:B-1----:R-:W-:-:S04]  /*0e10*/  LOP3.LUT R73, R73, R0, RZ, 0xfc, !PT ;  /* 0x0000000049497212 */ /* 0x002fc800078efcff */
[C---:B------:R-:W-:Y:S01]  /*0e20*/  IADD3 R186, PT, PT, R73.reuse, 0x80, RZ ;  /* 0x0000008049ba7810 */ /* 0x040fe20007ffe0ff */
        /* <DEDUP_REMOVED lines=24> */
[----:B------:R-:W-:Y:S01]  /*0fb0*/  IADD3 R199, PT, PT, R73, 0x700, RZ ;  /* 0x0000070049c77810 */ /* 0x000fe20007ffe0ff */
        /* <DEDUP_REMOVED lines=48> */
.L_x_2287:
        /* <DEDUP_REMOVED lines=34> */
[C---:B------:R-:W-:Y:S01]  /*14e0*/  FMUL.FTZ R201, R63.reuse, R204 ;  /* 0x000000cc3fc97220 */ /* 0x040fe20000410000 */
        /* <DEDUP_REMOVED lines=117> */
.L_x_2288:
        /* <DEDUP_REMOVED lines=30> */
[----:B------:R-:W-:Y:S01]  /*1e20*/  FMUL.FTZ R221, R88, R118 ;  /* 0x0000007658dd7220 */ /* 0x000fe20000410000 */
[----:B------:R-:W-:Y:S01]  /*1e30*/  FADD.FTZ R170, -R150, R170 ;  /* 0x000000aa96aa7221 */ /* 0x000fe20000010100 */
[----:B------:R-:W1:Y:S01]  /*1e40*/  MUFU.RCP R204, R107 ;  /* 0x0000006b00cc7308 */ /* 0x000e620000001000 */
[----:B------:R-:W-:Y:S01]  /*1e50*/  FADD.FTZ R179, -R159, R179 ;  /* 0x000000b39fb37221 */ /* 0x000fe20000010100 */
[----:B--2---:R-:W-:Y:S01]  /*1e60*/  FMUL.FTZ R202, R68, R203 ;  /* 0x000000cb44ca7220 */ /* 0x004fe20000410000 */
[----:B------:R-:W-:Y:S01]  /*1e70*/  FMUL.FTZ R220, R87, R121 ;  /* 0x0000007957dc7220 */ /* 0x000fe20000410000 */
[----:B------:R-:W-:Y:S01]  /*1e80*/  FADD.FTZ R236, -R160, R180 ;  /* 0x000000b4a0ec7221 */ /* 0x000fe20000010100 */
[----:B------:R-:W-:Y:S01]  /*1e90*/  FMUL.FTZ R180, R85, R123 ;  /* 0x0000007b55b47220 */ /* 0x000fe20000410000 */
[----:B------:R-:W-:Y:S01]  /*1ea0*/  FMUL.FTZ R227, R82, R124 ;  /* 0x0000007c52e37220 */ /* 0x000fe20000410000 */
[----:B------:R-:W-:Y:S01]  /*1eb0*/  FMUL.FTZ R226, R83, R125 ;  /* 0x0000007d53e27220 */ /* 0x000fe20000410000 */
[----:B------:R-:W2:Y:S01]  /*1ec0*/  MUFU.RCP R209, R110 ;  /* 0x0000006e00d17308 */ /* 0x000ea20000001000 */
[----:B------:R-:W-:Y:S01]  /*1ed0*/  FMUL.FTZ R229, R80, R126 ;  /* 0x0000007e50e57220 */ /* 0x000fe20000410000 */
[----:B0-----:R-:W-:Y:S01]  /*1ee0*/  FMUL.FTZ R203, R67, R208 ;  /* 0x000000d043cb7220 */ /* 0x001fe20000410000 */
[----:B------:R-:W-:Y:S01]  /*1ef0*/  FADD.FTZ R237, -R161, R181 ;  /* 0x000000b5a1ed7221 */ /* 0x000fe20000010100 */
[----:B------:R-:W-:Y:S01]  /*1f00*/  FMUL.FTZ R181, R81, R127 ;  /* 0x0000007f51b57220 */ /* 0x000fe20000410000 */
[----:B------:R-:W-:Y:S01]  /*1f10*/  FMUL.FTZ R228, R78, R128 ;  /* 0x000000804ee47220 */ /* 0x000fe20000410000 */
[----:B------:R-:W-:Y:S01]  /*1f20*/  FMUL.FTZ R230, R79, R129 ;  /* 0x000000814fe67220 */ /* 0x000fe20000410000 */
[----:B------:R-:W-:Y:S01]  /*1f30*/  FADD.FTZ R238, -R162, R182 ;  /* 0x000000b6a2ee7221 */ /* 0x000fe20000010100 */
[----:B------:R-:W0:Y:S01]  /*1f40*/  MUFU.RCP R211, R112 ;  /* 0x0000007000d37308 */ /* 0x000e220000001000 */
[----:B------:R-:W-:Y:S01]  /*1f50*/  FMUL.FTZ R182, R76, R130 ;  /* 0x000000824cb67220 */ /* 0x000fe20000410000 */
[----:B-1----:R-:W-:Y:S01]  /*1f60*/  FMUL.FTZ R205, R69, R204 ;  /* 0x000000cc45cd7220 */ /* 0x002fe20000410000 */
[----:B------:R-:W-:Y:S01]  /*1f70*/  FMUL.FTZ R231, R77, R131 ;  /* 0x000000834de77220 */ /* 0x000fe20000410000 */
[----:B------:R-:W-:Y:S01]  /*1f80*/  FADD.FTZ R239, -R163, R183 ;  /* 0x000000b7a3ef7221 */ /* 0x000fe20000010100 */
[----:B------:R-:W-:Y:S01]  /*1f90*/  FMUL.FTZ R183, R74, R132 ;  /* 0x000000844ab77220 */ /* 0x000fe20000410000 */
[----:B------:R-:W-:-:S02]  /*1fa0*/  FMUL.FTZ R232, R75, R133 ;  /* 0x000000854be87220 */ /* 0x000fc40000410000 */
[----:B------:R-:W1:Y:S01]  /*1fb0*/  MUFU.RCP R216, R117 ;  /* 0x0000007500d87308 */ /* 0x000e620000001000 */
[----:B--2---:R-:W-:-:S07]  /*1fc0*/  FMUL.FTZ R204, R64, R209 ;  /* 0x000000d140cc7220 */ /* 0x004fce0000410000 */
[----:B------:R-:W2:Y:S01]  /*1fd0*/  MUFU.RCP R207, R108 ;  /* 0x0000006c00cf7308 */ /* 0x000ea20000001000 */
[----:B0-----:R-:W-:-:S07]  /*1fe0*/  FMUL.FTZ R208, R184, R211 ;  /* 0x000000d3b8d07220 */ /* 0x001fce0000410000 */
[----:B------:R-:W0:Y:S01]  /*1ff0*/  MUFU.RCP R210, R111 ;  /* 0x0000006f00d27308 */ /* 0x000e220000001000 */
[----:B-1----:R-:W-:Y:S01]  /*2000*/  FMUL.FTZ R211, R167, R216 ;  /* 0x000000d8a7d37220 */ /* 0x002fe20000410000 */
[----:B------:R-:W-:Y:S01]  /*2010*/  FMUL.FTZ R167, R102, R104 ;  /* 0x0000006866a77220 */ /* 0x000fe20000410000 */
[----:B------:R-:W-:-:S05]  /*2020*/  FMUL.FTZ R216, R93, R115 ;  /* 0x000000735dd87220 */ /* 0x000fca0000410000 */
[----:B------:R-:W1:Y:S01]  /*2030*/  MUFU.RCP R67, R122 ;  /* 0x0000007a00437308 */ /* 0x000e620000001000 */
[----:B--2---:R-:W-:-:S07]  /*2040*/  FMUL.FTZ R206, R66, R207 ;  /* 0x000000cf42ce7220 */ /* 0x004fce0000410000 */
[----:B------:R-:W2:Y:S01]  /*2050*/  MUFU.RCP R215, R116 ;  /* 0x0000007400d77308 */ /* 0x000ea20000001000 */
[----:B0-----:R-:W-:Y:S01]  /*2060*/  FMUL.FTZ R207, R65, R210 ;  /* 0x000000d241cf7220 */ /* 0x001fe20000410000 */
[----:B------:R-:W-:Y:S01]  /*2070*/  FMUL.FTZ R210, R103, R105 ;  /* 0x0000006967d27220 */ /* 0x000fe20000410000 */
[----:B------:R-:W-:-:S05]  /*2080*/  FFMA.FTZ R65, R167, R200, RZ ;  /* 0x000000c8a7417223 */ /* 0x000fca00000100ff */
        /* <DEDUP_REMOVED lines=8> */
[----:B------:R-:W-:-:S06]  /*2110*/  FADD.FTZ R68, R67, R210 ;  /* 0x000000d243447221 */ /* 0x000fcc0000010000 */
[----:B------:R-:W0:Y:S01]  /*2120*/  MUFU.RCP R69, R124 ;  /* 0x0000007c00457308 */ /* 0x000e220000001000 */
[----:B-1----:R-:W-:Y:S01]  /*2130*/  FMUL.FTZ R223, R173, R64 ;  /* 0x00000040addf7220 */ /* 0x002fe20000410000 */
[----:B------:R-:W-:Y:S01]  /*2140*/  FFMA.FTZ R64, R210, R201, R65 ;  /* 0x000000c9d2407223 */ /* 0x000fe20000010041 */
[----:B------:R-:W-:-:S03]  /*2150*/  FMUL.FTZ R173, R92, R114 ;  /* 0x000000725cad7220 */ /* 0x000fc60000410000 */
[----:B------:R-:W-:Y:S02]  /*2160*/  FFMA.FTZ R65, R215, R202, R64 ;  /* 0x000000cad7417223 */ /* 0x000fe40000010040 */
[----:B------:R-:W1:Y:S01]  /*2170*/  MUFU.RCP R213, R114 ;  /* 0x0000007200d57308 */ /* 0x000e620000001000 */
[----:B--2---:R-:W-:Y:S01]  /*2180*/  FMUL.FTZ R185, R185, R212 ;  /* 0x000000d4b9b97220 */ /* 0x004fe20000410000 */
[----:B------:R-:W-:-:S04]  /*2190*/  FMUL.FTZ R212, R101, R107 ;  /* 0x0000006b65d47220 */ /* 0x000fc80000410000 */
[----:B------:R-:W-:Y:S02]  /*21a0*/  FFMA.FTZ R64, R212, R205, R65 ;  /* 0x000000cdd4407223 */ /* 0x000fe40000010041 */
[----:B------:R-:W2:Y:S01]  /*21b0*/  MUFU.RCP R218, R119 ;  /* 0x0000007700da7308 */ /* 0x000ea20000001000 */
[----:B0-----:R-:W-:Y:S01]  /*21c0*/  FMUL.FTZ R222, R174, R69 ;  /* 0x00000045aede7220 */ /* 0x001fe20000410000 */
[----:B------:R-:W-:Y:S01]  /*21d0*/  FADD.FTZ R69, R68, R215 ;  /* 0x000000d744457221 */ /* 0x000fe20000010000 */
[----:B------:R-:W-:-:S03]  /*21e0*/  FMUL.FTZ R174, R97, R111 ;  /* 0x0000006f61ae7220 */ /* 0x000fc60000410000 */
[----:B------:R-:W-:Y:S02]  /*21f0*/  FADD.FTZ R68, R69, R212 ;  /* 0x000000d445447221 */ /* 0x000fe40000010000 */
        /* <DEDUP_REMOVED lines=17> */
[----:B------:R-:W-:Y:S01]  /*2310*/  FMUL.FTZ R175, R94, R112 ;  /* 0x000000705eaf7220 */ /* 0x000fe20000410000 */
[----:B------:R-:W-:Y:S01]  /*2320*/  FADD.FTZ R68, R69, R174 ;  /* 0x000000ae45447221 */ /* 0x000fe20000010000 */
[----:B------:R-:W-:-:S03]  /*2330*/  FFMA.FTZ R64, R174, R207, R65 ;  /* 0x000000cfae407223 */ /* 0x000fc60000010041 */
[----:B------:R-:W1:Y:S01]  /*2340*/  MUFU.RCP R66, R127 ;  /* 0x0000007f00427308 */ /* 0x000e620000001000 */
[----:B------:R-:W-:Y:S01]  /*2350*/  FADD.FTZ R69, R68, R175 ;  /* 0x000000af44457221 */ /* 0x000fe20000010000 */
[----:B--2---:R-:W-:Y:S01]  /*2360*/  FMUL.FTZ R224, R176, R67 ;  /* 0x00000043b0e07220 */ /* 0x004fe20000410000 */
[----:B------:R-:W-:Y:S01]  /*2370*/  FMUL.FTZ R176, R95, R113 ;  /* 0x000000715fb07220 */ /* 0x000fe20000410000 */
        /* <DEDUP_REMOVED lines=24> */
[----:B------:R-:W-:Y:S01]  /*2500*/  FMUL.FTZ R219, R86, R120 ;  /* 0x0000007856db7220 */ /* 0x000fe20000410000 */
        /* <DEDUP_REMOVED lines=10> */
[----:B------:R-:W0:Y:S01]  /*25b0*/  MUFU.RCP R66, R131 ;  /* 0x0000008300427308 */ /* 0x000e220000001000 */
[----:B--2---:R-:W-:Y:S01]  /*25c0*/  FMUL.FTZ R236, R236, R67 ;  /* 0x00000043ecec7220 */ /* 0x004fe20000410000 */
[----:B------:R-:W-:Y:S01]  /*25d0*/  FADD.FTZ R68, R69, R180 ;  /* 0x000000b445447221 */ /* 0x000fe20000010000 */
[----:B------:R-:W-:-:S03]  /*25e0*/  FFMA.FTZ R64, R180, R223, R65 ;  /* 0x000000dfb4407223 */ /* 0x000fc60000010041 */
[----:B------:R-:W-:Y:S01]  /*25f0*/  FADD.FTZ R69, R68, R227 ;  /* 0x000000e344457221 */ /* 0x000fe20000010000 */
[----:B------:R-:W-:Y:S01]  /*2600*/  FFMA.FTZ R65, R227, R222, R64 ;  /* 0x000000dee3417223 */ /* 0x000fe20000010040 */
[----:B------:R-:W1:Y:S02]  /*2610*/  MUFU.RCP R67, R132 ;  /* 0x0000008400437308 */ /* 0x000e640000001000 */
[----:B------:R-:W-:Y:S01]  /*2620*/  FADD.FTZ R68, R69, R226 ;  /* 0x000000e245447221 */ /* 0x000fe20000010000 */
[----:B------:R-:W-:-:S03]  /*2630*/  FFMA.FTZ R64, R226, R225, R65 ;  /* 0x000000e1e2407223 */ /* 0x000fc60000010041 */
[----:B------:R-:W-:Y:S01]  /*2640*/  FADD.FTZ R70, R68, R229 ;  /* 0x000000e544467221 */ /* 0x000fe20000010000 */
[----:B------:R-:W-:Y:S01]  /*2650*/  FFMA.FTZ R64, R229, R224, R64 ;  /* 0x000000e0e5407223 */ /* 0x000fe20000010040 */
[----:B------:R-:W2:Y:S02]  /*2660*/  MUFU.RCP R68, R133 ;  /* 0x0000008500447308 */ /* 0x000ea40000001000 */
[----:B------:R-:W-:Y:S01]  /*2670*/  FADD.FTZ R69, R70, R181 ;  /* 0x000000b546457221 */ /* 0x000fe20000010000 */
[----:B------:R-:W-:Y:S01]  /*2680*/  FFMA.FTZ R65, R181, R233, R64 ;  /* 0x000000e9b5417223 */ /* 0x000fe20000010040 */
[----:B0-----:R-:W-:Y:S02]  /*2690*/  FMUL.FTZ R237, R237, R66 ;  /* 0x00000042eded7220 */ /* 0x001fe40000410000 */
[----:B------:R-:W-:Y:S01]  /*26a0*/  FADD.FTZ R69, R69, R228 ;  /* 0x000000e445457221 */ /* 0x000fe20000010000 */
[----:B------:R-:W-:-:S03]  /*26b0*/  FFMA.FTZ R65, R228, R234, R65 ;  /* 0x000000eae4417223 */ /* 0x000fc60000010041 */
[----:B------:R-:W-:Y:S01]  /*26c0*/  FADD.FTZ R69, R69, R230 ;  /* 0x000000e645457221 */ /* 0x000fe20000010000 */
[----:B------:R-:W-:Y:S01]  /*26d0*/  FFMA.FTZ R65, R230, R235, R65 ;  /* 0x000000ebe6417223 */ /* 0x000fe20000010041 */
[----:B-1----:R-:W-:Y:S02]  /*26e0*/  FMUL.FTZ R238, R238, R67 ;  /* 0x00000043eeee7220 */ /* 0x002fe40000410000 */
[----:B------:R-:W-:Y:S01]  /*26f0*/  FADD.FTZ R66, R69, R182 ;  /* 0x000000b645427221 */ /* 0x000fe20000010000 */
[----:B------:R-:W-:-:S03]  /*2700*/  FFMA.FTZ R64, R182, R236, R65 ;  /* 0x000000ecb6407223 */ /* 0x000fc60000010041 */
[----:B------:R-:W-:Y:S01]  /*2710*/  FADD.FTZ R66, R66, R231 ;  /* 0x000000e742427221 */ /* 0x000fe20000010000 */
[----:B------:R-:W-:Y:S01]  /*2720*/  FFMA.FTZ R64, R231, R237, R64 ;  /* 0x000000ede7407223 */ /* 0x000fe20000010040 */
[----:B--2---:R-:W-:Y:S02]  /*2730*/  FMUL.FTZ R239, R239, R68 ;  /* 0x00000044efef7220 */ /* 0x004fe40000410000 */
[----:B------:R-:W-:Y:S01]  /*2740*/  FADD.FTZ R67, R66, R183 ;  /* 0x000000b742437221 */ /* 0x000fe20000010000 */
[----:B------:R-:W-:-:S03]  /*2750*/  FFMA.FTZ R65, R183, R238, R64 ;  /* 0x000000eeb7417223 */ /* 0x000fc60000010040 */
[----:B------:R-:W-:Y:S01]  /*2760*/  FADD.FTZ R67, R67, R232 ;  /* 0x000000e843437221 */ /* 0x000fe20000010000 */
[----:B------:R-:W-:-:S07]  /*2770*/  FFMA.FTZ R64, R232, R239, R65 ;  /* 0x000000efe8407223 */ /* 0x000fce0000010041 */
.L_x_2289:
        /* <DEDUP_REMOVED lines=12> */
[----:B------:R-:W-:Y:S01]  /*2840*/  FFMA.FTZ R37, R234, R78, R37 ;  /* 0x0000004eea257223 */ /* 0x000fe20000010025 */
[----:B------:R-:W-:Y:S01]  /*2850*/  FADD.FTZ R27, R78, R27 ;  /* 0x0000001b4e1b7221 */ /* 0x000fe20000010000 */
[----:B------:R-:W2:Y:S01]  /*2860*/  @!P3 S2R R0, SR_TID.X ;  /* 0x000000000000b919 */ /* 0x000ea20000002100 */
[----:B------:R-:W-:Y:S01]  /*2870*/  @!P3 PLOP3.LUT P0, PT, P2, PT, PT, 0x80, 0x8 ;  /* 0x000000000008b81c */ /* 0x000fe2000170f070 */
        /* <DEDUP_REMOVED lines=31> */
[----:B------:R-:W-:Y:S01]  /*2a70*/  FFMA.FTZ R42, R233, R81, R42 ;  /* 0x00000051e92a7223 */ /* 0x000fe2000001002a */
        /* <DEDUP_REMOVED lines=115> */
[----:B0-----:R-:W-:-:S04]  /*31b0*/  IMAD.WIDE.U32 R66, R73, 0x8, R64 ;  /* 0x0000000849427825 */ /* 0x001fc800078e0040 */
[----:B------:R-:W-:Y:S01]  /*31c0*/  FMUL.FTZ R175, R63, R218 ;  /* 0x000000da3faf7220 */ /* 0x000fe20000410000 */
[----:B------:R-:W-:Y:S01]  /*31d0*/  FADD.FTZ R224, -R168, R221 ;  /* 0x000000dda8e07221 */ /* 0x000fe20000010100 */
[----:B------:R-:W-:Y:S01]  /*31e0*/  FADD.FTZ R234, -R169, R178 ;  /* 0x000000b2a9ea7221 */ /* 0x000fe20000010100 */
[----:B------:R-:W-:Y:S01]  /*31f0*/  IMAD.WIDE.U32 R68, R186, 0x8, R64 ;  /* 0x00000008ba447825 */ /* 0x000fe200078e0040 */
[----:B------:R-:W-:Y:S03]  /*3200*/  STG.E.64 desc[UR6][R66.64], R170 ;  /* 0x000000aa42007986 */ /* 0x000fe6000c101b06 */
[----:B------:R-:W-:Y:S01]  /*3210*/  FADD.FTZ R240, -R240, R179 ;  /* 0x000000b3f0f07221 */ /* 0x000fe20000010100 */
[----:B------:R-:W-:Y:S01]  /*3220*/  FADD.FTZ R246, -R76, R181 ;  /* 0x000000b54cf67221 */ /* 0x000fe20000010100 */
[--C-:B------:R-:W-:Y:S01]  /*3230*/  IMAD.WIDE.U32 R70, R187, 0x8, R64.reuse ;  /* 0x00000008bb467825 */ /* 0x100fe200078e0040 */
[----:B------:R0:W-:Y:S03]  /*3240*/  STG.E.64 desc[UR6][R68.64], R172 ;  /* 0x000000ac44007986 */ /* 0x0001e6000c101b06 */
[C---:B------:R-:W-:Y:S01]  /*3250*/  FMUL.FTZ R176, R63.reuse, R200 ;  /* 0x000000c83fb07220 */ /* 0x040fe20000410000 */
[----:B------:R-:W-:Y:S01]  /*3260*/  FMUL.FTZ R177, R63, R202 ;  /* 0x000000ca3fb17220 */ /* 0x000fe20000410000 */
[----:B------:R-:W-:-:S04]  /*3270*/  IMAD.WIDE.U32 R74, R188, 0x8, R64 ;  /* 0x00000008bc4a7825 */ /* 0x000fc800078e0040 */
[----:B------:R-:W-:Y:S01]  /*3280*/  FADD.FTZ R242, -R223, R180 ;  /* 0x000000b4dff27221 */ /* 0x000fe20000010100 */
[----:B------:R-:W-:Y:S01]  /*3290*/  FADD.FTZ R248, -R78, R231 ;  /* 0x000000e74ef87221 */ /* 0x000fe20000010100 */
[----:B------:R-:W-:Y:S01]  /*32a0*/  FMUL.FTZ R178, R63, R204 ;  /* 0x000000cc3fb27220 */ /* 0x000fe20000410000 */
[----:B------:R-:W-:-:S04]  /*32b0*/  IMAD.WIDE.U32 R76, R189, 0x8, R64 ;  /* 0x00000008bd4c7825 */ /* 0x000fc800078e0040 */
[C---:B------:R-:W-:Y:S01]  /*32c0*/  FMUL.FTZ R179, R63.reuse, R206 ;  /* 0x000000ce3fb37220 */ /* 0x040fe20000410000 */
[----:B------:R-:W-:Y:S01]  /*32d0*/  FADD.FTZ R250, -R80, R183 ;  /* 0x000000b750fa7221 */ /* 0x000fe20000010100 */
[----:B------:R-:W-:Y:S01]  /*32e0*/  FMUL.FTZ R180, R63, R208 ;  /* 0x000000d03fb47220 */ /* 0x000fe20000410000 */
[----:B------:R-:W-:-:S04]  /*32f0*/  IMAD.WIDE.U32 R78, R190, 0x8, R64 ;  /* 0x00000008be4e7825 */ /* 0x000fc800078e0040 */
[----:B------:R-:W-:Y:S01]  /*3300*/  FMUL.FTZ R181, R63, R216 ;  /* 0x000000d83fb57220 */ /* 0x000fe20000410000 */
[----:B------:R-:W-:Y:S01]  /*3310*/  FADD.FTZ R226, -R225, R226 ;  /* 0x000000e2e1e27221 */ /* 0x000fe20000010100 */
[----:B0-----:R-:W0:Y:S01]  /*3320*/  LDC.64 R68, c[0x0][0x380] ;  /* 0x0000e000ff447b82 */ /* 0x001e220000000a00 */
[----:B------:R-:W-:-:S04]  /*3330*/  IMAD.WIDE.U32 R80, R191, 0x8, R64 ;  /* 0x00000008bf507825 */ /* 0x000fc800078e0040 */
[C---:B------:R-:W-:Y:S01]  /*3340*/  FMUL.FTZ R66, R63.reuse, R222 ;  /* 0x000000de3f427220 */ /* 0x040fe20000410000 */
[C---:B------:R-:W-:Y:S01]  /*3350*/  FMUL.FTZ R67, R63.reuse, R214 ;  /* 0x000000d63f437220 */ /* 0x040fe20000410000 */
[----:B------:R-:W-:Y:S01]  /*3360*/  FADD.FTZ R244, -R244, R229 ;  /* 0x000000e5f4f47221 */ /* 0x000fe20000010100 */
[----:B------:R-:W-:Y:S01]  /*3370*/  IMAD.WIDE.U32 R82, R192, 0x8, R64 ;  /* 0x00000008c0527825 */ /* 0x000fe200078e0040 */
[----:B------:R1:W-:Y:S03]  /*3380*/  STG.E.64 desc[UR6][R70.64], R174 ;  /* 0x000000ae46007986 */ /* 0x0003e6000c101b06 */
[C---:B------:R-:W-:Y:S01]  /*3390*/  FMUL.FTZ R170, R63.reuse, R224 ;  /* 0x000000e03faa7220 */ /* 0x040fe20000410000 */
[----:B------:R-:W-:Y:S01]  /*33a0*/  FMUL.FTZ R171, R63, R234 ;  /* 0x000000ea3fab7220 */ /* 0x000fe20000410000 */
[----:B------:R-:W-:Y:S01]  /*33b0*/  FADD.FTZ R230, -R235, R230 ;  /* 0x000000e6ebe67221 */ /* 0x000fe20000010100 */
[----:B------:R-:W-:Y:S01]  /*33c0*/  IMAD.WIDE.U32 R84, R193, 0x8, R64 ;  /* 0x00000008c1547825 */ /* 0x000fe200078e0040 */
[----:B------:R1:W-:Y:S03]  /*33d0*/  STG.E.64 desc[UR6][R74.64], R176 ;  /* 0x000000b04a007986 */ /* 0x0003e6000c101b06 */
[C---:B------:R-:W-:Y:S01]  /*33e0*/  FMUL.FTZ R236, R63.reuse, R236 ;  /* 0x000000ec3fec7220 */ /* 0x040fe20000410000 */
[----:B------:R-:W-:Y:S01]  /*33f0*/  FMUL.FTZ R237, R63, R220 ;  /* 0x000000dc3fed7220 */ /* 0x000fe20000410000 */
        /* <DEDUP_REMOVED lines=10> */
[----:B0-----:R-:W-:Y:S01]  /*34a0*/  IADD3 R2, PT, PT, R2, R68, RZ ;  /* 0x0000004402027210 */ /* 0x001fe20007ffe0ff */
[----:B------:R1:W-:Y:S02]  /*34b0*/  STG.E.64 desc[UR6][R80.64], R66 ;  /* 0x0000004250007986 */ /* 0x0003e4000c101b06 */
[C---:B------:R-:W-:Y:S01]  /*34c0*/  FMUL.FTZ R244, R63.reuse, R244 ;  /* 0x000000f43ff47220 */ /* 0x040fe20000410000 */
[----:B------:R-:W-:Y:S01]  /*34d0*/  FMUL.FTZ R245, R63, R246 ;  /* 0x000000f63ff57220 */ /* 0x000fe20000410000 */
[----:B------:R-:W-:Y:S01]  /*34e0*/  ISETP.GE.AND P0, PT, R2, R69, PT ;  /* 0x000000450200720c */ /* 0x000fe20003f06270 */
        /* <DEDUP_REMOVED lines=78> */
.L_x_2285:
[----:B------:R-:W0:Y:S01]  /*39d0*/  S2R R43, SR_TID.X ;  /* 0x00000000002b7919 */ /* 0x000e220000002100 */
        /* <DEDUP_REMOVED lines=8> */
[C---:B------:R-:W-:Y:S02]  /*3a60*/  IADD3 R53, PT, PT, R43.reuse, 0x180, RZ ;  /* 0x000001802b357810 */ /* 0x040fe40007ffe0ff */
[----:B------:R0:W-:Y:S01]  /*3a70*/  STG.E.64 desc[UR6][R2.64], R68 ;  /* 0x0000004402007986 */ /* 0x0001e2000c101b06 */
[----:B------:R-:W-:Y:S01]  /*3a80*/  IADD3 R57, PT, PT, R43, 0x200, RZ ;  /* 0x000002002b397810 */ /* 0x000fe20007ffe0ff */
[----:B------:R-:W-:Y:S01]  /*3a90*/  IMAD.WIDE.U32 R46, R49, 0x8, R98 ;  /* 0x00000008312e7825 */ /* 0x000fe200078e0062 */
[C---:B------:R-:W-:Y:S02]  /*3aa0*/  IADD3 R61, PT, PT, R43.reuse, 0x280, RZ ;  /* 0x000002802b3d7810 */ /* 0x040fe40007ffe0ff */
[----:B------:R-:W-:Y:S01]  /*3ab0*/  IADD3 R73, PT, PT, R43, 0x300, RZ ;  /* 0x000003002b497810 */ /* 0x000fe20007ffe0ff */
[----:B---3--:R-:W-:Y:S01]  /*3ac0*/  IMAD.WIDE.U32 R48, R49, 0x8, R100 ;  /* 0x0000000831307825 */ /* 0x008fe200078e0064 */
[----:B------:R-:W-:-:S02]  /*3ad0*/  IADD3 R77, PT, PT, R43, 0x380, RZ ;  /* 0x000003802b4d7810 */ /* 0x000fc40007ffe0ff */
[----:B------:R-:W-:Y:S01]  /*3ae0*/  IADD3 R81, PT, PT, R43, 0x400, RZ ;  /* 0x000004002b517810 */ /* 0x000fe20007ffe0ff */
[----:B------:R-:W-:Y:S01]  /*3af0*/  IMAD.WIDE.U32 R50, R53, 0x8, R98 ;  /* 0x0000000835327825 */ /* 0x000fe200078e0062 */
[C---:B------:R-:W-:Y:S02]  /*3b00*/  IADD3 R85, PT, PT, R43.reuse, 0x480, RZ ;  /* 0x000004802b557810 */ /* 0x040fe40007ffe0ff */
[C---:B------:R-:W-:Y:S01]  /*3b10*/  IADD3 R89, PT, PT, R43.reuse, 0x500, RZ ;  /* 0x000005002b597810 */ /* 0x040fe20007ffe0ff */
[C-C-:B0-----:R-:W-:Y:S01]  /*3b20*/  IMAD.WIDE.U32 R2, R43.reuse, 0x8, R100.reuse ;  /* 0x000000082b027825 */ /* 0x141fe200078e0064 */
[C---:B------:R-:W-:Y:S02]  /*3b30*/  IADD3 R93, PT, PT, R43.reuse, 0x580, RZ ;  /* 0x000005802b5d7810 */ /* 0x040fe40007ffe0ff */
[----:B------:R-:W-:Y:S01]  /*3b40*/  IADD3 R97, PT, PT, R43, 0x600, RZ ;  /* 0x000006002b617810 */ /* 0x000fe20007ffe0ff */
[----:B------:R-:W-:Y:S01]  /*3b50*/  IMAD.WIDE.U32 R52, R53, 0x8, R100 ;  /* 0x0000000835347825 */ /* 0x000fe200078e0064 */
[C---:B-----5:R-:W-:Y:S01]  /*3b60*/  IADD3 R105, PT, PT, R43.reuse, 0x680, RZ ;  /* 0x000006802b697810 */ /* 0x060fe20007ffe0ff */
[----:B------:R-:W-:Y:S01]  /*3b70*/  STG.E.64 desc[UR6][R2.64], R176 ;  /* 0x000000b002007986 */ /* 0x000fe2000c101b06 */
[----:B------:R-:W-:Y:S01]  /*3b80*/  IADD3 R107, PT, PT, R43, 0x700, RZ ;  /* 0x000007002b6b7810 */ /* 0x000fe20007ffe0ff */
[----:B------:R-:W-:-:S04]  /*3b90*/  IMAD.WIDE.U32 R42, R45, 0x8, R98 ;  /* 0x000000082d2a7825 */ /* 0x000fc800078e0062 */
        /* <DEDUP_REMOVED lines=52> */
.L_x_2291:
        /* <DEDUP_REMOVED lines=10> */
.L_x_3176:


//--------------------- .text._ZN10layer_norm22ln_bwd_finalize_kernelINS_22Kernel_traits_finalizeILj3072E13__nv_bfloat16fS2_fjLj1024ELj4ENS_18Kernel_traits_baseILj3072ES2_fS2_fjLj1024EEEEEEEvNS_9BwdParamsE --------------------------
	.section	.text._ZN10layer_norm22ln_bwd_finalize_kernelINS_22Kernel_traits_finalizeILj3072E13__nv_bfloat16fS2_fjLj1024ELj4ENS_18Kernel_traits_baseILj3072ES2_fS2_fjLj1024EEEEEEEvNS_9BwdParamsE,"ax",@progbits
	.align	128
        .global         _ZN10layer_norm22ln_bwd_finalize_kernelINS_22Kernel_traits_finalizeILj3072E13__nv_bfloat16fS2_fjLj1024ELj4ENS_18Kernel_traits_baseILj3072ES2_fS2_fjLj1024EEEEEEEvNS_9BwdParamsE
        .type           _ZN10layer_norm22ln_bwd_finalize_kernelINS_22Kernel_traits_finalizeILj3072E13__nv_bfloat16fS2_fjLj1024ELj4ENS_18Kernel_traits_baseILj3072ES2_fS2_fjLj1024EEEEEEEvNS_9BwdParamsE,@function
        .size           _ZN10layer_norm22ln_bwd_finalize_kernelINS_22Kernel_traits_finalizeILj3072E13__nv_bfloat16fS2_fjLj1024ELj4ENS_18Kernel_traits_baseILj3072ES2_fS2_fjLj1024EEEEEEEvNS_9BwdParamsE,(.L_x_3177 - _ZN10layer_norm22ln_bwd_finalize_kernelINS_22Kernel_traits_finalizeILj3072E13__nv_bfloat16fS2_fjLj1024ELj4ENS_18Kernel_traits_baseILj3072ES2_fS2_fjLj1024EEEEEEEvNS_9BwdParamsE)
        .other          _ZN10layer_norm22ln_bwd_finalize_kernelINS_22Kernel_traits_finalizeILj3072E13__nv_bfloat16fS2_fjLj1024ELj4ENS_18Kernel_traits_baseILj3072ES2_fS2_fjLj1024EEEEEEEvNS_9BwdParamsE,@"STO_CUDA_ENTRY STV_DEFAULT"
_ZN10layer_norm22ln_bwd_finalize_kernelINS_22Kernel_traits_finalizeILj3072E13__nv_bfloat16fS2_fjLj1024ELj4ENS_18Kernel_traits_baseILj3072ES2_fS2_fjLj1024EEEEEEEvNS_9BwdParamsE:
.text._ZN10layer_norm22ln_bwd_finalize_kernelINS_22Kernel_traits_finalizeILj3072E13__nv_bfloat16fS2_fjLj1024ELj4ENS_18Kernel_traits_baseILj3072ES2_fS2_fjLj1024EEEEEEEvNS_9BwdParamsE:
        /* <DEDUP_REMOVED lines=37> */
.L_x_2296:
        /* <DEDUP_REMOVED lines=118> */
.L_x_2295:
[----:B------:R-:W-:Y:S05]  /*09b0*/  BSYNC.RECONVERGENT B1 ;  /* 0x0000000000017941 */ /* 0x000fea0003800200 */
.L_x_2294:
        /* <DEDUP_REMOVED lines=65> */
.L_x_2298:
[----:B------:R-:W-:Y:S05]  /*0dd0*/  BSYNC.RECONVERGENT B1 ;  /* 0x0000000000017941 */ /* 0x000fea0003800200 */
.L_x_2297:
        /* <DEDUP_REMOVED lines=37> */
.L_x_2300:
[----:B------:R-:W-:Y:S05]  /*1030*/  BSYNC.RECONVERGENT B1 ;  /* 0x0000000000017941 */ /* 0x000fea0003800200 */
.L_x_2299:
[----:B------:R-:W-:Y:S05]  /*1040*/  @!P1 BRA `(.L_x_2293) ;  /* 0x00000000003c9947 */ /* 0x000fea0003800000 */
[----:B------:R-:W0:Y:S01]  /*1050*/  LDC.64 R6, c[0x0][0x3e0] ;  /* 0x0000f800ff067b82 */ /* 0x000e220000000a00 */
[----:B------:R-:W-:Y:S01]  /*1060*/  IMAD R2, R15, 0xc00, R11 ;  /* 0x00000c000f027824 */ /* 0x000fe200078e020b */
[----:B------:R-:W-:-:S04]  /*1070*/  IADD3 R24, PT, PT, -R24, RZ, RZ ;  /* 0x000000ff18187210 */ /* 0x000fc80007ffe1ff */
[----:B------:R-:W-:Y:S02]  /*1080*/  IADD3 R11, PT, PT, R13, R2, RZ ;  /* 0x000000020d0b7210 */ /* 0x000fe40007ffe0ff */
[----:B------:R-:W1:Y:S05]  /*1090*/  LDC.64 R8, c[0x0][0x3e8] ;  /* 0x0000fa00ff087b82 */ /* 0x000e6a0000000a00 */
.L_x_2301:
        /* <DEDUP_REMOVED lines=10> */
.L_x_2293:
[----:B------:R-:W-:Y:S05]  /*1140*/  BSYNC.RECONVERGENT B0 ;  /* 0x0000000000007941 */ /* 0x000fea0003800200 */
.L_x_2292:
        /* <DEDUP_REMOVED lines=55> */
.L_x_2302:
        /* <DEDUP_REMOVED lines=12> */
.L_x_3177:


//--------------------- .text._ZN10layer_norm13ln_bwd_kernelINS_13Kernel_traitsI13__nv_bfloat16fS2_fjLj3072ELj1ELj1ELj4ELj16ENS_18Kernel_traits_baseILj3072ES2_fS2_fjLj128EEEEEEEvNS_9BwdParamsE --------------------------
	.section	.text._ZN10layer_norm13ln_bwd_kernelINS_13Kernel_traitsI13__nv_bfloat16fS2_fjLj3072ELj1ELj1ELj4ELj16ENS_18Kernel_traits_baseILj3072ES2_fS2_fjLj128EEEEEEEvNS_9BwdParamsE,"ax",@progbits
	.align	128
        .global         _ZN10layer_norm13ln_bwd_kernelINS_13Kernel_traitsI13__nv_bfloat16fS2_fjLj3072ELj1ELj1ELj4ELj16ENS_18Kernel_traits_baseILj3072ES2_fS2_fjLj128EEEEEEEvNS_9BwdParamsE
        .type           _ZN10layer_norm13ln_bwd_kernelINS_13Kernel_traitsI13__nv_bfloat16fS2_fjLj3072ELj1ELj1ELj4ELj16ENS_18Kernel_traits_baseILj3072ES2_fS2_fjLj128EEEEEEEvNS_9BwdParamsE,@function
        .size           _ZN10layer_norm13ln_bwd_kernelINS_13Kernel_traitsI13__nv_bfloat16fS2_fjLj3072ELj1ELj1ELj4ELj16ENS_18Kernel_traits_baseILj3072ES2_fS2_fjLj128EEEEEEEvNS_9BwdParamsE,(.L_x_3178 - _ZN10layer_norm13ln_bwd_kernelINS_13Kernel_traitsI13__nv_bfloat16fS2_fjLj3072ELj1ELj1ELj4ELj16ENS_18Kernel_traits_baseILj3072ES2_fS2_fjLj128EEEEEEEvNS_9BwdParamsE)
        .other          _ZN10layer_norm13ln_bwd_kernelINS_13Kernel_traitsI13__nv_bfloat16fS2_fjLj3072ELj1ELj1ELj4ELj16ENS_18Kernel_traits_baseILj3072ES2_fS2_fjLj128EEEEEEEvNS_9BwdParamsE,@"STO_CUDA_ENTRY STV_DEFAULT"
_ZN10layer_norm13ln_bwd_kernelINS_13Kernel_traitsI13__nv_bfloat16fS2_fjLj3072ELj1ELj1ELj4ELj16ENS_18Kernel_traits_baseILj3072ES2_fS2_fjLj128EEEEEEEvNS_9BwdParamsE:
.text._ZN10layer_norm13ln_bwd_kernelINS_13Kernel_traitsI13__nv_bfloat16fS2_fjLj3072ELj1ELj1ELj4ELj16ENS_18Kernel_traits_baseILj3072ES2_fS2_fjLj128EEEEEEEvNS_9BwdParamsE:
        /* <DEDUP_REMOVED lines=63> */
[----:B-----5:R-:W-:Y:S02]  /*03f0*/  MOV R98, R2 ;  /* 0x0000000200627202 */ /* 0x020fe40000000f00 */
[----:B------:R-:W-:Y:S02]  /*0400*/  CS2R R86, SRZ ;  /* 0x0000000000567805 */ /* 0x000fe4000001ff00 */
[----:B------:R-:W-:Y:S02]  /*0410*/  SHF.R.U64 R100, R2, 0x10, R3 ;  /* 0x0000001002647819 */ /* 0x000fe40000001203 */
        /* <DEDUP_REMOVED lines=17> */
[----:B------:R-:W-:Y:S01]  /*0530*/  MOV R114, R44 ;  /* 0x0000002c00727202 */ /* 0x000fe20000000f00 */
[----:B0-----:R-:W-:Y:S01]  /*0540*/  ULEA UR4, UR5, UR4, 0x18 ;  /* 0x0000000405047291 */ /* 0x001fe2000f8ec0ff */
        /* <DEDUP_REMOVED lines=39> */
[----:B------:R-:W-:Y:S02]  /*07c0*/  MOV R2, RZ ;  /* 0x000000ff00027202 */ /* 0x000fe40000000f00 */
[----:B------:R-:W-:-:S07]  /*07d0*/  MOV R169, UR4 ;  /* 0x0000000400a97c02 */ /* 0x000fce0008000f00 */
.L_x_2310:
[----:B--2---:R-:W0:Y:S01]  /*07e0*/  LDC.64 R6, c[0x0][0x3a8] ;  /* 0x0000ea00ff067b82 */ /* 0x004e220000000a00 */
        /* <DEDUP_REMOVED lines=41> */
.L_x_2304:
        /* <DEDUP_REMOVED lines=28> */
.L_x_2305:
[----:B-----5:R-:W-:Y:S02]  /*0c40*/  MOV R3, R134 ;  /* 0x0000008600037202 */ /* 0x020fe40000000f00 */
[----:B------:R-:W-:Y:S02]  /*0c50*/  MOV R146, R91 ;  /* 0x0000005b00927202 */ /* 0x000fe40000000f00 */
[----:B------:R-:W-:Y:S02]  /*0c60*/  MOV R148, R92 ;  /* 0x0000005c00947202 */ /* 0x000fe40000000f00 */
[----:B------:R-:W-:Y:S02]  /*0c70*/  MOV R150, R93 ;  /* 0x0000005d00967202 */ /* 0x000fe40000000f00 */
[----:B------:R-:W-:Y:S02]  /*0c80*/  MOV R152, R94 ;  /* 0x0000005e00987202 */ /* 0x000fe40000000f00 */
[----:B------:R-:W-:-:S02]  /*0c90*/  PRMT R153, R3, 0x7610, R153 ;  /* 0x0000761003997816 */ /* 0x000fc40000000099 */
[----:B01----:R-:W-:Y:S02]  /*0ca0*/  MOV R138, R135 ;  /* 0x00000087008a7202 */ /* 0x003fe40000000f00 */
        /* <DEDUP_REMOVED lines=54> */
[----:B------:R-:W-:Y:S01]  /*1010*/  FADD.FTZ R24, RZ, R3 ;  /* 0x00000003ff187221 */ /* 0x000fe20000010000 */
[----:B------:R-:W-:Y:S01]  /*1020*/  SHF.L.U32 R161, R102, 0x10, RZ ;  /* 0x0000001066a17819 */ /* 0x000fe200000006ff */
[----:B------:R-:W-:Y:S01]  /*1030*/  FMUL.FTZ R15, R136, R159 ;  /* 0x0000009f880f7220 */ /* 0x000fe20000410000 */
[----:B------:R-:W-:Y:S01]  /*1040*/  SHF.R.U32.HI R186, RZ, 0x10, R135 ;  /* 0x00000010ffba7819 */ /* 0x000fe20000011687 */
[----:B------:R-:W-:Y:S01]  /*1050*/  FFMA.FTZ R139, R0, R3, RZ ;  /* 0x00000003008b7223 */ /* 0x000fe200000100ff */
[----:B------:R-:W-:Y:S01]  /*1060*/  SHF.R.U64 R154, R94, 0x10, R95 ;  /* 0x000000105e9a7819 */ /* 0x000fe2000000125f */
[C---:B------:R-:W-:Y:S01]  /*1070*/  FMUL.FTZ R18, R136.reuse, R11 ;  /* 0x0000000b88127220 */ /* 0x040fe20000410000 */
[----:B------:R-:W-:Y:S01]  /*1080*/  SHF.L.U32 R4, R151, 0x10, RZ ;  /* 0x0000001097047819 */ /* 0x000fe200000006ff */
[----:B------:R-:W-:Y:S01]  /*1090*/  FMUL.FTZ R13, R136, R155 ;  /* 0x0000009b880d7220 */ /* 0x000fe20000410000 */
[----:B------:R-:W-:Y:S01]  /*10a0*/  SHF.L.U32 R134, R143, 0x10, RZ ;  /* 0x000000108f867819 */ /* 0x000fe200000006ff */
[----:B------:R-:W-:Y:S01]  /*10b0*/  FMUL.FTZ R143, R88, R9 ;  /* 0x00000009588f7220 */ /* 0x000fe20000410000 */
[----:B------:R-:W-:Y:S01]  /*10c0*/  SHF.L.U32 R153, R99, 0x10, RZ ;  /* 0x0000001063997819 */ /* 0x000fe200000006ff */
[----:B------:R-:W-:Y:S01]  /*10d0*/  FMUL.FTZ R14, R136, R157 ;  /* 0x0000009d880e7220 */ /* 0x000fe20000410000 */
[----:B------:R-:W-:Y:S01]  /*10e0*/  SHF.R.U64 R135, R96, 0x10, R97 ;  /* 0x0000001060877819 */ /* 0x000fe20000001261 */
        /* <DEDUP_REMOVED lines=43> */
[----:B------:R-:W-:Y:S01]  /*13a0*/  FADD.FTZ R171, R88, R165 ;  /* 0x000000a558ab7221 */ /* 0x000fe20000010000 */
[----:B------:R-:W-:Y:S01]  /*13b0*/  FFMA.FTZ R24, R18, R165, R139 ;  /* 0x000000a512187223 */ /* 0x000fe2000001008b */
        /* <DEDUP_REMOVED lines=25> */
[C---:B------:R-:W-:Y:S01]  /*1550*/  FMUL.FTZ R25, R136.reuse, R187 ;  /* 0x000000bb88197220 */ /* 0x040fe20000410000 */
[----:B------:R-:W-:Y:S01]  /*1560*/  FFMA.FTZ R172, R23, R164, R24 ;  /* 0x000000a417ac7223 */ /* 0x000fe20000010018 */
[----:B------:R-:W-:Y:S01]  /*1570*/  SHF.L.U32 R178, R113, 0x10, RZ ;  /* 0x0000001071b27819 */ /* 0x000fe200000006ff */
        /* <DEDUP_REMOVED lines=81> */
.L_x_2306:
[----:B------:R-:W-:Y:S02]  /*1a90*/  SHF.R.U64 R165, R94, 0x10, R95 ;  /* 0x000000105ea57819 */ /* 0x000fe4000000125f */
[----:B------:R-:W-:Y:S02]  /*1aa0*/  SHF.L.U32 R94, R123, 0x10, RZ ;  /* 0x000000107b5e7819 */ /* 0x000fe400000006ff */
[--C-:B------:R-:W-:Y:S02]  /*1ab0*/  SHF.R.U64 R157, R92, 0x10, R93.reuse ;  /* 0x000000105c9d7819 */ /* 0x100fe4000000125d */
[----:B------:R-:W-:Y:S01]  /*1ac0*/  SHF.R.U32.HI R159, RZ, 0x10, R93 ;  /* 0x00000010ff9f7819 */ /* 0x000fe2000001165d */
[----:B------:R-:W-:Y:S01]  /*1ad0*/  FADD.FTZ R7, -R94, R7 ;  /* 0x000000075e077221 */ /* 0x000fe20000010100 */
[----:B------:R-:W-:Y:S02]  /*1ae0*/  SHF.L.U32 R93, R29, 0x10, RZ ;  /* 0x000000101d5d7819 */ /* 0x000fe400000006ff */
[----:B------:R-:W-:-:S02]  /*1af0*/  SHF.L.U32 R94, R124, 0x10, RZ ;  /* 0x000000107c5e7819 */ /* 0x000fc400000006ff */
[----:B------:R-:W-:Y:S01]  /*1b00*/  SHF.L.U32 R177, R99, 0x10, RZ ;  /* 0x0000001063b17819 */ /* 0x000fe200000006ff */
[----:B------:R-:W-:Y:S01]  /*1b10*/  FADD.FTZ R6, -R93, R6 ;  /* 0x000000065d067221 */ /* 0x000fe20000010100 */
[----:B------:R-:W-:Y:S01]  /*1b20*/  SHF.L.U32 R93, R31, 0x10, RZ ;  /* 0x000000101f5d7819 */ /* 0x000fe200000006ff */
[----:B------:R-:W-:Y:S01]  /*1b30*/  FADD.FTZ R9, -R94, R9 ;  /* 0x000000095e097221 */ /* 0x000fe20000010100 */
[----:B------:R-:W-:Y:S01]  /*1b40*/  SHF.L.U32 R94, R126, 0x10, RZ ;  /* 0x000000107e5e7819 */ /* 0x000fe200000006ff */
[----:B------:R-:W0:Y:S01]  /*1b50*/  MUFU.RCP R183, R177 ;  /* 0x000000b100b77308 */ /* 0x000e220000001000 */
[----:B------:R-:W-:Y:S01]  /*1b60*/  SHF.R.U32.HI R167, RZ, 0x10, R95 ;  /* 0x00000010ffa77819 */ /* 0x000fe2000001165f */
[----:B------:R-:W-:Y:S01]  /*1b70*/  FADD.FTZ R10, -R93, R10 ;  /* 0x0000000a5d0a7221 */ /* 0x000fe20000010100 */
        /* <DEDUP_REMOVED lines=8> */
[----:B------:R-:W1:Y:S01]  /*1c00*/  MUFU.RCP R192, R142 ;  /* 0x0000008e00c07308 */ /* 0x000e620000001000 */
[----:B------:R-:W-:Y:S02]  /*1c10*/  SHF.L.U32 R14, R129, 0x10, RZ ;  /* 0x00000010810e7819 */ /* 0x000fe400000006ff */
[----:B------:R-:W-:Y:S01]  /*1c20*/  SHF.L.U32 R134, R127, 0x10, RZ ;  /* 0x000000107f867819 */ /* 0x000fe200000006ff */
[----:B------:R-:W-:Y:S01]  /*1c30*/  FADD.FTZ R195, -R13, R16 ;  /* 0x000000100dc37221 */ /* 0x000fe20000010100 */
[----:B------:R-:W-:Y:S01]  /*1c40*/  SHF.L.U32 R13, R36, 0x10, RZ ;  /* 0x00000010240d7819 */ /* 0x000fe200000006ff */
[----:B------:R-:W-:Y:S01]  /*1c50*/  FADD.FTZ R199, -R14, R19 ;  /* 0x000000130ec77221 */ /* 0x000fe20000010100 */
[----:B------:R-:W-:-:S02]  /*1c60*/  SHF.L.U32 R92, R122, 0x10, RZ ;  /* 0x000000107a5c7819 */ /* 0x000fc400000006ff */
[----:B------:R-:W-:Y:S02]  /*1c70*/  SHF.R.U32.HI R160, RZ, 0x10, R135 ;  /* 0x00000010ffa07819 */ /* 0x000fe40000011687 */
[----:B------:R-:W-:Y:S01]  /*1c80*/  SHF.R.U64 R135, R96, 0x10, R97 ;  /* 0x0000001060877819 */ /* 0x000fe20000001261 */
[----:B------:R-:W-:Y:S01]  /*1c90*/  FADD.FTZ R92, -R92, R5 ;  /* 0x000000055c5c7221 */ /* 0x000fe20000010100 */
        /* <DEDUP_REMOVED lines=15> */
[----:B------:R-:W-:Y:S01]  /*1d90*/  SHF.L.U32 R5, R32, 0x10, RZ ;  /* 0x0000001020057819 */ /* 0x000fe200000006ff */
[----:B------:R-:W-:Y:S01]  /*1da0*/  FADD.FTZ R202, -R14, R27 ;  /* 0x0000001b0eca7221 */ /* 0x000fe20000010100 */
[----:B------:R-:W-:Y:S01]  /*1db0*/  SHF.L.U32 R183, R121, 0x10, RZ ;  /* 0x0000001079b77819 */ /* 0x000fe200000006ff */
[----:B-1----:R-:W-:Y:S01]  /*1dc0*/  FMUL.FTZ R14, R7, R192 ;  /* 0x000000c0070e7220 */ /* 0x002fe20000410000 */
[--C-:B------:R-:W-:Y:S01]  /*1dd0*/  SHF.R.U64 R163, R90, 0x10, R91.reuse ;  /* 0x000000105aa37819 */ /* 0x100fe2000000125b */
[----:B------:R-:W-:Y:S01]  /*1de0*/  FADD.FTZ R5, -R5, R12 ;  /* 0x0000000c05057221 */ /* 0x000fe20000010100 */
[----:B------:R-:W-:Y:S01]  /*1df0*/  SHF.R.U32.HI R170, RZ, 0x10, R91 ;  /* 0x00000010ffaa7819 */ /* 0x000fe2000001165b */
[----:B------:R-:W1:Y:S01]  /*1e00*/  MUFU.RCP R190, R141 ;  /* 0x0000008d00be7308 */ /* 0x000e620000001000 */
[----:B------:R-:W-:-:S02]  /*1e10*/  SHF.L.U32 R96, R112, 0x10, RZ ;  /* 0x0000001070607819 */ /* 0x000fc400000006ff */
[----:B------:R-:W-:Y:S02]  /*1e20*/  SHF.L.U32 R91, R28, 0x10, RZ ;  /* 0x000000101c5b7819 */ /* 0x000fe400000006ff */
[----:B------:R-:W-:Y:S02]  /*1e30*/  SHF.L.U32 R156, R98, 0x10, RZ ;  /* 0x00000010629c7819 */ /* 0x000fe400000006ff */
[----:B------:R-:W-:Y:S01]  /*1e40*/  SHF.L.U32 R173, R103, 0x10, RZ ;  /* 0x0000001067ad7819 */ /* 0x000fe200000006ff */
[----:B------:R-:W2:Y:S01]  /*1e50*/  MUFU.RCP R180, R138 ;  /* 0x0000008a00b47308 */ /* 0x000ea20000001000 */
[----:B------:R-:W-:Y:S01]  /*1e60*/  SHF.R.U64 R162, R88, 0x10, R89 ;  /* 0x0000001058a27819 */ /* 0x000fe20000001259 */
[----:B------:R-:W-:Y:S01]  /*1e70*/  FADD.FTZ R91, -R91, R4 ;  /* 0x000000045b5b7221 */ /* 0x000fe20000010100 */
[----:B------:R-:W-:Y:S01]  /*1e80*/  SHF.L.U32 R179, R114, 0x10, RZ ;  /* 0x0000001072b37819 */ /* 0x000fe200000006ff */
[----:B0-----:R-:W-:Y:S01]  /*1e90*/  FMUL.FTZ R19, R5, R186 ;  /* 0x000000ba05137220 */ /* 0x001fe20000410000 */
[----:B------:R-:W-:-:S02]  /*1ea0*/  SHF.L.U32 R88, R113, 0x10, RZ ;  /* 0x0000001071587819 */ /* 0x000fc400000006ff */
[----:B------:R-:W-:Y:S01]  /*1eb0*/  SHF.L.U32 R139, R108, 0x10, RZ ;  /* 0x000000106c8b7819 */ /* 0x000fe200000006ff */
[----:B------:R-:W0:Y:S01]  /*1ec0*/  MUFU.RCP R7, R183 ;  /* 0x000000b700077308 */ /* 0x000e220000001000 */
[----:B------:R-:W-:Y:S01]  /*1ed0*/  SHF.R.U32.HI R164, RZ, 0x10, R89 ;  /* 0x00000010ffa47819 */ /* 0x000fe20000011659 */
[----:B-1----:R-:W-:Y:S01]  /*1ee0*/  FMUL.FTZ R16, R9, R190 ;  /* 0x000000be09107220 */ /* 0x002fe20000410000 */
[----:B------:R-:W-:Y:S02]  /*1ef0*/  SHF.L.U32 R12, R128, 0x10, RZ ;  /* 0x00000010800c7819 */ /* 0x000fe400000006ff */
        /* <DEDUP_REMOVED lines=8> */
[----:B------:R-:W3:Y:S01]  /*1f80*/  MUFU.RCP R0, R156 ;  /* 0x0000009c00007308 */ /* 0x000ee20000001000 */
[----:B------:R-:W-:Y:S01]  /*1f90*/  FADD.FTZ R197, -R15, R18 ;  /* 0x000000120fc57221 */ /* 0x000fe20000010100 */
[----:B------:R-:W-:Y:S02]  /*1fa0*/  SHF.L.U32 R15, R37, 0x10, RZ ;  /* 0x00000010250f7819 */ /* 0x000fe400000006ff */
[----:B------:R-:W-:Y:S01]  /*1fb0*/  FADD.FTZ R194, -R12, R21 ;  /* 0x000000150cc27221 */ /* 0x000fe20000010100 */
[----:B------:R-:W-:Y:S02]  /*1fc0*/  SHF.L.U32 R12, R132, 0x10, RZ ;  /* 0x00000010840c7819 */ /* 0x000fe400000006ff */
[----:B------:R-:W-:Y:S01]  /*1fd0*/  SHF.L.U32 R5, R153, 0x10, RZ ;  /* 0x0000001099057819 */ /* 0x000fe200000006ff */
[----:B------:R-:W4:Y:S01]  /*1fe0*/  MUFU.RCP R189, R173 ;  /* 0x000000ad00bd7308 */ /* 0x000f220000001000 */
[----:B------:R-:W-:Y:S01]  /*1ff0*/  FADD.FTZ R196, -R15, R22 ;  /* 0x000000160fc47221 */ /* 0x000fe20000010100 */
[----:B--2---:R-:W-:Y:S01]  /*2000*/  FMUL.FTZ R22, R97, R180 ;  /* 0x000000b461167220 */ /* 0x004fe20000410000 */
[----:B0-----:R-:W-:Y:S01]  /*2010*/  FMUL.FTZ R97, R202, R7 ;  /* 0x00000007ca617220 */ /* 0x001fe20000410000 */
[----:B------:R-:W-:Y:S01]  /*2020*/  SHF.L.U32 R9, R154, 0x10, RZ ;  /* 0x000000109a097819 */ /* 0x000fe200000006ff */
[----:B------:R-:W-:Y:S01]  /*2030*/  FADD.FTZ R200, -R12, R25 ;  /* 0x000000190cc87221 */ /* 0x000fe20000010100 */
[----:B------:R-:W-:Y:S01]  /*2040*/  SHF.L.U32 R7, R3, 0x10, RZ ;  /* 0x0000001003077819 */ /* 0x000fe200000006ff */
[----:B-1----:R-:W-:Y:S01]  /*2050*/  FMUL.FTZ R25, R94, R89 ;  /* 0x000000595e197220 */ /* 0x002fe20000410000 */
[----:B------:R-:W0:Y:S01]  /*2060*/  MUFU.RCP R203, R179 ;  /* 0x000000b300cb7308 */ /* 0x000e220000001000 */
[----:B------:R-:W-:Y:S01]  /*2070*/  FMUL.FTZ R3, R156, R5 ;  /* 0x000000059c037220 */ /* 0x000fe20000410000 */
[----:B---3--:R-:W-:Y:S01]  /*2080*/  FMUL.FTZ R0, R91, R0 ;  /* 0x000000005b007220 */ /* 0x008fe20000410000 */
[----:B------:R-:W-:-:S02]  /*2090*/  SHF.L.U32 R15, R39, 0x10, RZ ;  /* 0x00000010270f7819 */ /* 0x000fc400000006ff */
[----:B------:R-:W-:Y:S02]  /*20a0*/  SHF.L.U32 R155, R110, 0x10, RZ ;  /* 0x000000106e9b7819 */ /* 0x000fe400000006ff */
[----:B------:R-:W-:Y:S01]  /*20b0*/  SHF.L.U32 R6, R149, 0x10, RZ ;  /* 0x0000001095067819 */ /* 0x000fe200000006ff */
[----:B------:R-:W1:Y:S01]  /*20c0*/  MUFU.RCP R4, R88 ;  /* 0x0000005800047308 */ /* 0x000e620000001000 */
[----:B------:R-:W-:Y:S01]  /*20d0*/  FADD.FTZ R201, -R15, R26 ;  /* 0x0000001a0fc97221 */ /* 0x000fe20000010100 */
[----:B----4-:R-:W-:Y:S01]  /*20e0*/  FMUL.FTZ R17, R10, R189 ;  /* 0x000000bd0a117220 */ /* 0x010fe20000410000 */
[----:B------:R-:W-:Y:S01]  /*20f0*/  SHF.L.U32 R10, R145, 0x10, RZ ;  /* 0x00000010910a7819 */ /* 0x000fe200000006ff */
[----:B------:R-:W-:Y:S01]  /*2100*/  FMUL.FTZ R156, R175, R6 ;  /* 0x00000006af9c7220 */ /* 0x000fe20000410000 */
[----:B------:R-:W-:Y:S02]  /*2110*/  SHF.L.U32 R144, R144, 0x10, RZ ;  /* 0x0000001090907819 */ /* 0x000fe400000006ff */
[----:B------:R-:W-:Y:S01]  /*2120*/  SHF.L.U32 R145, R158, 0x10, RZ ;  /* 0x000000109e917819 */ /* 0x000fe200000006ff */
[----:B------:R-:W2:Y:S01]  /*2130*/  MUFU.RCP R184, R139 ;  /* 0x0000008b00b87308 */ /* 0x000ea20000001000 */
        /* <DEDUP_REMOVED lines=15> */
[----:B------:R-:W-:Y:S01]  /*2230*/  FMUL.FTZ R154, R177, R4 ;  /* 0x00000004b19a7220 */ /* 0x000fe20000410000 */
[----:B--2---:R-:W-:Y:S01]  /*2240*/  FMUL.FTZ R20, R93, R184 ;  /* 0x000000b85d147220 */ /* 0x004fe20000410000 */
[----:B------:R-:W-:Y:S01]  /*2250*/  SHF.L.U32 R157, R157, 0x10, RZ ;  /* 0x000000109d9d7819 */ /* 0x000fe200000006ff */
[----:B------:R-:W-:Y:S01]  /*2260*/  FMUL.FTZ R96, R96, R151 ;  /* 0x0000009760607220 */ /* 0x000fe20000410000 */
[----:B------:R-:W-:Y:S02]  /*2270*/  SHF.L.U32 R181, R115, 0x10, RZ ;  /* 0x0000001073b57819 */ /* 0x000fe400000006ff */
[----:B------:R-:W-:Y:S01]  /*2280*/  SHF.L.U32 R148, R148, 0x10, RZ ;  /* 0x0000001094947819 */ /* 0x000fe200000006ff */
[----:B------:R-:W2:Y:S01]  /*2290*/  MUFU.RCP R188, R140 ;  /* 0x0000008c00bc7308 */ /* 0x000ea20000001000 */
[----:B-1----:R-:W-:Y:S01]  /*22a0*/  FADD.FTZ R166, RZ, R3 ;  /* 0x00000003ffa67221 */ /* 0x002fe20000010000 */
[----:B0-----:R-:W-:Y:S01]  /*22b0*/  FMUL.FTZ R93, R24, R211 ;  /* 0x000000d3185d7220 */ /* 0x001fe20000410000 */
[----:B------:R-:W-:Y:S01]  /*22c0*/  FFMA.FTZ R24, R3, R0, RZ ;  /* 0x0000000003187223 */ /* 0x000fe200000100ff */
[----:B------:R-:W-:-:S02]  /*22d0*/  SHF.L.U32 R185, R119, 0x10, RZ ;  /* 0x0000001077b97819 */ /* 0x000fc400000006ff */
[----:B------:R-:W-:Y:S02]  /*22e0*/  SHF.L.U32 R152, R152, 0x10, RZ ;  /* 0x0000001098987819 */ /* 0x000fe400000006ff */
[----:B------:R-:W0:Y:S01]  /*22f0*/  MUFU.RCP R191, R175 ;  /* 0x000000af00bf7308 */ /* 0x000e220000001000 */
[----:B------:R-:W-:Y:S01]  /*2300*/  SHF.L.U32 R174, R117, 0x10, RZ ;  /* 0x0000001075ae7819 */ /* 0x000fe200000006ff */
[----:B---3--:R-:W-:Y:S01]  /*2310*/  FMUL.FTZ R12, R92, R193 ;  /* 0x000000c15c0c7220 */ /* 0x008fe20000410000 */
[----:B------:R-:W-:Y:S01]  /*2320*/  SHF.L.U32 R159, R159, 0x10, RZ ;  /* 0x000000109f9f7819 */ /* 0x000fe200000006ff */
[----:B------:R-:W-:Y:S01]  /*2330*/  FMUL.FTZ R193, R149, R22 ;  /* 0x0000001695c17220 */ /* 0x000fe20000410000 */
[----:B------:R-:W-:Y:S01]  /*2340*/  SHF.L.U32 R146, R146, 0x10, RZ ;  /* 0x0000001092927819 */ /* 0x000fe200000006ff */
[----:B------:R-:W-:Y:S01]  /*2350*/  FFMA.FTZ R163, R143, R12, R24 ;  /* 0x0000000c8fa37223 */ /* 0x000fe20000010018 */
[----:B------:R-:W-:Y:S01]  /*2360*/  SHF.L.U32 R176, R120, 0x10, RZ ;  /* 0x0000001078b07819 */ /* 0x000fe200000006ff */
[----:B------:R1:W3:Y:S01]  /*2370*/  MUFU.RCP R178, R155 ;  /* 0x0000009b00b27308 */ /* 0x0002e20000001000 */
[----:B------:R-:W-:Y:S01]  /*2380*/  SHF.L.U32 R150, R150, 0x10, RZ ;  /* 0x0000001096967819 */ /* 0x000fe200000006ff */
[----:B--2---:R-:W-:Y:S01]  /*2390*/  FMUL.FTZ R18, R11, R188 ;  /* 0x000000bc0b127220 */ /* 0x004fe20000410000 */
[----:B------:R-:W-:Y:S01]  /*23a0*/  SHF.L.U32 R11, R160, 0x10, RZ ;  /* 0x00000010a00b7819 */ /* 0x000fe200000006ff */
[----:B------:R-:W-:Y:S01]  /*23b0*/  FMUL.FTZ R160, R171, R10 ;  /* 0x0000000aaba07220 */ /* 0x000fe20000410000 */
[----:B------:R-:W-:Y:S01]  /*23c0*/  FADD.FTZ R171, R166, R143 ;  /* 0x0000008fa6ab7221 */ /* 0x000fe20000010000 */
[----:B------:R-:W-:Y:S01]  /*23d0*/  FFMA.FTZ R24, R154, R13, R163 ;  /* 0x0000000d9a187223 */ /* 0x000fe200000100a3 */
[----:B------:R-:W-:Y:S01]  /*23e0*/  FMUL.FTZ R163, R141, R135 ;  /* 0x000000878da37220 */ /* 0x000fe20000410000 */
[----:B------:R-:W-:Y:S01]  /*23f0*/  FMUL.FTZ R153, R142, R11 ;  /* 0x0000000b8e997220 */ /* 0x000fe20000410000 */
[----:B------:R-:W-:Y:S01]  /*2400*/  FADD.FTZ R166, R171, R154 ;  /* 0x0000009aaba67221 */ /* 0x000fe20000010000 */
[----:B0-----:R-:W-:Y:S01]  /*2410*/  FMUL.FTZ R15, R8, R191 ;  /* 0x000000bf080f7220 */ /* 0x001fe20000410000 */
[----:B------:R-:W-:Y:S01]  /*2420*/  SHF.L.U32 R8, R147, 0x10, RZ ;  /* 0x0000001093087819 */ /* 0x000fe200000006ff */
[----:B------:R-:W-:Y:S01]  /*2430*/  FFMA.FTZ R171, R153, R14, R24 ;  /* 0x0000000e99ab7223 */ /* 0x000fe20000010018 */
[----:B-1----:R-:W-:Y:S01]  /*2440*/  SHF.L.U32 R155, R170, 0x10, RZ ;  /* 0x00000010aa9b7819 */ /* 0x002fe200000006ff */
[----:B------:R-:W0:Y:S01]  /*2450*/  MUFU.RCP R182, R161 ;  /* 0x000000a100b67308 */ /* 0x000e220000001000 */
        /* <DEDUP_REMOVED lines=8> */
[----:B------:R-:W-:Y:S01]  /*24e0*/  SHF.L.U32 R147, R162, 0x10, RZ ;  /* 0x00000010a2937819 */ /* 0x000fe200000006ff */
[----:B------:R-:W1:Y:S01]  /*24f0*/  MUFU.RCP R90, R168 ;  /* 0x000000a8005a7308 */ /* 0x000e620000001000 */
        /* <DEDUP_REMOVED lines=11> */
[----:B------:R0:W2:Y:S01]  /*25b0*/  MUFU.RCP R205, R172 ;  /* 0x000000ac00cd7308 */ /* 0x0000a20000001000 */
[----:B------:R-:W-:Y:S01]  /*25c0*/  FADD.FTZ R138, R173, R160 ;  /* 0x000000a0ad8a7221 */ /* 0x000fe20000010000 */
[----:B------:R-:W-:Y:S01]  /*25d0*/  FFMA.FTZ R175, R139, R20, R24 ;  /* 0x000000148baf7223 */ /* 0x000fe20000010018 */
[----:B------:R-:W-:Y:S01]  /*25e0*/  FMUL.FTZ R171, R172, R157 ;  /* 0x0000009dacab7220 */ /* 0x000fe20000410000 */
[----:B------:R-:W-:Y:S01]  /*25f0*/  FMUL.FTZ R166, R181, R148 ;  /* 0x00000094b5a67220 */ /* 0x000fe20000410000 */
[----:B------:R-:W-:Y:S01]  /*2600*/  FADD.FTZ R177, R138, R139 ;  /* 0x0000008b8ab17221 */ /* 0x000fe20000010000 */
[----:B------:R-:W-:Y:S01]  /*2610*/  FFMA.FTZ R24, R162, R21, R175 ;  /* 0x00000015a2187223 */ /* 0x000fe200000100af */
[----:B------:R-:W-:Y:S01]  /*2620*/  FMUL.FTZ R138, R183, R140 ;  /* 0x0000008cb78a7220 */ /* 0x000fe20000410000 */
[----:B------:R3:W4:Y:S01]  /*2630*/  MUFU.RCP R207, R181 ;  /* 0x000000b500cf7308 */ /* 0x0007220000001000 */
[----:B0-----:R-:W-:Y:S01]  /*2640*/  FADD.FTZ R172, R177, R162 ;  /* 0x000000a2b1ac7221 */ /* 0x001fe20000010000 */
[----:B------:R-:W-:Y:S01]  /*2650*/  FMUL.FTZ R170, R185, R152 ;  /* 0x00000098b9aa7220 */ /* 0x000fe20000410000 */
[----:B------:R-:W-:Y:S01]  /*2660*/  FMUL.FTZ R173, R174, R159 ;  /* 0x0000009faead7220 */ /* 0x000fe20000410000 */
[----:B-1----:R-:W-:Y:S01]  /*2670*/  FMUL.FTZ R26, R197, R90 ;  /* 0x0000005ac51a7220 */ /* 0x002fe20000410000 */
[----:B------:R-:W-:Y:S01]  /*2680*/  FADD.FTZ R183, R172, R167 ;  /* 0x000000a7acb77221 */ /* 0x000fe20000010000 */
[----:B------:R-:W-:Y:S01]  /*2690*/  FMUL.FTZ R161, R168, R7 ;  /* 0x00000007a8a17220 */ /* 0x000fe20000410000 */
[----:B------:R-:W-:Y:S01]  /*26a0*/  FMUL.FTZ R88, R88, R155 ;  /* 0x0000009b58587220 */ /* 0x000fe20000410000 */
[----:B------:R0:W1:Y:S01]  /*26b0*/  MUFU.RCP R204, R185 ;  /* 0x000000b900cc7308 */ /* 0x0000620000001000 */
[----:B---3--:R-:W-:Y:S01]  /*26c0*/  FFMA.FTZ R181, R167, R22, R24 ;  /* 0x00000016a7b57223 */ /* 0x008fe20000010018 */
[----:B------:R-:W-:Y:S01]  /*26d0*/  FMUL.FTZ R142, R179, R146 ;  /* 0x00000092b38e7220 */ /* 0x000fe20000410000 */
[----:B--2---:R-:W-:Y:S01]  /*26e0*/  FMUL.FTZ R90, R194, R205 ;  /* 0x000000cdc25a7220 */ /* 0x004fe20000410000 */
[----:B------:R-:W-:Y:S01]  /*26f0*/  FMUL.FTZ R168, R187, R150 ;  /* 0x00000096bba87220 */ /* 0x000fe20000410000 */
[----:B------:R-:W-:Y:S01]  /*2700*/  FMUL.FTZ R175, R176, R141 ;  /* 0x0000008db0af7220 */ /* 0x000fe20000410000 */
[----:B------:R-:W-:Y:S01]  /*2710*/  FMUL.FTZ R177, R5, R0 ;  /* 0x0000000005b17220 */ /* 0x000fe20000410000 */
[----:B------:R-:W-:Y:S01]  /*2720*/  FMUL.FTZ R179, R9, R12 ;  /* 0x0000000c09b37220 */ /* 0x000fe20000410000 */
[----:B------:R2:W3:Y:S01]  /*2730*/  MUFU.RCP R209, R174 ;  /* 0x000000ae00d17308 */ /* 0x0004e20000001000 */
[----:B0-----:R-:W-:Y:S01]  /*2740*/  FADD.FTZ R185, R183, R164 ;  /* 0x000000a4b7b97221 */ /* 0x001fe20000010000 */
[----:B------:R-:W-:Y:S01]  /*2750*/  FFMA.FTZ R183, R164, R23, R181 ;  /* 0x00000017a4b77223 */ /* 0x000fe200000100b5 */
[----:B----4-:R-:W-:Y:S01]  /*2760*/  FMUL.FTZ R91, R196, R207 ;  /* 0x000000cfc45b7220 */ /* 0x010fe20000410000 */
[----:B------:R-:W-:Y:S01]  /*2770*/  FMUL.FTZ R24, R4, R13 ;  /* 0x0000000d04187220 */ /* 0x000fe20000410000 */
[----:B------:R-:W-:Y:S01]  /*2780*/  FMUL.FTZ R181, R11, R14 ;  /* 0x0000000e0bb57220 */ /* 0x000fe20000410000 */
[----:B------:R-:W-:Y:S01]  /*2790*/  FFMA.FTZ R172, R96, R25, R183 ;  /* 0x0000001960ac7223 */ /* 0x000fe200000100b7 */
[----:B------:R-:W-:Y:S01]  /*27a0*/  FMUL.FTZ R187, R135, R16 ;  /* 0x0000001087bb7220 */ /* 0x000fe20000410000 */
[----:B------:R0:W4:Y:S01]  /*27b0*/  MUFU.RCP R213, R176 ;  /* 0x000000b000d57308 */ /* 0x0001220000001000 */
        /* <DEDUP_REMOVED lines=38> */
[-C--:B------:R-:W-:Y:S01]  /*2a20*/  FMUL.FTZ R203, R140, R97.reuse ;  /* 0x000000618ccb7220 */ /* 0x080fe20000410000 */
[----:B------:R-:W-:Y:S01]  /*2a30*/  FFMA.FTZ R172, R138, R97, R205 ;  /* 0x000000618aac7223 */ /* 0x000fe200000100cd */
[----:B------:R-:W-:-:S07]  /*2a40*/  FADD.FTZ R185, R207, R138 ;  /* 0x0000008acfb97221 */ /* 0x000fce0000010000 */
.L_x_2307:
        /* <DEDUP_REMOVED lines=82> */
.L_x_2309:
[----:B------:R-:W-:Y:S05]  /*2f70*/  BSYNC.RECONVERGENT B0 ;  /* 0x0000000000007941 */ /* 0x000fea0003800200 */
.L_x_2308:
        /* <DEDUP_REMOVED lines=17> */
[----:B------:R-:W-:Y:S01]  /*3090*/  FMUL.FTZ R10, R10, 0.00032552084303461015224 ;  /* 0x39aaaaab0a0a7820 */ /* 0x000fe20000410000 */
[----:B------:R-:W-:-:S04]  /*30a0*/  FMUL.FTZ R11, R11, 0.00032552084303461015224 ;  /* 0x39aaaaab0b0b7820 */ /* 0x000fc80000410000 */
        /* <DEDUP_REMOVED lines=34> */
[----:B------:R-:W-:Y:S01]  /*32d0*/  FFMA.FTZ R94, R11, R94, R10 ;  /* 0x0000005e0b5e7223 */ /* 0x000fe2000001000a */
[----:B------:R-:W-:Y:S01]  /*32e0*/  IADD3 R89, PT, PT, R137, 0x100, RZ ;  /* 0x0000010089597810 */ /* 0x000fe20007ffe0ff */
        /* <DEDUP_REMOVED lines=30> */
[--C-:B------:R-:W-:Y:S01]  /*34d0*/  IMAD.WIDE.U32 R92, R93, 0x10, R4.reuse ;  /* 0x000000105d5c7825 */ /* 0x100fe200078e0004 */
[----:B------:R0:W-:Y:S03]  /*34e0*/  STG.E.128 desc[UR6][R26.64], R16 ;  /* 0x000000101a007986 */ /* 0x0001e6000c101d06 */
        /* <DEDUP_REMOVED lines=71> */
.L_x_2303:
        /* <DEDUP_REMOVED lines=32> */
.L_x_2311:
        /* <DEDUP_REMOVED lines=10> */
.L_x_3178:


//--------------------- .text._ZN10layer_norm22ln_bwd_finalize_kernelINS_22Kernel_traits_finalizeILj3072E13__nv_bfloat16S2_S2_fjLj1024ELj4ENS_18Kernel_traits_baseILj3072ES2_S2_S2_fjLj1024EEEEEEEvNS_9BwdParamsE --------------------------
	.section	.text._ZN10layer_norm22ln_bwd_finalize_kernelINS_22Kernel_traits_finalizeILj3072E13__nv_bfloat16S2_S2_fjLj1024ELj4ENS_18Kernel_traits_baseILj3072ES2_S2_S2_fjLj1024EEEEEEEvNS_9BwdParamsE,"ax",@progbits
	.align	128
        .global         _ZN10layer_norm22ln_bwd_finalize_kernelINS_22Kernel_traits_finalizeILj3072E13__nv_bfloat16S2_S2_fjLj1024ELj4ENS_18Kernel_traits_baseILj3072ES2_S2_S2_fjLj1024EEEEEEEvNS_9BwdParamsE
        .type           _ZN10layer_norm22ln_bwd_finalize_kernelINS_22Kernel_traits_finalizeILj3072E13__nv_bfloat16S2_S2_fjLj1024ELj4ENS_18Kernel_traits_baseILj3072ES2_S2_S2_fjLj1024EEEEEEEvNS_9BwdParamsE,@function
        .size           _ZN10layer_norm22ln_bwd_finalize_kernelINS_22Kernel_traits_finalizeILj3072E13__nv_bfloat16S2_S2_fjLj1024ELj4ENS_18Kernel_traits_baseILj3072ES2_S2_S2_fjLj1024EEEEEEEvNS_9BwdParamsE,(.L_x_3179 - _ZN10layer_norm22ln_bwd_finalize_kernelINS_22Kernel_traits_finalizeILj3072E13__nv_bfloat16S2_S2_fjLj1024ELj4ENS_18Kernel_traits_baseILj3072ES2_S2_S2_fjLj1024EEEEEEEvNS_9BwdParamsE)
        .other          _ZN10layer_norm22ln_bwd_finalize_kernelINS_22Kernel_traits_finalizeILj3072E13__nv_bfloat16S2_S2_fjLj1024ELj4ENS_18Kernel_traits_baseILj3072ES2_S2_S2_fjLj1024EEEEEEEvNS_9BwdParamsE,@"STO_CUDA_ENTRY STV_DEFAULT"
_ZN10layer_norm22ln_bwd_finalize_kernelINS_22Kernel_traits_finalizeILj3072E13__nv_bfloat16S2_S2_fjLj1024ELj4ENS_18Kernel_traits_baseILj3072ES2_S2_S2_fjLj1024EEEEEEEvNS_9BwdParamsE:
.text._ZN10layer_norm22ln_bwd_finalize_kernelINS_22Kernel_traits_finalizeILj3072E13__nv_bfloat16S2_S2_fjLj1024ELj4ENS_18Kernel_traits_baseILj3072ES2_S2_S2_fjLj1024EEEEEEEvNS_9BwdParamsE:
        /* <DEDUP_REMOVED lines=37> */
.L_x_2316:
        /* <DEDUP_REMOVED lines=118> */
.L_x_2315:
[----:B------:R-:W-:Y:S05]  /*09b0*/  BSYNC.RECONVERGENT B1 ;  /* 0x0000000000017941 */ /* 0x000fea0003800200 */
.L_x_2314:
        /* <DEDUP_REMOVED lines=65> */
.L_x_2318:
[----:B------:R-:W-:Y:S05]  /*0dd0*/  BSYNC.RECONVERGENT B1 ;  /* 0x0000000000017941 */ /* 0x000fea0003800200 */
.L_x_2317:
        /* <DEDUP_REMOVED lines=37> */
.L_x_2320:
[----:B------:R-:W-:Y:S05]  /*1030*/  BSYNC.RECONVERGENT B1 ;  /* 0x0000000000017941 */ /* 0x000fea0003800200 */
.L_x_2319:
[----:B------:R-:W-:Y:S05]  /*1040*/  @!P1 BRA `(.L_x_2313) ;  /* 0x00000000003c9947 */ /* 0x000fea0003800000 */
[----:B------:R-:W0:Y:S01]  /*1050*/  LDC.64 R6, c[0x0][0x3e0] ;  /* 0x0000f800ff067b82 */ /* 0x000e220000000a00 */
[----:B------:R-:W-:Y:S01]  /*1060*/  IMAD R2, R15, 0xc00, R11 ;  /* 0x00000c000f027824 */ /* 0x000fe200078e020b */
[----:B------:R-:W-:-:S04]  /*1070*/  IADD3 R24, PT, PT, -R24, RZ, RZ ;  /* 0x000000ff18187210 */ /* 0x000fc80007ffe1ff */
[----:B------:R-:W-:Y:S02]  /*1080*/  IADD3 R11, PT, PT, R13, R2, RZ ;  /* 0x000000020d0b7210 */ /* 0x000fe40007ffe0ff */
[----:B------:R-:W1:Y:S05]  /*1090*/  LDC.64 R8, c[0x0][0x3e8] ;  /* 0x0000fa00ff087b82 */ /* 0x000e6a0000000a00 */
.L_x_2321:
        /* <DEDUP_REMOVED lines=10> */
.L_x_2313:
[----:B------:R-:W-:Y:S05]  /*1140*/  BSYNC.RECONVERGENT B0 ;  /* 0x0000000000007941 */ /* 0x000fea0003800200 */
.L_x_2312:
        /* <DEDUP_REMOVED lines=55> */
.L_x_2322:
        /* <DEDUP_REMOVED lines=12> */
.L_x_3179:


//--------------------- .text._ZN10layer_norm13ln_bwd_kernelINS_13Kernel_traitsI13__nv_bfloat16S2_S2_fjLj3072ELj1ELj1ELj4ELj16ENS_18Kernel_traits_baseILj3072ES2_S2_S2_fjLj128EEEEEEEvNS_9BwdParamsE --------------------------
	.section	.text._ZN10layer_norm13ln_bwd_kernelINS_13Kernel_traitsI13__nv_bfloat16S2_S2_fjLj3072ELj1ELj1ELj4ELj16ENS_18Kernel_traits_baseILj3072ES2_S2_S2_fjLj128EEEEEEEvNS_9BwdParamsE,"ax",@progbits
	.align	128
        .global         _ZN10layer_norm13ln_bwd_kernelINS_13Kernel_traitsI13__nv_bfloat16S2_S2_fjLj3072ELj1ELj1ELj4ELj16ENS_18Kernel_traits_baseILj3072ES2_S2_S2_fjLj128EEEEEEEvNS_9BwdParamsE
        .type           _ZN10layer_norm13ln_bwd_kernelINS_13Kernel_traitsI13__nv_bfloat16S2_S2_fjLj3072ELj1ELj1ELj4ELj16ENS_18Kernel_traits_baseILj3072ES2_S2_S2_fjLj128EEEEEEEvNS_9BwdParamsE,@function
        .size           _ZN10layer_norm13ln_bwd_kernelINS_13Kernel_traitsI13__nv_bfloat16S2_S2_fjLj3072ELj1ELj1ELj4ELj16ENS_18Kernel_traits_baseILj3072ES2_S2_S2_fjLj128EEEEEEEvNS_9BwdParamsE,(.L_x_3180 - _ZN10layer_norm13ln_bwd_kernelINS_13Kernel_traitsI13__nv_bfloat16S2_S2_fjLj3072ELj1ELj1ELj4ELj16ENS_18Kernel_traits_baseILj3072ES2_S2_S2_fjLj128EEEEEEEvNS_9BwdParamsE)
        .other          _ZN10layer_norm13ln_bwd_kernelINS_13Kernel_traitsI13__nv_bfloat16S2_S2_fjLj3072ELj1ELj1ELj4ELj16ENS_18Kernel_traits_baseILj3072ES2_S2_S2_fjLj128EEEEEEEvNS_9BwdParamsE,@"STO_CUDA_ENTRY STV_DEFAULT"
_ZN10layer_norm13ln_bwd_kernelINS_13Kernel_traitsI13__nv_bfloat16S2_S2_fjLj3072ELj1ELj1ELj4ELj16ENS_18Kernel_traits_baseILj3072ES2_S2_S2_fjLj128EEEEEEEvNS_9BwdParamsE:
.text._ZN10layer_norm13ln_bwd_kernelINS_13Kernel_traitsI13__nv_bfloat16S2_S2_fjLj3072ELj1ELj1ELj4ELj16ENS_18Kernel_traits_baseILj3072ES2_S2_S2_fjLj128EEEEEEEvNS_9BwdParamsE:
        /* <DEDUP_REMOVED lines=104> */
.L_x_2328:
[----:B0-----:R-:W0:Y:S01]  /*0680*/  @!P0 LDC.64 R28, c[0x0][0x3a0] ;  /* 0x0000e800ff1c8b82 */ /* 0x001e220000000a00 */
[----:B------:R-:W-:-:S07]  /*0690*/  HFMA2 R114, -RZ, RZ, 0, 0 ;  /* 0x00000000ff727431 */ /* 0x000fce00000001ff */
[----:B------:R-:W1:Y:S01]  /*06a0*/  LDC.64 R30, c[0x0][0x398] ;  /* 0x0000e600ff1e7b82 */ /* 0x000e620000000a00 */
[----:B------:R-:W-:-:S07]  /*06b0*/  IMAD R3, R2, 0x180, RZ ;  /* 0x0000018002037824 */ /* 0x000fce00078e02ff */
[----:B------:R-:W2:Y:S01]  /*06c0*/  LDC.64 R102, c[0x0][0x3a8] ;  /* 0x0000ea00ff667b82 */ /* 0x000ea20000000a00 */
[----:B0-----:R-:W-:-:S05]  /*06d0*/  @!P0 IMAD.WIDE R28, R2, 0x4, R28 ;  /* 0x00000004021c8825 */ /* 0x001fca00078e021c */
[----:B------:R0:W5:Y:S01]  /*06e0*/  @!P0 LDG.E R114, desc[UR6][R28.64] ;  /* 0x000000061c728981 */ /* 0x000162000c1e1900 */
[----:B-1----:R-:W-:-:S04]  /*06f0*/  ISETP.NE.U32.AND P1, PT, R30, RZ, PT ;  /* 0x000000ff1e00720c */ /* 0x002fc80003f25070 */
[----:B------:R-:W-:-:S13]  /*0700*/  ISETP.NE.AND.EX P0, PT, R31, RZ, PT, P1 ;  /* 0x000000ff1f00720c */ /* 0x000fda0003f05310 */
[----:B------:R-:W1:Y:S08]  /*0710*/  @!P0 LDC.64 R32, c[0x0][0x3d8] ;  /* 0x0000f600ff208b82 */ /* 0x000e700000000a00 */
[----:B------:R-:W3:Y:S01]  /*0720*/  @!P0 LDC.64 R30, c[0x0][0x390] ;  /* 0x0000e400ff1e8b82 */ /* 0x000ee20000000a00 */
[----:B------:R-:W-:-:S04]  /*0730*/  LOP3.LUT R100, R3, R40, RZ, 0xfc, !PT ;  /* 0x0000002803647212 */ /* 0x000fc800078efcff */
[C---:B------:R-:W-:Y:S02]  /*0740*/  @!P0 IADD3 R41, PT, PT, R100.reuse, 0x80, RZ ;  /* 0x0000008064298810 */ /* 0x040fe40007ffe0ff */
[C---:B0-----:R-:W-:Y:S01]  /*0750*/  @!P0 IADD3 R29, PT, PT, R100.reuse, 0x100, RZ ;  /* 0x00000100641d8810 */ /* 0x041fe20007ffe0ff */
[----:B------:R-:W0:Y:S01]  /*0760*/  @P0 LDC.64 R106, c[0x0][0x3d8] ;  /* 0x0000f600ff6a0b82 */ /* 0x000e220000000a00 */
[----:B-1----:R-:W-:-:S07]  /*0770*/  @!P0 IMAD.WIDE.U32 R48, R100, 0x10, R32 ;  /* 0x0000001064308825 */ /* 0x002fce00078e0020 */
[----:B------:R-:W1:Y:S01]  /*0780*/  @P0 LDC.64 R118, c[0x0][0x398] ;  /* 0x0000e600ff760b82 */ /* 0x000e620000000a00 */
[--C-:B------:R-:W-:Y:S01]  /*0790*/  @!P0 IMAD.WIDE.U32 R44, R41, 0x10, R32.reuse ;  /* 0x00000010292c8825 */ /* 0x100fe200078e0020 */
[----:B------:R-:W4:Y:S03]  /*07a0*/  @!P0 LDG.E.128 R48, desc[UR6][R48.64] ;  /* 0x0000000630308981 */ /* 0x000f26000c1e1d00 */
[----:B------:R-:W-:Y:S02]  /*07b0*/  @!P0 IMAD.WIDE.U32 R32, R29, 0x10, R32 ;  /* 0x000000101d208825 */ /* 0x000fe400078e0020 */
[----:B------:R-:W4:Y:S02]  /*07c0*/  @!P0 LDG.E.128 R44, desc[UR6][R44.64] ;  /* 0x000000062c2c8981 */ /* 0x000f24000c1e1d00 */
[--C-:B---3--:R-:W-:Y:S02]  /*07d0*/  @!P0 IMAD.WIDE.U32 R40, R41, 0x10, R30.reuse ;  /* 0x0000001029288825 */ /* 0x108fe400078e001e */
[----:B------:R-:W3:Y:S02]  /*07e0*/  @!P0 LDG.E.128 R32, desc[UR6][R32.64] ;  /* 0x0000000620208981 */ /* 0x000ee4000c1e1d00 */
[----:B------:R-:W-:-:S02]  /*07f0*/  @!P0 IMAD.WIDE.U32 R36, R100, 0x10, R30 ;  /* 0x0000001064248825 */ /* 0x000fc400078e001e */
[----:B------:R-:W3:Y:S02]  /*0800*/  @!P0 LDG.E.128 R40, desc[UR6][R40.64] ;  /* 0x0000000628288981 */ /* 0x000ee4000c1e1d00 */
[----:B------:R-:W-:Y:S02]  /*0810*/  @!P0 IMAD.WIDE.U32 R28, R29, 0x10, R30 ;  /* 0x000000101d1c8825 */ /* 0x000fe400078e001e */
[----:B------:R-:W3:Y:S04]  /*0820*/  @!P0 LDG.E.128 R36, desc[UR6][R36.64] ;  /* 0x0000000624248981 */ /* 0x000ee8000c1e1d00 */
[----:B------:R-:W3:Y:S01]  /*0830*/  @!P0 LDG.E.128 R28, desc[UR6][R28.64] ;  /* 0x000000061c1c8981 */ /* 0x000ee2000c1e1d00 */
[C---:B------:R-:W-:Y:S02]  /*0840*/  @P0 IADD3 R105, PT, PT, R100.reuse, 0x80, RZ ;  /* 0x0000008064690810 */ /* 0x040fe40007ffe0ff */
[C---:B------:R-:W-:Y:S01]  /*0850*/  @P0 IADD3 R3, PT, PT, R100.reuse, 0x100, RZ ;  /* 0x0000010064030810 */ /* 0x040fe20007ffe0ff */
[----:B-1----:R-:W-:-:S04]  /*0860*/  @P0 IMAD.WIDE.U32 R116, R100, 0x10, R118 ;  /* 0x0000001064740825 */ /* 0x002fc800078e0076 */
[----:B0-----:R-:W-:-:S04]  /*0870*/  @P0 IMAD.WIDE.U32 R110, R105, 0x10, R106 ;  /* 0x00000010696e0825 */ /* 0x001fc800078e006a */
[----:B------:R-:W-:-:S04]  /*0880*/  @P0 IMAD.WIDE.U32 R104, R105, 0x10, R118 ;  /* 0x0000001069680825 */ /* 0x000fc800078e0076 */
[----:B------:R-:W-:-:S04]  /*0890*/  @P0 IMAD.WIDE.U32 R108, R100, 0x10, R106 ;  /* 0x00000010646c0825 */ /* 0x000fc800078e006a */
[----:B------:R-:W-:-:S04]  /*08a0*/  @P0 IMAD.WIDE.U32 R120, R3, 0x10, R106 ;  /* 0x0000001003780825 */ /* 0x000fc800078e006a */
[----:B------:R-:W-:Y:S01]  /*08b0*/  @P0 IMAD.WIDE.U32 R118, R3, 0x10, R118 ;  /* 0x0000001003760825 */ /* 0x000fe200078e0076 */
[----:B------:R-:W4:Y:S04]  /*08c0*/  @P0 LDG.E.128 R48, desc[UR6][R108.64] ;  /* 0x000000066c300981 */ /* 0x000f28000c1e1d00 */
[----:B------:R0:W3:Y:S04]  /*08d0*/  @P0 LDG.E.128 R44, desc[UR6][R110.64] ;  /* 0x000000066e2c0981 */ /* 0x0000e8000c1e1d00 */
[----:B------:R-:W3:Y:S04]  /*08e0*/  @P0 LDG.E.128 R32, desc[UR6][R120.64] ;  /* 0x0000000678200981 */ /* 0x000ee8000c1e1d00 */
[----:B------:R3:W3:Y:S04]  /*08f0*/  @P0 LDG.E.128 R40, desc[UR6][R104.64] ;  /* 0x0000000668280981 */ /* 0x0006e8000c1e1d00 */
[----:B------:R-:W3:Y:S04]  /*0900*/  @P0 LDG.E.128 R36, desc[UR6][R116.64] ;  /* 0x0000000674240981 */ /* 0x000ee8000c1e1d00 */
[----:B------:R-:W3:Y:S01]  /*0910*/  @P0 LDG.E.128 R28, desc[UR6][R118.64] ;  /* 0x00000006761c0981 */ /* 0x000ee2000c1e1d00 */
[----:B--2---:R-:W-:-:S05]  /*0920*/  IMAD.WIDE R102, R2, 0x4, R102 ;  /* 0x0000000402667825 */ /* 0x004fca00078e0266 */
[----:B------:R1:W5:Y:S01]  /*0930*/  LDG.E R101, desc[UR6][R102.64] ;  /* 0x0000000666657981 */ /* 0x000362000c1e1900 */
[----:B----4-:R-:W-:Y:S02]  /*0940*/  PRMT R113, R51, 0x7632, R113 ;  /* 0x0000763233717816 */ /* 0x010fe40000000071 */
[----:B0-----:R-:W-:Y:S02]  /*0950*/  PRMT R111, R50, 0x7632, R111 ;  /* 0x00007632326f7816 */ /* 0x001fe4000000006f */
        /* <DEDUP_REMOVED lines=26> */
[----:B-----5:R-:W-:Y:S01]  /*0b00*/  FADD.FTZ R36, R115, -R114 ;  /* 0x8000007273247221 */ /* 0x020fe20000010000 */
[----:B------:R-:W-:Y:S02]  /*0b10*/  SHF.L.U32 R183, R0, 0x10, RZ ;  /* 0x0000001000b77819 */ /* 0x000fe400000006ff */
[----:B------:R-:W-:Y:S02]  /*0b20*/  SHF.L.U32 R37, R48, 0x10, RZ ;  /* 0x0000001030257819 */ /* 0x000fe400000006ff */
[----:B------:R-:W-:-:S02]  /*0b30*/  SHF.L.U32 R0, R24, 0x10, RZ ;  /* 0x0000001018007819 */ /* 0x000fc400000006ff */
[----:B------:R-:W-:Y:S02]  /*0b40*/  SHF.L.U32 R123, R39, 0x10, RZ ;  /* 0x00000010277b7819 */ /* 0x000fe400000006ff */
[----:B------:R-:W-:Y:S01]  /*0b50*/  SHF.L.U32 R129, R40, 0x10, RZ ;  /* 0x0000001028817819 */ /* 0x000fe200000006ff */
[--C-:B------:R-:W-:Y:S01]  /*0b60*/  FADD.FTZ R40, R117, -R114.reuse ;  /* 0x8000007275287221 */ /* 0x100fe20000010000 */
        /* <DEDUP_REMOVED lines=33> */
[----:B------:R-:W-:Y:S01]  /*0d80*/  FADD.FTZ R40, R40, R103 ;  /* 0x0000006728287221 */ /* 0x000fe20000010000 */
[----:B------:R-:W-:Y:S01]  /*0d90*/  SHF.L.U32 R149, R43, 0x10, RZ ;  /* 0x000000102b957819 */ /* 0x000fe200000006ff */
[----:B------:R-:W-:Y:S01]  /*0da0*/  FMUL.FTZ R38, R101, R44 ;  /* 0x0000002c65267220 */ /* 0x000fe20000410000 */
[----:B------:R-:W-:Y:S01]  /*0db0*/  SHF.L.U32 R127, R127, 0x10, RZ ;  /* 0x000000107f7f7819 */ /* 0x000fe200000006ff */
[--C-:B------:R-:W-:Y:S01]  /*0dc0*/  FADD.FTZ R48, R141, -R114.reuse ;  /* 0x800000728d307221 */ /* 0x100fe20000010000 */
        /* <DEDUP_REMOVED lines=169> */
.L_x_2324:
        /* <DEDUP_REMOVED lines=41> */
[----:B------:R-:W-:Y:S02]  /*1af0*/  SHF.L.U32 R50, R10, 0x10, RZ ;  /* 0x000000100a327819 */ /* 0x000fe400000006ff */
[----:B------:R-:W-:-:S02]  /*1b00*/  SHF.L.U32 R140, R22, 0x10, RZ ;  /* 0x00000010168c7819 */ /* 0x000fc400000006ff */
        /* <DEDUP_REMOVED lines=13> */
[----:B------:R-:W-:Y:S02]  /*1be0*/  SHF.L.U32 R189, R28, 0x10, RZ ;  /* 0x000000101cbd7819 */ /* 0x000fe400000006ff */
[----:B------:R-:W-:Y:S01]  /*1bf0*/  SHF.L.U32 R50, R4, 0x10, RZ ;  /* 0x0000001004327819 */ /* 0x000fe200000006ff */
        /* <DEDUP_REMOVED lines=11> */
[----:B------:R-:W-:Y:S01]  /*1cb0*/  FADD.FTZ R190, R181, -R180 ;  /* 0x800000b4b5be7221 */ /* 0x000fe20000010000 */
[----:B------:R-:W-:Y:S01]  /*1cc0*/  SHF.L.U32 R201, R0, 0x10, RZ ;  /* 0x0000001000c97819 */ /* 0x000fe200000006ff */
[----:B------:R-:W4:Y:S01]  /*1cd0*/  MUFU.RCP R32, R141 ;  /* 0x0000008d00207308 */ /* 0x000f220000001000 */
        /* <DEDUP_REMOVED lines=15> */
[----:B--2---:R-:W-:Y:S01]  /*1dd0*/  FMUL.FTZ R46, R149, R118 ;  /* 0x00000076952e7220 */ /* 0x004fe20000410000 */
[----:B---3--:R-:W-:Y:S01]  /*1de0*/  FMUL.FTZ R118, R137, R30 ;  /* 0x0000001e89767220 */ /* 0x008fe20000410000 */
[----:B------:R-:W-:Y:S01]  /*1df0*/  FADD.FTZ R188, R188, -R127 ;  /* 0x8000007fbcbc7221 */ /* 0x000fe20000010000 */
[----:B------:R-:W-:Y:S01]  /*1e00*/  SHF.L.U32 R107, R107, 0x10, RZ ;  /* 0x000000106b6b7819 */ /* 0x000fe200000006ff */
[----:B------:R-:W-:Y:S01]  /*1e10*/  FADD.FTZ R48, R153, -R48 ;  /* 0x8000003099307221 */ /* 0x000fe20000010000 */
[----:B------:R-:W1:Y:S01]  /*1e20*/  MUFU.RCP R115, R120 ;  /* 0x0000007800737308 */ /* 0x000e620000001000 */
[----:B------:R-:W-:Y:S01]  /*1e30*/  SHF.L.U32 R30, R3, 0x10, RZ ;  /* 0x00000010031e7819 */ /* 0x000fe200000006ff */
[----:B------:R-:W-:Y:S01]  /*1e40*/  FMUL.FTZ R3, R138, R37 ;  /* 0x000000258a037220 */ /* 0x000fe20000410000 */
[----:B------:R-:W-:Y:S01]  /*1e50*/  SHF.L.U32 R122, R27, 0x10, RZ ;  /* 0x000000101b7a7819 */ /* 0x000fe200000006ff */
[----:B----4-:R-:W-:Y:S01]  /*1e60*/  FMUL.FTZ R0, R42, R133 ;  /* 0x000000852a007220 */ /* 0x010fe20000410000 */
[----:B------:R-:W-:Y:S01]  /*1e70*/  SHF.L.U32 R127, R6, 0x10, RZ ;  /* 0x00000010067f7819 */ /* 0x000fe200000006ff */
[----:B------:R-:W-:Y:S01]  /*1e80*/  FMUL.FTZ R133, R139, R32 ;  /* 0x000000208b857220 */ /* 0x000fe20000410000 */
[----:B------:R-:W-:Y:S01]  /*1e90*/  SHF.L.U32 R131, R159, 0x10, RZ ;  /* 0x000000109f837819 */ /* 0x000fe200000006ff */
[----:B------:R-:W2:Y:S01]  /*1ea0*/  MUFU.RCP R121, R130 ;  /* 0x0000008200797308 */ /* 0x000ea20000001000 */
[----:B------:R-:W-:Y:S01]  /*1eb0*/  SHF.L.U32 R153, R143, 0x10, RZ ;  /* 0x000000108f997819 */ /* 0x000fe200000006ff */
[----:B------:R-:W-:Y:S01]  /*1ec0*/  FADD.FTZ R138, RZ, R3 ;  /* 0x00000003ff8a7221 */ /* 0x000fe20000010000 */
[----:B------:R-:W-:Y:S01]  /*1ed0*/  SHF.L.U32 R148, R172, 0x10, RZ ;  /* 0x00000010ac947819 */ /* 0x000fe200000006ff */
[----:B------:R-:W-:Y:S01]  /*1ee0*/  FADD.FTZ R191, R38, -R127 ;  /* 0x8000007f26bf7221 */ /* 0x000fe20000010000 */
[----:B------:R-:W-:Y:S01]  /*1ef0*/  SHF.L.U32 R116, R20, 0x10, RZ ;  /* 0x0000001014747819 */ /* 0x000fe200000006ff */
[----:B------:R-:W-:Y:S01]  /*1f00*/  FMUL.FTZ R127, R187, R28 ;  /* 0x0000001cbb7f7220 */ /* 0x000fe20000410000 */
[----:B------:R-:W-:Y:S01]  /*1f10*/  SHF.L.U32 R49, R49, 0x10, RZ ;  /* 0x0000001031317819 */ /* 0x000fe200000006ff */
[----:B------:R-:W3:Y:S01]  /*1f20*/  MUFU.RCP R117, R122 ;  /* 0x0000007a00757308 */ /* 0x000ee20000001000 */
[----:B------:R-:W-:Y:S01]  /*1f30*/  SHF.L.U32 R32, R103, 0x10, RZ ;  /* 0x0000001067207819 */ /* 0x000fe200000006ff */
[----:B------:R-:W-:Y:S01]  /*1f40*/  FMUL.FTZ R103, R136, R107 ;  /* 0x0000006b88677220 */ /* 0x000fe20000410000 */
[----:B------:R-:W-:Y:S01]  /*1f50*/  SHF.L.U32 R40, R21, 0x10, RZ ;  /* 0x0000001015287819 */ /* 0x000fe200000006ff */
[----:B------:R-:W-:Y:S01]  /*1f60*/  FFMA.FTZ R136, R3, R0, RZ ;  /* 0x0000000003887223 */ /* 0x000fe200000100ff */
[----:B------:R-:W-:Y:S01]  /*1f70*/  SHF.L.U32 R142, R16, 0x10, RZ ;  /* 0x00000010108e7819 */ /* 0x000fe200000006ff */
[----:B------:R-:W-:Y:S01]  /*1f80*/  FADD.FTZ R148, R153, -R148 ;  /* 0x8000009499947221 */ /* 0x000fe20000010000 */
[----:B------:R-:W-:Y:S01]  /*1f90*/  SHF.L.U32 R50, R164, 0x10, RZ ;  /* 0x00000010a4327819 */ /* 0x000fe200000006ff */
[----:B------:R-:W4:Y:S01]  /*1fa0*/  MUFU.RCP R123, R131 ;  /* 0x00000083007b7308 */ /* 0x000f220000001000 */
[----:B------:R-:W-:Y:S01]  /*1fb0*/  SHF.L.U32 R109, R109, 0x10, RZ ;  /* 0x000000106d6d7819 */ /* 0x000fe200000006ff */
[----:B------:R-:W-:Y:S01]  /*1fc0*/  FADD.FTZ R138, R138, R103 ;  /* 0x000000678a8a7221 */ /* 0x000fe20000010000 */
[----:B------:R-:W-:Y:S01]  /*1fd0*/  SHF.L.U32 R28, R105, 0x10, RZ ;  /* 0x00000010691c7819 */ /* 0x000fe200000006ff */
[----:B------:R-:W-:Y:S01]  /*1fe0*/  FMUL.FTZ R105, R132, R49 ;  /* 0x0000003184697220 */ /* 0x000fe20000410000 */
[----:B0-----:R-:W-:Y:S01]  /*1ff0*/  FMUL.FTZ R38, R147, R126 ;  /* 0x0000007e93267220 */ /* 0x001fe20000410000 */
[----:B------:R-:W-:Y:S01]  /*2000*/  FFMA.FTZ R136, R103, R36, R136 ;  /* 0x0000002467887223 */ /* 0x000fe20000010088 */
[----:B------:R-:W-:Y:S01]  /*2010*/  FADD.FTZ R194, R201, -R50 ;  /* 0x80000032c9c27221 */ /* 0x000fe20000010000 */
[----:B-----5:R-:W0:Y:S01]  /*2020*/  MUFU.RCP R114, R116 ;  /* 0x0000007400727308 */ /* 0x020e220000001000 */
[----:B-1----:R-:W-:Y:S01]  /*2030*/  FMUL.FTZ R50, R148, R115 ;  /* 0x0000007394327220 */ /* 0x002fe20000410000 */
[----:B------:R-:W-:Y:S01]  /*2040*/  FMUL.FTZ R115, R130, R109 ;  /* 0x0000006d82737220 */ /* 0x000fe20000410000 */
[----:B------:R-:W-:Y:S01]  /*2050*/  FADD.FTZ R138, R138, R105 ;  /* 0x000000698a8a7221 */ /* 0x000fe20000010000 */
[----:B--2---:R-:W-:Y:S01]  /*2060*/  FMUL.FTZ R42, R48, R121 ;  /* 0x00000079302a7220 */ /* 0x004fe20000410000 */
[----:B------:R-:W-:Y:S01]  /*2070*/  FFMA.FTZ R136, R105, R38, R136 ;  /* 0x0000002669887223 */ /* 0x000fe20000010088 */
[----:B------:R-:W-:Y:S01]  /*2080*/  SHF.L.U32 R111, R111, 0x10, RZ ;  /* 0x000000106f6f7819 */ /* 0x000fe200000006ff */
[----:B------:R-:W-:Y:S01]  /*2090*/  FMUL.FTZ R119, R128, R39 ;  /* 0x0000002780777220 */ /* 0x000fe20000410000 */
[----:B------:R-:W1:Y:S01]  /*20a0*/  MUFU.RCP R134, R40 ;  /* 0x0000002800867308 */ /* 0x000e620000001000 */
[----:B------:R-:W-:Y:S01]  /*20b0*/  FADD.FTZ R138, R138, R115 ;  /* 0x000000738a8a7221 */ /* 0x000fe20000010000 */
[----:B------:R-:W-:Y:S01]  /*20c0*/  FFMA.FTZ R136, R115, R42, R136 ;  /* 0x0000002a73887223 */ /* 0x000fe20000010088 */
[----:B------:R-:W-:Y:S01]  /*20d0*/  SHF.L.U32 R51, R51, 0x10, RZ ;  /* 0x0000001033337819 */ /* 0x000fe200000006ff */
[----:B------:R-:W-:Y:S01]  /*20e0*/  FMUL.FTZ R121, R124, R111 ;  /* 0x0000006f7c797220 */ /* 0x000fe20000410000 */
[----:B------:R-:W-:Y:S01]  /*20f0*/  FADD.FTZ R138, R138, R119 ;  /* 0x000000778a8a7221 */ /* 0x000fe20000010000 */
[----:B------:R-:W-:Y:S01]  /*2100*/  FFMA.FTZ R136, R119, R44, R136 ;  /* 0x0000002c77887223 */ /* 0x000fe20000010088 */
[----:B---3--:R-:W-:Y:S01]  /*2110*/  FMUL.FTZ R48, R146, R117 ;  /* 0x0000007592307220 */ /* 0x008fe20000410000 */
[----:B------:R-:W2:Y:S01]  /*2120*/  MUFU.RCP R196, R142 ;  /* 0x0000008e00c47308 */ /* 0x000ea20000001000 */
[----:B----4-:R-:W-:Y:S01]  /*2130*/  FMUL.FTZ R117, R182, R123 ;  /* 0x0000007bb6757220 */ /* 0x010fe20000410000 */
[----:B------:R-:W-:Y:S01]  /*2140*/  SHF.L.U32 R113, R113, 0x10, RZ ;  /* 0x0000001071717819 */ /* 0x000fe200000006ff */
[----:B------:R-:W-:Y:S01]  /*2150*/  FMUL.FTZ R123, R122, R51 ;  /* 0x000000337a7b7220 */ /* 0x000fe20000410000 */
[----:B------:R-:W-:Y:S01]  /*2160*/  FADD.FTZ R138, R138, R121 ;  /* 0x000000798a8a7221 */ /* 0x000fe20000010000 */
[----:B0-----:R-:W-:Y:S01]  /*2170*/  FMUL.FTZ R112, R183, R114 ;  /* 0x00000072b7707220 */ /* 0x001fe20000410000 */
[----:B------:R-:W-:Y:S01]  /*2180*/  FFMA.FTZ R136, R121, R46, R136 ;  /* 0x0000002e79887223 */ /* 0x000fe20000010088 */
[----:B------:R-:W-:Y:S01]  /*2190*/  SHF.L.U32 R151, R156, 0x10, RZ ;  /* 0x000000109c977819 */ /* 0x000fe200000006ff */
[----:B------:R-:W-:Y:S01]  /*21a0*/  FADD.FTZ R138, R138, R123 ;  /* 0x0000007b8a8a7221 */ /* 0x000fe20000010000 */
[----:B------:R-:W-:Y:S01]  /*21b0*/  SHF.L.U32 R110, R110, 0x10, RZ ;  /* 0x000000106e6e7819 */ /* 0x000fe200000006ff */
[----:B-1----:R-:W-:Y:S01]  /*21c0*/  FMUL.FTZ R114, R185, R134 ;  /* 0x00000086b9727220 */ /* 0x002fe20000410000 */
[----:B------:R-:W-:Y:S01]  /*21d0*/  FFMA.FTZ R136, R123, R48, R136 ;  /* 0x000000307b887223 */ /* 0x000fe20000010088 */
[----:B------:R-:W-:Y:S01]  /*21e0*/  SHF.L.U32 R106, R106, 0x10, RZ ;  /* 0x000000106a6a7819 */ /* 0x000fe200000006ff */
[----:B------:R-:W-:Y:S01]  /*21f0*/  FMUL.FTZ R129, R116, R41 ;  /* 0x0000002974817220 */ /* 0x000fe20000410000 */
[----:B------:R-:W-:Y:S01]  /*2200*/  SHF.L.U32 R45, R45, 0x10, RZ ;  /* 0x000000102d2d7819 */ /* 0x000fe200000006ff */
[----:B------:R0:W-:Y:S01]  /*2210*/  MUFU.RCP R145, R151 ;  /* 0x0000009700917308 */ /* 0x0001e20000001000 */
[----:B------:R-:W-:Y:S01]  /*2220*/  SHF.L.U32 R47, R47, 0x10, RZ ;  /* 0x000000102f2f7819 */ /* 0x000fe200000006ff */
[----:B------:R-:W-:Y:S01]  /*2230*/  FMUL.FTZ R128, R151, R28 ;  /* 0x0000001c97807220 */ /* 0x000fe20000410000 */
[----:B--2---:R-:W-:Y:S01]  /*2240*/  FMUL.FTZ R134, R125, R196 ;  /* 0x000000c47d867220 */ /* 0x004fe20000410000 */
[----:B------:R-:W-:Y:S01]  /*2250*/  FMUL.FTZ R125, R120, R113 ;  /* 0x00000071787d7220 */ /* 0x000fe20000410000 */
[----:B------:R-:W-:Y:S01]  /*2260*/  SHF.L.U32 R34, R23, 0x10, RZ ;  /* 0x0000001017227819 */ /* 0x000fe200000006ff */
[----:B------:R-:W-:Y:S01]  /*2270*/  FMUL.FTZ R116, R131, R110 ;  /* 0x0000006e83747220 */ /* 0x000fe20000410000 */
[----:B------:R-:W-:Y:S01]  /*2280*/  FMUL.FTZ R122, R141, R106 ;  /* 0x0000006a8d7a7220 */ /* 0x000fe20000410000 */
[----:B------:R-:W-:Y:S01]  /*2290*/  FADD.FTZ R138, R138, R125 ;  /* 0x0000007d8a8a7221 */ /* 0x000fe20000010000 */
[----:B------:R-:W-:Y:S01]  /*22a0*/  FFMA.FTZ R136, R125, R50, R136 ;  /* 0x000000327d887223 */ /* 0x000fe20000010088 */
[----:B------:R-:W-:Y:S01]  /*22b0*/  SHF.L.U32 R153, R155, 0x10, RZ ;  /* 0x000000109b997819 */ /* 0x000fe200000006ff */
[----:B------:R1:W2:Y:S01]  /*22c0*/  MUFU.RCP R143, R34 ;  /* 0x00000022008f7308 */ /* 0x0002a20000001000 */
[----:B0-----:R-:W-:Y:S01]  /*22d0*/  FADD.FTZ R151, R138, R129 ;  /* 0x000000818a977221 */ /* 0x001fe20000010000 */
[----:B------:R-:W-:Y:S01]  /*22e0*/  FFMA.FTZ R141, R129, R112, R136 ;  /* 0x00000070818d7223 */ /* 0x000fe20000010088 */
[----:B------:R-:W-:Y:S01]  /*22f0*/  SHF.L.U32 R104, R104, 0x10, RZ ;  /* 0x0000001068687819 */ /* 0x000fe200000006ff */
[----:B------:R-:W-:Y:S01]  /*2300*/  FMUL.FTZ R131, R40, R45 ;  /* 0x0000002d28837220 */ /* 0x000fe20000410000 */
[----:B------:R-:W-:Y:S01]  /*2310*/  SHF.L.U32 R108, R108, 0x10, RZ ;  /* 0x000000106c6c7819 */ /* 0x000fe200000006ff */
[----:B------:R-:W-:Y:S01]  /*2320*/  FMUL.FTZ R124, R34, R47 ;  /* 0x0000002f227c7220 */ /* 0x000fe20000410000 */
[----:B------:R-:W-:Y:S01]  /*2330*/  FADD.FTZ R40, R151, R116 ;  /* 0x0000007497287221 */ /* 0x000fe20000010000 */
[----:B------:R-:W-:Y:S01]  /*2340*/  SHF.L.U32 R177, R11, 0x10, RZ ;  /* 0x000000100bb17819 */ /* 0x000fe200000006ff */
[----:B-1----:R-:W-:Y:S01]  /*2350*/  FFMA.FTZ R34, R116, R117, R141 ;  /* 0x0000007574227223 */ /* 0x002fe2000001008d */
[----:B------:R-:W-:Y:S01]  /*2360*/  SHF.L.U32 R178, R18, 0x10, RZ ;  /* 0x0000001012b27819 */ /* 0x000fe200000006ff */
[----:B------:R0:W1:Y:S01]  /*2370*/  MUFU.RCP R195, R153 ;  /* 0x0000009900c37308 */ /* 0x0000620000001000 */
[----:B------:R-:W-:Y:S01]  /*2380*/  FMUL.FTZ R132, R153, R104 ;  /* 0x0000006899847220 */ /* 0x000fe20000410000 */
[----:B------:R-:W-:Y:S01]  /*2390*/  FMUL.FTZ R120, R135, R108 ;  /* 0x0000006c87787220 */ /* 0x000fe20000410000 */
[----:B------:R-:W-:Y:S01]  /*23a0*/  FFMA.FTZ R151, R131, R114, R34 ;  /* 0x0000007283977223 */ /* 0x000fe20000010022 */
[----:B------:R-:W-:Y:S01]  /*23b0*/  FADD.FTZ R184, R184, -R177 ;  /* 0x800000b1b8b87221 */ /* 0x000fe20000010000 */
[----:B------:R-:W-:Y:S01]  /*23c0*/  SHF.L.U32 R179, R152, 0x10, RZ ;  /* 0x0000001098b37819 */ /* 0x000fe200000006ff */
[----:B------:R-:W-:Y:S01]  /*23d0*/  FMUL.FTZ R135, R140, R43 ;  /* 0x0000002b8c877220 */ /* 0x000fe20000410000 */
[----:B------:R-:W-:Y:S01]  /*23e0*/  SHF.L.U32 R177, R154, 0x10, RZ ;  /* 0x000000109ab17819 */ /* 0x000fe200000006ff */
[----:B------:R3:W4:Y:S01]  /*23f0*/  MUFU.RCP R200, R178 ;  /* 0x000000b200c87308 */ /* 0x0007220000001000 */
[----:B0-----:R-:W-:Y:S01]  /*2400*/  FADD.FTZ R153, R40, R131 ;  /* 0x0000008328997221 */ /* 0x001fe20000010000 */
[----:B------:R-:W-:Y:S01]  /*2410*/  FMUL.FTZ R140, R178, R31 ;  /* 0x0000001fb28c7220 */ /* 0x000fe20000410000 */
[----:B------:R-:W-:Y:S01]  /*2420*/  SHF.L.U32 R33, R33, 0x10, RZ ;  /* 0x0000001021217819 */ /* 0x000fe200000006ff */
[----:B------:R-:W-:Y:S01]  /*2430*/  FFMA.FTZ R40, R120, R127, R151 ;  /* 0x0000007f78287223 */ /* 0x000fe20000010097 */
[----:B------:R-:W-:Y:S01]  /*2440*/  SHF.L.U32 R144, R17, 0x10, RZ ;  /* 0x0000001011907819 */ /* 0x000fe200000006ff */
[----:B------:R-:W-:Y:S01]  /*2450*/  FMUL.FTZ R141, R179, R32 ;  /* 0x00000020b38d7220 */ /* 0x000fe20000410000 */
[----:B------:R-:W-:Y:S01]  /*2460*/  SHF.L.U32 R181, R150, 0x10, RZ ;  /* 0x0000001096b57819 */ /* 0x000fe200000006ff */
[----:B------:R0:W4:Y:S01]  /*2470*/  MUFU.RCP R199, R179 ;  /* 0x000000b300c77308 */ /* 0x0001220000001000 */
[----:B---3--:R-:W-:Y:S01]  /*2480*/  FADD.FTZ R178, R153, R120 ;  /* 0x0000007899b27221 */ /* 0x008fe20000010000 */
[----:B------:R-:W-:Y:S01]  /*2490*/  SHF.L.U32 R102, R102, 0x10, RZ ;  /* 0x0000001066667819 */ /* 0x000fe200000006ff */
[----:B------:R-:W-:Y:S01]  /*24a0*/  FMUL.FTZ R138, R177, R30 ;  /* 0x0000001eb18a7220 */ /* 0x000fe20000410000 */
[----:B------:R-:W-:Y:S01]  /*24b0*/  FMUL.FTZ R136, R144, R33 ;  /* 0x0000002190887220 */ /* 0x000fe20000410000 */
[----:B--2---:R-:W-:Y:S01]  /*24c0*/  FMUL.FTZ R126, R184, R143 ;  /* 0x0000008fb87e7220 */ /* 0x004fe20000410000 */
[----:B------:R-:W-:Y:S01]  /*24d0*/  FMUL.FTZ R137, R186, R145 ;  /* 0x00000091ba897220 */ /* 0x000fe20000410000 */
[----:B------:R-:W-:Y:S01]  /*24e0*/  FMUL.FTZ R130, R142, R29 ;  /* 0x0000001d8e827220 */ /* 0x000fe20000410000 */
[----:B------:R2:W3:Y:S01]  /*24f0*/  MUFU.RCP R197, R177 ;  /* 0x000000b100c57308 */ /* 0x0004e20000001000 */
[----:B0-----:R-:W-:Y:S01]  /*2500*/  FADD.FTZ R179, R178, R135 ;  /* 0x00000087b2b37221 */ /* 0x001fe20000010000 */
[----:B------:R-:W-:Y:S01]  /*2510*/  SHF.L.U32 R180, R19, 0x10, RZ ;  /* 0x0000001013b47819 */ /* 0x000fe200000006ff */
[----:B-1----:R-:W-:Y:S01]  /*2520*/  FMUL.FTZ R139, R188, R195 ;  /* 0x000000c3bc8b7220 */ /* 0x002fe20000410000 */
[----:B----4-:R-:W-:Y:S01]  /*2530*/  FMUL.FTZ R146, R191, R200 ;  /* 0x000000c8bf927220 */ /* 0x010fe20000410000 */
[----:B------:R-:W-:Y:S01]  /*2540*/  SHF.L.U32 R35, R35, 0x10, RZ ;  /* 0x0000001023237819 */ /* 0x000fe200000006ff */
[----:B------:R-:W-:Y:S01]  /*2550*/  FMUL.FTZ R34, R37, R0 ;  /* 0x0000000025227220 */ /* 0x000fe20000410000 */
[----:B------:R-:W-:Y:S01]  /*2560*/  FMUL.FTZ R151, R107, R36 ;  /* 0x000000246b977220 */ /* 0x000fe20000410000 */
        /* <DEDUP_REMOVED lines=17> */
[----:B--2---:R-:W-:Y:S01]  /*2680*/  FADD.FTZ R181, R179, R122 ;  /* 0x0000007ab3b57221 */ /* 0x004fe20000010000 */
[-C--:B------:R-:W-:Y:S01]  /*2690*/  FFMA.FTZ R179, R122, R133.reuse, R177 ;  /* 0x000000857ab37223 */ /* 0x080fe200000100b1 */
        /* <DEDUP_REMOVED lines=9> */
[----:B0-----:R-:W-:Y:S01]  /*2730*/  FMUL.FTZ R180, R39, R44 ;  /* 0x0000002c27b47220 */ /* 0x001fe20000410000 */
[----:B------:R-:W-:Y:S01]  /*2740*/  FADD.FTZ R183, R183, R130 ;  /* 0x00000082b7b77221 */ /* 0x000fe20000010000 */
[----:B------:R-:W-:Y:S01]  /*2750*/  FFMA.FTZ R181, R130, R134, R181 ;  /* 0x0000008682b57223 */ /* 0x000fe200000100b5 */
[----:B------:R-:W-:Y:S01]  /*2760*/  FMUL.FTZ R191, R28, R137 ;  /* 0x000000891cbf7220 */ /* 0x000fe20000410000 */
[-C--:B------:R-:W-:Y:S01]  /*2770*/  FMUL.FTZ R194, R104, R139.reuse ;  /* 0x0000008b68c27220 */ /* 0x080fe20000410000 */
[----:B------:R-:W-:Y:S01]  /*2780*/  FADD.FTZ R183, R183, R132 ;  /* 0x00000084b7b77221 */ /* 0x000fe20000010000 */
[----:B------:R-:W-:Y:S01]  /*2790*/  FFMA.FTZ R181, R132, R139, R181 ;  /* 0x0000008b84b57223 */ /* 0x000fe200000100b5 */
[----:B---3--:R-:W-:Y:S01]  /*27a0*/  FMUL.FTZ R148, R193, R202 ;  /* 0x000000cac1947220 */ /* 0x008fe20000410000 */
        /* <DEDUP_REMOVED lines=10> */
[----:B------:R-:W-:-:S03]  /*2850*/  FFMA.FTZ R40, R140, R146, R181 ;  /* 0x000000928c287223 */ /* 0x000fc600000100b5 */
[----:B------:R-:W-:Y:S01]  /*2860*/  FADD.FTZ R183, R184, R141 ;  /* 0x0000008db8b77221 */ /* 0x000fe20000010000 */
[-C--:B------:R-:W-:Y:S01]  /*2870*/  FFMA.FTZ R181, R141, R147.reuse, R40 ;  /* 0x000000938db57223 */ /* 0x080fe20000010028 */
[----:B------:R-:W-:Y:S02]  /*2880*/  FMUL.FTZ R184, R32, R147 ;  /* 0x0000009320b87220 */ /* 0x000fe40000410000 */
[----:B------:R-:W-:Y:S01]  /*2890*/  FADD.FTZ R201, R183, R142 ;  /* 0x0000008eb7c97221 */ /* 0x000fe20000010000 */
[-C--:B------:R-:W-:Y:S01]  /*28a0*/  FFMA.FTZ R199, R142, R148.reuse, R181 ;  /* 0x000000948ec77223 */ /* 0x080fe200000100b5 */
[----:B------:R-:W-:Y:S02]  /*28b0*/  FMUL.FTZ R183, R35, R148 ;  /* 0x0000009423b77220 */ /* 0x000fe40000410000 */
[----:B------:R-:W-:Y:S01]  /*28c0*/  FADD.FTZ R181, R201, R144 ;  /* 0x00000090c9b57221 */ /* 0x000fe20000010000 */
[----:B------:R-:W-:-:S07]  /*28d0*/  FFMA.FTZ R40, R144, R149, R199 ;  /* 0x0000009590287223 */ /* 0x000fce00000100c7 */
.L_x_2325:
        /* <DEDUP_REMOVED lines=58> */
[----:B------:R-:W0:Y:S04]  /*2c80*/  SHFL.DOWN PT, R204, R201, 0x4, 0x1f ;  /* 0x08801f00c9cc7f89 */ /* 0x000e2800000e0000 */
[----:B------:R-:W1:Y:S01]  /*2c90*/  SHFL.DOWN PT, R203, R202, 0x4, 0x1f ;  /* 0x08801f00cacb7f89 */ /* 0x000e6200000e0000 */
[----:B--2---:R-:W-:Y:S01]  /*2ca0*/  LOP3.LUT P1, RZ, R40, 0x1f, RZ, 0xc0, !PT ;  /* 0x0000001f28ff7812 */ /* 0x004fe2000782c0ff */
        /* <DEDUP_REMOVED lines=21> */
.L_x_2327:
[----:B------:R-:W-:Y:S05]  /*2e00*/  BSYNC.RECONVERGENT B0 ;  /* 0x0000000000007941 */ /* 0x000fea0003800200 */
.L_x_2326:
[----:B------:R-:W-:Y:S01]  /*2e10*/  BAR.SYNC.DEFER_BLOCKING 0x0 ;  /* 0x0000000000007b1d */ /* 0x000fe20000010000 */
[C---:B0-----:R-:W-:Y:S02]  /*2e20*/  IADD3 R28, PT, PT, R176.reuse, 0x3020, RZ ;  /* 0x00003020b01c7810 */ /* 0x041fe40007ffe0ff */
[C---:B------:R-:W-:Y:S02]  /*2e30*/  @!P2 IADD3 R28, PT, PT, R176.reuse, 0x3000, RZ ;  /* 0x00003000b01ca810 */ /* 0x040fe40007ffe0ff */
[----:B------:R-:W-:-:S03]  /*2e40*/  IADD3 R32, PT, PT, R176, 0x3030, RZ ;  /* 0x00003030b0207810 */ /* 0x000fc60007ffe0ff */
[----:B------:R-:W0:Y:S01]  /*2e50*/  LDC.64 R106, c[0x0][0x380] ;  /* 0x0000e000ff6a7b82 */ /* 0x000e220000000a00 */
[----:B------:R-:W-:Y:S02]  /*2e60*/  @!P2 IADD3 R32, PT, PT, R176, 0x3010, RZ ;  /* 0x00003010b020a810 */ /* 0x000fe40007ffe0ff */
[C---:B------:R-:W-:Y:S02]  /*2e70*/  IADD3 R43, PT, PT, R100.reuse, 0x80, RZ ;  /* 0x00000080642b7810 */ /* 0x040fe40007ffe0ff */
[----:B------:R-:W-:Y:S02]  /*2e80*/  IADD3 R45, PT, PT, R100, 0x100, RZ ;  /* 0x00000100642d7810 */ /* 0x000fe40007ffe0ff */
[----:B------:R-:W-:Y:S01]  /*2e90*/  PLOP3.LUT P2, PT, P2, PT, PT, 0x8, 0x80 ;  /* 0x000000000080781c */ /* 0x000fe2000174e170 */
[----:B------:R-:W1:Y:S04]  /*2ea0*/  LDS.128 R28, [R28] ;  /* 0x000000001c1c7984 */ /* 0x000e680000000c00 */
[----:B------:R-:W2:Y:S01]  /*2eb0*/  LDS.128 R32, [R32] ;  /* 0x0000000020207984 */ /* 0x000ea20000000c00 */
[----:B0-----:R-:W-:-:S04]  /*2ec0*/  IADD3 R2, PT, PT, R2, R106, RZ ;  /* 0x0000006a02027210 */ /* 0x001fc80007ffe0ff */
[----:B------:R-:W-:Y:S01]  /*2ed0*/  ISETP.GE.AND P1, PT, R2, R107, PT ;  /* 0x0000006b0200720c */ /* 0x000fe20003f26270 */
        /* <DEDUP_REMOVED lines=118> */
.L_x_2323:
        /* <DEDUP_REMOVED lines=26> */
.L_x_2329:
        /* <DEDUP_REMOVED lines=10> */
.L_x_3180:


//--------------------- .text._ZN10layer_norm22ln_bwd_finalize_kernelINS_22Kernel_traits_finalizeILj3072E6__halffS2_fjLj1024ELj4ENS_18Kernel_traits_baseILj3072ES2_fS2_fjLj1024EEEEEEEvNS_9BwdParamsE --------------------------
	.section	.text._ZN10layer_norm22ln_bwd_finalize_kernelINS_22Kernel_traits_finalizeILj3072E6__halffS2_fjLj1024ELj4ENS_18Kernel_traits_baseILj3072ES2_fS2_fjLj1024EEEEEEEvNS_9BwdParamsE,"ax",@progbits
	.align	128
        .global         _ZN10layer_norm22ln_bwd_finalize_kernelINS_22Kernel_traits_finalizeILj3072E6__halffS2_fjLj1024ELj4ENS_18Kernel_traits_baseILj3072ES2_fS2_fjLj1024EEEEEEEvNS_9BwdParamsE
        .type           _ZN10layer_norm22ln_bwd_finalize_kernelINS_22Kernel_traits_finalizeILj3072E6__halffS2_fjLj1024ELj4ENS_18Kernel_traits_baseILj3072ES2_fS2_fjLj1024EEEEEEEvNS_9BwdParamsE,@function
        .size           _ZN10layer_norm22ln_bwd_finalize_kernelINS_22Kernel_traits_finalizeILj3072E6__halffS2_fjLj1024ELj4ENS_18Kernel_traits_baseILj3072ES2_fS2_fjLj1024EEEEEEEvNS_9BwdParamsE,(.L_x_3181 - _ZN10layer_norm22ln_bwd_finalize_kernelINS_22Kernel_traits_finalizeILj3072E6__halffS2_fjLj1024ELj4ENS_18Kernel_traits_baseILj3072ES2_fS2_fjLj1024EEEEEEEvNS_9BwdParamsE)
        .other          _ZN10layer_norm22ln_bwd_finalize_kernelINS_22Kernel_traits_finalizeILj3072E6__halffS2_fjLj1024ELj4ENS_18Kernel_traits_baseILj3072ES2_fS2_fjLj1024EEEEEEEvNS_9BwdParamsE,@"STO_CUDA_ENTRY STV_DEFAULT"
_ZN10layer_norm22ln_bwd_finalize_kernelINS_22Kernel_traits_finalizeILj3072E6__halffS2_fjLj1024ELj4ENS_18Kernel_traits_baseILj3072ES2_fS2_fjLj1024EEEEEEEvNS_9BwdParamsE:
.text._ZN10layer_norm22ln_bwd_finalize_kernelINS_22Kernel_traits_finalizeILj3072E6__halffS2_fjLj1024ELj4ENS_18Kernel_traits_baseILj3072ES2_fS2_fjLj1024EEEEEEEvNS_9BwdParamsE:
        /* <DEDUP_REMOVED lines=37> */
.L_x_2334:
        /* <DEDUP_REMOVED lines=118> */
.L_x_2333:
[----:B------:R-:W-:Y:S05]  /*09b0*/  BSYNC.RECONVERGENT B1 ;  /* 0x0000000000017941 */ /* 0x000fea0003800200 */
.L_x_2332:
        /* <DEDUP_REMOVED lines=65> */
.L_x_2336:
[----:B------:R-:W-:Y:S05]  /*0dd0*/  BSYNC.RECONVERGENT B1 ;  /* 0x0000000000017941 */ /* 0x000fea0003800200 */
.L_x_2335:
        /* <DEDUP_REMOVED lines=37> */
.L_x_2338:
[----:B------:R-:W-:Y:S05]  /*1030*/  BSYNC.RECONVERGENT B1 ;  /* 0x0000000000017941 */ /* 0x000fea0003800200 */
.L_x_2337:
[----:B------:R-:W-:Y:S05]  /*1040*/  @!P1 BRA `(.L_x_2331) ;  /* 0x00000000003c9947 */ /* 0x000fea0003800000 */
[----:B------:R-:W0:Y:S01]  /*1050*/  LDC.64 R6, c[0x0][0x3e0] ;  /* 0x0000f800ff067b82 */ /* 0x000e220000000a00 */
[----:B------:R-:W-:Y:S01]  /*1060*/  IMAD R2, R15, 0xc00, R11 ;  /* 0x00000c000f027824 */ /* 0x000fe200078e020b */
[----:B------:R-:W-:-:S04]  /*1070*/  IADD3 R24, PT, PT, -R24, RZ, RZ ;  /* 0x000000ff18187210 */ /* 0x000fc80007ffe1ff */
[----:B------:R-:W-:Y:S02]  /*1080*/  IADD3 R11, PT, PT, R13, R2, RZ ;  /* 0x000000020d0b7210 */ /* 0x000fe40007ffe0ff */
[----:B------:R-:W1:Y:S05]  /*1090*/  LDC.64 R8, c[0x0][0x3e8] ;  /* 0x0000fa00ff087b82 */ /* 0x000e6a0000000a00 */
.L_x_2339:
        /* <DEDUP_REMOVED lines=10> */
.L_x_2331:
[----:B------:R-:W-:Y:S05]  /*1140*/  BSYNC.RECONVERGENT B0 ;  /* 0x0000000000007941 */ /* 0x000fea0003800200 */
.L_x_2330:
        /* <DEDUP_REMOVED lines=55> */
.L_x_2340:
        /* <DEDUP_REMOVED lines=12> */
.L_x_3181:


//--------------------- .text._ZN10layer_norm13ln_bwd_kernelINS_13Kernel_traitsI6__halffS2_fjLj3072ELj1ELj1ELj4ELj16ENS_18Kernel_traits_baseILj3072ES2_fS2_fjLj128EEEEEEEvNS_9BwdParamsE --------------------------
	.section	.text._ZN10layer_norm13ln_bwd_kernelINS_13Kernel_traitsI6__halffS2_fjLj3072ELj1ELj1ELj4ELj16ENS_18Kernel_traits_baseILj3072ES2_fS2_fjLj128EEEEEEEvNS_9BwdParamsE,"ax",@progbits
	.align	128
        .global         _ZN10layer_norm13ln_bwd_kernelINS_13Kernel_traitsI6__halffS2_fjLj3072ELj1ELj1ELj4ELj16ENS_18Kernel_traits_baseILj3072ES2_fS2_fjLj128EEEEEEEvNS_9BwdParamsE
        .type           _ZN10layer_norm13ln_bwd_kernelINS_13Kernel_traitsI6__halffS2_fjLj3072ELj1ELj1ELj4ELj16ENS_18Kernel_traits_baseILj3072ES2_fS2_fjLj128EEEEEEEvNS_9BwdParamsE,@function
        .size           _ZN10layer_norm13ln_bwd_kernelINS_13Kernel_traitsI6__halffS2_fjLj3072ELj1ELj1ELj4ELj16ENS_18Kernel_traits_baseILj3072ES2_fS2_fjLj128EEEEEEEvNS_9BwdParamsE,(.L_x_3182 - _ZN10layer_norm13ln_bwd_kernelINS_13Kernel_traitsI6__halffS2_fjLj3072ELj1ELj1ELj4ELj16ENS_18Kernel_traits_baseILj3072ES2_fS2_fjLj128EEEEEEEvNS_9BwdParamsE)
        .other          _ZN10layer_norm13ln_bwd_kernelINS_13Kernel_traitsI6__halffS2_fjLj3072ELj1ELj1ELj4ELj16ENS_18Kernel_traits_baseILj3072ES2_fS2_fjLj128EEEEEEEvNS_9BwdParamsE,@"STO_CUDA_ENTRY STV_DEFAULT"
_ZN10layer_norm13ln_bwd_kernelINS_13Kernel_traitsI6__halffS2_fjLj3072ELj1ELj1ELj4ELj16ENS_18Kernel_traits_baseILj3072ES2_fS2_fjLj128EEEEEEEvNS_9BwdParamsE:
.text._ZN10layer_norm13ln_bwd_kernelINS_13Kernel_traitsI6__halffS2_fjLj3072ELj1ELj1ELj4ELj16ENS_18Kernel_traits_baseILj3072ES2_fS2_fjLj128EEEEEEEvNS_9BwdParamsE:
        /* <DEDUP_REMOVED lines=97> */
[----:B------:R-:W-:Y:S02]  /*0610*/  SHF.R.U32.HI R7, RZ, 0x10, R3 ;  /* 0x00000010ff077819 */ /* 0x000fe40000011603 */
        /* <DEDUP_REMOVED lines=8> */
[----:B------:R-:W-:Y:S02]  /*06a0*/  SHF.R.U32.HI R8, RZ, 0x10, R27 ;  /* 0x00000010ff087819 */ /* 0x000fe4000001161b */
        /* <DEDUP_REMOVED lines=37> */
.L_x_2348:
        /* <DEDUP_REMOVED lines=42> */
.L_x_2342:
        /* <DEDUP_REMOVED lines=28> */
.L_x_2343:
[----:B-----5:R-:W-:Y:S02]  /*0d60*/  MOV R3, R90 ;  /* 0x0000005a00037202 */ /* 0x020fe40000000f00 */
[----:B01----:R-:W-:Y:S02]  /*0d70*/  MOV R120, R91 ;  /* 0x0000005b00787202 */ /* 0x003fe40000000f00 */
        /* <DEDUP_REMOVED lines=19> */
[--C-:B------:R-:W-:Y:S01]  /*0eb0*/  SHF.R.U64 R170, R90, 0x10, R91.reuse ;  /* 0x000000105aaa7819 */ /* 0x100fe2000000125b */
[----:B------:R-:W-:Y:S02]  /*0ec0*/  HADD2.F32 R5, -RZ, R132.H1_H1 ;  /* 0x30000084ff057230 */ /* 0x000fe40000004100 */
[--C-:B------:R-:W-:Y:S01]  /*0ed0*/  FADD.FTZ R121, R4, -R0.reuse ;  /* 0x8000000004797221 */ /* 0x100fe20000010000 */
[----:B------:R-:W-:Y:S02]  /*0ee0*/  HADD2.F32 R24, -RZ, R118.H1_H1 ;  /* 0x30000076ff187230 */ /* 0x000fe40000004100 */
[--C-:B------:R-:W-:Y:S01]  /*0ef0*/  FADD.FTZ R127, R6, -R0.reuse ;  /* 0x80000000067f7221 */ /* 0x100fe20000010000 */
[--C-:B------:R-:W-:Y:S01]  /*0f00*/  FADD.FTZ R135, R8, -R0.reuse ;  /* 0x8000000008877221 */ /* 0x100fe20000010000 */
[----:B------:R-:W-:Y:S01]  /*0f10*/  FADD.FTZ R141, R11, -R0 ;  /* 0x800000000b8d7221 */ /* 0x000fe20000010000 */
[----:B------:R-:W-:Y:S01]  /*0f20*/  SHF.R.U32.HI R168, RZ, 0x10, R91 ;  /* 0x00000010ffa87819 */ /* 0x000fe2000001165b */
[--C-:B------:R-:W-:Y:S01]  /*0f30*/  HADD2.F32 R6, -RZ, R131.reuse.H1_H1 ;  /* 0x30000083ff067230 */ /* 0x100fe20000004100 */
[----:B------:R-:W-:Y:S01]  /*0f40*/  SHF.R.U64 R148, R78, 0x10, R79 ;  /* 0x000000104e947819 */ /* 0x000fe2000000124f */
[----:B------:R-:W-:-:S02]  /*0f50*/  HADD2.F32 R8, -RZ, R131.H0_H0 ;  /* 0x20000083ff087230 */ /* 0x000fc40000004100 */
[--C-:B------:R-:W-:Y:S01]  /*0f60*/  FADD.FTZ R143, R12, -R0.reuse ;  /* 0x800000000c8f7221 */ /* 0x100fe20000010000 */
[--C-:B------:R-:W-:Y:S02]  /*0f70*/  HADD2.F32 R11, -RZ, R3.reuse.H1_H1 ;  /* 0x30000003ff0b7230 */ /* 0x100fe40000004100 */
[--C-:B------:R-:W-:Y:S01]  /*0f80*/  FADD.FTZ R133, R7, -R0.reuse ;  /* 0x8000000007857221 */ /* 0x100fe20000010000 */
[----:B------:R-:W-:Y:S02]  /*0f90*/  HADD2.F32 R91, -RZ, R3.H0_H0 ;  /* 0x20000003ff5b7230 */ /* 0x000fe40000004100 */
[--C-:B------:R-:W-:Y:S01]  /*0fa0*/  FADD.FTZ R137, R9, -R0.reuse ;  /* 0x8000000009897221 */ /* 0x100fe20000010000 */
[----:B------:R-:W-:Y:S02]  /*0fb0*/  HADD2.F32 R78, -RZ, R117.H1_H1 ;  /* 0x30000075ff4e7230 */ /* 0x000fe40000004100 */
[----:B------:R-:W-:Y:S01]  /*0fc0*/  FADD.FTZ R139, R10, -R0 ;  /* 0x800000000a8b7221 */ /* 0x000fe20000010000 */
[----:B------:R-:W-:-:S02]  /*0fd0*/  HADD2.F32 R131, -RZ, R170.H0_H0 ;  /* 0x200000aaff837230 */ /* 0x000fc40000004100 */
        /* <DEDUP_REMOVED lines=18> */
[----:B------:R-:W-:Y:S01]  /*1100*/  FMUL.FTZ R19, R100, R143 ;  /* 0x0000008f64137220 */ /* 0x000fe20000410000 */
[----:B------:R-:W-:Y:S02]  /*1110*/  HADD2.F32 R125, -RZ, R118.H0_H0 ;  /* 0x20000076ff7d7230 */ /* 0x000fe40000004100 */
[----:B------:R-:W-:Y:S01]  /*1120*/  FMUL.FTZ R143, R78, R131 ;  /* 0x000000834e8f7220 */ /* 0x000fe20000410000 */
[----:B------:R-:W-:Y:S01]  /*1130*/  FADD.FTZ R24, RZ, R3 ;  /* 0x00000003ff187221 */ /* 0x000fe20000010000 */
[----:B------:R-:W-:Y:S01]  /*1140*/  FMUL.FTZ R12, R100, R123 ;  /* 0x0000007b640c7220 */ /* 0x000fe20000410000 */
[----:B------:R-:W-:Y:S01]  /*1150*/  FFMA.FTZ R121, R0, R3, RZ ;  /* 0x0000000300797223 */ /* 0x000fe200000100ff */
[C---:B------:R-:W-:Y:S01]  /*1160*/  FMUL.FTZ R14, R100.reuse, R133 ;  /* 0x00000085640e7220 */ /* 0x040fe20000410000 */
[----:B------:R-:W-:Y:S01]  /*1170*/  FMUL.FTZ R18, R100, R141 ;  /* 0x0000008d64127220 */ /* 0x000fe20000410000 */
[----:B------:R-:W-:Y:S02]  /*1180*/  HADD2.F32 R120, -RZ, R117.H0_H0 ;  /* 0x20000075ff787230 */ /* 0x000fe40000004100 */
[----:B------:R-:W-:Y:S01]  /*1190*/  FADD.FTZ R123, R24, R143 ;  /* 0x0000008f187b7221 */ /* 0x000fe20000010000 */
[----:B------:R-:W-:-:S02]  /*11a0*/  HADD2.F32 R133, -RZ, R168.H0_H0 ;  /* 0x200000a8ff857230 */ /* 0x000fc40000004100 */
[----:B------:R-:W-:Y:S01]  /*11b0*/  FMUL.FTZ R13, R100, R127 ;  /* 0x0000007f640d7220 */ /* 0x000fe20000410000 */
[----:B------:R-:W-:Y:S02]  /*11c0*/  HADD2.F32 R141, -RZ, R134.H0_H0 ;  /* 0x20000086ff8d7230 */ /* 0x000fe40000004100 */
[----:B------:R-:W-:Y:S01]  /*11d0*/  FMUL.FTZ R134, R125, R4 ;  /* 0x000000047d867220 */ /* 0x000fe20000410000 */
[----:B------:R-:W-:Y:S01]  /*11e0*/  FFMA.FTZ R24, R12, R143, R121 ;  /* 0x0000008f0c187223 */ /* 0x000fe20000010079 */
[----:B------:R-:W-:Y:S01]  /*11f0*/  SHF.R.U64 R138, R86, 0x10, R87 ;  /* 0x00000010568a7819 */ /* 0x000fe20000001257 */
[----:B------:R-:W-:Y:S02]  /*1200*/  HADD2.F32 R145, -RZ, R116.H1_H1 ;  /* 0x30000074ff917230 */ /* 0x000fe40000004100 */
[----:B------:R-:W-:Y:S01]  /*1210*/  FMUL.FTZ R127, R120, R133 ;  /* 0x00000085787f7220 */ /* 0x000fe20000410000 */
[----:B------:R-:W-:Y:S01]  /*1220*/  FADD.FTZ R78, R123, R134 ;  /* 0x000000867b4e7221 */ /* 0x000fe20000010000 */
[----:B------:R-:W-:Y:S01]  /*1230*/  FFMA.FTZ R121, R13, R134, R24 ;  /* 0x000000860d797223 */ /* 0x000fe20000010018 */
[C---:B------:R-:W-:Y:S01]  /*1240*/  FMUL.FTZ R15, R100.reuse, R135 ;  /* 0x00000087640f7220 */ /* 0x040fe20000410000 */
[----:B------:R-:W-:Y:S01]  /*1250*/  FMUL.FTZ R17, R100, R139 ;  /* 0x0000008b64117220 */ /* 0x000fe20000410000 */
[----:B------:R-:W-:-:S02]  /*1260*/  HADD2.F32 R122, -RZ, R115.H1_H1 ;  /* 0x30000073ff7a7230 */ /* 0x000fc40000004100 */
[----:B------:R-:W-:Y:S01]  /*1270*/  FADD.FTZ R125, R78, R127 ;  /* 0x0000007f4e7d7221 */ /* 0x000fe20000010000 */
[----:B------:R-:W-:Y:S02]  /*1280*/  HADD2.F32 R135, -RZ, R148.H0_H0 ;  /* 0x20000094ff877230 */ /* 0x000fe40000004100 */
[----:B------:R-:W-:Y:S01]  /*1290*/  FFMA.FTZ R24, R14, R127, R121 ;  /* 0x0000007f0e187223 */ /* 0x000fe20000010079 */
[----:B------:R-:W-:Y:S02]  /*12a0*/  HADD2.F32 R139, -RZ, R138.H0_H0 ;  /* 0x2000008aff8b7230 */ /* 0x000fe40000004100 */
[----:B------:R-:W-:Y:S01]  /*12b0*/  FMUL.FTZ R138, R145, R6 ;  /* 0x00000006918a7220 */ /* 0x000fe20000410000 */
[----:B------:R-:W-:Y:S01]  /*12c0*/  SHF.R.U32.HI R142, RZ, 0x10, R79 ;  /* 0x00000010ff8e7819 */ /* 0x000fe2000001164f */
[----:B------:R-:W-:Y:S02]  /*12d0*/  HADD2.F32 R147, -RZ, R116.H0_H0 ;  /* 0x20000074ff937230 */ /* 0x000fe40000004100 */
[----:B------:R-:W-:Y:S01]  /*12e0*/  FMUL.FTZ R123, R122, R135 ;  /* 0x000000877a7b7220 */ /* 0x000fe20000410000 */
[----:B------:R-:W-:Y:S01]  /*12f0*/  FADD.FTZ R78, R125, R138 ;  /* 0x0000008a7d4e7221 */ /* 0x000fe20000010000 */
[----:B------:R-:W-:Y:S01]  /*1300*/  SHF.R.U64 R126, R84, 0x10, R85 ;  /* 0x00000010547e7819 */ /* 0x000fe20000001255 */
[----:B------:R-:W-:Y:S01]  /*1310*/  FMUL.FTZ R16, R100, R137 ;  /* 0x0000008964107220 */ /* 0x000fe20000410000 */
[----:B------:R-:W-:Y:S01]  /*1320*/  FFMA.FTZ R121, R15, R138, R24 ;  /* 0x0000008a0f797223 */ /* 0x000fe20000010018 */
[----:B------:R-:W-:-:S02]  /*1330*/  HADD2.F32 R10, -RZ, R130.H1_H1 ;  /* 0x30000082ff0a7230 */ /* 0x000fc40000004100 */
        /* <DEDUP_REMOVED lines=8> */
[----:B------:R-:W-:Y:S01]  /*13c0*/  FMUL.FTZ R22, R100, R157 ;  /* 0x0000009d64167220 */ /* 0x000fe20000410000 */
[----:B------:R-:W-:Y:S02]  /*13d0*/  HADD2.F32 R130, -RZ, R126.H0_H0 ;  /* 0x2000007eff827230 */ /* 0x000fe40000004100 */
[----:B------:R-:W-:Y:S01]  /*13e0*/  FMUL.FTZ R126, R149, R10 ;  /* 0x0000000a957e7220 */ /* 0x000fe20000410000 */
[----:B------:R-:W-:Y:S01]  /*13f0*/  FMUL.FTZ R149, R152, R137 ;  /* 0x0000008998957220 */ /* 0x000fe20000410000 */
[----:B------:R-:W-:Y:S01]  /*1400*/  FADD.FTZ R78, R151, R142 ;  /* 0x0000008e974e7221 */ /* 0x000fe20000010000 */
[----:B------:R-:W-:Y:S01]  /*1410*/  FFMA.FTZ R121, R17, R142, R24 ;  /* 0x0000008e11797223 */ /* 0x000fe20000010018 */
[----:B------:R-:W-:Y:S01]  /*1420*/  HADD2.F32 R154, -RZ, R113.H1_H1 ;  /* 0x30000071ff9a7230 */ /* 0x000fe20000004100 */
[----:B------:R-:W-:Y:S01]  /*1430*/  SHF.R.U32.HI R124, RZ, 0x10, R85 ;  /* 0x00000010ff7c7819 */ /* 0x000fe20000011655 */
[----:B------:R-:W-:Y:S01]  /*1440*/  FADD.FTZ R157, R78, R149 ;  /* 0x000000954e9d7221 */ /* 0x000fe20000010000 */
[----:B------:R-:W-:-:S02]  /*1450*/  HADD2.F32 R90, -RZ, R128.H1_H1 ;  /* 0x30000080ff5a7230 */ /* 0x000fc40000004100 */
[----:B------:R-:W-:Y:S01]  /*1460*/  FFMA.FTZ R24, R18, R149, R121 ;  /* 0x0000009512187223 */ /* 0x000fe20000010079 */
[----:B------:R-:W-:Y:S02]  /*1470*/  HADD2.F32 R128, -RZ, R128.H0_H0 ;  /* 0x20000080ff807230 */ /* 0x000fe40000004100 */
[----:B------:R-:W-:Y:S01]  /*1480*/  FMUL.FTZ R121, R154, R139 ;  /* 0x0000008b9a797220 */ /* 0x000fe20000410000 */
[----:B------:R-:W-:Y:S02]  /*1490*/  HADD2.F32 R159, -RZ, R112.H1_H1 ;  /* 0x30000070ff9f7230 */ /* 0x000fe40000004100 */
[----:B------:R-:W-:Y:S01]  /*14a0*/  FADD.FTZ R122, R157, R126 ;  /* 0x0000007e9d7a7221 */ /* 0x000fe20000010000 */
[----:B------:R-:W-:Y:S02]  /*14b0*/  HADD2.F32 R153, -RZ, R114.H0_H0 ;  /* 0x20000072ff997230 */ /* 0x000fe40000004100 */
[----:B------:R-:W-:Y:S01]  /*14c0*/  FFMA.FTZ R157, R19, R126, R24 ;  /* 0x0000007e139d7223 */ /* 0x000fe20000010018 */
[----:B------:R-:W-:-:S02]  /*14d0*/  HADD2.F32 R158, -RZ, R112.H0_H0 ;  /* 0x20000070ff9e7230 */ /* 0x000fc40000004100 */
[----:B------:R-:W-:Y:S01]  /*14e0*/  FMUL.FTZ R21, R100, R155 ;  /* 0x0000009b64157220 */ /* 0x000fe20000410000 */
        /* <DEDUP_REMOVED lines=16> */
[----:B------:R-:W-:Y:S02]  /*15f0*/  HADD2.F32 R160, -RZ, R110.H1_H1 ;  /* 0x3000006effa07230 */ /* 0x000fe40000004100 */
[----:B------:R-:W-:Y:S01]  /*1600*/  FADD.FTZ R161, R159, R124 ;  /* 0x0000007c9fa17221 */ /* 0x000fe20000010000 */
[----:B------:R-:W-:Y:S01]  /*1610*/  FMUL.FTZ R25, R100, R165 ;  /* 0x000000a564197220 */ /* 0x000fe20000410000 */
[----:B------:R-:W-:Y:S01]  /*1620*/  FFMA.FTZ R158, R23, R124, R24 ;  /* 0x0000007c179e7223 */ /* 0x000fe20000010018 */
[----:B------:R-:W-:-:S02]  /*1630*/  HADD2.F32 R169, -RZ, R111.H0_H0 ;  /* 0x2000006fffa97230 */ /* 0x000fc40000004100 */
[----:B------:R-:W-:Y:S01]  /*1640*/  FMUL.FTZ R145, R160, R9 ;  /* 0x00000009a0917220 */ /* 0x000fe20000410000 */
[----:B------:R-:W-:Y:S01]  /*1650*/  FADD.FTZ R160, R161, R78 ;  /* 0x0000004ea1a07221 */ /* 0x000fe20000010000 */
[----:B------:R-:W-:Y:S01]  /*1660*/  FMUL.FTZ R26, R100, R167 ;  /* 0x000000a7641a7220 */ /* 0x000fe20000410000 */
[----:B------:R-:W-:Y:S01]  /*1670*/  FFMA.FTZ R161, R25, R78, R158 ;  /* 0x0000004e19a17223 */ /* 0x000fe2000001009e */
[----:B------:R-:W-:Y:S01]  /*1680*/  SHF.R.U64 R136, R82, 0x10, R83 ;  /* 0x0000001052887819 */ /* 0x000fe20000001253 */
[----:B------:R-:W-:Y:S01]  /*1690*/  FMUL.FTZ R27, R100, R171 ;  /* 0x000000ab641b7220 */ /* 0x000fe20000410000 */
[----:B------:R-:W-:Y:S01]  /*16a0*/  FMUL.FTZ R120, R169, R132 ;  /* 0x00000084a9787220 */ /* 0x000fe20000410000 */
[----:B------:R-:W-:Y:S01]  /*16b0*/  FADD.FTZ R163, R160, R125 ;  /* 0x0000007da0a37221 */ /* 0x000fe20000010000 */
[----:B------:R-:W-:Y:S01]  /*16c0*/  FFMA.FTZ R158, R26, R125, R161 ;  /* 0x0000007d1a9e7223 */ /* 0x000fe200000100a1 */
[----:B------:R-:W-:Y:S01]  /*16d0*/  SHF.R.U64 R144, R80, 0x10, R81 ;  /* 0x0000001050907819 */ /* 0x000fe20000001251 */
[----:B------:R-:W-:-:S02]  /*16e0*/  HADD2.F32 R175, -RZ, R109.H1_H1 ;  /* 0x3000006dffaf7230 */ /* 0x000fc40000004100 */
[C---:B------:R-:W-:Y:S01]  /*16f0*/  FMUL.FTZ R80, R100.reuse, R173 ;  /* 0x000000ad64507220 */ /* 0x040fe20000410000 */
[----:B------:R-:W-:Y:S02]  /*1700*/  HADD2.F32 R136, -RZ, R136.H0_H0 ;  /* 0x20000088ff887230 */ /* 0x000fe40000004100 */
[----:B------:R-:W-:Y:S01]  /*1710*/  FADD.FTZ R160, R163, R120 ;  /* 0x00000078a3a07221 */ /* 0x000fe20000010000 */
[----:B------:R-:W-:Y:S01]  /*1720*/  FFMA.FTZ R161, R27, R120, R158 ;  /* 0x000000781ba17223 */ /* 0x000fe2000001009e */
[----:B------:R-:W-:Y:S01]  /*1730*/  SHF.R.U32.HI R140, RZ, 0x10, R83 ;  /* 0x00000010ff8c7819 */ /* 0x000fe20000011653 */
[----:B------:R-:W-:Y:S01]  /*1740*/  HADD2.F32 R162, -RZ, R110.H0_H0 ;  /* 0x2000006effa27230 */ /* 0x000fe20000004100 */
[----:B------:R-:W-:Y:S01]  /*1750*/  SHF.R.U32.HI R146, RZ, 0x10, R81 ;  /* 0x00000010ff927819 */ /* 0x000fe20000011651 */
        /* <DEDUP_REMOVED lines=64> */
.L_x_2344:
[----:B------:R-:W-:Y:S01]  /*1b60*/  SHF.R.U64 R136, R84, 0x10, R85 ;  /* 0x0000001054887819 */ /* 0x000fe20000001255 */
[----:B------:R-:W-:Y:S01]  /*1b70*/  HADD2.F32 R84, -RZ, R106.H0_H0 ;  /* 0x2000006aff547230 */ /* 0x000fe20000004100 */
[--C-:B------:R-:W-:Y:S01]  /*1b80*/  SHF.R.U64 R140, R82, 0x10, R83.reuse ;  /* 0x00000010528c7819 */ /* 0x100fe20000001253 */
[----:B------:R-:W-:Y:S01]  /*1b90*/  HADD2.F32 R149, -RZ, R118.H0_H0 ;  /* 0x20000076ff957230 */ /* 0x000fe20000004100 */
[----:B------:R-:W-:Y:S01]  /*1ba0*/  SHF.R.U32.HI R148, RZ, 0x10, R83 ;  /* 0x00000010ff947819 */ /* 0x000fe20000011653 */
[----:B------:R-:W-:Y:S02]  /*1bb0*/  HADD2.F32 R83, -RZ, R39.H0_H0 ;  /* 0x20000027ff537230 */ /* 0x000fe40000004100 */
[----:B------:R-:W-:Y:S01]  /*1bc0*/  FADD.FTZ R7, -R84, R7 ;  /* 0x0000000754077221 */ /* 0x000fe20000010100 */
[----:B------:R-:W-:Y:S01]  /*1bd0*/  HADD2.F32 R84, -RZ, R105.H1_H1 ;  /* 0x30000069ff547230 */ /* 0x000fe20000004100 */
[----:B------:R-:W-:Y:S01]  /*1be0*/  SHF.R.U32.HI R143, RZ, 0x10, R85 ;  /* 0x00000010ff8f7819 */ /* 0x000fe20000011655 */
[----:B------:R-:W-:-:S02]  /*1bf0*/  HADD2.F32 R85, -RZ, R35.H0_H0 ;  /* 0x20000023ff557230 */ /* 0x000fc40000004100 */
[----:B------:R-:W-:Y:S01]  /*1c00*/  FADD.FTZ R6, -R83, R6 ;  /* 0x0000000653067221 */ /* 0x000fe20000010100 */
[----:B------:R-:W-:Y:S02]  /*1c10*/  HADD2.F32 R83, -RZ, R37.H0_H0 ;  /* 0x20000025ff537230 */ /* 0x000fe40000004100 */
[----:B------:R-:W-:Y:S01]  /*1c20*/  FADD.FTZ R9, -R84, R9 ;  /* 0x0000000954097221 */ /* 0x000fe20000010100 */
[----:B------:R-:W-:Y:S01]  /*1c30*/  HADD2.F32 R84, -RZ, R104.H1_H1 ;  /* 0x30000068ff547230 */ /* 0x000fe20000004100 */
[----:B------:R-:W0:Y:S01]  /*1c40*/  MUFU.RCP R163, R149 ;  /* 0x0000009500a37308 */ /* 0x000e220000001000 */
[----:B------:R-:W-:Y:S02]  /*1c50*/  HADD2.F32 R127, -RZ, R117.H0_H0 ;  /* 0x20000075ff7f7230 */ /* 0x000fe40000004100 */
[----:B------:R-:W-:Y:S01]  /*1c60*/  FADD.FTZ R10, -R83, R10 ;  /* 0x0000000a530a7221 */ /* 0x000fe20000010100 */
[----:B------:R-:W-:Y:S01]  /*1c70*/  SHF.R.U64 R133, R90, 0x10, R91 ;  /* 0x000000105a857819 */ /* 0x000fe2000000125b */
[----:B------:R-:W-:Y:S01]  /*1c80*/  FADD.FTZ R83, -R84, R13 ;  /* 0x0000000d54537221 */ /* 0x000fe20000010100 */
[----:B------:R-:W-:-:S02]  /*1c90*/  HADD2.F32 R13, -RZ, R32.H0_H0 ;  /* 0x20000020ff0d7230 */ /* 0x000fc40000004100 */
[----:B------:R-:W-:Y:S01]  /*1ca0*/  FADD.FTZ R84, -R85, R14 ;  /* 0x0000000e55547221 */ /* 0x000fe20000010100 */
[----:B------:R-:W-:Y:S01]  /*1cb0*/  HADD2.F32 R14, -RZ, R103.H0_H0 ;  /* 0x20000067ff0e7230 */ /* 0x000fe20000004100 */
[----:B------:R-:W1:Y:S01]  /*1cc0*/  MUFU.RCP R168, R127 ;  /* 0x0000007f00a87308 */ /* 0x000e620000001000 */
[----:B------:R-:W-:Y:S01]  /*1cd0*/  SHF.R.U32.HI R137, RZ, 0x10, R91 ;  /* 0x00000010ff897819 */ /* 0x000fe2000001165b */
[----:B------:R-:W-:Y:S01]  /*1ce0*/  FADD.FTZ R170, -R13, R16 ;  /* 0x000000100daa7221 */ /* 0x000fe20000010100 */
[----:B------:R-:W-:Y:S02]  /*1cf0*/  HADD2.F32 R13, -RZ, R30.H0_H0 ;  /* 0x2000001eff0d7230 */ /* 0x000fe40000004100 */
[----:B------:R-:W-:Y:S01]  /*1d00*/  FADD.FTZ R91, -R14, R19 ;  /* 0x000000130e5b7221 */ /* 0x000fe20000010100 */
[----:B------:R-:W-:Y:S01]  /*1d10*/  HADD2.F32 R90, -RZ, R105.H0_H0 ;  /* 0x20000069ff5a7230 */ /* 0x000fe20000004100 */
[----:B------:R-:W-:Y:S01]  /*1d20*/  SHF.R.U64 R144, R80, 0x10, R81 ;  /* 0x0000001050907819 */ /* 0x000fe20000001251 */
[----:B------:R-:W-:-:S02]  /*1d30*/  HADD2.F32 R14, -RZ, R102.H0_H0 ;  /* 0x20000066ff0e7230 */ /* 0x000fc40000004100 */
[----:B------:R-:W-:Y:S01]  /*1d40*/  FADD.FTZ R171, -R13, R20 ;  /* 0x000000140dab7221 */ /* 0x000fe20000010100 */
[----:B------:R-:W-:Y:S02]  /*1d50*/  HADD2.F32 R82, -RZ, R106.H1_H1 ;  /* 0x3000006aff527230 */ /* 0x000fe40000004100 */
[----:B------:R-:W-:Y:S01]  /*1d60*/  FADD.FTZ R11, -R90, R11 ;  /* 0x0000000b5a0b7221 */ /* 0x000fe20000010100 */
[----:B------:R-:W-:Y:S01]  /*1d70*/  HADD2.F32 R13, -RZ, R28.H0_H0 ;  /* 0x2000001cff0d7230 */ /* 0x000fe20000004100 */
[----:B------:R-:W-:Y:S01]  /*1d80*/  SHF.R.U32.HI R146, RZ, 0x10, R81 ;  /* 0x00000010ff927819 */ /* 0x000fe20000011651 */
[----:B------:R-:W-:Y:S02]  /*1d90*/  HADD2.F32 R126, -RZ, R114.H1_H1 ;  /* 0x30000072ff7e7230 */ /* 0x000fe40000004100 */
[----:B------:R-:W-:Y:S01]  /*1da0*/  FADD.FTZ R174, -R14, R23 ;  /* 0x000000170eae7221 */ /* 0x000fe20000010100 */
[----:B------:R-:W-:Y:S02]  /*1db0*/  HADD2.F32 R90, -RZ, R104.H0_H0 ;  /* 0x20000068ff5a7230 */ /* 0x000fe40000004100 */
[----:B------:R-:W-:Y:S01]  /*1dc0*/  FADD.FTZ R82, -R82, R5 ;  /* 0x0000000552527221 */ /* 0x000fe20000010100 */
[----:B------:R-:W-:Y:S01]  /*1dd0*/  HADD2.F32 R81, -RZ, R38.H0_H0 ;  /* 0x20000026ff517230 */ /* 0x000fe20000004100 */
[--C-:B------:R-:W-:Y:S01]  /*1de0*/  SHF.R.U64 R135, R78, 0x10, R79.reuse ;  /* 0x000000104e877819 */ /* 0x100fe2000000124f */
[----:B------:R-:W-:Y:S01]  /*1df0*/  HADD2.F32 R14, -RZ, R101.H0_H0 ;  /* 0x20000065ff0e7230 */ /* 0x000fe20000004100 */
[----:B------:R-:W-:Y:S01]  /*1e00*/  SHF.R.U32.HI R141, RZ, 0x10, R79 ;  /* 0x00000010ff8d7819 */ /* 0x000fe2000001164f */
[----:B------:R-:W-:-:S02]  /*1e10*/  HADD2.F32 R147, -RZ, R116.H1_H1 ;  /* 0x30000074ff937230 */ /* 0x000fc40000004100 */
[----:B------:R-:W-:Y:S01]  /*1e20*/  FADD.FTZ R175, -R13, R24 ;  /* 0x000000180daf7221 */ /* 0x000fe20000010100 */
[----:B------:R-:W-:Y:S01]  /*1e30*/  HADD2.F32 R5, -RZ, R36.H0_H0 ;  /* 0x20000024ff057230 */ /* 0x000fe20000004100 */
[----:B------:R-:W2:Y:S01]  /*1e40*/  MUFU.RCP R162, R126 ;  /* 0x0000007e00a27308 */ /* 0x000ea20000001000 */
[----:B------:R-:W-:Y:S02]  /*1e50*/  HADD2.F32 R122, -RZ, R115.H0_H0 ;  /* 0x20000073ff7a7230 */ /* 0x000fe40000004100 */
[----:B0-----:R-:W-:Y:S01]  /*1e60*/  FMUL.FTZ R13, R6, R163 ;  /* 0x000000a3060d7220 */ /* 0x001fe20000410000 */
        /* <DEDUP_REMOVED lines=21> */
[----:B------:R-:W3:Y:S01]  /*1fc0*/  MUFU.RCP R80, R152 ;  /* 0x0000009800507308 */ /* 0x000ee20000001000 */
[----:B------:R-:W-:Y:S02]  /*1fd0*/  HADD2.F32 R12, -RZ, R103.H1_H1 ;  /* 0x30000067ff0c7230 */ /* 0x000fe40000004100 */
[----:B------:R-:W-:Y:S02]  /*1fe0*/  HADD2.F32 R121, -RZ, R113.H1_H1 ;  /* 0x30000071ff797230 */ /* 0x000fe40000004100 */
[----:B------:R-:W-:Y:S01]  /*1ff0*/  FADD.FTZ R173, -R15, R22 ;  /* 0x000000160fad7221 */ /* 0x000fe20000010100 */
[----:B------:R-:W-:Y:S02]  /*2000*/  HADD2.F32 R15, -RZ, R29.H0_H0 ;  /* 0x2000001dff0f7230 */ /* 0x000fe40000004100 */
[----:B------:R-:W-:Y:S01]  /*2010*/  FADD.FTZ R85, -R12, R17 ;  /* 0x000000110c557221 */ /* 0x000fe20000010100 */
[----:B------:R-:W-:Y:S01]  /*2020*/  HADD2.F32 R12, -RZ, R102.H1_H1 ;  /* 0x30000066ff0c7230 */ /* 0x000fe20000004100 */
[----:B------:R-:W4:Y:S01]  /*2030*/  MUFU.RCP R4, R79 ;  /* 0x0000004f00047308 */ /* 0x000f220000001000 */
[----:B--2---:R-:W-:Y:S01]  /*2040*/  FMUL.FTZ R19, R5, R162 ;  /* 0x000000a205137220 */ /* 0x004fe20000410000 */
[----:B------:R-:W-:-:S02]  /*2050*/  HADD2.F32 R5, -RZ, R132.H1_H1 ;  /* 0x30000084ff057230 */ /* 0x000fc40000004100 */
[----:B------:R-:W-:Y:S01]  /*2060*/  FADD.FTZ R177, -R15, R26 ;  /* 0x0000001a0fb17221 */ /* 0x000fe20000010100 */
[----:B0-----:R-:W-:Y:S01]  /*2070*/  FMUL.FTZ R15, R8, R167 ;  /* 0x000000a7080f7220 */ /* 0x001fe20000410000 */
[----:B------:R-:W-:Y:S01]  /*2080*/  FADD.FTZ R172, -R12, R21 ;  /* 0x000000150cac7221 */ /* 0x000fe20000010100 */
[----:B-1----:R-:W-:Y:S01]  /*2090*/  FMUL.FTZ R18, R11, R164 ;  /* 0x000000a40b127220 */ /* 0x002fe20000410000 */
[--C-:B------:R-:W-:Y:S01]  /*20a0*/  HADD2.F32 R6, -RZ, R131.reuse.H1_H1 ;  /* 0x30000083ff067230 */ /* 0x100fe20000004100 */
[----:B------:R-:W0:Y:S01]  /*20b0*/  MUFU.RCP R165, R145 ;  /* 0x0000009100a57308 */ /* 0x000e220000001000 */
[----:B------:R-:W-:Y:S02]  /*20c0*/  HADD2.F32 R8, -RZ, R131.H0_H0 ;  /* 0x20000083ff087230 */ /* 0x000fe40000004100 */
[----:B---3--:R-:W-:Y:S01]  /*20d0*/  FMUL.FTZ R26, R87, R80 ;  /* 0x00000050571a7220 */ /* 0x008fe20000410000 */
[----:B------:R-:W-:Y:S02]  /*20e0*/  HADD2.F32 R123, -RZ, R115.H1_H1 ;  /* 0x30000073ff7b7230 */ /* 0x000fe40000004100 */
[----:B------:R-:W-:-:S02]  /*20f0*/  HADD2.F32 R12, -RZ, R101.H1_H1 ;  /* 0x30000065ff0c7230 */ /* 0x000fc40000004100 */
[----:B------:R-:W-:Y:S01]  /*2100*/  HADD2.F32 R11, -RZ, R3.H1_H1 ;  /* 0x30000003ff0b7230 */ /* 0x000fe20000004100 */
[----:B------:R-:W1:Y:S01]  /*2110*/  MUFU.RCP R7, R163 ;  /* 0x000000a300077308 */ /* 0x000e620000001000 */
[----:B------:R-:W-:Y:S02]  /*2120*/  HADD2.F32 R131, -RZ, R133.H0_H0 ;  /* 0x20000085ff837230 */ /* 0x000fe40000004100 */
[----:B----4-:R-:W-:Y:S01]  /*2130*/  FMUL.FTZ R27, R91, R4 ;  /* 0x000000045b1b7220 */ /* 0x010fe20000410000 */
[----:B------:R-:W-:Y:S02]  /*2140*/  HADD2.F32 R91, -RZ, R3.H0_H0 ;  /* 0x20000003ff5b7230 */ /* 0x000fe40000004100 */
[----:B------:R-:W-:Y:S01]  /*2150*/  FMUL.FTZ R3, R138, R5 ;  /* 0x000000058a037220 */ /* 0x000fe20000410000 */
[----:B------:R-:W-:Y:S02]  /*2160*/  HADD2.F32 R124, -RZ, R112.H1_H1 ;  /* 0x30000070ff7c7230 */ /* 0x000fe40000004100 */
[----:B------:R-:W-:Y:S01]  /*2170*/  FADD.FTZ R176, -R12, R25 ;  /* 0x000000190cb07221 */ /* 0x000fe20000010100 */
[----:B------:R-:W-:Y:S01]  /*2180*/  HADD2.F32 R4, -RZ, R132.H0_H0 ;  /* 0x20000084ff047230 */ /* 0x000fe20000004100 */
[----:B------:R2:W3:Y:S01]  /*2190*/  MUFU.RCP R0, R138 ;  /* 0x0000008a00007308 */ /* 0x0004e20000001000 */
[----:B------:R-:W-:-:S02]  /*21a0*/  HADD2.F32 R133, -RZ, R137.H0_H0 ;  /* 0x20000089ff857230 */ /* 0x000fc40000004100 */
[----:B0-----:R-:W-:Y:S01]  /*21b0*/  FMUL.FTZ R17, R10, R165 ;  /* 0x000000a50a117220 */ /* 0x001fe20000410000 */
[----:B------:R-:W-:Y:S02]  /*21c0*/  HADD2.F32 R10, -RZ, R130.H1_H1 ;  /* 0x30000082ff0a7230 */ /* 0x000fe40000004100 */
[----:B------:R-:W-:Y:S02]  /*21d0*/  HADD2.F32 R137, -RZ, R141.H0_H0 ;  /* 0x2000008dff897230 */ /* 0x000fe40000004100 */
[----:B------:R-:W-:Y:S01]  /*21e0*/  FMUL.FTZ R127, R127, R133 ;  /* 0x000000857f7f7220 */ /* 0x000fe20000410000 */
[----:B------:R-:W-:Y:S01]  /*21f0*/  HADD2.F32 R132, -RZ, R143.H0_H0 ;  /* 0x2000008fff847230 */ /* 0x000fe20000004100 */
[----:B------:R0:W4:Y:S01]  /*2200*/  MUFU.RCP R169, R134 ;  /* 0x0000008600a97308 */ /* 0x0001220000001000 */
[----:B------:R-:W-:Y:S02]  /*2210*/  HADD2.F32 R141, -RZ, R142.H0_H0 ;  /* 0x2000008eff8d7230 */ /* 0x000fe40000004100 */
[----:B-1----:R-:W-:Y:S01]  /*2220*/  FMUL.FTZ R87, R178, R7 ;  /* 0x00000007b2577220 */ /* 0x002fe20000410000 */
[----:B------:R-:W-:-:S02]  /*2230*/  HADD2.F32 R7, -RZ, R130.H0_H0 ;  /* 0x20000082ff077230 */ /* 0x000fc40000004100 */
[----:B------:R-:W-:Y:S01]  /*2240*/  FMUL.FTZ R143, R134, R131 ;  /* 0x00000083868f7220 */ /* 0x000fe20000410000 */
[----:B------:R-:W-:Y:S02]  /*2250*/  HADD2.F32 R130, -RZ, R136.H0_H0 ;  /* 0x20000088ff827230 */ /* 0x000fe40000004100 */
[----:B--2---:R-:W-:Y:S01]  /*2260*/  FMUL.FTZ R138, R147, R6 ;  /* 0x00000006938a7220 */ /* 0x004fe20000410000 */
[----:B------:R-:W-:Y:S01]  /*2270*/  HADD2.F32 R136, -RZ, R140.H0_H0 ;  /* 0x2000008cff887230 */ /* 0x000fe20000004100 */
[----:B------:R-:W1:Y:S01]  /*2280*/  MUFU.RCP R153, R120 ;  /* 0x0000007800997308 */ /* 0x000e620000001000 */
[----:B------:R-:W-:Y:S02]  /*2290*/  HADD2.F32 R140, -RZ, R148.H0_H0 ;  /* 0x20000094ff8c7230 */ /* 0x000fe40000004100 */
[----:B---3--:R-:W-:Y:S01]  /*22a0*/  FMUL.FTZ R0, R81, R0 ;  /* 0x0000000051007220 */ /* 0x008fe20000410000 */
[----:B------:R-:W-:Y:S01]  /*22b0*/  FADD.FTZ R148, RZ, R3 ;  /* 0x00000003ff947221 */ /* 0x000fe20000010000 */
[----:B0-----:R-:W-:Y:S01]  /*22c0*/  FMUL.FTZ R134, R149, R4 ;  /* 0x0000000495867220 */ /* 0x001fe20000410000 */
[----:B------:R-:W-:-:S02]  /*22d0*/  HADD2.F32 R125, -RZ, R114.H0_H0 ;  /* 0x20000072ff7d7230 */ /* 0x000fc40000004100 */
[----:B------:R-:W-:Y:S01]  /*22e0*/  FFMA.FTZ R142, R3, R0, RZ ;  /* 0x00000000038e7223 */ /* 0x000fe200000100ff */
[----:B------:R-:W-:Y:S01]  /*22f0*/  FADD.FTZ R149, R148, R143 ;  /* 0x0000008f94957221 */ /* 0x000fe20000010000 */
[----:B------:R-:W0:Y:S01]  /*2300*/  MUFU.RCP R160, R121 ;  /* 0x0000007900a07308 */ /* 0x000e220000001000 */
[----:B------:R-:W-:Y:S02]  /*2310*/  HADD2.F32 R135, -RZ, R135.H0_H0 ;  /* 0x20000087ff877230 */ /* 0x000fe40000004100 */
[----:B----4-:R-:W-:Y:S01]  /*2320*/  FMUL.FTZ R12, R82, R169 ;  /* 0x000000a9520c7220 */ /* 0x010fe20000410000 */
[----:B------:R-:W-:Y:S01]  /*2330*/  FADD.FTZ R162, R149, R134 ;  /* 0x0000008695a27221 */ /* 0x000fe20000010000 */
[----:B------:R-:W-:Y:S01]  /*2340*/  FMUL.FTZ R149, R122, R137 ;  /* 0x000000897a957220 */ /* 0x000fe20000410000 */
[----:B------:R-:W-:Y:S02]  /*2350*/  HADD2.F32 R78, -RZ, R111.H1_H1 ;  /* 0x3000006fff4e7230 */ /* 0x000fe40000004100 */
[----:B------:R-:W-:Y:S01]  /*2360*/  FFMA.FTZ R147, R143, R12, R142 ;  /* 0x0000000c8f937223 */ /* 0x000fe2000001008e */
[----:B------:R-:W-:Y:S01]  /*2370*/  FMUL.FTZ R142, R145, R8 ;  /* 0x00000008918e7220 */ /* 0x000fe20000410000 */
[----:B------:R2:W3:Y:S01]  /*2380*/  MUFU.RCP R166, R123 ;  /* 0x0000007b00a67308 */ /* 0x0004e20000001000 */
[----:B------:R-:W-:Y:S01]  /*2390*/  FADD.FTZ R145, R162, R127 ;  /* 0x0000007fa2917221 */ /* 0x000fe20000010000 */
[----:B-1----:R-:W-:Y:S01]  /*23a0*/  FMUL.FTZ R22, R90, R153 ;  /* 0x000000995a167220 */ /* 0x002fe20000410000 */
[----:B------:R-:W-:-:S02]  /*23b0*/  HADD2.F32 R90, -RZ, R128.H1_H1 ;  /* 0x30000080ff5a7230 */ /* 0x000fc40000004100 */
[----:B------:R-:W-:Y:S01]  /*23c0*/  FMUL.FTZ R126, R126, R10 ;  /* 0x0000000a7e7e7220 */ /* 0x000fe20000410000 */
[----:B------:R-:W-:Y:S01]  /*23d0*/  FADD.FTZ R162, R145, R138 ;  /* 0x0000008a91a27221 */ /* 0x000fe20000010000 */
[----:B------:R-:W-:Y:S02]  /*23e0*/  HADD2.F32 R24, -RZ, R108.H0_H0 ;  /* 0x2000006cff187230 */ /* 0x000fe40000004100 */
[----:B------:R-:W-:Y:S01]  /*23f0*/  FMUL.FTZ R164, R8, R17 ;  /* 0x0000001108a47220 */ /* 0x000fe20000410000 */
[----:B------:R-:W1:Y:S01]  /*2400*/  MUFU.RCP R151, R124 ;  /* 0x0000007c00977308 */ /* 0x000e620000001000 */
[----:B------:R-:W-:Y:S01]  /*2410*/  FMUL.FTZ R148, R125, R90 ;  /* 0x0000005a7d947220 */ /* 0x000fe20000410000 */
[----:B0-----:R-:W-:Y:S01]  /*2420*/  FMUL.FTZ R20, R83, R160 ;  /* 0x000000a053147220 */ /* 0x001fe20000410000 */
[----:B------:R-:W-:Y:S01]  /*2430*/  FFMA.FTZ R160, R134, R13, R147 ;  /* 0x0000000d86a07223 */ /* 0x000fe20000010093 */
[----:B--2---:R-:W-:Y:S01]  /*2440*/  FMUL.FTZ R123, R123, R135 ;  /* 0x000000877b7b7220 */ /* 0x004fe20000410000 */
[----:B------:R-:W-:-:S02]  /*2450*/  HADD2.F32 R139, -RZ, R139.H0_H0 ;  /* 0x2000008bff8b7230 */ /* 0x000fc40000004100 */
[----:B------:R-:W-:Y:S01]  /*2460*/  HADD2.F32 R158, -RZ, R108.H1_H1 ;  /* 0x3000006cff9e7230 */ /* 0x000fe20000004100 */
[----:B------:R0:W2:Y:S01]  /*2470*/  MUFU.RCP R155, R125 ;  /* 0x0000007d009b7308 */ /* 0x0000a20000001000 */
[----:B------:R-:W-:Y:S01]  /*2480*/  FADD.FTZ R153, R162, R123 ;  /* 0x0000007ba2997221 */ /* 0x000fe20000010000 */
[----:B---3--:R-:W-:Y:S01]  /*2490*/  FMUL.FTZ R16, R9, R166 ;  /* 0x000000a609107220 */ /* 0x008fe20000410000 */
[--C-:B------:R-:W-:Y:S02]  /*24a0*/  HADD2.F32 R9, -RZ, R129.reuse.H1_H1 ;  /* 0x30000081ff097230 */ /* 0x100fe40000004100 */
[----:B------:R-:W-:Y:S01]  /*24b0*/  FMUL.FTZ R121, R121, R139 ;  /* 0x0000008b79797220 */ /* 0x000fe20000410000 */
[----:B------:R-:W-:Y:S02]  /*24c0*/  HADD2.F32 R129, -RZ, R129.H0_H0 ;  /* 0x20000081ff817230 */ /* 0x000fe40000004100 */
[----:B------:R-:W-:Y:S01]  /*24d0*/  FMUL.FTZ R162, R6, R15 ;  /* 0x0000000f06a27220 */ /* 0x000fe20000410000 */
[----:B------:R-:W-:Y:S01]  /*24e0*/  HADD2.F32 R154, -RZ, R110.H1_H1 ;  /* 0x3000006eff9a7230 */ /* 0x000fe20000004100 */
[----:B------:R-:W3:Y:S01]  /*24f0*/  MUFU.RCP R86, R78 ;  /* 0x0000004e00567308 */ /* 0x000ee20000001000 */
[----:B0-----:R-:W-:Y:S01]  /*2500*/  FFMA.FTZ R125, R127, R14, R160 ;  /* 0x0000000e7f7d7223 */ /* 0x001fe200000100a0 */
[----:B-1----:R-:W-:Y:S01]  /*2510*/  FMUL.FTZ R23, R170, R151 ;  /* 0x00000097aa177220 */ /* 0x002fe20000410000 */
[----:B------:R-:W-:-:S02]  /*2520*/  HADD2.F32 R161, -RZ, R107.H1_H1 ;  /* 0x3000006bffa17230 */ /* 0x000fc40000004100 */
[----:B------:R-:W-:Y:S01]  /*2530*/  FMUL.FTZ R145, R154, R9 ;  /* 0x000000099a917220 */ /* 0x000fe20000410000 */
[----:B------:R-:W-:Y:S01]  /*2540*/  FFMA.FTZ R160, R138, R15, R125 ;  /* 0x0000000f8aa07223 */ /* 0x000fe2000001007d */
[----:B------:R-:W-:Y:S01]  /*2550*/  FMUL.FTZ R125, R152, R7 ;  /* 0x00000007987d7220 */ /* 0x000fe20000410000 */
[----:B------:R-:W-:Y:S01]  /*2560*/  FADD.FTZ R152, R153, R142 ;  /* 0x0000008e99987221 */ /* 0x000fe20000010000 */
[----:B------:R0:W-:Y:S01]  /*2570*/  MUFU.RCP R186, R24 ;  /* 0x0000001800ba7308 */ /* 0x0001e20000001000 */
[----:B------:R-:W-:Y:S01]  /*2580*/  FFMA.FTZ R151, R123, R16, R160 ;  /* 0x000000107b977223 */ /* 0x000fe200000100a0 */
[----:B------:R-:W-:Y:S01]  /*2590*/  FMUL.FTZ R153, R24, R129 ;  /* 0x0000008118997220 */ /* 0x000fe20000410000 */
[----:B------:R-:W-:Y:S01]  /*25a0*/  FADD.FTZ R167, R152, R149 ;  /* 0x0000009598a77221 */ /* 0x000fe20000010000 */
[----:B--2---:R-:W-:Y:S01]  /*25b0*/  FMUL.FTZ R21, R84, R155 ;  /* 0x0000009b54157220 */ /* 0x004fe20000410000 */
[----:B------:R-:W-:Y:S01]  /*25c0*/  FFMA.FTZ R122, R142, R17, R151 ;  /* 0x000000118e7a7223 */ /* 0x000fe20000010097 */
[----:B------:R-:W-:Y:S01]  /*25d0*/  FMUL.FTZ R155, R120, R141 ;  /* 0x0000008d789b7220 */ /* 0x000fe20000410000 */
[----:B------:R-:W-:Y:S01]  /*25e0*/  FMUL.FTZ R120, R79, R132 ;  /* 0x000000844f787220 */ /* 0x000fe20000410000 */
[----:B------:R-:W-:-:S02]  /*25f0*/  HADD2.F32 R144, -RZ, R144.H0_H0 ;  /* 0x20000090ff907230 */ /* 0x000fc40000004100 */
[----:B------:R-:W-:Y:S01]  /*2600*/  FFMA.FTZ R165, R149, R18, R122 ;  /* 0x0000001295a57223 */ /* 0x000fe2000001007a */
[----:B------:R-:W-:Y:S01]  /*2610*/  FADD.FTZ R122, R167, R126 ;  /* 0x0000007ea77a7221 */ /* 0x000fe20000010000 */
[----:B------:R-:W-:Y:S01]  /*2620*/  HADD2.F32 R159, -RZ, R109.H0_H0 ;  /* 0x2000006dff9f7230 */ /* 0x000fe20000004100 */
[----:B------:R1:W2:Y:S01]  /*2630*/  MUFU.RCP R184, R158 ;  /* 0x0000009e00b87308 */ /* 0x0002a20000001000 */
[----:B0-----:R-:W-:Y:S01]  /*2640*/  FFMA.FTZ R24, R126, R19, R165 ;  /* 0x000000137e187223 */ /* 0x001fe200000100a5 */
[----:B------:R-:W-:Y:S01]  /*2650*/  FADD.FTZ R165, R122, R121 ;  /* 0x000000797aa57221 */ /* 0x000fe20000010000 */
[----:B------:R-:W-:Y:S02]  /*2660*/  HADD2.F32 R128, -RZ, R128.H0_H0 ;  /* 0x20000080ff807230 */ /* 0x000fe40000004100 */
[----:B------:R-:W-:Y:S01]  /*2670*/  FMUL.FTZ R151, R158, R91 ;  /* 0x0000005b9e977220 */ /* 0x000fe20000410000 */
[----:B------:R-:W-:Y:S01]  /*2680*/  FFMA.FTZ R79, R121, R20, R24 ;  /* 0x00000014794f7223 */ /* 0x000fe20000010018 */
[----:B------:R-:W-:-:S02]  /*2690*/  HADD2.F32 R156, -RZ, R110.H0_H0 ;  /* 0x2000006eff9c7230 */ /* 0x000fc40000004100 */
[----:B------:R-:W-:Y:S01]  /*26a0*/  FMUL.FTZ R152, R159, R140 ;  /* 0x0000008c9f987220 */ /* 0x000fe20000410000 */
[----:B------:R0:W4:Y:S01]  /*26b0*/  MUFU.RCP R180, R154 ;  /* 0x0000009a00b47308 */ /* 0x0001220000001000 */
[----:B-1----:R-:W-:Y:S01]  /*26c0*/  FADD.FTZ R158, R165, R148 ;  /* 0x00000094a59e7221 */ /* 0x002fe20000010000 */
[----:B------:R-:W-:Y:S01]  /*26d0*/  FFMA.FTZ R24, R148, R21, R79 ;  /* 0x0000001594187223 */ /* 0x000fe2000001004f */
[----:B------:R-:W-:Y:S02]  /*26e0*/  HADD2.F32 R146, -RZ, R146.H0_H0 ;  /* 0x20000092ff927230 */ /* 0x000fe40000004100 */
[----:B------:R-:W-:Y:S01]  /*26f0*/  FMUL.FTZ R124, R124, R128 ;  /* 0x000000807c7c7220 */ /* 0x000fe20000410000 */
[----:B------:R-:W-:Y:S02]  /*2700*/  HADD2.F32 R157, -RZ, R109.H1_H1 ;  /* 0x3000006dff9d7230 */ /* 0x000fe40000004100 */
[----:B------:R-:W-:Y:S01]  /*2710*/  FMUL.FTZ R147, R156, R11 ;  /* 0x0000000b9c937220 */ /* 0x000fe20000410000 */
[----:B---3--:R-:W-:Y:S01]  /*2720*/  FMUL.FTZ R25, R85, R86 ;  /* 0x0000005655197220 */ /* 0x008fe20000410000 */
[----:B------:R1:W3:Y:S01]  /*2730*/  MUFU.RCP R183, R161 ;  /* 0x000000a100b77308 */ /* 0x0002e20000001000 */
[----:B0-----:R-:W-:Y:S01]  /*2740*/  FMUL.FTZ R154, R161, R144 ;  /* 0x00000090a19a7220 */ /* 0x001fe20000410000 */
[----:B------:R-:W-:Y:S01]  /*2750*/  FMUL.FTZ R78, R78, R130 ;  /* 0x000000824e4e7220 */ /* 0x000fe20000410000 */
[----:B------:R-:W-:Y:S01]  /*2760*/  FMUL.FTZ R122, R157, R136 ;  /* 0x000000889d7a7220 */ /* 0x000fe20000410000 */
[----:B--2---:R-:W-:Y:S01]  /*2770*/  FMUL.FTZ R84, R175, R184 ;  /* 0x000000b8af547220 */ /* 0x004fe20000410000 */
[----:B------:R-:W-:Y:S01]  /*2780*/  FMUL.FTZ R86, R177, R186 ;  /* 0x000000bab1567220 */ /* 0x000fe20000410000 */
[----:B------:R-:W-:Y:S01]  /*2790*/  FMUL.FTZ R79, R5, R0 ;  /* 0x00000000054f7220 */ /* 0x000fe20000410000 */
[----:B------:R-:W-:Y:S01]  /*27a0*/  FMUL.FTZ R165, R135, R16 ;  /* 0x0000001087a57220 */ /* 0x000fe20000410000 */
[----:B------:R0:W2:Y:S01]  /*27b0*/  MUFU.RCP R181, R159 ;  /* 0x0000009f00b57308 */ /* 0x0000a20000001000 */
[----:B-1----:R-:W-:Y:S01]  /*27c0*/  FADD.FTZ R161, R158, R155 ;  /* 0x0000009b9ea17221 */ /* 0x002fe20000010000 */
[----:B----4-:R-:W-:Y:S01]  /*27d0*/  FMUL.FTZ R80, R171, R180 ;  /* 0x000000b4ab507220 */ /* 0x010fe20000410000 */
[----:B------:R-:W-:Y:S01]  /*27e0*/  FMUL.FTZ R167, R137, R18 ;  /* 0x0000001289a77220 */ /* 0x000fe20000410000 */
[----:B------:R-:W-:Y:S01]  /*27f0*/  FMUL.FTZ R166, R10, R19 ;  /* 0x000000130aa67220 */ /* 0x000fe20000410000 */
[----:B------:R-:W-:Y:S01]  /*2800*/  FMUL.FTZ R169, R139, R20 ;  /* 0x000000148ba97220 */ /* 0x000fe20000410000 */
[----:B------:R-:W-:Y:S01]  /*2810*/  FMUL.FTZ R168, R90, R21 ;  /* 0x000000155aa87220 */ /* 0x000fe20000410000 */
[-C--:B------:R-:W-:Y:S01]  /*2820*/  FMUL.FTZ R171, R141, R22.reuse ;  /* 0x000000168dab7220 */ /* 0x080fe20000410000 */
[----:B------:R1:W4:Y:S01]  /*2830*/  MUFU.RCP R182, R156 ;  /* 0x0000009c00b67308 */ /* 0x0003220000001000 */
[----:B0-----:R-:W-:Y:S01]  /*2840*/  FFMA.FTZ R159, R155, R22, R24 ;  /* 0x000000169b9f7223 */ /* 0x001fe20000010018 */
[----:B---3--:R-:W-:Y:S01]  /*2850*/  FMUL.FTZ R85, R176, R183 ;  /* 0x000000b7b0557220 */ /* 0x008fe20000410000 */
[----:B------:R-:W-:Y:S01]  /*2860*/  FMUL.FTZ R24, R4, R13 ;  /* 0x0000000d04187220 */ /* 0x000fe20000410000 */
[----:B------:R-:W-:Y:S01]  /*2870*/  FMUL.FTZ R170, R128, R23 ;  /* 0x0000001780aa7220 */ /* 0x000fe20000410000 */
[----:B------:R-:W-:Y:S01]  /*2880*/  FMUL.FTZ R175, R132, R27 ;  /* 0x0000001b84af7220 */ /* 0x000fe20000410000 */
[----:B------:R-:W-:-:S02]  /*2890*/  FMUL.FTZ R178, R91, R84 ;  /* 0x000000545bb27220 */ /* 0x000fc40000410000 */
[----:B------:R0:W3:Y:S01]  /*28a0*/  MUFU.RCP R179, R157 ;  /* 0x0000009d00b37308 */ /* 0x0000e20000001000 */
[----:B-1----:R-:W-:Y:S01]  /*28b0*/  FMUL.FTZ R156, R163, R146 ;  /* 0x00000092a39c7220 */ /* 0x002fe20000410000 */
[----:B------:R-:W-:Y:S01]  /*28c0*/  FADD.FTZ R163, R161, R124 ;  /* 0x0000007ca1a37221 */ /* 0x000fe20000010000 */
[----:B------:R-:W-:Y:S01]  /*28d0*/  FFMA.FTZ R161, R124, R23, R159 ;  /* 0x000000177ca17223 */ /* 0x000fe2000001009f */
[----:B--2---:R-:W-:Y:S01]  /*28e0*/  FMUL.FTZ R83, R174, R181 ;  /* 0x000000b5ae537220 */ /* 0x004fe20000410000 */
[----:B------:R-:W-:Y:S01]  /*28f0*/  FMUL.FTZ R159, R133, R14 ;  /* 0x0000000e859f7220 */ /* 0x000fe20000410000 */
[----:B------:R-:W-:Y:S01]  /*2900*/  FADD.FTZ R160, R163, R78 ;  /* 0x0000004ea3a07221 */ /* 0x000fe20000010000 */
[-C--:B------:R-:W-:Y:S01]  /*2910*/  FFMA.FTZ R158, R78, R25.reuse, R161 ;  /* 0x000000194e9e7223 */ /* 0x080fe200000100a1 */
[----:B------:R-:W-:Y:S01]  /*2920*/  FMUL.FTZ R174, R9, R80 ;  /* 0x0000005009ae7220 */ /* 0x000fe20000410000 */
[----:B0-----:R-:W-:Y:S01]  /*2930*/  FMUL.FTZ R157, R131, R12 ;  /* 0x0000000c839d7220 */ /* 0x001fe20000410000 */
        /* <DEDUP_REMOVED lines=26> */
[-C--:B------:R-:W-:Y:S01]  /*2ae0*/  FFMA.FTZ R183, R153, R86.reuse, R158 ;  /* 0x0000005699b77223 */ /* 0x080fe2000001009e */
[----:B------:R-:W-:Y:S02]  /*2af0*/  FMUL.FTZ R160, R129, R86 ;  /* 0x0000005681a07220 */ /* 0x000fe40000410000 */
[----:B------:R-:W-:Y:S01]  /*2b00*/  FADD.FTZ R163, R163, R156 ;  /* 0x0000009ca3a37221 */ /* 0x000fe20000010000 */
[----:B------:R-:W-:-:S07]  /*2b10*/  FFMA.FTZ R158, R156, R87, R183 ;  /* 0x000000579c9e7223 */ /* 0x000fce00000100b7 */
.L_x_2345:
        /* <DEDUP_REMOVED lines=82> */
.L_x_2347:
[----:B------:R-:W-:Y:S05]  /*3040*/  BSYNC.RECONVERGENT B0 ;  /* 0x0000000000007941 */ /* 0x000fea0003800200 */
.L_x_2346:
        /* <DEDUP_REMOVED lines=16> */
[----:B------:R-:W-:Y:S01]  /*3150*/  FADD.FTZ R11, R11, R90 ;  /* 0x0000005a0b0b7221 */ /* 0x000fe20000010000 */
[----:B------:R-:W-:Y:S02]  /*3160*/  IADD3 R79, PT, PT, R119, 0x100, RZ ;  /* 0x00000100774f7810 */ /* 0x000fe40007ffe0ff */
        /* <DEDUP_REMOVED lines=140> */
.L_x_2341:
        /* <DEDUP_REMOVED lines=32> */
.L_x_2349:
        /* <DEDUP_REMOVED lines=13> */
.L_x_3182:


//--------------------- .text._ZN10layer_norm22ln_bwd_finalize_kernelINS_22Kernel_traits_finalizeILj3072E6__halfS2_S2_fjLj1024ELj4ENS_18Kernel_traits_baseILj3072ES2_S2_S2_fjLj1024EEEEEEEvNS_9BwdParamsE --------------------------
	.section	.text._ZN10layer_norm22ln_bwd_finalize_kernelINS_22Kernel_traits_finalizeILj3072E6__halfS2_S2_fjLj1024ELj4ENS_18Kernel_traits_baseILj3072ES2_S2_S2_fjLj1024EEEEEEEvNS_9BwdParamsE,"ax",@progbits
	.align	128
        .global         _ZN10layer_norm22ln_bwd_finalize_kernelINS_22Kernel_traits_finalizeILj3072E6__halfS2_S2_fjLj1024ELj4ENS_18Kernel_traits_baseILj3072ES2_S2_S2_fjLj1024EEEEEEEvNS_9BwdParamsE
        .type           _ZN10layer_norm22ln_bwd_finalize_kernelINS_22Kernel_traits_finalizeILj3072E6__halfS2_S2_fjLj1024ELj4ENS_18Kernel_traits_baseILj3072ES2_S2_S2_fjLj1024EEEEEEEvNS_9BwdParamsE,@function
        .size           _ZN10layer_norm22ln_bwd_finalize_kernelINS_22Kernel_traits_finalizeILj3072E6__halfS2_S2_fjLj1024ELj4ENS_18Kernel_traits_baseILj3072ES2_S2_S2_fjLj1024EEEEEEEvNS_9BwdParamsE,(.L_x_3183 - _ZN10layer_norm22ln_bwd_finalize_kernelINS_22Kernel_traits_finalizeILj3072E6__halfS2_S2_fjLj1024ELj4ENS_18Kernel_traits_baseILj3072ES2_S2_S2_fjLj1024EEEEEEEvNS_9BwdParamsE)
        .other          _ZN10layer_norm22ln_bwd_finalize_kernelINS_22Kernel_traits_finalizeILj3072E6__halfS2_S2_fjLj1024ELj4ENS_18Kernel_traits_baseILj3072ES2_S2_S2_fjLj1024EEEEEEEvNS_9BwdParamsE,@"STO_CUDA_ENTRY STV_DEFAULT"
_ZN10layer_norm22ln_bwd_finalize_kernelINS_22Kernel_traits_finalizeILj3072E6__halfS2_S2_fjLj1024ELj4ENS_18Kernel_traits_baseILj3072ES2_S2_S2_fjLj1024EEEEEEEvNS_9BwdParamsE:
.text._ZN10layer_norm22ln_bwd_finalize_kernelINS_22Kernel_traits_finalizeILj3072E6__halfS2_S2_fjLj1024ELj4ENS_18Kernel_traits_baseILj3072ES2_S2_S2_fjLj1024EEEEEEEvNS_9BwdParamsE:
        /* <DEDUP_REMOVED lines=37> */
.L_x_2354:
        /* <DEDUP_REMOVED lines=118> */
.L_x_2353:
[----:B------:R-:W-:Y:S05]  /*09b0*/  BSYNC.RECONVERGENT B1 ;  /* 0x0000000000017941 */ /* 0x000fea0003800200 */
.L_x_2352:
        /* <DEDUP_REMOVED lines=65> */
.L_x_2356:
[----:B------:R-:W-:Y:S05]  /*0dd0*/  BSYNC.RECONVERGENT B1 ;  /* 0x0000000000017941 */ /* 0x000fea0003800200 */
.L_x_2355:
        /* <DEDUP_REMOVED lines=37> */
.L_x_2358:
[----:B------:R-:W-:Y:S05]  /*1030*/  BSYNC.RECONVERGENT B1 ;  /* 0x0000000000017941 */ /* 0x000fea0003800200 */
.L_x_2357:
[----:B------:R-:W-:Y:S05]  /*1040*/  @!P1 BRA `(.L_x_2351) ;  /* 0x00000000003c9947 */ /* 0x000fea0003800000 */
[----:B------:R-:W0:Y:S01]  /*1050*/  LDC.64 R6, c[0x0][0x3e0] ;  /* 0x0000f800ff067b82 */ /* 0x000e220000000a00 */
[----:B------:R-:W-:Y:S01]  /*1060*/  IMAD R2, R15, 0xc00, R11 ;  /* 0x00000c000f027824 */ /* 0x000fe200078e020b */
[----:B------:R-:W-:-:S04]  /*1070*/  IADD3 R24, PT, PT, -R24, RZ, RZ ;  /* 0x000000ff18187210 */ /* 0x000fc80007ffe1ff */
[----:B------:R-:W-:Y:S02]  /*1080*/  IADD3 R11, PT, PT, R13, R2, RZ ;  /* 0x000000020d0b7210 */ /* 0x000fe40007ffe0ff */
[----:B------:R-:W1:Y:S05]  /*1090*/  LDC.64 R8, c[0x0][0x3e8] ;  /* 0x0000fa00ff087b82 */ /* 0x000e6a0000000a00 */
.L_x_2359:
        /* <DEDUP_REMOVED lines=10> */
.L_x_2351:
[----:B------:R-:W-:Y:S05]  /*1140*/  BSYNC.RECONVERGENT B0 ;  /* 0x0000000000007941 */ /* 0x000fea0003800200 */
.L_x_2350:
        /* <DEDUP_REMOVED lines=55> */
.L_x_2360:
        /* <DEDUP_REMOVED lines=12> */
.L_x_3183:


//--------------------- .text._ZN10layer_norm13ln_bwd_kernelINS_13Kernel_traitsI6__halfS2_S2_fjLj3072ELj1ELj1ELj4ELj16ENS_18Kernel_traits_baseILj3072ES2_S2_S2_fjLj128EEEEEEEvNS_9BwdParamsE --------------------------
	.section	.text._ZN10layer_norm13ln_bwd_kernelINS_13Kernel_traitsI6__halfS2_S2_fjLj3072ELj1ELj1ELj4ELj16ENS_18Kernel_traits_baseILj3072ES2_S2_S2_fjLj128EEEEEEEvNS_9BwdParamsE,"ax",@progbits
	.align	128
        .global         _ZN10layer_norm13ln_bwd_kernelINS_13Kernel_traitsI6__halfS2_S2_fjLj3072ELj1ELj1ELj4ELj16ENS_18Kernel_traits_baseILj3072ES2_S2_S2_fjLj128EEEEEEEvNS_9BwdParamsE
        .type           _ZN10layer_norm13ln_bwd_kernelINS_13Kernel_traitsI6__halfS2_S2_fjLj3072ELj1ELj1ELj4ELj16ENS_18Kernel_traits_baseILj3072ES2_S2_S2_fjLj128EEEEEEEvNS_9BwdParamsE,@function
        .size           _ZN10layer_norm13ln_bwd_kernelINS_13Kernel_traitsI6__halfS2_S2_fjLj3072ELj1ELj1ELj4ELj16ENS_18Kernel_traits_baseILj3072ES2_S2_S2_fjLj128EEEEEEEvNS_9BwdParamsE,(.L_x_3184 - _ZN10layer_norm13ln_bwd_kernelINS_13Kernel_traitsI6__halfS2_S2_fjLj3072ELj1ELj1ELj4ELj16ENS_18Kernel_traits_baseILj3072ES2_S2_S2_fjLj128EEEEEEEvNS_9BwdParamsE)
        .other          _ZN10layer_norm13ln_bwd_kernelINS_13Kernel_traitsI6__halfS2_S2_fjLj3072ELj1ELj1ELj4ELj16ENS_18Kernel_traits_baseILj3072ES2_S2_S2_fjLj128EEEEEEEvNS_9BwdParamsE,@"STO_CUDA_ENTRY STV_DEFAULT"
_ZN10layer_norm13ln_bwd_kernelINS_13Kernel_traitsI6__halfS2_S2_fjLj3072ELj1ELj1ELj4ELj16ENS_18Kernel_traits_baseILj3072ES2_S2_S2_fjLj128EEEEEEEvNS_9BwdParamsE:
.text._ZN10layer_norm13ln_bwd_kernelINS_13Kernel_traitsI6__halfS2_S2_fjLj3072ELj1ELj1ELj4ELj16ENS_18Kernel_traits_baseILj3072ES2_S2_S2_fjLj128EEEEEEEvNS_9BwdParamsE:
        /* <DEDUP_REMOVED lines=13> */
[----:B--2---:R2:W5:Y:S04]  /*00d0*/  @P0 LDG.E.128 R24, desc[UR6][R2.64] ;  /* 0x0000000602180981 */ /* 0x004568000c1e1d00 */
[----:B------:R2:W5:Y:S04]  /*00e0*/  @P0 LDG.E.128 R20, desc[UR6][R2.64+0x800] ;  /* 0x0008000602140981 */ /* 0x000568000c1e1d00 */
[----:B------:R2:W5:Y:S01]  /*00f0*/  @P0 LDG.E.128 R16, desc[UR6][R2.64+0x1000] ;  /* 0x0010000602100981 */ /* 0x000562000c1e1d00 */
[----:B---3--:R-:W-:-:S05]  /*0100*/  @P0 IMAD.WIDE.U32 R32, R40, 0x10, R32 ;  /* 0x0000001028200825 */ /* 0x008fca00078e0020 */
[----:B------:R2:W5:Y:S04]  /*0110*/  @P0 LDG.E.128 R12, desc[UR6][R32.64] ;  /* 0x00000006200c0981 */ /* 0x000568000c1e1d00 */
[----:B------:R2:W5:Y:S01]  /*0120*/  @P0 LDG.E.128 R8, desc[UR6][R32.64+0x800] ;  /* 0x0008000620080981 */ /* 0x000562000c1e1d00 */
[----:B-1----:R-:W-:-:S03]  /*0130*/  @!P0 IMAD.WIDE.U32 R34, R40, 0x10, R28 ;  /* 0x0000001028228825 */ /* 0x002fc600078e001c */
[----:B------:R2:W5:Y:S01]  /*0140*/  @P0 LDG.E.128 R4, desc[UR6][R32.64+0x1000] ;  /* 0x0010000620040981 */ /* 0x000562000c1e1d00 */
[----:B0-----:R-:W-:-:S03]  /*0150*/  MOV R84, UR4 ;  /* 0x0000000400547c02 */ /* 0x001fc60008000f00 */
[----:B------:R2:W5:Y:S04]  /*0160*/  @!P0 LDG.E.128 R24, desc[UR6][R34.64] ;  /* 0x0000000622188981 */ /* 0x000568000c1e1d00 */
[----:B------:R2:W5:Y:S04]  /*0170*/  @!P0 LDG.E.128 R20, desc[UR6][R34.64+0x800] ;  /* 0x0008000622148981 */ /* 0x000568000c1e1d00 */
[----:B------:R2:W5:Y:S01]  /*0180*/  @!P0 LDG.E.128 R16, desc[UR6][R34.64+0x1000] ;  /* 0x0010000622108981 */ /* 0x000562000c1e1d00 */
[----:B----4-:R-:W-:Y:S02]  /*0190*/  ISETP.GE.AND P1, PT, R84, UR5, PT ;  /* 0x0000000554007c0c */ /* 0x010fe4000bf26270 */
        /* <DEDUP_REMOVED lines=24> */
[----:B--2---:R-:W-:Y:S06]  /*0320*/  @P1 BRA `(.L_x_2361) ;  /* 0x0000002c00fc1947 */ /* 0x004fec0003800000 */
[----:B------:R-:W0:Y:S01]  /*0330*/  S2UR UR5, SR_CgaCtaId ;  /* 0x00000000000579c3 */ /* 0x000e220000008800 */
[----:B------:R-:W-:Y:S01]  /*0340*/  UMOV UR4, 0x400 ;  /* 0x0000040000047882 */ /* 0x000fe20000000000 */
[----:B------:R-:W-:Y:S01]  /*0350*/  HFMA2 R85, -RZ, RZ, 0, 0 ;  /* 0x00000000ff557431 */ /* 0x000fe200000001ff */
        /* <DEDUP_REMOVED lines=21> */
[----:B0-----:R-:W-:Y:S01]  /*04b0*/  ULEA UR4, UR5, UR4, 0x18 ;  /* 0x0000000405047291 */ /* 0x001fe2000f8ec0ff */
[----:B------:R-:W-:Y:S02]  /*04c0*/  CS2R R76, SRZ ;  /* 0x00000000004c7805 */ /* 0x000fe4000001ff00 */
[----:B------:R-:W-:-:S02]  /*04d0*/  CS2R R78, SRZ ;  /* 0x00000000004e7805 */ /* 0x000fc4000001ff00 */
[----:B------:R-:W-:Y:S02]  /*04e0*/  CS2R R80, SRZ ;  /* 0x0000000000507805 */ /* 0x000fe4000001ff00 */
[----:B------:R-:W-:Y:S02]  /*04f0*/  CS2R R82, SRZ ;  /* 0x0000000000527805 */ /* 0x000fe4000001ff00 */
[----:B------:R-:W-:-:S07]  /*0500*/  MOV R148, UR4 ;  /* 0x0000000400947c02 */ /* 0x000fce0008000f00 */
.L_x_2366:
[----:B0-----:R-:W0:Y:S01]  /*0510*/  @!P0 LDC.64 R28, c[0x0][0x3a0] ;  /* 0x0000e800ff1c8b82 */ /* 0x001e220000000a00 */
[----:B------:R-:W-:-:S07]  /*0520*/  MOV R0, RZ ;  /* 0x000000ff00007202 */ /* 0x000fce0000000f00 */
[----:B------:R-:W1:Y:S01]  /*0530*/  LDC.64 R30, c[0x0][0x398] ;  /* 0x0000e600ff1e7b82 */ /* 0x000e620000000a00 */
[----:B------:R-:W-:-:S07]  /*0540*/  IMAD R3, R84, 0x180, RZ ;  /* 0x0000018054037824 */ /* 0x000fce00078e02ff */
[----:B------:R-:W2:Y:S01]  /*0550*/  LDC.64 R102, c[0x0][0x3a8] ;  /* 0x0000ea00ff667b82 */ /* 0x000ea20000000a00 */
[----:B0-----:R-:W-:-:S05]  /*0560*/  @!P0 IMAD.WIDE R28, R84, 0x4, R28 ;  /* 0x00000004541c8825 */ /* 0x001fca00078e021c */
[----:B-----5:R0:W5:Y:S01]  /*0570*/  @!P0 LDG.E R0, desc[UR6][R28.64] ;  /* 0x000000061c008981 */ /* 0x020162000c1e1900 */
[----:B-1----:R-:W-:-:S04]  /*0580*/  ISETP.NE.U32.AND P1, PT, R30, RZ, PT ;  /* 0x000000ff1e00720c */ /* 0x002fc80003f25070 */
[----:B------:R-:W-:-:S13]  /*0590*/  ISETP.NE.AND.EX P0, PT, R31, RZ, PT, P1 ;  /* 0x000000ff1f00720c */ /* 0x000fda0003f05310 */
[----:B------:R-:W1:Y:S08]  /*05a0*/  @!P0 LDC.64 R32, c[0x0][0x3d8] ;  /* 0x0000f600ff208b82 */ /* 0x000e700000000a00 */
[----:B------:R-:W3:Y:S01]  /*05b0*/  @!P0 LDC.64 R30, c[0x0][0x390] ;  /* 0x0000e400ff1e8b82 */ /* 0x000ee20000000a00 */
[----:B------:R-:W-:-:S04]  /*05c0*/  LOP3.LUT R100, R3, R40, RZ, 0xfc, !PT ;  /* 0x0000002803647212 */ /* 0x000fc800078efcff */
[C---:B------:R-:W-:Y:S02]  /*05d0*/  @!P0 IADD3 R41, PT, PT, R100.reuse, 0x80, RZ ;  /* 0x0000008064298810 */ /* 0x040fe40007ffe0ff */
[C---:B------:R-:W-:Y:S01]  /*05e0*/  @!P0 IADD3 R3, PT, PT, R100.reuse, 0x100, RZ ;  /* 0x0000010064038810 */ /* 0x040fe20007ffe0ff */
[----:B------:R-:W4:Y:S01]  /*05f0*/  @P0 LDC.64 R106, c[0x0][0x3d8] ;  /* 0x0000f600ff6a0b82 */ /* 0x000f220000000a00 */
[----:B-1----:R-:W-:-:S07]  /*0600*/  @!P0 IMAD.WIDE.U32 R48, R100, 0x10, R32 ;  /* 0x0000001064308825 */ /* 0x002fce00078e0020 */
[----:B------:R-:W1:Y:S01]  /*0610*/  @P0 LDC.64 R104, c[0x0][0x398] ;  /* 0x0000e600ff680b82 */ /* 0x000e620000000a00 */
[--C-:B------:R-:W-:Y:S01]  /*0620*/  @!P0 IMAD.WIDE.U32 R44, R41, 0x10, R32.reuse ;  /* 0x00000010292c8825 */ /* 0x100fe200078e0020 */
[----:B------:R-:W5:Y:S03]  /*0630*/  @!P0 LDG.E.128 R48, desc[UR6][R48.64] ;  /* 0x0000000630308981 */ /* 0x000f66000c1e1d00 */
[----:B------:R-:W-:Y:S02]  /*0640*/  @!P0 IMAD.WIDE.U32 R32, R3, 0x10, R32 ;  /* 0x0000001003208825 */ /* 0x000fe400078e0020 */
[----:B------:R-:W5:Y:S02]  /*0650*/  @!P0 LDG.E.128 R44, desc[UR6][R44.64] ;  /* 0x000000062c2c8981 */ /* 0x000f64000c1e1d00 */
[--C-:B---3--:R-:W-:Y:S02]  /*0660*/  @!P0 IMAD.WIDE.U32 R40, R41, 0x10, R30.reuse ;  /* 0x0000001029288825 */ /* 0x108fe400078e001e */
[----:B------:R-:W5:Y:S02]  /*0670*/  @!P0 LDG.E.128 R32, desc[UR6][R32.64] ;  /* 0x0000000620208981 */ /* 0x000f64000c1e1d00 */
[----:B------:R-:W-:-:S02]  /*0680*/  @!P0 IMAD.WIDE.U32 R36, R100, 0x10, R30 ;  /* 0x0000001064248825 */ /* 0x000fc400078e001e */
[----:B------:R-:W5:Y:S02]  /*0690*/  @!P0 LDG.E.128 R40, desc[UR6][R40.64] ;  /* 0x0000000628288981 */ /* 0x000f64000c1e1d00 */
[----:B0-----:R-:W-:Y:S02]  /*06a0*/  @!P0 IMAD.WIDE.U32 R28, R3, 0x10, R30 ;  /* 0x00000010031c8825 */ /* 0x001fe400078e001e */
[----:B------:R-:W5:Y:S04]  /*06b0*/  @!P0 LDG.E.128 R36, desc[UR6][R36.64] ;  /* 0x0000000624248981 */ /* 0x000f68000c1e1d00 */
[----:B------:R-:W5:Y:S01]  /*06c0*/  @!P0 LDG.E.128 R28, desc[UR6][R28.64] ;  /* 0x000000061c1c8981 */ /* 0x000f62000c1e1d00 */
[C---:B------:R-:W-:Y:S02]  /*06d0*/  @P0 IADD3 R3, PT, PT, R100.reuse, 0x80, RZ ;  /* 0x0000008064030810 */ /* 0x040fe40007ffe0ff */
[C---:B------:R-:W-:Y:S01]  /*06e0*/  @P0 IADD3 R109, PT, PT, R100.reuse, 0x100, RZ ;  /* 0x00000100646d0810 */ /* 0x040fe20007ffe0ff */
[----:B----4-:R-:W-:-:S04]  /*06f0*/  @P0 IMAD.WIDE.U32 R110, R100, 0x10, R106 ;  /* 0x00000010646e0825 */ /* 0x010fc800078e006a */
[----:B------:R-:W-:-:S04]  /*0700*/  @P0 IMAD.WIDE.U32 R112, R3, 0x10, R106 ;  /* 0x0000001003700825 */ /* 0x000fc800078e006a */
[----:B------:R-:W-:-:S04]  /*0710*/  @P0 IMAD.WIDE.U32 R114, R109, 0x10, R106 ;  /* 0x000000106d720825 */ /* 0x000fc800078e006a */
[----:B-1----:R-:W-:-:S04]  /*0720*/  @P0 IMAD.WIDE.U32 R106, R3, 0x10, R104 ;  /* 0x00000010036a0825 */ /* 0x002fc800078e0068 */
[----:B------:R-:W-:-:S04]  /*0730*/  @P0 IMAD.WIDE.U32 R108, R109, 0x10, R104 ;  /* 0x000000106d6c0825 */ /* 0x000fc800078e0068 */
[----:B--2---:R-:W-:-:S04]  /*0740*/  IMAD.WIDE R102, R84, 0x4, R102 ;  /* 0x0000000454667825 */ /* 0x004fc800078e0266 */
[----:B------:R-:W-:Y:S01]  /*0750*/  @P0 IMAD.WIDE.U32 R104, R100, 0x10, R104 ;  /* 0x0000001064680825 */ /* 0x000fe200078e0068 */
[----:B------:R0:W5:Y:S04]  /*0760*/  LDG.E R101, desc[UR6][R102.64] ;  /* 0x0000000666657981 */ /* 0x000168000c1e1900 */
[----:B------:R0:W5:Y:S04]  /*0770*/  @P0 LDG.E.128 R48, desc[UR6][R110.64] ;  /* 0x000000066e300981 */ /* 0x000168000c1e1d00 */
[----:B------:R0:W5:Y:S04]  /*0780*/  @P0 LDG.E.128 R44, desc[UR6][R112.64] ;  /* 0x00000006702c0981 */ /* 0x000168000c1e1d00 */
[----:B------:R0:W5:Y:S04]  /*0790*/  @P0 LDG.E.128 R32, desc[UR6][R114.64] ;  /* 0x0000000672200981 */ /* 0x000168000c1e1d00 */
[----:B------:R0:W5:Y:S04]  /*07a0*/  @P0 LDG.E.128 R40, desc[UR6][R106.64] ;  /* 0x000000066a280981 */ /* 0x000168000c1e1d00 */
[----:B------:R0:W5:Y:S04]  /*07b0*/  @P0 LDG.E.128 R36, desc[UR6][R104.64] ;  /* 0x0000000668240981 */ /* 0x000168000c1e1d00 */
[----:B------:R0:W5:Y:S01]  /*07c0*/  @P0 LDG.E.128 R28, desc[UR6][R108.64] ;  /* 0x000000066c1c0981 */ /* 0x000162000c1e1d00 */
[----:B------:R-:W-:Y:S05]  /*07d0*/  @P0 BRA `(.L_x_2362) ;  /* 0x0000000c00640947 */ /* 0x000fea0003800000 */
[--C-:B-----5:R-:W-:Y:S02]  /*07e0*/  HADD2.F32 R3, -RZ, R36.reuse.H0_H0 ;  /* 0x20000024ff037230 */ /* 0x120fe40000004100 */
[----:B0-----:R-:W-:Y:S02]  /*07f0*/  HADD2.F32 R103, -RZ, R36.H1_H1 ;  /* 0x30000024ff677230 */ /* 0x001fe40000004100 */
        /* <DEDUP_REMOVED lines=68> */
[----:B------:R-:W-:-:S02]  /*0c40*/  HADD2.F32 R35, -RZ, R22.H1_H1 ;  /* 0x30000016ff237230 */ /* 0x000fc40000004100 */
[C---:B------:R-:W-:Y:S01]  /*0c50*/  FMUL.FTZ R147, R101.reuse, R176 ;  /* 0x000000b065937220 */ /* 0x040fe20000410000 */
[----:B------:R-:W-:Y:S02]  /*0c60*/  HADD2.F32 R120, -RZ, R23.H0_H0 ;  /* 0x20000017ff787230 */ /* 0x000fe40000004100 */
[----:B------:R-:W-:Y:S01]  /*0c70*/  FMUL.FTZ R149, R101, R178 ;  /* 0x000000b265957220 */ /* 0x000fe20000410000 */
[----:B------:R-:W-:Y:S02]  /*0c80*/  HADD2.F32 R48, -RZ, R48.H1_H1 ;  /* 0x30000030ff307230 */ /* 0x000fe40000004100 */
[----:B------:R-:W-:Y:S01]  /*0c90*/  FMUL.FTZ R118, R35, R46 ;  /* 0x0000002e23767220 */ /* 0x000fe20000410000 */
[----:B------:R-:W-:Y:S02]  /*0ca0*/  HADD2.F32 R103, -RZ, R24.H1_H1 ;  /* 0x30000018ff677230 */ /* 0x000fe40000004100 */
[----:B------:R-:W-:Y:S01]  /*0cb0*/  FMUL.FTZ R119, R120, R45 ;  /* 0x0000002d78777220 */ /* 0x000fe20000410000 */
[----:B------:R-:W-:-:S02]  /*0cc0*/  HADD2.F32 R29, -RZ, R49.H0_H0 ;  /* 0x20000031ff1d7230 */ /* 0x000fc40000004100 */
[----:B------:R-:W-:Y:S01]  /*0cd0*/  FADD.FTZ R120, RZ, R0 ;  /* 0x00000000ff787221 */ /* 0x000fe20000010000 */
[----:B------:R-:W-:Y:S02]  /*0ce0*/  HADD2.F32 R30, -RZ, R49.H1_H1 ;  /* 0x30000031ff1e7230 */ /* 0x000fe40000004100 */
[----:B------:R-:W-:Y:S01]  /*0cf0*/  FMUL.FTZ R103, R103, R48 ;  /* 0x0000003067677220 */ /* 0x000fe20000410000 */
[----:B------:R-:W-:Y:S02]  /*0d00*/  HADD2.F32 R49, -RZ, R33.H0_H0 ;  /* 0x20000021ff317230 */ /* 0x000fe40000004100 */
[C---:B------:R-:W-:Y:S01]  /*0d10*/  FFMA.FTZ R35, R3.reuse, R0, RZ ;  /* 0x0000000003237223 */ /* 0x040fe200000100ff */
[----:B------:R-:W-:Y:S02]  /*0d20*/  HADD2.F32 R130, -RZ, R17.H0_H0 ;  /* 0x20000011ff827230 */ /* 0x000fe40000004100 */
[----:B------:R-:W-:Y:S01]  /*0d30*/  FMUL.FTZ R153, R3, R28 ;  /* 0x0000001c03997220 */ /* 0x000fe20000410000 */
[----:B------:R-:W-:-:S02]  /*0d40*/  HADD2.F32 R42, -RZ, R33.H1_H1 ;  /* 0x30000021ff2a7230 */ /* 0x000fc40000004100 */
[----:B------:R-:W-:Y:S01]  /*0d50*/  FFMA.FTZ R35, R114, R103, R35 ;  /* 0x0000006772237223 */ /* 0x000fe20000010023 */
        /* <DEDUP_REMOVED lines=9> */
[----:B------:R-:W-:Y:S01]  /*0df0*/  FADD.FTZ R125, R120, R103 ;  /* 0x00000067787d7221 */ /* 0x000fe20000010000 */
[----:B------:R-:W-:Y:S02]  /*0e00*/  HADD2.F32 R133, -RZ, R19.H1_H1 ;  /* 0x30000013ff857230 */ /* 0x000fe40000004100 */
        /* <DEDUP_REMOVED lines=9> */
[----:B------:R-:W-:Y:S01]  /*0ea0*/  FFMA.FTZ R136, R116, R104, R35 ;  /* 0x0000006874887223 */ /* 0x000fe20000010023 */
[----:B------:R-:W-:Y:S02]  /*0eb0*/  HADD2.F32 R32, -RZ, R32.H1_H1 ;  /* 0x30000020ff207230 */ /* 0x000fe40000004100 */
[----:B------:R-:W-:Y:S01]  /*0ec0*/  FMUL.FTZ R140, R133, R102 ;  /* 0x00000066858c7220 */ /* 0x000fe20000410000 */
[----:B------:R-:W-:-:S02]  /*0ed0*/  HADD2.F32 R121, -RZ, R16.H1_H1 ;  /* 0x30000010ff797230 */ /* 0x000fc40000004100 */
[----:B------:R-:W-:Y:S01]  /*0ee0*/  FMUL.FTZ R106, R106, R31 ;  /* 0x0000001f6a6a7220 */ /* 0x000fe20000410000 */
[----:B------:R-:W-:Y:S02]  /*0ef0*/  HADD2.F32 R50, -RZ, R50.H1_H1 ;  /* 0x30000032ff327230 */ /* 0x000fe40000004100 */
[----:B------:R-:W-:Y:S01]  /*0f00*/  FADD.FTZ R35, R128, R105 ;  /* 0x0000006980237221 */ /* 0x000fe20000010000 */
[----:B------:R-:W-:Y:S02]  /*0f10*/  HADD2.F32 R107, -RZ, R26.H1_H1 ;  /* 0x3000001aff6b7230 */ /* 0x000fe40000004100 */
[----:B------:R-:W-:Y:S01]  /*0f20*/  FFMA.FTZ R133, R117, R105, R136 ;  /* 0x0000006975857223 */ /* 0x000fe20000010088 */
[----:B------:R-:W-:Y:S01]  /*0f30*/  FMUL.FTZ R123, R126, R47 ;  /* 0x0000002f7e7b7220 */ /* 0x000fe20000410000 */
[----:B------:R-:W-:Y:S01]  /*0f40*/  FMUL.FTZ R126, R121, R32 ;  /* 0x00000020797e7220 */ /* 0x000fe20000410000 */
[--C-:B------:R-:W-:Y:S02]  /*0f50*/  HADD2.F32 R108, -RZ, R27.reuse.H0_H0 ;  /* 0x2000001bff6c7230 */ /* 0x100fe40000004100 */
        /* <DEDUP_REMOVED lines=22> */
[----:B------:R-:W-:-:S02]  /*10c0*/  HADD2.F32 R111, -RZ, R20.H1_H1 ;  /* 0x30000014ff6f7230 */ /* 0x000fc40000004100 */
        /* <DEDUP_REMOVED lines=74> */
.L_x_2362:
[----:B0----5:R-:W-:Y:S02]  /*1570*/  HADD2.F32 R114, -RZ, R36.H1_H1 ;  /* 0x30000024ff727230 */ /* 0x021fe40000004100 */
[----:B------:R-:W-:Y:S02]  /*1580*/  HADD2.F32 R3, -RZ, R12.H1_H1 ;  /* 0x3000000cff037230 */ /* 0x000fe40000004100 */
        /* <DEDUP_REMOVED lines=9> */
[----:B------:R-:W-:Y:S02]  /*1620*/  HADD2.F32 R132, -RZ, R39.H0_H0 ;  /* 0x20000027ff847230 */ /* 0x000fe40000004100 */
[----:B------:R-:W-:Y:S02]  /*1630*/  HADD2.F32 R123, -RZ, R15.H0_H0 ;  /* 0x2000000fff7b7230 */ /* 0x000fe40000004100 */
[----:B------:R-:W-:Y:S01]  /*1640*/  FADD.FTZ R120, R128, -R3 ;  /* 0x8000000380787221 */ /* 0x000fe20000010000 */
[----:B------:R-:W-:-:S02]  /*1650*/  HADD2.F32 R134, -RZ, R40.H0_H0 ;  /* 0x20000028ff867230 */ /* 0x000fc40000004100 */
[----:B------:R-:W-:Y:S02]  /*1660*/  HADD2.F32 R3, -RZ, R8.H0_H0 ;  /* 0x20000008ff037230 */ /* 0x000fe40000004100 */
[----:B------:R-:W-:Y:S01]  /*1670*/  FADD.FTZ R123, R132, -R123 ;  /* 0x8000007b847b7221 */ /* 0x000fe20000010000 */
[----:B------:R-:W-:Y:S02]  /*1680*/  HADD2.F32 R115, -RZ, R24.H0_H0 ;  /* 0x20000018ff737230 */ /* 0x000fe40000004100 */
[----:B------:R-:W-:Y:S02]  /*1690*/  HADD2.F32 R125, -RZ, R39.H1_H1 ;  /* 0x30000027ff7d7230 */ /* 0x000fe40000004100 */
[----:B------:R-:W-:Y:S01]  /*16a0*/  FADD.FTZ R128, R134, -R3 ;  /* 0x8000000386807221 */ /* 0x000fe20000010000 */
[----:B------:R-:W-:Y:S01]  /*16b0*/  HADD2.F32 R124, -RZ, R15.H1_H1 ;  /* 0x3000000fff7c7230 */ /* 0x000fe20000004100 */
[----:B------:R-:W-:Y:S01]  /*16c0*/  MUFU.RCP R151, R115 ;  /* 0x0000007300977308 */ /* 0x000fe20000001000 */
[----:B------:R-:W-:-:S02]  /*16d0*/  HADD2.F32 R135, -RZ, R41.H1_H1 ;  /* 0x30000029ff877230 */ /* 0x000fc40000004100 */
[----:B------:R-:W-:Y:S02]  /*16e0*/  HADD2.F32 R132, -RZ, R9.H1_H1 ;  /* 0x30000009ff847230 */ /* 0x000fe40000004100 */
[----:B------:R-:W-:Y:S01]  /*16f0*/  FADD.FTZ R125, R125, -R124 ;  /* 0x8000007c7d7d7221 */ /* 0x000fe20000010000 */
[----:B------:R-:W-:Y:S02]  /*1700*/  HADD2.F32 R136, -RZ, R41.H0_H0 ;  /* 0x20000029ff887230 */ /* 0x000fe40000004100 */
[----:B------:R-:W-:Y:S02]  /*1710*/  HADD2.F32 R131, -RZ, R9.H0_H0 ;  /* 0x20000009ff837230 */ /* 0x000fe40000004100 */
[----:B------:R-:W-:Y:S01]  /*1720*/  FADD.FTZ R132, R135, -R132 ;  /* 0x8000008487847221 */ /* 0x000fe20000010000 */
[----:B------:R-:W-:Y:S02]  /*1730*/  HADD2.F32 R138, -RZ, R42.H0_H0 ;  /* 0x2000002aff8a7230 */ /* 0x000fe40000004100 */
[----:B------:R-:W-:-:S02]  /*1740*/  HADD2.F32 R113, -RZ, R21.H1_H1 ;  /* 0x30000015ff717230 */ /* 0x000fc40000004100 */
[----:B------:R-:W-:Y:S01]  /*1750*/  FADD.FTZ R133, R136, -R131 ;  /* 0x8000008388857221 */ /* 0x000fe20000010000 */
[----:B------:R-:W-:Y:S02]  /*1760*/  HADD2.F32 R122, -RZ, R23.H0_H0 ;  /* 0x20000017ff7a7230 */ /* 0x000fe40000004100 */
        /* <DEDUP_REMOVED lines=8> */
[----:B------:R-:W-:Y:S02]  /*17f0*/  HADD2.F32 R134, -RZ, R11.H0_H0 ;  /* 0x2000000bff867230 */ /* 0x000fe40000004100 */
[----:B------:R-:W-:Y:S01]  /*1800*/  FADD.FTZ R129, R129, -R124 ;  /* 0x8000007c81817221 */ /* 0x000fe20000010000 */
[----:B------:R-:W-:Y:S02]  /*1810*/  HADD2.F32 R108, -RZ, R27.H0_H0 ;  /* 0x2000001bff6c7230 */ /* 0x000fe40000004100 */
[----:B------:R-:W-:Y:S02]  /*1820*/  HADD2.F32 R142, -RZ, R43.H1_H1 ;  /* 0x3000002bff8e7230 */ /* 0x000fe40000004100 */
[----:B------:R-:W-:Y:S01]  /*1830*/  FADD.FTZ R134, R139, -R134 ;  /* 0x800000868b867221 */ /* 0x000fe20000010000 */
[----:B------:R-:W-:Y:S01]  /*1840*/  HADD2.F32 R135, -RZ, R11.H1_H1 ;  /* 0x3000000bff877230 */ /* 0x000fe20000004100 */
[----:B------:R-:W0:Y:S01]  /*1850*/  MUFU.RCP R153, R103 ;  /* 0x0000006700997308 */ /* 0x000e220000001000 */
[----:B------:R-:W-:-:S02]  /*1860*/  HADD2.F32 R104, -RZ, R25.H0_H0 ;  /* 0x20000019ff687230 */ /* 0x000fc40000004100 */
[----:B------:R-:W-:Y:S02]  /*1870*/  HADD2.F32 R144, -RZ, R28.H0_H0 ;  /* 0x2000001cff907230 */ /* 0x000fe40000004100 */
[----:B------:R-:W-:Y:S01]  /*1880*/  FADD.FTZ R139, R142, -R135 ;  /* 0x800000878e8b7221 */ /* 0x000fe20000010000 */
[----:B------:R-:W-:Y:S02]  /*1890*/  HADD2.F32 R3, -RZ, R4.H0_H0 ;  /* 0x20000004ff037230 */ /* 0x000fe40000004100 */
[----:B------:R-:W-:Y:S01]  /*18a0*/  HADD2.F32 R137, -RZ, R42.H1_H1 ;  /* 0x3000002aff897230 */ /* 0x000fe20000004100 */
[----:B------:R-:W-:Y:S01]  /*18b0*/  MUFU.RCP R152, R108 ;  /* 0x0000006c00987308 */ /* 0x000fe20000001000 */
[----:B------:R-:W-:Y:S02]  /*18c0*/  HADD2.F32 R124, -RZ, R10.H1_H1 ;  /* 0x3000000aff7c7230 */ /* 0x000fe40000004100 */
[----:B------:R-:W-:Y:S01]  /*18d0*/  FADD.FTZ R142, R144, -R3 ;  /* 0x80000003908e7221 */ /* 0x000fe20000010000 */
[----:B------:R-:W-:-:S02]  /*18e0*/  HADD2.F32 R105, -RZ, R25.H1_H1 ;  /* 0x30000019ff697230 */ /* 0x000fc40000004100 */
[----:B------:R-:W-:Y:S02]  /*18f0*/  HADD2.F32 R121, -RZ, R36.H0_H0 ;  /* 0x20000024ff797230 */ /* 0x000fe40000004100 */
[----:B------:R-:W-:Y:S01]  /*1900*/  FADD.FTZ R137, R137, -R124 ;  /* 0x8000007c89897221 */ /* 0x000fe20000010000 */
[----:B------:R-:W-:Y:S01]  /*1910*/  HADD2.F32 R0, -RZ, R12.H0_H0 ;  /* 0x2000000cff007230 */ /* 0x000fe20000004100 */
[----:B------:R-:W1:Y:S01]  /*1920*/  MUFU.RCP R155, R104 ;  /* 0x00000068009b7308 */ /* 0x000e620000001000 */
[--C-:B------:R-:W-:Y:S02]  /*1930*/  HADD2.F32 R146, -RZ, R29.reuse.H0_H0 ;  /* 0x2000001dff927230 */ /* 0x100fe40000004100 */
[----:B0-----:R-:W-:Y:S01]  /*1940*/  FMUL.FTZ R114, R114, R153 ;  /* 0x0000009972727220 */ /* 0x001fe20000410000 */
[----:B------:R-:W-:Y:S02]  /*1950*/  HADD2.F32 R143, -RZ, R29.H1_H1 ;  /* 0x3000001dff8f7230 */ /* 0x000fe40000004100 */
[----:B------:R-:W-:Y:S01]  /*1960*/  FADD.FTZ R0, R121, -R0 ;  /* 0x8000000079007221 */ /* 0x000fe20000010000 */
[----:B------:R-:W-:-:S02]  /*1970*/  HADD2.F32 R135, -RZ, R5.H0_H0 ;  /* 0x20000005ff877230 */ /* 0x000fc40000004100 */
[----:B------:R-:W-:Y:S01]  /*1980*/  HADD2.F32 R138, -RZ, R5.H1_H1 ;  /* 0x30000005ff8a7230 */ /* 0x000fe20000004100 */
        /* <DEDUP_REMOVED lines=8> */
[----:B------:R-:W-:Y:S01]  /*1a10*/  HADD2.F32 R28, -RZ, R48.H0_H0 ;  /* 0x20000030ff1c7230 */ /* 0x000fe20000004100 */
[----:B------:R-:W2:Y:S01]  /*1a20*/  MUFU.RCP R157, R106 ;  /* 0x0000006a009d7308 */ /* 0x000ea20000001000 */
[----:B------:R-:W-:Y:S02]  /*1a30*/  HADD2.F32 R124, -RZ, R4.H1_H1 ;  /* 0x30000004ff7c7230 */ /* 0x000fe40000004100 */
[----:B------:R-:W-:Y:S01]  /*1a40*/  FMUL.FTZ R3, R0, R151 ;  /* 0x0000009700037220 */ /* 0x000fe20000410000 */
[--C-:B------:R-:W-:Y:S02]  /*1a50*/  HADD2.F32 R176, -RZ, R31.reuse.H0_H0 ;  /* 0x2000001fffb07230 */ /* 0x100fe40000004100 */
[----:B------:R-:W-:Y:S01]  /*1a60*/  FMUL.FTZ R0, R115, R28 ;  /* 0x0000001c73007220 */ /* 0x000fe20000410000 */
[----:B------:R-:W-:Y:S02]  /*1a70*/  HADD2.F32 R149, -RZ, R31.H1_H1 ;  /* 0x3000001fff957230 */ /* 0x000fe40000004100 */
[----:B------:R-:W-:Y:S01]  /*1a80*/  FADD.FTZ R141, R141, -R124 ;  /* 0x8000007c8d8d7221 */ /* 0x000fe20000010000 */
[----:B------:R-:W-:-:S02]  /*1a90*/  HADD2.F32 R135, -RZ, R7.H0_H0 ;  /* 0x20000007ff877230 */ /* 0x000fc40000004100 */
[----:B-1----:R-:W-:Y:S01]  /*1aa0*/  FMUL.FTZ R116, R116, R155 ;  /* 0x0000009b74747220 */ /* 0x002fe20000410000 */
[----:B------:R-:W-:Y:S02]  /*1ab0*/  HADD2.F32 R138, -RZ, R7.H1_H1 ;  /* 0x30000007ff8a7230 */ /* 0x000fe40000004100 */
[----:B0-----:R-:W-:Y:S01]  /*1ac0*/  FMUL.FTZ R117, R117, R140 ;  /* 0x0000008c75757220 */ /* 0x001fe20000410000 */
[----:B------:R-:W-:Y:S02]  /*1ad0*/  HADD2.F32 R107, -RZ, R26.H1_H1 ;  /* 0x3000001aff6b7230 */ /* 0x000fe40000004100 */
[----:B------:R-:W-:Y:S01]  /*1ae0*/  FADD.FTZ R147, R176, -R135 ;  /* 0x80000087b0937221 */ /* 0x000fe20000010000 */
[----:B------:R-:W-:Y:S02]  /*1af0*/  HADD2.F32 R48, -RZ, R48.H1_H1 ;  /* 0x30000030ff307230 */ /* 0x000fe40000004100 */
[----:B------:R-:W-:Y:S01]  /*1b00*/  FADD.FTZ R149, R149, -R138 ;  /* 0x8000008a95957221 */ /* 0x000fe20000010000 */
[----:B------:R-:W-:Y:S01]  /*1b10*/  HADD2.F32 R145, -RZ, R30.H1_H1 ;  /* 0x3000001eff917230 */ /* 0x000fe20000004100 */
[----:B------:R-:W0:Y:S01]  /*1b20*/  MUFU.RCP R150, R107 ;  /* 0x0000006b00967308 */ /* 0x000e220000001000 */
[----:B------:R-:W-:-:S02]  /*1b30*/  HADD2.F32 R124, -RZ, R6.H1_H1 ;  /* 0x30000006ff7c7230 */ /* 0x000fc40000004100 */
[----:B------:R-:W-:Y:S01]  /*1b40*/  FMUL.FTZ R135, R132, R161 ;  /* 0x000000a184877220 */ /* 0x000fe20000410000 */
[----:B------:R-:W-:Y:S02]  /*1b50*/  HADD2.F32 R29, -RZ, R49.H0_H0 ;  /* 0x20000031ff1d7230 */ /* 0x000fe40000004100 */
[----:B------:R-:W-:Y:S01]  /*1b60*/  FMUL.FTZ R138, R134, R165 ;  /* 0x000000a5868a7220 */ /* 0x000fe20000410000 */
[----:B------:R-:W-:Y:S01]  /*1b70*/  FMUL.FTZ R103, R103, R48 ;  /* 0x0000003067677220 */ /* 0x000fe20000410000 */
[----:B------:R-:W-:Y:S01]  /*1b80*/  FADD.FTZ R134, RZ, R0 ;  /* 0x00000000ff867221 */ /* 0x000fe20000010000 */
[----:B------:R-:W-:Y:S01]  /*1b90*/  FFMA.FTZ R132, R0, R3, RZ ;  /* 0x0000000300847223 */ /* 0x000fe200000100ff */
[----:B------:R-:W-:Y:S02]  /*1ba0*/  HADD2.F32 R109, -RZ, R27.H1_H1 ;  /* 0x3000001bff6d7230 */ /* 0x000fe40000004100 */
[----:B------:R-:W-:Y:S01]  /*1bb0*/  FADD.FTZ R145, R145, -R124 ;  /* 0x8000007c91917221 */ /* 0x000fe20000010000 */
[----:B------:R-:W-:-:S02]  /*1bc0*/  HADD2.F32 R30, -RZ, R49.H1_H1 ;  /* 0x30000031ff1e7230 */ /* 0x000fc40000004100 */
[----:B------:R-:W-:Y:S01]  /*1bd0*/  FMUL.FTZ R124, R123, R152 ;  /* 0x000000987b7c7220 */ /* 0x000fe20000410000 */
[----:B------:R-:W-:Y:S01]  /*1be0*/  FMUL.FTZ R104, R104, R29 ;  /* 0x0000001d68687220 */ /* 0x000fe20000410000 */
[----:B------:R-:W-:Y:S01]  /*1bf0*/  FADD.FTZ R123, R134, R103 ;  /* 0x00000067867b7221 */ /* 0x000fe20000010000 */
[----:B------:R-:W-:Y:S01]  /*1c00*/  FFMA.FTZ R115, R103, R114, R132 ;  /* 0x0000007267737223 */ /* 0x000fe20000010084 */
[----:B------:R-:W1:Y:S01]  /*1c10*/  MUFU.RCP R154, R109 ;  /* 0x0000006d009a7308 */ /* 0x000e620000001000 */
[----:B------:R-:W-:Y:S02]  /*1c20*/  HADD2.F32 R110, -RZ, R20.H0_H0 ;  /* 0x20000014ff6e7230 */ /* 0x000fe40000004100 */
[----:B------:R-:W-:Y:S01]  /*1c30*/  FMUL.FTZ R105, R105, R30 ;  /* 0x0000001e69697220 */ /* 0x000fe20000410000 */
[----:B------:R-:W-:Y:S02]  /*1c40*/  HADD2.F32 R130, -RZ, R38.H1_H1 ;  /* 0x30000026ff827230 */ /* 0x000fe40000004100 */
[----:B------:R-:W-:Y:S01]  /*1c50*/  FADD.FTZ R134, R123, R104 ;  /* 0x000000687b867221 */ /* 0x000fe20000010000 */
[----:B------:R-:W-:-:S02]  /*1c60*/  HADD2.F32 R31, -RZ, R50.H0_H0 ;  /* 0x20000032ff1f7230 */ /* 0x000fc40000004100 */
[----:B------:R-:W-:Y:S01]  /*1c70*/  FFMA.FTZ R132, R104, R116, R115 ;  /* 0x0000007468847223 */ /* 0x000fe20000010073 */
[----:B------:R-:W-:Y:S01]  /*1c80*/  HADD2.F32 R121, -RZ, R14.H1_H1 ;  /* 0x3000000eff797230 */ /* 0x000fe20000004100 */
[----:B------:R-:W3:Y:S01]  /*1c90*/  MUFU.RCP R159, R110 ;  /* 0x0000006e009f7308 */ /* 0x000ee20000001000 */
[----:B------:R-:W-:Y:S02]  /*1ca0*/  HADD2.F32 R111, -RZ, R20.H1_H1 ;  /* 0x30000014ff6f7230 */ /* 0x000fe40000004100 */
[----:B--2---:R-:W-:Y:S01]  /*1cb0*/  FMUL.FTZ R120, R120, R157 ;  /* 0x0000009d78787220 */ /* 0x004fe20000410000 */
[----:B------:R-:W-:Y:S02]  /*1cc0*/  HADD2.F32 R50, -RZ, R50.H1_H1 ;  /* 0x30000032ff327230 */ /* 0x000fe40000004100 */
[----:B------:R-:W-:Y:S01]  /*1cd0*/  FADD.FTZ R121, R130, -R121 ;  /* 0x8000007982797221 */ /* 0x000fe20000010000 */
[----:B------:R-:W-:Y:S01]  /*1ce0*/  FMUL.FTZ R106, R106, R31 ;  /* 0x0000001f6a6a7220 */ /* 0x000fe20000410000 */
[----:B------:R-:W-:Y:S01]  /*1cf0*/  FADD.FTZ R123, R134, R105 ;  /* 0x00000069867b7221 */ /* 0x000fe20000010000 */
[----:B------:R-:W-:Y:S01]  /*1d00*/  FFMA.FTZ R115, R105, R117, R132 ;  /* 0x0000007569737223 */ /* 0x000fe20000010084 */
[----:B------:R-:W2:Y:S01]  /*1d10*/  MUFU.RCP R156, R111 ;  /* 0x0000006f009c7308 */ /* 0x000ea20000001000 */
[----:B------:R-:W-:-:S02]  /*1d20*/  HADD2.F32 R112, -RZ, R21.H0_H0 ;  /* 0x20000015ff707230 */ /* 0x000fc40000004100 */
[----:B0-----:R-:W-:Y:S01]  /*1d30*/  FMUL.FTZ R121, R121, R150 ;  /* 0x0000009679797220 */ /* 0x001fe20000410000 */
[--C-:B------:R-:W-:Y:S02]  /*1d40*/  HADD2.F32 R37, -RZ, R51.reuse.H0_H0 ;  /* 0x20000033ff257230 */ /* 0x100fe40000004100 */
[----:B------:R-:W-:Y:S01]  /*1d50*/  FMUL.FTZ R107, R107, R50 ;  /* 0x000000326b6b7220 */ /* 0x000fe20000410000 */
[----:B------:R-:W-:Y:S01]  /*1d60*/  FADD.FTZ R134, R123, R106 ;  /* 0x0000006a7b867221 */ /* 0x000fe20000010000 */
[----:B------:R-:W-:Y:S01]  /*1d70*/  FFMA.FTZ R132, R106, R120, R115 ;  /* 0x000000786a847223 */ /* 0x000fe20000010073 */
[----:B------:R-:W-:Y:S01]  /*1d80*/  HADD2.F32 R36, -RZ, R51.H1_H1 ;  /* 0x30000033ff247230 */ /* 0x000fe20000004100 */
[----:B------:R-:W0:Y:S01]  /*1d90*/  MUFU.RCP R158, R112 ;  /* 0x00000070009e7308 */ /* 0x000e220000001000 */
[----:B------:R-:W-:Y:S02]  /*1da0*/  HADD2.F32 R118, -RZ, R22.H0_H0 ;  /* 0x20000016ff767230 */ /* 0x000fe40000004100 */
[----:B------:R-:W-:Y:S01]  /*1db0*/  FMUL.FTZ R108, R108, R37 ;  /* 0x000000256c6c7220 */ /* 0x000fe20000410000 */
[----:B------:R-:W-:-:S02]  /*1dc0*/  HADD2.F32 R43, -RZ, R46.H0_H0 ;  /* 0x2000002eff2b7230 */ /* 0x000fc40000004100 */
[----:B------:R-:W-:Y:S01]  /*1dd0*/  FADD.FTZ R151, R134, R107 ;  /* 0x0000006b86977221 */ /* 0x000fe20000010000 */
[--C-:B------:R-:W-:Y:S02]  /*1de0*/  HADD2.F32 R41, -RZ, R45.reuse.H0_H0 ;  /* 0x2000002dff297230 */ /* 0x100fe40000004100 */
[----:B------:R-:W-:Y:S01]  /*1df0*/  FFMA.FTZ R123, R107, R121, R132 ;  /* 0x000000796b7b7223 */ /* 0x000fe20000010084 */
[----:B------:R-:W-:Y:S01]  /*1e00*/  HADD2.F32 R38, -RZ, R45.H1_H1 ;  /* 0x3000002dff267230 */ /* 0x000fe20000004100 */
[----:B------:R4:W0:Y:S01]  /*1e10*/  MUFU.RCP R163, R118 ;  /* 0x0000007600a37308 */ /* 0x0008220000001000 */
[----:B------:R-:W-:Y:S02]  /*1e20*/  HADD2.F32 R46, -RZ, R46.H1_H1 ;  /* 0x3000002eff2e7230 */ /* 0x000fe40000004100 */
[----:B-1----:R-:W-:Y:S01]  /*1e30*/  FMUL.FTZ R125, R125, R154 ;  /* 0x0000009a7d7d7220 */ /* 0x002fe20000410000 */
[----:B------:R-:W-:Y:S02]  /*1e40*/  HADD2.F32 R119, -RZ, R22.H1_H1 ;  /* 0x30000016ff777230 */ /* 0x000fe40000004100 */
[----:B------:R-:W-:Y:S01]  /*1e50*/  FMUL.FTZ R109, R109, R36 ;  /* 0x000000246d6d7220 */ /* 0x000fe20000410000 */
[----:B------:R-:W-:-:S02]  /*1e60*/  HADD2.F32 R45, -RZ, R47.H0_H0 ;  /* 0x2000002fff2d7230 */ /* 0x000fc40000004100 */
[----:B------:R-:W-:Y:S01]  /*1e70*/  FMUL.FTZ R115, R118, R43 ;  /* 0x0000002b76737220 */ /* 0x000fe20000410000 */
[--C-:B------:R-:W-:Y:S02]  /*1e80*/  HADD2.F32 R51, -RZ, R35.reuse.H0_H0 ;  /* 0x20000023ff337230 */ /* 0x100fe40000004100 */
[----:B------:R-:W-:Y:S01]  /*1e90*/  FADD.FTZ R134, R151, R108 ;  /* 0x0000006c97867221 */ /* 0x000fe20000010000 */
[----:B------:R-:W-:Y:S02]  /*1ea0*/  HADD2.F32 R102, -RZ, R35.H1_H1 ;  /* 0x30000023ff667230 */ /* 0x000fe40000004100 */
[----:B------:R-:W-:Y:S01]  /*1eb0*/  FFMA.FTZ R132, R108, R124, R123 ;  /* 0x0000007c6c847223 */ /* 0x000fe2000001007b */
[----:B------:R-:W-:Y:S01]  /*1ec0*/  HADD2.F32 R40, -RZ, R47.H1_H1 ;  /* 0x3000002fff287230 */ /* 0x000fe20000004100 */
[----:B------:R1:W0:Y:S01]  /*1ed0*/  MUFU.RCP R160, R119 ;  /* 0x0000007700a07308 */ /* 0x0002220000001000 */
[----:B------:R-:W-:Y:S02]  /*1ee0*/  HADD2.F32 R35, -RZ, R23.H1_H1 ;  /* 0x30000017ff237230 */ /* 0x000fe40000004100 */
[----:B----4-:R-:W-:Y:S01]  /*1ef0*/  FMUL.FTZ R118, R119, R46 ;  /* 0x0000002e77767220 */ /* 0x010fe20000410000 */
[----:B------:R-:W-:-:S02]  /*1f00*/  HADD2.F32 R39, -RZ, R44.H0_H0 ;  /* 0x2000002cff277230 */ /* 0x000fc40000004100 */
[----:B---3--:R-:W-:Y:S01]  /*1f10*/  FMUL.FTZ R128, R128, R159 ;  /* 0x0000009f80807220 */ /* 0x008fe20000410000 */
[----:B------:R-:W-:Y:S02]  /*1f20*/  HADD2.F32 R44, -RZ, R44.H1_H1 ;  /* 0x3000002cff2c7230 */ /* 0x000fe40000004100 */
[----:B------:R-:W-:Y:S01]  /*1f30*/  FADD.FTZ R151, R134, R109 ;  /* 0x0000006d86977221 */ /* 0x000fe20000010000 */
[----:B--2---:R-:W-:Y:S01]  /*1f40*/  FMUL.FTZ R129, R129, R156 ;  /* 0x0000009c81817220 */ /* 0x004fe20000410000 */
[----:B------:R2:W3:Y:S01]  /*1f50*/  MUFU.RCP R162, R35 ;  /* 0x0000002300a27308 */ /* 0x0004e20000001000 */
[----:B-1----:R-:W-:Y:S01]  /*1f60*/  FMUL.FTZ R119, R122, R45 ;  /* 0x0000002d7a777220 */ /* 0x002fe20000410000 */
[----:B------:R-:W-:Y:S01]  /*1f70*/  FMUL.FTZ R122, R35, R40 ;  /* 0x00000028237a7220 */ /* 0x000fe20000410000 */
[----:B------:R-:W-:Y:S01]  /*1f80*/  FMUL.FTZ R110, R110, R39 ;  /* 0x000000276e6e7220 */ /* 0x000fe20000410000 */
[----:B------:R-:W-:Y:S01]  /*1f90*/  FMUL.FTZ R111, R111, R44 ;  /* 0x0000002c6f6f7220 */ /* 0x000fe20000410000 */
[----:B0-----:R-:W-:Y:S01]  /*1fa0*/  FMUL.FTZ R133, R133, R158 ;  /* 0x0000009e85857220 */ /* 0x001fe20000410000 */
[----:B------:R-:W-:Y:S01]  /*1fb0*/  FMUL.FTZ R112, R112, R41 ;  /* 0x0000002970707220 */ /* 0x000fe20000410000 */
[----:B------:R-:W-:Y:S01]  /*1fc0*/  FADD.FTZ R134, R151, R110 ;  /* 0x0000006e97867221 */ /* 0x000fe20000010000 */
[----:B------:R-:W-:-:S02]  /*1fd0*/  HADD2.F32 R126, -RZ, R16.H0_H0 ;  /* 0x20000010ff7e7230 */ /* 0x000fc40000004100 */
[----:B--2---:R-:W-:Y:S01]  /*1fe0*/  FFMA.FTZ R35, R109, R125, R132 ;  /* 0x0000007d6d237223 */ /* 0x004fe20000010084 */
[----:B------:R-:W-:Y:S01]  /*1ff0*/  FMUL.FTZ R113, R113, R38 ;  /* 0x0000002671717220 */ /* 0x000fe20000410000 */
[----:B------:R-:W-:Y:S01]  /*2000*/  FADD.FTZ R151, R134, R111 ;  /* 0x0000006f86977221 */ /* 0x000fe20000010000 */
[----:B------:R-:W0:Y:S01]  /*2010*/  MUFU.RCP R167, R126 ;  /* 0x0000007e00a77308 */ /* 0x000e220000001000 */
[----:B------:R-:W-:Y:S01]  /*2020*/  FFMA.FTZ R132, R110, R128, R35 ;  /* 0x000000806e847223 */ /* 0x000fe20000010023 */
[----:B------:R-:W-:Y:S02]  /*2030*/  HADD2.F32 R127, -RZ, R16.H1_H1 ;  /* 0x30000010ff7f7230 */ /* 0x000fe40000004100 */
[----:B------:R-:W-:Y:S01]  /*2040*/  FADD.FTZ R152, R151, R112 ;  /* 0x0000007097987221 */ /* 0x000fe20000010000 */
[----:B------:R-:W-:Y:S01]  /*2050*/  FMUL.FTZ R136, R136, R163 ;  /* 0x000000a388887220 */ /* 0x000fe20000410000 */
[----:B------:R-:W-:Y:S01]  /*2060*/  FFMA.FTZ R35, R111, R129, R132 ;  /* 0x000000816f237223 */ /* 0x000fe20000010084 */
[----:B------:R-:W-:-:S02]  /*2070*/  HADD2.F32 R130, -RZ, R17.H0_H0 ;  /* 0x20000011ff827230 */ /* 0x000fc40000004100 */
[----:B------:R-:W-:Y:S01]  /*2080*/  FADD.FTZ R152, R152, R113 ;  /* 0x0000007198987221 */ /* 0x000fe20000010000 */
[----:B------:R-:W1:Y:S01]  /*2090*/  MUFU.RCP R164, R127 ;  /* 0x0000007f00a47308 */ /* 0x000e620000001000 */
[----:B------:R-:W-:Y:S01]  /*20a0*/  FFMA.FTZ R150, R112, R133, R35 ;  /* 0x0000008570967223 */ /* 0x000fe20000010023 */
[----:B------:R-:W-:Y:S01]  /*20b0*/  FMUL.FTZ R137, R137, R160 ;  /* 0x000000a089897220 */ /* 0x000fe20000410000 */
[----:B------:R-:W-:Y:S01]  /*20c0*/  FADD.FTZ R151, R152, R115 ;  /* 0x0000007398977221 */ /* 0x000fe20000010000 */
[----:B------:R-:W-:Y:S02]  /*20d0*/  HADD2.F32 R131, -RZ, R17.H1_H1 ;  /* 0x30000011ff837230 */ /* 0x000fe40000004100 */
[----:B------:R-:W-:Y:S01]  /*20e0*/  FFMA.FTZ R150, R113, R135, R150 ;  /* 0x0000008771967223 */ /* 0x000fe20000010096 */
[----:B------:R-:W-:Y:S02]  /*20f0*/  HADD2.F32 R172, -RZ, R18.H0_H0 ;  /* 0x20000012ffac7230 */ /* 0x000fe40000004100 */
[----:B------:R-:W-:Y:S01]  /*2100*/  FADD.FTZ R152, R151, R118 ;  /* 0x0000007697987221 */ /* 0x000fe20000010000 */
[----:B------:R-:W2:Y:S01]  /*2110*/  MUFU.RCP R169, R130 ;  /* 0x0000008200a97308 */ /* 0x000ea20000001000 */
[----:B------:R-:W-:Y:S01]  /*2120*/  FFMA.FTZ R35, R115, R136, R150 ;  /* 0x0000008873237223 */ /* 0x000fe20000010096 */
[----:B------:R-:W-:-:S02]  /*2130*/  HADD2.F32 R47, -RZ, R32.H0_H0 ;  /* 0x20000020ff2f7230 */ /* 0x000fc40000004100 */
[----:B---3--:R-:W-:Y:S01]  /*2140*/  FMUL.FTZ R139, R139, R162 ;  /* 0x000000a28b8b7220 */ /* 0x008fe20000410000 */
[----:B------:R-:W-:Y:S01]  /*2150*/  FADD.FTZ R151, R152, R119 ;  /* 0x0000007798977221 */ /* 0x000fe20000010000 */
[----:B------:R-:W-:Y:S01]  /*2160*/  FFMA.FTZ R150, R118, R137, R35 ;  /* 0x0000008976967223 */ /* 0x000fe20000010023 */
[----:B------:R-:W-:Y:S02]  /*2170*/  HADD2.F32 R173, -RZ, R18.H1_H1 ;  /* 0x30000012ffad7230 */ /* 0x000fe40000004100 */
[----:B0-----:R-:W-:Y:S01]  /*2180*/  FMUL.FTZ R142, R142, R167 ;  /* 0x000000a78e8e7220 */ /* 0x001fe20000410000 */
[----:B------:R-:W0:Y:S01]  /*2190*/  MUFU.RCP R166, R131 ;  /* 0x0000008300a67308 */ /* 0x000e220000001000 */
[----:B------:R-:W-:Y:S01]  /*21a0*/  FFMA.FTZ R35, R119, R138, R150 ;  /* 0x0000008a77237223 */ /* 0x000fe20000010096 */
[----:B------:R-:W-:Y:S02]  /*21b0*/  HADD2.F32 R32, -RZ, R32.H1_H1 ;  /* 0x30000020ff207230 */ /* 0x000fe40000004100 */
[----:B------:R-:W-:Y:S01]  /*21c0*/  FMUL.FTZ R123, R126, R47 ;  /* 0x0000002f7e7b7220 */ /* 0x000fe20000410000 */
[----:B------:R-:W-:Y:S01]  /*21d0*/  FADD.FTZ R152, R151, R122 ;  /* 0x0000007a97987221 */ /* 0x000fe20000010000 */
[----:B------:R-:W-:Y:S01]  /*21e0*/  FFMA.FTZ R150, R122, R139, R35 ;  /* 0x0000008b7a967223 */ /* 0x000fe20000010023 */
[----:B------:R-:W-:-:S02]  /*21f0*/  HADD2.F32 R174, -RZ, R19.H0_H0 ;  /* 0x20000013ffae7230 */ /* 0x000fc40000004100 */
[----:B-1----:R-:W-:Y:S01]  /*2200*/  FMUL.FTZ R141, R141, R164 ;  /* 0x000000a48d8d7220 */ /* 0x002fe20000410000 */
[----:B------:R-:W1:Y:S01]  /*2210*/  MUFU.RCP R171, R172 ;  /* 0x000000ac00ab7308 */ /* 0x000e620000001000 */
[----:B------:R-:W-:Y:S02]  /*2220*/  HADD2.F32 R49, -RZ, R33.H0_H0 ;  /* 0x20000021ff317230 */ /* 0x000fe40000004100 */
[----:B------:R-:W-:Y:S01]  /*2230*/  FMUL.FTZ R126, R127, R32 ;  /* 0x000000207f7e7220 */ /* 0x000fe20000410000 */
[----:B------:R-:W-:Y:S01]  /*2240*/  FADD.FTZ R151, R152, R123 ;  /* 0x0000007b98977221 */ /* 0x000fe20000010000 */
[----:B------:R-:W-:Y:S01]  /*2250*/  FFMA.FTZ R35, R123, R142, R150 ;  /* 0x0000008e7b237223 */ /* 0x000fe20000010096 */
[----:B------:R-:W-:Y:S02]  /*2260*/  HADD2.F32 R153, -RZ, R19.H1_H1 ;  /* 0x30000013ff997230 */ /* 0x000fe40000004100 */
[----:B--2---:R-:W-:Y:S01]  /*2270*/  FMUL.FTZ R144, R144, R169 ;  /* 0x000000a990907220 */ /* 0x004fe20000410000 */
[----:B------:R-:W-:Y:S01]  /*2280*/  HADD2.F32 R42, -RZ, R33.H1_H1 ;  /* 0x30000021ff2a7230 */ /* 0x000fe20000004100 */
[----:B------:R-:W2:Y:S01]  /*2290*/  MUFU.RCP R168, R173 ;  /* 0x000000ad00a87308 */ /* 0x000ea20000001000 */
[----:B------:R-:W-:Y:S01]  /*22a0*/  FMUL.FTZ R127, R130, R49 ;  /* 0x00000031827f7220 */ /* 0x000fe20000410000 */
[----:B------:R-:W-:Y:S01]  /*22b0*/  FADD.FTZ R152, R151, R126 ;  /* 0x0000007e97987221 */ /* 0x000fe20000010000 */
[----:B------:R-:W-:Y:S01]  /*22c0*/  FFMA.FTZ R150, R126, R141, R35 ;  /* 0x0000008d7e967223 */ /* 0x000fe20000010023 */
[----:B------:R-:W-:-:S02]  /*22d0*/  HADD2.F32 R33, -RZ, R34.H0_H0 ;  /* 0x20000022ff217230 */ /* 0x000fc40000004100 */
[----:B0-----:R-:W-:Y:S01]  /*22e0*/  FMUL.FTZ R143, R143, R166 ;  /* 0x000000a68f8f7220 */ /* 0x001fe20000410000 */
[----:B------:R-:W-:Y:S01]  /*22f0*/  FMUL.FTZ R130, R131, R42 ;  /* 0x0000002a83827220 */ /* 0x000fe20000410000 */
[----:B------:R-:W-:Y:S01]  /*2300*/  FADD.FTZ R151, R152, R127 ;  /* 0x0000007f98977221 */ /* 0x000fe20000010000 */
[----:B------:R-:W0:Y:S01]  /*2310*/  MUFU.RCP R170, R174 ;  /* 0x000000ae00aa7308 */ /* 0x000e220000001000 */
[----:B------:R-:W-:Y:S01]  /*2320*/  FFMA.FTZ R35, R127, R144, R150 ;  /* 0x000000907f237223 */ /* 0x000fe20000010096 */
[----:B------:R-:W-:Y:S02]  /*2330*/  HADD2.F32 R34, -RZ, R34.H1_H1 ;  /* 0x30000022ff227230 */ /* 0x000fe40000004100 */
        /* <DEDUP_REMOVED lines=16> */
[----:B------:R-:W-:Y:S01]  /*2440*/  FMUL.FTZ R158, R30, R117 ;  /* 0x000000751e9e7220 */ /* 0x000fe20000410000 */
[----:B------:R-:W-:Y:S01]  /*2450*/  FMUL.FTZ R155, R31, R120 ;  /* 0x000000781f9b7220 */ /* 0x000fe20000410000 */
[----:B------:R-:W-:Y:S01]  /*2460*/  FMUL.FTZ R160, R50, R121 ;  /* 0x0000007932a07220 */ /* 0x000fe20000410000 */
[----:B------:R-:W-:Y:S01]  /*2470*/  FFMA.FTZ R175, R134, R147, R151 ;  /* 0x0000009386af7223 */ /* 0x000fe20000010097 */
[----:B------:R-:W-:Y:S01]  /*2480*/  FMUL.FTZ R157, R37, R124 ;  /* 0x0000007c259d7220 */ /* 0x000fe20000410000 */
[----:B------:R-:W-:Y:S01]  /*2490*/  FMUL.FTZ R162, R36, R125 ;  /* 0x0000007d24a27220 */ /* 0x000fe20000410000 */
[----:B------:R-:W-:Y:S01]  /*24a0*/  FMUL.FTZ R159, R39, R128 ;  /* 0x00000080279f7220 */ /* 0x000fe20000410000 */
[----:B-1----:R-:W-:Y:S01]  /*24b0*/  FMUL.FTZ R149, R149, R140 ;  /* 0x0000008c95957220 */ /* 0x002fe20000410000 */
        /* <DEDUP_REMOVED lines=19> */
.L_x_2363:
        /* <DEDUP_REMOVED lines=82> */
.L_x_2365:
[----:B------:R-:W-:Y:S05]  /*2b10*/  BSYNC.RECONVERGENT B0 ;  /* 0x0000000000007941 */ /* 0x000fea0003800200 */
.L_x_2364:
        /* <DEDUP_REMOVED lines=28> */
[--C-:B------:R-:W-:Y:S01]  /*2ce0*/  FFMA.FTZ R114, R35, R114, R34.reuse ;  /* 0x0000007223727223 */ /* 0x100fe20000010022 */
        /* <DEDUP_REMOVED lines=65> */
[----:B------:R-:W-:Y:S01]  /*3100*/  F2FP.F16.F32.PACK_AB R29, R28, R29 ;  /* 0x0000001d1c1d723e */ /* 0x000fe200000000ff */
[----:B0-----:R-:W-:Y:S01]  /*3110*/  IMAD.WIDE.U32 R100, R100, 0x10, R44 ;  /* 0x0000001064647825 */ /* 0x001fe200078e002c */
[----:B------:R-:W-:-:S02]  /*3120*/  F2FP.F16.F32.PACK_AB R31, R36, R31 ;  /* 0x0000001f241f723e */ /* 0x000fc400000000ff */
[----:B------:R-:W-:Y:S01]  /*3130*/  F2FP.F16.F32.PACK_AB R30, R33, R30 ;  /* 0x0000001e211e723e */ /* 0x000fe200000000ff */
[--C-:B------:R-:W-:Y:S01]  /*3140*/  IMAD.WIDE.U32 R42, R43, 0x10, R44.reuse ;  /* 0x000000102b2a7825 */ /* 0x100fe200078e002c */
[----:B------:R-:W-:Y:S02]  /*3150*/  F2FP.F16.F32.PACK_AB R28, R3, R0 ;  /* 0x00000000031c723e */ /* 0x000fe400000000ff */
[----:B------:R-:W-:Y:S01]  /*3160*/  F2FP.F16.F32.PACK_AB R35, R122, R35 ;  /* 0x000000237a23723e */ /* 0x000fe200000000ff */
[----:B------:R-:W-:Y:S01]  /*3170*/  IMAD.WIDE.U32 R44, R47, 0x10, R44 ;  /* 0x000000102f2c7825 */ /* 0x000fe200078e002c */
[----:B------:R-:W-:Y:S01]  /*3180*/  F2FP.F16.F32.PACK_AB R34, R41, R34 ;  /* 0x000000222922723e */ /* 0x000fe200000000ff */
[----:B------:R0:W-:Y:S01]  /*3190*/  STG.E.128 desc[UR6][R100.64], R28 ;  /* 0x0000001c64007986 */ /* 0x0001e2000c101d06 */
[----:B------:R-:W-:Y:S02]  /*31a0*/  F2FP.F16.F32.PACK_AB R33, R39, R112 ;  /* 0x000000702721723e */ /* 0x000fe400000000ff */
[----:B------:R-:W-:-:S02]  /*31b0*/  F2FP.F16.F32.PACK_AB R32, R37, R32 ;  /* 0x000000202520723e */ /* 0x000fc400000000ff */
        /* <DEDUP_REMOVED lines=22> */
.L_x_2361:
        /* <DEDUP_REMOVED lines=26> */
.L_x_2367:
        /* <DEDUP_REMOVED lines=12> */
.L_x_3184:


//--------------------- .text._ZN10layer_norm22ln_bwd_finalize_kernelINS_22Kernel_traits_finalizeILj3072EffffjLj1024ELj4ENS_18Kernel_traits_baseILj3072EffffjLj1024EEEEEEEvNS_9BwdParamsE --------------------------
	.section	.text._ZN10layer_norm22ln_bwd_finalize_kernelINS_22Kernel_traits_finalizeILj3072EffffjLj1024ELj4ENS_18Kernel_traits_baseILj3072EffffjLj1024EEEEEEEvNS_9BwdParamsE,"ax",@progbits
	.align	128
        .global         _ZN10layer_norm22ln_bwd_finalize_kernelINS_22Kernel_traits_finalizeILj3072EffffjLj1024ELj4ENS_18Kernel_traits_baseILj3072EffffjLj1024EEEEEEEvNS_9BwdParamsE
        .type           _ZN10layer_norm22ln_bwd_finalize_kernelINS_22Kernel_traits_finalizeILj3072EffffjLj1024ELj4ENS_18Kernel_traits_baseILj3072EffffjLj1024EEEEEEEvNS_9BwdParamsE,@function
        .size           _ZN10layer_norm22ln_bwd_finalize_kernelINS_22Kernel_traits_finalizeILj3072EffffjLj1024ELj4ENS_18Kernel_traits_baseILj3072EffffjLj1024EEEEEEEvNS_9BwdParamsE,(.L_x_3185 - _ZN10layer_norm22ln_bwd_finalize_kernelINS_22Kernel_traits_finalizeILj3072EffffjLj1024ELj4ENS_18Kernel_traits_baseILj3072EffffjLj1024EEEEEEEvNS_9BwdParamsE)
        .other          _ZN10layer_norm22ln_bwd_finalize_kernelINS_22Kernel_traits_finalizeILj3072EffffjLj1024ELj4ENS_18Kernel_traits_baseILj3072EffffjLj1024EEEEEEEvNS_9BwdParamsE,@"STO_CUDA_ENTRY STV_DEFAULT"
_ZN10layer_norm22ln_bwd_finalize_kernelINS_22Kernel_traits_finalizeILj3072EffffjLj1024ELj4ENS_18Kernel_traits_baseILj3072EffffjLj1024EEEEEEEvNS_9BwdParamsE:
.text._ZN10layer_norm22ln_bwd_finalize_kernelINS_22Kernel_traits_finalizeILj3072EffffjLj1024ELj4ENS_18Kernel_traits_baseILj3072EffffjLj1024EEEEEEEvNS_9BwdParamsE:
        /* <DEDUP_REMOVED lines=37> */
.L_x_2372:
        /* <DEDUP_REMOVED lines=118> */
.L_x_2371:
[----:B------:R-:W-:Y:S05]  /*09b0*/  BSYNC.RECONVERGENT B1 ;  /* 0x0000000000017941 */ /* 0x000fea0003800200 */
.L_x_2370:
        /* <DEDUP_REMOVED lines=65> */
.L_x_2374:
[----:B------:R-:W-:Y:S05]  /*0dd0*/  BSYNC.RECONVERGENT B1 ;  /* 0x0000000000017941 */ /* 0x000fea0003800200 */
.L_x_2373:
        /* <DEDUP_REMOVED lines=37> */
.L_x_2376:
[----:B------:R-:W-:Y:S05]  /*1030*/  BSYNC.RECONVERGENT B1 ;  /* 0x0000000000017941 */ /* 0x000fea0003800200 */
.L_x_2375:
[----:B------:R-:W-:Y:S05]  /*1040*/  @!P1 BRA `(.L_x_2369) ;  /* 0x00000000003c9947 */ /* 0x000fea0003800000 */
[----:B------:R-:W0:Y:S01]  /*1050*/  LDC.64 R6, c[0x0][0x3e0] ;  /* 0x0000f800ff067b82 */ /* 0x000e220000000a00 */
[----:B------:R-:W-:Y:S01]  /*1060*/  IMAD R2, R15, 0xc00, R11 ;  /* 0x00000c000f027824 */ /* 0x000fe200078e020b */
[----:B------:R-:W-:-:S04]  /*1070*/  IADD3 R24, PT, PT, -R24, RZ, RZ ;  /* 0x000000ff18187210 */ /* 0x000fc80007ffe1ff */
[----:B------:R-:W-:Y:S02]  /*1080*/  IADD3 R11, PT, PT, R13, R2, RZ ;  /* 0x000000020d0b7210 */ /* 0x000fe40007ffe0ff */
[----:B------:R-:W1:Y:S05]  /*1090*/  LDC.64 R8, c[0x0][0x3e8] ;  /* 0x0000fa00ff087b82 */ /* 0x000e6a0000000a00 */
.L_x_2377:
        /* <DEDUP_REMOVED lines=10> */
.L_x_2369:
[----:B------:R-:W-:Y:S05]  /*1140*/  BSYNC.RECONVERGENT B0 ;  /* 0x0000000000007941 */ /* 0x000fea0003800200 */
.L_x_2368:
        /* <DEDUP_REMOVED lines=53> */
.L_x_2378:
        /* <DEDUP_REMOVED lines=14> */
.L_x_3185:


//--------------------- .text._ZN10layer_norm13ln_bwd_kernelINS_13Kernel_traitsIffffjLj3072ELj1ELj1ELj4ELj16ENS_18Kernel_traits_baseILj3072EffffjLj128EEEEEEEvNS_9BwdParamsE --------------------------
	.section	.text._ZN10layer_norm13ln_bwd_kernelINS_13Kernel_traitsIffffjLj3072ELj1ELj1ELj4ELj16ENS_18Kernel_traits_baseILj3072EffffjLj128EEEEEEEvNS_9BwdParamsE,"ax",@progbits
	.align	128
        .global         _ZN10layer_norm13ln_bwd_kernelINS_13Kernel_traitsIffffjLj3072ELj1ELj1ELj4ELj16ENS_18Kernel_traits_baseILj3072EffffjLj128EEEEEEEvNS_9BwdParamsE
        .type           _ZN10layer_norm13ln_bwd_kernelINS_13Kernel_traitsIffffjLj3072ELj1ELj1ELj4ELj16ENS_18Kernel_traits_baseILj3072EffffjLj128EEEEEEEvNS_9BwdParamsE,@function
        .size           _ZN10layer_norm13ln_bwd_kernelINS_13Kernel_traitsIffffjLj3072ELj1ELj1ELj4ELj16ENS_18Kernel_traits_baseILj3072EffffjLj128EEEEEEEvNS_9BwdParamsE,(.L_x_3186 - _ZN10layer_norm13ln_bwd_kernelINS_13Kernel_traitsIffffjLj3072ELj1ELj1ELj4ELj16ENS_18Kernel_traits_baseILj3072EffffjLj128EEEEEEEvNS_9BwdParamsE)
        .other          _ZN10layer_norm13ln_bwd_kernelINS_13Kernel_traitsIffffjLj3072ELj1ELj1ELj4ELj16ENS_18Kernel_traits_baseILj3072EffffjLj128EEEEEEEvNS_9BwdParamsE,@"STO_CUDA_ENTRY STV_DEFAULT"
_ZN10layer_norm13ln_bwd_kernelINS_13Kernel_traitsIffffjLj3072ELj1ELj1ELj4ELj16ENS_18Kernel_traits_baseILj3072EffffjLj128EEEEEEEvNS_9BwdParamsE:
.text._ZN10layer_norm13ln_bwd_kernelINS_13Kernel_traitsIffffjLj3072ELj1ELj1ELj4ELj16ENS_18Kernel_traits_baseILj3072EffffjLj128EEEEEEEvNS_9BwdParamsE:
        /* <DEDUP_REMOVED lines=38> */
[----:B--2---:R-:W-:Y:S02]  /*0260*/  CS2R R52, SRZ ;  /* 0x0000000000347805 */ /* 0x004fe4000001ff00 */
        /* <DEDUP_REMOVED lines=24> */
[C---:B------:R-:W-:Y:S01]  /*03f0*/  LOP3.LUT R3, R2.reuse, 0x60, RZ, 0xc0, !PT ;  /* 0x0000006002037812 */ /* 0x040fe200078ec0ff */
[----:B------:R-:W-:Y:S01]  /*0400*/  HFMA2 R150, -RZ, RZ, 0, 0 ;  /* 0x00000000ff967431 */ /* 0x000fe200000001ff */
[----:B------:R-:W-:Y:S02]  /*0410*/  PLOP3.LUT P2, PT, PT, PT, PT, 0x8, 0x80 ;  /* 0x000000000080781c */ /* 0x000fe40003f4e170 */
[----:B------:R-:W-:Y:S02]  /*0420*/  CS2R R100, SRZ ;  /* 0x0000000000647805 */ /* 0x000fe4000001ff00 */
[----:B------:R-:W-:Y:S02]  /*0430*/  LOP3.LUT R148, R2, 0x1f, RZ, 0xc0, !PT ;  /* 0x0000001f02947812 */ /* 0x000fe400078ec0ff */
        /* <DEDUP_REMOVED lines=23> */
[----:B0-----:R-:W-:Y:S02]  /*05b0*/  LEA R147, R0, R147, 0x18 ;  /* 0x0000009300937211 */ /* 0x001fe400078ec0ff */
[----:B------:R-:W-:-:S07]  /*05c0*/  LOP3.LUT R152, R3, 0x1f, R2, 0xf8, !PT ;  /* 0x0000001f03987812 */ /* 0x000fce00078ef802 */
.L_x_2384:
[----:B------:R-:W0:Y:S01]  /*05d0*/  @!P1 LDC.64 R52, c[0x0][0x3a0] ;  /* 0x0000e800ff349b82 */ /* 0x000e220000000a00 */
[----:B------:R-:W-:-:S07]  /*05e0*/  MOV R0, RZ ;  /* 0x000000ff00007202 */ /* 0x000fce0000000f00 */
[----:B-1----:R-:W1:Y:S08]  /*05f0*/  LDC.64 R56, c[0x0][0x398] ;  /* 0x0000e600ff387b82 */ /* 0x002e700000000a00 */
        /* <DEDUP_REMOVED lines=9> */
[----:B------:R-:W-:-:S05]  /*0690*/  IMAD R157, R129, 0x300, R152 ;  /* 0x00000300819d7824 */ /* 0x000fca00078e0298 */
[C---:B------:R-:W-:Y:S02]  /*06a0*/  IADD3 R85, PT, PT, R157.reuse, 0x100, RZ ;  /* 0x000001009d557810 */ /* 0x040fe40007ffe0ff */
[----:B------:R-:W2:Y:S01]  /*06b0*/  LDC.64 R96, c[0x0][0x390] ;  /* 0x0000e400ff607b82 */ /* 0x000ea20000000a00 */
[C---:B------:R-:W-:Y:S02]  /*06c0*/  IADD3 R89, PT, PT, R157.reuse, 0x180, RZ ;  /* 0x000001809d597810 */ /* 0x040fe40007ffe0ff */
[C---:B------:R-:W-:Y:S02]  /*06d0*/  IADD3 R93, PT, PT, R157.reuse, 0x200, RZ ;  /* 0x000002009d5d7810 */ /* 0x040fe40007ffe0ff */
[C---:B------:R-:W-:Y:S01]  /*06e0*/  IADD3 R3, PT, PT, R157.reuse, 0x280, RZ ;  /* 0x000002809d037810 */ /* 0x040fe20007ffe0ff */
[----:B-1----:R-:W-:-:S04]  /*06f0*/  IMAD.WIDE.U32 R154, R157, 0x10, R72 ;  /* 0x000000109d9a7825 */ /* 0x002fc800078e0048 */
[--C-:B------:R-:W-:Y:S01]  /*0700*/  IMAD.WIDE.U32 R60, R85, 0x10, R72.reuse ;  /* 0x00000010553c7825 */ /* 0x100fe200078e0048 */
[----:B0-----:R0:W5:Y:S03]  /*0710*/  LDG.E.128 R52, desc[UR6][R154.64] ;  /* 0x000000069a347981 */ /* 0x001166000c1e1d00 */
[--C-:B------:R-:W-:Y:S01]  /*0720*/  IMAD.WIDE.U32 R64, R89, 0x10, R72.reuse ;  /* 0x0000001059407825 */ /* 0x100fe200078e0048 */
[----:B------:R0:W5:Y:S03]  /*0730*/  LDG.E.128 R56, desc[UR6][R154.64+0x800] ;  /* 0x000800069a387981 */ /* 0x000166000c1e1d00 */
[----:B------:R-:W-:Y:S01]  /*0740*/  IMAD.WIDE.U32 R68, R93, 0x10, R72 ;  /* 0x000000105d447825 */ /* 0x000fe200078e0048 */
[----:B------:R-:W5:Y:S03]  /*0750*/  LDG.E.128 R60, desc[UR6][R60.64] ;  /* 0x000000063c3c7981 */ /* 0x000f66000c1e1d00 */
[--C-:B--2---:R-:W-:Y:S01]  /*0760*/  IMAD.WIDE.U32 R156, R157, 0x10, R96.reuse ;  /* 0x000000109d9c7825 */ /* 0x104fe200078e0060 */
[----:B------:R-:W5:Y:S03]  /*0770*/  LDG.E.128 R64, desc[UR6][R64.64] ;  /* 0x0000000640407981 */ /* 0x000f66000c1e1d00 */
[--C-:B------:R-:W-:Y:S01]  /*0780*/  IMAD.WIDE.U32 R84, R85, 0x10, R96.reuse ;  /* 0x0000001055547825 */ /* 0x100fe200078e0060 */
[----:B------:R0:W5:Y:S03]  /*0790*/  LDG.E.128 R76, desc[UR6][R156.64] ;  /* 0x000000069c4c7981 */ /* 0x000166000c1e1d00 */
[--C-:B------:R-:W-:Y:S01]  /*07a0*/  IMAD.WIDE.U32 R88, R89, 0x10, R96.reuse ;  /* 0x0000001059587825 */ /* 0x100fe200078e0060 */
[----:B------:R0:W5:Y:S03]  /*07b0*/  LDG.E.128 R80, desc[UR6][R156.64+0x800] ;  /* 0x000800069c507981 */ /* 0x000166000c1e1d00 */
        /* <DEDUP_REMOVED lines=10> */
.L_x_2380:
[----:B------:R-:W1:Y:S01]  /*0860*/  S2R R2, SR_TID.X ;  /* 0x0000000000027919 */ /* 0x000e620000002100 */
[----:B0-----:R-:W0:Y:S08]  /*0870*/  LDC.64 R52, c[0x0][0x3d8] ;  /* 0x0000f600ff347b82 */ /* 0x001e300000000a00 */
[----:B------:R-:W2:Y:S01]  /*0880*/  LDC.64 R96, c[0x0][0x398] ;  /* 0x0000e600ff607b82 */ /* 0x000ea20000000a00 */
[----:B-1----:R-:W-:-:S04]  /*0890*/  LOP3.LUT R3, R2, 0x60, RZ, 0xc0, !PT ;  /* 0x0000006002037812 */ /* 0x002fc800078ec0ff */
[----:B------:R-:W-:-:S05]  /*08a0*/  LOP3.LUT R152, R3, R148, RZ, 0xfc, !PT ;  /* 0x0000009403987212 */ /* 0x000fca00078efcff */
[----:B------:R-:W-:-:S04]  /*08b0*/  IMAD R155, R129, 0x300, R152 ;  /* 0x00000300819b7824 */ /* 0x000fc800078e0298 */
[C-C-:B0-----:R-:W-:Y:S01]  /*08c0*/  IMAD.WIDE.U32 R156, R155.reuse, 0x10, R52.reuse ;  /* 0x000000109b9c7825 */ /* 0x141fe200078e0034 */
[C---:B------:R-:W-:Y:S02]  /*08d0*/  IADD3 R85, PT, PT, R155.reuse, 0x100, RZ ;  /* 0x000001009b557810 */ /* 0x040fe40007ffe0ff */
[C---:B------:R-:W-:Y:S02]  /*08e0*/  IADD3 R89, PT, PT, R155.reuse, 0x180, RZ ;  /* 0x000001809b597810 */ /* 0x040fe40007ffe0ff */
[----:B------:R-:W-:Y:S01]  /*08f0*/  IADD3 R93, PT, PT, R155, 0x200, RZ ;  /* 0x000002009b5d7810 */ /* 0x000fe20007ffe0ff */
[--C-:B------:R-:W-:Y:S01]  /*0900*/  IMAD.WIDE.U32 R60, R85, 0x10, R52.reuse ;  /* 0x00000010553c7825 */ /* 0x100fe200078e0034 */
[----:B------:R-:W-:Y:S01]  /*0910*/  IADD3 R3, PT, PT, R155, 0x280, RZ ;  /* 0x000002809b037810 */ /* 0x000fe20007ffe0ff */
[----:B------:R0:W5:Y:S02]  /*0920*/  LDG.E.128 R56, desc[UR6][R156.64+0x800] ;  /* 0x000800069c387981 */ /* 0x000164000c1e1d00 */
[----:B------:R-:W-:-:S02]  /*0930*/  IMAD.WIDE.U32 R64, R89, 0x10, R52 ;  /* 0x0000001059407825 */ /* 0x000fc400078e0034 */
[----:B------:R-:W5:Y:S02]  /*0940*/  LDG.E.128 R60, desc[UR6][R60.64] ;  /* 0x000000063c3c7981 */ /* 0x000f64000c1e1d00 */
[----:B------:R-:W-:Y:S02]  /*0950*/  IMAD.WIDE.U32 R68, R93, 0x10, R52 ;  /* 0x000000105d447825 */ /* 0x000fe400078e0034 */
[----:B------:R-:W5:Y:S02]  /*0960*/  LDG.E.128 R64, desc[UR6][R64.64] ;  /* 0x0000000640407981 */ /* 0x000f64000c1e1d00 */
[--C-:B--2---:R-:W-:Y:S02]  /*0970*/  IMAD.WIDE.U32 R154, R155, 0x10, R96.reuse ;  /* 0x000000109b9a7825 */ /* 0x104fe400078e0060 */
[----:B------:R-:W5:Y:S02]  /*0980*/  LDG.E.128 R68, desc[UR6][R68.64] ;  /* 0x0000000644447981 */ /* 0x000f64000c1e1d00 */
[----:B------:R-:W-:-:S02]  /*0990*/  IMAD.WIDE.U32 R84, R85, 0x10, R96 ;  /* 0x0000001055547825 */ /* 0x000fc400078e0060 */
[----:B------:R0:W5:Y:S02]  /*09a0*/  LDG.E.128 R76, desc[UR6][R154.64] ;  /* 0x000000069a4c7981 */ /* 0x000164000c1e1d00 */
[--C-:B------:R-:W-:Y:S02]  /*09b0*/  IMAD.WIDE.U32 R88, R89, 0x10, R96.reuse ;  /* 0x0000001059587825 */ /* 0x100fe400078e0060 */
[----:B------:R0:W5:Y:S02]  /*09c0*/  LDG.E.128 R80, desc[UR6][R154.64+0x800] ;  /* 0x000800069a507981 */ /* 0x000164000c1e1d00 */
[----:B------:R-:W-:Y:S02]  /*09d0*/  IMAD.WIDE.U32 R92, R93, 0x10, R96 ;  /* 0x000000105d5c7825 */ /* 0x000fe400078e0060 */
[----:B------:R-:W5:Y:S02]  /*09e0*/  LDG.E.128 R84, desc[UR6][R84.64] ;  /* 0x0000000654547981 */ /* 0x000f64000c1e1d00 */
[----:B------:R-:W-:-:S02]  /*09f0*/  IMAD.WIDE.U32 R72, R3, 0x10, R52 ;  /* 0x0000001003487825 */ /* 0x000fc400078e0034 */
[----:B------:R0:W5:Y:S02]  /*0a00*/  LDG.E.128 R52, desc[UR6][R156.64] ;  /* 0x000000069c347981 */ /* 0x000164000c1e1d00 */
[----:B------:R-:W-:Y:S02]  /*0a10*/  IMAD.WIDE.U32 R96, R3, 0x10, R96 ;  /* 0x0000001003607825 */ /* 0x000fe400078e0060 */
[----:B------:R-:W5:Y:S04]  /*0a20*/  LDG.E.128 R72, desc[UR6][R72.64] ;  /* 0x0000000648487981 */ /* 0x000f68000c1e1d00 */
[----:B------:R-:W5:Y:S04]  /*0a30*/  LDG.E.128 R88, desc[UR6][R88.64] ;  /* 0x0000000658587981 */ /* 0x000f68000c1e1d00 */
[----:B------:R-:W5:Y:S04]  /*0a40*/  LDG.E.128 R92, desc[UR6][R92.64] ;  /* 0x000000065c5c7981 */ /* 0x000f68000c1e1d00 */
[----:B0-----:R-:W5:Y:S02]  /*0a50*/  LDG.E.128 R96, desc[UR6][R96.64] ;  /* 0x0000000660607981 */ /* 0x001f64000c1e1d00 */
.L_x_2381:
        /* <DEDUP_REMOVED lines=122> */
.L_x_2382:
        /* <DEDUP_REMOVED lines=20> */
[----:B------:R-:W-:Y:S01]  /*1340*/  FADD.FTZ R166, -R14, R90 ;  /* 0x0000005a0ea67221 */ /* 0x000fe20000010100 */
[----:B------:R-:W-:Y:S01]  /*1350*/  FADD.FTZ R80, -R20, R80 ;  /* 0x0000005014507221 */ /* 0x000fe20000010100 */
[----:B------:R-:W-:Y:S01]  /*1360*/  FMUL.FTZ R90, R55, R51 ;  /* 0x00000033375a7220 */ /* 0x000fe20000410000 */
[----:B------:R-:W-:Y:S01]  /*1370*/  FADD.FTZ R181, -R4, R96 ;  /* 0x0000006004b57221 */ /* 0x000fe20000010100 */
[----:B------:R-:W0:Y:S01]  /*1380*/  MUFU.RCP R158, R45 ;  /* 0x0000002d009e7308 */ /* 0x000e220000001000 */
[----:B------:R-:W-:Y:S01]  /*1390*/  FADD.FTZ R85, -R17, R85 ;  /* 0x0000005511557221 */ /* 0x000fe20000010100 */
[----:B-1----:R-:W-:Y:S01]  /*13a0*/  FMUL.FTZ R91, R79, R156 ;  /* 0x0000009c4f5b7220 */ /* 0x002fe20000410000 */
[----:B------:R-:W-:Y:S01]  /*13b0*/  FADD.FTZ R170, -R8, R92 ;  /* 0x0000005c08aa7221 */ /* 0x000fe20000010100 */
[----:B------:R-:W-:Y:S01]  /*13c0*/  FADD.FTZ R172, -R9, R93 ;  /* 0x0000005d09ac7221 */ /* 0x000fe20000010100 */
[----:B------:R-:W-:Y:S01]  /*13d0*/  FMUL.FTZ R93, R56, R44 ;  /* 0x0000002c385d7220 */ /* 0x000fe20000410000 */
[----:B------:R-:W-:Y:S01]  /*13e0*/  FADD.FTZ R174, -R10, R94 ;  /* 0x0000005e0aae7221 */ /* 0x000fe20000010100 */
[----:B------:R-:W-:Y:S01]  /*13f0*/  FMUL.FTZ R94, R57, R45 ;  /* 0x0000002d395e7220 */ /* 0x000fe20000410000 */
[----:B------:R-:W1:Y:S01]  /*1400*/  MUFU.RCP R165, R42 ;  /* 0x0000002a00a57308 */ /* 0x000e620000001000 */
[----:B------:R-:W-:Y:S01]  /*1410*/  FADD.FTZ R76, -R7, R99 ;  /* 0x00000063074c7221 */ /* 0x000fe20000010100 */
[----:B--2---:R-:W-:Y:S01]  /*1420*/  FMUL.FTZ R87, R77, R154 ;  /* 0x0000009a4d577220 */ /* 0x004fe20000410000 */
[----:B------:R-:W-:Y:S01]  /*1430*/  FFMA.FTZ R77, R0, R3, RZ ;  /* 0x00000003004d7223 */ /* 0x000fe200000100ff */
[----:B------:R-:W-:Y:S01]  /*1440*/  FMUL.FTZ R99, R58, R46 ;  /* 0x0000002e3a637220 */ /* 0x000fe20000410000 */
[----:B------:R-:W-:Y:S01]  /*1450*/  FADD.FTZ R84, -R16, R84 ;  /* 0x0000005410547221 */ /* 0x000fe20000010100 */
[----:B------:R-:W-:Y:S01]  /*1460*/  FMUL.FTZ R154, R59, R47 ;  /* 0x0000002f3b9a7220 */ /* 0x000fe20000410000 */
[----:B------:R-:W-:Y:S01]  /*1470*/  FADD.FTZ R184, -R6, R98 ;  /* 0x0000006206b87221 */ /* 0x000fe20000010100 */
[----:B------:R-:W2:Y:S01]  /*1480*/  MUFU.RCP R153, R50 ;  /* 0x0000003200997308 */ /* 0x000ea20000001000 */
[----:B------:R-:W-:Y:S01]  /*1490*/  FMUL.FTZ R173, R70, R34 ;  /* 0x0000002246ad7220 */ /* 0x000fe20000410000 */
[----:B0-----:R-:W-:Y:S01]  /*14a0*/  FMUL.FTZ R95, R81, R158 ;  /* 0x0000009e515f7220 */ /* 0x001fe20000410000 */
[----:B------:R-:W-:Y:S01]  /*14b0*/  FADD.FTZ R81, RZ, R0 ;  /* 0x00000000ff517221 */ /* 0x000fe20000010000 */
[----:B------:R-:W-:Y:S01]  /*14c0*/  FMUL.FTZ R158, R61, R41 ;  /* 0x000000293d9e7220 */ /* 0x000fe20000410000 */
[----:B------:R-:W-:Y:S01]  /*14d0*/  FMUL.FTZ R175, R71, R35 ;  /* 0x0000002347af7220 */ /* 0x000fe20000410000 */
[----:B------:R-:W-:Y:S01]  /*14e0*/  FMUL.FTZ R177, R73, R29 ;  /* 0x0000001d49b17220 */ /* 0x000fe20000410000 */
[----:B------:R-:W-:Y:S01]  /*14f0*/  FMUL.FTZ R179, R74, R30 ;  /* 0x0000001e4ab37220 */ /* 0x000fe20000410000 */
[----:B------:R-:W0:Y:S01]  /*1500*/  MUFU.RCP R162, R47 ;  /* 0x0000002f00a27308 */ /* 0x000e220000001000 */
[----:B------:R-:W-:Y:S01]  /*1510*/  FMUL.FTZ R180, R75, R31 ;  /* 0x0000001f4bb47220 */ /* 0x000fe20000410000 */
[----:B-1----:R-:W-:Y:S01]  /*1520*/  FMUL.FTZ R156, R86, R165 ;  /* 0x000000a5569c7220 */ /* 0x002fe20000410000 */
[----:B------:R-:W-:-:S04]  /*1530*/  FMUL.FTZ R86, R53, R49 ;  /* 0x0000003135567220 */ /* 0x000fc80000410000 */
[----:B------:R-:W-:Y:S01]  /*1540*/  FADD.FTZ R81, R81, R86 ;  /* 0x0000005651517221 */ /* 0x000fe20000010000 */
[----:B------:R-:W1:Y:S01]  /*1550*/  MUFU.RCP R159, R46 ;  /* 0x0000002e009f7308 */ /* 0x000e620000001000 */
[----:B------:R-:W-:Y:S01]  /*1560*/  FFMA.FTZ R77, R86, R87, R77 ;  /* 0x00000057564d7223 */ /* 0x000fe2000001004d */
[----:B--2---:R-:W-:-:S04]  /*1570*/  FMUL.FTZ R89, R78, R153 ;  /* 0x000000994e597220 */ /* 0x004fc80000410000 */
[----:B------:R-:W-:Y:S02]  /*1580*/  FFMA.FTZ R77, R88, R89, R77 ;  /* 0x00000059584d7223 */ /* 0x000fe4000001004d */
[----:B------:R-:W2:Y:S01]  /*1590*/  MUFU.RCP R155, R44 ;  /* 0x0000002c009b7308 */ /* 0x000ea20000001000 */
[----:B0-----:R-:W-:Y:S01]  /*15a0*/  FMUL.FTZ R97, R83, R162 ;  /* 0x000000a253617220 */ /* 0x001fe20000410000 */
[----:B------:R-:W-:Y:S01]  /*15b0*/  FADD.FTZ R83, R81, R88 ;  /* 0x0000005851537221 */ /* 0x000fe20000010000 */
[----:B------:R-:W-:Y:S01]  /*15c0*/  FFMA.FTZ R78, R90, R91, R77 ;  /* 0x0000005b5a4e7223 */ /* 0x000fe2000001004d */
[----:B------:R-:W-:-:S04]  /*15d0*/  FMUL.FTZ R162, R63, R43 ;  /* 0x0000002b3fa27220 */ /* 0x000fc80000410000 */
[----:B------:R-:W0:Y:S01]  /*15e0*/  MUFU.RCP R164, R41 ;  /* 0x0000002900a47308 */ /* 0x000e220000001000 */
[----:B-1----:R-:W-:Y:S01]  /*15f0*/  FMUL.FTZ R96, R82, R159 ;  /* 0x0000009f52607220 */ /* 0x002fe20000410000 */
[----:B------:R-:W-:-:S06]  /*1600*/  FADD.FTZ R82, R83, R90 ;  /* 0x0000005a53527221 */ /* 0x000fcc0000010000 */
        /* <DEDUP_REMOVED lines=14> */
[----:B------:R-:W-:-:S03]  /*16f0*/  FFMA.FTZ R78, R154, R97, R77 ;  /* 0x000000619a4e7223 */ /* 0x000fc6000001004d */
[----:B------:R-:W-:Y:S01]  /*1700*/  FADD.FTZ R82, R159, R154 ;  /* 0x0000009a9f527221 */ /* 0x000fe20000010000 */
[----:B------:R-:W-:Y:S01]  /*1710*/  FFMA.FTZ R77, R155, R98, R78 ;  /* 0x000000629b4d7223 */ /* 0x000fe2000001004e */
[----:B------:R-:W1:Y:S01]  /*1720*/  MUFU.RCP R176, R37 ;  /* 0x0000002500b07308 */ /* 0x000e620000001000 */
[----:B------:R-:W-:Y:S01]  /*1730*/  FMUL.FTZ R159, R62, R42 ;  /* 0x0000002a3e9f7220 */ /* 0x000fe20000410000 */
[----:B------:R-:W-:Y:S01]  /*1740*/  FADD.FTZ R163, R82, R155 ;  /* 0x0000009b52a37221 */ /* 0x000fe20000010000 */
[----:B------:R-:W-:Y:S01]  /*1750*/  FFMA.FTZ R78, R158, R153, R77 ;  /* 0x000000999e4e7223 */ /* 0x000fe2000001004d */
[----:B--2---:R-:W-:Y:S01]  /*1760*/  FMUL.FTZ R157, R157, R168 ;  /* 0x000000a89d9d7220 */ /* 0x004fe20000410000 */
[----:B------:R-:W-:Y:S01]  /*1770*/  FMUL.FTZ R168, R67, R39 ;  /* 0x0000002743a87220 */ /* 0x000fe20000410000 */
[----:B------:R-:W-:Y:S01]  /*1780*/  FADD.FTZ R82, R163, R158 ;  /* 0x0000009ea3527221 */ /* 0x000fe20000010000 */
[----:B------:R-:W-:Y:S01]  /*1790*/  FFMA.FTZ R77, R159, R156, R78 ;  /* 0x0000009c9f4d7223 */ /* 0x000fe2000001004e */
[----:B------:R-:W2:Y:S01]  /*17a0*/  MUFU.RCP R79, R38 ;  /* 0x00000026004f7308 */ /* 0x000ea20000001000 */
[----:B------:R-:W-:Y:S01]  /*17b0*/  FMUL.FTZ R163, R64, R36 ;  /* 0x0000002440a37220 */ /* 0x000fe20000410000 */
[----:B------:R-:W-:Y:S01]  /*17c0*/  FADD.FTZ R165, R82, R159 ;  /* 0x0000009f52a57221 */ /* 0x000fe20000010000 */
[----:B0-----:R-:W-:Y:S01]  /*17d0*/  FMUL.FTZ R160, R160, R169 ;  /* 0x000000a9a0a07220 */ /* 0x001fe20000410000 */
[----:B------:R-:W-:-:S02]  /*17e0*/  FFMA.FTZ R78, R162, R157, R77 ;  /* 0x0000009da24e7223 */ /* 0x000fc4000001004d */
[----:B------:R-:W-:Y:S01]  /*17f0*/  FADD.FTZ R82, R165, R162 ;  /* 0x000000a2a5527221 */ /* 0x000fe20000010000 */
[----:B------:R-:W-:Y:S01]  /*1800*/  FMUL.FTZ R165, R66, R38 ;  /* 0x0000002642a57220 */ /* 0x000fe20000410000 */
[----:B------:R-:W0:Y:S01]  /*1810*/  MUFU.RCP R80, R39 ;  /* 0x0000002700507308 */ /* 0x000e220000001000 */
[----:B------:R-:W-:Y:S01]  /*1820*/  FFMA.FTZ R77, R163, R160, R78 ;  /* 0x000000a0a34d7223 */ /* 0x000fe2000001004e */
[----:B-1----:R-:W-:Y:S01]  /*1830*/  FMUL.FTZ R161, R161, R176 ;  /* 0x000000b0a1a17220 */ /* 0x002fe20000410000 */
[----:B------:R-:W-:Y:S01]  /*1840*/  FADD.FTZ R169, R82, R163 ;  /* 0x000000a352a97221 */ /* 0x000fe20000010000 */
[----:B------:R-:W-:Y:S02]  /*1850*/  FMUL.FTZ R176, R72, R28 ;  /* 0x0000001c48b07220 */ /* 0x000fe40000410000 */
[----:B------:R-:W-:Y:S01]  /*1860*/  FFMA.FTZ R78, R164, R161, R77 ;  /* 0x000000a1a44e7223 */ /* 0x000fe2000001004d */
[----:B------:R-:W-:Y:S01]  /*1870*/  FADD.FTZ R82, R169, R164 ;  /* 0x000000a4a9527221 */ /* 0x000fe20000010000 */
[----:B------:R-:W1:Y:S01]  /*1880*/  MUFU.RCP R81, R32 ;  /* 0x0000002000517308 */ /* 0x000e620000001000 */
[----:B------:R-:W-:Y:S01]  /*1890*/  FMUL.FTZ R169, R68, R32 ;  /* 0x0000002044a97220 */ /* 0x000fe20000410000 */
[----:B--2---:R-:W-:Y:S01]  /*18a0*/  FMUL.FTZ R166, R166, R79 ;  /* 0x0000004fa6a67220 */ /* 0x004fe20000410000 */
[----:B------:R-:W-:-:S03]  /*18b0*/  FADD.FTZ R171, R82, R165 ;  /* 0x000000a552ab7221 */ /* 0x000fc60000010000 */
[----:B------:R-:W-:Y:S01]  /*18c0*/  FFMA.FTZ R77, R165, R166, R78 ;  /* 0x000000a6a54d7223 */ /* 0x000fe2000001004e */
[----:B------:R-:W-:Y:S01]  /*18d0*/  FADD.FTZ R82, R171, R168 ;  /* 0x000000a8ab527221 */ /* 0x000fe20000010000 */
[----:B------:R-:W2:Y:S01]  /*18e0*/  MUFU.RCP R83, R33 ;  /* 0x0000002100537308 */ /* 0x000ea20000001000 */
[----:B------:R-:W-:Y:S01]  /*18f0*/  FMUL.FTZ R171, R69, R33 ;  /* 0x0000002145ab7220 */ /* 0x000fe20000410000 */
[----:B0-----:R-:W-:Y:S01]  /*1900*/  FMUL.FTZ R167, R167, R80 ;  /* 0x00000050a7a77220 */ /* 0x001fe20000410000 */
[----:B------:R-:W-:-:S03]  /*1910*/  FADD.FTZ R82, R82, R169 ;  /* 0x000000a952527221 */ /* 0x000fc60000010000 */
[----:B------:R-:W-:Y:S01]  /*1920*/  FFMA.FTZ R78, R168, R167, R77 ;  /* 0x000000a7a84e7223 */ /* 0x000fe2000001004d */
[----:B------:R-:W-:Y:S01]  /*1930*/  FADD.FTZ R82, R82, R171 ;  /* 0x000000ab52527221 */ /* 0x000fe20000010000 */
[----:B------:R-:W0:Y:S01]  /*1940*/  MUFU.RCP R85, R34 ;  /* 0x0000002200557308 */ /* 0x000e220000001000 */
[----:B-1----:R-:W-:Y:S02]  /*1950*/  FMUL.FTZ R170, R170, R81 ;  /* 0x00000051aaaa7220 */ /* 0x002fe40000410000 */
[----:B------:R-:W-:Y:S02]  /*1960*/  FADD.FTZ R82, R82, R173 ;  /* 0x000000ad52527221 */ /* 0x000fe40000010000 */
[----:B------:R-:W-:-:S03]  /*1970*/  FFMA.FTZ R78, R169, R170, R78 ;  /* 0x000000aaa94e7223 */ /* 0x000fc6000001004e */
[----:B------:R-:W1:Y:S01]  /*1980*/  MUFU.RCP R79, R35 ;  /* 0x00000023004f7308 */ /* 0x000e620000001000 */
[----:B--2---:R-:W-:-:S04]  /*1990*/  FMUL.FTZ R172, R172, R83 ;  /* 0x00000053acac7220 */ /* 0x004fc80000410000 */
[----:B------:R-:W-:-:S03]  /*19a0*/  FFMA.FTZ R78, R171, R172, R78 ;  /* 0x000000acab4e7223 */ /* 0x000fc6000001004e */
[----:B------:R-:W2:Y:S01]  /*19b0*/  MUFU.RCP R80, R28 ;  /* 0x0000001c00507308 */ /* 0x000ea20000001000 */
[----:B0-----:R-:W-:-:S04]  /*19c0*/  FMUL.FTZ R174, R174, R85 ;  /* 0x00000055aeae7220 */ /* 0x001fc80000410000 */
[----:B------:R-:W-:-:S03]  /*19d0*/  FFMA.FTZ R78, R173, R174, R78 ;  /* 0x000000aead4e7223 */ /* 0x000fc6000001004e */
[----:B------:R-:W0:Y:S01]  /*19e0*/  MUFU.RCP R81, R29 ;  /* 0x0000001d00517308 */ /* 0x000e220000001000 */
[----:B-1----:R-:W-:Y:S01]  /*19f0*/  FMUL.FTZ R178, R178, R79 ;  /* 0x0000004fb2b27220 */ /* 0x002fe20000410000 */
[----:B------:R-:W-:-:S03]  /*1a00*/  FADD.FTZ R79, R82, R175 ;  /* 0x000000af524f7221 */ /* 0x000fc60000010000 */
[----:B------:R-:W-:-:S03]  /*1a10*/  FFMA.FTZ R77, R175, R178, R78 ;  /* 0x000000b2af4d7223 */ /* 0x000fc6000001004e */
[----:B------:R-:W1:Y:S01]  /*1a20*/  MUFU.RCP R83, R30 ;  /* 0x0000001e00537308 */ /* 0x000e620000001000 */
[----:B--2---:R-:W-:Y:S01]  /*1a30*/  FMUL.FTZ R181, R181, R80 ;  /* 0x00000050b5b57220 */ /* 0x004fe20000410000 */
[----:B------:R-:W-:-:S03]  /*1a40*/  FADD.FTZ R80, R79, R176 ;  /* 0x000000b04f507221 */ /* 0x000fc60000010000 */
[----:B------:R-:W-:Y:S01]  /*1a50*/  FFMA.FTZ R78, R176, R181, R77 ;  /* 0x000000b5b04e7223 */ /* 0x000fe2000001004d */
[----:B------:R-:W-:Y:S02]  /*1a60*/  FADD.FTZ R80, R80, R177 ;  /* 0x000000b150507221 */ /* 0x000fe40000010000 */
[----:B------:R-:W2:Y:S01]  /*1a70*/  MUFU.RCP R183, R31 ;  /* 0x0000001f00b77308 */ /* 0x000ea20000001000 */
[----:B0-----:R-:W-:Y:S01]  /*1a80*/  FMUL.FTZ R182, R182, R81 ;  /* 0x00000051b6b67220 */ /* 0x001fe20000410000 */
[----:B------:R-:W-:-:S03]  /*1a90*/  FADD.FTZ R79, R80, R179 ;  /* 0x000000b3504f7221 */ /* 0x000fc60000010000 */
[----:B------:R-:W-:Y:S01]  /*1aa0*/  FFMA.FTZ R78, R177, R182, R78 ;  /* 0x000000b6b14e7223 */ /* 0x000fe2000001004e */
[----:B------:R-:W-:Y:S01]  /*1ab0*/  FADD.FTZ R79, R79, R180 ;  /* 0x000000b44f4f7221 */ /* 0x000fe20000010000 */
[----:B-1----:R-:W-:-:S04]  /*1ac0*/  FMUL.FTZ R184, R184, R83 ;  /* 0x00000053b8b87220 */ /* 0x002fc80000410000 */
[----:B------:R-:W-:Y:S01]  /*1ad0*/  FFMA.FTZ R77, R179, R184, R78 ;  /* 0x000000b8b34d7223 */ /* 0x000fe2000001004e */
[----:B--2---:R-:W-:-:S04]  /*1ae0*/  FMUL.FTZ R183, R76, R183 ;  /* 0x000000b74cb77220 */ /* 0x004fc80000410000 */
[----:B------:R-:W-:-:S07]  /*1af0*/  FFMA.FTZ R77, R180, R183, R77 ;  /* 0x000000b7b44d7223 */ /* 0x000fce000001004d */
.L_x_2383:
[----:B------:R-:W0:Y:S01]  /*1b00*/  SHFL.DOWN PT, R76, R79, 0x10, 0x1f ;  /* 0x0a001f004f4c7f89 */ /* 0x000e2200000e0000 */
[----:B------:R-:W-:Y:S01]  /*1b10*/  ISETP.NE.AND P3, PT, R148, RZ, PT ;  /* 0x000000ff9400720c */ /* 0x000fe20003f65270 */
        /* <DEDUP_REMOVED lines=12> */
[----:B------:R-:W2:Y:S01]  /*1be0*/  @!P3 S2R R2, SR_TID.X ;  /* 0x000000000002b919 */ /* 0x000ea20000002100 */
[----:B------:R-:W-:Y:S01]  /*1bf0*/  @!P3 PLOP3.LUT P0, PT, P2, PT, PT, 0x80, 0x8 ;  /* 0x000000000008b81c */ /* 0x000fe2000170f070 */
        /* <DEDUP_REMOVED lines=20> */
[----:B------:R-:W-:Y:S01]  /*1d40*/  FADD.FTZ R140, R67, R140 ;  /* 0x0000008c438c7221 */ /* 0x000fe20000010000 */
[----:B------:R-:W-:Y:S01]  /*1d50*/  FADD.FTZ R139, R66, R139 ;  /* 0x0000008b428b7221 */ /* 0x000fe20000010000 */
[----:B------:R-:W-:Y:S01]  /*1d60*/  FADD.FTZ R141, R68, R141 ;  /* 0x0000008d448d7221 */ /* 0x000fe20000010000 */
[----:B------:R-:W3:Y:S01]  /*1d70*/  LDC.64 R66, c[0x0][0x3f0] ;  /* 0x0000fc00ff427b82 */ /* 0x000ee20000000a00 */
[----:B------:R-:W-:Y:S01]  /*1d80*/  FADD.FTZ R149, R74, R149 ;  /* 0x000000954a957221 */ /* 0x000fe20000010000 */
        /* <DEDUP_REMOVED lines=18> */
[----:B------:R-:W-:Y:S01]  /*1eb0*/  @!P3 MOV R78, R186 ;  /* 0x000000ba004eb202 */ /* 0x000fe20000000f00 */
[----:B------:R-:W-:Y:S01]  /*1ec0*/  FADD.FTZ R102, R55, R102 ;  /* 0x0000006637667221 */ /* 0x000fe20000010000 */
[C---:B------:R-:W-:Y:S01]  /*1ed0*/  @!P0 IADD3 R78, PT, PT, R147.reuse, 0x3000, RZ ;  /* 0x00003000934e8810 */ /* 0x040fe20007ffe0ff */
[----:B------:R-:W1:Y:S01]  /*1ee0*/  SHFL.DOWN PT, R82, R83, 0x4, 0x1f ;  /* 0x08801f0053527f89 */ /* 0x000e6200000e0000 */
[----:B------:R-:W-:Y:S01]  /*1ef0*/  @!P2 IADD3 R186, PT, PT, R147, 0x3000, RZ ;  /* 0x0000300093baa810 */ /* 0x000fe20007ffe0ff */
        /* <DEDUP_REMOVED lines=8> */
[----:B--2---:R-:W-:Y:S01]  /*1f80*/  @!P3 SHF.R.U32.HI R80, RZ, 0x2, R2 ;  /* 0x00000002ff50b819 */ /* 0x004fe20000011602 */
[----:B-1----:R-:W-:-:S03]  /*1f90*/  FADD.FTZ R79, R82, R79 ;  /* 0x0000004f524f7221 */ /* 0x002fc60000010000 */
[----:B------:R-:W0:Y:S01]  /*1fa0*/  SHFL.DOWN PT, R84, R77, 0x1, 0x1f ;  /* 0x08201f004d547f89 */ /* 0x000e2200000e0000 */
[----:B------:R-:W-:-:S03]  /*1fb0*/  @!P3 LOP3.LUT R80, R80, 0x18, RZ, 0xc0, !PT ;  /* 0x000000185050b812 */ /* 0x000fc600078ec0ff */
[----:B------:R-:W1:Y:S01]  /*1fc0*/  SHFL.DOWN PT, R76, R79, 0x1, 0x1f ;  /* 0x08201f004f4c7f89 */ /* 0x000e6200000e0000 */
[----:B------:R-:W-:Y:S02]  /*1fd0*/  @!P3 IADD3 R185, PT, PT, R80, R78, RZ ;  /* 0x0000004e50b9b210 */ /* 0x000fe40007ffe0ff */
[C---:B------:R-:W-:Y:S02]  /*1fe0*/  IADD3 R80, PT, PT, R147.reuse, 0x3030, RZ ;  /* 0x0000303093507810 */ /* 0x040fe40007ffe0ff */
[----:B------:R-:W-:Y:S02]  /*1ff0*/  @!P2 IADD3 R80, PT, PT, R147, 0x3010, RZ ;  /* 0x000030109350a810 */ /* 0x000fe40007ffe0ff */
[----:B------:R-:W-:Y:S01]  /*2000*/  PLOP3.LUT P2, PT, P2, PT, PT, 0x8, 0x80 ;  /* 0x000000000080781c */ /* 0x000fe2000174e170 */
        /* <DEDUP_REMOVED lines=44> */
[----:B------:R-:W-:-:S02]  /*22d0*/  IMAD R3, R129, 0x300, RZ ;  /* 0x0000030081037824 */ /* 0x000fc400078e02ff */
[----:B------:R-:W-:Y:S01]  /*22e0*/  FADD.FTZ R90, -R91, R90 ;  /* 0x0000005a5b5a7221 */ /* 0x000fe20000010100 */
[----:B------:R-:W-:Y:S01]  /*22f0*/  FADD.FTZ R68, -R92, R93 ;  /* 0x0000005d5c447221 */ /* 0x000fe20000010100 */
[----:B------:R-:W-:Y:S01]  /*2300*/  FADD.FTZ R0, -R95, R94 ;  /* 0x0000005e5f007221 */ /* 0x000fe20000010100 */
[----:B------:R-:W-:Y:S01]  /*2310*/  FADD.FTZ R86, -R87, R86 ;  /* 0x0000005657567221 */ /* 0x000fe20000010100 */
[----:B------:R-:W-:Y:S01]  /*2320*/  LOP3.LUT R3, R3, R2, RZ, 0xfc, !PT ;  /* 0x0000000203037212 */ /* 0x000fe200078efcff */
        /* <DEDUP_REMOVED lines=9> */
[C---:B------:R-:W-:Y:S01]  /*23c0*/  IADD3 R69, PT, PT, R3.reuse, 0x280, RZ ;  /* 0x0000028003457810 */ /* 0x040fe20007ffe0ff */
[----:B---3--:R-:W-:-:S04]  /*23d0*/  IMAD.WIDE.U32 R88, R3, 0x10, R66 ;  /* 0x0000001003587825 */ /* 0x008fc800078e0042 */
[C---:B------:R-:W-:Y:S01]  /*23e0*/  FMUL.FTZ R80, R151.reuse, R80 ;  /* 0x0000005097507220 */ /* 0x040fe20000410000 */
[C---:B------:R-:W-:Y:S01]  /*23f0*/  FMUL.FTZ R81, R151.reuse, R86 ;  /* 0x0000005697517220 */ /* 0x040fe20000410000 */
[C---:B------:R-:W-:Y:S01]  /*2400*/  FMUL.FTZ R82, R151.reuse, R82 ;  /* 0x0000005297527220 */ /* 0x040fe20000410000 */
[----:B------:R-:W-:Y:S01]  /*2410*/  FMUL.FTZ R83, R151, R90 ;  /* 0x0000005a97537220 */ /* 0x000fe20000410000 */
[----:B------:R-:W-:Y:S01]  /*2420*/  FADD.FTZ R76, -R160, R163 ;  /* 0x000000a3a04c7221 */ /* 0x000fe20000010100 */
[----:B------:R-:W-:Y:S01]  /*2430*/  FADD.FTZ R164, -R161, R164 ;  /* 0x000000a4a1a47221 */ /* 0x000fe20000010100 */
[----:B0-----:R-:W-:Y:S01]  /*2440*/  IADD3 R129, PT, PT, R129, R96, RZ ;  /* 0x0000006081817210 */ /* 0x001fe20007ffe0ff */
[----:B------:R-:W-:Y:S01]  /*2450*/  FADD.FTZ R78, -R166, R165 ;  /* 0x000000a5a64e7221 */ /* 0x000fe20000010100 */
[----:B------:R-:W-:Y:S01]  /*2460*/  FADD.FTZ R168, -R167, R168 ;  /* 0x000000a8a7a87221 */ /* 0x000fe20000010100 */
[----:B------:R-:W-:Y:S01]  /*2470*/  IMAD.WIDE.U32 R90, R91, 0x10, R66 ;  /* 0x000000105b5a7825 */ /* 0x000fe200078e0042 */
[----:B------:R-:W-:-:S03]  /*2480*/  ISETP.GE.AND P0, PT, R129, R97, PT ;  /* 0x000000618100720c */ /* 0x000fc60003f06270 */
        /* <DEDUP_REMOVED lines=27> */
[----:B------:R1:W-:Y:S04]  /*2640*/  STG.E.128 desc[UR6][R88.64+0x800], R68 ;  /* 0x0008004458007986 */ /* 0x0003e8000c101d06 */
        /* <DEDUP_REMOVED lines=57> */
.L_x_2379:
        /* <DEDUP_REMOVED lines=33> */
.L_x_2385:
        /* <DEDUP_REMOVED lines=9> */
.L_x_3186:


//--------------------- .text._ZN10layer_norm22ln_bwd_finalize_kernelINS_22Kernel_traits_finalizeILj2304E13__nv_bfloat16fS2_fjLj1024ELj4ENS_18Kernel_traits_baseILj2304ES2_fS2_fjLj1024EEEEEEEvNS_9BwdParamsE --------------------------
	.section	.text._ZN10layer_norm22ln_bwd_finalize_kernelINS_22Kernel_traits_finalizeILj2304E13__nv_bfloat16fS2_fjLj1024ELj4ENS_18Kernel_traits_baseILj2304ES2_fS2_fjLj1024EEEEEEEvNS_9BwdParamsE,"ax",@progbits
	.align	128
        .global         _ZN10layer_norm22ln_bwd_finalize_kernelINS_22Kernel_traits_finalizeILj2304E13__nv_bfloat16fS2_fjLj1024ELj4ENS_18Kernel_traits_baseILj2304ES2_fS2_fjLj1024EEEEEEEvNS_9BwdParamsE
        .type           _ZN10layer_norm22ln_bwd_finalize_kernelINS_22Kernel_traits_finalizeILj2304E13__nv_bfloat16fS2_fjLj1024ELj4ENS_18Kernel_traits_baseILj2304ES2_fS2_fjLj1024EEEEEEEvNS_9BwdParamsE,@function
        .size           _ZN10layer_norm22ln_bwd_finalize_kernelINS_22Kernel_traits_finalizeILj2304E13__nv_bfloat16fS2_fjLj1024ELj4ENS_18Kernel_traits_baseILj2304ES2_fS2_fjLj1024EEEEEEEvNS_9BwdParamsE,(.L_x_3187 - _ZN10layer_norm22ln_bwd_finalize_kernelINS_22Kernel_traits_finalizeILj2304E13__nv_bfloat16fS2_fjLj1024ELj4ENS_18Kernel_traits_baseILj2304ES2_fS2_fjLj1024EEEEEEEvNS_9BwdParamsE)
        .other          _ZN10layer_norm22ln_bwd_finalize_kernelINS_22Kernel_traits_finalizeILj2304E13__nv_bfloat16fS2_fjLj1024ELj4ENS_18Kernel_traits_baseILj2304ES2_fS2_fjLj1024EEEEEEEvNS_9BwdParamsE,@"STO_CUDA_ENTRY STV_DEFAULT"
_ZN10layer_norm22ln_bwd_finalize_kernelINS_22Kernel_traits_finalizeILj2304E13__nv_bfloat16fS2_fjLj1024ELj4ENS_18Kernel_traits_baseILj2304ES2_fS2_fjLj1024EEEEEEEvNS_9BwdParamsE:
.text._ZN10layer_norm22ln_bwd_finalize_kernelINS_22Kernel_traits_finalizeILj2304E13__nv_bfloat16fS2_fjLj1024ELj4ENS_18Kernel_traits_baseILj2304ES2_fS2_fjLj1024EEEEEEEvNS_9BwdParamsE:
        /* <DEDUP_REMOVED lines=37> */
.L_x_2390:
        /* <DEDUP_REMOVED lines=118> */
.L_x_2389:
[----:B------:R-:W-:Y:S05]  /*09b0*/  BSYNC.RECONVERGENT B1 ;  /* 0x0000000000017941 */ /* 0x000fea0003800200 */
.L_x_2388:
        /* <DEDUP_REMOVED lines=65> */
.L_x_2392:
[----:B------:R-:W-:Y:S05]  /*0dd0*/  BSYNC.RECONVERGENT B1 ;  /* 0x0000000000017941 */ /* 0x000fea0003800200 */
.L_x_2391:
        /* <DEDUP_REMOVED lines=37> */
.L_x_2394:
[----:B------:R-:W-:Y:S05]  /*1030*/  BSYNC.RECONVERGENT B1 ;  /* 0x0000000000017941 */ /* 0x000fea0003800200 */
.L_x_2393:
[----:B------:R-:W-:Y:S05]  /*1040*/  @!P1 BRA `(.L_x_2387) ;  /* 0x00000000003c9947 */ /* 0x000fea0003800000 */
[----:B------:R-:W0:Y:S01]  /*1050*/  LDC.64 R6, c[0x0][0x3e0] ;  /* 0x0000f800ff067b82 */ /* 0x000e220000000a00 */
[----:B------:R-:W-:Y:S01]  /*1060*/  IMAD R2, R15, 0x900, R11 ;  /* 0x000009000f027824 */ /* 0x000fe200078e020b */
[----:B------:R-:W-:-:S04]  /*1070*/  IADD3 R24, PT, PT, -R24, RZ, RZ ;  /* 0x000000ff18187210 */ /* 0x000fc80007ffe1ff */
[----:B------:R-:W-:Y:S02]  /*1080*/  IADD3 R11, PT, PT, R13, R2, RZ ;  /* 0x000000020d0b7210 */ /* 0x000fe40007ffe0ff */
[----:B------:R-:W1:Y:S05]  /*1090*/  LDC.64 R8, c[0x0][0x3e8] ;  /* 0x0000fa00ff087b82 */ /* 0x000e6a0000000a00 */
.L_x_2395:
        /* <DEDUP_REMOVED lines=10> */
.L_x_2387:
[----:B------:R-:W-:Y:S05]  /*1140*/  BSYNC.RECONVERGENT B0 ;  /* 0x0000000000007941 */ /* 0x000fea0003800200 */
.L_x_2386:
        /* <DEDUP_REMOVED lines=55> */
.L_x_2396:
        /* <DEDUP_REMOVED lines=12> */
.L_x_3187:


//--------------------- .text._ZN10layer_norm13ln_bwd_kernelINS_13Kernel_traitsI13__nv_bfloat16fS2_fjLj2304ELj1ELj1ELj4ELj8ENS_18Kernel_traits_baseILj2304ES2_fS2_fjLj128EEEEEEEvNS_9BwdParamsE --------------------------
	.section	.text._ZN10layer_norm13ln_bwd_kernelINS_13Kernel_traitsI13__nv_bfloat16fS2_fjLj2304ELj1ELj1ELj4ELj8ENS_18Kernel_traits_baseILj2304ES2_fS2_fjLj128EEEEEEEvNS_9BwdParamsE,"ax",@progbits
	.align	128
        .global         _ZN10layer_norm13ln_bwd_kernelINS_13Kernel_traitsI13__nv_bfloat16fS2_fjLj2304ELj1ELj1ELj4ELj8ENS_18Kernel_traits_baseILj2304ES2_fS2_fjLj128EEEEEEEvNS_9BwdParamsE
        .type           _ZN10layer_norm13ln_bwd_kernelINS_13Kernel_traitsI13__nv_bfloat16fS2_fjLj2304ELj1ELj1ELj4ELj8ENS_18Kernel_traits_baseILj2304ES2_fS2_fjLj128EEEEEEEvNS_9BwdParamsE,@function
        .size           _ZN10layer_norm13ln_bwd_kernelINS_13Kernel_traitsI13__nv_bfloat16fS2_fjLj2304ELj1ELj1ELj4ELj8ENS_18Kernel_traits_baseILj2304ES2_fS2_fjLj128EEEEEEEvNS_9BwdParamsE,(.L_x_3188 - _ZN10layer_norm13ln_bwd_kernelINS_13Kernel_traitsI13__nv_bfloat16fS2_fjLj2304ELj1ELj1ELj4ELj8ENS_18Kernel_traits_baseILj2304ES2_fS2_fjLj128EEEEEEEvNS_9BwdParamsE)
        .other          _ZN10layer_norm13ln_bwd_kernelINS_13Kernel_traitsI13__nv_bfloat16fS2_fjLj2304ELj1ELj1ELj4ELj8ENS_18Kernel_traits_baseILj2304ES2_fS2_fjLj128EEEEEEEvNS_9BwdParamsE,@"STO_CUDA_ENTRY STV_DEFAULT"
_ZN10layer_norm13ln_bwd_kernelINS_13Kernel_traitsI13__nv_bfloat16fS2_fjLj2304ELj1ELj1ELj4ELj8ENS_18Kernel_traits_baseILj2304ES2_fS2_fjLj128EEEEEEEvNS_9BwdParamsE:
.text._ZN10layer_norm13ln_bwd_kernelINS_13Kernel_traitsI13__nv_bfloat16fS2_fjLj2304ELj1ELj1ELj4ELj8ENS_18Kernel_traits_baseILj2304ES2_fS2_fjLj128EEEEEEEvNS_9BwdParamsE:
        /* <DEDUP_REMOVED lines=32> */
.L_x_2397:
        /* <DEDUP_REMOVED lines=11> */
.L_x_2398:
        /* <DEDUP_REMOVED lines=19> */
[----:B------:R-:W-:-:S08]  /*03e0*/  CS2R R72, SRZ ;  /* 0x0000000000487805 */ /* 0x000fd0000001ff00 */
[----:B------:R-:W-:Y:S05]  /*03f0*/  BRA.U UP0, `(.L_x_2399) ;  /* 0x0000002900847547 */ /* 0x000fea000b800000 */
[----:B------:R-:W1:Y:S01]  /*0400*/  S2UR UR5, SR_CgaCtaId ;  /* 0x00000000000579c3 */ /* 0x000e620000008800 */
        /* <DEDUP_REMOVED lines=22> */
[----:B------:R-:W-:Y:S01]  /*0570*/  SHF.R.U32.HI R30, RZ, 0x5, R2 ;  /* 0x00000005ff1e7819 */ /* 0x000fe20000011602 */
[----:B-1----:R-:W-:Y:S01]  /*0580*/  ULEA UR4, UR5, UR4, 0x18 ;  /* 0x0000000405047291 */ /* 0x002fe2000f8ec0ff */
        /* <DEDUP_REMOVED lines=8> */
[----:B------:R-:W-:Y:S02]  /*0610*/  MOV R75, UR6 ;  /* 0x00000006004b7c02 */ /* 0x000fe40008000f00 */
        /* <DEDUP_REMOVED lines=9> */
[----:B------:R-:W-:-:S07]  /*06b0*/  MOV R95, UR4 ;  /* 0x00000004005f7c02 */ /* 0x000fce0008000f00 */
.L_x_2404:
[----:B------:R-:W1:Y:S01]  /*06c0*/  @!P1 LDC.64 R40, c[0x0][0x3a0] ;  /* 0x0000e800ff289b82 */ /* 0x000e620000000a00 */
[----:B------:R-:W-:-:S07]  /*06d0*/  MOV R0, RZ ;  /* 0x000000ff00007202 */ /* 0x000fce0000000f00 */
[----:B----4-:R-:W2:Y:S08]  /*06e0*/  LDC.64 R42, c[0x0][0x398] ;  /* 0x0000e600ff2a7b82 */ /* 0x010eb00000000a00 */
[----:B------:R-:W3:Y:S01]  /*06f0*/  LDC.64 R96, c[0x0][0x3a8] ;  /* 0x0000ea00ff607b82 */ /* 0x000ee20000000a00 */
[----:B-1----:R-:W-:-:S05]  /*0700*/  @!P1 IMAD.WIDE R40, R75, 0x4, R40 ;  /* 0x000000044b289825 */ /* 0x002fca00078e0228 */
[----:B------:R1:W5:Y:S01]  /*0710*/  @!P1 LDG.E R0, desc[UR8][R40.64] ;  /* 0x0000000828009981 */ /* 0x000362000c1e1900 */
[----:B--2---:R-:W-:-:S04]  /*0720*/  ISETP.NE.U32.AND P1, PT, R42, RZ, PT ;  /* 0x000000ff2a00720c */ /* 0x004fc80003f25070 */
[----:B------:R-:W-:Y:S01]  /*0730*/  ISETP.NE.AND.EX P1, PT, R43, RZ, PT, P1 ;  /* 0x000000ff2b00720c */ /* 0x000fe20003f25310 */
[----:B---3--:R-:W-:-:S04]  /*0740*/  IMAD.WIDE R96, R75, 0x4, R96 ;  /* 0x000000044b607825 */ /* 0x008fc800078e0260 */
[----:B------:R-:W-:Y:S02]  /*0750*/  IMAD R101, R75, 0x480, RZ ;  /* 0x000004804b657824 */ /* 0x000fe400078e02ff */
[----:B------:R1:W5:Y:S03]  /*0760*/  LDG.E R96, desc[UR8][R96.64] ;  /* 0x0000000860607981 */ /* 0x000366000c1e1900 */
[----:B------:R-:W-:-:S03]  /*0770*/  LOP3.LUT R101, R101, R2, RZ, 0xfc, !PT ;  /* 0x0000000265657212 */ /* 0x000fc600078efcff */
[----:B------:R-:W-:Y:S05]  /*0780*/  @P1 BRA `(.L_x_2400) ;  /* 0x0000000000bc1947 */ /* 0x000fea0003800000 */
[----:B------:R-:W1:Y:S01]  /*0790*/  LDC.64 R118, c[0x0][0x3d8] ;  /* 0x0000f600ff767b82 */ /* 0x000e620000000a00 */
[C---:B------:R-:W-:Y:S02]  /*07a0*/  IADD3 R107, PT, PT, R101.reuse, 0x180, RZ ;  /* 0x00000180656b7810 */ /* 0x040fe40007ffe0ff */
[C---:B------:R-:W-:Y:S02]  /*07b0*/  IADD3 R103, PT, PT, R101.reuse, 0x80, RZ ;  /* 0x0000008065677810 */ /* 0x040fe40007ffe0ff */
[----:B------:R-:W-:-:S03]  /*07c0*/  IADD3 R105, PT, PT, R101, 0x100, RZ ;  /* 0x0000010065697810 */ /* 0x000fc60007ffe0ff */
[----:B------:R-:W2:Y:S01]  /*07d0*/  LDC.64 R92, c[0x0][0x390] ;  /* 0x0000e400ff5c7b82 */ /* 0x000ea20000000a00 */
[C---:B------:R-:W-:Y:S02]  /*07e0*/  IADD3 R109, PT, PT, R101.reuse, 0x200, RZ ;  /* 0x00000200656d7810 */ /* 0x040fe40007ffe0ff */
[C---:B------:R-:W-:Y:S02]  /*07f0*/  IADD3 R111, PT, PT, R101.reuse, 0x280, RZ ;  /* 0x00000280656f7810 */ /* 0x040fe40007ffe0ff */
[C---:B------:R-:W-:Y:S02]  /*0800*/  IADD3 R113, PT, PT, R101.reuse, 0x300, RZ ;  /* 0x0000030065717810 */ /* 0x040fe40007ffe0ff */
[C---:B------:R-:W-:Y:S02]  /*0810*/  IADD3 R115, PT, PT, R101.reuse, 0x380, RZ ;  /* 0x0000038065737810 */ /* 0x040fe40007ffe0ff */
[----:B------:R-:W-:Y:S01]  /*0820*/  IADD3 R117, PT, PT, R101, 0x400, RZ ;  /* 0x0000040065757810 */ /* 0x000fe20007ffe0ff */
[----:B-1----:R-:W-:-:S04]  /*0830*/  IMAD.WIDE.U32 R40, R107, 0x4, R118 ;  /* 0x000000046b287825 */ /* 0x002fc800078e0076 */
[--C-:B------:R-:W-:Y:S01]  /*0840*/  IMAD.WIDE.U32 R88, R109, 0x4, R118.reuse ;  /* 0x000000046d587825 */ /* 0x100fe200078e0076 */
[----:B------:R1:W5:Y:S03]  /*0850*/  LDG.E R100, desc[UR8][R40.64] ;  /* 0x0000000828647981 */ /* 0x000366000c1e1900 */
[----:B------:R-:W-:Y:S01]  /*0860*/  IMAD.WIDE.U32 R90, R111, 0x4, R118 ;  /* 0x000000046f5a7825 */ /* 0x000fe200078e0076 */
[----:B------:R3:W5:Y:S03]  /*0870*/  LDG.E R102, desc[UR8][R88.64] ;  /* 0x0000000858667981 */ /* 0x000766000c1e1900 */
[--C-:B--2---:R-:W-:Y:S01]  /*0880*/  IMAD.WIDE.U32 R42, R103, 0x8, R92.reuse ;  /* 0x00000008672a7825 */ /* 0x104fe200078e005c */
[----:B------:R2:W5:Y:S03]  /*0890*/  LDG.E R104, desc[UR8][R90.64] ;  /* 0x000000085a687981 */ /* 0x000566000c1e1900 */
        /* <DEDUP_REMOVED lines=12> */
[----:B--2---:R-:W-:-:S02]  /*0960*/  IMAD.WIDE.U32 R90, R115, 0x8, R92 ;  /* 0x00000008735a7825 */ /* 0x004fc400078e005c */
[----:B------:R-:W5:Y:S02]  /*0970*/  LDG.E.64 R88, desc[UR8][R88.64] ;  /* 0x0000000858587981 */ /* 0x000f64000c1e1b00 */
[--C-:B------:R-:W-:Y:S02]  /*0980*/  IMAD.WIDE.U32 R132, R101, 0x4, R118.reuse ;  /* 0x0000000465847825 */ /* 0x100fe400078e0076 */
[----:B------:R-:W5:Y:S02]  /*0990*/  LDG.E.64 R90, desc[UR8][R90.64] ;  /* 0x000000085a5a7981 */ /* 0x000f64000c1e1b00 */
[--C-:B------:R-:W-:Y:S02]  /*09a0*/  IMAD.WIDE.U32 R130, R103, 0x4, R118.reuse ;  /* 0x0000000467827825 */ /* 0x100fe400078e0076 */
[----:B------:R1:W5:Y:S02]  /*09b0*/  LDG.E R132, desc[UR8][R132.64] ;  /* 0x0000000884847981 */ /* 0x000364000c1e1900 */
[----:B------:R-:W-:-:S02]  /*09c0*/  IMAD.WIDE.U32 R98, R105, 0x4, R118 ;  /* 0x0000000469627825 */ /* 0x000fc400078e0076 */
[----:B------:R1:W5:Y:S02]  /*09d0*/  LDG.E R130, desc[UR8][R130.64] ;  /* 0x0000000882827981 */ /* 0x000364000c1e1900 */
[--C-:B------:R-:W-:Y:S02]  /*09e0*/  IMAD.WIDE.U32 R122, R113, 0x4, R118.reuse ;  /* 0x00000004717a7825 */ /* 0x100fe400078e0076 */
[----:B------:R1:W5:Y:S02]  /*09f0*/  LDG.E R98, desc[UR8][R98.64] ;  /* 0x0000000862627981 */ /* 0x000364000c1e1900 */
[----:B------:R-:W-:Y:S02]  /*0a00*/  IMAD.WIDE.U32 R120, R115, 0x4, R118 ;  /* 0x0000000473787825 */ /* 0x000fe400078e0076 */
[----:B------:R1:W5:Y:S02]  /*0a10*/  LDG.E R106, desc[UR8][R122.64] ;  /* 0x000000087a6a7981 */ /* 0x000364000c1e1900 */
[----:B------:R-:W-:-:S02]  /*0a20*/  IMAD.WIDE.U32 R92, R117, 0x8, R92 ;  /* 0x00000008755c7825 */ /* 0x000fc400078e005c */
[----:B------:R1:W5:Y:S02]  /*0a30*/  LDG.E R108, desc[UR8][R120.64] ;  /* 0x00000008786c7981 */ /* 0x000364000c1e1900 */
[----:B------:R-:W-:Y:S02]  /*0a40*/  IMAD.WIDE.U32 R118, R117, 0x4, R118 ;  /* 0x0000000475767825 */ /* 0x000fe400078e0076 */
[----:B------:R-:W5:Y:S04]  /*0a50*/  LDG.E.64 R92, desc[UR8][R92.64] ;  /* 0x000000085c5c7981 */ /* 0x000f68000c1e1b00 */
[----:B------:R1:W5:Y:S01]  /*0a60*/  LDG.E R110, desc[UR8][R118.64] ;  /* 0x00000008766e7981 */ /* 0x000362000c1e1900 */
[----:B------:R-:W-:Y:S05]  /*0a70*/  BRA `(.L_x_2401) ;  /* 0x0000000000b87947 */ /* 0x000fea0003800000 */
.L_x_2400:
        /* <DEDUP_REMOVED lines=45> */
[----:B------:R2:W5:Y:S02]  /*0d50*/  LDG.E R110, desc[UR8][R118.64] ;  /* 0x00000008766e7981 */ /* 0x000564000c1e1900 */
.L_x_2401:
[----:B-12--5:R-:W-:Y:S02]  /*0d60*/  PRMT R121, R110, 0x7632, R121 ;  /* 0x000076326e797816 */ /* 0x026fe40000000079 */
        /* <DEDUP_REMOVED lines=33> */
[----:B------:R-:W-:Y:S01]  /*0f80*/  SHF.L.U32 R88, R130, 0x10, RZ ;  /* 0x0000001082587819 */ /* 0x000fe200000006ff */
[----:B------:R-:W-:Y:S01]  /*0f90*/  FMUL.FTZ R133, R96, R45 ;  /* 0x0000002d60857220 */ /* 0x000fe20000410000 */
[----:B------:R-:W-:Y:S01]  /*0fa0*/  SHF.L.U32 R155, R4, 0x10, RZ ;  /* 0x00000010049b7819 */ /* 0x000fe200000006ff */
[----:B------:R-:W-:Y:S01]  /*0fb0*/  FMUL.FTZ R153, R84, R97 ;  /* 0x0000006154997220 */ /* 0x000fe20000410000 */
[----:B------:R-:W-:Y:S01]  /*0fc0*/  FADD.FTZ R46, RZ, R147 ;  /* 0x00000093ff2e7221 */ /* 0x000fe20000010000 */
[----:B------:R-:W-:Y:S01]  /*0fd0*/  FMUL.FTZ R140, R96, R125 ;  /* 0x0000007d608c7220 */ /* 0x000fe20000410000 */
[----:B------:R-:W-:Y:S01]  /*0fe0*/  FFMA.FTZ R45, R0, R147, RZ ;  /* 0x00000093002d7223 */ /* 0x000fe200000100ff */
        /* <DEDUP_REMOVED lines=82> */
[C---:B------:R-:W-:Y:S01]  /*1510*/  FMUL.FTZ R91, R96.reuse, R91 ;  /* 0x0000005b605b7220 */ /* 0x040fe20000410000 */
[----:B------:R-:W-:Y:S01]  /*1520*/  FFMA.FTZ R42, R139, R90, R40 ;  /* 0x0000005a8b2a7223 */ /* 0x000fe20000010028 */
[----:B------:R-:W-:Y:S01]  /*1530*/  SHF.L.U32 R137, R21, 0x10, RZ ;  /* 0x0000001015897819 */ /* 0x000fe200000006ff */
        /* <DEDUP_REMOVED lines=29> */
.L_x_2402:
        /* <DEDUP_REMOVED lines=28> */
[----:B------:R-:W-:Y:S01]  /*18d0*/  FADD.FTZ R150, -R149, R90 ;  /* 0x0000005a95967221 */ /* 0x000fe20000010100 */
[----:B------:R-:W-:Y:S02]  /*18e0*/  SHF.L.U32 R128, R6, 0x10, RZ ;  /* 0x0000001006807819 */ /* 0x000fe400000006ff */
[----:B------:R-:W-:Y:S01]  /*18f0*/  SHF.L.U32 R41, R25, 0x10, RZ ;  /* 0x0000001019297819 */ /* 0x000fe200000006ff */
[----:B------:R-:W-:Y:S01]  /*1900*/  FADD.FTZ R145, -R145, R44 ;  /* 0x0000002c91917221 */ /* 0x000fe20000010100 */
[----:B------:R-:W-:Y:S01]  /*1910*/  SHF.L.U32 R124, R29, 0x10, RZ ;  /* 0x000000101d7c7819 */ /* 0x000fe200000006ff */
[----:B------:R-:W3:Y:S01]  /*1920*/  MUFU.RCP R0, R122 ;  /* 0x0000007a00007308 */ /* 0x000ee20000001000 */
[----:B------:R-:W-:Y:S01]  /*1930*/  SHF.L.U32 R126, R28, 0x10, RZ ;  /* 0x000000101c7e7819 */ /* 0x000fe200000006ff */
        /* <DEDUP_REMOVED lines=18> */
[----:B------:R-:W-:Y:S01]  /*1a60*/  FMUL.FTZ R147, R122, R89 ;  /* 0x000000597a937220 */ /* 0x000fe20000410000 */
[----:B---3--:R-:W-:Y:S01]  /*1a70*/  FMUL.FTZ R0, R139, R0 ;  /* 0x000000008b007220 */ /* 0x008fe20000410000 */
[----:B------:R-:W3:Y:S01]  /*1a80*/  MUFU.RCP R44, R41 ;  /* 0x00000029002c7308 */ /* 0x000ee20000001000 */
[----:B------:R-:W-:Y:S01]  /*1a90*/  SHF.L.U32 R99, R99, 0x10, RZ ;  /* 0x0000001063637819 */ /* 0x000fe200000006ff */
[----:B-1----:R-:W-:Y:S01]  /*1aa0*/  FMUL.FTZ R149, R88, R149 ;  /* 0x0000009558957220 */ /* 0x002fe20000410000 */
[----:B------:R-:W-:Y:S01]  /*1ab0*/  SHF.L.U32 R88, R130, 0x10, RZ ;  /* 0x0000001082587819 */ /* 0x000fe200000006ff */
[----:B------:R-:W-:Y:S01]  /*1ac0*/  FMUL.FTZ R153, R124, R97 ;  /* 0x000000617c997220 */ /* 0x000fe20000410000 */
[----:B------:R-:W-:Y:S01]  /*1ad0*/  SHF.L.U32 R98, R98, 0x10, RZ ;  /* 0x0000001062627819 */ /* 0x000fe200000006ff */
[----:B------:R-:W-:Y:S01]  /*1ae0*/  FMUL.FTZ R155, R126, R99 ;  /* 0x000000637e9b7220 */ /* 0x000fe20000410000 */
[----:B------:R-:W-:Y:S01]  /*1af0*/  SHF.L.U32 R40, R7, 0x10, RZ ;  /* 0x0000001007287819 */ /* 0x000fe200000006ff */
[----:B------:R1:W4:Y:S01]  /*1b00*/  MUFU.RCP R137, R124 ;  /* 0x0000007c00897308 */ /* 0x0003220000001000 */
[----:B------:R-:W-:Y:S01]  /*1b10*/  SHF.L.U32 R112, R112, 0x10, RZ ;  /* 0x0000001070707819 */ /* 0x000fe200000006ff */
[----:B--2---:R-:W-:Y:S01]  /*1b20*/  FMUL.FTZ R131, R46, R131 ;  /* 0x000000832e837220 */ /* 0x004fe20000410000 */
[----:B------:R-:W-:Y:S01]  /*1b30*/  FADD.FTZ R46, RZ, R147 ;  /* 0x00000093ff2e7221 */ /* 0x000fe20000010000 */
[----:B------:R-:W-:Y:S01]  /*1b40*/  FMUL.FTZ R122, R125, R98 ;  /* 0x000000627d7a7220 */ /* 0x000fe20000410000 */
[----:B------:R-:W-:-:S02]  /*1b50*/  SHF.L.U32 R100, R100, 0x10, RZ ;  /* 0x0000001064647819 */ /* 0x000fc400000006ff */
[----:B------:R-:W-:Y:S01]  /*1b60*/  SHF.L.U32 R43, R24, 0x10, RZ ;  /* 0x00000010182b7819 */ /* 0x000fe200000006ff */
[----:B------:R-:W2:Y:S01]  /*1b70*/  MUFU.RCP R135, R126 ;  /* 0x0000007e00877308 */ /* 0x000ea20000001000 */
[----:B------:R-:W-:Y:S01]  /*1b80*/  SHF.L.U32 R102, R102, 0x10, RZ ;  /* 0x0000001066667819 */ /* 0x000fe200000006ff */
[----:B---3--:R-:W-:Y:S01]  /*1b90*/  FMUL.FTZ R85, R85, R44 ;  /* 0x0000002c55557220 */ /* 0x008fe20000410000 */
[----:B------:R-:W-:Y:S01]  /*1ba0*/  FFMA.FTZ R44, R147, R0, RZ ;  /* 0x00000000932c7223 */ /* 0x000fe200000100ff */
[----:B------:R-:W-:Y:S01]  /*1bb0*/  FMUL.FTZ R128, R128, R100 ;  /* 0x0000006480807220 */ /* 0x000fe20000410000 */
[----:B------:R-:W-:Y:S01]  /*1bc0*/  SHF.L.U32 R90, R76, 0x10, RZ ;  /* 0x000000104c5a7819 */ /* 0x000fe200000006ff */
[----:B-1----:R-:W-:Y:S01]  /*1bd0*/  FMUL.FTZ R124, R40, R102 ;  /* 0x00000066287c7220 */ /* 0x002fe20000410000 */
[----:B------:R-:W-:Y:S01]  /*1be0*/  SHF.L.U32 R116, R116, 0x10, RZ ;  /* 0x0000001074747819 */ /* 0x000fe200000006ff */
[----:B------:R-:W1:Y:S01]  /*1bf0*/  MUFU.RCP R138, R129 ;  /* 0x00000081008a7308 */ /* 0x000e620000001000 */
[----:B------:R-:W-:Y:S01]  /*1c00*/  SHF.L.U32 R151, R20, 0x10, RZ ;  /* 0x0000001014977819 */ /* 0x000fe200000006ff */
[----:B----4-:R-:W-:Y:S01]  /*1c10*/  FMUL.FTZ R140, R140, R137 ;  /* 0x000000898c8c7220 */ /* 0x010fe20000410000 */
[----:B------:R-:W-:Y:S01]  /*1c20*/  FADD.FTZ R93, -R90, R93 ;  /* 0x0000005d5a5d7221 */ /* 0x000fe20000010100 */
[----:B------:R-:W-:Y:S01]  /*1c30*/  SHF.L.U32 R90, R10, 0x10, RZ ;  /* 0x000000100a5a7819 */ /* 0x000fe200000006ff */
[----:B------:R-:W-:Y:S01]  /*1c40*/  FMUL.FTZ R130, R41, R116 ;  /* 0x0000007429827220 */ /* 0x000fe20000410000 */
[----:B------:R-:W-:Y:S01]  /*1c50*/  FADD.FTZ R151, -R151, R92 ;  /* 0x0000005c97977221 */ /* 0x000fe20000010100 */
[----:B------:R-:W-:Y:S01]  /*1c60*/  SHF.L.U32 R118, R118, 0x10, RZ ;  /* 0x0000001076767819 */ /* 0x000fe200000006ff */
[----:B------:R3:W4:Y:S01]  /*1c70*/  MUFU.RCP R136, R123 ;  /* 0x0000007b00887308 */ /* 0x0007220000001000 */
[----:B------:R-:W-:Y:S01]  /*1c80*/  SHF.L.U32 R92, R22, 0x10, RZ ;  /* 0x00000010165c7819 */ /* 0x000fe200000006ff */
[----:B--2---:R-:W-:Y:S01]  /*1c90*/  FMUL.FTZ R142, R142, R135 ;  /* 0x000000878e8e7220 */ /* 0x004fe20000410000 */
[----:B------:R-:W-:Y:S01]  /*1ca0*/  SHF.L.U32 R135, R114, 0x10, RZ ;  /* 0x0000001072877819 */ /* 0x000fe200000006ff */
[----:B------:R-:W-:Y:S01]  /*1cb0*/  FMUL.FTZ R114, R123, R88 ;  /* 0x000000587b727220 */ /* 0x000fe20000410000 */
[----:B------:R-:W-:Y:S01]  /*1cc0*/  SHF.L.U32 R106, R106, 0x10, RZ ;  /* 0x000000106a6a7819 */ /* 0x000fe200000006ff */
[----:B------:R-:W-:Y:S01]  /*1cd0*/  FMUL.FTZ R132, R43, R118 ;  /* 0x000000762b847220 */ /* 0x000fe20000410000 */
[----:B------:R-:W-:Y:S01]  /*1ce0*/  SHF.L.U32 R137, R21, 0x10, RZ ;  /* 0x0000001015897819 */ /* 0x000fe200000006ff */
[----:B------:R2:W5:Y:S01]  /*1cf0*/  MUFU.RCP R134, R125 ;  /* 0x0000007d00867308 */ /* 0x0005620000001000 */
[----:B---3--:R-:W-:Y:S01]  /*1d00*/  FADD.FTZ R123, R46, R153 ;  /* 0x000000992e7b7221 */ /* 0x008fe20000010000 */
[----:B-1----:R-:W-:Y:S01]  /*1d10*/  FMUL.FTZ R138, R47, R138 ;  /* 0x0000008a2f8a7220 */ /* 0x002fe20000410000 */
[----:B------:R-:W-:Y:S01]  /*1d20*/  FFMA.FTZ R47, R153, R140, R44 ;  /* 0x0000008c992f7223 */ /* 0x000fe2000001002c */
[----:B------:R-:W-:Y:S01]  /*1d30*/  FMUL.FTZ R129, R129, R135 ;  /* 0x0000008781817220 */ /* 0x000fe20000410000 */
[----:B------:R-:W-:Y:S01]  /*1d40*/  FADD.FTZ R46, R123, R114 ;  /* 0x000000727b2e7221 */ /* 0x000fe20000010000 */
[----:B------:R-:W-:Y:S01]  /*1d50*/  SHF.L.U32 R123, R104, 0x10, RZ ;  /* 0x00000010687b7819 */ /* 0x000fe200000006ff */
[----:B------:R-:W-:Y:S01]  /*1d60*/  FMUL.FTZ R104, R127, R112 ;  /* 0x000000707f687220 */ /* 0x000fe20000410000 */
[----:B------:R-:W1:Y:S01]  /*1d70*/  MUFU.RCP R133, R127 ;  /* 0x0000007f00857308 */ /* 0x000e620000001000 */
[----:B--2---:R-:W-:Y:S01]  /*1d80*/  FADD.FTZ R125, R46, R155 ;  /* 0x0000009b2e7d7221 */ /* 0x004fe20000010000 */
[----:B----4-:R-:W-:Y:S01]  /*1d90*/  FMUL.FTZ R143, R143, R136 ;  /* 0x000000888f8f7220 */ /* 0x010fe20000410000 */
[----:B------:R-:W-:Y:S01]  /*1da0*/  SHF.L.U32 R136, R11, 0x10, RZ ;  /* 0x000000100b887819 */ /* 0x000fe200000006ff */
[----:B------:R-:W-:Y:S01]  /*1db0*/  FMUL.FTZ R157, R123, R84 ;  /* 0x000000547b9d7220 */ /* 0x000fe20000410000 */
[----:B------:R-:W-:Y:S01]  /*1dc0*/  FADD.FTZ R125, R125, R122 ;  /* 0x0000007a7d7d7221 */ /* 0x000fe20000010000 */
[----:B------:R-:W-:Y:S01]  /*1dd0*/  FFMA.FTZ R44, R114, R143, R47 ;  /* 0x0000008f722c7223 */ /* 0x000fe2000001002f */
[----:B------:R-:W-:Y:S01]  /*1de0*/  SHF.L.U32 R119, R119, 0x10, RZ ;  /* 0x0000001077777819 */ /* 0x000fe200000006ff */
[----:B------:R-:W2:Y:S01]  /*1df0*/  MUFU.RCP R141, R40 ;  /* 0x00000028008d7308 */ /* 0x000ea20000001000 */
[----:B------:R-:W-:Y:S01]  /*1e00*/  FADD.FTZ R125, R125, R104 ;  /* 0x000000687d7d7221 */ /* 0x000fe20000010000 */
[----:B-----5:R-:W-:Y:S01]  /*1e10*/  FMUL.FTZ R145, R145, R134 ;  /* 0x0000008691917220 */ /* 0x020fe20000410000 */
[----:B------:R-:W-:Y:S01]  /*1e20*/  FFMA.FTZ R47, R155, R142, R44 ;  /* 0x0000008e9b2f7223 */ /* 0x000fe2000001002c */
[----:B------:R-:W-:Y:S01]  /*1e30*/  FMUL.FTZ R134, R45, R106 ;  /* 0x0000006a2d867220 */ /* 0x000fe20000410000 */
[----:B------:R-:W-:Y:S01]  /*1e40*/  FADD.FTZ R46, R125, R128 ;  /* 0x000000807d2e7221 */ /* 0x000fe20000010000 */
[----:B------:R-:W-:Y:S01]  /*1e50*/  SHF.L.U32 R108, R108, 0x10, RZ ;  /* 0x000000106c6c7819 */ /* 0x000fe200000006ff */
[----:B------:R-:W-:Y:S01]  /*1e60*/  FFMA.FTZ R47, R122, R145, R47 ;  /* 0x000000917a2f7223 */ /* 0x000fe2000001002f */
[----:B------:R3:W4:Y:S01]  /*1e70*/  MUFU.RCP R148, R43 ;  /* 0x0000002b00947308 */ /* 0x0007220000001000 */
[----:B------:R-:W-:Y:S01]  /*1e80*/  FADD.FTZ R125, R46, R129 ;  /* 0x000000812e7d7221 */ /* 0x000fe20000010000 */
[----:B-1----:R-:W-:Y:S01]  /*1e90*/  FMUL.FTZ R133, R144, R133 ;  /* 0x0000008590857220 */ /* 0x002fe20000410000 */
[----:B------:R-:W-:Y:S01]  /*1ea0*/  SHF.L.U32 R126, R121, 0x10, RZ ;  /* 0x00000010797e7819 */ /* 0x000fe200000006ff */
[----:B------:R-:W-:Y:S01]  /*1eb0*/  FMUL.FTZ R121, R86, R119 ;  /* 0x0000007756797220 */ /* 0x000fe20000410000 */
[----:B------:R-:W-:Y:S01]  /*1ec0*/  FADD.FTZ R41, R125, R124 ;  /* 0x0000007c7d297221 */ /* 0x000fe20000010000 */
[----:B------:R-:W-:Y:S01]  /*1ed0*/  FFMA.FTZ R47, R104, R133, R47 ;  /* 0x00000085682f7223 */ /* 0x000fe2000001002f */
[----:B------:R-:W-:Y:S01]  /*1ee0*/  FMUL.FTZ R125, R42, R123 ;  /* 0x0000007b2a7d7220 */ /* 0x000fe20000410000 */
[----:B------:R1:W5:Y:S01]  /*1ef0*/  MUFU.RCP R139, R90 ;  /* 0x0000005a008b7308 */ /* 0x0003620000001000 */
[----:B------:R-:W-:Y:S01]  /*1f00*/  FADD.FTZ R42, R41, R130 ;  /* 0x00000082292a7221 */ /* 0x000fe20000010000 */
[----:B------:R-:W-:Y:S01]  /*1f10*/  FFMA.FTZ R44, R128, R131, R47 ;  /* 0x00000083802c7223 */ /* 0x000fe2000001002f */
[----:B--2---:R-:W-:Y:S01]  /*1f20*/  FMUL.FTZ R141, R146, R141 ;  /* 0x0000008d928d7220 */ /* 0x004fe20000410000 */
[----:B------:R-:W-:Y:S01]  /*1f30*/  SHF.L.U32 R120, R120, 0x10, RZ ;  /* 0x0000001078787819 */ /* 0x000fe200000006ff */
[----:B---3--:R-:W-:Y:S01]  /*1f40*/  FADD.FTZ R43, R42, R125 ;  /* 0x0000007d2a2b7221 */ /* 0x008fe20000010000 */
[----:B------:R-:W-:Y:S01]  /*1f50*/  FFMA.FTZ R47, R129, R138, R44 ;  /* 0x0000008a812f7223 */ /* 0x000fe2000001002c */
[----:B------:R-:W-:Y:S01]  /*1f60*/  SHF.L.U32 R110, R110, 0x10, RZ ;  /* 0x000000106e6e7819 */ /* 0x000fe200000006ff */
        /* <DEDUP_REMOVED lines=11> */
[----:B-----5:R-:W-:Y:S01]  /*2020*/  FMUL.FTZ R139, R150, R139 ;  /* 0x0000008b968b7220 */ /* 0x020fe20000410000 */
[----:B--2---:R-:W-:Y:S01]  /*2030*/  FMUL.FTZ R92, R92, R120 ;  /* 0x000000785c5c7220 */ /* 0x004fe20000410000 */
[----:B------:R-:W-:Y:S01]  /*2040*/  FADD.FTZ R47, R45, R90 ;  /* 0x0000005a2d2f7221 */ /* 0x000fe20000010000 */
[----:B------:R-:W-:Y:S01]  /*2050*/  FFMA.FTZ R41, R132, R87, R41 ;  /* 0x0000005784297223 */ /* 0x000fe20000010029 */
[----:B------:R-:W-:Y:S01]  /*2060*/  FMUL.FTZ R42, R99, R142 ;  /* 0x0000008e632a7220 */ /* 0x000fe20000410000 */
[----:B------:R2:W5:Y:S01]  /*2070*/  MUFU.RCP R158, R137 ;  /* 0x00000089009e7308 */ /* 0x0005620000001000 */
[----:B-1----:R-:W-:Y:S01]  /*2080*/  FMUL.FTZ R136, R136, R110 ;  /* 0x0000006e88887220 */ /* 0x002fe20000410000 */
[----:B------:R-:W-:Y:S01]  /*2090*/  FFMA.FTZ R40, R134, R149, R41 ;  /* 0x0000009586287223 */ /* 0x000fe20000010029 */
[----:B---3--:R-:W-:Y:S01]  /*20a0*/  FMUL.FTZ R91, R91, R154 ;  /* 0x0000009a5b5b7220 */ /* 0x008fe20000410000 */
[----:B------:R-:W-:Y:S01]  /*20b0*/  FADD.FTZ R127, R47, R92 ;  /* 0x0000005c2f7f7221 */ /* 0x000fe20000010000 */
[----:B------:R-:W-:Y:S01]  /*20c0*/  FMUL.FTZ R41, R89, R0 ;  /* 0x0000000059297220 */ /* 0x000fe20000410000 */
[----:B------:R-:W-:Y:S01]  /*20d0*/  FFMA.FTZ R43, R121, R152, R40 ;  /* 0x00000098792b7223 */ /* 0x000fe20000010028 */
[----:B------:R-:W-:Y:S01]  /*20e0*/  FMUL.FTZ R40, R97, R140 ;  /* 0x0000008c61287220 */ /* 0x000fe20000410000 */
[----:B------:R-:W-:Y:S01]  /*20f0*/  FMUL.FTZ R47, R98, R145 ;  /* 0x00000091622f7220 */ /* 0x000fe20000410000 */
[----:B--2---:R-:W-:Y:S01]  /*2100*/  FADD.FTZ R137, R127, R136 ;  /* 0x000000887f897221 */ /* 0x004fe20000010000 */
[----:B------:R-:W-:Y:S01]  /*2110*/  FFMA.FTZ R45, R90, R139, R43 ;  /* 0x0000008b5a2d7223 */ /* 0x000fe2000001002b */
[----:B----4-:R-:W-:Y:S01]  /*2120*/  FMUL.FTZ R151, R151, R156 ;  /* 0x0000009c97977220 */ /* 0x010fe20000410000 */
[----:B------:R-:W-:Y:S01]  /*2130*/  FMUL.FTZ R43, R88, R143 ;  /* 0x0000008f582b7220 */ /* 0x000fe20000410000 */
[----:B------:R-:W-:Y:S01]  /*2140*/  FADD.FTZ R44, R137, R86 ;  /* 0x00000056892c7221 */ /* 0x000fe20000010000 */
[----:B------:R-:W-:Y:S01]  /*2150*/  FFMA.FTZ R45, R92, R91, R45 ;  /* 0x0000005b5c2d7223 */ /* 0x000fe2000001002d */
[----:B------:R-:W-:Y:S01]  /*2160*/  FMUL.FTZ R46, R112, R133 ;  /* 0x00000085702e7220 */ /* 0x000fe20000410000 */
[----:B------:R-:W-:Y:S01]  /*2170*/  FMUL.FTZ R127, R100, R131 ;  /* 0x00000083647f7220 */ /* 0x000fe20000410000 */
[----:B------:R-:W-:Y:S01]  /*2180*/  FMUL.FTZ R144, R135, R138 ;  /* 0x0000008a87907220 */ /* 0x000fe20000410000 */
[----:B-----5:R-:W-:Y:S01]  /*2190*/  FMUL.FTZ R93, R93, R158 ;  /* 0x0000009e5d5d7220 */ /* 0x020fe20000410000 */
        /* <DEDUP_REMOVED lines=10> */
[----:B------:R-:W-:-:S07]  /*2240*/  FMUL.FTZ R156, R126, R93 ;  /* 0x0000005d7e9c7220 */ /* 0x000fce0000410000 */
.L_x_2403:
[----:B------:R-:W-:Y:S01]  /*2250*/  LOP3.LUT P3, RZ, R2, 0x1f, RZ, 0xc0, !PT ;  /* 0x0000001f02ff7812 */ /* 0x000fe2000786c0ff */
[----:B------:R-:W-:Y:S01]  /*2260*/  FADD.FTZ R74, R41, R74 ;  /* 0x0000004a294a7221 */ /* 0x000fe20000010000 */
[----:B------:R-:W-:Y:S01]  /*2270*/  FADD.FTZ R73, R40, R73 ;  /* 0x0000004928497221 */ /* 0x000fe20000010000 */
[----:B------:R-:W-:Y:S01]  /*2280*/  PLOP3.LUT P0, PT, PT, PT, PT, 0x80, 0x8 ;  /* 0x000000000008781c */ /* 0x000fe20003f0f070 */
        /* <DEDUP_REMOVED lines=9> */
[----:B------:R-:W1:Y:S01]  /*2320*/  @!P3 S2R R41, SR_CgaCtaId ;  /* 0x000000000029b919 */ /* 0x000e620000008800 */
[----:B------:R-:W-:Y:S01]  /*2330*/  @!P3 MOV R40, 0x400 ;  /* 0x000004000028b802 */ /* 0x000fe20000000f00 */
[----:B------:R-:W-:Y:S01]  /*2340*/  FADD.FTZ R53, R108, R53 ;  /* 0x000000356c357221 */ /* 0x000fe20000010000 */
        /* <DEDUP_REMOVED lines=25> */
[----:B-1----:R-:W-:-:S02]  /*24e0*/  @!P3 LEA R95, R41, R40, 0x18 ;  /* 0x00000028295fb211 */ /* 0x002fc400078ec0ff */
[----:B------:R-:W1:Y:S02]  /*24f0*/  SHFL.DOWN PT, R41, R44, 0x10, 0x1f ;  /* 0x0a001f002c297f89 */ /* 0x000e6400000e0000 */
[C---:B------:R-:W-:Y:S02]  /*2500*/  IADD3 R46, PT, PT, R95.reuse, 0x2430, RZ ;  /* 0x000024305f2e7810 */ /* 0x040fe40007ffe0ff */
[----:B------:R-:W2:Y:S01]  /*2510*/  SHFL.DOWN PT, R40, R45, 0x10, 0x1f ;  /* 0x0a001f002d287f89 */ /* 0x000ea200000e0000 */
[----:B------:R-:W-:Y:S01]  /*2520*/  @!P2 IADD3 R46, PT, PT, R95, 0x2410, RZ ;  /* 0x000024105f2ea810 */ /* 0x000fe20007ffe0ff */
[----:B-1----:R-:W-:Y:S01]  /*2530*/  FADD.FTZ R41, R41, R44 ;  /* 0x0000002c29297221 */ /* 0x002fe20000010000 */
[----:B--2---:R-:W-:-:S04]  /*2540*/  FADD.FTZ R40, R40, R45 ;  /* 0x0000002d28287221 */ /* 0x004fc80000010000 */
[----:B------:R-:W1:Y:S04]  /*2550*/  SHFL.DOWN PT, R158, R41, 0x8, 0x1f ;  /* 0x09001f00299e7f89 */ /* 0x000e6800000e0000 */
[----:B------:R-:W2:Y:S01]  /*2560*/  SHFL.DOWN PT, R165, R40, 0x8, 0x1f ;  /* 0x09001f0028a57f89 */ /* 0x000ea200000e0000 */
[----:B-1----:R-:W-:Y:S01]  /*2570*/  FADD.FTZ R158, R41, R158 ;  /* 0x0000009e299e7221 */ /* 0x002fe20000010000 */
[----:B--2---:R-:W-:-:S04]  /*2580*/  FADD.FTZ R165, R40, R165 ;  /* 0x000000a528a57221 */ /* 0x004fc80000010000 */
[----:B------:R-:W1:Y:S04]  /*2590*/  SHFL.DOWN PT, R160, R158, 0x4, 0x1f ;  /* 0x08801f009ea07f89 */ /* 0x000e6800000e0000 */
[----:B------:R-:W2:Y:S01]  /*25a0*/  SHFL.DOWN PT, R162, R165, 0x4, 0x1f ;  /* 0x08801f00a5a27f89 */ /* 0x000ea200000e0000 */
[----:B-1----:R-:W-:Y:S01]  /*25b0*/  FADD.FTZ R160, R158, R160 ;  /* 0x000000a09ea07221 */ /* 0x002fe20000010000 */
[C---:B------:R-:W-:Y:S02]  /*25c0*/  @!P3 IADD3 R158, PT, PT, R95.reuse, 0x2420, RZ ;  /* 0x000024205f9eb810 */ /* 0x040fe40007ffe0ff */
[----:B------:R-:W-:Y:S01]  /*25d0*/  @!P0 IADD3 R158, PT, PT, R95, 0x2400, RZ ;  /* 0x000024005f9e8810 */ /* 0x000fe20007ffe0ff */
[----:B--2---:R-:W-:Y:S01]  /*25e0*/  FADD.FTZ R162, R165, R162 ;  /* 0x000000a2a5a27221 */ /* 0x004fe20000010000 */
[----:B------:R-:W1:Y:S02]  /*25f0*/  SHFL.DOWN PT, R44, R160, 0x2, 0x1f ;  /* 0x08401f00a02c7f89 */ /* 0x000e6400000e0000 */
[----:B------:R-:W-:-:S02]  /*2600*/  @!P3 LEA R158, R30, R158, 0x3 ;  /* 0x0000009e1e9eb211 */ /* 0x000fc400078e18ff */
[----:B------:R-:W2:Y:S01]  /*2610*/  SHFL.DOWN PT, R45, R162, 0x2, 0x1f ;  /* 0x08401f00a22d7f89 */ /* 0x000ea200000e0000 */
[----:B-1----:R-:W-:Y:S01]  /*2620*/  FADD.FTZ R41, R160, R44 ;  /* 0x0000002ca0297221 */ /* 0x002fe20000010000 */
[----:B--2---:R-:W-:-:S04]  /*2630*/  FADD.FTZ R40, R162, R45 ;  /* 0x0000002da2287221 */ /* 0x004fc80000010000 */
[----:B------:R-:W1:Y:S04]  /*2640*/  SHFL.DOWN PT, R44, R41, 0x1, 0x1f ;  /* 0x08201f00292c7f89 */ /* 0x000e6800000e0000 */
[----:B------:R-:W2:Y:S01]  /*2650*/  SHFL.DOWN PT, R45, R40, 0x1, 0x1f ;  /* 0x08201f00282d7f89 */ /* 0x000ea200000e0000 */
[----:B-1----:R-:W-:Y:S01]  /*2660*/  FADD.FTZ R44, R41, R44 ;  /* 0x0000002c292c7221 */ /* 0x002fe20000010000 */
[----:B--2---:R-:W-:Y:S01]  /*2670*/  FADD.FTZ R45, R40, R45 ;  /* 0x0000002d282d7221 */ /* 0x004fe20000010000 */
[C---:B------:R-:W-:Y:S02]  /*2680*/  IADD3 R40, PT, PT, R95.reuse, 0x2420, RZ ;  /* 0x000024205f287810 */ /* 0x040fe40007ffe0ff */
[----:B------:R-:W-:Y:S02]  /*2690*/  @!P2 IADD3 R40, PT, PT, R95, 0x2400, RZ ;  /* 0x000024005f28a810 */ /* 0x000fe40007ffe0ff */
[----:B------:R-:W-:Y:S01]  /*26a0*/  @!P3 STS.64 [R158], R44 ;  /* 0x0000002c9e00b388 */ /* 0x000fe20000000a00 */
[----:B------:R-:W-:Y:S01]  /*26b0*/  BAR.SYNC.DEFER_BLOCKING 0x0 ;  /* 0x0000000000007b1d */ /* 0x000fe20000010000 */
[----:B------:R-:W-:-:S05]  /*26c0*/  PLOP3.LUT P2, PT, P2, PT, PT, 0x8, 0x80 ;  /* 0x000000000080781c */ /* 0x000fca000174e170 */
        /* <DEDUP_REMOVED lines=10> */
[----:B------:R-:W-:Y:S01]  /*2770*/  FMUL.FTZ R46, R46, 0.00043402778101153671741 ;  /* 0x39e38e392e2e7820 */ /* 0x000fe20000410000 */
[----:B------:R-:W-:Y:S02]  /*2780*/  FMUL.FTZ R43, R40, 0.00043402778101153671741 ;  /* 0x39e38e39282b7820 */ /* 0x000fe40000410000 */
[----:B------:R-:W1:Y:S02]  /*2790*/  LDC.64 R40, c[0x0][0x3f0] ;  /* 0x0000fc00ff287b82 */ /* 0x000e640000000a00 */
        /* <DEDUP_REMOVED lines=22> */
[----:B-1----:R-:W-:-:S04]  /*2900*/  IMAD.WIDE.U32 R126, R105, 0x8, R40 ;  /* 0x00000008697e7825 */ /* 0x002fc800078e0028 */
        /* <DEDUP_REMOVED lines=32> */
[----:B------:R1:W-:Y:S01]  /*2b10*/  STG.E.64 desc[UR8][R124.64], R84 ;  /* 0x000000547c007986 */ /* 0x0003e2000c101b08 */
[----:B------:R-:W2:Y:S02]  /*2b20*/  LDC.64 R40, c[0x0][0x380] ;  /* 0x0000e000ff287b82 */ /* 0x000ea40000000a00 */
[C---:B------:R-:W-:Y:S01]  /*2b30*/  FMUL.FTZ R44, R96.reuse, R139 ;  /* 0x0000008b602c7220 */ /* 0x040fe20000410000 */
[C---:B------:R-:W-:Y:S01]  /*2b40*/  FMUL.FTZ R45, R96.reuse, R141 ;  /* 0x0000008d602d7220 */ /* 0x040fe20000410000 */
[----:B------:R3:W-:Y:S01]  /*2b50*/  STG.E.64 desc[UR8][R120.64], R86 ;  /* 0x0000005678007986 */ /* 0x0007e2000c101b08 */
[C---:B------:R-:W-:Y:S01]  /*2b60*/  FMUL.FTZ R46, R96.reuse, R149 ;  /* 0x00000095602e7220 */ /* 0x040fe20000410000 */
[----:B------:R-:W-:-:S02]  /*2b70*/  FMUL.FTZ R47, R96, R143 ;  /* 0x0000008f602f7220 */ /* 0x000fc40000410000 */
[----:B------:R4:W-:Y:S04]  /*2b80*/  STG.E.64 desc[UR8][R126.64], R90 ;  /* 0x0000005a7e007986 */ /* 0x0009e8000c101b08 */
[----:B------:R4:W-:Y:S01]  /*2b90*/  STG.E.64 desc[UR8][R128.64], R92 ;  /* 0x0000005c80007986 */ /* 0x0009e2000c101b08 */
[C---:B-1----:R-:W-:Y:S01]  /*2ba0*/  FMUL.FTZ R84, R96.reuse, R145 ;  /* 0x0000009160547220 */ /* 0x042fe20000410000 */
[C---:B------:R-:W-:Y:S02]  /*2bb0*/  FMUL.FTZ R85, R96.reuse, R157 ;  /* 0x0000009d60557220 */ /* 0x040fe40000410000 */
[----:B------:R4:W-:Y:S01]  /*2bc0*/  STG.E.64 desc[UR8][R104.64], R42 ;  /* 0x0000002a68007986 */ /* 0x0009e2000c101b08 */
[C---:B---3--:R-:W-:Y:S01]  /*2bd0*/  FMUL.FTZ R86, R96.reuse, R151 ;  /* 0x0000009760567220 */ /* 0x048fe20000410000 */
[----:B------:R-:W-:-:S02]  /*2be0*/  FMUL.FTZ R87, R96, R159 ;  /* 0x0000009f60577220 */ /* 0x000fc40000410000 */
        /* <DEDUP_REMOVED lines=34> */
.L_x_2399:
[----:B------:R-:W1:Y:S01]  /*2e10*/  LDC.64 R48, c[0x0][0x3e0] ;  /* 0x0000f800ff307b82 */ /* 0x000e620000000a00 */
[----:B------:R-:W-:-:S06]  /*2e20*/  UIMAD UR4, UR6, 0x480, URZ ;  /* 0x00000480060478a4 */ /* 0x000fcc000f8e02ff */
[----:B-----5:R-:W-:Y:S01]  /*2e30*/  LOP3.LUT R5, R2, UR4, RZ, 0xfc, !PT ;  /* 0x0000000402057c12 */ /* 0x020fe2000f8efcff */
[----:B------:R-:W2:Y:S03]  /*2e40*/  LDC.64 R50, c[0x0][0x3e8] ;  /* 0x0000fa00ff327b82 */ /* 0x000ea60000000a00 */
[C---:B------:R-:W-:Y:S02]  /*2e50*/  IADD3 R11, PT, PT, R5.reuse, 0x80, RZ ;  /* 0x00000080050b7810 */ /* 0x040fe40007ffe0ff */
[C---:B------:R-:W-:Y:S02]  /*2e60*/  IADD3 R15, PT, PT, R5.reuse, 0x100, RZ ;  /* 0x00000100050f7810 */ /* 0x040fe40007ffe0ff */
[C---:B------:R-:W-:Y:S02]  /*2e70*/  IADD3 R19, PT, PT, R5.reuse, 0x180, RZ ;  /* 0x0000018005137810 */ /* 0x040fe40007ffe0ff */
[----:B------:R-:W-:-:S02]  /*2e80*/  IADD3 R39, PT, PT, R5, 0x200, RZ ;  /* 0x0000020005277810 */ /* 0x000fc40007ffe0ff */
[C---:B----4-:R-:W-:Y:S02]  /*2e90*/  IADD3 R43, PT, PT, R5.reuse, 0x280, RZ ;  /* 0x00000280052b7810 */ /* 0x050fe40007ffe0ff */
[C---:B------:R-:W-:Y:S02]  /*2ea0*/  IADD3 R47, PT, PT, R5.reuse, 0x300, RZ ;  /* 0x00000300052f7810 */ /* 0x040fe40007ffe0ff */
[C---:B------:R-:W-:Y:S01]  /*2eb0*/  IADD3 R53, PT, PT, R5.reuse, 0x380, RZ ;  /* 0x0000038005357810 */ /* 0x040fe20007ffe0ff */
[C---:B-1----:R-:W-:Y:S01]  /*2ec0*/  IMAD.WIDE.U32 R2, R5.reuse, 0x8, R48 ;  /* 0x0000000805027825 */ /* 0x042fe200078e0030 */
[----:B------:R-:W-:-:S03]  /*2ed0*/  IADD3 R55, PT, PT, R5, 0x400, RZ ;  /* 0x0000040005377810 */ /* 0x000fc60007ffe0ff */
[----:B------:R-:W-:Y:S01]  /*2ee0*/  IMAD.WIDE.U32 R6, R11, 0x8, R48 ;  /* 0x000000080b067825 */ /* 0x000fe200078e0030 */
[----:B------:R1:W-:Y:S03]  /*2ef0*/  STG.E.64 desc[UR8][R2.64], R40 ;  /* 0x0000002802007986 */ /* 0x0003e6000c101b08 */
[----:B--2---:R-:W-:-:S04]  /*2f00*/  IMAD.WIDE.U32 R4, R5, 0x8, R50 ;  /* 0x0000000805047825 */ /* 0x004fc800078e0032 */
[--C-:B------:R-:W-:Y:S01]  /*2f10*/  IMAD.WIDE.U32 R8, R15, 0x8, R48.reuse ;  /* 0x000000080f087825 */ /* 0x100fe200078e0030 */
[----:B------:R-:W-:Y:S03]  /*2f20*/  STG.E.64 desc[UR8][R4.64], R72 ;  /* 0x0000004804007986 */ /* 0x000fe6000c101b08 */
[----:B0-----:R-:W-:Y:S01]  /*2f30*/  IMAD.WIDE.U32 R12, R19, 0x8, R48 ;  /* 0x00000008130c7825 */ /* 0x001fe200078e0030 */
[----:B------:R-:W-:Y:S03]  /*2f40*/  STG.E.64 desc[UR8][R6.64], R22 ;  /* 0x0000001606007986 */ /* 0x000fe6000c101b08 */
[----:B-1----:R-:W-:-:S04]  /*2f50*/  IMAD.WIDE.U32 R2, R11, 0x8, R50 ;  /* 0x000000080b027825 */ /* 0x002fc800078e0032 */
[--C-:B------:R-:W-:Y:S01]  /*2f60*/  IMAD.WIDE.U32 R10, R15, 0x8, R50.reuse ;  /* 0x000000080f0a7825 */ /* 0x100fe200078e0032 */
        /* <DEDUP_REMOVED lines=25> */
[----:B------:R-:W-:Y:S01]  /*3100*/  STG.E.64 desc[UR8][R50.64], R56 ;  /* 0x0000003832007986 */ /* 0x000fe2000c101b08 */
[----:B------:R-:W-:Y:S05]  /*3110*/  EXIT ;  /* 0x000000000000794d */ /* 0x000fea0003800000 */
.L_x_2405:
        /* <DEDUP_REMOVED lines=14> */
.L_x_3188:


//--------------------- .text._ZN10layer_norm22ln_bwd_finalize_kernelINS_22Kernel_traits_finalizeILj2304E13__nv_bfloat16S2_S2_fjLj1024ELj4ENS_18Kernel_traits_baseILj2304ES2_S2_S2_fjLj1024EEEEEEEvNS_9BwdParamsE --------------------------
	.section	.text._ZN10layer_norm22ln_bwd_finalize_kernelINS_22Kernel_traits_finalizeILj2304E13__nv_bfloat16S2_S2_fjLj1024ELj4ENS_18Kernel_traits_baseILj2304ES2_S2_S2_fjLj1024EEEEEEEvNS_9BwdParamsE,"ax",@progbits
	.align	128
        .global         _ZN10layer_norm22ln_bwd_finalize_kernelINS_22Kernel_traits_finalizeILj2304E13__nv_bfloat16S2_S2_fjLj1024ELj4ENS_18Kernel_traits_baseILj2304ES2_S2_S2_fjLj1024EEEEEEEvNS_9BwdParamsE
        .type           _ZN10layer_norm22ln_bwd_finalize_kernelINS_22Kernel_traits_finalizeILj2304E13__nv_bfloat16S2_S2_fjLj1024ELj4ENS_18Kernel_traits_baseILj2304ES2_S2_S2_fjLj1024EEEEEEEvNS_9BwdParamsE,@function
        .size           _ZN10layer_norm22ln_bwd_finalize_kernelINS_22Kernel_traits_finalizeILj2304E13__nv_bfloat16S2_S2_fjLj1024ELj4ENS_18Kernel_traits_baseILj2304ES2_S2_S2_fjLj1024EEEEEEEvNS_9BwdParamsE,(.L_x_3189 - _ZN10layer_norm22ln_bwd_finalize_kernelINS_22Kernel_traits_finalizeILj2304E13__nv_bfloat16S2_S2_fjLj1024ELj4ENS_18Kernel_traits_baseILj2304ES2_S2_S2_fjLj1024EEEEEEEvNS_9BwdParamsE)
        .other          _ZN10layer_norm22ln_bwd_finalize_kernelINS_22Kernel_traits_finalizeILj2304E13__nv_bfloat16S2_S2_fjLj1024ELj4ENS_18Kernel_traits_baseILj2304ES2_S2_S2_fjLj1024EEEEEEEvNS_9BwdParamsE,@"STO_CUDA_ENTRY STV_DEFAULT"
_ZN10layer_norm22ln_bwd_finalize_kernelINS_22Kernel_traits_finalizeILj2304E13__nv_bfloat16S2_S2_fjLj1024ELj4ENS_18Kernel_traits_baseILj2304ES2_S2_S2_fjLj1024EEEEEEEvNS_9BwdParamsE:
.text._ZN10layer_norm22ln_bwd_finalize_kernelINS_22Kernel_traits_finalizeILj2304E13__nv_bfloat16S2_S2_fjLj1024ELj4ENS_18Kernel_traits_baseILj2304ES2_S2_S2_fjLj1024EEEEEEEvNS_9BwdParamsE:
        /* <DEDUP_REMOVED lines=37> */
.L_x_2410:
        /* <DEDUP_REMOVED lines=118> */
.L_x_2409:
[----:B------:R-:W-:Y:S05]  /*09b0*/  BSYNC.RECONVERGENT B1 ;  /* 0x0000000000017941 */ /* 0x000fea0003800200 */
.L_x_2408:
        /* <DEDUP_REMOVED lines=65> */
.L_x_2412:
[----:B------:R-:W-:Y:S05]  /*0dd0*/  BSYNC.RECONVERGENT B1 ;  /* 0x0000000000017941 */ /* 0x000fea0003800200 */
.L_x_2411:
        /* <DEDUP_REMOVED lines=37> */
.L_x_2414:
[----:B------:R-:W-:Y:S05]  /*1030*/  BSYNC.RECONVERGENT B1 ;  /* 0x0000000000017941 */ /* 0x000fea0003800200 */
.L_x_2413:
[----:B------:R-:W-:Y:S05]  /*1040*/  @!P1 BRA `(.L_x_2407) ;  /* 0x00000000003c9947 */ /* 0x000fea0003800000 */
[----:B------:R-:W0:Y:S01]  /*1050*/  LDC.64 R6, c[0x0][0x3e0] ;  /* 0x0000f800ff067b82 */ /* 0x000e220000000a00 */
[----:B------:R-:W-:Y:S01]  /*1060*/  IMAD R2, R15, 0x900, R11 ;  /* 0x000009000f027824 */ /* 0x000fe200078e020b */
[----:B------:R-:W-:-:S04]  /*1070*/  IADD3 R24, PT, PT, -R24, RZ, RZ ;  /* 0x000000ff18187210 */ /* 0x000fc80007ffe1ff */
[----:B------:R-:W-:Y:S02]  /*1080*/  IADD3 R11, PT, PT, R13, R2, RZ ;  /* 0x000000020d0b7210 */ /* 0x000fe40007ffe0ff */
[----:B------:R-:W1:Y:S05]  /*1090*/  LDC.64 R8, c[0x0][0x3e8] ;  /* 0x0000fa00ff087b82 */ /* 0x000e6a0000000a00 */
.L_x_2415:
        /* <DEDUP_REMOVED lines=10> */
.L_x_2407:
[----:B------:R-:W-:Y:S05]  /*1140*/  BSYNC.RECONVERGENT B0 ;  /* 0x0000000000007941 */ /* 0x000fea0003800200 */
.L_x_2406:
        /* <DEDUP_REMOVED lines=55> */
.L_x_2416:
        /* <DEDUP_REMOVED lines=12> */
.L_x_3189:


//--------------------- .text._ZN10layer_norm13ln_bwd_kernelINS_13Kernel_traitsI13__nv_bfloat16S2_S2_fjLj2304ELj1ELj1ELj4ELj4ENS_18Kernel_traits_baseILj2304ES2_S2_S2_fjLj128EEEEEEEvNS_9BwdParamsE --------------------------
	.section	.text._ZN10layer_norm13ln_bwd_kernelINS_13Kernel_traitsI13__nv_bfloat16S2_S2_fjLj2304ELj1ELj1ELj4ELj4ENS_18Kernel_traits_baseILj2304ES2_S2_S2_fjLj128EEEEEEEvNS_9BwdParamsE,"ax",@progbits
	.align	128
        .global         _ZN10layer_norm13ln_bwd_kernelINS_13Kernel_traitsI13__nv_bfloat16S2_S2_fjLj2304ELj1ELj1ELj4ELj4ENS_18Kernel_traits_baseILj2304ES2_S2_S2_fjLj128EEEEEEEvNS_9BwdParamsE
        .type           _ZN10layer_norm13ln_bwd_kernelINS_13Kernel_traitsI13__nv_bfloat16S2_S2_fjLj2304ELj1ELj1ELj4ELj4ENS_18Kernel_traits_baseILj2304ES2_S2_S2_fjLj128EEEEEEEvNS_9BwdParamsE,@function
        .size           _ZN10layer_norm13ln_bwd_kernelINS_13Kernel_traitsI13__nv_bfloat16S2_S2_fjLj2304ELj1ELj1ELj4ELj4ENS_18Kernel_traits_baseILj2304ES2_S2_S2_fjLj128EEEEEEEvNS_9BwdParamsE,(.L_x_3190 - _ZN10layer_norm13ln_bwd_kernelINS_13Kernel_traitsI13__nv_bfloat16S2_S2_fjLj2304ELj1ELj1ELj4ELj4ENS_18Kernel_traits_baseILj2304ES2_S2_S2_fjLj128EEEEEEEvNS_9BwdParamsE)
        .other          _ZN10layer_norm13ln_bwd_kernelINS_13Kernel_traitsI13__nv_bfloat16S2_S2_fjLj2304ELj1ELj1ELj4ELj4ENS_18Kernel_traits_baseILj2304ES2_S2_S2_fjLj128EEEEEEEvNS_9BwdParamsE,@"STO_CUDA_ENTRY STV_DEFAULT"
_ZN10layer_norm13ln_bwd_kernelINS_13Kernel_traitsI13__nv_bfloat16S2_S2_fjLj2304ELj1ELj1ELj4ELj4ENS_18Kernel_traits_baseILj2304ES2_S2_S2_fjLj128EEEEEEEvNS_9BwdParamsE:
.text._ZN10layer_norm13ln_bwd_kernelINS_13Kernel_traitsI13__nv_bfloat16S2_S2_fjLj2304ELj1ELj1ELj4ELj4ENS_18Kernel_traits_baseILj2304ES2_S2_S2_fjLj128EEEEEEEvNS_9BwdParamsE:
        /* <DEDUP_REMOVED lines=32> */
.L_x_2417:
        /* <DEDUP_REMOVED lines=11> */
.L_x_2418:
[----:B------:R-:W1:Y:S01]  /*02b0*/  LDCU UR4, c[0x0][0x384] ;  /* 0x00007080ff0477ac */ /* 0x000e620008000800 */
        /* <DEDUP_REMOVED lines=23> */
[----:B------:R-:W-:Y:S01]  /*0430*/  PLOP3.LUT P2, PT, PT, PT, PT, 0x8, 0x80 ;  /* 0x000000000080781c */ /* 0x000fe20003f4e170 */
[----:B------:R-:W-:Y:S01]  /*0440*/  HFMA2 R39, -RZ, RZ, 0, 0 ;  /* 0x00000000ff277431 */ /* 0x000fe200000001ff */
        /* <DEDUP_REMOVED lines=18> */
[----:B------:R-:W-:Y:S01]  /*0570*/  SHF.R.U32.HI R29, RZ, 0x5, R0 ;  /* 0x00000005ff1d7819 */ /* 0x000fe20000011600 */
[----:B-1----:R-:W-:Y:S01]  /*0580*/  ULEA UR4, UR5, UR4, 0x18 ;  /* 0x0000000405047291 */ /* 0x002fe2000f8ec0ff */
[----:B------:R-:W-:Y:S02]  /*0590*/  MOV R83, RZ ;  /* 0x000000ff00537202 */ /* 0x000fe40000000f00 */
        /* <DEDUP_REMOVED lines=19> */
.L_x_2424:
[----:B------:R-:W1:Y:S01]  /*06d0*/  @!P1 LDC.64 R40, c[0x0][0x3a0] ;  /* 0x0000e800ff289b82 */ /* 0x000e620000000a00 */
[----:B------:R-:W-:-:S07]  /*06e0*/  MOV R100, RZ ;  /* 0x000000ff00647202 */ /* 0x000fce0000000f00 */
[----:B--2---:R-:W2:Y:S08]  /*06f0*/  LDC.64 R42, c[0x0][0x398] ;  /* 0x0000e600ff2a7b82 */ /* 0x004eb00000000a00 */
        /* <DEDUP_REMOVED lines=10> */
[----:B------:R-:W2:Y:S01]  /*07a0*/  LDC.64 R42, c[0x0][0x3d8] ;  /* 0x0000f600ff2a7b82 */ /* 0x000ea20000000a00 */
[C---:B-1----:R-:W-:Y:S02]  /*07b0*/  IADD3 R99, PT, PT, R38.reuse, 0x80, RZ ;  /* 0x0000008026637810 */ /* 0x042fe40007ffe0ff */
[C---:B------:R-:W-:Y:S02]  /*07c0*/  IADD3 R111, PT, PT, R38.reuse, 0x100, RZ ;  /* 0x00000100266f7810 */ /* 0x040fe40007ffe0ff */
[----:B------:R-:W-:-:S03]  /*07d0*/  IADD3 R109, PT, PT, R38, 0x180, RZ ;  /* 0x00000180266d7810 */ /* 0x000fc60007ffe0ff */
[----:B------:R-:W1:Y:S01]  /*07e0*/  LDC.64 R40, c[0x0][0x390] ;  /* 0x0000e400ff287b82 */ /* 0x000e620000000a00 */
[C---:B------:R-:W-:Y:S02]  /*07f0*/  IADD3 R107, PT, PT, R38.reuse, 0x200, RZ ;  /* 0x00000200266b7810 */ /* 0x040fe40007ffe0ff */
[C---:B------:R-:W-:Y:S02]  /*0800*/  IADD3 R105, PT, PT, R38.reuse, 0x280, RZ ;  /* 0x0000028026697810 */ /* 0x040fe40007ffe0ff */
[C---:B------:R-:W-:Y:S02]  /*0810*/  IADD3 R103, PT, PT, R38.reuse, 0x300, RZ ;  /* 0x0000030026677810 */ /* 0x040fe40007ffe0ff */
[C---:B------:R-:W-:Y:S02]  /*0820*/  IADD3 R101, PT, PT, R38.reuse, 0x380, RZ ;  /* 0x0000038026657810 */ /* 0x040fe40007ffe0ff */
[C---:B------:R-:W-:Y:S01]  /*0830*/  IADD3 R113, PT, PT, R38.reuse, 0x400, RZ ;  /* 0x0000040026717810 */ /* 0x040fe20007ffe0ff */
[----:B--2---:R-:W-:-:S04]  /*0840*/  IMAD.WIDE.U32 R86, R38, 0x4, R42 ;  /* 0x0000000426567825 */ /* 0x004fc800078e002a */
[--C-:B------:R-:W-:Y:S01]  /*0850*/  IMAD.WIDE.U32 R88, R99, 0x4, R42.reuse ;  /* 0x0000000463587825 */ /* 0x100fe200078e002a */
[----:B------:R2:W5:Y:S03]  /*0860*/  LDG.E R102, desc[UR8][R86.64] ;  /* 0x0000000856667981 */ /* 0x000566000c1e1900 */
[--C-:B------:R-:W-:Y:S01]  /*0870*/  IMAD.WIDE.U32 R92, R111, 0x4, R42.reuse ;  /* 0x000000046f5c7825 */ /* 0x100fe200078e002a */
[----:B------:R3:W5:Y:S03]  /*0880*/  LDG.E R104, desc[UR8][R88.64] ;  /* 0x0000000858687981 */ /* 0x000766000c1e1900 */
[--C-:B------:R-:W-:Y:S01]  /*0890*/  IMAD.WIDE.U32 R90, R109, 0x4, R42.reuse ;  /* 0x000000046d5a7825 */ /* 0x100fe200078e002a */
[----:B------:R-:W5:Y:S03]  /*08a0*/  LDG.E R106, desc[UR8][R92.64] ;  /* 0x000000085c6a7981 */ /* 0x000f66000c1e1900 */
[--C-:B------:R-:W-:Y:S01]  /*08b0*/  IMAD.WIDE.U32 R44, R107, 0x4, R42.reuse ;  /* 0x000000046b2c7825 */ /* 0x100fe200078e002a */
[----:B------:R1:W5:Y:S03]  /*08c0*/  LDG.E R108, desc[UR8][R90.64] ;  /* 0x000000085a6c7981 */ /* 0x000366000c1e1900 */
[--C-:B------:R-:W-:Y:S01]  /*08d0*/  IMAD.WIDE.U32 R46, R105, 0x4, R42.reuse ;  /* 0x00000004692e7825 */ /* 0x100fe200078e002a */
[----:B------:R-:W5:Y:S03]  /*08e0*/  LDG.E R110, desc[UR8][R44.64] ;  /* 0x000000082c6e7981 */ /* 0x000f66000c1e1900 */
[--C-:B--2---:R-:W-:Y:S01]  /*08f0*/  IMAD.WIDE.U32 R86, R103, 0x4, R42.reuse ;  /* 0x0000000467567825 */ /* 0x104fe200078e002a */
[----:B------:R-:W5:Y:S03]  /*0900*/  LDG.E R112, desc[UR8][R46.64] ;  /* 0x000000082e707981 */ /* 0x000f66000c1e1900 */
[--C-:B---3--:R-:W-:Y:S01]  /*0910*/  IMAD.WIDE.U32 R88, R101, 0x4, R42.reuse ;  /* 0x0000000465587825 */ /* 0x108fe200078e002a */
[----:B------:R-:W5:Y:S03]  /*0920*/  LDG.E R114, desc[UR8][R86.64] ;  /* 0x0000000856727981 */ /* 0x000f66000c1e1900 */
[----:B------:R-:W-:Y:S01]  /*0930*/  IMAD.WIDE.U32 R42, R113, 0x4, R42 ;  /* 0x00000004712a7825 */ /* 0x000fe200078e002a */
[----:B------:R2:W5:Y:S03]  /*0940*/  LDG.E R115, desc[UR8][R88.64] ;  /* 0x0000000858737981 */ /* 0x000566000c1e1900 */
[----:B-1----:R-:W-:-:S02]  /*0950*/  IMAD.WIDE.U32 R90, R38, 0x4, R40 ;  /* 0x00000004265a7825 */ /* 0x002fc400078e0028 */
[----:B------:R1:W5:Y:S02]  /*0960*/  LDG.E R42, desc[UR8][R42.64] ;  /* 0x000000082a2a7981 */ /* 0x000364000c1e1900 */
[--C-:B------:R-:W-:Y:S02]  /*0970*/  IMAD.WIDE.U32 R92, R99, 0x4, R40.reuse ;  /* 0x00000004635c7825 */ /* 0x100fe400078e0028 */
[----:B------:R1:W5:Y:S02]  /*0980*/  LDG.E R90, desc[UR8][R90.64] ;  /* 0x000000085a5a7981 */ /* 0x000364000c1e1900 */
[--C-:B------:R-:W-:Y:S02]  /*0990*/  IMAD.WIDE.U32 R94, R111, 0x4, R40.reuse ;  /* 0x000000046f5e7825 */ /* 0x100fe400078e0028 */
        /* <DEDUP_REMOVED lines=15> */
.L_x_2420:
        /* <DEDUP_REMOVED lines=46> */
.L_x_2421:
[----:B-----5:R-:W-:Y:S02]  /*0d70*/  PRMT R116, R42, 0x7632, R116 ;  /* 0x000076322a747816 */ /* 0x020fe40000000074 */
[----:B-1-3--:R-:W-:Y:S02]  /*0d80*/  PRMT R46, R123, 0x7632, R46 ;  /* 0x000076327b2e7816 */ /* 0x00afe4000000002e */
        /* <DEDUP_REMOVED lines=125> */
[----:B------:R-:W-:Y:S01]  /*1560*/  FMUL.FTZ R118, R98, R163 ;  /* 0x000000a362767220 */ /* 0x000fe20000410000 */
[----:B------:R-:W-:Y:S01]  /*1570*/  FMUL.FTZ R157, R88, R41 ;  /* 0x00000029589d7220 */ /* 0x000fe20000410000 */
[----:B------:R-:W-:Y:S01]  /*1580*/  FMUL.FTZ R88, R98, R161 ;  /* 0x000000a162587220 */ /* 0x000fe20000410000 */
[----:B------:R-:W-:Y:S01]  /*1590*/  FMUL.FTZ R148, R165, R40 ;  /* 0x00000028a5947220 */ /* 0x000fe20000410000 */
[----:B------:R-:W-:Y:S01]  /*15a0*/  FFMA.FTZ R165, R89, R146, R100 ;  /* 0x0000009259a57223 */ /* 0x000fe20000010064 */
[----:B------:R-:W-:Y:S01]  /*15b0*/  FADD.FTZ R102, R102, R151 ;  /* 0x0000009766667221 */ /* 0x000fe20000010000 */
[----:B------:R-:W-:Y:S01]  /*15c0*/  FMUL.FTZ R120, R98, R123 ;  /* 0x0000007b62787220 */ /* 0x000fe20000410000 */
[----:B------:R-:W-:Y:S01]  /*15d0*/  SHF.L.U32 R47, R115, 0x10, RZ ;  /* 0x00000010732f7819 */ /* 0x000fe200000006ff */
        /* <DEDUP_REMOVED lines=47> */
.L_x_2422:
        /* <DEDUP_REMOVED lines=9> */
[----:B------:R-:W1:Y:S01]  /*1960*/  MUFU.RCP R97, R121 ;  /* 0x0000007900617308 */ /* 0x000e620000001000 */
[----:B------:R-:W-:-:S02]  /*1970*/  SHF.L.U32 R118, R118, 0x10, RZ ;  /* 0x0000001076767819 */ /* 0x000fc400000006ff */
[----:B------:R-:W-:Y:S01]  /*1980*/  SHF.L.U32 R139, R14, 0x10, RZ ;  /* 0x000000100e8b7819 */ /* 0x000fe200000006ff */
[----:B------:R-:W-:Y:S01]  /*1990*/  FADD.FTZ R164, R129, -R164 ;  /* 0x800000a481a47221 */ /* 0x000fe20000010000 */
[----:B------:R-:W-:Y:S02]  /*19a0*/  SHF.L.U32 R138, R3, 0x10, RZ ;  /* 0x00000010038a7819 */ /* 0x000fe400000006ff */
[----:B------:R-:W-:Y:S01]  /*19b0*/  SHF.L.U32 R100, R88, 0x10, RZ ;  /* 0x0000001058647819 */ /* 0x000fe200000006ff */
[----:B------:R-:W-:Y:S01]  /*19c0*/  FADD.FTZ R139, R118, -R139 ;  /* 0x8000008b768b7221 */ /* 0x000fe20000010000 */
[----:B------:R-:W-:Y:S01]  /*19d0*/  SHF.L.U32 R127, R45, 0x10, RZ ;  /* 0x000000102d7f7819 */ /* 0x000fe200000006ff */
[----:B------:R-:W2:Y:S01]  /*19e0*/  MUFU.RCP R96, R138 ;  /* 0x0000008a00607308 */ /* 0x000ea20000001000 */
[----:B------:R-:W-:Y:S02]  /*19f0*/  SHF.L.U32 R88, R16, 0x10, RZ ;  /* 0x0000001010587819 */ /* 0x000fe400000006ff */
[----:B------:R-:W-:-:S02]  /*1a00*/  SHF.L.U32 R137, R15, 0x10, RZ ;  /* 0x000000100f897819 */ /* 0x000fc400000006ff */
[----:B------:R-:W-:Y:S01]  /*1a10*/  SHF.L.U32 R129, R89, 0x10, RZ ;  /* 0x0000001059817819 */ /* 0x000fe200000006ff */
[----:B------:R-:W-:Y:S01]  /*1a20*/  FADD.FTZ R88, R127, -R88 ;  /* 0x800000587f587221 */ /* 0x000fe20000010000 */
[----:B------:R-:W-:Y:S01]  /*1a30*/  SHF.L.U32 R118, R77, 0x10, RZ ;  /* 0x000000104d767819 */ /* 0x000fe200000006ff */
[----:B------:R-:W-:Y:S01]  /*1a40*/  FADD.FTZ R137, R100, -R137 ;  /* 0x8000008964897221 */ /* 0x000fe20000010000 */
[----:B------:R-:W-:Y:S01]  /*1a50*/  SHF.L.U32 R90, R90, 0x10, RZ ;  /* 0x000000105a5a7819 */ /* 0x000fe200000006ff */
[----:B-1----:R-:W-:Y:S01]  /*1a60*/  FMUL.FTZ R97, R44, R97 ;  /* 0x000000612c617220 */ /* 0x002fe20000410000 */
        /* <DEDUP_REMOVED lines=18> */
[----:B--2---:R-:W-:Y:S01]  /*1b90*/  FMUL.FTZ R96, R87, R96 ;  /* 0x0000006057607220 */ /* 0x004fe20000410000 */
        /* <DEDUP_REMOVED lines=11> */
[----:B------:R-:W-:-:S02]  /*1c50*/  SHF.L.U32 R126, R19, 0x10, RZ ;  /* 0x00000010137e7819 */ /* 0x000fc400000006ff */
[----:B------:R-:W-:Y:S02]  /*1c60*/  SHF.L.U32 R148, R8, 0x10, RZ ;  /* 0x0000001008947819 */ /* 0x000fe400000006ff */
[----:B------:R-:W-:Y:S01]  /*1c70*/  SHF.L.U32 R46, R9, 0x10, RZ ;  /* 0x00000010092e7819 */ /* 0x000fe200000006ff */
[----:B------:R-:W-:Y:S01]  /*1c80*/  FADD.FTZ R126, R123, -R126 ;  /* 0x8000007e7b7e7221 */ /* 0x000fe20000010000 */
[----:B------:R-:W-:Y:S01]  /*1c90*/  SHF.L.U32 R154, R7, 0x10, RZ ;  /* 0x00000010079a7819 */ /* 0x000fe200000006ff */
[----:B------:R-:W3:Y:S01]  /*1ca0*/  MUFU.RCP R86, R134 ;  /* 0x0000008600567308 */ /* 0x000ee20000001000 */
[----:B------:R-:W-:Y:S01]  /*1cb0*/  SHF.L.U32 R160, R78, 0x10, RZ ;  /* 0x000000104ea07819 */ /* 0x000fe200000006ff */
[----:B-1----:R-:W-:Y:S01]  /*1cc0*/  FMUL.FTZ R122, R122, R129 ;  /* 0x000000817a7a7220 */ /* 0x002fe20000410000 */
[----:B------:R-:W-:Y:S02]  /*1cd0*/  SHF.L.U32 R152, R23, 0x10, RZ ;  /* 0x0000001017987819 */ /* 0x000fe400000006ff */
[----:B------:R-:W-:Y:S01]  /*1ce0*/  SHF.L.U32 R119, R27, 0x10, RZ ;  /* 0x000000101b777819 */ /* 0x000fe200000006ff */
[----:B------:R-:W-:Y:S01]  /*1cf0*/  FADD.FTZ R160, R117, -R160 ;  /* 0x800000a075a07221 */ /* 0x000fe20000010000 */
        /* <DEDUP_REMOVED lines=13> */
[----:B---3--:R-:W-:Y:S01]  /*1dd0*/  FMUL.FTZ R86, R147, R86 ;  /* 0x0000005693567220 */ /* 0x008fe20000410000 */
[----:B------:R-:W-:Y:S01]  /*1de0*/  SHF.L.U32 R128, R128, 0x10, RZ ;  /* 0x0000001080807819 */ /* 0x000fe200000006ff */
[----:B------:R-:W3:Y:S01]  /*1df0*/  MUFU.RCP R135, R154 ;  /* 0x0000009a00877308 */ /* 0x000ee20000001000 */
[----:B------:R-:W-:Y:S01]  /*1e00*/  FMUL.FTZ R87, R134, R129 ;  /* 0x0000008186577220 */ /* 0x000fe20000410000 */
[----:B-1----:R-:W-:Y:S01]  /*1e10*/  FMUL.FTZ R120, R120, R131 ;  /* 0x0000008378787220 */ /* 0x002fe20000410000 */
[----:B------:R-:W-:Y:S01]  /*1e20*/  SHF.L.U32 R131, R104, 0x10, RZ ;  /* 0x0000001068837819 */ /* 0x000fe200000006ff */
[----:B------:R-:W-:Y:S01]  /*1e30*/  FMUL.FTZ R134, R121, R128 ;  /* 0x0000008079867220 */ /* 0x000fe20000410000 */
[----:B------:R-:W-:Y:S01]  /*1e40*/  FFMA.FTZ R121, R87, R86, RZ ;  /* 0x0000005657797223 */ /* 0x000fe200000100ff */
[----:B------:R-:W-:-:S02]  /*1e50*/  SHF.L.U32 R47, R25, 0x10, RZ ;  /* 0x00000010192f7819 */ /* 0x000fc400000006ff */
[----:B------:R-:W1:Y:S01]  /*1e60*/  MUFU.RCP R133, R152 ;  /* 0x0000009800857308 */ /* 0x000e620000001000 */
[----:B------:R-:W-:Y:S01]  /*1e70*/  SHF.L.U32 R130, R130, 0x10, RZ ;  /* 0x0000001082827819 */ /* 0x000fe200000006ff */
[----:B--2---:R-:W-:Y:S01]  /*1e80*/  FMUL.FTZ R124, R124, R123 ;  /* 0x0000007b7c7c7220 */ /* 0x004fe20000410000 */
[----:B------:R-:W-:Y:S01]  /*1e90*/  FADD.FTZ R123, RZ, R87 ;  /* 0x00000057ff7b7221 */ /* 0x000fe20000010000 */
[----:B------:R-:W-:Y:S01]  /*1ea0*/  FFMA.FTZ R102, R134, R97, R121 ;  /* 0x0000006186667223 */ /* 0x000fe20000010079 */
[----:B------:R-:W-:Y:S02]  /*1eb0*/  SHF.L.U32 R45, R24, 0x10, RZ ;  /* 0x00000010182d7819 */ /* 0x000fe400000006ff */
[----:B------:R-:W-:Y:S01]  /*1ec0*/  FADD.FTZ R104, R123, R134 ;  /* 0x000000867b687221 */ /* 0x000fe20000010000 */
[----:B------:R2:W4:Y:S01]  /*1ed0*/  MUFU.RCP R95, R119 ;  /* 0x00000077005f7308 */ /* 0x0005220000001000 */
[----:B------:R-:W-:Y:S01]  /*1ee0*/  SHF.L.U32 R132, R132, 0x10, RZ ;  /* 0x0000001084847819 */ /* 0x000fe200000006ff */
[----:B---3--:R-:W-:Y:S01]  /*1ef0*/  FMUL.FTZ R88, R88, R135 ;  /* 0x0000008758587220 */ /* 0x008fe20000410000 */
[----:B------:R-:W-:Y:S01]  /*1f00*/  FMUL.FTZ R135, R138, R131 ;  /* 0x000000838a877220 */ /* 0x000fe20000410000 */
[----:B------:R-:W-:Y:S01]  /*1f10*/  FMUL.FTZ R138, R119, R130 ;  /* 0x00000082778a7220 */ /* 0x000fe20000410000 */
[----:B------:R-:W-:-:S02]  /*1f20*/  SHF.L.U32 R136, R136, 0x10, RZ ;  /* 0x0000001088887819 */ /* 0x000fc400000006ff */
[----:B------:R-:W-:Y:S01]  /*1f30*/  FADD.FTZ R121, R104, R135 ;  /* 0x0000008768797221 */ /* 0x000fe20000010000 */
[----:B------:R-:W3:Y:S01]  /*1f40*/  MUFU.RCP R92, R144 ;  /* 0x00000090005c7308 */ /* 0x000ee20000001000 */
[----:B--2---:R-:W-:Y:S01]  /*1f50*/  FFMA.FTZ R119, R135, R96, R102 ;  /* 0x0000006087777223 */ /* 0x004fe20000010066 */
[----:B-1----:R-:W-:Y:S01]  /*1f60*/  FMUL.FTZ R118, R118, R133 ;  /* 0x0000008576767220 */ /* 0x002fe20000410000 */
[----:B------:R-:W-:Y:S01]  /*1f70*/  SHF.L.U32 R133, R106, 0x10, RZ ;  /* 0x000000106a857819 */ /* 0x000fe200000006ff */
[----:B------:R-:W-:Y:S01]  /*1f80*/  FADD.FTZ R104, R121, R138 ;  /* 0x0000008a79687221 */ /* 0x000fe20000010000 */
[----:B------:R-:W-:Y:S02]  /*1f90*/  SHF.L.U32 R140, R140, 0x10, RZ ;  /* 0x000000108c8c7819 */ /* 0x000fe400000006ff */
[----:B------:R-:W-:Y:S01]  /*1fa0*/  SHF.L.U32 R117, R21, 0x10, RZ ;  /* 0x0000001015757819 */ /* 0x000fe200000006ff */
[----:B------:R1:W2:Y:S01]  /*1fb0*/  MUFU.RCP R94, R142 ;  /* 0x0000008e005e7308 */ /* 0x0002a20000001000 */
[----:B------:R-:W-:Y:S01]  /*1fc0*/  SHF.L.U32 R143, R143, 0x10, RZ ;  /* 0x000000108f8f7819 */ /* 0x000fe200000006ff */
[----:B----4-:R-:W-:Y:S01]  /*1fd0*/  FMUL.FTZ R95, R164, R95 ;  /* 0x0000005fa45f7220 */ /* 0x010fe20000410000 */
[----:B------:R-:W-:-:S02]  /*1fe0*/  SHF.L.U32 R150, R20, 0x10, RZ ;  /* 0x0000001014967819 */ /* 0x000fc400000006ff */
[----:B------:R-:W-:Y:S01]  /*1ff0*/  SHF.L.U32 R41, R41, 0x10, RZ ;  /* 0x0000001029297819 */ /* 0x000fe200000006ff */
[----:B------:R-:W-:Y:S01]  /*2000*/  FFMA.FTZ R102, R138, R95, R119 ;  /* 0x0000005f8a667223 */ /* 0x000fe20000010077 */
[----:B------:R-:W-:Y:S01]  /*2010*/  FMUL.FTZ R153, R152, R143 ;  /* 0x0000008f98997220 */ /* 0x000fe20000410000 */
[----:B------:R-:W4:Y:S01]  /*2020*/  MUFU.RCP R90, R146 ;  /* 0x00000092005a7308 */ /* 0x000f220000001000 */
[----:B------:R-:W-:Y:S01]  /*2030*/  SHF.L.U32 R40, R40, 0x10, RZ ;  /* 0x0000001028287819 */ /* 0x000fe200000006ff */
[----:B---3--:R-:W-:Y:S01]  /*2040*/  FMUL.FTZ R92, R139, R92 ;  /* 0x0000005c8b5c7220 */ /* 0x008fe20000410000 */
[----:B------:R-:W-:Y:S01]  /*2050*/  FMUL.FTZ R139, R142, R133 ;  /* 0x000000858e8b7220 */ /* 0x000fe20000410000 */
[----:B-1----:R-:W-:Y:S01]  /*2060*/  FMUL.FTZ R142, R43, R132 ;  /* 0x000000842b8e7220 */ /* 0x002fe20000410000 */
[----:B------:R-:W-:Y:S01]  /*2070*/  FMUL.FTZ R157, R100, R41 ;  /* 0x00000029649d7220 */ /* 0x000fe20000410000 */
[----:B------:R-:W-:Y:S01]  /*2080*/  FMUL.FTZ R100, R129, R86 ;  /* 0x0000005681647220 */ /* 0x000fe20000410000 */
[----:B------:R-:W-:Y:S01]  /*2090*/  FADD.FTZ R119, R104, R139 ;  /* 0x0000008b68777221 */ /* 0x000fe20000010000 */
[----:B------:R1:W3:Y:S01]  /*20a0*/  MUFU.RCP R93, R43 ;  /* 0x0000002b005d7308 */ /* 0x0002e20000001000 */
[----:B--2---:R-:W-:-:S02]  /*20b0*/  FMUL.FTZ R94, R145, R94 ;  /* 0x0000005e915e7220 */ /* 0x004fc40000410000 */
[----:B------:R-:W-:Y:S01]  /*20c0*/  FADD.FTZ R104, R119, R142 ;  /* 0x0000008e77687221 */ /* 0x000fe20000010000 */
[----:B------:R-:W-:-:S04]  /*20d0*/  SHF.L.U32 R145, R112, 0x10, RZ ;  /* 0x0000001070917819 */ /* 0x000fc800000006ff */
[----:B------:R-:W2:Y:S01]  /*20e0*/  MUFU.RCP R91, R47 ;  /* 0x0000002f005b7308 */ /* 0x000ea20000001000 */
[----:B-1----:R-:W-:Y:S01]  /*20f0*/  FFMA.FTZ R43, R139, R94, R102 ;  /* 0x0000005e8b2b7223 */ /* 0x002fe20000010066 */
[----:B----4-:R-:W-:Y:S01]  /*2100*/  FMUL.FTZ R90, R137, R90 ;  /* 0x0000005a895a7220 */ /* 0x010fe20000410000 */
[----:B------:R-:W-:Y:S01]  /*2110*/  SHF.L.U32 R137, R108, 0x10, RZ ;  /* 0x000000106c897819 */ /* 0x000fe200000006ff */
[----:B------:R-:W-:-:S04]  /*2120*/  FMUL.FTZ R151, R154, R145 ;  /* 0x000000919a977220 */ /* 0x000fc80000410000 */
[----:B------:R-:W1:Y:S01]  /*2130*/  MUFU.RCP R89, R45 ;  /* 0x0000002d00597308 */ /* 0x000e620000001000 */
[----:B------:R-:W-:Y:S01]  /*2140*/  FMUL.FTZ R147, R144, R137 ;  /* 0x0000008990937220 */ /* 0x000fe20000410000 */
[----:B---3--:R-:W-:Y:S01]  /*2150*/  FMUL.FTZ R93, R141, R93 ;  /* 0x0000005d8d5d7220 */ /* 0x008fe20000410000 */
[----:B------:R-:W-:Y:S01]  /*2160*/  SHF.L.U32 R141, R110, 0x10, RZ ;  /* 0x000000106e8d7819 */ /* 0x000fe200000006ff */
[----:B------:R-:W-:Y:S01]  /*2170*/  FMUL.FTZ R144, R47, R136 ;  /* 0x000000882f907220 */ /* 0x000fe20000410000 */
[----:B------:R-:W-:Y:S01]  /*2180*/  FADD.FTZ R119, R104, R147 ;  /* 0x0000009368777221 */ /* 0x000fe20000010000 */
[----:B------:R-:W-:Y:S01]  /*2190*/  FFMA.FTZ R102, R142, R93, R43 ;  /* 0x0000005d8e667223 */ /* 0x000fe2000001002b */
[----:B------:R-:W-:Y:S01]  /*21a0*/  SHF.L.U32 R43, R114, 0x10, RZ ;  /* 0x00000010722b7819 */ /* 0x000fe200000006ff */
[----:B------:R-:W-:Y:S01]  /*21b0*/  FMUL.FTZ R149, R146, R141 ;  /* 0x0000008d92957220 */ /* 0x000fe20000410000 */
[----:B------:R-:W-:Y:S01]  /*21c0*/  FADD.FTZ R104, R119, R144 ;  /* 0x0000009077687221 */ /* 0x000fe20000010000 */
[----:B--2---:R-:W-:Y:S01]  /*21d0*/  FMUL.FTZ R91, R162, R91 ;  /* 0x0000005ba25b7220 */ /* 0x004fe20000410000 */
[----:B------:R-:W-:Y:S01]  /*21e0*/  FFMA.FTZ R47, R147, R92, R102 ;  /* 0x0000005c932f7223 */ /* 0x000fe20000010066 */
[----:B------:R-:W-:Y:S01]  /*21f0*/  FMUL.FTZ R146, R45, R140 ;  /* 0x0000008c2d927220 */ /* 0x000fe20000410000 */
[----:B------:R-:W2:Y:S01]  /*2200*/  MUFU.RCP R158, R117 ;  /* 0x00000075009e7308 */ /* 0x000ea20000001000 */
[----:B------:R-:W-:Y:S01]  /*2210*/  FMUL.FTZ R155, R148, R43 ;  /* 0x0000002b949b7220 */ /* 0x000fe20000410000 */
[----:B------:R-:W-:Y:S01]  /*2220*/  FFMA.FTZ R102, R144, R91, R47 ;  /* 0x0000005b90667223 */ /* 0x000fe2000001002f */
[----:B------:R-:W-:Y:S01]  /*2230*/  SHF.L.U32 R47, R115, 0x10, RZ ;  /* 0x00000010732f7819 */ /* 0x000fe200000006ff */
[----:B------:R-:W-:Y:S01]  /*2240*/  FADD.FTZ R115, R104, R149 ;  /* 0x0000009568737221 */ /* 0x000fe20000010000 */
[----:B-1----:R-:W-:Y:S01]  /*2250*/  FMUL.FTZ R89, R160, R89 ;  /* 0x00000059a0597220 */ /* 0x002fe20000410000 */
[----:B------:R-:W-:Y:S01]  /*2260*/  FFMA.FTZ R45, R149, R90, R102 ;  /* 0x0000005a952d7223 */ /* 0x000fe20000010066 */
[----:B------:R-:W-:Y:S01]  /*2270*/  FMUL.FTZ R148, R117, R40 ;  /* 0x0000002875947220 */ /* 0x000fe20000410000 */
[----:B------:R-:W-:Y:S01]  /*2280*/  FADD.FTZ R104, R115, R146 ;  /* 0x0000009273687221 */ /* 0x000fe20000010000 */
[----:B------:R1:W3:Y:S01]  /*2290*/  MUFU.RCP R156, R150 ;  /* 0x00000096009c7308 */ /* 0x0002e20000001000 */
        /* <DEDUP_REMOVED lines=9> */
[----:B--2---:R-:W-:Y:S01]  /*2330*/  FMUL.FTZ R125, R125, R158 ;  /* 0x0000009e7d7d7220 */ /* 0x004fe20000410000 */
[----:B------:R-:W-:Y:S01]  /*2340*/  FADD.FTZ R104, R104, R155 ;  /* 0x0000009b68687221 */ /* 0x000fe20000010000 */
[----:B------:R-:W-:Y:S01]  /*2350*/  FMUL.FTZ R161, R44, R45 ;  /* 0x0000002d2ca17220 */ /* 0x000fe20000410000 */
[----:B------:R-:W-:Y:S01]  /*2360*/  FFMA.FTZ R102, R155, R120, R102 ;  /* 0x000000789b667223 */ /* 0x000fe20000010066 */
[----:B-1----:R-:W-:Y:S01]  /*2370*/  FMUL.FTZ R150, R150, R42 ;  /* 0x0000002a96967220 */ /* 0x002fe20000410000 */
[----:B------:R-:W-:Y:S01]  /*2380*/  FADD.FTZ R104, R104, R157 ;  /* 0x0000009d68687221 */ /* 0x000fe20000010000 */
        /* <DEDUP_REMOVED lines=26> */
.L_x_2423:
[----:B------:R-:W-:Y:S01]  /*2530*/  LOP3.LUT P3, RZ, R0, 0x1f, RZ, 0xc0, !PT ;  /* 0x0000001f00ff7812 */ /* 0x000fe2000786c0ff */
[----:B------:R-:W-:Y:S01]  /*2540*/  FADD.FTZ R71, R45, R71 ;  /* 0x000000472d477221 */ /* 0x000fe20000010000 */
[----:B------:R-:W-:Y:S01]  /*2550*/  FADD.FTZ R72, R42, R72 ;  /* 0x000000482a487221 */ /* 0x000fe20000010000 */
[----:B------:R-:W1:Y:S01]  /*2560*/  SHFL.DOWN PT, R45, R44, 0x10, 0x1f ;  /* 0x0a001f002c2d7f89 */ /* 0x000e6200000e0000 */
        /* <DEDUP_REMOVED lines=9> */
[----:B------:R-:W2:Y:S01]  /*2600*/  @!P3 S2R R156, SR_CgaCtaId ;  /* 0x00000000009cb919 */ /* 0x000ea20000008800 */
        /* <DEDUP_REMOVED lines=29> */
[----:B--2---:R-:W-:-:S02]  /*27e0*/  @!P3 LEA R30, R156, R42, 0x18 ;  /* 0x0000002a9c1eb211 */ /* 0x004fc400078ec0ff */
        /* <DEDUP_REMOVED lines=18> */
[----:B------:R-:W1:Y:S01]  /*2910*/  SHFL.DOWN PT, R42, R46, 0x1, 0x1f ;  /* 0x08201f002e2a7f89 */ /* 0x000e6200000e0000 */
[C---:B------:R-:W-:Y:S02]  /*2920*/  @!P3 IADD3 R45, PT, PT, R30.reuse, 0x2420, RZ ;  /* 0x000024201e2db810 */ /* 0x040fe40007ffe0ff */
[----:B------:R-:W-:-:S04]  /*2930*/  @!P0 IADD3 R45, PT, PT, R30, 0x2400, RZ ;  /* 0x000024001e2d8810 */ /* 0x000fc80007ffe0ff */
[----:B------:R-:W-:-:S04]  /*2940*/  @!P3 MOV R156, R45 ;  /* 0x0000002d009cb202 */ /* 0x000fc80000000f00 */
[----:B------:R-:W-:Y:S01]  /*2950*/  @!P3 LEA R156, R29, R156, 0x3 ;  /* 0x0000009c1d9cb211 */ /* 0x000fe200078e18ff */
[----:B-1----:R-:W-:Y:S01]  /*2960*/  FADD.FTZ R45, R46, R42 ;  /* 0x0000002a2e2d7221 */ /* 0x002fe20000010000 */
        /* <DEDUP_REMOVED lines=10> */
[----:B------:R-:W-:Y:S02]  /*2a10*/  FADD.FTZ R132, R43, R132 ;  /* 0x000000842b847221 */ /* 0x000fe40000010000 */
[----:B------:R-:W1:Y:S01]  /*2a20*/  LDC.64 R42, c[0x0][0x3f0] ;  /* 0x0000fc00ff2a7b82 */ /* 0x000e620000000a00 */
[----:B--2---:R-:W-:Y:S01]  /*2a30*/  FADD.FTZ R137, R137, R44 ;  /* 0x0000002c89897221 */ /* 0x004fe20000010000 */
[----:B------:R-:W-:-:S03]  /*2a40*/  FADD.FTZ R132, R132, R45 ;  /* 0x0000002d84847221 */ /* 0x000fc60000010000 */
[----:B------:R-:W-:Y:S01]  /*2a50*/  FADD.FTZ R46, R46, R137 ;  /* 0x000000892e2e7221 */ /* 0x000fe20000010000 */
[----:B------:R-:W-:-:S03]  /*2a60*/  FADD.FTZ R47, R47, R132 ;  /* 0x000000842f2f7221 */ /* 0x000fc60000010000 */
[----:B------:R-:W-:Y:S01]  /*2a70*/  FMUL.FTZ R41, R46, 0.00043402778101153671741 ;  /* 0x39e38e392e297820 */ /* 0x000fe20000410000 */
[----:B------:R-:W-:-:S04]  /*2a80*/  FMUL.FTZ R40, R47, 0.00043402778101153671741 ;  /* 0x39e38e392f287820 */ /* 0x000fc80000410000 */
        /* <DEDUP_REMOVED lines=55> */
[----:B-1----:R-:W-:Y:S01]  /*2e00*/  IMAD.WIDE.U32 R96, R101, 0x4, R42 ;  /* 0x0000000465607825 */ /* 0x002fe200078e002a */
[----:B------:R-:W1:Y:S01]  /*2e10*/  LDC.64 R40, c[0x0][0x380] ;  /* 0x0000e000ff287b82 */ /* 0x000e620000000a00 */
[----:B------:R-:W-:-:S02]  /*2e20*/  F2FP.BF16.F32.PACK_AB R135, R44, R135 ;  /* 0x000000872c87723e */ /* 0x000fc400000010ff */
[----:B------:R-:W-:Y:S01]  /*2e30*/  F2FP.BF16.F32.PACK_AB R139, R46, R139 ;  /* 0x0000008b2e8b723e */ /* 0x000fe200000010ff */
[--C-:B------:R-:W-:Y:S01]  /*2e40*/  IMAD.WIDE.U32 R44, R38, 0x4, R42.reuse ;  /* 0x00000004262c7825 */ /* 0x100fe200078e002a */
        /* <DEDUP_REMOVED lines=10> */
[----:B------:R-:W-:-:S02]  /*2ef0*/  IMAD.WIDE.U32 R88, R109, 0x4, R42 ;  /* 0x000000046d587825 */ /* 0x000fc400078e002a */
[----:B------:R2:W-:Y:S02]  /*2f00*/  STG.E desc[UR8][R86.64], R139 ;  /* 0x0000008b56007986 */ /* 0x0005e4000c101908 */
[--C-:B------:R-:W-:Y:S02]  /*2f10*/  IMAD.WIDE.U32 R90, R107, 0x4, R42.reuse ;  /* 0x000000046b5a7825 */ /* 0x100fe400078e002a */
[----:B------:R2:W-:Y:S01]  /*2f20*/  STG.E desc[UR8][R88.64], R147 ;  /* 0x0000009358007986 */ /* 0x0005e2000c101908 */
[----:B-1----:R-:W-:Y:S01]  /*2f30*/  IADD3 R84, PT, PT, R84, R40, RZ ;  /* 0x0000002854547210 */ /* 0x002fe20007ffe0ff */
[--C-:B------:R-:W-:Y:S02]  /*2f40*/  IMAD.WIDE.U32 R92, R105, 0x4, R42.reuse ;  /* 0x00000004695c7825 */ /* 0x100fe400078e002a */
[----:B------:R2:W-:Y:S01]  /*2f50*/  STG.E desc[UR8][R90.64], R149 ;  /* 0x000000955a007986 */ /* 0x0005e2000c101908 */
[----:B------:R-:W-:Y:S01]  /*2f60*/  ISETP.GE.AND P0, PT, R84, R41, PT ;  /* 0x000000295400720c */ /* 0x000fe20003f06270 */
[----:B------:R-:W-:-:S02]  /*2f70*/  IMAD.WIDE.U32 R94, R103, 0x4, R42 ;  /* 0x00000004675e7825 */ /* 0x000fc400078e002a */
[----:B------:R2:W-:Y:S02]  /*2f80*/  STG.E desc[UR8][R92.64], R151 ;  /* 0x000000975c007986 */ /* 0x0005e4000c101908 */
[----:B------:R-:W-:Y:S02]  /*2f90*/  IMAD.WIDE.U32 R42, R113, 0x4, R42 ;  /* 0x00000004712a7825 */ /* 0x000fe400078e002a */
        /* <DEDUP_REMOVED lines=33> */
.L_x_2419:
[----:B--2---:R-:W1:Y:S01]  /*31b0*/  LDC.64 R44, c[0x0][0x3e0] ;  /* 0x0000f800ff2c7b82 */ /* 0x004e620000000a00 */
[----:B------:R-:W-:-:S06]  /*31c0*/  UIMAD UR4, UR6, 0x480, URZ ;  /* 0x00000480060478a4 */ /* 0x000fcc000f8e02ff */
[----:B-----5:R-:W-:Y:S01]  /*31d0*/  LOP3.LUT R5, R0, UR4, RZ, 0xfc, !PT ;  /* 0x0000000400057c12 */ /* 0x020fe2000f8efcff */
        /* <DEDUP_REMOVED lines=46> */
.L_x_2425:
        /* <DEDUP_REMOVED lines=12> */
.L_x_3190:


//--------------------- .text._ZN10layer_norm22ln_bwd_finalize_kernelINS_22Kernel_traits_finalizeILj2304E6__halffS2_fjLj1024ELj4ENS_18Kernel_traits_baseILj2304ES2_fS2_fjLj1024EEEEEEEvNS_9BwdParamsE --------------------------
	.section	.text._ZN10layer_norm22ln_bwd_finalize_kernelINS_22Kernel_traits_finalizeILj2304E6__halffS2_fjLj1024ELj4ENS_18Kernel_traits_baseILj2304ES2_fS2_fjLj1024EEEEEEEvNS_9BwdParamsE,"ax",@progbits
	.align	128
        .global         _ZN10layer_norm22ln_bwd_finalize_kernelINS_22Kernel_traits_finalizeILj2304E6__halffS2_fjLj1024ELj4ENS_18Kernel_traits_baseILj2304ES2_fS2_fjLj1024EEEEEEEvNS_9BwdParamsE
        .type           _ZN10layer_norm22ln_bwd_finalize_kernelINS_22Kernel_traits_finalizeILj2304E6__halffS2_fjLj1024ELj4ENS_18Kernel_traits_baseILj2304ES2_fS2_fjLj1024EEEEEEEvNS_9BwdParamsE,@function
        .size           _ZN10layer_norm22ln_bwd_finalize_kernelINS_22Kernel_traits_finalizeILj2304E6__halffS2_fjLj1024ELj4ENS_18Kernel_traits_baseILj2304ES2_fS2_fjLj1024EEEEEEEvNS_9BwdParamsE,(.L_x_3191 - _ZN10layer_norm22ln_bwd_finalize_kernelINS_22Kernel_traits_finalizeILj2304E6__halffS2_fjLj1024ELj4ENS_18Kernel_traits_baseILj2304ES2_fS2_fjLj1024EEEEEEEvNS_9BwdParamsE)
        .other          _ZN10layer_norm22ln_bwd_finalize_kernelINS_22Kernel_traits_finalizeILj2304E6__halffS2_fjLj1024ELj4ENS_18Kernel_traits_baseILj2304ES2_fS2_fjLj1024EEEEEEEvNS_9BwdParamsE,@"STO_CUDA_ENTRY STV_DEFAULT"
_ZN10layer_norm22ln_bwd_finalize_kernelINS_22Kernel_traits_finalizeILj2304E6__halffS2_fjLj1024ELj4ENS_18Kernel_traits_baseILj2304ES2_fS2_fjLj1024EEEEEEEvNS_9BwdParamsE:
.text._ZN10layer_norm22ln_bwd_finalize_kernelINS_22Kernel_traits_finalizeILj2304E6__halffS2_fjLj1024ELj4ENS_18Kernel_traits_baseILj2304ES2_fS2_fjLj1024EEEEEEEvNS_9BwdParamsE:
        /* <DEDUP_REMOVED lines=37> */
.L_x_2430:
        /* <DEDUP_REMOVED lines=118> */
.L_x_2429:
[----:B------:R-:W-:Y:S05]  /*09b0*/  BSYNC.RECONVERGENT B1 ;  /* 0x0000000000017941 */ /* 0x000fea0003800200 */
.L_x_2428:
        /* <DEDUP_REMOVED lines=65> */
.L_x_2432:
[----:B------:R-:W-:Y:S05]  /*0dd0*/  BSYNC.RECONVERGENT B1 ;  /* 0x0000000000017941 */ /* 0x000fea0003800200 */
.L_x_2431:
        /* <DEDUP_REMOVED lines=37> */
.L_x_2434:
[----:B------:R-:W-:Y:S05]  /*1030*/  BSYNC.RECONVERGENT B1 ;  /* 0x0000000000017941 */ /* 0x000fea0003800200 */
.L_x_2433:
[----:B------:R-:W-:Y:S05]  /*1040*/  @!P1 BRA `(.L_x_2427) ;  /* 0x00000000003c9947 */ /* 0x000fea0003800000 */
[----:B------:R-:W0:Y:S01]  /*1050*/  LDC.64 R6, c[0x0][0x3e0] ;  /* 0x0000f800ff067b82 */ /* 0x000e220000000a00 */
[----:B------:R-:W-:Y:S01]  /*1060*/  IMAD R2, R15, 0x900, R11 ;  /* 0x000009000f027824 */ /* 0x000fe200078e020b */
[----:B------:R-:W-:-:S04]  /*1070*/  IADD3 R24, PT, PT, -R24, RZ, RZ ;  /* 0x000000ff18187210 */ /* 0x000fc80007ffe1ff */
[----:B------:R-:W-:Y:S02]  /*1080*/  IADD3 R11, PT, PT, R13, R2, RZ ;  /* 0x000000020d0b7210 */ /* 0x000fe40007ffe0ff */
[----:B------:R-:W1:Y:S05]  /*1090*/  LDC.64 R8, c[0x0][0x3e8] ;  /* 0x0000fa00ff087b82 */ /* 0x000e6a0000000a00 */
.L_x_2435:
        /* <DEDUP_REMOVED lines=10> */
.L_x_2427:
[----:B------:R-:W-:Y:S05]  /*1140*/  BSYNC.RECONVERGENT B0 ;  /* 0x0000000000007941 */ /* 0x000fea0003800200 */
.L_x_2426:
        /* <DEDUP_REMOVED lines=55> */
.L_x_2436:
        /* <DEDUP_REMOVED lines=12> */
.L_x_3191:


//--------------------- .text._ZN10layer_norm13ln_bwd_kernelINS_13Kernel_traitsI6__halffS2_fjLj2304ELj1ELj1ELj4ELj8ENS_18Kernel_traits_baseILj2304ES2_fS2_fjLj128EEEEEEEvNS_9BwdParamsE --------------------------
	.section	.text._ZN10layer_norm13ln_bwd_kernelINS_13Kernel_traitsI6__halffS2_fjLj2304ELj1ELj1ELj4ELj8ENS_18Kernel_traits_baseILj2304ES2_fS2_fjLj128EEEEEEEvNS_9BwdParamsE,"ax",@progbits
	.align	128
        .global         _ZN10layer_norm13ln_bwd_kernelINS_13Kernel_traitsI6__halffS2_fjLj2304ELj1ELj1ELj4ELj8ENS_18Kernel_traits_baseILj2304ES2_fS2_fjLj128EEEEEEEvNS_9BwdParamsE
        .type           _ZN10layer_norm13ln_bwd_kernelINS_13Kernel_traitsI6__halffS2_fjLj2304ELj1ELj1ELj4ELj8ENS_18Kernel_traits_baseILj2304ES2_fS2_fjLj128EEEEEEEvNS_9BwdParamsE,@function
        .size           _ZN10layer_norm13ln_bwd_kernelINS_13Kernel_traitsI6__halffS2_fjLj2304ELj1ELj1ELj4ELj8ENS_18Kernel_traits_baseILj2304ES2_fS2_fjLj128EEEEEEEvNS_9BwdParamsE,(.L_x_3192 - _ZN10layer_norm13ln_bwd_kernelINS_13Kernel_traitsI6__halffS2_fjLj2304ELj1ELj1ELj4ELj8ENS_18Kernel_traits_baseILj2304ES2_fS2_fjLj128EEEEEEEvNS_9BwdParamsE)
        .other          _ZN10layer_norm13ln_bwd_kernelINS_13Kernel_traitsI6__halffS2_fjLj2304ELj1ELj1ELj4ELj8ENS_18Kernel_traits_baseILj2304ES2_fS2_fjLj128EEEEEEEvNS_9BwdParamsE,@"STO_CUDA_ENTRY STV_DEFAULT"
_ZN10layer_norm13ln_bwd_kernelINS_13Kernel_traitsI6__halffS2_fjLj2304ELj1ELj1ELj4ELj8ENS_18Kernel_traits_baseILj2304ES2_fS2_fjLj128EEEEEEEvNS_9BwdParamsE:
.text._ZN10layer_norm13ln_bwd_kernelINS_13Kernel_traitsI6__halffS2_fjLj2304ELj1ELj1ELj4ELj8ENS_18Kernel_traits_baseILj2304ES2_fS2_fjLj128EEEEEEEvNS_9BwdParamsE:
        /* <DEDUP_REMOVED lines=32> */
.L_x_2437:
        /* <DEDUP_REMOVED lines=11> */
.L_x_2438:
        /* <DEDUP_REMOVED lines=21> */
[----:B------:R-:W0:Y:S01]  /*0400*/  S2UR UR5, SR_CgaCtaId ;  /* 0x00000000000579c3 */ /* 0x000e220000008800 */
[----:B------:R-:W-:Y:S01]  /*0410*/  UMOV UR4, 0x400 ;  /* 0x0000040000047882 */ /* 0x000fe20000000000 */
[----:B------:R-:W-:Y:S01]  /*0420*/  HFMA2 R66, -RZ, RZ, 0, 0 ;  /* 0x00000000ff427431 */ /* 0x000fe200000001ff */
[----:B------:R-:W-:Y:S02]  /*0430*/  PLOP3.LUT P2, PT, PT, PT, PT, 0x8, 0x80 ;  /* 0x000000000080781c */ /* 0x000fe40003f4e170 */
[----:B------:R-:W-:Y:S02]  /*0440*/  CS2R R32, SRZ ;  /* 0x0000000000207805 */ /* 0x000fe4000001ff00 */
[----:B------:R-:W-:Y:S02]  /*0450*/  SHF.R.U32.HI R30, RZ, 0x5, R12 ;  /* 0x00000005ff1e7819 */ /* 0x000fe4000001160c */
[----:B------:R-:W-:Y:S02]  /*0460*/  CS2R R34, SRZ ;  /* 0x0000000000227805 */ /* 0x000fe4000001ff00 */
[----:B------:R-:W-:-:S02]  /*0470*/  CS2R R36, SRZ ;  /* 0x0000000000247805 */ /* 0x000fc4000001ff00 */
[----:B------:R-:W-:Y:S02]  /*0480*/  CS2R R38, SRZ ;  /* 0x0000000000267805 */ /* 0x000fe4000001ff00 */
        /* <DEDUP_REMOVED lines=14> */
[----:B------:R-:W-:Y:S01]  /*0570*/  MOV R67, UR6 ;  /* 0x0000000600437c02 */ /* 0x000fe20008000f00 */
[----:B0-----:R-:W-:-:S06]  /*0580*/  ULEA UR4, UR5, UR4, 0x18 ;  /* 0x0000000405047291 */ /* 0x001fcc000f8ec0ff */
[----:B------:R-:W-:-:S07]  /*0590*/  MOV R31, UR4 ;  /* 0x00000004001f7c02 */ /* 0x000fce0008000f00 */
.L_x_2444:
[----:B---3--:R-:W0:Y:S01]  /*05a0*/  @!P1 LDC.64 R2, c[0x0][0x3a0] ;  /* 0x0000e800ff029b82 */ /* 0x008e220000000a00 */
[----:B------:R-:W-:-:S07]  /*05b0*/  MOV R0, RZ ;  /* 0x000000ff00007202 */ /* 0x000fce0000000f00 */
[----:B------:R-:W1:Y:S08]  /*05c0*/  LDC.64 R6, c[0x0][0x398] ;  /* 0x0000e600ff067b82 */ /* 0x000e700000000a00 */
[----:B------:R-:W2:Y:S01]  /*05d0*/  LDC.64 R4, c[0x0][0x3a8] ;  /* 0x0000ea00ff047b82 */ /* 0x000ea20000000a00 */
[----:B0-----:R-:W-:-:S05]  /*05e0*/  @!P1 IMAD.WIDE R2, R67, 0x4, R2 ;  /* 0x0000000443029825 */ /* 0x001fca00078e0202 */
[----:B-----5:R0:W5:Y:S01]  /*05f0*/  @!P1 LDG.E R0, desc[UR8][R2.64] ;  /* 0x0000000802009981 */ /* 0x020162000c1e1900 */
[----:B-1----:R-:W-:-:S04]  /*0600*/  ISETP.NE.U32.AND P1, PT, R6, RZ, PT ;  /* 0x000000ff0600720c */ /* 0x002fc80003f25070 */
[----:B------:R-:W-:Y:S01]  /*0610*/  ISETP.NE.AND.EX P1, PT, R7, RZ, PT, P1 ;  /* 0x000000ff0700720c */ /* 0x000fe20003f25310 */
[C---:B------:R-:W-:Y:S02]  /*0620*/  IMAD R95, R67.reuse, 0x480, RZ ;  /* 0x00000480435f7824 */ /* 0x040fe400078e02ff */
[----:B--2---:R-:W-:-:S03]  /*0630*/  IMAD.WIDE R4, R67, 0x4, R4 ;  /* 0x0000000443047825 */ /* 0x004fc600078e0204 */
[----:B------:R-:W-:Y:S02]  /*0640*/  LOP3.LUT R95, R95, R12, RZ, 0xfc, !PT ;  /* 0x0000000c5f5f7212 */ /* 0x000fe400078efcff */
[----:B------:R0:W5:Y:S05]  /*0650*/  LDG.E R69, desc[UR8][R4.64] ;  /* 0x0000000804457981 */ /* 0x00016a000c1e1900 */
[----:B------:R-:W-:Y:S05]  /*0660*/  @P1 BRA `(.L_x_2440) ;  /* 0x0000000000bc1947 */ /* 0x000fea0003800000 */
[----:B0-----:R-:W0:Y:S01]  /*0670*/  LDC.64 R2, c[0x0][0x3d8] ;  /* 0x0000f600ff027b82 */ /* 0x001e220000000a00 */
[C---:B------:R-:W-:Y:S02]  /*0680*/  IADD3 R91, PT, PT, R95.reuse, 0x100, RZ ;  /* 0x000001005f5b7810 */ /* 0x040fe40007ffe0ff */
[C---:B------:R-:W-:Y:S02]  /*0690*/  IADD3 R89, PT, PT, R95.reuse, 0x180, RZ ;  /* 0x000001805f597810 */ /* 0x040fe40007ffe0ff */
[----:B------:R-:W-:-:S03]  /*06a0*/  IADD3 R93, PT, PT, R95, 0x80, RZ ;  /* 0x000000805f5d7810 */ /* 0x000fc60007ffe0ff */
[----:B------:R-:W1:Y:S01]  /*06b0*/  LDC.64 R72, c[0x0][0x390] ;  /* 0x0000e400ff487b82 */ /* 0x000e620000000a00 */
[C---:B------:R-:W-:Y:S02]  /*06c0*/  IADD3 R87, PT, PT, R95.reuse, 0x200, RZ ;  /* 0x000002005f577810 */ /* 0x040fe40007ffe0ff */
[C---:B------:R-:W-:Y:S02]  /*06d0*/  IADD3 R85, PT, PT, R95.reuse, 0x280, RZ ;  /* 0x000002805f557810 */ /* 0x040fe40007ffe0ff */
[C---:B------:R-:W-:Y:S02]  /*06e0*/  IADD3 R83, PT, PT, R95.reuse, 0x300, RZ ;  /* 0x000003005f537810 */ /* 0x040fe40007ffe0ff */
[C---:B------:R-:W-:Y:S02]  /*06f0*/  IADD3 R81, PT, PT, R95.reuse, 0x380, RZ ;  /* 0x000003805f517810 */ /* 0x040fe40007ffe0ff */
[----:B------:R-:W-:Y:S01]  /*0700*/  IADD3 R79, PT, PT, R95, 0x400, RZ ;  /* 0x000004005f4f7810 */ /* 0x000fe20007ffe0ff */
[----:B0-----:R-:W-:-:S04]  /*0710*/  IMAD.WIDE.U32 R4, R91, 0x4, R2 ;  /* 0x000000045b047825 */ /* 0x001fc800078e0002 */
[--C-:B------:R-:W-:Y:S01]  /*0720*/  IMAD.WIDE.U32 R6, R89, 0x4, R2.reuse ;  /* 0x0000000459067825 */ /* 0x100fe200078e0002 */
[----:B------:R0:W5:Y:S03]  /*0730*/  LDG.E R103, desc[UR8][R4.64] ;  /* 0x0000000804677981 */ /* 0x000166000c1e1900 */
[--C-:B------:R-:W-:Y:S01]  /*0740*/  IMAD.WIDE.U32 R70, R87, 0x4, R2.reuse ;  /* 0x0000000457467825 */ /* 0x100fe200078e0002 */
[----:B------:R2:W5:Y:S03]  /*0750*/  LDG.E R90, desc[UR8][R6.64] ;  /* 0x00000008065a7981 */ /* 0x000566000c1e1900 */
[--C-:B------:R-:W-:Y:S01]  /*0760*/  IMAD.WIDE.U32 R96, R95, 0x4, R2.reuse ;  /* 0x000000045f607825 */ /* 0x100fe200078e0002 */
[----:B------:R3:W5:Y:S03]  /*0770*/  LDG.E R86, desc[UR8][R70.64] ;  /* 0x0000000846567981 */ /* 0x000766000c1e1900 */
        /* <DEDUP_REMOVED lines=9> */
[----:B------:R4:W5:Y:S02]  /*0810*/  LDG.E R80, desc[UR8][R100.64] ;  /* 0x0000000864507981 */ /* 0x000964000c1e1900 */
[--C-:B-1----:R-:W-:Y:S02]  /*0820*/  IMAD.WIDE.U32 R2, R95, 0x8, R72.reuse ;  /* 0x000000085f027825 */ /* 0x102fe400078e0048 */
[----:B------:R4:W5:Y:S02]  /*0830*/  LDG.E R78, desc[UR8][R104.64] ;  /* 0x00000008684e7981 */ /* 0x000964000c1e1900 */
[----:B0-----:R-:W-:-:S02]  /*0840*/  IMAD.WIDE.U32 R4, R93, 0x8, R72 ;  /* 0x000000085d047825 */ /* 0x001fc400078e0048 */
        /* <DEDUP_REMOVED lines=11> */
[----:B---3--:R-:W-:-:S02]  /*0900*/  IMAD.WIDE.U32 R70, R81, 0x8, R72 ;  /* 0x0000000851467825 */ /* 0x008fc400078e0048 */
[----:B------:R-:W5:Y:S02]  /*0910*/  LDG.E.64 R74, desc[UR8][R74.64] ;  /* 0x000000084a4a7981 */ /* 0x000f64000c1e1b00 */
[----:B------:R-:W-:Y:S02]  /*0920*/  IMAD.WIDE.U32 R72, R79, 0x8, R72 ;  /* 0x000000084f487825 */ /* 0x000fe400078e0048 */
[----:B------:R-:W5:Y:S04]  /*0930*/  LDG.E.64 R70, desc[UR8][R70.64] ;  /* 0x0000000846467981 */ /* 0x000f68000c1e1b00 */
[----:B------:R-:W5:Y:S01]  /*0940*/  LDG.E.64 R72, desc[UR8][R72.64] ;  /* 0x0000000848487981 */ /* 0x000f62000c1e1b00 */
[----:B----4-:R-:W-:Y:S05]  /*0950*/  BRA `(.L_x_2441) ;  /* 0x0000000000b87947 */ /* 0x010fea0003800000 */
.L_x_2440:
        /* <DEDUP_REMOVED lines=45> */
[----:B----4-:R-:W5:Y:S02]  /*0c30*/  LDG.E.64 R72, desc[UR8][R72.64] ;  /* 0x0000000848487981 */ /* 0x010f64000c1e1b00 */
.L_x_2441:
[----:B------:R-:W-:Y:S05]  /*0c40*/  @P1 BRA `(.L_x_2442) ;  /* 0x0000000800441947 */ /* 0x000fea0003800000 */
[--C-:B-----5:R-:W-:Y:S01]  /*0c50*/  FADD.FTZ R92, R2, -R0.reuse ;  /* 0x80000000025c7221 */ /* 0x120fe20000010000 */
        /* <DEDUP_REMOVED lines=25> */
[--C-:B------:R-:W-:Y:S02]  /*0df0*/  HADD2.F32 R129, -RZ, R78.reuse.H0_H0 ;  /* 0x2000004eff817230 */ /* 0x100fe40000004100 */
[----:B------:R-:W-:Y:S01]  /*0e00*/  FMUL.FTZ R121, R69, R94 ;  /* 0x0000005e45797220 */ /* 0x000fe20000410000 */
[----:B------:R-:W-:Y:S02]  /*0e10*/  HADD2.F32 R133, -RZ, R78.H1_H1 ;  /* 0x3000004eff857230 */ /* 0x000fe40000004100 */
[----:B------:R-:W-:Y:S01]  /*0e20*/  FMUL.FTZ R78, R7, R96 ;  /* 0x00000060074e7220 */ /* 0x000fe20000410000 */
[----:B------:R-:W-:Y:S02]  /*0e30*/  HADD2.F32 R70, -RZ, R13.H0_H0 ;  /* 0x2000000dff467230 */ /* 0x000fe40000004100 */
[----:B------:R-:W-:Y:S01]  /*0e40*/  FADD.FTZ R7, RZ, R3 ;  /* 0x00000003ff077221 */ /* 0x000fe20000010000 */
[----:B------:R-:W-:Y:S01]  /*0e50*/  FFMA.FTZ R10, R0, R3, RZ ;  /* 0x00000003000a7223 */ /* 0x000fe200000100ff */
[----:B------:R-:W-:-:S02]  /*0e60*/  HADD2.F32 R98, -RZ, R98.H1_H1 ;  /* 0x30000062ff627230 */ /* 0x000fc40000004100 */
[----:B------:R-:W-:Y:S01]  /*0e70*/  FMUL.FTZ R116, R69, R116 ;  /* 0x0000007445747220 */ /* 0x000fe20000410000 */
[----:B------:R-:W-:Y:S02]  /*0e80*/  HADD2.F32 R9, -RZ, R13.H1_H1 ;  /* 0x3000000dff097230 */ /* 0x000fe40000004100 */
[----:B------:R-:W-:Y:S01]  /*0e90*/  FMUL.FTZ R131, R70, R99 ;  /* 0x0000006346837220 */ /* 0x000fe20000410000 */
[----:B------:R-:W-:Y:S01]  /*0ea0*/  FADD.FTZ R70, R7, R78 ;  /* 0x0000004e07467221 */ /* 0x000fe20000010000 */
[----:B------:R-:W-:Y:S01]  /*0eb0*/  FFMA.FTZ R7, R121, R78, R10 ;  /* 0x0000004e79077223 */ /* 0x000fe2000001000a */
[--C-:B------:R-:W-:Y:S02]  /*0ec0*/  HADD2.F32 R109, -RZ, R82.reuse.H0_H0 ;  /* 0x20000052ff6d7230 */ /* 0x100fe40000004100 */
[----:B------:R-:W-:Y:S01]  /*0ed0*/  FMUL.FTZ R119, R69, R108 ;  /* 0x0000006c45777220 */ /* 0x000fe20000410000 */
[----:B------:R-:W-:Y:S02]  /*0ee0*/  HADD2.F32 R111, -RZ, R82.H1_H1 ;  /* 0x30000052ff6f7230 */ /* 0x000fe40000004100 */
[----:B------:R-:W-:Y:S01]  /*0ef0*/  FMUL.FTZ R82, R9, R98 ;  /* 0x0000006209527220 */ /* 0x000fe20000410000 */
[----:B------:R-:W-:-:S02]  /*0f00*/  HADD2.F32 R101, -RZ, R103.H0_H0 ;  /* 0x20000067ff657230 */ /* 0x000fc40000004100 */
[----:B------:R-:W-:Y:S01]  /*0f10*/  FADD.FTZ R9, R70, R131 ;  /* 0x0000008346097221 */ /* 0x000fe20000010000 */
[----:B------:R-:W-:Y:S02]  /*0f20*/  HADD2.F32 R74, -RZ, R14.H0_H0 ;  /* 0x2000000eff4a7230 */ /* 0x000fe40000004100 */
[----:B------:R-:W-:Y:S01]  /*0f30*/  FFMA.FTZ R10, R116, R131, R7 ;  /* 0x00000083740a7223 */ /* 0x000fe20000010007 */
[--C-:B------:R-:W-:Y:S02]  /*0f40*/  HADD2.F32 R107, -RZ, R84.reuse.H0_H0 ;  /* 0x20000054ff6b7230 */ /* 0x100fe40000004100 */
[----:B------:R-:W-:Y:S01]  /*0f50*/  FADD.FTZ R70, R9, R82 ;  /* 0x0000005209467221 */ /* 0x000fe20000010000 */
[----:B------:R-:W-:Y:S02]  /*0f60*/  HADD2.F32 R106, -RZ, R84.H1_H1 ;  /* 0x30000054ff6a7230 */ /* 0x000fe40000004100 */
[----:B------:R-:W-:Y:S01]  /*0f70*/  FMUL.FTZ R135, R74, R101 ;  /* 0x000000654a877220 */ /* 0x000fe20000410000 */
[----:B------:R-:W-:-:S02]  /*0f80*/  HADD2.F32 R103, -RZ, R103.H1_H1 ;  /* 0x30000067ff677230 */ /* 0x000fc40000004100 */
[----:B------:R-:W-:Y:S01]  /*0f90*/  FMUL.FTZ R114, R69, R114 ;  /* 0x0000007245727220 */ /* 0x000fe20000410000 */
[----:B------:R-:W-:Y:S02]  /*0fa0*/  HADD2.F32 R84, -RZ, R14.H1_H1 ;  /* 0x3000000eff547230 */ /* 0x000fe40000004100 */
[----:B------:R-:W-:Y:S01]  /*0fb0*/  FFMA.FTZ R7, R119, R82, R10 ;  /* 0x0000005277077223 */ /* 0x000fe2000001000a */
[----:B------:R-:W-:Y:S02]  /*0fc0*/  HADD2.F32 R100, -RZ, R90.H0_H0 ;  /* 0x2000005aff647230 */ /* 0x000fe40000004100 */
[----:B------:R-:W-:Y:S01]  /*0fd0*/  FADD.FTZ R70, R70, R135 ;  /* 0x0000008746467221 */ /* 0x000fe20000010000 */
[----:B------:R-:W-:Y:S02]  /*0fe0*/  HADD2.F32 R11, -RZ, R15.H0_H0 ;  /* 0x2000000fff0b7230 */ /* 0x000fe40000004100 */
[----:B------:R-:W-:Y:S01]  /*0ff0*/  FMUL.FTZ R137, R84, R103 ;  /* 0x0000006754897220 */ /* 0x000fe20000410000 */
[----:B------:R-:W-:Y:S01]  /*1000*/  FMUL.FTZ R112, R69, R112 ;  /* 0x0000007045707220 */ /* 0x000fe20000410000 */
[----:B------:R-:W-:Y:S01]  /*1010*/  FFMA.FTZ R7, R114, R135, R7 ;  /* 0x0000008772077223 */ /* 0x000fe20000010007 */
[----:B------:R-:W-:-:S02]  /*1020*/  HADD2.F32 R102, -RZ, R86.H0_H0 ;  /* 0x20000056ff667230 */ /* 0x000fc40000004100 */
[----:B------:R-:W-:Y:S01]  /*1030*/  FMUL.FTZ R84, R11, R100 ;  /* 0x000000640b547220 */ /* 0x000fe20000410000 */
[----:B------:R-:W-:Y:S02]  /*1040*/  HADD2.F32 R104, -RZ, R86.H1_H1 ;  /* 0x30000056ff687230 */ /* 0x000fe40000004100 */
[----:B------:R-:W-:Y:S01]  /*1050*/  FADD.FTZ R9, R70, R137 ;  /* 0x0000008946097221 */ /* 0x000fe20000010000 */
[----:B------:R-:W-:Y:S02]  /*1060*/  HADD2.F32 R105, -RZ, R90.H1_H1 ;  /* 0x3000005aff697230 */ /* 0x000fe40000004100 */
[----:B------:R-:W-:Y:S01]  /*1070*/  FMUL.FTZ R117, R69, R110 ;  /* 0x0000006e45757220 */ /* 0x000fe20000410000 */
[----:B------:R-:W-:Y:S02]  /*1080*/  HADD2.F32 R86, -RZ, R15.H1_H1 ;  /* 0x3000000fff567230 */ /* 0x000fe40000004100 */
[----:B------:R-:W-:Y:S01]  /*1090*/  FFMA.FTZ R10, R112, R137, R7 ;  /* 0x00000089700a7223 */ /* 0x000fe20000010007 */
[----:B------:R-:W-:-:S02]  /*10a0*/  HADD2.F32 R75, -RZ, R80.H0_H0 ;  /* 0x20000050ff4b7230 */ /* 0x000fc40000004100 */
[----:B------:R-:W-:Y:S01]  /*10b0*/  FADD.FTZ R70, R9, R84 ;  /* 0x0000005409467221 */ /* 0x000fe20000010000 */
[----:B------:R-:W-:Y:S02]  /*10c0*/  HADD2.F32 R80, -RZ, R80.H1_H1 ;  /* 0x30000050ff507230 */ /* 0x000fe40000004100 */
[----:B------:R-:W-:Y:S01]  /*10d0*/  FMUL.FTZ R139, R86, R105 ;  /* 0x00000069568b7220 */ /* 0x000fe20000410000 */
[--C-:B------:R-:W-:Y:S02]  /*10e0*/  HADD2.F32 R5, -RZ, R19.reuse.H1_H1 ;  /* 0x30000013ff057230 */ /* 0x100fe40000004100 */
[----:B------:R-:W-:Y:S01]  /*10f0*/  FMUL.FTZ R110, R69, R118 ;  /* 0x00000076456e7220 */ /* 0x000fe20000410000 */
[----:B------:R-:W-:Y:S02]  /*1100*/  HADD2.F32 R71, -RZ, R16.H0_H0 ;  /* 0x20000010ff477230 */ /* 0x000fe40000004100 */
[----:B------:R-:W-:Y:S01]  /*1110*/  FFMA.FTZ R7, R117, R84, R10 ;  /* 0x0000005475077223 */ /* 0x000fe2000001000a */
[----:B------:R-:W-:-:S02]  /*1120*/  HADD2.F32 R8, -RZ, R19.H0_H0 ;  /* 0x20000013ff087230 */ /* 0x000fc40000004100 */
        /* <DEDUP_REMOVED lines=8> */
[----:B------:R-:W-:-:S02]  /*11b0*/  HADD2.F32 R122, -RZ, R17.H0_H0 ;  /* 0x20000011ff7a7230 */ /* 0x000fc40000004100 */
[----:B------:R-:W-:Y:S01]  /*11c0*/  FADD.FTZ R5, R5, R86 ;  /* 0x0000005605057221 */ /* 0x000fe20000010000 */
[----:B------:R-:W-:Y:S01]  /*11d0*/  FMUL.FTZ R113, R69, R120 ;  /* 0x0000007845717220 */ /* 0x000fe20000410000 */
[----:B------:R-:W-:Y:S01]  /*11e0*/  FFMA.FTZ R8, R115, R86, R8 ;  /* 0x0000005673087223 */ /* 0x000fe20000010008 */
[----:B------:R-:W-:Y:S01]  /*11f0*/  FMUL.FTZ R145, R4, R133 ;  /* 0x0000008504917220 */ /* 0x000fe20000410000 */
[----:B------:R-:W-:Y:S02]  /*1200*/  HADD2.F32 R127, -RZ, R17.H1_H1 ;  /* 0x30000011ff7f7230 */ /* 0x000fe40000004100 */
[----:B------:R-:W-:Y:S01]  /*1210*/  FMUL.FTZ R125, R122, R107 ;  /* 0x0000006b7a7d7220 */ /* 0x000fe20000410000 */
[----:B------:R-:W-:Y:S01]  /*1220*/  FADD.FTZ R4, R5, R90 ;  /* 0x0000005a05047221 */ /* 0x000fe20000010000 */
[----:B------:R-:W-:Y:S01]  /*1230*/  FMUL.FTZ R108, R69, R76 ;  /* 0x0000004c456c7220 */ /* 0x000fe20000410000 */
[----:B------:R-:W-:Y:S01]  /*1240*/  FFMA.FTZ R5, R113, R90, R8 ;  /* 0x0000005a71057223 */ /* 0x000fe20000010008 */
[----:B------:R-:W-:-:S02]  /*1250*/  HADD2.F32 R6, -RZ, R20.H0_H0 ;  /* 0x20000014ff067230 */ /* 0x000fc40000004100 */
[----:B------:R-:W-:Y:S01]  /*1260*/  FADD.FTZ R7, R4, R125 ;  /* 0x0000007d04077221 */ /* 0x000fe20000010000 */
[--C-:B------:R-:W-:Y:S02]  /*1270*/  HADD2.F32 R126, -RZ, R18.reuse.H0_H0 ;  /* 0x20000012ff7e7230 */ /* 0x100fe40000004100 */
[----:B------:R-:W-:Y:S01]  /*1280*/  FMUL.FTZ R77, R69, R124 ;  /* 0x0000007c454d7220 */ /* 0x000fe20000410000 */
[----:B------:R-:W-:Y:S01]  /*1290*/  FMUL.FTZ R120, R127, R106 ;  /* 0x0000006a7f787220 */ /* 0x000fe20000410000 */
[----:B------:R-:W-:Y:S01]  /*12a0*/  FFMA.FTZ R4, R108, R125, R5 ;  /* 0x0000007d6c047223 */ /* 0x000fe20000010005 */
[----:B------:R-:W-:Y:S02]  /*12b0*/  HADD2.F32 R130, -RZ, R18.H1_H1 ;  /* 0x30000012ff827230 */ /* 0x000fe40000004100 */
[----:B------:R-:W-:Y:S01]  /*12c0*/  FMUL.FTZ R143, R6, R129 ;  /* 0x00000081068f7220 */ /* 0x000fe20000410000 */
        /* <DEDUP_REMOVED lines=41> */
.L_x_2442:
[----:B------:R-:W-:Y:S02]  /*1560*/  HADD2.F32 R97, -RZ, R21.H0_H0 ;  /* 0x20000015ff617230 */ /* 0x000fe40000004100 */
[----:B------:R-:W-:Y:S02]  /*1570*/  HADD2.F32 R106, -RZ, R24.H1_H1 ;  /* 0x30000018ff6a7230 */ /* 0x000fe40000004100 */
[----:B------:R-:W-:Y:S02]  /*1580*/  HADD2.F32 R101, -RZ, R25.H0_H0 ;  /* 0x20000019ff657230 */ /* 0x000fe40000004100 */
[----:B-----5:R-:W-:Y:S01]  /*1590*/  FADD.FTZ R97, -R97, R2 ;  /* 0x0000000261617221 */ /* 0x020fe20000010100 */
[----:B------:R-:W-:Y:S02]  /*15a0*/  HADD2.F32 R2, -RZ, R22.H1_H1 ;  /* 0x30000016ff027230 */ /* 0x000fe40000004100 */
[----:B------:R-:W-:Y:S01]  /*15b0*/  FADD.FTZ R9, -R106, R9 ;  /* 0x000000096a097221 */ /* 0x000fe20000010100 */
[----:B------:R-:W-:-:S02]  /*15c0*/  HADD2.F32 R130, -RZ, R88.H0_H0 ;  /* 0x20000058ff827230 */ /* 0x000fc40000004100 */
[----:B------:R-:W-:Y:S01]  /*15d0*/  FADD.FTZ R106, -R101, R10 ;  /* 0x0000000a656a7221 */ /* 0x000fe20000010100 */
[----:B------:R-:W-:Y:S02]  /*15e0*/  HADD2.F32 R94, -RZ, R21.H1_H1 ;  /* 0x30000015ff5e7230 */ /* 0x000fe40000004100 */
[----:B------:R-:W-:Y:S01]  /*15f0*/  FADD.FTZ R102, -R2, R5 ;  /* 0x0000000502667221 */ /* 0x000fe20000010100 */
[----:B------:R-:W-:Y:S01]  /*1600*/  HADD2.F32 R104, -RZ, R23.H1_H1 ;  /* 0x30000017ff687230 */ /* 0x000fe20000004100 */
[----:B------:R-:W0:Y:S01]  /*1610*/  MUFU.RCP R0, R130 ;  /* 0x0000008200007308 */ /* 0x000e220000001000 */
[----:B------:R-:W-:Y:S02]  /*1620*/  HADD2.F32 R5, -RZ, R24.H0_H0 ;  /* 0x20000018ff057230 */ /* 0x000fe40000004100 */
[----:B------:R-:W-:Y:S01]  /*1630*/  FADD.FTZ R100, -R94, R3 ;  /* 0x000000035e647221 */ /* 0x000fe20000010100 */
[----:B------:R-:W-:Y:S02]  /*1640*/  HADD2.F32 R128, -RZ, R13.H0_H0 ;  /* 0x2000000dff807230 */ /* 0x000fe40000004100 */
[----:B------:R-:W-:Y:S01]  /*1650*/  FADD.FTZ R7, -R104, R7 ;  /* 0x0000000768077221 */ /* 0x000fe20000010100 */
[----:B------:R-:W-:-:S02]  /*1660*/  HADD2.F32 R101, -RZ, R27.H0_H0 ;  /* 0x2000001bff657230 */ /* 0x000fc40000004100 */
[----:B------:R-:W-:Y:S01]  /*1670*/  FADD.FTZ R104, -R5, R8 ;  /* 0x0000000805687221 */ /* 0x000fe20000010100 */
[----:B------:R-:W-:Y:S01]  /*1680*/  HADD2.F32 R3, -RZ, R22.H0_H0 ;  /* 0x20000016ff037230 */ /* 0x000fe20000004100 */
[----:B------:R-:W1:Y:S01]  /*1690*/  MUFU.RCP R116, R128 ;  /* 0x0000008000747308 */ /* 0x000e620000001000 */
[----:B------:R-:W-:Y:S02]  /*16a0*/  HADD2.F32 R10, -RZ, R27.H1_H1 ;  /* 0x3000001bff0a7230 */ /* 0x000fe40000004100 */
[----:B------:R-:W-:Y:S01]  /*16b0*/  FADD.FTZ R101, -R101, R74 ;  /* 0x0000004a65657221 */ /* 0x000fe20000010100 */
[--C-:B------:R-:W-:Y:S02]  /*16c0*/  HADD2.F32 R126, -RZ, R14.reuse.H0_H0 ;  /* 0x2000000eff7e7230 */ /* 0x100fe40000004100 */
[----:B------:R-:W-:Y:S01]  /*16d0*/  FADD.FTZ R3, -R3, R4 ;  /* 0x0000000403037221 */ /* 0x000fe20000010100 */
[----:B------:R-:W-:Y:S02]  /*16e0*/  HADD2.F32 R124, -RZ, R14.H1_H1 ;  /* 0x3000000eff7c7230 */ /* 0x000fe40000004100 */
[----:B------:R-:W-:Y:S01]  /*16f0*/  FADD.FTZ R75, -R10, R75 ;  /* 0x0000004b0a4b7221 */ /* 0x000fe20000010100 */
[----:B------:R-:W-:Y:S01]  /*1700*/  HADD2.F32 R122, -RZ, R15.H1_H1 ;  /* 0x3000000fff7a7230 */ /* 0x000fe20000004100 */
[----:B------:R-:W-:Y:S01]  /*1710*/  MUFU.RCP R114, R126 ;  /* 0x0000007e00727308 */ /* 0x000fe20000001000 */
[----:B------:R-:W-:-:S02]  /*1720*/  HADD2.F32 R131, -RZ, R88.H1_H1 ;  /* 0x30000058ff837230 */ /* 0x000fc40000004100 */
[----:B0-----:R-:W-:Y:S01]  /*1730*/  FMUL.FTZ R0, R97, R0 ;  /* 0x0000000061007220 */ /* 0x001fe20000410000 */
[----:B------:R-:W-:Y:S02]  /*1740*/  HADD2.F32 R8, -RZ, R26.H1_H1 ;  /* 0x3000001aff087230 */ /* 0x000fe40000004100 */
[----:B------:R-:W-:Y:S02]  /*1750*/  HADD2.F32 R123, -RZ, R17.H1_H1 ;  /* 0x30000011ff7b7230 */ /* 0x000fe40000004100 */
[----:B------:R-:W-:Y:S01]  /*1760*/  HADD2.F32 R74, -RZ, R28.H1_H1 ;  /* 0x3000001cff4a7230 */ /* 0x000fe20000004100 */
[----:B------:R-:W0:Y:S01]  /*1770*/  MUFU.RCP R112, R124 ;  /* 0x0000007c00707308 */ /* 0x000e220000001000 */
[----:B------:R-:W-:Y:S02]  /*1780*/  HADD2.F32 R4, -RZ, R18.H1_H1 ;  /* 0x30000012ff047230 */ /* 0x000fe40000004100 */
[----:B------:R-:W-:Y:S01]  /*1790*/  FADD.FTZ R77, -R8, R77 ;  /* 0x0000004d084d7221 */ /* 0x000fe20000010100 */
[----:B------:R-:W-:-:S02]  /*17a0*/  HADD2.F32 R5, -RZ, R19.H1_H1 ;  /* 0x30000013ff057230 */ /* 0x000fc40000004100 */
[----:B------:R-:W-:Y:S01]  /*17b0*/  FADD.FTZ R74, -R74, R71 ;  /* 0x000000474a4a7221 */ /* 0x000fe20000010100 */
[----:B------:R-:W-:Y:S02]  /*17c0*/  HADD2.F32 R10, -RZ, R20.H1_H1 ;  /* 0x30000014ff0a7230 */ /* 0x000fe40000004100 */
[----:B-1----:R-:W-:Y:S01]  /*17d0*/  FMUL.FTZ R116, R3, R116 ;  /* 0x0000007403747220 */ /* 0x002fe20000410000 */
[----:B------:R-:W-:Y:S01]  /*17e0*/  HADD2.F32 R132, -RZ, R25.H1_H1 ;  /* 0x30000019ff847230 */ /* 0x000fe20000004100 */
[----:B------:R-:W1:Y:S01]  /*17f0*/  MUFU.RCP R110, R122 ;  /* 0x0000007a006e7308 */ /* 0x000e620000001000 */
[----:B------:R-:W-:Y:S02]  /*1800*/  HADD2.F32 R118, -RZ, R18.H0_H0 ;  /* 0x20000012ff767230 */ /* 0x000fe40000004100 */
[----:B------:R-:W-:Y:S02]  /*1810*/  HADD2.F32 R8, -RZ, R20.H0_H0 ;  /* 0x20000014ff087230 */ /* 0x000fe40000004100 */
[----:B------:R-:W-:Y:S01]  /*1820*/  FADD.FTZ R132, -R132, R11 ;  /* 0x0000000b84847221 */ /* 0x000fe20000010100 */
[----:B------:R-:W-:-:S02]  /*1830*/  HADD2.F32 R135, -RZ, R13.H1_H1 ;  /* 0x3000000dff877230 */ /* 0x000fc40000004100 */
        /* <DEDUP_REMOVED lines=8> */
[----:B------:R-:W-:Y:S01]  /*18c0*/  HADD2.F32 R76, -RZ, R29.H1_H1 ;  /* 0x3000001dff4c7230 */ /* 0x000fe20000004100 */
[----:B------:R-:W0:Y:S01]  /*18d0*/  MUFU.RCP R92, R123 ;  /* 0x0000007b005c7308 */ /* 0x000e220000001000 */
[----:B------:R-:W-:-:S02]  /*18e0*/  HADD2.F32 R139, -RZ, R15.H0_H0 ;  /* 0x2000000fff8b7230 */ /* 0x000fc40000004100 */
[----:B------:R-:W-:Y:S01]  /*18f0*/  FMUL.FTZ R3, R130, R97 ;  /* 0x0000006182037220 */ /* 0x000fe20000410000 */
[----:B------:R-:W-:Y:S02]  /*1900*/  HADD2.F32 R96, -RZ, R96.H1_H1 ;  /* 0x30000060ff607230 */ /* 0x000fe40000004100 */
[----:B------:R-:W-:Y:S01]  /*1910*/  FADD.FTZ R105, -R105, R70 ;  /* 0x0000004669697221 */ /* 0x000fe20000010100 */
[----:B------:R-:W-:Y:S02]  /*1920*/  HADD2.F32 R127, -RZ, R16.H0_H0 ;  /* 0x20000010ff7f7230 */ /* 0x000fe40000004100 */
[----:B------:R-:W-:Y:S01]  /*1930*/  FMUL.FTZ R114, R99, R114 ;  /* 0x0000007263727220 */ /* 0x000fe20000410000 */
[----:B------:R-:W-:Y:S01]  /*1940*/  HADD2.F32 R6, -RZ, R19.H0_H0 ;  /* 0x20000013ff067230 */ /* 0x000fe20000004100 */
[----:B------:R-:W3:Y:S01]  /*1950*/  MUFU.RCP R2, R4 ;  /* 0x0000000400027308 */ /* 0x000ee20000001000 */
[----:B------:R-:W-:Y:S02]  /*1960*/  HADD2.F32 R107, -RZ, R29.H0_H0 ;  /* 0x2000001dff6b7230 */ /* 0x000fe40000004100 */
[----:B------:R-:W-:Y:S01]  /*1970*/  FADD.FTZ R70, -R76, R73 ;  /* 0x000000494c467221 */ /* 0x000fe20000010100 */
[----:B-1----:R-:W-:Y:S01]  /*1980*/  FMUL.FTZ R110, R9, R110 ;  /* 0x0000006e096e7220 */ /* 0x002fe20000410000 */
[----:B------:R-:W-:-:S02]  /*1990*/  HADD2.F32 R99, -RZ, R98.H0_H0 ;  /* 0x20000062ff637230 */ /* 0x000fc40000004100 */
[----:B--2---:R-:W-:Y:S01]  /*19a0*/  FMUL.FTZ R121, R100, R121 ;  /* 0x0000007964797220 */ /* 0x004fe20000410000 */
[--C-:B------:R-:W-:Y:S02]  /*19b0*/  HADD2.F32 R129, -RZ, R78.reuse.H0_H0 ;  /* 0x2000004eff817230 */ /* 0x100fe40000004100 */
[----:B------:R-:W-:Y:S01]  /*19c0*/  FADD.FTZ R9, RZ, R3 ;  /* 0x00000003ff097221 */ /* 0x000fe20000010000 */
[----:B------:R-:W1:Y:S01]  /*19d0*/  MUFU.RCP R109, R5 ;  /* 0x00000005006d7308 */ /* 0x000e620000001000 */
[----:B------:R-:W-:Y:S02]  /*19e0*/  HADD2.F32 R133, -RZ, R78.H1_H1 ;  /* 0x3000004eff857230 */ /* 0x000fe40000004100 */
[----:B------:R-:W-:Y:S01]  /*19f0*/  FMUL.FTZ R78, R131, R96 ;  /* 0x00000060834e7220 */ /* 0x000fe20000410000 */
[----:B------:R-:W-:Y:S01]  /*1a00*/  FFMA.FTZ R7, R3, R0, RZ ;  /* 0x0000000003077223 */ /* 0x000fe200000100ff */
[----:B0-----:R-:W-:Y:S01]  /*1a10*/  FMUL.FTZ R77, R77, R92 ;  /* 0x0000005c4d4d7220 */ /* 0x001fe20000410000 */
[----:B------:R-:W-:Y:S01]  /*1a20*/  FADD.FTZ R72, -R107, R72 ;  /* 0x000000486b487221 */ /* 0x000fe20000010100 */
[----:B------:R-:W-:-:S02]  /*1a30*/  HADD2.F32 R98, -RZ, R98.H1_H1 ;  /* 0x30000062ff627230 */ /* 0x000fc40000004100 */
[----:B------:R-:W-:Y:S01]  /*1a40*/  FMUL.FTZ R131, R128, R99 ;  /* 0x0000006380837220 */ /* 0x000fe20000410000 */
[----:B------:R-:W0:Y:S01]  /*1a50*/  MUFU.RCP R71, R10 ;  /* 0x0000000a00477308 */ /* 0x000e220000001000 */
[----:B------:R-:W-:Y:S02]  /*1a60*/  HADD2.F32 R125, -RZ, R16.H1_H1 ;  /* 0x30000010ff7d7230 */ /* 0x000fe40000004100 */
[----:B---3--:R-:W-:Y:S01]  /*1a70*/  FMUL.FTZ R92, R75, R2 ;  /* 0x000000024b5c7220 */ /* 0x008fe20000410000 */
[----:B------:R-:W-:Y:S02]  /*1a80*/  HADD2.F32 R120, -RZ, R17.H0_H0 ;  /* 0x20000011ff787230 */ /* 0x000fe40000004100 */
[----:B------:R-:W-:Y:S01]  /*1a90*/  FMUL.FTZ R143, R8, R129 ;  /* 0x00000081088f7220 */ /* 0x000fe20000410000 */
[----:B------:R-:W-:Y:S02]  /*1aa0*/  HADD2.F32 R100, -RZ, R90.H0_H0 ;  /* 0x2000005aff647230 */ /* 0x000fe40000004100 */
[----:B------:R-:W-:Y:S01]  /*1ab0*/  FMUL.FTZ R145, R10, R133 ;  /* 0x000000850a917220 */ /* 0x000fe20000410000 */
[----:B------:R-:W-:Y:S01]  /*1ac0*/  HADD2.F32 R107, -RZ, R84.H0_H0 ;  /* 0x20000054ff6b7230 */ /* 0x000fe20000004100 */
[----:B------:R-:W2:Y:S01]  /*1ad0*/  MUFU.RCP R94, R118 ;  /* 0x00000076005e7308 */ /* 0x000ea20000001000 */
[----:B------:R-:W-:-:S02]  /*1ae0*/  HADD2.F32 R75, -RZ, R80.H0_H0 ;  /* 0x20000050ff4b7230 */ /* 0x000fc40000004100 */
[----:B-1----:R-:W-:Y:S01]  /*1af0*/  FMUL.FTZ R73, R74, R109 ;  /* 0x0000006d4a497220 */ /* 0x002fe20000410000 */
[----:B------:R-:W-:Y:S01]  /*1b00*/  FADD.FTZ R74, R9, R78 ;  /* 0x0000004e094a7221 */ /* 0x000fe20000010000 */
[----:B------:R-:W-:Y:S02]  /*1b10*/  HADD2.F32 R109, -RZ, R82.H0_H0 ;  /* 0x20000052ff6d7230 */ /* 0x000fe40000004100 */
[----:B------:R-:W-:Y:S01]  /*1b20*/  FMUL.FTZ R147, R97, R0 ;  /* 0x0000000061937220 */ /* 0x000fe20000410000 */
[----:B------:R-:W-:Y:S02]  /*1b30*/  HADD2.F32 R80, -RZ, R80.H1_H1 ;  /* 0x30000050ff507230 */ /* 0x000fe40000004100 */
[----:B------:R-:W-:Y:S01]  /*1b40*/  FADD.FTZ R9, R74, R131 ;  /* 0x000000834a097221 */ /* 0x000fe20000010000 */
[----:B------:R-:W1:Y:S01]  /*1b50*/  MUFU.RCP R111, R8 ;  /* 0x00000008006f7308 */ /* 0x000e620000001000 */
[----:B------:R-:W-:Y:S01]  /*1b60*/  FMUL.FTZ R141, R6, R75 ;  /* 0x0000004b068d7220 */ /* 0x000fe20000410000 */
[----:B0-----:R-:W-:Y:S01]  /*1b70*/  FMUL.FTZ R2, R70, R71 ;  /* 0x0000004746027220 */ /* 0x001fe20000410000 */
[----:B------:R-:W-:Y:S01]  /*1b80*/  FFMA.FTZ R70, R78, R121, R7 ;  /* 0x000000794e467223 */ /* 0x000fe20000010007 */
[----:B------:R-:W-:-:S02]  /*1b90*/  FMUL.FTZ R149, R99, R116 ;  /* 0x0000007463957220 */ /* 0x000fc40000410000 */
[----:B------:R-:W-:Y:S01]  /*1ba0*/  FMUL.FTZ R136, R133, R2 ;  /* 0x0000000285887220 */ /* 0x000fe20000410000 */
[----:B------:R-:W-:Y:S01]  /*1bb0*/  FFMA.FTZ R7, R131, R116, R70 ;  /* 0x0000007483077223 */ /* 0x000fe20000010046 */
[----:B------:R0:W3:Y:S01]  /*1bc0*/  MUFU.RCP R119, R135 ;  /* 0x0000008700777308 */ /* 0x0000e20000001000 */
[----:B--2---:R-:W-:Y:S01]  /*1bd0*/  FMUL.FTZ R94, R101, R94 ;  /* 0x0000005e655e7220 */ /* 0x004fe20000410000 */
[--C-:B------:R-:W-:Y:S02]  /*1be0*/  HADD2.F32 R101, -RZ, R103.reuse.H0_H0 ;  /* 0x20000067ff657230 */ /* 0x100fe40000004100 */
[----:B------:R-:W-:Y:S02]  /*1bf0*/  HADD2.F32 R103, -RZ, R103.H1_H1 ;  /* 0x30000067ff677230 */ /* 0x000fe40000004100 */
[----:B------:R-:W-:Y:S02]  /*1c00*/  FMUL.FTZ R159, R109, R94 ;  /* 0x0000005e6d9f7220 */ /* 0x000fe40000410000 */
[----:B------:R-:W2:Y:S01]  /*1c10*/  MUFU.RCP R117, R139 ;  /* 0x0000008b00757308 */ /* 0x000ea20000001000 */
[----:B------:R-:W-:Y:S01]  /*1c20*/  FMUL.FTZ R151, R101, R114 ;  /* 0x0000007265977220 */ /* 0x000fe20000410000 */
[----:B-1----:R-:W-:Y:S01]  /*1c30*/  FMUL.FTZ R72, R72, R111 ;  /* 0x0000006f48487220 */ /* 0x002fe20000410000 */
[----:B------:R-:W-:-:S02]  /*1c40*/  HADD2.F32 R111, -RZ, R82.H1_H1 ;  /* 0x30000052ff6f7230 */ /* 0x000fc40000004100 */
[----:B------:R-:W-:Y:S01]  /*1c50*/  FMUL.FTZ R82, R135, R98 ;  /* 0x0000006287527220 */ /* 0x000fe20000410000 */
[----:B0-----:R-:W-:Y:S01]  /*1c60*/  FMUL.FTZ R135, R126, R101 ;  /* 0x000000657e877220 */ /* 0x001fe20000410000 */
[----:B------:R-:W-:Y:S01]  /*1c70*/  FMUL.FTZ R137, R124, R103 ;  /* 0x000000677c897220 */ /* 0x000fe20000410000 */
[----:B------:R-:W-:Y:S01]  /*1c80*/  FMUL.FTZ R124, R103, R112 ;  /* 0x00000070677c7220 */ /* 0x000fe20000410000 */
[----:B------:R0:W1:Y:S01]  /*1c90*/  MUFU.RCP R115, R127 ;  /* 0x0000007f00737308 */ /* 0x0000620000001000 */
[----:B------:R-:W-:Y:S01]  /*1ca0*/  FADD.FTZ R74, R9, R82 ;  /* 0x00000052094a7221 */ /* 0x000fe20000010000 */
[----:B---3--:R-:W-:Y:S01]  /*1cb0*/  FMUL.FTZ R119, R102, R119 ;  /* 0x0000007766777220 */ /* 0x008fe20000410000 */
[--C-:B------:R-:W-:Y:S02]  /*1cc0*/  HADD2.F32 R102, -RZ, R86.reuse.H0_H0 ;  /* 0x20000056ff667230 */ /* 0x100fe40000004100 */
[----:B------:R-:W-:Y:S01]  /*1cd0*/  FMUL.FTZ R163, R129, R72 ;  /* 0x0000004881a37220 */ /* 0x000fe20000410000 */
[----:B------:R-:W-:Y:S01]  /*1ce0*/  FADD.FTZ R74, R74, R135 ;  /* 0x000000874a4a7221 */ /* 0x000fe20000010000 */
[----:B------:R-:W-:Y:S01]  /*1cf0*/  FFMA.FTZ R70, R82, R119, R7 ;  /* 0x0000007752467223 */ /* 0x000fe20000010007 */
[----:B------:R-:W3:Y:S02]  /*1d00*/  MUFU.RCP R134, R6 ;  /* 0x0000000600867308 */ /* 0x000ee40000001000 */
[----:B------:R-:W-:Y:S01]  /*1d10*/  FADD.FTZ R9, R74, R137 ;  /* 0x000000894a097221 */ /* 0x000fe20000010000 */
[----:B------:R-:W-:Y:S01]  /*1d20*/  FFMA.FTZ R70, R135, R114, R70 ;  /* 0x0000007287467223 */ /* 0x000fe20000010046 */
[----:B--2---:R-:W-:Y:S01]  /*1d30*/  FMUL.FTZ R117, R104, R117 ;  /* 0x0000007568757220 */ /* 0x004fe20000410000 */
[----:B------:R-:W-:-:S02]  /*1d40*/  HADD2.F32 R104, -RZ, R86.H1_H1 ;  /* 0x30000056ff687230 */ /* 0x000fc40000004100 */
[----:B------:R-:W-:Y:S01]  /*1d50*/  FMUL.FTZ R86, R127, R102 ;  /* 0x000000667f567220 */ /* 0x000fe20000410000 */
[----:B------:R-:W-:Y:S01]  /*1d60*/  FFMA.FTZ R7, R137, R112, R70 ;  /* 0x0000007089077223 */ /* 0x000fe20000010046 */
[----:B0-----:R-:W-:Y:S01]  /*1d70*/  FMUL.FTZ R127, R4, R111 ;  /* 0x0000006f047f7220 */ /* 0x001fe20000410000 */
[----:B------:R0:W2:Y:S01]  /*1d80*/  MUFU.RCP R113, R125 ;  /* 0x0000007d00717308 */ /* 0x0000a20000001000 */
[----:B------:R-:W-:Y:S01]  /*1d90*/  FMUL.FTZ R74, R96, R121 ;  /* 0x00000079604a7220 */ /* 0x000fe20000410000 */
[----:B-1----:R-:W-:Y:S01]  /*1da0*/  FMUL.FTZ R115, R106, R115 ;  /* 0x000000736a737220 */ /* 0x002fe20000410000 */
[----:B------:R-:W-:Y:S02]  /*1db0*/  HADD2.F32 R106, -RZ, R84.H1_H1 ;  /* 0x30000054ff6a7230 */ /* 0x000fe40000004100 */
[----:B------:R-:W-:Y:S01]  /*1dc0*/  FMUL.FTZ R84, R139, R100 ;  /* 0x000000648b547220 */ /* 0x000fe20000410000 */
[----:B------:R-:W-:Y:S01]  /*1dd0*/  FMUL.FTZ R153, R100, R117 ;  /* 0x0000007564997220 */ /* 0x000fe20000410000 */
[----:B------:R-:W-:Y:S01]  /*1de0*/  FMUL.FTZ R155, R102, R115 ;  /* 0x00000073669b7220 */ /* 0x000fe20000410000 */
[----:B------:R1:W4:Y:S01]  /*1df0*/  MUFU.RCP R108, R120 ;  /* 0x00000078006c7308 */ /* 0x0003220000001000 */
[----:B------:R-:W-:Y:S01]  /*1e00*/  FADD.FTZ R70, R9, R84 ;  /* 0x0000005409467221 */ /* 0x000fe20000010000 */
[----:B---3--:R-:W-:Y:S01]  /*1e10*/  FMUL.FTZ R76, R105, R134 ;  /* 0x00000086694c7220 */ /* 0x008fe20000410000 */
[----:B------:R-:W-:-:S02]  /*1e20*/  HADD2.F32 R105, -RZ, R90.H1_H1 ;  /* 0x3000005aff697230 */ /* 0x000fc40000004100 */
[----:B------:R-:W-:Y:S01]  /*1e30*/  FMUL.FTZ R90, R125, R104 ;  /* 0x000000687d5a7220 */ /* 0x000fe20000410000 */
[----:B0-----:R-:W-:Y:S01]  /*1e40*/  FMUL.FTZ R125, R120, R107 ;  /* 0x0000006b787d7220 */ /* 0x001fe20000410000 */
[----:B------:R-:W-:Y:S01]  /*1e50*/  FFMA.FTZ R4, R84, R117, R7 ;  /* 0x0000007554047223 */ /* 0x000fe20000010007 */
[----:B------:R-:W-:Y:S01]  /*1e60*/  FMUL.FTZ R130, R106, R77 ;  /* 0x0000004d6a827220 */ /* 0x000fe20000410000 */
[----:B------:R-:W-:Y:S01]  /*1e70*/  FMUL.FTZ R139, R122, R105 ;  /* 0x000000697a8b7220 */ /* 0x000fe20000410000 */
[----:B-1----:R-:W-:Y:S01]  /*1e80*/  FMUL.FTZ R120, R123, R106 ;  /* 0x0000006a7b787220 */ /* 0x002fe20000410000 */
        /* <DEDUP_REMOVED lines=33> */
.L_x_2443:
[----:B------:R-:W0:Y:S01]  /*20a0*/  SHFL.DOWN PT, R7, R6, 0x10, 0x1f ;  /* 0x0a001f0006077f89 */ /* 0x000e2200000e0000 */
[----:B------:R-:W-:Y:S01]  /*20b0*/  LOP3.LUT P3, RZ, R12, 0x1f, RZ, 0xc0, !PT ;  /* 0x0000001f0cff7812 */ /* 0x000fe2000786c0ff */
[----:B------:R-:W-:Y:S01]  /*20c0*/  FADD.FTZ R63, R74, R63 ;  /* 0x0000003f4a3f7221 */ /* 0x000fe20000010000 */
[----:B------:R-:W-:Y:S01]  /*20d0*/  PLOP3.LUT P0, PT, PT, PT, PT, 0x80, 0x8 ;  /* 0x000000000008781c */ /* 0x000fe20003f0f070 */
[----:B------:R-:W1:Y:S01]  /*20e0*/  SHFL.DOWN PT, R4, R5, 0x10, 0x1f ;  /* 0x0a001f0005047f89 */ /* 0x000e6200000e0000 */
[----:B------:R-:W-:Y:S01]  /*20f0*/  FADD.FTZ R43, R75, R43 ;  /* 0x0000002b4b2b7221 */ /* 0x000fe20000010000 */
[----:B------:R-:W-:Y:S01]  /*2100*/  FADD.FTZ R44, R80, R44 ;  /* 0x0000002c502c7221 */ /* 0x000fe20000010000 */
[----:B------:R-:W2:Y:S01]  /*2110*/  LDC.64 R74, c[0x0][0x3f0] ;  /* 0x0000fc00ff4a7b82 */ /* 0x000ea20000000a00 */
[----:B------:R-:W-:Y:S01]  /*2120*/  FADD.FTZ R61, R122, R61 ;  /* 0x0000003d7a3d7221 */ /* 0x000fe20000010000 */
[----:B------:R-:W-:Y:S01]  /*2130*/  FADD.FTZ R59, R124, R59 ;  /* 0x0000003b7c3b7221 */ /* 0x000fe20000010000 */
[----:B------:R-:W-:Y:S01]  /*2140*/  FADD.FTZ R57, R126, R57 ;  /* 0x000000397e397221 */ /* 0x000fe20000010000 */
[----:B------:R-:W-:Y:S01]  /*2150*/  FADD.FTZ R55, R128, R55 ;  /* 0x0000003780377221 */ /* 0x000fe20000010000 */
[----:B------:R-:W-:Y:S01]  /*2160*/  FADD.FTZ R64, R147, R64 ;  /* 0x0000004093407221 */ /* 0x000fe20000010000 */
[----:B------:R-:W-:Y:S01]  /*2170*/  FADD.FTZ R62, R149, R62 ;  /* 0x0000003e953e7221 */ /* 0x000fe20000010000 */
[----:B------:R-:W3:Y:S01]  /*2180*/  @!P3 S2R R71, SR_CgaCtaId ;  /* 0x000000000047b919 */ /* 0x000ee20000008800 */
        /* <DEDUP_REMOVED lines=37> */
[----:B------:R-:W-:Y:S01]  /*23e0*/  @!P3 MOV R8, 0x400 ;  /* 0x000004000008b802 */ /* 0x000fe20000000f00 */
[----:B-1----:R-:W-:-:S03]  /*23f0*/  FADD.FTZ R10, R9, R10 ;  /* 0x0000000a090a7221 */ /* 0x002fc60000010000 */
[----:B------:R-:W0:Y:S01]  /*2400*/  SHFL.DOWN PT, R6, R11, 0x2, 0x1f ;  /* 0x08401f000b067f89 */ /* 0x000e2200000e0000 */
[----:B---3--:R-:W-:-:S03]  /*2410*/  @!P3 LEA R31, R71, R8, 0x18 ;  /* 0x00000008471fb211 */ /* 0x008fc600078ec0ff */
[----:B------:R-:W1:Y:S01]  /*2420*/  SHFL.DOWN PT, R5, R10, 0x2, 0x1f ;  /* 0x08401f000a057f89 */ /* 0x000e6200000e0000 */
[C---:B------:R-:W-:Y:S02]  /*2430*/  @!P3 IADD3 R8, PT, PT, R31.reuse, 0x2420, RZ ;  /* 0x000024201f08b810 */ /* 0x040fe40007ffe0ff */
[----:B------:R-:W-:-:S04]  /*2440*/  @!P0 IADD3 R8, PT, PT, R31, 0x2400, RZ ;  /* 0x000024001f088810 */ /* 0x000fc80007ffe0ff */
[----:B------:R-:W-:Y:S02]  /*2450*/  @!P3 LEA R138, R30, R8, 0x3 ;  /* 0x000000081e8ab211 */ /* 0x000fe400078e18ff */
[C---:B------:R-:W-:Y:S02]  /*2460*/  IADD3 R8, PT, PT, R31.reuse, 0x2430, RZ ;  /* 0x000024301f087810 */ /* 0x040fe40007ffe0ff */
[----:B------:R-:W-:Y:S01]  /*2470*/  @!P2 IADD3 R8, PT, PT, R31, 0x2410, RZ ;  /* 0x000024101f08a810 */ /* 0x000fe20007ffe0ff */
[----:B0-----:R-:W-:Y:S01]  /*2480*/  FADD.FTZ R6, R11, R6 ;  /* 0x000000060b067221 */ /* 0x001fe20000010000 */
[----:B-1----:R-:W-:-:S04]  /*2490*/  FADD.FTZ R5, R10, R5 ;  /* 0x000000050a057221 */ /* 0x002fc80000010000 */
[----:B------:R-:W0:Y:S04]  /*24a0*/  SHFL.DOWN PT, R7, R6, 0x1, 0x1f ;  /* 0x08201f0006077f89 */ /* 0x000e2800000e0000 */
[----:B------:R-:W1:Y:S01]  /*24b0*/  SHFL.DOWN PT, R4, R5, 0x1, 0x1f ;  /* 0x08201f0005047f89 */ /* 0x000e6200000e0000 */
[----:B0-----:R-:W-:Y:S01]  /*24c0*/  FADD.FTZ R70, R6, R7 ;  /* 0x0000000706467221 */ /* 0x001fe20000010000 */
[C---:B------:R-:W-:Y:S02]  /*24d0*/  IADD3 R7, PT, PT, R31.reuse, 0x2420, RZ ;  /* 0x000024201f077810 */ /* 0x040fe40007ffe0ff */
[----:B------:R-:W-:Y:S01]  /*24e0*/  @!P2 IADD3 R7, PT, PT, R31, 0x2400, RZ ;  /* 0x000024001f07a810 */ /* 0x000fe20007ffe0ff */
[----:B-1----:R-:W-:Y:S01]  /*24f0*/  FADD.FTZ R71, R5, R4 ;  /* 0x0000000405477221 */ /* 0x002fe20000010000 */
[----:B------:R-:W-:-:S04]  /*2500*/  PLOP3.LUT P2, PT, P2, PT, PT, 0x8, 0x80 ;  /* 0x000000000080781c */ /* 0x000fc8000174e170 */
        /* <DEDUP_REMOVED lines=11> */
[----:B------:R-:W-:Y:S01]  /*25c0*/  FADD.FTZ R4, R11, R4 ;  /* 0x000000040b047221 */ /* 0x000fe20000010000 */
[----:B--2---:R-:W-:-:S04]  /*25d0*/  IMAD.WIDE.U32 R70, R91, 0x8, R74 ;  /* 0x000000085b467825 */ /* 0x004fc800078e004a */
[----:B------:R-:W-:Y:S01]  /*25e0*/  FMUL.FTZ R5, R10, 0.00043402778101153671741 ;  /* 0x39e38e390a057820 */ /* 0x000fe20000410000 */
[----:B------:R-:W-:Y:S01]  /*25f0*/  FMUL.FTZ R4, R4, 0.00043402778101153671741 ;  /* 0x39e38e3904047820 */ /* 0x000fe20000410000 */
[----:B------:R-:W-:-:S04]  /*2600*/  IMAD.WIDE.U32 R10, R83, 0x8, R74 ;  /* 0x00000008530a7825 */ /* 0x000fc800078e004a */
        /* <DEDUP_REMOVED lines=38> */
[----:B------:R-:W-:Y:S01]  /*2870*/  FMUL.FTZ R86, R69, R0 ;  /* 0x0000000045567220 */ /* 0x000fe20000410000 */
        /* <DEDUP_REMOVED lines=14> */
[----:B------:R0:W-:Y:S01]  /*2960*/  STG.E.64 desc[UR8][R6.64], R86 ;  /* 0x0000005606007986 */ /* 0x0001e2000c101b08 */
[----:B------:R-:W1:Y:S02]  /*2970*/  LDC.64 R78, c[0x0][0x380] ;  /* 0x0000e000ff4e7b82 */ /* 0x000e640000000a00 */
[C---:B------:R-:W-:Y:S01]  /*2980*/  FMUL.FTZ R92, R69.reuse, R108 ;  /* 0x0000006c455c7220 */ /* 0x040fe20000410000 */
[C---:B------:R-:W-:Y:S01]  /*2990*/  FMUL.FTZ R93, R69.reuse, R120 ;  /* 0x00000078455d7220 */ /* 0x040fe20000410000 */
[----:B------:R2:W-:Y:S01]  /*29a0*/  STG.E.64 desc[UR8][R8.64], R80 ;  /* 0x0000005008007986 */ /* 0x0005e2000c101b08 */
[C---:B------:R-:W-:Y:S01]  /*29b0*/  FMUL.FTZ R94, R69.reuse, R116 ;  /* 0x00000074455e7220 */ /* 0x040fe20000410000 */
[----:B------:R-:W-:-:S02]  /*29c0*/  FMUL.FTZ R95, R69, R122 ;  /* 0x0000007a455f7220 */ /* 0x000fc40000410000 */
[----:B------:R3:W-:Y:S04]  /*29d0*/  STG.E.64 desc[UR8][R70.64], R82 ;  /* 0x0000005246007986 */ /* 0x0007e8000c101b08 */
[----:B------:R3:W-:Y:S01]  /*29e0*/  STG.E.64 desc[UR8][R76.64], R84 ;  /* 0x000000544c007986 */ /* 0x0007e2000c101b08 */
[C---:B0-----:R-:W-:Y:S01]  /*29f0*/  FMUL.FTZ R6, R69.reuse, R124 ;  /* 0x0000007c45067220 */ /* 0x041fe20000410000 */
[C---:B------:R-:W-:Y:S02]  /*2a00*/  FMUL.FTZ R7, R69.reuse, R118 ;  /* 0x0000007645077220 */ /* 0x040fe40000410000 */
[----:B------:R3:W-:Y:S01]  /*2a10*/  STG.E.64 desc[UR8][R2.64], R90 ;  /* 0x0000005a02007986 */ /* 0x0007e2000c101b08 */
[C---:B--2---:R-:W-:Y:S01]  /*2a20*/  FMUL.FTZ R8, R69.reuse, R126 ;  /* 0x0000007e45087220 */ /* 0x044fe20000410000 */
[----:B------:R-:W-:-:S02]  /*2a30*/  FMUL.FTZ R9, R69, R128 ;  /* 0x0000008045097220 */ /* 0x000fc40000410000 */
[----:B------:R3:W-:Y:S04]  /*2a40*/  STG.E.64 desc[UR8][R4.64], R92 ;  /* 0x0000005c04007986 */ /* 0x0007e8000c101b08 */
[----:B------:R3:W-:Y:S01]  /*2a50*/  STG.E.64 desc[UR8][R10.64], R94 ;  /* 0x0000005e0a007986 */ /* 0x0007e2000c101b08 */
[----:B-1----:R-:W-:-:S03]  /*2a60*/  IADD3 R67, PT, PT, R67, R78, RZ ;  /* 0x0000004e43437210 */ /* 0x002fc60007ffe0ff */
[----:B------:R3:W-:Y:S01]  /*2a70*/  STG.E.64 desc[UR8][R72.64], R6 ;  /* 0x0000000648007986 */ /* 0x0007e2000c101b08 */
[----:B------:R-:W-:-:S03]  /*2a80*/  ISETP.GE.AND P0, PT, R67, R79, PT ;  /* 0x0000004f4300720c */ /* 0x000fc60003f06270 */
[----:B------:R3:W-:Y:S10]  /*2a90*/  STG.E.64 desc[UR8][R74.64], R8 ;  /* 0x000000084a007986 */ /* 0x0007f4000c101b08 */
        /* <DEDUP_REMOVED lines=24> */
.L_x_2439:
[----:B------:R-:W0:Y:S01]  /*2c20*/  LDC.64 R50, c[0x0][0x3e0] ;  /* 0x0000f800ff327b82 */ /* 0x000e220000000a00 */
[----:B------:R-:W-:-:S06]  /*2c30*/  UIMAD UR4, UR6, 0x480, URZ ;  /* 0x00000480060478a4 */ /* 0x000fcc000f8e02ff */
[----:B-----5:R-:W-:Y:S01]  /*2c40*/  LOP3.LUT R15, R12, UR4, RZ, 0xfc, !PT ;  /* 0x000000040c0f7c12 */ /* 0x020fe2000f8efcff */
        /* <DEDUP_REMOVED lines=11> */
[----:B------:R0:W-:Y:S03]  /*2d00*/  STG.E.64 desc[UR8][R12.64], R32 ;  /* 0x000000200c007986 */ /* 0x0001e6000c101b08 */
[----:B-1----:R-:W-:-:S04]  /*2d10*/  IMAD.WIDE.U32 R14, R15, 0x8, R52 ;  /* 0x000000080f0e7825 */ /* 0x002fc800078e0034 */
[--C-:B------:R-:W-:Y:S01]  /*2d20*/  IMAD.WIDE.U32 R18, R25, 0x8, R50.reuse ;  /* 0x0000000819127825 */ /* 0x100fe200078e0032 */
[----:B------:R-:W-:Y:S03]  /*2d30*/  STG.E.64 desc[UR8][R14.64], R62 ;  /* 0x0000003e0e007986 */ /* 0x000fe6000c101b08 */
[----:B------:R-:W-:Y:S01]  /*2d40*/  IMAD.WIDE.U32 R22, R29, 0x8, R50 ;  /* 0x000000081d167825 */ /* 0x000fe200078e0032 */
[----:B------:R-:W-:Y:S03]  /*2d50*/  STG.E.64 desc[UR8][R16.64], R34 ;  /* 0x0000002210007986 */ /* 0x000fe6000c101b08 */
[----:B0-----:R-:W-:-:S04]  /*2d60*/  IMAD.WIDE.U32 R12, R21, 0x8, R52 ;  /* 0x00000008150c7825 */ /* 0x001fc800078e0034 */
        /* <DEDUP_REMOVED lines=28> */
.L_x_2445:
        /* <DEDUP_REMOVED lines=13> */
.L_x_3192:


//--------------------- .text._ZN10layer_norm22ln_bwd_finalize_kernelINS_22Kernel_traits_finalizeILj2304E6__halfS2_S2_fjLj1024ELj4ENS_18Kernel_traits_baseILj2304ES2_S2_S2_fjLj1024EEEEEEEvNS_9BwdParamsE --------------------------
	.section	.text._ZN10layer_norm22ln_bwd_finalize_kernelINS_22Kernel_traits_finalizeILj2304E6__halfS2_S2_fjLj1024ELj4ENS_18Kernel_traits_baseILj2304ES2_S2_S2_fjLj1024EEEEEEEvNS_9BwdParamsE,"ax",@progbits
	.align	128
        .global         _ZN10layer_norm22ln_bwd_finalize_kernelINS_22Kernel_traits_finalizeILj2304E6__halfS2_S2_fjLj1024ELj4ENS_18Kernel_traits_baseILj2304ES2_S2_S2_fjLj1024EEEEEEEvNS_9BwdParamsE
        .type           _ZN10layer_norm22ln_bwd_finalize_kernelINS_22Kernel_traits_finalizeILj2304E6__halfS2_S2_fjLj1024ELj4ENS_18Kernel_traits_baseILj2304ES2_S2_S2_fjLj1024EEEEEEEvNS_9BwdParamsE,@function
        .size           _ZN10layer_norm22ln_bwd_finalize_kernelINS_22Kernel_traits_finalizeILj2304E6__halfS2_S2_fjLj1024ELj4ENS_18Kernel_traits_baseILj2304ES2_S2_S2_fjLj1024EEEEEEEvNS_9BwdParamsE,(.L_x_3193 - _ZN10layer_norm22ln_bwd_finalize_kernelINS_22Kernel_traits_finalizeILj2304E6__halfS2_S2_fjLj1024ELj4ENS_18Kernel_traits_baseILj2304ES2_S2_S2_fjLj1024EEEEEEEvNS_9BwdParamsE)
        .other          _ZN10layer_norm22ln_bwd_finalize_kernelINS_22Kernel_traits_finalizeILj2304E6__halfS2_S2_fjLj1024ELj4ENS_18Kernel_traits_baseILj2304ES2_S2_S2_fjLj1024EEEEEEEvNS_9BwdParamsE,@"STO_CUDA_ENTRY STV_DEFAULT"
_ZN10layer_norm22ln_bwd_finalize_kernelINS_22Kernel_traits_finalizeILj2304E6__halfS2_S2_fjLj1024ELj4ENS_18Kernel_traits_baseILj2304ES2_S2_S2_fjLj1024EEEEEEEvNS_9BwdParamsE:
.text._ZN10layer_norm22ln_bwd_finalize_kernelINS_22Kernel_traits_finalizeILj2304E6__halfS2_S2_fjLj1024ELj4ENS_18Kernel_traits_baseILj2304ES2_S2_S2_fjLj1024EEEEEEEvNS_9BwdParamsE:
        /* <DEDUP_REMOVED lines=37> */
.L_x_2450:
        /* <DEDUP_REMOVED lines=118> */
.L_x_2449:
[----:B------:R-:W-:Y:S05]  /*09b0*/  BSYNC.RECONVERGENT B1 ;  /* 0x0000000000017941 */ /* 0x000fea0003800200 */
.L_x_2448:
        /* <DEDUP_REMOVED lines=65> */
.L_x_2452:
[----:B------:R-:W-:Y:S05]  /*0dd0*/  BSYNC.RECONVERGENT B1 ;  /* 0x0000000000017941 */ /* 0x000fea0003800200 */
.L_x_2451:
        /* <DEDUP_REMOVED lines=37> */
.L_x_2454:
[----:B------:R-:W-:Y:S05]  /*1030*/  BSYNC.RECONVERGENT B1 ;  /* 0x0000000000017941 */ /* 0x000fea0003800200 */
.L_x_2453:
[----:B------:R-:W-:Y:S05]  /*1040*/  @!P1 BRA `(.L_x_2447) ;  /* 0x00000000003c9947 */ /* 0x000fea0003800000 */
[----:B------:R-:W0:Y:S01]  /*1050*/  LDC.64 R6, c[0x0][0x3e0] ;  /* 0x0000f800ff067b82 */ /* 0x000e220000000a00 */
[----:B------:R-:W-:Y:S01]  /*1060*/  IMAD R2, R15, 0x900, R11 ;  /* 0x000009000f027824 */ /* 0x000fe200078e020b */
[----:B------:R-:W-:-:S04]  /*1070*/  IADD3 R24, PT, PT, -R24, RZ, RZ ;  /* 0x000000ff18187210 */ /* 0x000fc80007ffe1ff */
[----:B------:R-:W-:Y:S02]  /*1080*/  IADD3 R11, PT, PT, R13, R2, RZ ;  /* 0x000000020d0b7210 */ /* 0x000fe40007ffe0ff */
[----:B------:R-:W1:Y:S05]  /*1090*/  LDC.64 R8, c[0x0][0x3e8] ;  /* 0x0000fa00ff087b82 */ /* 0x000e6a0000000a00 */
.L_x_2455:
        /* <DEDUP_REMOVED lines=10> */
.L_x_2447:
[----:B------:R-:W-:Y:S05]  /*1140*/  BSYNC.RECONVERGENT B0 ;  /* 0x0000000000007941 */ /* 0x000fea0003800200 */
.L_x_2446:
        /* <DEDUP_REMOVED lines=55> */
.L_x_2456:
        /* <DEDUP_REMOVED lines=12> */
.L_x_3193:


//--------------------- .text._ZN10layer_norm13ln_bwd_kernelINS_13Kernel_traitsI6__halfS2_S2_fjLj2304ELj1ELj1ELj4ELj4ENS_18Kernel_traits_baseILj2304ES2_S2_S2_fjLj128EEEEEEEvNS_9BwdParamsE --------------------------
	.section	.text._ZN10layer_norm13ln_bwd_kernelINS_13Kernel_traitsI6__halfS2_S2_fjLj2304ELj1ELj1ELj4ELj4ENS_18Kernel_traits_baseILj2304ES2_S2_S2_fjLj128EEEEEEEvNS_9BwdParamsE,"ax",@progbits
	.align	128
        .global         _ZN10layer_norm13ln_bwd_kernelINS_13Kernel_traitsI6__halfS2_S2_fjLj2304ELj1ELj1ELj4ELj4ENS_18Kernel_traits_baseILj2304ES2_S2_S2_fjLj128EEEEEEEvNS_9BwdParamsE
        .type           _ZN10layer_norm13ln_bwd_kernelINS_13Kernel_traitsI6__halfS2_S2_fjLj2304ELj1ELj1ELj4ELj4ENS_18Kernel_traits_baseILj2304ES2_S2_S2_fjLj128EEEEEEEvNS_9BwdParamsE,@function
        .size           _ZN10layer_norm13ln_bwd_kernelINS_13Kernel_traitsI6__halfS2_S2_fjLj2304ELj1ELj1ELj4ELj4ENS_18Kernel_traits_baseILj2304ES2_S2_S2_fjLj128EEEEEEEvNS_9BwdParamsE,(.L_x_3194 - _ZN10layer_norm13ln_bwd_kernelINS_13Kernel_traitsI6__halfS2_S2_fjLj2304ELj1ELj1ELj4ELj4ENS_18Kernel_traits_baseILj2304ES2_S2_S2_fjLj128EEEEEEEvNS_9BwdParamsE)
        .other          _ZN10layer_norm13ln_bwd_kernelINS_13Kernel_traitsI6__halfS2_S2_fjLj2304ELj1ELj1ELj4ELj4ENS_18Kernel_traits_baseILj2304ES2_S2_S2_fjLj128EEEEEEEvNS_9BwdParamsE,@"STO_CUDA_ENTRY STV_DEFAULT"
_ZN10layer_norm13ln_bwd_kernelINS_13Kernel_traitsI6__halfS2_S2_fjLj2304ELj1ELj1ELj4ELj4ENS_18Kernel_traits_baseILj2304ES2_S2_S2_fjLj128EEEEEEEvNS_9BwdParamsE:
.text._ZN10layer_norm13ln_bwd_kernelINS_13Kernel_traitsI6__halfS2_S2_fjLj2304ELj1ELj1ELj4ELj4ENS_18Kernel_traits_baseILj2304ES2_S2_S2_fjLj128EEEEEEEvNS_9BwdParamsE:
        /* <DEDUP_REMOVED lines=32> */
.L_x_2457:
        /* <DEDUP_REMOVED lines=11> */
.L_x_2458:
        /* <DEDUP_REMOVED lines=43> */
[----:B------:R-:W-:Y:S01]  /*0560*/  MOV R25, RZ ;  /* 0x000000ff00197202 */ /* 0x000fe20000000f00 */
[----:B-1----:R-:W-:Y:S01]  /*0570*/  ULEA UR4, UR5, UR4, 0x18 ;  /* 0x0000000405047291 */ /* 0x002fe2000f8ec0ff */
[----:B------:R-:W-:-:S05]  /*0580*/  MOV R24, UR6 ;  /* 0x0000000600187c02 */ /* 0x000fca0008000f00 */
[----:B------:R-:W-:-:S07]  /*0590*/  MOV R22, UR4 ;  /* 0x0000000400167c02 */ /* 0x000fce0008000f00 */
.L_x_2464:
[----:B012---:R-:W0:Y:S01]  /*05a0*/  @!P1 LDC.64 R2, c[0x0][0x3a0] ;  /* 0x0000e800ff029b82 */ /* 0x007e220000000a00 */
[----:B------:R-:W-:-:S07]  /*05b0*/  MOV R0, RZ ;  /* 0x000000ff00007202 */ /* 0x000fce0000000f00 */
[----:B------:R-:W1:Y:S08]  /*05c0*/  LDC.64 R4, c[0x0][0x398] ;  /* 0x0000e600ff047b82 */ /* 0x000e700000000a00 */
[----:B------:R-:W2:Y:S01]  /*05d0*/  LDC.64 R14, c[0x0][0x3a8] ;  /* 0x0000ea00ff0e7b82 */ /* 0x000ea20000000a00 */
[----:B0-----:R-:W-:-:S05]  /*05e0*/  @!P1 IMAD.WIDE R2, R24, 0x4, R2 ;  /* 0x0000000418029825 */ /* 0x001fca00078e0202 */
[----:B-----5:R0:W5:Y:S01]  /*05f0*/  @!P1 LDG.E R0, desc[UR8][R2.64] ;  /* 0x0000000802009981 */ /* 0x020162000c1e1900 */
[----:B-1----:R-:W-:-:S04]  /*0600*/  ISETP.NE.U32.AND P1, PT, R4, RZ, PT ;  /* 0x000000ff0400720c */ /* 0x002fc80003f25070 */
[----:B------:R-:W-:Y:S01]  /*0610*/  ISETP.NE.AND.EX P1, PT, R5, RZ, PT, P1 ;  /* 0x000000ff0500720c */ /* 0x000fe20003f25310 */
[----:B--2---:R-:W-:-:S04]  /*0620*/  IMAD.WIDE R14, R24, 0x4, R14 ;  /* 0x00000004180e7825 */ /* 0x004fc800078e020e */
        /* <DEDUP_REMOVED lines=8> */
[----:B0-----:R-:W0:Y:S01]  /*06b0*/  LDC.64 R2, c[0x0][0x390] ;  /* 0x0000e400ff027b82 */ /* 0x001e220000000a00 */
[C---:B------:R-:W-:Y:S02]  /*06c0*/  IADD3 R15, PT, PT, R87.reuse, 0x200, RZ ;  /* 0x00000200570f7810 */ /* 0x040fe40007ffe0ff */
[C---:B------:R-:W-:Y:S02]  /*06d0*/  IADD3 R17, PT, PT, R87.reuse, 0x280, RZ ;  /* 0x0000028057117810 */ /* 0x040fe40007ffe0ff */
        /* <DEDUP_REMOVED lines=16> */
[----:B------:R-:W-:Y:S01]  /*07e0*/  IMAD.WIDE.U32 R92, R21, 0x4, R94 ;  /* 0x00000004155c7825 */ /* 0x000fe200078e005e */
[----:B------:R4:W5:Y:S03]  /*07f0*/  LDG.E R18, desc[UR8][R90.64] ;  /* 0x000000085a127981 */ /* 0x000966000c1e1900 */
[--C-:B0-----:R-:W-:Y:S01]  /*0800*/  IMAD.WIDE.U32 R4, R87, 0x4, R2.reuse ;  /* 0x0000000457047825 */ /* 0x101fe200078e0002 */
[----:B------:R0:W5:Y:S03]  /*0810*/  LDG.E R16, desc[UR8][R92.64] ;  /* 0x000000085c107981 */ /* 0x000166000c1e1900 */
[----:B-1----:R-:W-:-:S02]  /*0820*/  IMAD.WIDE.U32 R6, R85, 0x4, R2 ;  /* 0x0000000455067825 */ /* 0x002fc400078e0002 */
[----:B------:R1:W5:Y:S02]  /*0830*/  LDG.E R4, desc[UR8][R4.64] ;  /* 0x0000000804047981 */ /* 0x000364000c1e1900 */
[--C-:B--2---:R-:W-:Y:S02]  /*0840*/  IMAD.WIDE.U32 R8, R83, 0x4, R2.reuse ;  /* 0x0000000453087825 */ /* 0x104fe400078e0002 */
[----:B------:R1:W5:Y:S02]  /*0850*/  LDG.E R6, desc[UR8][R6.64] ;  /* 0x0000000806067981 */ /* 0x000364000c1e1900 */
[--C-:B---3--:R-:W-:Y:S02]  /*0860*/  IMAD.WIDE.U32 R10, R81, 0x4, R2.reuse ;  /* 0x00000004510a7825 */ /* 0x108fe400078e0002 */
[----:B------:R1:W5:Y:S02]  /*0870*/  LDG.E R8, desc[UR8][R8.64] ;  /* 0x0000000808087981 */ /* 0x000364000c1e1900 */
[----:B----4-:R-:W-:-:S02]  /*0880*/  IMAD.WIDE.U32 R12, R15, 0x4, R2 ;  /* 0x000000040f0c7825 */ /* 0x010fc400078e0002 */
[----:B------:R1:W5:Y:S02]  /*0890*/  LDG.E R10, desc[UR8][R10.64] ;  /* 0x000000080a0a7981 */ /* 0x000364000c1e1900 */
[--C-:B------:R-:W-:Y:S02]  /*08a0*/  IMAD.WIDE.U32 R88, R17, 0x4, R2.reuse ;  /* 0x0000000411587825 */ /* 0x100fe400078e0002 */
[----:B------:R1:W5:Y:S02]  /*08b0*/  LDG.E R12, desc[UR8][R12.64] ;  /* 0x000000080c0c7981 */ /* 0x000364000c1e1900 */
[--C-:B------:R-:W-:Y:S02]  /*08c0*/  IMAD.WIDE.U32 R90, R19, 0x4, R2.reuse ;  /* 0x00000004135a7825 */ /* 0x100fe400078e0002 */
[----:B------:R1:W5:Y:S02]  /*08d0*/  LDG.E R89, desc[UR8][R88.64] ;  /* 0x0000000858597981 */ /* 0x000364000c1e1900 */
[----:B0-----:R-:W-:-:S02]  /*08e0*/  IMAD.WIDE.U32 R92, R21, 0x4, R2 ;  /* 0x00000004155c7825 */ /* 0x001fc400078e0002 */
[----:B------:R1:W5:Y:S02]  /*08f0*/  LDG.E R91, desc[UR8][R90.64] ;  /* 0x000000085a5b7981 */ /* 0x000364000c1e1900 */
[C---:B------:R-:W-:Y:S02]  /*0900*/  IMAD.WIDE.U32 R94, R23.reuse, 0x4, R94 ;  /* 0x00000004175e7825 */ /* 0x040fe400078e005e */
[----:B------:R1:W5:Y:S02]  /*0910*/  LDG.E R93, desc[UR8][R92.64] ;  /* 0x000000085c5d7981 */ /* 0x000364000c1e1900 */
[----:B------:R-:W-:Y:S02]  /*0920*/  IMAD.WIDE.U32 R2, R23, 0x4, R2 ;  /* 0x0000000417027825 */ /* 0x000fe400078e0002 */
[----:B------:R1:W5:Y:S04]  /*0930*/  LDG.E R95, desc[UR8][R94.64] ;  /* 0x000000085e5f7981 */ /* 0x000368000c1e1900 */
[----:B------:R1:W5:Y:S01]  /*0940*/  LDG.E R2, desc[UR8][R2.64] ;  /* 0x0000000802027981 */ /* 0x000362000c1e1900 */
[----:B------:R-:W-:Y:S05]  /*0950*/  BRA `(.L_x_2461) ;  /* 0x0000000000b87947 */ /* 0x000fea0003800000 */
.L_x_2460:
        /* <DEDUP_REMOVED lines=45> */
[----:B------:R1:W5:Y:S02]  /*0c30*/  LDG.E R2, desc[UR8][R2.64] ;  /* 0x0000000802027981 */ /* 0x000364000c1e1900 */
.L_x_2461:
[----:B------:R-:W-:Y:S05]  /*0c40*/  @P1 BRA `(.L_x_2462) ;  /* 0x00000008008c1947 */ /* 0x000fea0003800000 */
[--C-:B-----5:R-:W-:Y:S02]  /*0c50*/  HADD2.F32 R105, -RZ, R89.reuse.H0_H0 ;  /* 0x20000059ff697230 */ /* 0x120fe40000004100 */
[----:B------:R-:W-:Y:S02]  /*0c60*/  HADD2.F32 R89, -RZ, R89.H1_H1 ;  /* 0x30000059ff597230 */ /* 0x000fe40000004100 */
[----:B-1----:R-:W-:Y:S02]  /*0c70*/  HADD2.F32 R5, -RZ, R91.H0_H0 ;  /* 0x2000005bff057230 */ /* 0x002fe40000004100 */
[----:B------:R-:W-:Y:S01]  /*0c80*/  FADD.FTZ R105, R105, -R0 ;  /* 0x8000000069697221 */ /* 0x000fe20000010000 */
[--C-:B------:R-:W-:Y:S02]  /*0c90*/  HADD2.F32 R161, -RZ, R4.reuse.H0_H0 ;  /* 0x20000004ffa17230 */ /* 0x100fe40000004100 */
[----:B------:R-:W-:Y:S02]  /*0ca0*/  HADD2.F32 R163, -RZ, R4.H1_H1 ;  /* 0x30000004ffa37230 */ /* 0x000fe40000004100 */
[----:B------:R-:W-:Y:S01]  /*0cb0*/  FMUL.FTZ R105, R14, R105 ;  /* 0x000000690e697220 */ /* 0x000fe20000410000 */
        /* <DEDUP_REMOVED lines=26> */
[--C-:B------:R-:W-:Y:S01]  /*0e60*/  FADD.FTZ R11, R11, -R0.reuse ;  /* 0x800000000b0b7221 */ /* 0x100fe20000010000 */
[--C-:B------:R-:W-:Y:S01]  /*0e70*/  FADD.FTZ R9, R9, -R0.reuse ;  /* 0x8000000009097221 */ /* 0x100fe20000010000 */
[--C-:B------:R-:W-:Y:S01]  /*0e80*/  FADD.FTZ R7, R7, -R0.reuse ;  /* 0x8000000007077221 */ /* 0x100fe20000010000 */
[----:B------:R-:W-:Y:S01]  /*0e90*/  FADD.FTZ R5, R103, -R0 ;  /* 0x8000000067057221 */ /* 0x000fe20000010000 */
[--C-:B------:R-:W-:Y:S02]  /*0ea0*/  HADD2.F32 R103, -RZ, R115.reuse.H0_H0 ;  /* 0x20000073ff677230 */ /* 0x100fe40000004100 */
[C---:B------:R-:W-:Y:S01]  /*0eb0*/  FMUL.FTZ R114, R14.reuse, R163 ;  /* 0x000000a30e727220 */ /* 0x040fe20000410000 */
[----:B------:R-:W-:Y:S02]  /*0ec0*/  HADD2.F32 R0, -RZ, R98.H0_H0 ;  /* 0x20000062ff007230 */ /* 0x000fe40000004100 */
[----:B------:R-:W-:Y:S01]  /*0ed0*/  FMUL.FTZ R112, R14, R101 ;  /* 0x000000650e707220 */ /* 0x000fe20000410000 */
[----:B------:R-:W-:-:S02]  /*0ee0*/  HADD2.F32 R115, -RZ, R115.H1_H1 ;  /* 0x30000073ff737230 */ /* 0x000fc40000004100 */
[----:B------:R-:W-:Y:S01]  /*0ef0*/  FMUL.FTZ R113, R14, R113 ;  /* 0x000000710e717220 */ /* 0x000fe20000410000 */
        /* <DEDUP_REMOVED lines=8> */
[--C-:B------:R-:W-:Y:S02]  /*0f80*/  HADD2.F32 R95, -RZ, R78.reuse.H0_H0 ;  /* 0x2000004eff5f7230 */ /* 0x100fe40000004100 */
[----:B------:R-:W-:Y:S01]  /*0f90*/  FMUL.FTZ R141, R2, R115 ;  /* 0x00000073028d7220 */ /* 0x000fe20000410000 */
[----:B------:R-:W-:Y:S01]  /*0fa0*/  FADD.FTZ R2, RZ, R3 ;  /* 0x00000003ff027221 */ /* 0x000fe20000010000 */
[----:B------:R-:W-:Y:S02]  /*0fb0*/  HADD2.F32 R117, -RZ, R117.H1_H1 ;  /* 0x30000075ff757230 */ /* 0x000fe40000004100 */
[----:B------:R-:W-:Y:S01]  /*0fc0*/  FMUL.FTZ R106, R14, R93 ;  /* 0x0000005d0e6a7220 */ /* 0x000fe20000410000 */
[----:B------:R-:W-:Y:S01]  /*0fd0*/  FMUL.FTZ R126, R95, R116 ;  /* 0x000000745f7e7220 */ /* 0x000fe20000410000 */
[----:B------:R-:W-:Y:S01]  /*0fe0*/  FFMA.FTZ R95, R0, R3, RZ ;  /* 0x00000003005f7223 */ /* 0x000fe200000100ff */
[----:B------:R-:W-:-:S02]  /*0ff0*/  HADD2.F32 R4, -RZ, R78.H1_H1 ;  /* 0x3000004eff047230 */ /* 0x000fc40000004100 */
[----:B------:R-:W-:Y:S01]  /*1000*/  FADD.FTZ R101, R2, R141 ;  /* 0x0000008d02657221 */ /* 0x000fe20000010000 */
[----:B------:R-:W-:Y:S02]  /*1010*/  HADD2.F32 R118, -RZ, R119.H0_H0 ;  /* 0x20000077ff767230 */ /* 0x000fe40000004100 */
[----:B------:R-:W-:Y:S01]  /*1020*/  FFMA.FTZ R2, R114, R141, R95 ;  /* 0x0000008d72027223 */ /* 0x000fe2000001005f */
[----:B------:R-:W-:Y:S02]  /*1030*/  HADD2.F32 R137, -RZ, R77.H0_H0 ;  /* 0x2000004dff897230 */ /* 0x000fe40000004100 */
        /* <DEDUP_REMOVED lines=8> */
[----:B------:R-:W-:Y:S01]  /*10c0*/  FMUL.FTZ R18, R137, R118 ;  /* 0x0000007689127220 */ /* 0x000fe20000410000 */
[----:B------:R-:W-:Y:S02]  /*10d0*/  HADD2.F32 R6, -RZ, R77.H1_H1 ;  /* 0x3000004dff067230 */ /* 0x000fe40000004100 */
[----:B------:R-:W-:Y:S01]  /*10e0*/  FFMA.FTZ R2, R112, R139, R95 ;  /* 0x0000008b70027223 */ /* 0x000fe2000001005f */
[----:B------:R-:W-:Y:S02]  /*10f0*/  HADD2.F32 R120, -RZ, R121.H0_H0 ;  /* 0x20000079ff787230 */ /* 0x000fe40000004100 */
[----:B------:R-:W-:Y:S01]  /*1100*/  FADD.FTZ R4, R97, R18 ;  /* 0x0000001261047221 */ /* 0x000fe20000010000 */
[----:B------:R-:W-:-:S02]  /*1110*/  HADD2.F32 R145, -RZ, R76.H0_H0 ;  /* 0x2000004cff917230 */ /* 0x000fc40000004100 */
[----:B------:R-:W-:Y:S01]  /*1120*/  FMUL.FTZ R137, R6, R119 ;  /* 0x0000007706897220 */ /* 0x000fe20000410000 */
[----:B------:R-:W-:Y:S01]  /*1130*/  FFMA.FTZ R93, R111, R18, R2 ;  /* 0x000000126f5d7223 */ /* 0x000fe20000010002 */
[----:B------:R-:W-:Y:S02]  /*1140*/  HADD2.F32 R121, -RZ, R121.H1_H1 ;  /* 0x30000079ff797230 */ /* 0x000fe40000004100 */
[----:B------:R-:W-:Y:S01]  /*1150*/  FMUL.FTZ R104, R14, R91 ;  /* 0x0000005b0e687220 */ /* 0x000fe20000410000 */
[--C-:B------:R-:W-:Y:S02]  /*1160*/  HADD2.F32 R129, -RZ, R16.reuse.H0_H0 ;  /* 0x20000010ff817230 */ /* 0x100fe40000004100 */
[----:B------:R-:W-:Y:S01]  /*1170*/  FADD.FTZ R91, R4, R137 ;  /* 0x00000089045b7221 */ /* 0x000fe20000010000 */
[----:B------:R-:W-:Y:S02]  /*1180*/  HADD2.F32 R135, -RZ, R16.H1_H1 ;  /* 0x30000010ff877230 */ /* 0x000fe40000004100 */
[----:B------:R-:W-:Y:S01]  /*1190*/  FMUL.FTZ R16, R145, R120 ;  /* 0x0000007891107220 */ /* 0x000fe20000410000 */
[----:B------:R-:W-:-:S02]  /*11a0*/  HADD2.F32 R8, -RZ, R76.H1_H1 ;  /* 0x3000004cff087230 */ /* 0x000fc40000004100 */
[----:B------:R-:W-:Y:S01]  /*11b0*/  FMUL.FTZ R109, R14, R109 ;  /* 0x0000006d0e6d7220 */ /* 0x000fe20000410000 */
[----:B------:R-:W-:Y:S01]  /*11c0*/  FFMA.FTZ R2, R110, R137, R93 ;  /* 0x000000896e027223 */ /* 0x000fe2000001005d */
[--C-:B------:R-:W-:Y:S02]  /*11d0*/  HADD2.F32 R122, -RZ, R82.reuse.H0_H0 ;  /* 0x20000052ff7a7230 */ /* 0x100fe40000004100 */
[----:B------:R-:W-:Y:S01]  /*11e0*/  FMUL.FTZ R100, R14, R13 ;  /* 0x0000000d0e647220 */ /* 0x000fe20000410000 */
[----:B------:R-:W-:Y:S02]  /*11f0*/  HADD2.F32 R147, -RZ, R75.H0_H0 ;  /* 0x2000004bff937230 */ /* 0x000fe40000004100 */
[----:B------:R-:W-:Y:S01]  /*1200*/  FMUL.FTZ R145, R8, R121 ;  /* 0x0000007908917220 */ /* 0x000fe20000410000 */
[----:B------:R-:W-:Y:S01]  /*1210*/  FADD.FTZ R4, R91, R16 ;  /* 0x000000105b047221 */ /* 0x000fe20000010000 */
[----:B------:R-:W-:Y:S01]  /*1220*/  FFMA.FTZ R13, R109, R16, R2 ;  /* 0x000000106d0d7223 */ /* 0x000fe20000010002 */
[----:B------:R-:W-:Y:S01]  /*1230*/  FMUL.FTZ R94, R14, R9 ;  /* 0x000000090e5e7220 */ /* 0x000fe20000410000 */
[----:B------:R-:W-:-:S02]  /*1240*/  HADD2.F32 R123, -RZ, R82.H1_H1 ;  /* 0x30000052ff7b7230 */ /* 0x000fc40000004100 */
[----:B------:R-:W-:Y:S01]  /*1250*/  FADD.FTZ R9, R4, R145 ;  /* 0x0000009104097221 */ /* 0x000fe20000010000 */
[----:B------:R-:W-:Y:S02]  /*1260*/  HADD2.F32 R10, -RZ, R75.H1_H1 ;  /* 0x3000004bff0a7230 */ /* 0x000fe40000004100 */
[----:B------:R-:W-:Y:S01]  /*1270*/  FMUL.FTZ R128, R147, R122 ;  /* 0x0000007a93807220 */ /* 0x000fe20000410000 */
[----:B------:R-:W-:Y:S01]  /*1280*/  FMUL.FTZ R107, R14, R107 ;  /* 0x0000006b0e6b7220 */ /* 0x000fe20000410000 */
[----:B------:R-:W-:Y:S01]  /*1290*/  FFMA.FTZ R4, R108, R145, R13 ;  /* 0x000000916c047223 */ /* 0x000fe2000001000d */
[----:B------:R-:W-:Y:S02]  /*12a0*/  HADD2.F32 R20, -RZ, R73.H0_H0 ;  /* 0x20000049ff147230 */ /* 0x000fe40000004100 */
[----:B------:R-:W-:Y:S01]  /*12b0*/  FMUL.FTZ R2, R14, R5 ;  /* 0x000000050e027220 */ /* 0x000fe20000410000 */
[----:B------:R-:W-:Y:S02]  /*12c0*/  HADD2.F32 R124, -RZ, R80.H0_H0 ;  /* 0x20000050ff7c7230 */ /* 0x000fe40000004100 */
[----:B------:R-:W-:Y:S01]  /*12d0*/  FMUL.FTZ R147, R10, R123 ;  /* 0x0000007b0a937220 */ /* 0x000fe20000410000 */
[----:B------:R-:W-:-:S02]  /*12e0*/  HADD2.F32 R149, -RZ, R74.H0_H0 ;  /* 0x2000004aff957230 */ /* 0x000fc40000004100 */
[----:B------:R-:W-:Y:S01]  /*12f0*/  FADD.FTZ R6, R9, R128 ;  /* 0x0000008009067221 */ /* 0x000fe20000010000 */
[----:B------:R-:W-:Y:S01]  /*1300*/  FFMA.FTZ R5, R107, R128, R4 ;  /* 0x000000806b057223 */ /* 0x000fe20000010004 */
[----:B------:R-:W-:Y:S01]  /*1310*/  FMUL.FTZ R151, R20, R125 ;  /* 0x0000007d14977220 */ /* 0x000fe20000410000 */
[----:B------:R-:W-:Y:S02]  /*1320*/  HADD2.F32 R127, -RZ, R80.H1_H1 ;  /* 0x30000050ff7f7230 */ /* 0x000fe40000004100 */
[----:B------:R-:W-:Y:S01]  /*1330*/  FMUL.FTZ R20, R14, R7 ;  /* 0x000000070e147220 */ /* 0x000fe20000410000 */
        /* <DEDUP_REMOVED lines=52> */
.L_x_2462:
[----:B-----5:R-:W-:Y:S02]  /*1680*/  HADD2.F32 R20, -RZ, R4.H0_H0 ;  /* 0x20000004ff147230 */ /* 0x020fe40000004100 */
[----:B-1----:R-:W-:Y:S02]  /*1690*/  HADD2.F32 R3, -RZ, R70.H0_H0 ;  /* 0x20000046ff037230 */ /* 0x002fe40000004100 */
[----:B------:R-:W-:Y:S02]  /*16a0*/  HADD2.F32 R4, -RZ, R4.H1_H1 ;  /* 0x30000004ff047230 */ /* 0x000fe40000004100 */
[----:B------:R-:W-:Y:S02]  /*16b0*/  HADD2.F32 R97, -RZ, R70.H1_H1 ;  /* 0x30000046ff617230 */ /* 0x000fe40000004100 */
[----:B------:R-:W-:Y:S01]  /*16c0*/  FADD.FTZ R3, R20, -R3 ;  /* 0x8000000314037221 */ /* 0x000fe20000010000 */
[----:B------:R-:W-:Y:S02]  /*16d0*/  HADD2.F32 R103, -RZ, R6.H0_H0 ;  /* 0x20000006ff677230 */ /* 0x000fe40000004100 */
[----:B------:R-:W-:-:S02]  /*16e0*/  HADD2.F32 R20, -RZ, R69.H0_H0 ;  /* 0x20000045ff147230 */ /* 0x000fc40000004100 */
[----:B------:R-:W-:Y:S01]  /*16f0*/  FADD.FTZ R97, R4, -R97 ;  /* 0x8000006104617221 */ /* 0x000fe20000010000 */
[----:B------:R-:W-:Y:S02]  /*1700*/  HADD2.F32 R6, -RZ, R6.H1_H1 ;  /* 0x30000006ff067230 */ /* 0x000fe40000004100 */
[----:B------:R-:W-:Y:S02]  /*1710*/  HADD2.F32 R123, -RZ, R8.H0_H0 ;  /* 0x20000008ff7b7230 */ /* 0x000fe40000004100 */
[----:B------:R-:W-:Y:S01]  /*1720*/  FADD.FTZ R20, R103, -R20 ;  /* 0x8000001467147221 */ /* 0x000fe20000010000 */
[----:B------:R-:W-:Y:S02]  /*1730*/  HADD2.F32 R99, -RZ, R69.H1_H1 ;  /* 0x30000045ff637230 */ /* 0x000fe40000004100 */
[----:B------:R-:W-:Y:S02]  /*1740*/  HADD2.F32 R94, -RZ, R68.H0_H0 ;  /* 0x20000044ff5e7230 */ /* 0x000fe40000004100 */
[----:B------:R-:W-:-:S02]  /*1750*/  HADD2.F32 R8, -RZ, R8.H1_H1 ;  /* 0x30000008ff087230 */ /* 0x000fc40000004100 */
[----:B------:R-:W-:Y:S01]  /*1760*/  FADD.FTZ R99, R6, -R99 ;  /* 0x8000006306637221 */ /* 0x000fe20000010000 */
[----:B------:R-:W-:Y:S02]  /*1770*/  HADD2.F32 R101, -RZ, R68.H1_H1 ;  /* 0x30000044ff657230 */ /* 0x000fe40000004100 */
[----:B------:R-:W-:Y:S01]  /*1780*/  FADD.FTZ R94, R123, -R94 ;  /* 0x8000005e7b5e7221 */ /* 0x000fe20000010000 */
[--C-:B------:R-:W-:Y:S02]  /*1790*/  HADD2.F32 R103, -RZ, R10.reuse.H0_H0 ;  /* 0x2000000aff677230 */ /* 0x100fe40000004100 */
[--C-:B------:R-:W-:Y:S02]  /*17a0*/  HADD2.F32 R4, -RZ, R67.reuse.H0_H0 ;  /* 0x20000043ff047230 */ /* 0x100fe40000004100 */
        /* <DEDUP_REMOVED lines=10> */
[----:B------:R-:W-:-:S02]  /*1850*/  HADD2.F32 R118, -RZ, R64.H1_H1 ;  /* 0x30000040ff767230 */ /* 0x000fc40000004100 */
[----:B------:R-:W-:Y:S02]  /*1860*/  HADD2.F32 R90, -RZ, R76.H1_H1 ;  /* 0x3000004cff5a7230 */ /* 0x000fe40000004100 */
[----:B------:R-:W-:Y:S02]  /*1870*/  HADD2.F32 R8, -RZ, R66.H0_H0 ;  /* 0x20000042ff087230 */ /* 0x000fe40000004100 */
[----:B------:R-:W-:Y:S01]  /*1880*/  FADD.FTZ R118, R133, -R118 ;  /* 0x8000007685767221 */ /* 0x000fe20000010000 */
[----:B------:R-:W-:Y:S01]  /*1890*/  HADD2.F32 R131, -RZ, R91.H0_H0 ;  /* 0x2000005bff837230 */ /* 0x000fe20000004100 */
[----:B------:R-:W0:Y:S01]  /*18a0*/  MUFU.RCP R108, R90 ;  /* 0x0000005a006c7308 */ /* 0x000e220000001000 */
[----:B------:R-:W-:Y:S02]  /*18b0*/  HADD2.F32 R12, -RZ, R64.H0_H0 ;  /* 0x20000040ff0c7230 */ /* 0x000fe40000004100 */
[----:B------:R-:W-:Y:S01]  /*18c0*/  FADD.FTZ R100, R125, -R8 ;  /* 0x800000087d647221 */ /* 0x000fe20000010000 */
[----:B------:R-:W-:-:S02]  /*18d0*/  HADD2.F32 R129, -RZ, R89.H0_H0 ;  /* 0x20000059ff817230 */ /* 0x000fc40000004100 */
[----:B------:R-:W-:Y:S02]  /*18e0*/  HADD2.F32 R89, -RZ, R89.H1_H1 ;  /* 0x30000059ff597230 */ /* 0x000fe40000004100 */
[----:B------:R-:W-:Y:S01]  /*18f0*/  FADD.FTZ R91, R131, -R12 ;  /* 0x8000000c835b7221 */ /* 0x000fe20000010000 */
[----:B------:R-:W-:Y:S02]  /*1900*/  HADD2.F32 R10, -RZ, R65.H1_H1 ;  /* 0x30000041ff0a7230 */ /* 0x000fe40000004100 */
[----:B------:R-:W-:Y:S02]  /*1910*/  HADD2.F32 R130, -RZ, R98.H0_H0 ;  /* 0x20000062ff827230 */ /* 0x000fe40000004100 */
[--C-:B------:R-:W-:Y:S02]  /*1920*/  HADD2.F32 R133, -RZ, R2.reuse.H0_H0 ;  /* 0x20000002ff857230 */ /* 0x100fe40000004100 */
[----:B------:R-:W-:Y:S01]  /*1930*/  FADD.FTZ R89, R89, -R10 ;  /* 0x8000000a59597221 */ /* 0x000fe20000010000 */
[----:B------:R-:W-:Y:S01]  /*1940*/  HADD2.F32 R135, -RZ, R2.H1_H1 ;  /* 0x30000002ff877230 */ /* 0x000fe20000004100 */
[----:B------:R-:W1:Y:S01]  /*1950*/  MUFU.RCP R0, R130 ;  /* 0x0000008200007308 */ /* 0x000e620000001000 */
[----:B------:R-:W-:-:S02]  /*1960*/  HADD2.F32 R9, -RZ, R76.H0_H0 ;  /* 0x2000004cff097230 */ /* 0x000fc40000004100 */
[----:B------:R-:W-:Y:S02]  /*1970*/  HADD2.F32 R8, -RZ, R65.H0_H0 ;  /* 0x20000041ff087230 */ /* 0x000fe40000004100 */
[----:B0-----:R-:W-:Y:S01]  /*1980*/  FMUL.FTZ R108, R103, R108 ;  /* 0x0000006c676c7220 */ /* 0x001fe20000410000 */
[----:B------:R-:W-:Y:S02]  /*1990*/  HADD2.F32 R131, -RZ, R93.H0_H0 ;  /* 0x2000005dff837230 */ /* 0x000fe40000004100 */
[----:B------:R-:W-:Y:S01]  /*19a0*/  HADD2.F32 R2, -RZ, R63.H0_H0 ;  /* 0x2000003fff027230 */ /* 0x000fe20000004100 */
[----:B------:R-:W0:Y:S01]  /*19b0*/  MUFU.RCP R109, R9 ;  /* 0x00000009006d7308 */ /* 0x000e220000001000 */
[----:B------:R-:W-:Y:S02]  /*19c0*/  HADD2.F32 R13, -RZ, R78.H0_H0 ;  /* 0x2000004eff0d7230 */ /* 0x000fe40000004100 */
[----:B------:R-:W-:Y:S01]  /*19d0*/  FADD.FTZ R116, R129, -R8 ;  /* 0x8000000881747221 */ /* 0x000fe20000010000 */
[----:B------:R-:W-:-:S02]  /*19e0*/  HADD2.F32 R5, -RZ, R75.H0_H0 ;  /* 0x2000004bff057230 */ /* 0x000fc40000004100 */
[----:B------:R-:W-:Y:S01]  /*19f0*/  FADD.FTZ R2, R131, -R2 ;  /* 0x8000000283027221 */ /* 0x000fe20000010000 */
[----:B------:R-:W-:Y:S02]  /*1a00*/  HADD2.F32 R7, -RZ, R74.H0_H0 ;  /* 0x2000004aff077230 */ /* 0x000fe40000004100 */
[----:B------:R-:W-:Y:S01]  /*1a10*/  HADD2.F32 R6, -RZ, R72.H0_H0 ;  /* 0x20000048ff067230 */ /* 0x000fe20000004100 */
[----:B------:R-:W2:Y:S01]  /*1a20*/  MUFU.RCP R113, R13 ;  /* 0x0000000d00717308 */ /* 0x000ea20000001000 */
[----:B------:R-:W-:Y:S02]  /*1a30*/  HADD2.F32 R4, -RZ, R73.H1_H1 ;  /* 0x30000049ff047230 */ /* 0x000fe40000004100 */
[----:B-1----:R-:W-:Y:S01]  /*1a40*/  FMUL.FTZ R0, R3, R0 ;  /* 0x0000000003007220 */ /* 0x002fe20000410000 */
[--C-:B------:R-:W-:Y:S02]  /*1a50*/  HADD2.F32 R10, -RZ, R71.reuse.H0_H0 ;  /* 0x20000047ff0a7230 */ /* 0x100fe40000004100 */
[----:B------:R-:W-:-:S02]  /*1a60*/  HADD2.F32 R12, -RZ, R71.H1_H1 ;  /* 0x30000047ff0c7230 */ /* 0x000fc40000004100 */
[----:B------:R-:W-:Y:S01]  /*1a70*/  HADD2.F32 R126, -RZ, R98.H1_H1 ;  /* 0x30000062ff7e7230 */ /* 0x000fe20000004100 */
[----:B------:R-:W1:Y:S01]  /*1a80*/  MUFU.RCP R107, R5 ;  /* 0x00000005006b7308 */ /* 0x000e620000001000 */
[----:B------:R-:W-:Y:S02]  /*1a90*/  HADD2.F32 R88, -RZ, R74.H1_H1 ;  /* 0x3000004aff587230 */ /* 0x000fe40000004100 */
[----:B0-----:R-:W-:Y:S01]  /*1aa0*/  FMUL.FTZ R109, R96, R109 ;  /* 0x0000006d606d7220 */ /* 0x001fe20000410000 */
[----:B------:R-:W-:Y:S02]  /*1ab0*/  HADD2.F32 R11, -RZ, R77.H0_H0 ;  /* 0x2000004dff0b7230 */ /* 0x000fe40000004100 */
[----:B------:R-:W-:Y:S02]  /*1ac0*/  HADD2.F32 R86, -RZ, R75.H1_H1 ;  /* 0x3000004bff567230 */ /* 0x000fe40000004100 */
[----:B------:R-:W-:Y:S01]  /*1ad0*/  HADD2.F32 R8, -RZ, R72.H1_H1 ;  /* 0x30000048ff087230 */ /* 0x000fe20000004100 */
[----:B------:R-:W0:Y:S01]  /*1ae0*/  MUFU.RCP R105, R7 ;  /* 0x0000000700697308 */ /* 0x000e220000001000 */
[----:B------:R-:W-:-:S02]  /*1af0*/  HADD2.F32 R128, -RZ, R78.H1_H1 ;  /* 0x3000004eff807230 */ /* 0x000fc40000004100 */
[----:B--2---:R-:W-:Y:S01]  /*1b00*/  FMUL.FTZ R113, R20, R113 ;  /* 0x0000007114717220 */ /* 0x004fe20000410000 */
[--C-:B------:R-:W-:Y:S02]  /*1b10*/  HADD2.F32 R120, -RZ, R62.reuse.H0_H0 ;  /* 0x2000003eff787230 */ /* 0x100fe40000004100 */
[----:B------:R-:W-:Y:S02]  /*1b20*/  HADD2.F32 R122, -RZ, R62.H1_H1 ;  /* 0x3000003eff7a7230 */ /* 0x000fe40000004100 */
[----:B------:R-:W-:Y:S01]  /*1b30*/  HADD2.F32 R103, -RZ, R115.H0_H0 ;  /* 0x20000073ff677230 */ /* 0x000fe20000004100 */
[----:B------:R-:W2:Y:S01]  /*1b40*/  MUFU.RCP R127, R6 ;  /* 0x00000006007f7308 */ /* 0x000ea20000001000 */
[----:B------:R-:W-:Y:S02]  /*1b50*/  HADD2.F32 R92, -RZ, R77.H1_H1 ;  /* 0x3000004dff5c7230 */ /* 0x000fe40000004100 */
[----:B------:R-:W-:Y:S01]  /*1b60*/  FADD.FTZ R120, R133, -R120 ;  /* 0x8000007885787221 */ /* 0x000fe20000010000 */
[----:B------:R-:W-:Y:S01]  /*1b70*/  FADD.FTZ R122, R135, -R122 ;  /* 0x8000007a877a7221 */ /* 0x000fe20000010000 */
[----:B------:R-:W-:-:S02]  /*1b80*/  HADD2.F32 R115, -RZ, R115.H1_H1 ;  /* 0x30000073ff737230 */ /* 0x000fc40000004100 */
[----:B------:R-:W-:Y:S01]  /*1b90*/  FMUL.FTZ R3, R130, R103 ;  /* 0x0000006782037220 */ /* 0x000fe20000410000 */
[----:B------:R-:W-:Y:S02]  /*1ba0*/  HADD2.F32 R132, -RZ, R93.H1_H1 ;  /* 0x3000005dff847230 */ /* 0x000fe40000004100 */
[----:B-1----:R-:W-:Y:S01]  /*1bb0*/  FMUL.FTZ R107, R100, R107 ;  /* 0x0000006b646b7220 */ /* 0x002fe20000410000 */
[----:B------:R-:W1:Y:S01]  /*1bc0*/  MUFU.RCP R125, R4 ;  /* 0x00000004007d7308 */ /* 0x000e620000001000 */
[----:B------:R-:W-:Y:S02]  /*1bd0*/  HADD2.F32 R93, -RZ, R63.H1_H1 ;  /* 0x3000003fff5d7230 */ /* 0x000fe40000004100 */
[----:B0-----:R-:W-:Y:S01]  /*1be0*/  FMUL.FTZ R105, R116, R105 ;  /* 0x0000006974697220 */ /* 0x001fe20000410000 */
[----:B------:R-:W-:Y:S02]  /*1bf0*/  HADD2.F32 R116, -RZ, R117.H0_H0 ;  /* 0x20000075ff747230 */ /* 0x000fe40000004100 */
[----:B------:R-:W-:Y:S01]  /*1c00*/  FMUL.FTZ R141, R126, R115 ;  /* 0x000000737e8d7220 */ /* 0x000fe20000410000 */
[----:B------:R-:W-:-:S02]  /*1c10*/  HADD2.F32 R135, -RZ, R16.H1_H1 ;  /* 0x30000010ff877230 */ /* 0x000fc40000004100 */
[----:B------:R-:W-:Y:S01]  /*1c20*/  FADD.FTZ R93, R132, -R93 ;  /* 0x8000005d845d7221 */ /* 0x000fe20000010000 */
[----:B------:R-:W-:Y:S01]  /*1c30*/  HADD2.F32 R117, -RZ, R117.H1_H1 ;  /* 0x30000075ff757230 */ /* 0x000fe20000004100 */
[----:B------:R-:W0:Y:S01]  /*1c40*/  MUFU.RCP R129, R10 ;  /* 0x0000000a00817308 */ /* 0x000e220000001000 */
[----:B------:R-:W-:Y:S02]  /*1c50*/  HADD2.F32 R84, -RZ, R73.H0_H0 ;  /* 0x20000049ff547230 */ /* 0x000fe40000004100 */
[----:B--2---:R-:W-:Y:S01]  /*1c60*/  FMUL.FTZ R96, R2, R127 ;  /* 0x0000007f02607220 */ /* 0x004fe20000410000 */
[----:B------:R-:W-:Y:S02]  /*1c70*/  HADD2.F32 R127, -RZ, R80.H1_H1 ;  /* 0x30000050ff7f7230 */ /* 0x000fe40000004100 */
[----:B------:R-:W-:Y:S01]  /*1c80*/  FMUL.FTZ R139, R128, R117 ;  /* 0x00000075808b7220 */ /* 0x000fe20000410000 */
[--C-:B------:R-:W-:Y:S02]  /*1c90*/  HADD2.F32 R133, -RZ, R95.reuse.H0_H0 ;  /* 0x2000005fff857230 */ /* 0x100fe40000004100 */
[----:B------:R-:W-:Y:S01]  /*1ca0*/  FMUL.FTZ R157, R8, R135 ;  /* 0x00000087089d7220 */ /* 0x000fe20000410000 */
[----:B------:R-:W-:Y:S01]  /*1cb0*/  HADD2.F32 R143, -RZ, R95.H1_H1 ;  /* 0x3000005fff8f7230 */ /* 0x000fe20000004100 */
[----:B------:R-:W2:Y:S01]  /*1cc0*/  MUFU.RCP R131, R12 ;  /* 0x0000000c00837308 */ /* 0x000ea20000001000 */
[----:B------:R-:W-:Y:S01]  /*1cd0*/  FMUL.FTZ R149, R88, R127 ;  /* 0x0000007f58957220 */ /* 0x000fe20000410000 */
[----:B-1----:R-:W-:Y:S01]  /*1ce0*/  FMUL.FTZ R100, R118, R125 ;  /* 0x0000007d76647220 */ /* 0x002fe20000410000 */
[----:B------:R-:W-:-:S02]  /*1cf0*/  HADD2.F32 R125, -RZ, R18.H0_H0 ;  /* 0x20000012ff7d7230 */ /* 0x000fc40000004100 */
[----:B------:R-:W-:Y:S01]  /*1d00*/  FMUL.FTZ R159, R10, R133 ;  /* 0x000000850a9f7220 */ /* 0x000fe20000410000 */
[--C-:B------:R-:W-:Y:S02]  /*1d10*/  HADD2.F32 R118, -RZ, R119.reuse.H0_H0 ;  /* 0x20000077ff767230 */ /* 0x100fe40000004100 */
[----:B------:R-:W-:Y:S01]  /*1d20*/  FMUL.FTZ R161, R12, R143 ;  /* 0x0000008f0ca17220 */ /* 0x000fe20000410000 */
[----:B------:R-:W-:Y:S01]  /*1d30*/  HADD2.F32 R119, -RZ, R119.H1_H1 ;  /* 0x30000077ff777230 */ /* 0x000fe20000004100 */
[----:B------:R1:W3:Y:S01]  /*1d40*/  MUFU.RCP R114, R126 ;  /* 0x0000007e00727308 */ /* 0x0002e20000001000 */
[----:B------:R-:W-:Y:S01]  /*1d50*/  FMUL.FTZ R151, R84, R125 ;  /* 0x0000007d54977220 */ /* 0x000fe20000410000 */
[----:B0-----:R-:W-:Y:S01]  /*1d60*/  FMUL.FTZ R20, R120, R129 ;  /* 0x0000008178147220 */ /* 0x001fe20000410000 */
[----:B------:R-:W-:Y:S02]  /*1d70*/  HADD2.F32 R129, -RZ, R16.H0_H0 ;  /* 0x20000010ff817230 */ /* 0x000fe40000004100 */
[----:B------:R-:W-:Y:S01]  /*1d80*/  FFMA.FTZ R16, R3, R0, RZ ;  /* 0x0000000003107223 */ /* 0x000fe200000100ff */
[----:B------:R-:W-:-:S02]  /*1d90*/  HADD2.F32 R120, -RZ, R121.H0_H0 ;  /* 0x20000079ff787230 */ /* 0x000fc40000004100 */
[----:B------:R-:W-:Y:S01]  /*1da0*/  FMUL.FTZ R137, R92, R119 ;  /* 0x000000775c897220 */ /* 0x000fe20000410000 */
[----:B------:R-:W-:Y:S01]  /*1db0*/  HADD2.F32 R121, -RZ, R121.H1_H1 ;  /* 0x30000079ff797230 */ /* 0x000fe20000004100 */
[----:B------:R-:W0:Y:S01]  /*1dc0*/  MUFU.RCP R104, R88 ;  /* 0x0000005800687308 */ /* 0x000e220000001000 */
[----:B-1----:R-:W-:Y:S01]  /*1dd0*/  FMUL.FTZ R126, R13, R116 ;  /* 0x000000740d7e7220 */ /* 0x002fe20000410000 */
[----:B--2---:R-:W-:Y:S01]  /*1de0*/  FMUL.FTZ R2, R122, R131 ;  /* 0x000000837a027220 */ /* 0x004fe20000410000 */
[----:B------:R-:W-:Y:S02]  /*1df0*/  HADD2.F32 R131, -RZ, R18.H1_H1 ;  /* 0x30000012ff837230 */ /* 0x000fe40000004100 */
[----:B------:R-:W-:Y:S01]  /*1e00*/  FADD.FTZ R18, RZ, R3 ;  /* 0x00000003ff127221 */ /* 0x000fe20000010000 */
[----:B------:R-:W-:Y:S02]  /*1e10*/  HADD2.F32 R122, -RZ, R82.H0_H0 ;  /* 0x20000052ff7a7230 */ /* 0x000fe40000004100 */
[----:B------:R-:W-:Y:S01]  /*1e20*/  FMUL.FTZ R145, R90, R121 ;  /* 0x000000795a917220 */ /* 0x000fe20000410000 */
[----:B------:R-:W-:Y:S01]  /*1e30*/  FMUL.FTZ R155, R6, R129 ;  /* 0x00000081069b7220 */ /* 0x000fe20000410000 */
[----:B------:R-:W1:Y:S01]  /*1e40*/  MUFU.RCP R111, R11 ;  /* 0x0000000b006f7308 */ /* 0x000e620000001000 */
[----:B------:R-:W-:Y:S01]  /*1e50*/  FMUL.FTZ R153, R4, R131 ;  /* 0x0000008304997220 */ /* 0x000fe20000410000 */
[----:B---3--:R-:W-:Y:S01]  /*1e60*/  FMUL.FTZ R114, R97, R114 ;  /* 0x0000007261727220 */ /* 0x008fe20000410000 */
[----:B------:R-:W-:Y:S01]  /*1e70*/  FMUL.FTZ R95, R120, R109 ;  /* 0x0000006d785f7220 */ /* 0x000fe20000410000 */
[----:B------:R-:W-:Y:S01]  /*1e80*/  FMUL.FTZ R97, R122, R107 ;  /* 0x0000006b7a617220 */ /* 0x000fe20000410000 */
[----:B------:R-:W-:Y:S01]  /*1e90*/  FMUL.FTZ R163, R129, R96 ;  /* 0x0000006081a37220 */ /* 0x000fe20000410000 */
[----:B------:R-:W-:Y:S01]  /*1ea0*/  FFMA.FTZ R13, R141, R114, R16 ;  /* 0x000000728d0d7223 */ /* 0x000fe20000010010 */
[----:B------:R-:W-:Y:S01]  /*1eb0*/  FMUL.FTZ R16, R9, R120 ;  /* 0x0000007809107220 */ /* 0x000fe20000410000 */
[----:B------:R-:W2:Y:S01]  /*1ec0*/  MUFU.RCP R106, R86 ;  /* 0x00000056006a7308 */ /* 0x000ea20000001000 */
[----:B------:R-:W-:Y:S01]  /*1ed0*/  FMUL.FTZ R165, R133, R20 ;  /* 0x0000001485a57220 */ /* 0x000fe20000410000 */
[----:B0-----:R-:W-:Y:S01]  /*1ee0*/  FMUL.FTZ R104, R89, R104 ;  /* 0x0000006859687220 */ /* 0x001fe20000410000 */
[----:B------:R-:W-:Y:S01]  /*1ef0*/  FADD.FTZ R89, R18, R141 ;  /* 0x0000008d12597221 */ /* 0x000fe20000010000 */
[----:B------:R-:W-:Y:S01]  /*1f00*/  FMUL.FTZ R18, R11, R118 ;  /* 0x000000760b127220 */ /* 0x000fe20000410000 */
[----:B------:R-:W-:Y:S01]  /*1f10*/  FMUL.FTZ R134, R143, R2 ;  /* 0x000000028f867220 */ /* 0x000fe20000410000 */
[----:B------:R-:W-:-:S02]  /*1f20*/  FMUL.FTZ R90, R127, R104 ;  /* 0x000000687f5a7220 */ /* 0x000fc40000410000 */
[----:B------:R-:W0:Y:S01]  /*1f30*/  MUFU.RCP R124, R8 ;  /* 0x00000008007c7308 */ /* 0x000e220000001000 */
[----:B-1----:R-:W-:-:S07]  /*1f40*/  FMUL.FTZ R111, R94, R111 ;  /* 0x0000006f5e6f7220 */ /* 0x002fce0000410000 */
[----:B------:R1:W3:Y:S01]  /*1f50*/  MUFU.RCP R112, R128 ;  /* 0x0000008000707308 */ /* 0x0002e20000001000 */
[----:B--2---:R-:W-:Y:S01]  /*1f60*/  FMUL.FTZ R106, R123, R106 ;  /* 0x0000006a7b6a7220 */ /* 0x004fe20000410000 */
[----:B------:R-:W-:Y:S02]  /*1f70*/  HADD2.F32 R123, -RZ, R82.H1_H1 ;  /* 0x30000052ff7b7230 */ /* 0x000fe40000004100 */
[----:B------:R-:W-:Y:S01]  /*1f80*/  FADD.FTZ R82, R89, R126 ;  /* 0x0000007e59527221 */ /* 0x000fe20000010000 */
[----:B------:R-:W-:-:S03]  /*1f90*/  FMUL.FTZ R89, R103, R0 ;  /* 0x0000000067597220 */ /* 0x000fc60000410000 */
[----:B------:R-:W2:Y:S01]  /*1fa0*/  MUFU.RCP R110, R92 ;  /* 0x0000005c006e7308 */ /* 0x000ea20000001000 */
[----:B------:R-:W-:Y:S01]  /*1fb0*/  FADD.FTZ R11, R82, R139 ;  /* 0x0000008b520b7221 */ /* 0x000fe20000010000 */
[----:B0-----:R-:W-:Y:S01]  /*1fc0*/  FMUL.FTZ R94, R93, R124 ;  /* 0x0000007c5d5e7220 */ /* 0x001fe20000410000 */
[----:B------:R-:W-:Y:S02]  /*1fd0*/  HADD2.F32 R124, -RZ, R80.H0_H0 ;  /* 0x20000050ff7c7230 */ /* 0x000fe40000004100 */
[----:B------:R-:W-:Y:S01]  /*1fe0*/  FFMA.FTZ R80, R126, R113, R13 ;  /* 0x000000717e507223 */ /* 0x000fe2000001000d */
[----:B------:R-:W-:Y:S01]  /*1ff0*/  FADD.FTZ R82, R11, R18 ;  /* 0x000000120b527221 */ /* 0x000fe20000010000 */
[----:B-1----:R-:W-:Y:S01]  /*2000*/  FMUL.FTZ R128, R5, R122 ;  /* 0x0000007a05807220 */ /* 0x002fe20000410000 */
[----:B------:R-:W-:Y:S01]  /*2010*/  FMUL.FTZ R147, R86, R123 ;  /* 0x0000007b56937220 */ /* 0x000fe20000410000 */
[----:B------:R-:W-:Y:S01]  /*2020*/  FMUL.FTZ R130, R7, R124 ;  /* 0x0000007c07827220 */ /* 0x000fe20000410000 */
[----:B------:R-:W-:Y:S01]  /*2030*/  FADD.FTZ R7, R82, R137 ;  /* 0x0000008952077221 */ /* 0x000fe20000010000 */
[----:B---3--:R-:W-:Y:S01]  /*2040*/  FMUL.FTZ R112, R99, R112 ;  /* 0x0000007063707220 */ /* 0x008fe20000410000 */
[----:B------:R0:W1:Y:S01]  /*2050*/  MUFU.RCP R102, R84 ;  /* 0x0000005400667308 */ /* 0x0000620000001000 */
[----:B------:R-:W-:Y:S01]  /*2060*/  FMUL.FTZ R93, R118, R111 ;  /* 0x0000006f765d7220 */ /* 0x000fe20000410000 */
[----:B------:R-:W-:Y:S01]  /*2070*/  FMUL.FTZ R86, R121, R108 ;  /* 0x0000006c79567220 */ /* 0x000fe20000410000 */
[-C--:B------:R-:W-:Y:S01]  /*2080*/  FFMA.FTZ R9, R139, R112.reuse, R80 ;  /* 0x000000708b097223 */ /* 0x080fe20000010050 */
[----:B------:R-:W-:Y:S01]  /*2090*/  FMUL.FTZ R82, R117, R112 ;  /* 0x0000007075527220 */ /* 0x000fe20000410000 */
[----:B------:R-:W-:Y:S01]  /*20a0*/  FMUL.FTZ R88, R123, R106 ;  /* 0x0000006a7b587220 */ /* 0x000fe20000410000 */
[----:B------:R-:W-:Y:S01]  /*20b0*/  FMUL.FTZ R99, R124, R105 ;  /* 0x000000697c637220 */ /* 0x000fe20000410000 */
[----:B--2---:R-:W-:Y:S01]  /*20c0*/  FMUL.FTZ R110, R101, R110 ;  /* 0x0000006e656e7220 */ /* 0x004fe20000410000 */
[----:B------:R-:W-:Y:S01]  /*20d0*/  FFMA.FTZ R80, R18, R111, R9 ;  /* 0x0000006f12507223 */ /* 0x000fe20000010009 */
[----:B------:R-:W-:Y:S01]  /*20e0*/  FMUL.FTZ R92, R131, R100 ;  /* 0x00000064835c7220 */ /* 0x000fe20000410000 */
[----:B------:R-:W-:Y:S01]  /*20f0*/  FMUL.FTZ R132, R135, R94 ;  /* 0x0000005e87847220 */ /* 0x000fe20000410000 */
[-C--:B0-----:R-:W-:Y:S01]  /*2100*/  FMUL.FTZ R84, R119, R110.reuse ;  /* 0x0000006e77547220 */ /* 0x081fe20000410000 */
[----:B------:R-:W-:Y:S01]  /*2110*/  FFMA.FTZ R5, R137, R110, R80 ;  /* 0x0000006e89057223 */ /* 0x000fe20000010050 */
[----:B------:R-:W-:-:S03]  /*2120*/  FADD.FTZ R80, R7, R16 ;  /* 0x0000001007507221 */ /* 0x000fc60000010000 */
[----:B------:R-:W-:Y:S01]  /*2130*/  FFMA.FTZ R4, R16, R109, R5 ;  /* 0x0000006d10047223 */ /* 0x000fe20000010005 */
[----:B------:R-:W-:Y:S01]  /*2140*/  FADD.FTZ R7, R80, R145 ;  /* 0x0000009150077221 */ /* 0x000fe20000010000 */
[----:B-1----:R-:W-:Y:S01]  /*2150*/  FMUL.FTZ R102, R91, R102 ;  /* 0x000000665b667220 */ /* 0x002fe20000410000 */
[----:B------:R-:W-:Y:S01]  /*2160*/  FMUL.FTZ R80, R115, R114 ;  /* 0x0000007273507220 */ /* 0x000fe20000410000 */
[----:B------:R-:W-:Y:S01]  /*2170*/  FFMA.FTZ R5, R145, R108, R4 ;  /* 0x0000006c91057223 */ /* 0x000fe20000010004 */
[----:B------:R-:W-:Y:S01]  /*2180*/  FADD.FTZ R6, R7, R128 ;  /* 0x0000008007067221 */ /* 0x000fe20000010000 */
[----:B------:R-:W-:Y:S01]  /*2190*/  FMUL.FTZ R91, R116, R113 ;  /* 0x00000071745b7220 */ /* 0x000fe20000410000 */
[----:B------:R-:W-:Y:S01]  /*21a0*/  FMUL.FTZ R101, R125, R102 ;  /* 0x000000667d657220 */ /* 0x000fe20000410000 */
[----:B------:R-:W-:Y:S01]  /*21b0*/  FFMA.FTZ R4, R128, R107, R5 ;  /* 0x0000006b80047223 */ /* 0x000fe20000010005 */
[----:B------:R-:W-:-:S03]  /*21c0*/  FADD.FTZ R7, R6, R147 ;  /* 0x0000009306077221 */ /* 0x000fc60000010000 */
        /* <DEDUP_REMOVED lines=16> */
[----:B------:R-:W-:-:S07]  /*22d0*/  FFMA.FTZ R5, R161, R2, R4 ;  /* 0x00000002a1057223 */ /* 0x000fce0000010004 */
.L_x_2463:
[----:B------:R-:W0:Y:S01]  /*22e0*/  SHFL.DOWN PT, R7, R6, 0x10, 0x1f ;  /* 0x0a001f0006077f89 */ /* 0x000e2200000e0000 */
[----:B------:R-:W-:Y:S01]  /*22f0*/  LOP3.LUT P3, RZ, R79, 0x1f, RZ, 0xc0, !PT ;  /* 0x0000001f4fff7812 */ /* 0x000fe2000786c0ff */
        /* <DEDUP_REMOVED lines=52> */
[----:B--2---:R-:W-:-:S03]  /*2640*/  @!P3 LEA R22, R13, R8, 0x18 ;  /* 0x000000080d16b211 */ /* 0x004fc600078ec0ff */
        /* <DEDUP_REMOVED lines=57> */
[----:B------:R-:W-:Y:S01]  /*29e0*/  F2FP.F16.F32.PACK_AB R103, R0, R5 ;  /* 0x000000050067723e */ /* 0x000fe200000000ff */
[----:B------:R-:W0:Y:S01]  /*29f0*/  LDC.64 R2, c[0x0][0x3f0] ;  /* 0x0000fc00ff027b82 */ /* 0x000e220000000a00 */
[----:B------:R-:W-:Y:S01]  /*2a00*/  F2FP.F16.F32.PACK_AB R113, R4, R113 ;  /* 0x000000710471723e */ /* 0x000fe200000000ff */
        /* <DEDUP_REMOVED lines=30> */
[----:B-1----:R-:W-:Y:S01]  /*2bf0*/  IADD3 R24, PT, PT, R24, R4, RZ ;  /* 0x0000000418187210 */ /* 0x002fe20007ffe0ff */
[--C-:B------:R-:W-:Y:S01]  /*2c00*/  IMAD.WIDE.U32 R8, R85, 0x4, R2.reuse ;  /* 0x0000000455087825 */ /* 0x100fe200078e0002 */
[----:B------:R-:W-:Y:S01]  /*2c10*/  F2FP.F16.F32.PACK_AB R107, R10, R107 ;  /* 0x0000006b0a6b723e */ /* 0x000fe200000000ff */
[----:B------:R1:W-:Y:S01]  /*2c20*/  STG.E desc[UR8][R6.64], R103 ;  /* 0x0000006706007986 */ /* 0x0003e2000c101908 */
[----:B------:R-:W-:Y:S01]  /*2c30*/  ISETP.GE.AND P0, PT, R24, R5, PT ;  /* 0x000000051800720c */ /* 0x000fe20003f06270 */
        /* <DEDUP_REMOVED lines=43> */
.L_x_2459:
[----:B------:R-:W0:Y:S01]  /*2ef0*/  LDC.64 R32, c[0x0][0x3e0] ;  /* 0x0000f800ff207b82 */ /* 0x000e220000000a00 */
[----:B------:R-:W-:-:S06]  /*2f00*/  UIMAD UR4, UR6, 0x480, URZ ;  /* 0x00000480060478a4 */ /* 0x000fcc000f8e02ff */
[----:B--2---:R-:W-:Y:S01]  /*2f10*/  LOP3.LUT R5, R79, UR4, RZ, 0xfc, !PT ;  /* 0x000000044f057c12 */ /* 0x004fe2000f8efcff */
[----:B------:R-:W2:Y:S03]  /*2f20*/  LDC.64 R34, c[0x0][0x3e8] ;  /* 0x0000fa00ff227b82 */ /* 0x000ea60000000a00 */
[C---:B-1----:R-:W-:Y:S02]  /*2f30*/  IADD3 R11, PT, PT, R5.reuse, 0x80, RZ ;  /* 0x00000080050b7810 */ /* 0x042fe40007ffe0ff */
[C---:B------:R-:W-:Y:S02]  /*2f40*/  IADD3 R15, PT, PT, R5.reuse, 0x100, RZ ;  /* 0x00000100050f7810 */ /* 0x040fe40007ffe0ff */
[C---:B------:R-:W-:Y:S02]  /*2f50*/  IADD3 R19, PT, PT, R5.reuse, 0x180, RZ ;  /* 0x0000018005137810 */ /* 0x040fe40007ffe0ff */
[----:B------:R-:W-:-:S02]  /*2f60*/  IADD3 R23, PT, PT, R5, 0x200, RZ ;  /* 0x0000020005177810 */ /* 0x000fc40007ffe0ff */
[C---:B------:R-:W-:Y:S02]  /*2f70*/  IADD3 R27, PT, PT, R5.reuse, 0x280, RZ ;  /* 0x00000280051b7810 */ /* 0x040fe40007ffe0ff */
[C---:B------:R-:W-:Y:S02]  /*2f80*/  IADD3 R31, PT, PT, R5.reuse, 0x300, RZ ;  /* 0x00000300051f7810 */ /* 0x040fe40007ffe0ff */
[C---:B-----5:R-:W-:Y:S01]  /*2f90*/  IADD3 R63, PT, PT, R5.reuse, 0x380, RZ ;  /* 0x00000380053f7810 */ /* 0x060fe20007ffe0ff */
[C---:B0-----:R-:W-:Y:S01]  /*2fa0*/  IMAD.WIDE.U32 R2, R5.reuse, 0x8, R32 ;  /* 0x0000000805027825 */ /* 0x041fe200078e0020 */
[----:B------:R-:W-:-:S03]  /*2fb0*/  IADD3 R65, PT, PT, R5, 0x400, RZ ;  /* 0x0000040005417810 */ /* 0x000fc60007ffe0ff */
[----:B------:R-:W-:Y:S01]  /*2fc0*/  IMAD.WIDE.U32 R6, R11, 0x8, R32 ;  /* 0x000000080b067825 */ /* 0x000fe200078e0020 */
[----:B------:R0:W-:Y:S03]  /*2fd0*/  STG.E.64 desc[UR8][R2.64], R42 ;  /* 0x0000002a02007986 */ /* 0x0001e6000c101b08 */
[----:B--2---:R-:W-:-:S04]  /*2fe0*/  IMAD.WIDE.U32 R4, R5, 0x8, R34 ;  /* 0x0000000805047825 */ /* 0x004fc800078e0022 */
        /* <DEDUP_REMOVED lines=33> */
.L_x_2465:
        /* <DEDUP_REMOVED lines=16> */
.L_x_3194:


//--------------------- .text._ZN10layer_norm22ln_bwd_finalize_kernelINS_22Kernel_traits_finalizeILj2304EffffjLj1024ELj4ENS_18Kernel_traits_baseILj2304EffffjLj1024EEEEEEEvNS_9BwdParamsE --------------------------
	.section	.text._ZN10layer_norm22ln_bwd_finalize_kernelINS_22Kernel_traits_finalizeILj2304EffffjLj1024ELj4ENS_18Kernel_traits_baseILj2304EffffjLj1024EEEEEEEvNS_9BwdParamsE,"ax",@progbits
	.align	128
        .global         _ZN10layer_norm22ln_bwd_finalize_kernelINS_22Kernel_traits_finalizeILj2304EffffjLj1024ELj4ENS_18Kernel_traits_baseILj2304EffffjLj1024EEEEEEEvNS_9BwdParamsE
        .type           _ZN10layer_norm22ln_bwd_finalize_kernelINS_22Kernel_traits_finalizeILj2304EffffjLj1024ELj4ENS_18Kernel_traits_baseILj2304EffffjLj1024EEEEEEEvNS_9BwdParamsE,@function
        .size           _ZN10layer_norm22ln_bwd_finalize_kernelINS_22Kernel_traits_finalizeILj2304EffffjLj1024ELj4ENS_18Kernel_traits_baseILj2304EffffjLj1024EEEEEEEvNS_9BwdParamsE,(.L_x_3195 - _ZN10layer_norm22ln_bwd_finalize_kernelINS_22Kernel_traits_finalizeILj2304EffffjLj1024ELj4ENS_18Kernel_traits_baseILj2304EffffjLj1024EEEEEEEvNS_9BwdParamsE)
        .other          _ZN10layer_norm22ln_bwd_finalize_kernelINS_22Kernel_traits_finalizeILj2304EffffjLj1024ELj4ENS_18Kernel_traits_baseILj2304EffffjLj1024EEEEEEEvNS_9BwdParamsE,@"STO_CUDA_ENTRY STV_DEFAULT"
_ZN10layer_norm22ln_bwd_finalize_kernelINS_22Kernel_traits_finalizeILj2304EffffjLj1024ELj4ENS_18Kernel_traits_baseILj2304EffffjLj1024EEEEEEEvNS_9BwdParamsE:
.text._ZN10layer_norm22ln_bwd_finalize_kernelINS_22Kernel_traits_finalizeILj2304EffffjLj1024ELj4ENS_18Kernel_traits_baseILj2304EffffjLj1024EEEEEEEvNS_9BwdParamsE:
        /* <DEDUP_REMOVED lines=37> */
.L_x_2470:
        /* <DEDUP_REMOVED lines=118> */
.L_x_2469:
[----:B------:R-:W-:Y:S05]  /*09b0*/  BSYNC.RECONVERGENT B1 ;  /* 0x0000000000017941 */ /* 0x000fea0003800200 */
.L_x_2468:
        /* <DEDUP_REMOVED lines=65> */
.L_x_2472:
[----:B------:R-:W-:Y:S05]  /*0dd0*/  BSYNC.RECONVERGENT B1 ;  /* 0x0000000000017941 */ /* 0x000fea0003800200 */
.L_x_2471:
        /* <DEDUP_REMOVED lines=37> */
.L_x_2474:
[----:B------:R-:W-:Y:S05]  /*1030*/  BSYNC.RECONVERGENT B1 ;  /* 0x0000000000017941 */ /* 0x000fea0003800200 */
.L_x_2473:
[----:B------:R-:W-:Y:S05]  /*1040*/  @!P1 BRA `(.L_x_2467) ;  /* 0x00000000003c9947 */ /* 0x000fea0003800000 */
[----:B------:R-:W0:Y:S01]  /*1050*/  LDC.64 R6, c[0x0][0x3e0] ;  /* 0x0000f800ff067b82 */ /* 0x000e220000000a00 */
[----:B------:R-:W-:Y:S01]  /*1060*/  IMAD R2, R15, 0x900, R11 ;  /* 0x000009000f027824 */ /* 0x000fe200078e020b */
[----:B------:R-:W-:-:S04]  /*1070*/  IADD3 R24, PT, PT, -R24, RZ, RZ ;  /* 0x000000ff18187210 */ /* 0x000fc80007ffe1ff */
[----:B------:R-:W-:Y:S02]  /*1080*/  IADD3 R11, PT, PT, R13, R2, RZ ;  /* 0x000000020d0b7210 */ /* 0x000fe40007ffe0ff */
[----:B------:R-:W1:Y:S05]  /*1090*/  LDC.64 R8, c[0x0][0x3e8] ;  /* 0x0000fa00ff087b82 */ /* 0x000e6a0000000a00 */
.L_x_2475:
        /* <DEDUP_REMOVED lines=10> */
.L_x_2467:
[----:B------:R-:W-:Y:S05]  /*1140*/  BSYNC.RECONVERGENT B0 ;  /* 0x0000000000007941 */ /* 0x000fea0003800200 */
.L_x_2466:
        /* <DEDUP_REMOVED lines=53> */
.L_x_2476:
        /* <DEDUP_REMOVED lines=14> */
.L_x_3195:


//--------------------- .text._ZN10layer_norm13ln_bwd_kernelINS_13Kernel_traitsIffffjLj2304ELj1ELj1ELj4ELj8ENS_18Kernel_traits_baseILj2304EffffjLj128EEEEEEEvNS_9BwdParamsE --------------------------
	.section	.text._ZN10layer_norm13ln_bwd_kernelINS_13Kernel_traitsIffffjLj2304ELj1ELj1ELj4ELj8ENS_18Kernel_traits_baseILj2304EffffjLj128EEEEEEEvNS_9BwdParamsE,"ax",@progbits
	.align	128
        .global         _ZN10layer_norm13ln_bwd_kernelINS_13Kernel_traitsIffffjLj2304ELj1ELj1ELj4ELj8ENS_18Kernel_traits_baseILj2304EffffjLj128EEEEEEEvNS_9BwdParamsE
        .type           _ZN10layer_norm13ln_bwd_kernelINS_13Kernel_traitsIffffjLj2304ELj1ELj1ELj4ELj8ENS_18Kernel_traits_baseILj2304EffffjLj128EEEEEEEvNS_9BwdParamsE,@function
        .size           _ZN10layer_norm13ln_bwd_kernelINS_13Kernel_traitsIffffjLj2304ELj1ELj1ELj4ELj8ENS_18Kernel_traits_baseILj2304EffffjLj128EEEEEEEvNS_9BwdParamsE,(.L_x_3196 - _ZN10layer_norm13ln_bwd_kernelINS_13Kernel_traitsIffffjLj2304ELj1ELj1ELj4ELj8ENS_18Kernel_traits_baseILj2304EffffjLj128EEEEEEEvNS_9BwdParamsE)
        .other          _ZN10layer_norm13ln_bwd_kernelINS_13Kernel_traitsIffffjLj2304ELj1ELj1ELj4ELj8ENS_18Kernel_traits_baseILj2304EffffjLj128EEEEEEEvNS_9BwdParamsE,@"STO_CUDA_ENTRY STV_DEFAULT"
_ZN10layer_norm13ln_bwd_kernelINS_13Kernel_traitsIffffjLj2304ELj1ELj1ELj4ELj8ENS_18Kernel_traits_baseILj2304EffffjLj128EEEEEEEvNS_9BwdParamsE:
.text._ZN10layer_norm13ln_bwd_kernelINS_13Kernel_traitsIffffjLj2304ELj1ELj1ELj4ELj8ENS_18Kernel_traits_baseILj2304EffffjLj128EEEEEEEvNS_9BwdParamsE:
        /* <DEDUP_REMOVED lines=33> */
.L_x_2477:
        /* <DEDUP_REMOVED lines=11> */
.L_x_2478:
        /* <DEDUP_REMOVED lines=19> */
[----:B------:R-:W-:-:S11]  /*03f0*/  CS2R R68, SRZ ;  /* 0x0000000000447805 */ /* 0x000fd6000001ff00 */
[----:B------:R-:W-:Y:S05]  /*0400*/  @P0 BRA `(.L_x_2479) ;  /* 0x0000002000440947 */ /* 0x000fea0003800000 */
[----:B------:R-:W0:Y:S01]  /*0410*/  S2R R3, SR_CgaCtaId ;  /* 0x0000000000037919 */ /* 0x000e220000008800 */
[----:B------:R-:W-:Y:S01]  /*0420*/  MOV R12, 0x400 ;  /* 0x00000400000c7802 */ /* 0x000fe20000000f00 */
        /* <DEDUP_REMOVED lines=21> */
.L_x_2484:
[----:B0-----:R-:W0:Y:S01]  /*0580*/  @!P1 LDC.64 R2, c[0x0][0x3a0] ;  /* 0x0000e800ff029b82 */ /* 0x001e220000000a00 */
        /* <DEDUP_REMOVED lines=17> */
[----:B0-----:R-:W-:-:S02]  /*06a0*/  IADD3 R5, PT, PT, R9, 0x200, RZ ;  /* 0x0000020009057810 */ /* 0x001fc40007ffe0ff */
[C---:B------:R-:W-:Y:S02]  /*06b0*/  IADD3 R4, PT, PT, R9.reuse, 0x280, RZ ;  /* 0x0000028009047810 */ /* 0x040fe40007ffe0ff */
[C---:B------:R-:W-:Y:S02]  /*06c0*/  IADD3 R3, PT, PT, R9.reuse, 0x300, RZ ;  /* 0x0000030009037810 */ /* 0x040fe40007ffe0ff */
[C---:B------:R-:W-:Y:S02]  /*06d0*/  IADD3 R2, PT, PT, R9.reuse, 0x380, RZ ;  /* 0x0000038009027810 */ /* 0x040fe40007ffe0ff */
[C---:B------:R-:W-:Y:S01]  /*06e0*/  IADD3 R0, PT, PT, R9.reuse, 0x400, RZ ;  /* 0x0000040009007810 */ /* 0x040fe20007ffe0ff */
[----:B-1----:R-:W-:-:S04]  /*06f0*/  IMAD.WIDE.U32 R72, R9, 0x8, R56 ;  /* 0x0000000809487825 */ /* 0x002fc800078e0038 */
[----:B------:R-:W-:Y:S02]  /*0700*/  IMAD.WIDE.U32 R70, R8, 0x8, R56 ;  /* 0x0000000808467825 */ /* 0x000fe400078e0038 */
[----:B------:R-:W5:Y:S02]  /*0710*/  LDG.E.64 R72, desc[UR6][R72.64] ;  /* 0x0000000648487981 */ /* 0x000f64000c1e1b00 */
[----:B--2---:R-:W-:Y:S02]  /*0720*/  IMAD.WIDE.U32 R40, R9, 0x8, R118 ;  /* 0x0000000809287825 */ /* 0x004fe400078e0076 */
        /* <DEDUP_REMOVED lines=33> */
.L_x_2480:
        /* <DEDUP_REMOVED lines=10> */
[C---:B0-----:R-:W-:Y:S01]  /*09e0*/  IADD3 R5, PT, PT, R9.reuse, 0x200, RZ ;  /* 0x0000020009057810 */ /* 0x041fe20007ffe0ff */
[----:B------:R-:W5:Y:S01]  /*09f0*/  LDG.E.64 R72, desc[UR6][R72.64] ;  /* 0x0000000648487981 */ /* 0x000f62000c1e1b00 */
[C---:B------:R-:W-:Y:S01]  /*0a00*/  IADD3 R4, PT, PT, R9.reuse, 0x280, RZ ;  /* 0x0000028009047810 */ /* 0x040fe20007ffe0ff */
[--C-:B------:R-:W-:Y:S01]  /*0a10*/  IMAD.WIDE.U32 R70, R8, 0x8, R56.reuse ;  /* 0x0000000808467825 */ /* 0x100fe200078e0038 */
[C---:B------:R-:W-:Y:S01]  /*0a20*/  IADD3 R3, PT, PT, R9.reuse, 0x300, RZ ;  /* 0x0000030009037810 */ /* 0x040fe20007ffe0ff */
[----:B------:R-:W5:Y:S01]  /*0a30*/  LDG.E.64 R40, desc[UR6][R40.64] ;  /* 0x0000000628287981 */ /* 0x000f62000c1e1b00 */
[----:B------:R-:W-:Y:S01]  /*0a40*/  IADD3 R2, PT, PT, R9, 0x380, RZ ;  /* 0x0000038009027810 */ /* 0x000fe20007ffe0ff */
        /* <DEDUP_REMOVED lines=32> */
.L_x_2481:
        /* <DEDUP_REMOVED lines=92> */
.L_x_2482:
        /* <DEDUP_REMOVED lines=17> */
[----:B------:R-:W-:Y:S01]  /*1320*/  FMUL.FTZ R136, R67, R81 ;  /* 0x0000005143887220 */ /* 0x000fe20000410000 */
[----:B0-----:R-:W-:Y:S01]  /*1330*/  FMUL.FTZ R122, R40, R123 ;  /* 0x0000007b287a7220 */ /* 0x001fe20000410000 */
[----:B------:R-:W-:Y:S01]  /*1340*/  FMUL.FTZ R135, R64, R82 ;  /* 0x0000005240877220 */ /* 0x000fe20000410000 */
[----:B------:R-:W-:Y:S01]  /*1350*/  FADD.FTZ R116, -R106, R116 ;  /* 0x000000746a747221 */ /* 0x000fe20000010100 */
[----:B------:R-:W-:Y:S01]  /*1360*/  FMUL.FTZ R134, R65, R83 ;  /* 0x0000005341867220 */ /* 0x000fe20000410000 */
[----:B------:R-:W-:Y:S01]  /*1370*/  FADD.FTZ R147, -R107, R117 ;  /* 0x000000756b937221 */ /* 0x000fe20000010100 */
[----:B------:R-:W-:Y:S01]  /*1380*/  FMUL.FTZ R117, R63, R85 ;  /* 0x000000553f757220 */ /* 0x000fe20000410000 */
[----:B------:R-:W0:Y:S01]  /*1390*/  MUFU.RCP R126, R77 ;  /* 0x0000004d007e7308 */ /* 0x000e220000001000 */
[----:B------:R-:W-:Y:S01]  /*13a0*/  FMUL.FTZ R138, R60, R86 ;  /* 0x000000563c8a7220 */ /* 0x000fe20000410000 */
[----:B-1----:R-:W-:Y:S01]  /*13b0*/  FMUL.FTZ R123, R41, R124 ;  /* 0x0000007c297b7220 */ /* 0x002fe20000410000 */
[----:B------:R-:W-:Y:S01]  /*13c0*/  FMUL.FTZ R141, R61, R87 ;  /* 0x000000573d8d7220 */ /* 0x000fe20000410000 */
[----:B------:R-:W-:Y:S01]  /*13d0*/  FMUL.FTZ R143, R58, R88 ;  /* 0x000000583a8f7220 */ /* 0x000fe20000410000 */
[----:B------:R-:W-:Y:S01]  /*13e0*/  FADD.FTZ R118, -R108, R118 ;  /* 0x000000766c767221 */ /* 0x000fe20000010100 */
[----:B------:R-:W-:Y:S01]  /*13f0*/  FMUL.FTZ R145, R59, R89 ;  /* 0x000000593b917220 */ /* 0x000fe20000410000 */
[----:B------:R-:W-:Y:S01]  /*1400*/  FADD.FTZ R149, -R109, R119 ;  /* 0x000000776d957221 */ /* 0x000fe20000010100 */
[----:B------:R-:W1:Y:S01]  /*1410*/  MUFU.RCP R132, R83 ;  /* 0x0000005300847308 */ /* 0x000e620000001000 */
[----:B------:R-:W-:Y:S01]  /*1420*/  FMUL.FTZ R119, R56, R90 ;  /* 0x0000005a38777220 */ /* 0x000fe20000410000 */
[----:B--2---:R-:W-:-:S06]  /*1430*/  FMUL.FTZ R124, R42, R125 ;  /* 0x0000007d2a7c7220 */ /* 0x004fcc0000410000 */
[----:B------:R-:W2:Y:S01]  /*1440*/  MUFU.RCP R127, R78 ;  /* 0x0000004e007f7308 */ /* 0x000ea20000001000 */
[----:B0-----:R-:W-:-:S07]  /*1450*/  FMUL.FTZ R125, R43, R126 ;  /* 0x0000007e2b7d7220 */ /* 0x001fce0000410000 */
        /* <DEDUP_REMOVED lines=11> */
[----:B-1----:R-:W-:-:S07]  /*1510*/  FMUL.FTZ R128, R46, R129 ;  /* 0x000000812e807220 */ /* 0x002fce0000410000 */
[----:B------:R-:W1:Y:S01]  /*1520*/  MUFU.RCP R40, R85 ;  /* 0x0000005500287308 */ /* 0x000e620000001000 */
[----:B--2---:R-:W-:Y:S01]  /*1530*/  FMUL.FTZ R129, R47, R130 ;  /* 0x000000822f817220 */ /* 0x004fe20000410000 */
[----:B------:R-:W-:-:S04]  /*1540*/  FMUL.FTZ R130, R73, R75 ;  /* 0x0000004b49827220 */ /* 0x000fc80000410000 */
[----:B------:R-:W-:Y:S02]  /*1550*/  FADD.FTZ R42, R45, R130 ;  /* 0x000000822d2a7221 */ /* 0x000fe40000010000 */
[----:B------:R-:W2:Y:S01]  /*1560*/  MUFU.RCP R43, R86 ;  /* 0x00000056002b7308 */ /* 0x000ea20000001000 */
[----:B0-----:R-:W-:Y:S01]  /*1570*/  FMUL.FTZ R140, R112, R133 ;  /* 0x00000085708c7220 */ /* 0x001fe20000410000 */
[----:B------:R-:W-:-:S04]  /*1580*/  FMUL.FTZ R133, R70, R76 ;  /* 0x0000004c46857220 */ /* 0x000fc80000410000 */
[----:B------:R-:W-:Y:S02]  /*1590*/  FADD.FTZ R45, R42, R133 ;  /* 0x000000852a2d7221 */ /* 0x000fe40000010000 */
[----:B------:R-:W0:Y:S01]  /*15a0*/  MUFU.RCP R131, R82 ;  /* 0x0000005200837308 */ /* 0x000e220000001000 */
[----:B-1----:R-:W-:Y:S01]  /*15b0*/  FMUL.FTZ R139, R113, R40 ;  /* 0x00000028718b7220 */ /* 0x002fe20000410000 */
[----:B------:R-:W-:-:S04]  /*15c0*/  FFMA.FTZ R40, R130, R123, R41 ;  /* 0x0000007b82287223 */ /* 0x000fc80000010029 */
[----:B------:R-:W-:Y:S02]  /*15d0*/  FFMA.FTZ R41, R133, R124, R40 ;  /* 0x0000007c85297223 */ /* 0x000fe40000010028 */
[----:B------:R-:W1:Y:S01]  /*15e0*/  MUFU.RCP R144, R87 ;  /* 0x0000005700907308 */ /* 0x000e620000001000 */
        /* <DEDUP_REMOVED lines=18> */
[----:B------:R-:W-:Y:S01]  /*1710*/  FFMA.FTZ R40, R136, R129, R41 ;  /* 0x0000008188287223 */ /* 0x000fe20000010029 */
[----:B------:R-:W-:Y:S02]  /*1720*/  FMUL.FTZ R116, R62, R84 ;  /* 0x000000543e747220 */ /* 0x000fe40000410000 */
        /* <DEDUP_REMOVED lines=26> */
.L_x_2483:
        /* <DEDUP_REMOVED lines=8> */
[----:B------:R-:W-:Y:S01]  /*1950*/  FFMA.FTZ R39, R110, R64, R39 ;  /* 0x000000406e277223 */ /* 0x000fe20000010027 */
[----:B------:R-:W-:Y:S01]  /*1960*/  FFMA.FTZ R51, R126, R68, R51 ;  /* 0x000000447e337223 */ /* 0x000fe20000010033 */
[----:B------:R-:W-:Y:S01]  /*1970*/  FFMA.FTZ R33, R146, R58, R33 ;  /* 0x0000003a92217223 */ /* 0x000fe20000010021 */
[----:B------:R-:W-:Y:S01]  /*1980*/  FADD.FTZ R27, R58, R27 ;  /* 0x0000001b3a1b7221 */ /* 0x000fe20000010000 */
[----:B------:R-:W-:Y:S01]  /*1990*/  FFMA.FTZ R120, R123, R73, R120 ;  /* 0x000000497b787223 */ /* 0x000fe20000010078 */
[----:B------:R-:W-:Y:S01]  /*19a0*/  FFMA.FTZ R54, R125, R71, R54 ;  /* 0x000000477d367223 */ /* 0x000fe20000010036 */
        /* <DEDUP_REMOVED lines=12> */
[----:B------:R-:W-:Y:S01]  /*1a70*/  FADD.FTZ R28, R59, R28 ;  /* 0x0000001c3b1c7221 */ /* 0x000fe20000010000 */
[----:B------:R-:W-:Y:S01]  /*1a80*/  FFMA.FTZ R55, R122, R72, R55 ;  /* 0x000000487a377223 */ /* 0x000fe20000010037 */
[----:B-1----:R-:W-:Y:S01]  /*1a90*/  FADD.FTZ R41, R41, R40 ;  /* 0x0000002829297221 */ /* 0x002fe20000010000 */
[----:B------:R-:W0:Y:S01]  /*1aa0*/  SHFL.DOWN PT, R45, R42, 0x8, 0x1f ;  /* 0x09001f002a2d7f89 */ /* 0x000e2200000e0000 */
[----:B------:R-:W-:Y:S01]  /*1ab0*/  FFMA.FTZ R37, R140, R62, R37 ;  /* 0x0000003e8c257223 */ /* 0x000fe20000010025 */
[----:B------:R-:W-:Y:S01]  /*1ac0*/  FFMA.FTZ R38, R139, R63, R38 ;  /* 0x0000003f8b267223 */ /* 0x000fe20000010026 */
        /* <DEDUP_REMOVED lines=17> */
[----:B-1----:R-:W-:-:S03]  /*1be0*/  FADD.FTZ R44, R41, R44 ;  /* 0x0000002c292c7221 */ /* 0x002fc60000010000 */
[----:B------:R-:W0:Y:S01]  /*1bf0*/  SHFL.DOWN PT, R46, R45, 0x4, 0x1f ;  /* 0x08801f002d2e7f89 */ /* 0x000e2200000e0000 */
[----:B------:R-:W-:Y:S02]  /*1c00*/  @!P3 MOV R41, R151 ;  /* 0x000000970029b202 */ /* 0x000fe40000000f00 */
[----:B------:R-:W-:Y:S01]  /*1c10*/  @!P0 IADD3 R41, PT, PT, R12, 0x2400, RZ ;  /* 0x000024000c298810 */ /* 0x000fe20007ffe0ff */
[----:B------:R-:W1:Y:S01]  /*1c20*/  SHFL.DOWN PT, R47, R44, 0x4, 0x1f ;  /* 0x08801f002c2f7f89 */ /* 0x000e6200000e0000 */
[----:B------:R-:W-:Y:S02]  /*1c30*/  @!P3 LOP3.LUT R42, R42, 0x18, RZ, 0xc0, !PT ;  /* 0x000000182a2ab812 */ /* 0x000fe400078ec0ff */
[----:B------:R-:W-:Y:S02]  /*1c40*/  @!P2 IADD3 R151, PT, PT, R12, 0x2400, RZ ;  /* 0x000024000c97a810 */ /* 0x000fe40007ffe0ff */
[----:B------:R-:W-:Y:S01]  /*1c50*/  @!P3 IADD3 R150, PT, PT, R42, R41, RZ ;  /* 0x000000292a96b210 */ /* 0x000fe20007ffe0ff */
        /* <DEDUP_REMOVED lines=26> */
[----:B------:R-:W-:Y:S02]  /*1e00*/  FMUL.FTZ R42, R40, 0.00043402778101153671741 ;  /* 0x39e38e39282a7820 */ /* 0x000fe40000410000 */
[----:B------:R-:W0:Y:S02]  /*1e10*/  LDC.64 R40, c[0x0][0x3f0] ;  /* 0x0000fc00ff287b82 */ /* 0x000e240000000a00 */
        /* <DEDUP_REMOVED lines=32> */
[----:B0-----:R-:W-:Y:S01]  /*2020*/  IMAD.WIDE.U32 R42, R9, 0x8, R40 ;  /* 0x00000008092a7825 */ /* 0x001fe200078e0028 */
[----:B-1----:R-:W-:-:S03]  /*2030*/  IADD3 R11, PT, PT, R11, R116, RZ ;  /* 0x000000740b0b7210 */ /* 0x002fc60007ffe0ff */
[C---:B------:R-:W-:Y:S01]  /*2040*/  FMUL.FTZ R58, R121.reuse, R58 ;  /* 0x0000003a793a7220 */ /* 0x040fe20000410000 */
[----:B------:R-:W-:Y:S01]  /*2050*/  FMUL.FTZ R59, R121, R130 ;  /* 0x00000082793b7220 */ /* 0x000fe20000410000 */
[----:B------:R-:W-:-:S04]  /*2060*/  IMAD.WIDE.U32 R8, R8, 0x8, R40 ;  /* 0x0000000808087825 */ /* 0x000fc800078e0028 */
[C---:B------:R-:W-:Y:S01]  /*2070*/  FMUL.FTZ R110, R121.reuse, R110 ;  /* 0x0000006e796e7220 */ /* 0x040fe20000410000 */
[----:B------:R-:W-:Y:S01]  /*2080*/  FMUL.FTZ R111, R121, R114 ;  /* 0x00000072796f7220 */ /* 0x000fe20000410000 */
[----:B------:R-:W-:Y:S01]  /*2090*/  ISETP.GE.AND P0, PT, R11, R117, PT ;  /* 0x000000750b00720c */ /* 0x000fe20003f06270 */
[----:B------:R-:W-:Y:S01]  /*20a0*/  FADD.FTZ R138, -R47, R138 ;  /* 0x0000008a2f8a7221 */ /* 0x000fe20000010100 */
[----:B------:R-:W-:Y:S01]  /*20b0*/  FADD.FTZ R144, -R144, R141 ;  /* 0x0000008d90907221 */ /* 0x000fe20000010100 */
[----:B------:R-:W-:-:S04]  /*20c0*/  IMAD.WIDE.U32 R44, R7, 0x8, R40 ;  /* 0x00000008072c7825 */ /* 0x000fc800078e0028 */
        /* <DEDUP_REMOVED lines=69> */
.L_x_2479:
        /* <DEDUP_REMOVED lines=10> */
[--C-:B------:R-:W-:Y:S01]  /*25c0*/  IMAD.WIDE.U32 R26, R31, 0x8, R52.reuse ;  /* 0x000000081f1a7825 */ /* 0x100fe200078e0034 */
[C---:B------:R-:W-:Y:S01]  /*25d0*/  IADD3 R43, PT, PT, R25.reuse, 0x200, RZ ;  /* 0x00000200192b7810 */ /* 0x040fe20007ffe0ff */
[----:B------:R0:W-:Y:S01]  /*25e0*/  STG.E.64 desc[UR6][R10.64], R40 ;  /* 0x000000280a007986 */ /* 0x0001e2000c101b06 */
[----:B------:R-:W-:Y:S01]  /*25f0*/  IADD3 R47, PT, PT, R25, 0x280, RZ ;  /* 0x00000280192f7810 */ /* 0x000fe20007ffe0ff */
[----:B------:R-:W-:Y:S01]  /*2600*/  IMAD.WIDE.U32 R28, R35, 0x8, R52 ;  /* 0x00000008231c7825 */ /* 0x000fe200078e0034 */
[----:B------:R-:W-:-:S02]  /*2610*/  IADD3 R51, PT, PT, R25, 0x300, RZ ;  /* 0x0000030019337810 */ /* 0x000fc40007ffe0ff */
[----:B------:R-:W-:Y:S01]  /*2620*/  IADD3 R71, PT, PT, R25, 0x380, RZ ;  /* 0x0000038019477810 */ /* 0x000fe20007ffe0ff */
[----:B------:R-:W-:Y:S01]  /*2630*/  IMAD.WIDE.U32 R32, R39, 0x8, R52 ;  /* 0x0000000827207825 */ /* 0x000fe200078e0034 */
[----:B------:R-:W-:-:S03]  /*2640*/  IADD3 R73, PT, PT, R25, 0x400, RZ ;  /* 0x0000040019497810 */ /* 0x000fc60007ffe0ff */
[----:B---3--:R-:W-:-:S04]  /*2650*/  IMAD.WIDE.U32 R24, R25, 0x8, R54 ;  /* 0x0000000819187825 */ /* 0x008fc800078e0036 */
[--C-:B0-----:R-:W-:Y:S01]  /*2660*/  IMAD.WIDE.U32 R10, R31, 0x8, R54.reuse ;  /* 0x000000081f0a7825 */ /* 0x101fe200078e0036 */
[----:B------:R-:W-:Y:S03]  /*2670*/  STG.E.64 desc[UR6][R24.64], R68 ;  /* 0x0000004418007986 */ /* 0x000fe6000c101b06 */
        /* <DEDUP_REMOVED lines=27> */
[----:B------:R-:W-:Y:S01]  /*2830*/  STG.E.64 desc[UR6][R54.64], R12 ;  /* 0x0000000c36007986 */ /* 0x000fe2000c101b06 */
[----:B------:R-:W-:Y:S05]  /*2840*/  EXIT ;  /* 0x000000000000794d */ /* 0x000fea0003800000 */
.L_x_2485:
        /* <DEDUP_REMOVED lines=11> */
.L_x_3196:


//--------------------- .text._ZN10layer_norm22ln_bwd_finalize_kernelINS_22Kernel_traits_finalizeILj2048E13__nv_bfloat16fS2_fjLj1024ELj4ENS_18Kernel_traits_baseILj2048ES2_fS2_fjLj1024EEEEEEEvNS_9BwdParamsE --------------------------
	.section	.text._ZN10layer_norm22ln_bwd_finalize_kernelINS_22Kernel_traits_finalizeILj2048E13__nv_bfloat16fS2_fjLj1024ELj4ENS_18Kernel_traits_baseILj2048ES2_fS2_fjLj1024EEEEEEEvNS_9BwdParamsE,"ax",@progbits
	.align	128
        .global         _ZN10layer_norm22ln_bwd_finalize_kernelINS_22Kernel_traits_finalizeILj2048E13__nv_bfloat16fS2_fjLj1024ELj4ENS_18Kernel_traits_baseILj2048ES2_fS2_fjLj1024EEEEEEEvNS_9BwdParamsE
        .type           _ZN10layer_norm22ln_bwd_finalize_kernelINS_22Kernel_traits_finalizeILj2048E13__nv_bfloat16fS2_fjLj1024ELj4ENS_18Kernel_traits_baseILj2048ES2_fS2_fjLj1024EEEEEEEvNS_9BwdParamsE,@function
        .size           _ZN10layer_norm22ln_bwd_finalize_kernelINS_22Kernel_traits_finalizeILj2048E13__nv_bfloat16fS2_fjLj1024ELj4ENS_18Kernel_traits_baseILj2048ES2_fS2_fjLj1024EEEEEEEvNS_9BwdParamsE,(.L_x_3197 - _ZN10layer_norm22ln_bwd_finalize_kernelINS_22Kernel_traits_finalizeILj2048E13__nv_bfloat16fS2_fjLj1024ELj4ENS_18Kernel_traits_baseILj2048ES2_fS2_fjLj1024EEEEEEEvNS_9BwdParamsE)
        .other          _ZN10layer_norm22ln_bwd_finalize_kernelINS_22Kernel_traits_finalizeILj2048E13__nv_bfloat16fS2_fjLj1024ELj4ENS_18Kernel_traits_baseILj2048ES2_fS2_fjLj1024EEEEEEEvNS_9BwdParamsE,@"STO_CUDA_ENTRY STV_DEFAULT"
_ZN10layer_norm22ln_bwd_finalize_kernelINS_22Kernel_traits_finalizeILj2048E13__nv_bfloat16fS2_fjLj1024ELj4ENS_18Kernel_traits_baseILj2048ES2_fS2_fjLj1024EEEEEEEvNS_9BwdParamsE:
.text._ZN10layer_norm22ln_bwd_finalize_kernelINS_22Kernel_traits_finalizeILj2048E13__nv_bfloat16fS2_fjLj1024ELj4ENS_18Kernel_traits_baseILj2048ES2_fS2_fjLj1024EEEEEEEvNS_9BwdParamsE:
        /* <DEDUP_REMOVED lines=37> */
.L_x_2490:
        /* <DEDUP_REMOVED lines=118> */
.L_x_2489:
[----:B------:R-:W-:Y:S05]  /*09b0*/  BSYNC.RECONVERGENT B1 ;  /* 0x0000000000017941 */ /* 0x000fea0003800200 */
.L_x_2488:
        /* <DEDUP_REMOVED lines=65> */
.L_x_2492:
[----:B------:R-:W-:Y:S05]  /*0dd0*/  BSYNC.RECONVERGENT B1 ;  /* 0x0000000000017941 */ /* 0x000fea0003800200 */
.L_x_2491:
        /* <DEDUP_REMOVED lines=37> */
.L_x_2494:
[----:B------:R-:W-:Y:S05]  /*1030*/  BSYNC.RECONVERGENT B1 ;  /* 0x0000000000017941 */ /* 0x000fea0003800200 */
.L_x_2493:
[----:B------:R-:W-:Y:S05]  /*1040*/  @!P1 BRA `(.L_x_2487) ;  /* 0x00000000003c9947 */ /* 0x000fea0003800000 */
[----:B------:R-:W0:Y:S01]  /*1050*/  LDC.64 R6, c[0x0][0x3e0] ;  /* 0x0000f800ff067b82 */ /* 0x000e220000000a00 */
[----:B------:R-:W-:Y:S02]  /*1060*/  LEA R2, R15, R11, 0xb ;  /* 0x0000000b0f027211 */ /* 0x000fe400078e58ff */
[----:B------:R-:W-:Y:S02]  /*1070*/  IADD3 R24, PT, PT, -R24, RZ, RZ ;  /* 0x000000ff18187210 */ /* 0x000fe40007ffe1ff */
[----:B------:R-:W-:-:S03]  /*1080*/  IADD3 R11, PT, PT, R13, R2, RZ ;  /* 0x000000020d0b7210 */ /* 0x000fc60007ffe0ff */
[----:B------:R-:W1:Y:S04]  /*1090*/  LDC.64 R8, c[0x0][0x3e8] ;  /* 0x0000fa00ff087b82 */ /* 0x000e680000000a00 */
.L_x_2495:
        /* <DEDUP_REMOVED lines=10> */
.L_x_2487:
[----:B------:R-:W-:Y:S05]  /*1140*/  BSYNC.RECONVERGENT B0 ;  /* 0x0000000000007941 */ /* 0x000fea0003800200 */
.L_x_2486:
        /* <DEDUP_REMOVED lines=55> */
.L_x_2496:
        /* <DEDUP_REMOVED lines=12> */
.L_x_3197:


//--------------------- .text._ZN10layer_norm13ln_bwd_kernelINS_13Kernel_traitsI13__nv_bfloat16fS2_fjLj2048ELj1ELj1ELj4ELj16ENS_18Kernel_traits_baseILj2048ES2_fS2_fjLj128EEEEEEEvNS_9BwdParamsE --------------------------
	.section	.text._ZN10layer_norm13ln_bwd_kernelINS_13Kernel_traitsI13__nv_bfloat16fS2_fjLj2048ELj1ELj1ELj4ELj16ENS_18Kernel_traits_baseILj2048ES2_fS2_fjLj128EEEEEEEvNS_9BwdParamsE,"ax",@progbits
	.align	128
        .global         _ZN10layer_norm13ln_bwd_kernelINS_13Kernel_traitsI13__nv_bfloat16fS2_fjLj2048ELj1ELj1ELj4ELj16ENS_18Kernel_traits_baseILj2048ES2_fS2_fjLj128EEEEEEEvNS_9BwdParamsE
        .type           _ZN10layer_norm13ln_bwd_kernelINS_13Kernel_traitsI13__nv_bfloat16fS2_fjLj2048ELj1ELj1ELj4ELj16ENS_18Kernel_traits_baseILj2048ES2_fS2_fjLj128EEEEEEEvNS_9BwdParamsE,@function
        .size           _ZN10layer_norm13ln_bwd_kernelINS_13Kernel_traitsI13__nv_bfloat16fS2_fjLj2048ELj1ELj1ELj4ELj16ENS_18Kernel_traits_baseILj2048ES2_fS2_fjLj128EEEEEEEvNS_9BwdParamsE,(.L_x_3198 - _ZN10layer_norm13ln_bwd_kernelINS_13Kernel_traitsI13__nv_bfloat16fS2_fjLj2048ELj1ELj1ELj4ELj16ENS_18Kernel_traits_baseILj2048ES2_fS2_fjLj128EEEEEEEvNS_9BwdParamsE)
        .other          _ZN10layer_norm13ln_bwd_kernelINS_13Kernel_traitsI13__nv_bfloat16fS2_fjLj2048ELj1ELj1ELj4ELj16ENS_18Kernel_traits_baseILj2048ES2_fS2_fjLj128EEEEEEEvNS_9BwdParamsE,@"STO_CUDA_ENTRY STV_DEFAULT"
_ZN10layer_norm13ln_bwd_kernelINS_13Kernel_traitsI13__nv_bfloat16fS2_fjLj2048ELj1ELj1ELj4ELj16ENS_18Kernel_traits_baseILj2048ES2_fS2_fjLj128EEEEEEEvNS_9BwdParamsE:
.text._ZN10layer_norm13ln_bwd_kernelINS_13Kernel_traitsI13__nv_bfloat16fS2_fjLj2048ELj1ELj1ELj4ELj16ENS_18Kernel_traits_baseILj2048ES2_fS2_fjLj128EEEEEEEvNS_9BwdParamsE:
        /* <DEDUP_REMOVED lines=16> */
[----:B------:R2:W5:Y:S01]  /*0100*/  @P1 LDG.E.64 R28, desc[UR6][R4.64+0xc00] ;  /* 0x000c0006041c1981 */ /* 0x000562000c1e1b00 */
[----:B0-----:R-:W-:Y:S01]  /*0110*/  MOV R62, UR4 ;  /* 0x00000004003e7c02 */ /* 0x001fe20008000f00 */
[----:B---3--:R-:W-:-:S03]  /*0120*/  @P1 IMAD.WIDE.U32 R8, R63, 0x8, R8 ;  /* 0x000000083f081825 */ /* 0x008fc600078e0008 */
[----:B----4-:R-:W-:Y:S02]  /*0130*/  ISETP.GE.AND P0, PT, R62, UR5, PT ;  /* 0x000000053e007c0c */ /* 0x010fe4000bf06270 */
[----:B------:R-:W5:Y:S01]  /*0140*/  @P1 LDG.E.64 R20, desc[UR6][R8.64] ;  /* 0x0000000608141981 */ /* 0x000f62000c1e1b00 */
[----:B-1----:R-:W-:-:S03]  /*0150*/  @!P1 IMAD.WIDE.U32 R6, R63, 0x8, R6 ;  /* 0x000000083f069825 */ /* 0x002fc600078e0006 */
[----:B------:R-:W5:Y:S01]  /*0160*/  @P1 LDG.E.64 R22, desc[UR6][R8.64+0x400] ;  /* 0x0004000608161981 */ /* 0x000f62000c1e1b00 */
[----:B------:R-:W-:-:S03]  /*0170*/  CS2R R92, SRZ ;  /* 0x00000000005c7805 */ /* 0x000fc6000001ff00 */
[----:B------:R-:W5:Y:S01]  /*0180*/  @P1 LDG.E.64 R24, desc[UR6][R8.64+0x800] ;  /* 0x0008000608181981 */ /* 0x000f62000c1e1b00 */
[----:B------:R-:W-:-:S03]  /*0190*/  CS2R R94, SRZ ;  /* 0x00000000005e7805 */ /* 0x000fc6000001ff00 */
[----:B------:R0:W5:Y:S01]  /*01a0*/  @P1 LDG.E.64 R26, desc[UR6][R8.64+0xc00] ;  /* 0x000c0006081a1981 */ /* 0x000162000c1e1b00 */
        /* <DEDUP_REMOVED lines=12> */
[----:B------:R-:W-:Y:S01]  /*0270*/  CS2R R36, SRZ ;  /* 0x0000000000247805 */ /* 0x000fe2000001ff00 */
        /* <DEDUP_REMOVED lines=9> */
[----:B-----5:R-:W-:Y:S02]  /*0310*/  MOV R91, R2 ;  /* 0x00000002005b7202 */ /* 0x020fe40000000f00 */
        /* <DEDUP_REMOVED lines=29> */
[----:B0-----:R-:W-:Y:S02]  /*04f0*/  LEA R93, R0, R93, 0x18 ;  /* 0x0000005d005d7211 */ /* 0x001fe400078ec0ff */
[----:B------:R-:W-:Y:S02]  /*0500*/  LOP3.LUT R0, R63, 0x60, RZ, 0xc0, !PT ;  /* 0x000000603f007812 */ /* 0x000fe400078ec0ff */
[----:B------:R-:W-:Y:S02]  /*0510*/  SHF.R.U32.HI R76, RZ, 0x10, R29 ;  /* 0x00000010ff4c7819 */ /* 0x000fe4000001161d */
[----:B------:R-:W-:Y:S02]  /*0520*/  PLOP3.LUT P2, PT, PT, PT, PT, 0x8, 0x80 ;  /* 0x000000000080781c */ /* 0x000fe40003f4e170 */
        /* <DEDUP_REMOVED lines=8> */
[----:B------:R-:W-:Y:S02]  /*05b0*/  LOP3.LUT R116, R63, 0x1f, RZ, 0xc0, !PT ;  /* 0x0000001f3f747812 */ /* 0x000fe400078ec0ff */
[----:B------:R-:W-:Y:S02]  /*05c0*/  MOV R66, RZ ;  /* 0x000000ff00427202 */ /* 0x000fe40000000f00 */
[----:B------:R-:W-:-:S07]  /*05d0*/  LOP3.LUT R67, R0, 0x1f, R63, 0xf8, !PT ;  /* 0x0000001f00437812 */ /* 0x000fce00078ef83f */
.L_x_2500:
[----:B0-----:R-:W0:Y:S01]  /*05e0*/  @!P1 LDC.64 R4, c[0x0][0x3a0] ;  /* 0x0000e800ff049b82 */ /* 0x001e220000000a00 */
[----:B------:R-:W-:-:S07]  /*05f0*/  MOV R0, RZ ;  /* 0x000000ff00007202 */ /* 0x000fce0000000f00 */
[----:B------:R-:W1:Y:S08]  /*0600*/  LDC.64 R2, c[0x0][0x398] ;  /* 0x0000e600ff027b82 */ /* 0x000e700000000a00 */
[----:B------:R-:W2:Y:S01]  /*0610*/  LDC.64 R96, c[0x0][0x3a8] ;  /* 0x0000ea00ff607b82 */ /* 0x000ea20000000a00 */
[----:B0-----:R-:W-:-:S05]  /*0620*/  @!P1 IMAD.WIDE R4, R62, 0x4, R4 ;  /* 0x000000043e049825 */ /* 0x001fca00078e0204 */
[----:B------:R-:W5:Y:S01]  /*0630*/  @!P1 LDG.E R0, desc[UR6][R4.64] ;  /* 0x0000000604009981 */ /* 0x000f62000c1e1900 */
[----:B-1----:R-:W-:-:S04]  /*0640*/  ISETP.NE.U32.AND P0, PT, R2, RZ, PT ;  /* 0x000000ff0200720c */ /* 0x002fc80003f05070 */
[----:B------:R-:W-:-:S13]  /*0650*/  ISETP.NE.AND.EX P1, PT, R3, RZ, PT, P0 ;  /* 0x000000ff0300720c */ /* 0x000fda0003f25300 */
[----:B------:R-:W0:Y:S01]  /*0660*/  @!P1 LDC.64 R98, c[0x0][0x3d8] ;  /* 0x0000f600ff629b82 */ /* 0x000e220000000a00 */
[----:B------:R-:W-:-:S04]  /*0670*/  SHF.L.U32 R2, R62, 0x9, RZ ;  /* 0x000000093e027819 */ /* 0x000fc800000006ff */
[----:B------:R-:W-:-:S03]  /*0680*/  LOP3.LUT R105, R2, R63, RZ, 0xfc, !PT ;  /* 0x0000003f02697212 */ /* 0x000fc600078efcff */
[----:B------:R-:W1:Y:S08]  /*0690*/  @P1 LDC.64 R102, c[0x0][0x3d8] ;  /* 0x0000f600ff661b82 */ /* 0x000e700000000a00 */
[----:B------:R-:W3:Y:S01]  /*06a0*/  @!P1 LDC.64 R100, c[0x0][0x390] ;  /* 0x0000e400ff649b82 */ /* 0x000ee20000000a00 */
[----:B0-----:R-:W-:-:S07]  /*06b0*/  @!P1 IMAD.WIDE.U32 R98, R105, 0x8, R98 ;  /* 0x0000000869629825 */ /* 0x001fce00078e0062 */
[----:B------:R-:W0:Y:S01]  /*06c0*/  @P1 LDC.64 R94, c[0x0][0x398] ;  /* 0x0000e600ff5e1b82 */ /* 0x000e220000000a00 */
[----:B------:R-:W4:Y:S04]  /*06d0*/  @!P1 LDG.E.64 R28, desc[UR6][R98.64] ;  /* 0x00000006621c9981 */ /* 0x000f28000c1e1b00 */
[----:B------:R-:W4:Y:S04]  /*06e0*/  @!P1 LDG.E.64 R32, desc[UR6][R98.64+0x400] ;  /* 0x0004000662209981 */ /* 0x000f28000c1e1b00 */
[----:B------:R-:W4:Y:S04]  /*06f0*/  @!P1 LDG.E.64 R30, desc[UR6][R98.64+0x800] ;  /* 0x00080006621e9981 */ /* 0x000f28000c1e1b00 */
[----:B------:R-:W4:Y:S01]  /*0700*/  @!P1 LDG.E.64 R2, desc[UR6][R98.64+0xc00] ;  /* 0x000c000662029981 */ /* 0x000f22000c1e1b00 */
[----:B-1----:R-:W-:-:S04]  /*0710*/  @P1 IMAD.WIDE.U32 R102, R105, 0x8, R102 ;  /* 0x0000000869661825 */ /* 0x002fc800078e0066 */
[----:B---3--:R-:W-:-:S05]  /*0720*/  @!P1 IMAD.WIDE.U32 R100, R105, 0x10, R100 ;  /* 0x0000001069649825 */ /* 0x008fca00078e0064 */
[----:B------:R-:W5:Y:S04]  /*0730*/  @!P1 LDG.E.128 R4, desc[UR6][R100.64] ;  /* 0x0000000664049981 */ /* 0x000f68000c1e1d00 */
[----:B------:R-:W5:Y:S04]  /*0740*/  @!P1 LDG.E.128 R8, desc[UR6][R100.64+0x800] ;  /* 0x0008000664089981 */ /* 0x000f68000c1e1d00 */
[----:B------:R-:W5:Y:S04]  /*0750*/  @!P1 LDG.E.128 R12, desc[UR6][R100.64+0x1000] ;  /* 0x00100006640c9981 */ /* 0x000f68000c1e1d00 */
[----:B------:R4:W5:Y:S04]  /*0760*/  @!P1 LDG.E.128 R16, desc[UR6][R100.64+0x1800] ;  /* 0x0018000664109981 */ /* 0x000968000c1e1d00 */
[----:B------:R-:W4:Y:S04]  /*0770*/  @P1 LDG.E.64 R28, desc[UR6][R102.64] ;  /* 0x00000006661c1981 */ /* 0x000f28000c1e1b00 */
[----:B------:R-:W3:Y:S04]  /*0780*/  @P1 LDG.E.64 R32, desc[UR6][R102.64+0x400] ;  /* 0x0004000666201981 */ /* 0x000ee8000c1e1b00 */
[----:B------:R-:W3:Y:S04]  /*0790*/  @P1 LDG.E.64 R30, desc[UR6][R102.64+0x800] ;  /* 0x00080006661e1981 */ /* 0x000ee8000c1e1b00 */
[----:B------:R3:W3:Y:S01]  /*07a0*/  @P1 LDG.E.64 R2, desc[UR6][R102.64+0xc00] ;  /* 0x000c000666021981 */ /* 0x0006e2000c1e1b00 */
[----:B--2---:R-:W-:-:S04]  /*07b0*/  IMAD.WIDE R96, R62, 0x4, R96 ;  /* 0x000000043e607825 */ /* 0x004fc800078e0260 */
[----:B0-----:R-:W-:Y:S02]  /*07c0*/  @P1 IMAD.WIDE.U32 R98, R105, 0x10, R94 ;  /* 0x0000001069621825 */ /* 0x001fe400078e005e */
[----:B------:R0:W5:Y:S04]  /*07d0*/  LDG.E R94, desc[UR6][R96.64] ;  /* 0x00000006605e7981 */ /* 0x000168000c1e1900 */
[----:B------:R-:W5:Y:S04]  /*07e0*/  @P1 LDG.E.128 R4, desc[UR6][R98.64] ;  /* 0x0000000662041981 */ /* 0x000f68000c1e1d00 */
[----:B------:R-:W5:Y:S04]  /*07f0*/  @P1 LDG.E.128 R8, desc[UR6][R98.64+0x800] ;  /* 0x0008000662081981 */ /* 0x000f68000c1e1d00 */
[----:B------:R-:W5:Y:S04]  /*0800*/  @P1 LDG.E.128 R12, desc[UR6][R98.64+0x1000] ;  /* 0x00100006620c1981 */ /* 0x000f68000c1e1d00 */
[----:B------:R1:W5:Y:S01]  /*0810*/  @P1 LDG.E.128 R16, desc[UR6][R98.64+0x1800] ;  /* 0x0018000662101981 */ /* 0x000362000c1e1d00 */
[----:B----4-:R-:W-:-:S02]  /*0820*/  MOV R100, R29 ;  /* 0x0000001d00647202 */ /* 0x010fc40000000f00 */
[----:B------:R-:W-:Y:S02]  /*0830*/  MOV R95, R28 ;  /* 0x0000001c005f7202 */ /* 0x000fe40000000f00 */
[----:B---3--:R-:W-:Y:S02]  /*0840*/  MOV R102, R33 ;  /* 0x0000002100667202 */ /* 0x008fe40000000f00 */
[----:B------:R-:W-:Y:S02]  /*0850*/  MOV R101, R32 ;  /* 0x0000002000657202 */ /* 0x000fe40000000f00 */
[----:B------:R-:W-:Y:S02]  /*0860*/  MOV R104, R31 ;  /* 0x0000001f00687202 */ /* 0x000fe40000000f00 */
[----:B------:R-:W-:Y:S02]  /*0870*/  MOV R103, R30 ;  /* 0x0000001e00677202 */ /* 0x000fe40000000f00 */
[----:B0-----:R-:W-:-:S02]  /*0880*/  MOV R97, R2 ;  /* 0x0000000200617202 */ /* 0x001fc40000000f00 */
[----:B------:R-:W-:Y:S02]  /*0890*/  MOV R105, R3 ;  /* 0x0000000300697202 */ /* 0x000fe40000000f00 */
[----:B------:R-:W-:Y:S02]  /*08a0*/  PRMT R124, R100, 0x7610, R124 ;  /* 0x00007610647c7816 */ /* 0x000fe4000000007c */
[----:B------:R-:W-:Y:S02]  /*08b0*/  PRMT R125, R95, 0x7610, R125 ;  /* 0x000076105f7d7816 */ /* 0x000fe4000000007d */
[----:B------:R-:W-:Y:S02]  /*08c0*/  PRMT R96, R102, 0x7610, R96 ;  /* 0x0000761066607816 */ /* 0x000fe40000000060 */
[----:B------:R-:W-:Y:S02]  /*08d0*/  PRMT R100, R104, 0x7610, R100 ;  /* 0x0000761068647816 */ /* 0x000fe40000000064 */
[----:B------:R-:W-:-:S02]  /*08e0*/  PRMT R95, R101, 0x7610, R95 ;  /* 0x00007610655f7816 */ /* 0x000fc4000000005f */
[----:B-1----:R-:W-:Y:S02]  /*08f0*/  PRMT R98, R103, 0x7610, R98 ;  /* 0x0000761067627816 */ /* 0x002fe40000000062 */
[----:B------:R-:W-:Y:S02]  /*0900*/  PRMT R102, R97, 0x7610, R102 ;  /* 0x0000761061667816 */ /* 0x000fe40000000066 */
[----:B------:R-:W-:Y:S01]  /*0910*/  PRMT R104, R105, 0x7610, R104 ;  /* 0x0000761069687816 */ /* 0x000fe20000000068 */
[----:B------:R-:W-:Y:S06]  /*0920*/  @P1 BRA `(.L_x_2498) ;  /* 0x0000000800241947 */ /* 0x000fec0003800000 */
[--C-:B-----5:R-:W-:Y:S01]  /*0930*/  FADD.FTZ R103, R8, -R0.reuse ;  /* 0x8000000008677221 */ /* 0x120fe20000010000 */
        /* <DEDUP_REMOVED lines=14> */
[--C-:B------:R-:W-:Y:S01]  /*0a20*/  SHF.R.U64 R110, R2, 0x10, R3.reuse ;  /* 0x00000010026e7819 */ /* 0x100fe20000001203 */
[--C-:B------:R-:W-:Y:S01]  /*0a30*/  FADD.FTZ R105, R9, -R0.reuse ;  /* 0x8000000009697221 */ /* 0x100fe20000010000 */
[----:B------:R-:W-:Y:S01]  /*0a40*/  SHF.R.U32.HI R108, RZ, 0x10, R3 ;  /* 0x00000010ff6c7819 */ /* 0x000fe20000011603 */
        /* <DEDUP_REMOVED lines=14> */
[C---:B------:R-:W-:Y:S01]  /*0b30*/  FMUL.FTZ R109, R94.reuse, R111 ;  /* 0x0000006f5e6d7220 */ /* 0x040fe20000410000 */
[----:B------:R-:W-:Y:S01]  /*0b40*/  SHF.R.U32.HI R130, RZ, 0x10, R29 ;  /* 0x00000010ff827819 */ /* 0x000fe2000001161d */
[----:B------:R-:W-:Y:S01]  /*0b50*/  FMUL.FTZ R16, R94, R7 ;  /* 0x000000075e107220 */ /* 0x000fe20000410000 */
[----:B------:R-:W-:Y:S01]  /*0b60*/  FMUL.FTZ R111, R10, R95 ;  /* 0x0000005f0a6f7220 */ /* 0x000fe20000410000 */
[----:B------:R-:W-:Y:S01]  /*0b70*/  FADD.FTZ R8, RZ, R3 ;  /* 0x00000003ff087221 */ /* 0x000fe20000010000 */
[----:B------:R-:W-:Y:S01]  /*0b80*/  FMUL.FTZ R18, R94, R99 ;  /* 0x000000635e127220 */ /* 0x000fe20000410000 */
[----:B------:R-:W-:Y:S01]  /*0b90*/  FFMA.FTZ R7, R0, R3, RZ ;  /* 0x0000000300077223 */ /* 0x000fe200000100ff */
        /* <DEDUP_REMOVED lines=98> */
.L_x_2498:
[----:B------:R-:W-:Y:S02]  /*11c0*/  SHF.L.U32 R128, R91, 0x10, RZ ;  /* 0x000000105b807819 */ /* 0x000fe400000006ff */
[----:B------:R-:W-:Y:S02]  /*11d0*/  SHF.R.U64 R123, R32, 0x10, R33 ;  /* 0x00000010207b7819 */ /* 0x000fe40000001221 */
[----:B------:R-:W-:Y:S01]  /*11e0*/  SHF.L.U32 R110, R88, 0x10, RZ ;  /* 0x00000010586e7819 */ /* 0x000fe200000006ff */
[----:B-----5:R-:W0:Y:S01]  /*11f0*/  MUFU.RCP R0, R128 ;  /* 0x0000008000007308 */ /* 0x020e220000001000 */
[----:B------:R-:W-:Y:S02]  /*1200*/  SHF.L.U32 R106, R84, 0x10, RZ ;  /* 0x00000010546a7819 */ /* 0x000fe400000006ff */
[----:B------:R-:W-:Y:S02]  /*1210*/  SHF.L.U32 R32, R74, 0x10, RZ ;  /* 0x000000104a207819 */ /* 0x000fe400000006ff */
[----:B------:R-:W-:-:S02]  /*1220*/  SHF.L.U32 R99, R81, 0x10, RZ ;  /* 0x0000001051637819 */ /* 0x000fc400000006ff */
[----:B------:R-:W-:Y:S01]  /*1230*/  SHF.R.U64 R126, R28, 0x10, R29 ;  /* 0x000000101c7e7819 */ /* 0x000fe2000000121d */
[----:B------:R-:W1:Y:S01]  /*1240*/  MUFU.RCP R121, R110 ;  /* 0x0000006e00797308 */ /* 0x000e620000001000 */
[----:B------:R-:W-:Y:S01]  /*1250*/  SHF.L.U32 R105, R82, 0x10, RZ ;  /* 0x0000001052697819 */ /* 0x000fe200000006ff */
[----:B------:R-:W-:Y:S01]  /*1260*/  FADD.FTZ R32, -R32, R7 ;  /* 0x0000000720207221 */ /* 0x000fe20000010100 */
[----:B------:R-:W-:Y:S02]  /*1270*/  SHF.L.U32 R28, R75, 0x10, RZ ;  /* 0x000000104b1c7819 */ /* 0x000fe400000006ff */
[----:B------:R-:W-:Y:S02]  /*1280*/  SHF.R.U32.HI R129, RZ, 0x10, R29 ;  /* 0x00000010ff817819 */ /* 0x000fe4000001161d */
[----:B------:R-:W-:Y:S01]  /*1290*/  SHF.L.U32 R101, R90, 0x10, RZ ;  /* 0x000000105a657819 */ /* 0x000fe200000006ff */
[----:B------:R-:W2:Y:S01]  /*12a0*/  MUFU.RCP R115, R106 ;  /* 0x0000006a00737308 */ /* 0x000ea20000001000 */
[----:B------:R-:W-:-:S02]  /*12b0*/  SHF.R.U64 R29, R2, 0x10, R3 ;  /* 0x00000010021d7819 */ /* 0x000fc40000001203 */
[----:B------:R-:W-:Y:S02]  /*12c0*/  SHF.L.U32 R131, R21, 0x10, RZ ;  /* 0x0000001015837819 */ /* 0x000fe400000006ff */
[----:B------:R-:W-:Y:S02]  /*12d0*/  SHF.L.U32 R135, R23, 0x10, RZ ;  /* 0x0000001017877819 */ /* 0x000fe400000006ff */
[----:B------:R-:W-:Y:S01]  /*12e0*/  SHF.R.U32.HI R107, RZ, 0x10, R3 ;  /* 0x00000010ff6b7819 */ /* 0x000fe20000011603 */
[----:B------:R-:W3:Y:S01]  /*12f0*/  MUFU.RCP R117, R99 ;  /* 0x0000006300757308 */ /* 0x000ee20000001000 */
        /* <DEDUP_REMOVED lines=8> */
[----:B------:R-:W-:-:S02]  /*1380*/  SHF.L.U32 R112, R89, 0x10, RZ ;  /* 0x0000001059707819 */ /* 0x000fc400000006ff */
[--C-:B------:R-:W-:Y:S02]  /*1390*/  SHF.R.U64 R113, R30, 0x10, R31.reuse ;  /* 0x000000101e717819 */ /* 0x100fe4000000121f */
[----:B------:R-:W-:Y:S02]  /*13a0*/  SHF.L.U32 R28, R72, 0x10, RZ ;  /* 0x00000010481c7819 */ /* 0x000fe400000006ff */
[----:B------:R-:W-:Y:S01]  /*13b0*/  SHF.R.U32.HI R114, RZ, 0x10, R31 ;  /* 0x00000010ff727819 */ /* 0x000fe2000001161f */
[----:B------:R-:W4:Y:S01]  /*13c0*/  MUFU.RCP R122, R101 ;  /* 0x00000065007a7308 */ /* 0x000f220000001000 */
[----:B------:R-:W-:Y:S01]  /*13d0*/  SHF.L.U32 R31, R20, 0x10, RZ ;  /* 0x00000010141f7819 */ /* 0x000fe200000006ff */
[----:B------:R-:W-:Y:S01]  /*13e0*/  FADD.FTZ R28, -R28, R11 ;  /* 0x0000000b1c1c7221 */ /* 0x000fe20000010100 */
[----:B------:R-:W-:Y:S02]  /*13f0*/  SHF.L.U32 R10, R71, 0x10, RZ ;  /* 0x00000010470a7819 */ /* 0x000fe400000006ff */
[----:B------:R-:W-:Y:S01]  /*1400*/  SHF.L.U32 R11, R25, 0x10, RZ ;  /* 0x00000010190b7819 */ /* 0x000fe200000006ff */
[----:B------:R-:W-:Y:S01]  /*1410*/  FADD.FTZ R31, -R31, R4 ;  /* 0x000000041f1f7221 */ /* 0x000fe20000010100 */
[----:B------:R-:W-:Y:S01]  /*1420*/  SHF.L.U32 R134, R70, 0x10, RZ ;  /* 0x0000001046867819 */ /* 0x000fe200000006ff */
[----:B------:R-:W4:Y:S01]  /*1430*/  MUFU.RCP R30, R2 ;  /* 0x00000002001e7308 */ /* 0x000f220000001000 */
[----:B------:R-:W-:Y:S01]  /*1440*/  FADD.FTZ R10, -R10, R13 ;  /* 0x0000000d0a0a7221 */ /* 0x000fe20000010100 */
[----:B------:R-:W-:Y:S01]  /*1450*/  SHF.L.U32 R13, R26, 0x10, RZ ;  /* 0x000000101a0d7819 */ /* 0x000fe200000006ff */
[----:B------:R-:W-:Y:S01]  /*1460*/  FADD.FTZ R132, -R11, R14 ;  /* 0x0000000e0b847221 */ /* 0x000fe20000010100 */
[----:B------:R-:W-:Y:S01]  /*1470*/  SHF.L.U32 R5, R22, 0x10, RZ ;  /* 0x0000001016057819 */ /* 0x000fe200000006ff */
[----:B0-----:R-:W-:Y:S01]  /*1480*/  FMUL.FTZ R0, R31, R0 ;  /* 0x000000001f007220 */ /* 0x001fe20000410000 */
[----:B------:R-:W-:Y:S01]  /*1490*/  SHF.L.U32 R97, R87, 0x10, RZ ;  /* 0x0000001057617819 */ /* 0x000fe200000006ff */
[----:B------:R-:W-:Y:S01]  /*14a0*/  FADD.FTZ R13, -R13, R16 ;  /* 0x000000100d0d7221 */ /* 0x000fe20000010100 */
[----:B------:R-:W0:Y:S01]  /*14b0*/  MUFU.RCP R119, R108 ;  /* 0x0000006c00777308 */ /* 0x000e220000001000 */
[----:B------:R-:W-:Y:S01]  /*14c0*/  SHF.L.U32 R4, R73, 0x10, RZ ;  /* 0x0000001049047819 */ /* 0x000fe200000006ff */
[----:B------:R-:W-:Y:S01]  /*14d0*/  FADD.FTZ R11, -R134, R15 ;  /* 0x0000000f860b7221 */ /* 0x000fe20000010100 */
[----:B------:R-:W-:Y:S01]  /*14e0*/  SHF.L.U32 R14, R69, 0x10, RZ ;  /* 0x00000010450e7819 */ /* 0x000fe200000006ff */
[----:B-1----:R-:W-:Y:S01]  /*14f0*/  FMUL.FTZ R16, R32, R121 ;  /* 0x0000007920107220 */ /* 0x002fe20000410000 */
[----:B------:R-:W-:Y:S01]  /*1500*/  SHF.L.U32 R31, R125, 0x10, RZ ;  /* 0x000000107d1f7819 */ /* 0x000fe200000006ff */
[----:B--2---:R-:W-:Y:S01]  /*1510*/  FMUL.FTZ R28, R28, R115 ;  /* 0x000000731c1c7220 */ /* 0x004fe20000410000 */
[----:B------:R-:W-:Y:S01]  /*1520*/  SHF.L.U32 R111, R86, 0x10, RZ ;  /* 0x00000010566f7819 */ /* 0x000fe200000006ff */
[----:B------:R-:W1:Y:S01]  /*1530*/  MUFU.RCP R6, R7 ;  /* 0x0000000700067308 */ /* 0x000e620000001000 */
[----:B------:R-:W-:Y:S01]  /*1540*/  FADD.FTZ R133, -R5, R8 ;  /* 0x0000000805857221 */ /* 0x000fe20000010100 */
[----:B------:R-:W-:Y:S01]  /*1550*/  SHF.L.U32 R15, R27, 0x10, RZ ;  /* 0x000000101b0f7819 */ /* 0x000fe200000006ff */
[----:B---3--:R-:W-:Y:S01]  /*1560*/  FMUL.FTZ R115, R10, R117 ;  /* 0x000000750a737220 */ /* 0x008fe20000410000 */
[----:B------:R-:W-:Y:S01]  /*1570*/  SHF.L.U32 R32, R95, 0x10, RZ ;  /* 0x000000105f207819 */ /* 0x000fe200000006ff */
[----:B------:R-:W-:Y:S01]  /*1580*/  FADD.FTZ R8, -R4, R9 ;  /* 0x0000000904087221 */ /* 0x000fe20000010100 */
[----:B------:R-:W-:Y:S01]  /*1590*/  SHF.L.U32 R96, R96, 0x10, RZ ;  /* 0x0000001060607819 */ /* 0x000fe200000006ff */
[----:B----4-:R-:W-:Y:S01]  /*15a0*/  FMUL.FTZ R117, R132, R3 ;  /* 0x0000000384757220 */ /* 0x010fe20000410000 */
[----:B------:R-:W2:Y:S01]  /*15b0*/  MUFU.RCP R130, R112 ;  /* 0x0000007000827308 */ /* 0x000ea20000001000 */
[----:B------:R-:W-:Y:S01]  /*15c0*/  SHF.L.U32 R95, R126, 0x10, RZ ;  /* 0x000000107e5f7819 */ /* 0x000fe200000006ff */
[----:B------:R-:W-:Y:S01]  /*15d0*/  FADD.FTZ R134, -R14, R17 ;  /* 0x000000110e867221 */ /* 0x000fe20000010100 */
[----:B------:R-:W-:Y:S01]  /*15e0*/  FMUL.FTZ R3, R128, R31 ;  /* 0x0000001f80037220 */ /* 0x000fe20000410000 */
[----:B------:R-:W-:Y:S01]  /*15f0*/  FMUL.FTZ R17, R131, R122 ;  /* 0x0000007a83117220 */ /* 0x000fe20000410000 */
[----:B------:R-:W-:Y:S01]  /*1600*/  FMUL.FTZ R122, R11, R30 ;  /* 0x0000001e0b7a7220 */ /* 0x000fe20000410000 */
[----:B------:R-:W-:Y:S01]  /*1610*/  FADD.FTZ R136, -R15, R18 ;  /* 0x000000120f887221 */ /* 0x000fe20000010100 */
[----:B0-----:R-:W-:Y:S01]  /*1620*/  FMUL.FTZ R14, R8, R119 ;  /* 0x00000077080e7220 */ /* 0x001fe20000410000 */
[----:B------:R-:W0:Y:S01]  /*1630*/  MUFU.RCP R120, R97 ;  /* 0x0000006100787308 */ /* 0x000e220000001000 */
[----:B------:R-:W-:Y:S01]  /*1640*/  SHF.L.U32 R30, R124, 0x10, RZ ;  /* 0x000000107c1e7819 */ /* 0x000fe200000006ff */
[----:B-1----:R-:W-:Y:S01]  /*1650*/  FMUL.FTZ R121, R13, R6 ;  /* 0x000000060d797220 */ /* 0x002fe20000410000 */
[----:B------:R-:W-:Y:S01]  /*1660*/  FMUL.FTZ R128, R111, R96 ;  /* 0x000000606f807220 */ /* 0x000fe20000410000 */
[----:B------:R-:W-:Y:S01]  /*1670*/  FADD.FTZ R8, RZ, R3 ;  /* 0x00000003ff087221 */ /* 0x000fe20000010000 */
[----:B------:R-:W-:Y:S01]  /*1680*/  FFMA.FTZ R6, R3, R0, RZ ;  /* 0x0000000003067223 */ /* 0x000fe200000100ff */
[----:B------:R-:W-:Y:S01]  /*1690*/  FMUL.FTZ R124, R101, R30 ;  /* 0x0000001e657c7220 */ /* 0x000fe20000410000 */
[----:B------:R-:W-:Y:S01]  /*16a0*/  SHF.L.U32 R103, R83, 0x10, RZ ;  /* 0x0000001053677819 */ /* 0x000fe200000006ff */
[----:B------:R1:W3:Y:S01]  /*16b0*/  MUFU.RCP R118, R111 ;  /* 0x0000006f00767308 */ /* 0x0002e20000001000 */
[----:B------:R-:W-:Y:S01]  /*16c0*/  SHF.L.U32 R102, R102, 0x10, RZ ;  /* 0x0000001066667819 */ /* 0x000fe200000006ff */
[----:B--2---:R-:W-:Y:S01]  /*16d0*/  FMUL.FTZ R18, R33, R130 ;  /* 0x0000008221127220 */ /* 0x004fe20000410000 */
[----:B------:R-:W-:Y:S01]  /*16e0*/  SHF.L.U32 R33, R129, 0x10, RZ ;  /* 0x0000001081217819 */ /* 0x000fe200000006ff */
[----:B------:R-:W-:Y:S01]  /*16f0*/  FMUL.FTZ R126, R97, R32 ;  /* 0x00000020617e7220 */ /* 0x000fe20000410000 */
[----:B------:R-:W-:Y:S01]  /*1700*/  SHF.L.U32 R98, R98, 0x10, RZ ;  /* 0x0000001062627819 */ /* 0x000fe200000006ff */
[----:B------:R-:W-:Y:S01]  /*1710*/  FMUL.FTZ R129, R31, R0 ;  /* 0x000000001f817220 */ /* 0x000fe20000410000 */
[----:B------:R-:W-:Y:S01]  /*1720*/  SHF.L.U32 R100, R100, 0x10, RZ ;  /* 0x0000001064647819 */ /* 0x000fe200000006ff */
[----:B------:R2:W4:Y:S01]  /*1730*/  MUFU.RCP R109, R103 ;  /* 0x00000067006d7308 */ /* 0x0005220000001000 */
[----:B-1----:R-:W-:Y:S01]  /*1740*/  FMUL.FTZ R111, R112, R95 ;  /* 0x0000005f706f7220 */ /* 0x002fe20000410000 */
[----:B------:R-:W-:Y:S01]  /*1750*/  SHF.L.U32 R112, R113, 0x10, RZ ;  /* 0x0000001071707819 */ /* 0x000fe200000006ff */
[----:B------:R-:W-:Y:S01]  /*1760*/  FMUL.FTZ R113, R110, R33 ;  /* 0x000000216e717220 */ /* 0x000fe20000410000 */
[----:B------:R-:W-:Y:S01]  /*1770*/  SHF.L.U32 R97, R123, 0x10, RZ ;  /* 0x000000107b617819 */ /* 0x000fe200000006ff */
[----:B------:R-:W-:Y:S01]  /*1780*/  FADD.FTZ R13, R8, R111 ;  /* 0x0000006f080d7221 */ /* 0x000fe20000010000 */
[----:B------:R-:W-:Y:S01]  /*1790*/  FFMA.FTZ R11, R111, R18, R6 ;  /* 0x000000126f0b7223 */ /* 0x000fe20000010006 */
[----:B------:R-:W-:Y:S01]  /*17a0*/  FMUL.FTZ R110, R7, R102 ;  /* 0x00000066076e7220 */ /* 0x000fe20000410000 */
[----:B0-----:R-:W-:Y:S01]  /*17b0*/  FMUL.FTZ R15, R133, R120 ;  /* 0x00000078850f7220 */ /* 0x001fe20000410000 */
[----:B------:R-:W-:Y:S01]  /*17c0*/  FADD.FTZ R8, R13, R124 ;  /* 0x0000007c0d087221 */ /* 0x000fe20000010000 */
[----:B------:R-:W-:Y:S01]  /*17d0*/  FFMA.FTZ R6, R124, R17, R11 ;  /* 0x000000117c067223 */ /* 0x000fe2000001000b */
[----:B------:R-:W-:Y:S01]  /*17e0*/  FMUL.FTZ R130, R103, R98 ;  /* 0x0000006267827220 */ /* 0x000fe20000410000 */
[----:B--2---:R-:W-:Y:S01]  /*17f0*/  SHF.L.U32 R103, R114, 0x10, RZ ;  /* 0x0000001072677819 */ /* 0x004fe200000006ff */
        /* <DEDUP_REMOVED lines=11> */
[----:B------:R0:W1:Y:S01]  /*18b0*/  MUFU.RCP R139, R9 ;  /* 0x00000009008b7308 */ /* 0x0000620000001000 */
[----:B------:R-:W-:Y:S01]  /*18c0*/  SHF.L.U32 R101, R127, 0x10, RZ ;  /* 0x000000107f657819 */ /* 0x000fe200000006ff */
[----:B------:R-:W-:Y:S01]  /*18d0*/  FADD.FTZ R138, -R138, R19 ;  /* 0x000000138a8a7221 */ /* 0x000fe20000010100 */
[----:B------:R-:W-:Y:S01]  /*18e0*/  FMUL.FTZ R108, R9, R104 ;  /* 0x00000068096c7220 */ /* 0x000fe20000410000 */
[----:B---3--:R-:W-:Y:S01]  /*18f0*/  FMUL.FTZ R19, R135, R118 ;  /* 0x0000007687137220 */ /* 0x008fe20000410000 */
[----:B------:R-:W-:Y:S01]  /*1900*/  FFMA.FTZ R7, R29, R14, R6 ;  /* 0x0000000e1d077223 */ /* 0x000fe20000010006 */
[----:B------:R-:W-:Y:S01]  /*1910*/  FADD.FTZ R12, -R5, R12 ;  /* 0x0000000c050c7221 */ /* 0x000fe20000010100 */
[----:B------:R-:W-:Y:S01]  /*1920*/  FMUL.FTZ R123, R106, R101 ;  /* 0x000000656a7b7220 */ /* 0x000fe20000410000 */
[----:B------:R-:W-:Y:S01]  /*1930*/  SHF.L.U32 R5, R76, 0x10, RZ ;  /* 0x000000104c057819 */ /* 0x000fe200000006ff */
[----:B0-----:R-:W-:Y:S01]  /*1940*/  FADD.FTZ R9, R8, R29 ;  /* 0x0000001d08097221 */ /* 0x001fe20000010000 */
[----:B------:R-:W-:Y:S01]  /*1950*/  SHF.L.U32 R107, R107, 0x10, RZ ;  /* 0x000000106b6b7819 */ /* 0x000fe200000006ff */
[----:B------:R-:W-:Y:S01]  /*1960*/  FMUL.FTZ R106, R99, R112 ;  /* 0x00000070636a7220 */ /* 0x000fe20000410000 */
[----:B------:R-:W-:Y:S01]  /*1970*/  FMUL.FTZ R99, R2, R103 ;  /* 0x0000006702637220 */ /* 0x000fe20000410000 */
[----:B------:R-:W-:Y:S01]  /*1980*/  FADD.FTZ R6, R9, R128 ;  /* 0x0000008009067221 */ /* 0x000fe20000010000 */
[----:B------:R-:W-:Y:S01]  /*1990*/  FFMA.FTZ R2, R128, R19, R7 ;  /* 0x0000001380027223 */ /* 0x000fe20000010007 */
[----:B------:R-:W-:Y:S01]  /*19a0*/  SHF.L.U32 R4, R77, 0x10, RZ ;  /* 0x000000104d047819 */ /* 0x000fe200000006ff */
[----:B------:R0:W2:Y:S01]  /*19b0*/  MUFU.RCP R141, R5 ;  /* 0x00000005008d7308 */ /* 0x0000a20000001000 */
[----:B------:R-:W-:Y:S01]  /*19c0*/  FMUL.FTZ R127, R5, R107 ;  /* 0x0000006b057f7220 */ /* 0x000fe20000410000 */
[----:B----4-:R-:W-:Y:S01]  /*19d0*/  FMUL.FTZ R109, R12, R109 ;  /* 0x0000006d0c6d7220 */ /* 0x010fe20000410000 */
[----:B------:R-:W-:Y:S01]  /*19e0*/  FADD.FTZ R7, R6, R123 ;  /* 0x0000007b06077221 */ /* 0x000fe20000010000 */
[----:B------:R-:W-:Y:S01]  /*19f0*/  FMUL.FTZ R125, R4, R105 ;  /* 0x00000069047d7220 */ /* 0x000fe20000410000 */
[----:B-1----:R-:W-:Y:S01]  /*1a00*/  FMUL.FTZ R119, R136, R139 ;  /* 0x0000008b88777220 */ /* 0x002fe20000410000 */
[----:B------:R-:W-:Y:S01]  /*1a10*/  FMUL.FTZ R131, R30, R17 ;  /* 0x000000111e837220 */ /* 0x000fe20000410000 */
[----:B------:R-:W-:Y:S01]  /*1a20*/  FADD.FTZ R7, R7, R130 ;  /* 0x0000008207077221 */ /* 0x000fe20000010000 */
[----:B------:R1:W3:Y:S01]  /*1a30*/  MUFU.RCP R137, R4 ;  /* 0x0000000400897308 */ /* 0x0002e20000001000 */
[----:B0-----:R-:W-:Y:S01]  /*1a40*/  FFMA.FTZ R5, R123, R28, R2 ;  /* 0x0000001c7b057223 */ /* 0x001fe20000010002 */
        /* <DEDUP_REMOVED lines=8> */
[----:B--2---:R-:W-:Y:S01]  /*1ad0*/  FMUL.FTZ R118, R138, R141 ;  /* 0x0000008d8a767220 */ /* 0x004fe20000410000 */
[----:B------:R-:W-:Y:S01]  /*1ae0*/  FADD.FTZ R7, R6, R99 ;  /* 0x0000006306077221 */ /* 0x000fe20000010000 */
[----:B------:R-:W-:Y:S01]  /*1af0*/  FMUL.FTZ R136, R101, R28 ;  /* 0x0000001c65887220 */ /* 0x000fe20000410000 */
[----:B-1----:R-:W-:Y:S01]  /*1b00*/  FFMA.FTZ R4, R114, R117, R5 ;  /* 0x0000007572047223 */ /* 0x002fe20000010005 */
[----:B------:R-:W-:Y:S01]  /*1b10*/  FMUL.FTZ R138, R112, R115 ;  /* 0x00000073708a7220 */ /* 0x000fe20000410000 */
        /* <DEDUP_REMOVED lines=12> */
[----:B------:R-:W-:Y:S01]  /*1be0*/  FMUL.FTZ R142, R105, R120 ;  /* 0x00000078698e7220 */ /* 0x000fe20000410000 */
[-C--:B------:R-:W-:Y:S01]  /*1bf0*/  FMUL.FTZ R143, R104, R119.reuse ;  /* 0x00000077688f7220 */ /* 0x080fe20000410000 */
[----:B------:R-:W-:Y:S01]  /*1c00*/  FFMA.FTZ R4, R108, R119, R5 ;  /* 0x000000776c047223 */ /* 0x000fe20000010005 */
[----:B------:R-:W-:Y:S01]  /*1c10*/  FMUL.FTZ R144, R107, R118 ;  /* 0x000000766b907220 */ /* 0x000fe20000410000 */
[----:B------:R-:W-:-:S02]  /*1c20*/  FADD.FTZ R6, R6, R127 ;  /* 0x0000007f06067221 */ /* 0x000fc40000010000 */
[----:B------:R-:W-:-:S07]  /*1c30*/  FFMA.FTZ R5, R127, R118, R4 ;  /* 0x000000767f057223 */ /* 0x000fce0000010004 */
.L_x_2499:
[----:B------:R-:W0:Y:S01]  /*1c40*/  SHFL.DOWN PT, R7, R6, 0x10, 0x1f ;  /* 0x0a001f0006077f89 */ /* 0x000e2200000e0000 */
[----:B------:R-:W-:Y:S01]  /*1c50*/  ISETP.NE.AND P3, PT, R116, RZ, PT ;  /* 0x000000ff7400720c */ /* 0x000fe20003f65270 */
[----:B------:R-:W-:Y:S01]  /*1c60*/  FADD.FTZ R35, R2, R35 ;  /* 0x0000002302237221 */ /* 0x000fe20000010000 */
[----:B------:R-:W-:Y:S01]  /*1c70*/  PLOP3.LUT P0, PT, PT, PT, PT, 0x80, 0x8 ;  /* 0x000000000008781c */ /* 0x000fe20003f0f070 */
[----:B------:R-:W1:Y:S01]  /*1c80*/  SHFL.DOWN PT, R4, R5, 0x10, 0x1f ;  /* 0x0a001f0005047f89 */ /* 0x000e6200000e0000 */
[----:B------:R-:W-:Y:S01]  /*1c90*/  IADD3 R146, PT, PT, R93, 0x2020, RZ ;  /* 0x000020205d927810 */ /* 0x000fe20007ffe0ff */
        /* <DEDUP_REMOVED lines=42> */
[----:B------:R-:W-:Y:S02]  /*1f40*/  @!P3 MOV R8, R146 ;  /* 0x000000920008b202 */ /* 0x000fe40000000f00 */
[----:B------:R-:W-:Y:S01]  /*1f50*/  @!P0 IADD3 R8, PT, PT, R93, 0x2000, RZ ;  /* 0x000020005d088810 */ /* 0x000fe20007ffe0ff */
[----:B-1----:R-:W-:Y:S01]  /*1f60*/  FADD.FTZ R10, R9, R10 ;  /* 0x0000000a090a7221 */ /* 0x002fe20000010000 */
[----:B------:R-:W0:Y:S01]  /*1f70*/  SHFL.DOWN PT, R6, R11, 0x2, 0x1f ;  /* 0x08401f000b067f89 */ /* 0x000e2200000e0000 */
[----:B--2---:R-:W-:-:S02]  /*1f80*/  @!P3 SHF.R.U32.HI R9, RZ, 0x2, R63 ;  /* 0x00000002ff09b819 */ /* 0x004fc4000001163f */
[----:B------:R-:W-:Y:S01]  /*1f90*/  @!P2 IADD3 R146, PT, PT, R93, 0x2000, RZ ;  /* 0x000020005d92a810 */ /* 0x000fe20007ffe0ff */
[----:B------:R-:W1:Y:S01]  /*1fa0*/  SHFL.DOWN PT, R5, R10, 0x2, 0x1f ;  /* 0x08401f000a057f89 */ /* 0x000e6200000e0000 */
[----:B------:R-:W-:-:S04]  /*1fb0*/  @!P3 LOP3.LUT R9, R9, 0x18, RZ, 0xc0, !PT ;  /* 0x000000180909b812 */ /* 0x000fc800078ec0ff */
[----:B------:R-:W-:Y:S02]  /*1fc0*/  @!P3 IADD3 R145, PT, PT, R9, R8, RZ ;  /* 0x000000080991b210 */ /* 0x000fe40007ffe0ff */
[C---:B------:R-:W-:Y:S02]  /*1fd0*/  IADD3 R8, PT, PT, R93.reuse, 0x2030, RZ ;  /* 0x000020305d087810 */ /* 0x040fe40007ffe0ff */
[----:B------:R-:W-:Y:S02]  /*1fe0*/  @!P2 IADD3 R8, PT, PT, R93, 0x2010, RZ ;  /* 0x000020105d08a810 */ /* 0x000fe40007ffe0ff */
        /* <DEDUP_REMOVED lines=20> */
[----:B------:R-:W-:Y:S01]  /*2130*/  FMUL.FTZ R10, R10, 0.00048828125 ;  /* 0x3a0000000a0a7820 */ /* 0x000fe20000410000 */
[----:B------:R-:W-:-:S04]  /*2140*/  FMUL.FTZ R7, R2, 0.00048828125 ;  /* 0x3a00000002077820 */ /* 0x000fc80000410000 */
[C-C-:B------:R-:W-:Y:S01]  /*2150*/  FFMA.FTZ R28, R7.reuse, R28, R10.reuse ;  /* 0x0000001c071c7223 */ /* 0x140fe2000001000a */
[C-C-:B------:R-:W-:Y:S01]  /*2160*/  FFMA.FTZ R14, R7.reuse, R14, R10.reuse ;  /* 0x0000000e070e7223 */ /* 0x140fe2000001000a */
[C-C-:B------:R-:W-:Y:S01]  /*2170*/  FFMA.FTZ R0, R7.reuse, R0, R10.reuse ;  /* 0x0000000007007223 */ /* 0x140fe2000001000a */
[C-C-:B------:R-:W-:Y:S01]  /*2180*/  FFMA.FTZ R18, R7.reuse, R18, R10.reuse ;  /* 0x0000001207127223 */ /* 0x140fe2000001000a */
        /* <DEDUP_REMOVED lines=16> */
[----:B------:R-:W-:Y:S01]  /*2290*/  LEA R3, R62, R67, 0x9 ;  /* 0x000000433e037211 */ /* 0x000fe200078e48ff */
        /* <DEDUP_REMOVED lines=10> */
[----:B-1----:R-:W-:Y:S01]  /*2340*/  IADD3 R62, PT, PT, R62, R28, RZ ;  /* 0x0000001c3e3e7210 */ /* 0x002fe20007ffe0ff */
        /* <DEDUP_REMOVED lines=57> */
.L_x_2497:
        /* <DEDUP_REMOVED lines=17> */
.L_x_2501:
        /* <DEDUP_REMOVED lines=9> */
.L_x_3198:


//--------------------- .text._ZN10layer_norm22ln_bwd_finalize_kernelINS_22Kernel_traits_finalizeILj2048E13__nv_bfloat16S2_S2_fjLj1024ELj4ENS_18Kernel_traits_baseILj2048ES2_S2_S2_fjLj1024EEEEEEEvNS_9BwdParamsE --------------------------
	.section	.text._ZN10layer_norm22ln_bwd_finalize_kernelINS_22Kernel_traits_finalizeILj2048E13__nv_bfloat16S2_S2_fjLj1024ELj4ENS_18Kernel_traits_baseILj2048ES2_S2_S2_fjLj1024EEEEEEEvNS_9BwdParamsE,"ax",@progbits
	.align	128
        .global         _ZN10layer_norm22ln_bwd_finalize_kernelINS_22Kernel_traits_finalizeILj2048E13__nv_bfloat16S2_S2_fjLj1024ELj4ENS_18Kernel_traits_baseILj2048ES2_S2_S2_fjLj1024EEEEEEEvNS_9BwdParamsE
        .type           _ZN10layer_norm22ln_bwd_finalize_kernelINS_22Kernel_traits_finalizeILj2048E13__nv_bfloat16S2_S2_fjLj1024ELj4ENS_18Kernel_traits_baseILj2048ES2_S2_S2_fjLj1024EEEEEEEvNS_9BwdParamsE,@function
        .size           _ZN10layer_norm22ln_bwd_finalize_kernelINS_22Kernel_traits_finalizeILj2048E13__nv_bfloat16S2_S2_fjLj1024ELj4ENS_18Kernel_traits_baseILj2048ES2_S2_S2_fjLj1024EEEEEEEvNS_9BwdParamsE,(.L_x_3199 - _ZN10layer_norm22ln_bwd_finalize_kernelINS_22Kernel_traits_finalizeILj2048E13__nv_bfloat16S2_S2_fjLj1024ELj4ENS_18Kernel_traits_baseILj2048ES2_S2_S2_fjLj1024EEEEEEEvNS_9BwdParamsE)
        .other          _ZN10layer_norm22ln_bwd_finalize_kernelINS_22Kernel_traits_finalizeILj2048E13__nv_bfloat16S2_S2_fjLj1024ELj4ENS_18Kernel_traits_baseILj2048ES2_S2_S2_fjLj1024EEEEEEEvNS_9BwdParamsE,@"STO_CUDA_ENTRY STV_DEFAULT"
_ZN10layer_norm22ln_bwd_finalize_kernelINS_22Kernel_traits_finalizeILj2048E13__nv_bfloat16S2_S2_fjLj1024ELj4ENS_18Kernel_traits_baseILj2048ES2_S2_S2_fjLj1024EEEEEEEvNS_9BwdParamsE:
.text._ZN10layer_norm22ln_bwd_finalize_kernelINS_22Kernel_traits_finalizeILj2048E13__nv_bfloat16S2_S2_fjLj1024ELj4ENS_18Kernel_traits_baseILj2048ES2_S2_S2_fjLj1024EEEEEEEvNS_9BwdParamsE:
        /* <DEDUP_REMOVED lines=37> */
.L_x_2506:
        /* <DEDUP_REMOVED lines=118> */
.L_x_2505:
[----:B------:R-:W-:Y:S05]  /*09b0*/  BSYNC.RECONVERGENT B1 ;  /* 0x0000000000017941 */ /* 0x000fea0003800200 */
.L_x_2504:
        /* <DEDUP_REMOVED lines=65> */
.L_x_2508:
[----:B------:R-:W-:Y:S05]  /*0dd0*/  BSYNC.RECONVERGENT B1 ;  /* 0x0000000000017941 */ /* 0x000fea0003800200 */
.L_x_2507:
        /* <DEDUP_REMOVED lines=37> */
.L_x_2510:
[----:B------:R-:W-:Y:S05]  /*1030*/  BSYNC.RECONVERGENT B1 ;  /* 0x0000000000017941 */ /* 0x000fea0003800200 */
.L_x_2509:
[----:B------:R-:W-:Y:S05]  /*1040*/  @!P1 BRA `(.L_x_2503) ;  /* 0x00000000003c9947 */ /* 0x000fea0003800000 */
[----:B------:R-:W0:Y:S01]  /*1050*/  LDC.64 R6, c[0x0][0x3e0] ;  /* 0x0000f800ff067b82 */ /* 0x000e220000000a00 */
[----:B------:R-:W-:Y:S02]  /*1060*/  LEA R2, R15, R11, 0xb ;  /* 0x0000000b0f027211 */ /* 0x000fe400078e58ff */
[----:B------:R-:W-:Y:S02]  /*1070*/  IADD3 R24, PT, PT, -R24, RZ, RZ ;  /* 0x000000ff18187210 */ /* 0x000fe40007ffe1ff */
[----:B------:R-:W-:-:S03]  /*1080*/  IADD3 R11, PT, PT, R13, R2, RZ ;  /* 0x000000020d0b7210 */ /* 0x000fc60007ffe0ff */
[----:B------:R-:W1:Y:S04]  /*1090*/  LDC.64 R8, c[0x0][0x3e8] ;  /* 0x0000fa00ff087b82 */ /* 0x000e680000000a00 */
.L_x_2511:
        /* <DEDUP_REMOVED lines=10> */
.L_x_2503:
[----:B------:R-:W-:Y:S05]  /*1140*/  BSYNC.RECONVERGENT B0 ;  /* 0x0000000000007941 */ /* 0x000fea0003800200 */
.L_x_2502:
        /* <DEDUP_REMOVED lines=55> */
.L_x_2512:
        /* <DEDUP_REMOVED lines=12> */
.L_x_3199:


//--------------------- .text._ZN10layer_norm13ln_bwd_kernelINS_13Kernel_traitsI13__nv_bfloat16S2_S2_fjLj2048ELj1ELj1ELj4ELj16ENS_18Kernel_traits_baseILj2048ES2_S2_S2_fjLj128EEEEEEEvNS_9BwdParamsE --------------------------
	.section	.text._ZN10layer_norm13ln_bwd_kernelINS_13Kernel_traitsI13__nv_bfloat16S2_S2_fjLj2048ELj1ELj1ELj4ELj16ENS_18Kernel_traits_baseILj2048ES2_S2_S2_fjLj128EEEEEEEvNS_9BwdParamsE,"ax",@progbits
	.align	128
        .global         _ZN10layer_norm13ln_bwd_kernelINS_13Kernel_traitsI13__nv_bfloat16S2_S2_fjLj2048ELj1ELj1ELj4ELj16ENS_18Kernel_traits_baseILj2048ES2_S2_S2_fjLj128EEEEEEEvNS_9BwdParamsE
        .type           _ZN10layer_norm13ln_bwd_kernelINS_13Kernel_traitsI13__nv_bfloat16S2_S2_fjLj2048ELj1ELj1ELj4ELj16ENS_18Kernel_traits_baseILj2048ES2_S2_S2_fjLj128EEEEEEEvNS_9BwdParamsE,@function
        .size           _ZN10layer_norm13ln_bwd_kernelINS_13Kernel_traitsI13__nv_bfloat16S2_S2_fjLj2048ELj1ELj1ELj4ELj16ENS_18Kernel_traits_baseILj2048ES2_S2_S2_fjLj128EEEEEEEvNS_9BwdParamsE,(.L_x_3200 - _ZN10layer_norm13ln_bwd_kernelINS_13Kernel_traitsI13__nv_bfloat16S2_S2_fjLj2048ELj1ELj1ELj4ELj16ENS_18Kernel_traits_baseILj2048ES2_S2_S2_fjLj128EEEEEEEvNS_9BwdParamsE)
        .other          _ZN10layer_norm13ln_bwd_kernelINS_13Kernel_traitsI13__nv_bfloat16S2_S2_fjLj2048ELj1ELj1ELj4ELj16ENS_18Kernel_traits_baseILj2048ES2_S2_S2_fjLj128EEEEEEEvNS_9BwdParamsE,@"STO_CUDA_ENTRY STV_DEFAULT"
_ZN10layer_norm13ln_bwd_kernelINS_13Kernel_traitsI13__nv_bfloat16S2_S2_fjLj2048ELj1ELj1ELj4ELj16ENS_18Kernel_traits_baseILj2048ES2_S2_S2_fjLj128EEEEEEEvNS_9BwdParamsE:
.text._ZN10layer_norm13ln_bwd_kernelINS_13Kernel_traitsI13__nv_bfloat16S2_S2_fjLj2048ELj1ELj1ELj4ELj16ENS_18Kernel_traits_baseILj2048ES2_S2_S2_fjLj128EEEEEEEvNS_9BwdParamsE:
        /* <DEDUP_REMOVED lines=22> */
[----:B------:R0:W5:Y:S01]  /*0160*/  @P0 LDG.E.128 R4, desc[UR6][R26.64+0x800] ;  /* 0x000800061a040981 */ /* 0x000162000c1e1d00 */
[----:B----4-:R-:W-:Y:S01]  /*0170*/  ISETP.GE.AND P1, PT, R2, UR5, PT ;  /* 0x0000000502007c0c */ /* 0x010fe2000bf26270 */
[----:B-1----:R-:W-:Y:S01]  /*0180*/  @!P0 IMAD.WIDE.U32 R28, R75, 0x10, R20 ;  /* 0x000000104b1c8825 */ /* 0x002fe200078e0014 */
        /* <DEDUP_REMOVED lines=10> */
[----:B------:R-:W-:Y:S01]  /*0230*/  CS2R R54, SRZ ;  /* 0x0000000000367805 */ /* 0x000fe2000001ff00 */
        /* <DEDUP_REMOVED lines=41> */
.L_x_2518:
[----:B0-----:R-:W0:Y:S01]  /*04d0*/  @!P0 LDC.64 R32, c[0x0][0x3a0] ;  /* 0x0000e800ff208b82 */ /* 0x001e220000000a00 */
[----:B------:R-:W-:-:S07]  /*04e0*/  HFMA2 R101, -RZ, RZ, 0, 0 ;  /* 0x00000000ff657431 */ /* 0x000fce00000001ff */
[----:B------:R-:W1:Y:S01]  /*04f0*/  LDC.64 R20, c[0x0][0x398] ;  /* 0x0000e600ff147b82 */ /* 0x000e620000000a00 */
[----:B0-----:R-:W-:-:S05]  /*0500*/  @!P0 IMAD.WIDE R32, R2, 0x4, R32 ;  /* 0x0000000402208825 */ /* 0x001fca00078e0220 */
[----:B------:R-:W5:Y:S01]  /*0510*/  @!P0 LDG.E R101, desc[UR6][R32.64] ;  /* 0x0000000620658981 */ /* 0x000f62000c1e1900 */
[----:B-1----:R-:W-:-:S04]  /*0520*/  ISETP.NE.U32.AND P1, PT, R20, RZ, PT ;  /* 0x000000ff1400720c */ /* 0x002fc80003f25070 */
[----:B------:R-:W-:-:S13]  /*0530*/  ISETP.NE.AND.EX P0, PT, R21, RZ, PT, P1 ;  /* 0x000000ff1500720c */ /* 0x000fda0003f05310 */
[----:B------:R-:W0:Y:S08]  /*0540*/  @!P0 LDC.64 R68, c[0x0][0x3d8] ;  /* 0x0000f600ff448b82 */ /* 0x000e300000000a00 */
[----:B------:R-:W1:Y:S01]  /*0550*/  @!P0 LDC.64 R70, c[0x0][0x390] ;  /* 0x0000e400ff468b82 */ /* 0x000e620000000a00 */
[----:B------:R-:W-:-:S04]  /*0560*/  SHF.L.U32 R0, R2, 0x8, RZ ;  /* 0x0000000802007819 */ /* 0x000fc800000006ff */
[----:B------:R-:W-:-:S03]  /*0570*/  LOP3.LUT R3, R0, R75, RZ, 0xfc, !PT ;  /* 0x0000004b00037212 */ /* 0x000fc600078efcff */
[----:B------:R-:W2:Y:S02]  /*0580*/  @P0 LDC.64 R76, c[0x0][0x3d8] ;  /* 0x0000f600ff4c0b82 */ /* 0x000ea40000000a00 */
[----:B0-----:R-:W-:-:S06]  /*0590*/  @!P0 IMAD.WIDE.U32 R68, R3, 0x10, R68 ;  /* 0x0000001003448825 */ /* 0x001fcc00078e0044 */
[----:B------:R-:W0:Y:S01]  /*05a0*/  @P0 LDC.64 R72, c[0x0][0x398] ;  /* 0x0000e600ff480b82 */ /* 0x000e220000000a00 */
[----:B------:R-:W3:Y:S01]  /*05b0*/  @!P0 LDG.E.128 R20, desc[UR6][R68.64] ;  /* 0x0000000644148981 */ /* 0x000ee2000c1e1d00 */
[----:B-1----:R-:W-:-:S03]  /*05c0*/  @!P0 IMAD.WIDE.U32 R70, R3, 0x10, R70 ;  /* 0x0000001003468825 */ /* 0x002fc600078e0046 */
[----:B------:R1:W4:Y:S03]  /*05d0*/  @!P0 LDG.E.128 R24, desc[UR6][R68.64+0x800] ;  /* 0x0008000644188981 */ /* 0x000326000c1e1d00 */
[----:B------:R-:W1:Y:S01]  /*05e0*/  LDC.64 R74, c[0x0][0x3a8] ;  /* 0x0000ea00ff4a7b82 */ /* 0x000e620000000a00 */
[----:B------:R-:W4:Y:S04]  /*05f0*/  @!P0 LDG.E.128 R28, desc[UR6][R70.64] ;  /* 0x00000006461c8981 */ /* 0x000f28000c1e1d00 */
[----:B------:R-:W4:Y:S01]  /*0600*/  @!P0 LDG.E.128 R32, desc[UR6][R70.64+0x800] ;  /* 0x0008000646208981 */ /* 0x000f22000c1e1d00 */
[----:B--2---:R-:W-:-:S04]  /*0610*/  @P0 IMAD.WIDE.U32 R76, R3, 0x10, R76 ;  /* 0x00000010034c0825 */ /* 0x004fc800078e004c */
[----:B0-----:R-:W-:-:S04]  /*0620*/  @P0 IMAD.WIDE.U32 R72, R3, 0x10, R72 ;  /* 0x0000001003480825 */ /* 0x001fc800078e0048 */
[----:B-1----:R-:W-:-:S06]  /*0630*/  IMAD.WIDE R68, R2, 0x4, R74 ;  /* 0x0000000402447825 */ /* 0x002fcc00078e024a */
[----:B------:R0:W5:Y:S04]  /*0640*/  LDG.E R68, desc[UR6][R68.64] ;  /* 0x0000000644447981 */ /* 0x000168000c1e1900 */
[----:B------:R-:W3:Y:S04]  /*0650*/  @P0 LDG.E.128 R20, desc[UR6][R76.64] ;  /* 0x000000064c140981 */ /* 0x000ee8000c1e1d00 */
[----:B------:R-:W4:Y:S04]  /*0660*/  @P0 LDG.E.128 R24, desc[UR6][R76.64+0x800] ;  /* 0x000800064c180981 */ /* 0x000f28000c1e1d00 */
[----:B------:R-:W2:Y:S04]  /*0670*/  @P0 LDG.E.128 R28, desc[UR6][R72.64] ;  /* 0x00000006481c0981 */ /* 0x000ea8000c1e1d00 */
[----:B------:R-:W2:Y:S01]  /*0680*/  @P0 LDG.E.128 R32, desc[UR6][R72.64+0x800] ;  /* 0x0008000648200981 */ /* 0x000ea2000c1e1d00 */
[----:B---3--:R-:W-:-:S02]  /*0690*/  PRMT R83, R23, 0x7632, R83 ;  /* 0x0000763217537816 */ /* 0x008fc40000000053 */
[----:B------:R-:W-:Y:S02]  /*06a0*/  PRMT R84, R22, 0x7632, R84 ;  /* 0x0000763216547816 */ /* 0x000fe40000000054 */
[----:B------:R-:W-:Y:S02]  /*06b0*/  PRMT R85, R21, 0x7632, R85 ;  /* 0x0000763215557816 */ /* 0x000fe40000000055 */
[----:B------:R-:W-:Y:S02]  /*06c0*/  PRMT R86, R20, 0x7632, R86 ;  /* 0x0000763214567816 */ /* 0x000fe40000000056 */
[----:B----4-:R-:W-:Y:S02]  /*06d0*/  PRMT R75, R27, 0x7632, R75 ;  /* 0x000076321b4b7816 */ /* 0x010fe4000000004b */
        /* <DEDUP_REMOVED lines=10> */
[----:B------:R-:W-:Y:S01]  /*0780*/  PRMT R93, R32, 0x7632, R93 ;  /* 0x00007632205d7816 */ /* 0x000fe2000000005d */
[----:B0-----:R-:W-:Y:S06]  /*0790*/  @P0 BRA `(.L_x_2514) ;  /* 0x0000000800440947 */ /* 0x001fec0003800000 */
[----:B------:R-:W-:Y:S02]  /*07a0*/  SHF.L.U32 R72, R29, 0x10, RZ ;  /* 0x000000101d487819 */ /* 0x000fe400000006ff */
[----:B------:R-:W-:Y:S02]  /*07b0*/  SHF.L.U32 R74, R31, 0x10, RZ ;  /* 0x000000101f4a7819 */ /* 0x000fe400000006ff */
[----:B------:R-:W-:Y:S01]  /*07c0*/  SHF.L.U32 R88, R35, 0x10, RZ ;  /* 0x0000001023587819 */ /* 0x000fe200000006ff */
[--C-:B-----5:R-:W-:Y:S01]  /*07d0*/  FADD.FTZ R73, R72, -R101.reuse ;  /* 0x8000006548497221 */ /* 0x120fe20000010000 */
[----:B------:R-:W-:Y:S01]  /*07e0*/  SHF.L.U32 R29, R20, 0x10, RZ ;  /* 0x00000010141d7819 */ /* 0x000fe200000006ff */
[----:B------:R-:W-:Y:S01]  /*07f0*/  FADD.FTZ R125, R74, -R101 ;  /* 0x800000654a7d7221 */ /* 0x000fe20000010000 */
        /* <DEDUP_REMOVED lines=36> */
[----:B------:R-:W-:-:S02]  /*0a40*/  SHF.L.U32 R21, R21, 0x10, RZ ;  /* 0x0000001015157819 */ /* 0x000fc400000006ff */
        /* <DEDUP_REMOVED lines=10> */
[----:B------:R-:W-:Y:S01]  /*0af0*/  FMUL.FTZ R28, R68, R71 ;  /* 0x00000047441c7220 */ /* 0x000fe20000410000 */
[----:B------:R-:W-:Y:S01]  /*0b00*/  FFMA.FTZ R33, R0, R3, RZ ;  /* 0x0000000300217223 */ /* 0x000fe200000100ff */
        /* <DEDUP_REMOVED lines=90> */
.L_x_2514:
[----:B------:R-:W-:Y:S02]  /*10b0*/  SHF.L.U32 R96, R16, 0x10, RZ ;  /* 0x0000001010607819 */ /* 0x000fe400000006ff */
[----:B------:R-:W-:Y:S02]  /*10c0*/  SHF.L.U32 R92, R109, 0x10, RZ ;  /* 0x000000106d5c7819 */ /* 0x000fe400000006ff */
[----:B------:R-:W-:Y:S01]  /*10d0*/  SHF.L.U32 R90, R17, 0x10, RZ ;  /* 0x00000010115a7819 */ /* 0x000fe200000006ff */
[----:B------:R-:W0:Y:S01]  /*10e0*/  MUFU.RCP R89, R96 ;  /* 0x0000006000597308 */ /* 0x000e220000001000 */
[----:B------:R-:W-:Y:S02]  /*10f0*/  SHF.L.U32 R77, R107, 0x10, RZ ;  /* 0x000000106b4d7819 */ /* 0x000fe400000006ff */
[----:B------:R-:W-:Y:S02]  /*1100*/  SHF.L.U32 R94, R12, 0x10, RZ ;  /* 0x000000100c5e7819 */ /* 0x000fe400000006ff */
[----:B------:R-:W-:-:S02]  /*1110*/  SHF.L.U32 R76, R19, 0x10, RZ ;  /* 0x00000010134c7819 */ /* 0x000fc400000006ff */
[----:B------:R-:W-:Y:S01]  /*1120*/  SHF.L.U32 R125, R31, 0x10, RZ ;  /* 0x000000101f7d7819 */ /* 0x000fe200000006ff */
[----:B------:R-:W1:Y:S01]  /*1130*/  MUFU.RCP R88, R92 ;  /* 0x0000005c00587308 */ /* 0x000e620000001000 */
[----:B------:R-:W-:Y:S02]  /*1140*/  SHF.L.U32 R79, R106, 0x10, RZ ;  /* 0x000000106a4f7819 */ /* 0x000fe400000006ff */
[----:B------:R-:W-:Y:S02]  /*1150*/  SHF.L.U32 R31, R22, 0x10, RZ ;  /* 0x00000010161f7819 */ /* 0x000fe400000006ff */
[----:B------:R-:W-:Y:S02]  /*1160*/  SHF.L.U32 R121, R29, 0x10, RZ ;  /* 0x000000101d797819 */ /* 0x000fe400000006ff */
[----:B------:R-:W-:Y:S01]  /*1170*/  SHF.L.U32 R124, R30, 0x10, RZ ;  /* 0x000000101e7c7819 */ /* 0x000fe200000006ff */
[----:B------:R-:W2:Y:S01]  /*1180*/  MUFU.RCP R87, R90 ;  /* 0x0000005a00577308 */ /* 0x000ea20000001000 */
[----:B------:R-:W-:-:S02]  /*1190*/  SHF.L.U32 R119, R28, 0x10, RZ ;  /* 0x000000101c777819 */ /* 0x000fc400000006ff */
[----:B------:R-:W-:Y:S02]  /*11a0*/  SHF.L.U32 R29, R20, 0x10, RZ ;  /* 0x00000010141d7819 */ /* 0x000fe400000006ff */
[----:B------:R-:W-:Y:S02]  /*11b0*/  SHF.L.U32 R30, R8, 0x10, RZ ;  /* 0x00000010081e7819 */ /* 0x000fe400000006ff */
[----:B------:R-:W-:Y:S01]  /*11c0*/  SHF.L.U32 R128, R99, 0x10, RZ ;  /* 0x0000001063807819 */ /* 0x000fe200000006ff */
[----:B------:R-:W3:Y:S01]  /*11d0*/  MUFU.RCP R72, R77 ;  /* 0x0000004d00487308 */ /* 0x000ee20000001000 */
[----:B------:R-:W-:Y:S01]  /*11e0*/  SHF.L.U32 R123, R114, 0x10, RZ ;  /* 0x00000010727b7819 */ /* 0x000fe200000006ff */
[----:B------:R-:W-:Y:S01]  /*11f0*/  FADD.FTZ R30, R119, -R30 ;  /* 0x8000001e771e7221 */ /* 0x000fe20000010000 */
[----:B------:R-:W-:Y:S02]  /*1200*/  SHF.L.U32 R122, R98, 0x10, RZ ;  /* 0x00000010627a7819 */ /* 0x000fe400000006ff */
[----:B-----5:R-:W-:Y:S01]  /*1210*/  SHF.L.U32 R101, R116, 0x10, RZ ;  /* 0x0000001074657819 */ /* 0x020fe200000006ff */
[----:B------:R-:W-:Y:S01]  /*1220*/  FADD.FTZ R123, R128, -R123 ;  /* 0x8000007b807b7221 */ /* 0x000fe20000010000 */
[----:B------:R-:W-:Y:S01]  /*1230*/  SHF.L.U32 R130, R32, 0x10, RZ ;  /* 0x0000001020827819 */ /* 0x000fe200000006ff */
[----:B------:R-:W4:Y:S01]  /*1240*/  MUFU.RCP R22, R94 ;  /* 0x0000005e00167308 */ /* 0x000f220000001000 */
        /* <DEDUP_REMOVED lines=8> */
[----:B------:R-:W-:Y:S01]  /*12d0*/  SHF.L.U32 R119, R115, 0x10, RZ ;  /* 0x0000001073777819 */ /* 0x000fe200000006ff */
[----:B------:R-:W-:Y:S01]  /*12e0*/  FADD.FTZ R32, R121, -R32 ;  /* 0x8000002079207221 */ /* 0x000fe20000010000 */
[----:B------:R-:W-:Y:S02]  /*12f0*/  SHF.L.U32 R128, R91, 0x10, RZ ;  /* 0x000000105b807819 */ /* 0x000fe400000006ff */
        /* <DEDUP_REMOVED lines=20> */
[----:B0-----:R-:W-:Y:S01]  /*1440*/  FMUL.FTZ R0, R30, R89 ;  /* 0x000000591e007220 */ /* 0x001fe20000410000 */
[----:B-1----:R-:W-:Y:S01]  /*1450*/  FMUL.FTZ R28, R33, R88 ;  /* 0x00000058211c7220 */ /* 0x002fe20000410000 */
[----:B--2---:R-:W-:Y:S01]  /*1460*/  FMUL.FTZ R30, R32, R87 ;  /* 0x00000057201e7220 */ /* 0x004fe20000410000 */
[----:B---3--:R-:W-:Y:S01]  /*1470*/  FMUL.FTZ R33, R121, R72 ;  /* 0x0000004879217220 */ /* 0x008fe20000410000 */
[----:B----4-:R-:W-:Y:S01]  /*1480*/  FMUL.FTZ R72, R91, R22 ;  /* 0x000000165b487220 */ /* 0x010fe20000410000 */
[----:B------:R-:W-:Y:S01]  /*1490*/  SHF.L.U32 R87, R86, 0x10, RZ ;  /* 0x0000001056577819 */ /* 0x000fe200000006ff */
[----:B------:R-:W0:Y:S01]  /*14a0*/  MUFU.RCP R24, R95 ;  /* 0x0000005f00187308 */ /* 0x000e220000001000 */
[----:B------:R-:W-:Y:S01]  /*14b0*/  FADD.FTZ R130, R135, -R70 ;  /* 0x8000004687827221 */ /* 0x000fe20000010000 */
[----:B------:R-:W-:Y:S01]  /*14c0*/  SHF.L.U32 R22, R3, 0x10, RZ ;  /* 0x0000001003167819 */ /* 0x000fe200000006ff */
[----:B------:R-:W-:Y:S01]  /*14d0*/  FMUL.FTZ R70, R126, R71 ;  /* 0x000000477e467220 */ /* 0x000fe20000410000 */
[----:B------:R-:W-:Y:S01]  /*14e0*/  FMUL.FTZ R3, R96, R29 ;  /* 0x0000001d60037220 */ /* 0x000fe20000410000 */
        /* <DEDUP_REMOVED lines=9> */
[----:B------:R-:W-:Y:S01]  /*1580*/  FADD.FTZ R128, R128, -R127 ;  /* 0x8000007f80807221 */ /* 0x000fe20000010000 */
        /* <DEDUP_REMOVED lines=10> */
[----:B------:R-:W-:Y:S01]  /*1630*/  FMUL.FTZ R81, R81, R85 ;  /* 0x0000005551517220 */ /* 0x000fe20000410000 */
[----:B------:R-:W-:Y:S01]  /*1640*/  FADD.FTZ R92, R92, R89 ;  /* 0x000000595c5c7221 */ /* 0x000fe20000010000 */
[----:B------:R-:W-:Y:S01]  /*1650*/  FFMA.FTZ R86, R89, R30, R86 ;  /* 0x0000001e59567223 */ /* 0x000fe20000010056 */
[----:B------:R-:W-:Y:S01]  /*1660*/  FADD.FTZ R127, R34, -R127 ;  /* 0x8000007f227f7221 */ /* 0x000fe20000010000 */
[----:B------:R-:W-:Y:S01]  /*1670*/  FMUL.FTZ R34, R124, R73 ;  /* 0x000000497c227220 */ /* 0x000fe20000410000 */
[----:B0-----:R-:W-:Y:S01]  /*1680*/  FMUL.FTZ R73, R93, R24 ;  /* 0x000000185d497220 */ /* 0x001fe20000410000 */
        /* <DEDUP_REMOVED lines=17> */
[----:B------:R0:W1:Y:S01]  /*17a0*/  MUFU.RCP R98, R26 ;  /* 0x0000001a00627308 */ /* 0x0000620000001000 */
[----:B------:R-:W-:Y:S01]  /*17b0*/  SHF.L.U32 R97, R104, 0x10, RZ ;  /* 0x0000001068617819 */ /* 0x000fe200000006ff */
[----:B------:R-:W-:Y:S01]  /*17c0*/  FMUL.FTZ R79, R94, R35 ;  /* 0x000000235e4f7220 */ /* 0x000fe20000410000 */
[----:B------:R-:W-:Y:S01]  /*17d0*/  SHF.L.U32 R119, R102, 0x10, RZ ;  /* 0x0000001066777819 */ /* 0x000fe200000006ff */
[----:B------:R-:W-:Y:S01]  /*17e0*/  FMUL.FTZ R95, R26, R25 ;  /* 0x000000191a5f7220 */ /* 0x000fe20000410000 */
[----:B------:R-:W-:Y:S01]  /*17f0*/  SHF.L.U32 R78, R78, 0x10, RZ ;  /* 0x000000104e4e7819 */ /* 0x000fe200000006ff */
[----:B------:R-:W-:Y:S01]  /*1800*/  FADD.FTZ R125, R136, -R103 ;  /* 0x80000067887d7221 */ /* 0x000fe20000010000 */
[----:B------:R-:W-:Y:S01]  /*1810*/  FADD.FTZ R94, R121, R80 ;  /* 0x00000050795e7221 */ /* 0x000fe20000010000 */
[----:B------:R-:W-:Y:S01]  /*1820*/  SHF.L.U32 R103, R100, 0x10, RZ ;  /* 0x0000001064677819 */ /* 0x000fe200000006ff */
[----:B0-----:R-:W-:Y:S01]  /*1830*/  FFMA.FTZ R26, R80, R33, R75 ;  /* 0x00000021501a7223 */ /* 0x001fe2000001004b */
[----:B------:R-:W-:Y:S01]  /*1840*/  SHF.L.U32 R27, R27, 0x10, RZ ;  /* 0x000000101b1b7819 */ /* 0x000fe200000006ff */
[----:B------:R0:W2:Y:S01]  /*1850*/  MUFU.RCP R99, R97 ;  /* 0x0000006100637308 */ /* 0x0000a20000001000 */
[----:B------:R-:W-:Y:S01]  /*1860*/  SHF.L.U32 R120, R14, 0x10, RZ ;  /* 0x000000100e787819 */ /* 0x000fe200000006ff */
[----:B------:R-:W-:Y:S01]  /*1870*/  FMUL.FTZ R92, R119, R78 ;  /* 0x0000004e775c7220 */ /* 0x000fe20000410000 */
[----:B------:R-:W-:Y:S01]  /*1880*/  SHF.L.U32 R122, R15, 0x10, RZ ;  /* 0x000000100f7a7819 */ /* 0x000fe200000006ff */
[----:B------:R-:W-:Y:S01]  /*1890*/  FFMA.FTZ R75, R77, R70, R26 ;  /* 0x000000464d4b7223 */ /* 0x000fe2000001001a */
[----:B------:R-:W-:Y:S01]  /*18a0*/  FMUL.FTZ R90, R97, R22 ;  /* 0x00000016615a7220 */ /* 0x000fe20000410000 */
[----:B------:R-:W-:Y:S01]  /*18b0*/  FMUL.FTZ R96, R103, R24 ;  /* 0x0000001867607220 */ /* 0x000fe20000410000 */
[----:B-1----:R-:W-:Y:S01]  /*18c0*/  FMUL.FTZ R74, R125, R98 ;  /* 0x000000627d4a7220 */ /* 0x002fe20000410000 */
[----:B------:R1:W3:Y:S01]  /*18d0*/  MUFU.RCP R134, R119 ;  /* 0x0000007700867308 */ /* 0x0002e20000001000 */
[----:B0-----:R-:W-:Y:S01]  /*18e0*/  FMUL.FTZ R97, R120, R69 ;  /* 0x0000004578617220 */ /* 0x001fe20000410000 */
[----:B------:R-:W-:Y:S01]  /*18f0*/  FMUL.FTZ R26, R29, R0 ;  /* 0x000000001d1a7220 */ /* 0x000fe20000410000 */
[----:B------:R-:W-:-:S05]  /*1900*/  FMUL.FTZ R123, R20, R71 ;  /* 0x00000047147b7220 */ /* 0x000fca0000410000 */
[----:B------:R0:W4:Y:S01]  /*1910*/  MUFU.RCP R133, R103 ;  /* 0x0000006700857308 */ /* 0x0001220000001000 */
[----:B-1----:R-:W-:Y:S01]  /*1920*/  FADD.FTZ R119, R94, R77 ;  /* 0x0000004d5e777221 */ /* 0x002fe20000010000 */
[----:B------:R-:W-:Y:S01]  /*1930*/  FMUL.FTZ R94, R122, R27 ;  /* 0x0000001b7a5e7220 */ /* 0x000fe20000410000 */
[----:B--2---:R-:W-:-:S05]  /*1940*/  FMUL.FTZ R91, R128, R99 ;  /* 0x00000063805b7220 */ /* 0x004fca0000410000 */
[----:B------:R1:W2:Y:S01]  /*1950*/  MUFU.RCP R132, R120 ;  /* 0x0000007800847308 */ /* 0x0002a20000001000 */
[----:B0-----:R-:W-:Y:S01]  /*1960*/  FMUL.FTZ R103, R87, R28 ;  /* 0x0000001c57677220 */ /* 0x001fe20000410000 */
[----:B---3--:R-:W-:Y:S01]  /*1970*/  FMUL.FTZ R99, R129, R134 ;  /* 0x0000008681637220 */ /* 0x008fe20000410000 */
[----:B------:R-:W-:-:S05]  /*1980*/  FMUL.FTZ R129, R22, R91 ;  /* 0x0000005b16817220 */ /* 0x000fca0000410000 */
[----:B------:R0:W3:Y:S01]  /*1990*/  MUFU.RCP R136, R122 ;  /* 0x0000007a00887308 */ /* 0x0000e20000001000 */
[----:B-1----:R-:W-:Y:S01]  /*19a0*/  FFMA.FTZ R120, R76, R71, R75 ;  /* 0x000000474c787223 */ /* 0x002fe2000001004b */
[----:B----4-:R-:W-:-:S03]  /*19b0*/  FMUL.FTZ R101, R130, R133 ;  /* 0x0000008582657220 */ /* 0x010fc60000410000 */
[----:B------:R-:W-:Y:S01]  /*19c0*/  FFMA.FTZ R75, R79, R72, R120 ;  /* 0x000000484f4b7223 */ /* 0x000fe20000010078 */
[----:B------:R-:W-:Y:S01]  /*19d0*/  FMUL.FTZ R120, R21, R30 ;  /* 0x0000001e15787220 */ /* 0x000fe20000410000 */
[----:B------:R-:W-:Y:S01]  /*19e0*/  FMUL.FTZ R134, R24, R101 ;  /* 0x0000006518867220 */ /* 0x000fe20000410000 */
[----:B0-----:R-:W-:Y:S01]  /*19f0*/  FADD.FTZ R122, R119, R76 ;  /* 0x0000004c777a7221 */ /* 0x001fe20000010000 */
        /* <DEDUP_REMOVED lines=25> */
[----:B------:R-:W-:-:S04]  /*1b90*/  FADD.FTZ R127, R127, R94 ;  /* 0x0000005e7f7f7221 */ /* 0x000fc80000010000 */
[----:B------:R-:W-:-:S07]  /*1ba0*/  FADD.FTZ R127, R127, R96 ;  /* 0x000000607f7f7221 */ /* 0x000fce0000010000 */
.L_x_2515:
[----:B------:R-:W0:Y:S01]  /*1bb0*/  SHFL.DOWN PT, R136, R127, 0x10, 0x1f ;  /* 0x0a001f007f887f89 */ /* 0x000e2200000e0000 */
[----:B------:R-:W-:Y:S01]  /*1bc0*/  FADD.FTZ R47, R20, R47 ;  /* 0x0000002f142f7221 */ /* 0x000fe20000010000 */
[----:B------:R-:W-:Y:S01]  /*1bd0*/  FADD.FTZ R46, R23, R46 ;  /* 0x0000002e172e7221 */ /* 0x000fe20000010000 */
[----:B------:R-:W-:Y:S01]  /*1be0*/  FADD.FTZ R53, R78, R53 ;  /* 0x000000354e357221 */ /* 0x000fe20000010000 */
        /* <DEDUP_REMOVED lines=48> */
[----:B--2---:R-:W-:Y:S01]  /*1ef0*/  LOP3.LUT P1, R78, R75, 0x1f, RZ, 0xc0, !PT ;  /* 0x0000001f4b4e7812 */ /* 0x004fe2000782c0ff */
[----:B0-----:R-:W-:Y:S01]  /*1f00*/  FADD.FTZ R20, R139, R20 ;  /* 0x000000148b147221 */ /* 0x001fe20000010000 */
[----:B-1----:R-:W-:-:S11]  /*1f10*/  FADD.FTZ R21, R128, R23 ;  /* 0x0000001780157221 */ /* 0x002fd60000010000 */
[----:B------:R-:W-:Y:S05]  /*1f20*/  @P1 BRA `(.L_x_2517) ;  /* 0x0000000000281947 */ /* 0x000fea0003800000 */
        /* <DEDUP_REMOVED lines=10> */
.L_x_2517:
[----:B------:R-:W-:Y:S05]  /*1fd0*/  BSYNC.RECONVERGENT B0 ;  /* 0x0000000000007941 */ /* 0x000fea0003800200 */
.L_x_2516:
        /* <DEDUP_REMOVED lines=72> */
[----:B------:R-:W-:Y:S02]  /*2460*/  F2FP.BF16.F32.PACK_AB R21, R24, R89 ;  /* 0x000000591815723e */ /* 0x000fe400000010ff */
[----:B------:R-:W-:Y:S02]  /*2470*/  F2FP.BF16.F32.PACK_AB R22, R33, R22 ;  /* 0x000000162116723e */ /* 0x000fe400000010ff */
[----:B------:R-:W-:Y:S02]  /*2480*/  F2FP.BF16.F32.PACK_AB R20, R0, R3 ;  /* 0x000000030014723e */ /* 0x000fe400000010ff */
[----:B------:R-:W-:Y:S02]  /*2490*/  F2FP.BF16.F32.PACK_AB R27, R68, R27 ;  /* 0x0000001b441b723e */ /* 0x000fe400000010ff */
[----:B------:R-:W-:Y:S01]  /*24a0*/  F2FP.BF16.F32.PACK_AB R26, R70, R97 ;  /* 0x00000061461a723e */ /* 0x000fe200000010ff */
[----:B------:R0:W-:Y:S01]  /*24b0*/  STG.E.128 desc[UR6][R30.64], R20 ;  /* 0x000000141e007986 */ /* 0x0001e2000c101d06 */
[----:B------:R-:W-:-:S02]  /*24c0*/  F2FP.BF16.F32.PACK_AB R25, R34, R25 ;  /* 0x000000192219723e */ /* 0x000fc400000010ff */
        /* <DEDUP_REMOVED lines=17> */
.L_x_2513:
        /* <DEDUP_REMOVED lines=16> */
.L_x_2519:
        /* <DEDUP_REMOVED lines=10> */
.L_x_3200:


//--------------------- .text._ZN10layer_norm22ln_bwd_finalize_kernelINS_22Kernel_traits_finalizeILj2048E6__halffS2_fjLj1024ELj4ENS_18Kernel_traits_baseILj2048ES2_fS2_fjLj1024EEEEEEEvNS_9BwdParamsE --------------------------
	.section	.text._ZN10layer_norm22ln_bwd_finalize_kernelINS_22Kernel_traits_finalizeILj2048E6__halffS2_fjLj1024ELj4ENS_18Kernel_traits_baseILj2048ES2_fS2_fjLj1024EEEEEEEvNS_9BwdParamsE,"ax",@progbits
	.align	128
        .global         _ZN10layer_norm22ln_bwd_finalize_kernelINS_22Kernel_traits_finalizeILj2048E6__halffS2_fjLj1024ELj4ENS_18Kernel_traits_baseILj2048ES2_fS2_fjLj1024EEEEEEEvNS_9BwdParamsE
        .type           _ZN10layer_norm22ln_bwd_finalize_kernelINS_22Kernel_traits_finalizeILj2048E6__halffS2_fjLj1024ELj4ENS_18Kernel_traits_baseILj2048ES2_fS2_fjLj1024EEEEEEEvNS_9BwdParamsE,@function
        .size           _ZN10layer_norm22ln_bwd_finalize_kernelINS_22Kernel_traits_finalizeILj2048E6__halffS2_fjLj1024ELj4ENS_18Kernel_traits_baseILj2048ES2_fS2_fjLj1024EEEEEEEvNS_9BwdParamsE,(.L_x_3201 - _ZN10layer_norm22ln_bwd_finalize_kernelINS_22Kernel_traits_finalizeILj2048E6__halffS2_fjLj1024ELj4ENS_18Kernel_traits_baseILj2048ES2_fS2_fjLj1024EEEEEEEvNS_9BwdParamsE)
        .other          _ZN10layer_norm22ln_bwd_finalize_kernelINS_22Kernel_traits_finalizeILj2048E6__halffS2_fjLj1024ELj4ENS_18Kernel_traits_baseILj2048ES2_fS2_fjLj1024EEEEEEEvNS_9BwdParamsE,@"STO_CUDA_ENTRY STV_DEFAULT"
_ZN10layer_norm22ln_bwd_finalize_kernelINS_22Kernel_traits_finalizeILj2048E6__halffS2_fjLj1024ELj4ENS_18Kernel_traits_baseILj2048ES2_fS2_fjLj1024EEEEEEEvNS_9BwdParamsE:
.text._ZN10layer_norm22ln_bwd_finalize_kernelINS_22Kernel_traits_finalizeILj2048E6__halffS2_fjLj1024ELj4ENS_18Kernel_traits_baseILj2048ES2_fS2_fjLj1024EEEEEEEvNS_9BwdParamsE:
        /* <DEDUP_REMOVED lines=37> */
.L_x_2524:
        /* <DEDUP_REMOVED lines=118> */
.L_x_2523:
[----:B------:R-:W-:Y:S05]  /*09b0*/  BSYNC.RECONVERGENT B1 ;  /* 0x0000000000017941 */ /* 0x000fea0003800200 */
.L_x_2522:
        /* <DEDUP_REMOVED lines=65> */
.L_x_2526:
[----:B------:R-:W-:Y:S05]  /*0dd0*/  BSYNC.RECONVERGENT B1 ;  /* 0x0000000000017941 */ /* 0x000fea0003800200 */
.L_x_2525:
        /* <DEDUP_REMOVED lines=37> */
.L_x_2528:
[----:B------:R-:W-:Y:S05]  /*1030*/  BSYNC.RECONVERGENT B1 ;  /* 0x0000000000017941 */ /* 0x000fea0003800200 */
.L_x_2527:
[----:B------:R-:W-:Y:S05]  /*1040*/  @!P1 BRA `(.L_x_2521) ;  /* 0x00000000003c9947 */ /* 0x000fea0003800000 */
[----:B------:R-:W0:Y:S01]  /*1050*/  LDC.64 R6, c[0x0][0x3e0] ;  /* 0x0000f800ff067b82 */ /* 0x000e220000000a00 */
[----:B------:R-:W-:Y:S02]  /*1060*/  LEA R2, R15, R11, 0xb ;  /* 0x0000000b0f027211 */ /* 0x000fe400078e58ff */
[----:B------:R-:W-:Y:S02]  /*1070*/  IADD3 R24, PT, PT, -R24, RZ, RZ ;  /* 0x000000ff18187210 */ /* 0x000fe40007ffe1ff */
[----:B------:R-:W-:-:S03]  /*1080*/  IADD3 R11, PT, PT, R13, R2, RZ ;  /* 0x000000020d0b7210 */ /* 0x000fc60007ffe0ff */
[----:B------:R-:W1:Y:S04]  /*1090*/  LDC.64 R8, c[0x0][0x3e8] ;  /* 0x0000fa00ff087b82 */ /* 0x000e680000000a00 */
.L_x_2529:
        /* <DEDUP_REMOVED lines=10> */
.L_x_2521:
[----:B------:R-:W-:Y:S05]  /*1140*/  BSYNC.RECONVERGENT B0 ;  /* 0x0000000000007941 */ /* 0x000fea0003800200 */
.L_x_2520:
        /* <DEDUP_REMOVED lines=55> */
.L_x_2530:
        /* <DEDUP_REMOVED lines=12> */
.L_x_3201:


//--------------------- .text._ZN10layer_norm13ln_bwd_kernelINS_13Kernel_traitsI6__halffS2_fjLj2048ELj1ELj1ELj4ELj16ENS_18Kernel_traits_baseILj2048ES2_fS2_fjLj128EEEEEEEvNS_9BwdParamsE --------------------------
	.section	.text._ZN10layer_norm13ln_bwd_kernelINS_13Kernel_traitsI6__halffS2_fjLj2048ELj1ELj1ELj4ELj16ENS_18Kernel_traits_baseILj2048ES2_fS2_fjLj128EEEEEEEvNS_9BwdParamsE,"ax",@progbits
	.align	128
        .global         _ZN10layer_norm13ln_bwd_kernelINS_13Kernel_traitsI6__halffS2_fjLj2048ELj1ELj1ELj4ELj16ENS_18Kernel_traits_baseILj2048ES2_fS2_fjLj128EEEEEEEvNS_9BwdParamsE
        .type           _ZN10layer_norm13ln_bwd_kernelINS_13Kernel_traitsI6__halffS2_fjLj2048ELj1ELj1ELj4ELj16ENS_18Kernel_traits_baseILj2048ES2_fS2_fjLj128EEEEEEEvNS_9BwdParamsE,@function
        .size           _ZN10layer_norm13ln_bwd_kernelINS_13Kernel_traitsI6__halffS2_fjLj2048ELj1ELj1ELj4ELj16ENS_18Kernel_traits_baseILj2048ES2_fS2_fjLj128EEEEEEEvNS_9BwdParamsE,(.L_x_3202 - _ZN10layer_norm13ln_bwd_kernelINS_13Kernel_traitsI6__halffS2_fjLj2048ELj1ELj1ELj4ELj16ENS_18Kernel_traits_baseILj2048ES2_fS2_fjLj128EEEEEEEvNS_9BwdParamsE)
        .other          _ZN10layer_norm13ln_bwd_kernelINS_13Kernel_traitsI6__halffS2_fjLj2048ELj1ELj1ELj4ELj16ENS_18Kernel_traits_baseILj2048ES2_fS2_fjLj128EEEEEEEvNS_9BwdParamsE,@"STO_CUDA_ENTRY STV_DEFAULT"
_ZN10layer_norm13ln_bwd_kernelINS_13Kernel_traitsI6__halffS2_fjLj2048ELj1ELj1ELj4ELj16ENS_18Kernel_traits_baseILj2048ES2_fS2_fjLj128EEEEEEEvNS_9BwdParamsE:
.text._ZN10layer_norm13ln_bwd_kernelINS_13Kernel_traitsI6__halffS2_fjLj2048ELj1ELj1ELj4ELj16ENS_18Kernel_traits_baseILj2048ES2_fS2_fjLj128EEEEEEEvNS_9BwdParamsE:
        /* <DEDUP_REMOVED lines=49> */
[----:B------:R-:W-:Y:S02]  /*0310*/  SHF.R.U64 R66, R2, 0x10, R3 ;  /* 0x0000001002427819 */ /* 0x000fe40000001203 */
[----:B------:R-:W-:Y:S02]  /*0320*/  CS2R R58, SRZ ;  /* 0x00000000003a7805 */ /* 0x000fe4000001ff00 */
[----:B------:R-:W-:Y:S02]  /*0330*/  MOV R0, R3 ;  /* 0x0000000300007202 */ /* 0x000fe40000000f00 */
[----:B------:R-:W-:-:S02]  /*0340*/  CS2R R56, SRZ ;  /* 0x0000000000387805 */ /* 0x000fc4000001ff00 */
[----:B------:R-:W-:Y:S02]  /*0350*/  MOV R67, R30 ;  /* 0x0000001e00437202 */ /* 0x000fe40000000f00 */
[----:B------:R-:W-:Y:S02]  /*0360*/  CS2R R54, SRZ ;  /* 0x0000000000367805 */ /* 0x000fe4000001ff00 */
[----:B------:R-:W-:Y:S02]  /*0370*/  MOV R2, R31 ;  /* 0x0000001f00027202 */ /* 0x000fe40000000f00 */
[----:B------:R-:W-:Y:S02]  /*0380*/  CS2R R52, SRZ ;  /* 0x0000000000347805 */ /* 0x000fe4000001ff00 */
[----:B------:R-:W-:Y:S02]  /*0390*/  SHF.R.U32.HI R6, RZ, 0x10, R3 ;  /* 0x00000010ff067819 */ /* 0x000fe40000011603 */
[----:B------:R-:W-:-:S02]  /*03a0*/  CS2R R50, SRZ ;  /* 0x0000000000327805 */ /* 0x000fc4000001ff00 */
[----:B------:R-:W-:Y:S02]  /*03b0*/  PRMT R65, R65, 0x5410, R0 ;  /* 0x0000541041417816 */ /* 0x000fe40000000000 */
[----:B------:R-:W-:Y:S02]  /*03c0*/  CS2R R32, SRZ ;  /* 0x0000000000207805 */ /* 0x000fe4000001ff00 */
[----:B------:R-:W-:Y:S02]  /*03d0*/  PRMT R67, R67, 0x5410, R2 ;  /* 0x0000541043437816 */ /* 0x000fe40000000002 */
        /* <DEDUP_REMOVED lines=9> */
[--C-:B------:R-:W-:Y:S02]  /*0470*/  SHF.R.U64 R122, R24, 0x10, R25.reuse ;  /* 0x00000010187a7819 */ /* 0x100fe40000001219 */
[----:B------:R-:W-:Y:S02]  /*0480*/  CS2R R48, SRZ ;  /* 0x0000000000307805 */ /* 0x000fe4000001ff00 */
[----:B------:R-:W-:Y:S02]  /*0490*/  SHF.R.U32.HI R2, RZ, 0x10, R25 ;  /* 0x00000010ff027819 */ /* 0x000fe40000011619 */
[----:B------:R-:W-:Y:S02]  /*04a0*/  PRMT R69, R69, 0x5410, R3 ;  /* 0x0000541045457816 */ /* 0x000fe40000000003 */
[----:B------:R-:W-:Y:S02]  /*04b0*/  PRMT R120, R120, 0x5410, R0 ;  /* 0x0000541078787816 */ /* 0x000fe40000000000 */
[----:B------:R-:W-:-:S02]  /*04c0*/  PRMT R122, R122, 0x5410, R2 ;  /* 0x000054107a7a7816 */ /* 0x000fc40000000002 */
[--C-:B------:R-:W-:Y:S02]  /*04d0*/  SHF.R.U64 R68, R30, 0x10, R31.reuse ;  /* 0x000000101e447819 */ /* 0x100fe4000000121f */
[----:B------:R-:W-:Y:S02]  /*04e0*/  SHF.R.U32.HI R7, RZ, 0x10, R31 ;  /* 0x00000010ff077819 */ /* 0x000fe4000001161f */
[----:B------:R-:W-:Y:S02]  /*04f0*/  CS2R R30, SRZ ;  /* 0x00000000001e7805 */ /* 0x000fe4000001ff00 */
[--C-:B------:R-:W-:Y:S02]  /*0500*/  SHF.R.U64 R70, R40, 0x10, R41.reuse ;  /* 0x0000001028467819 */ /* 0x100fe40000001229 */
[----:B------:R-:W-:Y:S02]  /*0510*/  SHF.R.U32.HI R8, RZ, 0x10, R41 ;  /* 0x00000010ff087819 */ /* 0x000fe40000011629 */
[----:B------:R-:W-:-:S02]  /*0520*/  CS2R R40, SRZ ;  /* 0x0000000000287805 */ /* 0x000fc4000001ff00 */
[----:B------:R-:W-:Y:S02]  /*0530*/  MOV R71, R42 ;  /* 0x0000002a00477202 */ /* 0x000fe40000000f00 */
[----:B------:R-:W-:Y:S02]  /*0540*/  MOV R64, 0x400 ;  /* 0x0000040000407802 */ /* 0x000fe40000000f00 */
[----:B------:R-:W-:Y:S02]  /*0550*/  MOV R4, R43 ;  /* 0x0000002b00047202 */ /* 0x000fe40000000f00 */
[--C-:B------:R-:W-:Y:S02]  /*0560*/  SHF.R.U64 R116, R42, 0x10, R43.reuse ;  /* 0x000000102a747819 */ /* 0x100fe4000000122b */
[----:B------:R-:W-:Y:S02]  /*0570*/  SHF.R.U32.HI R9, RZ, 0x10, R43 ;  /* 0x00000010ff097819 */ /* 0x000fe4000001162b */
[----:B------:R-:W-:-:S02]  /*0580*/  CS2R R42, SRZ ;  /* 0x00000000002a7805 */ /* 0x000fc4000001ff00 */
[--C-:B------:R-:W-:Y:S02]  /*0590*/  SHF.R.U64 R124, R22, 0x10, R23.reuse ;  /* 0x00000010167c7819 */ /* 0x100fe40000001217 */
[----:B------:R-:W-:Y:S02]  /*05a0*/  SHF.R.U32.HI R0, RZ, 0x10, R23 ;  /* 0x00000010ff007819 */ /* 0x000fe40000011617 */
[--C-:B------:R-:W-:Y:S02]  /*05b0*/  SHF.R.U64 R125, R20, 0x10, R21.reuse ;  /* 0x00000010147d7819 */ /* 0x100fe40000001215 */
[----:B------:R-:W-:Y:S02]  /*05c0*/  SHF.R.U32.HI R2, RZ, 0x10, R21 ;  /* 0x00000010ff027819 */ /* 0x000fe40000011615 */
[----:B------:R-:W-:Y:S02]  /*05d0*/  LOP3.LUT R3, R28, 0x60, RZ, 0xc0, !PT ;  /* 0x000000601c037812 */ /* 0x000fe400078ec0ff */
[----:B0-----:R-:W-:-:S02]  /*05e0*/  LEA R64, R5, R64, 0x18 ;  /* 0x0000004005407211 */ /* 0x001fc400078ec0ff */
[----:B------:R-:W-:Y:S02]  /*05f0*/  PRMT R66, R66, 0x5410, R6 ;  /* 0x0000541042427816 */ /* 0x000fe40000000006 */
[----:B------:R-:W-:Y:S02]  /*0600*/  PRMT R68, R68, 0x5410, R7 ;  /* 0x0000541044447816 */ /* 0x000fe40000000007 */
[----:B------:R-:W-:Y:S02]  /*0610*/  PRMT R70, R70, 0x5410, R8 ;  /* 0x0000541046467816 */ /* 0x000fe40000000008 */
[----:B------:R-:W-:Y:S02]  /*0620*/  PRMT R71, R71, 0x5410, R4 ;  /* 0x0000541047477816 */ /* 0x000fe40000000004 */
[----:B------:R-:W-:Y:S02]  /*0630*/  PRMT R116, R116, 0x5410, R9 ;  /* 0x0000541074747816 */ /* 0x000fe40000000009 */
[----:B------:R-:W-:-:S02]  /*0640*/  PRMT R124, R124, 0x5410, R0 ;  /* 0x000054107c7c7816 */ /* 0x000fc40000000000 */
[----:B------:R-:W-:Y:S02]  /*0650*/  PRMT R125, R125, 0x5410, R2 ;  /* 0x000054107d7d7816 */ /* 0x000fe40000000002 */
[----:B------:R-:W-:Y:S02]  /*0660*/  PLOP3.LUT P2, PT, PT, PT, PT, 0x8, 0x80 ;  /* 0x000000000080781c */ /* 0x000fe40003f4e170 */
[----:B------:R-:W-:Y:S02]  /*0670*/  LOP3.LUT R63, R28, 0x1f, RZ, 0xc0, !PT ;  /* 0x0000001f1c3f7812 */ /* 0x000fe400078ec0ff */
[----:B------:R-:W-:-:S09]  /*0680*/  LOP3.LUT R62, R3, 0x1f, R28, 0xf8, !PT ;  /* 0x0000001f033e7812 */ /* 0x000fd200078ef81c */
.L_x_2534:
[----:B0-----:R-:W0:Y:S01]  /*0690*/  @!P1 LDC.64 R4, c[0x0][0x3a0] ;  /* 0x0000e800ff049b82 */ /* 0x001e220000000a00 */
[----:B------:R-:W-:-:S07]  /*06a0*/  HFMA2 R105, -RZ, RZ, 0, 0 ;  /* 0x00000000ff697431 */ /* 0x000fce00000001ff */
        /* <DEDUP_REMOVED lines=16> */
[----:B------:R2:W4:Y:S01]  /*07b0*/  @!P1 LDG.E.64 R100, desc[UR6][R76.64+0xc00] ;  /* 0x000c00064c649981 */ /* 0x000522000c1e1b00 */
[----:B-1----:R-:W-:-:S04]  /*07c0*/  @P1 IMAD.WIDE.U32 R2, R81, 0x8, R2 ;  /* 0x0000000851021825 */ /* 0x002fc800078e0002 */
[----:B---3--:R-:W-:-:S05]  /*07d0*/  @!P1 IMAD.WIDE.U32 R78, R81, 0x10, R78 ;  /* 0x00000010514e9825 */ /* 0x008fca00078e004e */
[----:B------:R-:W5:Y:S04]  /*07e0*/  @!P1 LDG.E.128 R4, desc[UR6][R78.64] ;  /* 0x000000064e049981 */ /* 0x000f68000c1e1d00 */
[----:B------:R-:W5:Y:S04]  /*07f0*/  @!P1 LDG.E.128 R8, desc[UR6][R78.64+0x800] ;  /* 0x000800064e089981 */ /* 0x000f68000c1e1d00 */
[----:B------:R-:W5:Y:S04]  /*0800*/  @!P1 LDG.E.128 R12, desc[UR6][R78.64+0x1000] ;  /* 0x001000064e0c9981 */ /* 0x000f68000c1e1d00 */
[----:B------:R1:W5:Y:S04]  /*0810*/  @!P1 LDG.E.128 R16, desc[UR6][R78.64+0x1800] ;  /* 0x001800064e109981 */ /* 0x000368000c1e1d00 */
[----:B------:R-:W4:Y:S04]  /*0820*/  @P1 LDG.E.64 R114, desc[UR6][R2.64] ;  /* 0x0000000602721981 */ /* 0x000f28000c1e1b00 */
[----:B------:R-:W1:Y:S04]  /*0830*/  @P1 LDG.E.64 R82, desc[UR6][R2.64+0x400] ;  /* 0x0004000602521981 */ /* 0x000e68000c1e1b00 */
[----:B------:R-:W3:Y:S04]  /*0840*/  @P1 LDG.E.64 R84, desc[UR6][R2.64+0x800] ;  /* 0x0008000602541981 */ /* 0x000ee8000c1e1b00 */
[----:B------:R1:W3:Y:S01]  /*0850*/  @P1 LDG.E.64 R100, desc[UR6][R2.64+0xc00] ;  /* 0x000c000602641981 */ /* 0x0002e2000c1e1b00 */
[----:B--2---:R-:W-:-:S04]  /*0860*/  IMAD.WIDE R76, R29, 0x4, R74 ;  /* 0x000000041d4c7825 */ /* 0x004fc800078e024a */
[----:B0-----:R-:W-:Y:S02]  /*0870*/  @P1 IMAD.WIDE.U32 R74, R81, 0x10, R72 ;  /* 0x00000010514a1825 */ /* 0x001fe400078e0048 */
[----:B------:R0:W5:Y:S04]  /*0880*/  LDG.E R72, desc[UR6][R76.64] ;  /* 0x000000064c487981 */ /* 0x000168000c1e1900 */
[----:B------:R0:W5:Y:S04]  /*0890*/  @P1 LDG.E.128 R4, desc[UR6][R74.64] ;  /* 0x000000064a041981 */ /* 0x000168000c1e1d00 */
[----:B------:R0:W5:Y:S04]  /*08a0*/  @P1 LDG.E.128 R8, desc[UR6][R74.64+0x800] ;  /* 0x000800064a081981 */ /* 0x000168000c1e1d00 */
[----:B------:R0:W5:Y:S04]  /*08b0*/  @P1 LDG.E.128 R12, desc[UR6][R74.64+0x1000] ;  /* 0x001000064a0c1981 */ /* 0x000168000c1e1d00 */
[----:B------:R0:W5:Y:S01]  /*08c0*/  @P1 LDG.E.128 R16, desc[UR6][R74.64+0x1800] ;  /* 0x001800064a101981 */ /* 0x000162000c1e1d00 */
[----:B----4-:R-:W-:-:S02]  /*08d0*/  MOV R0, R114 ;  /* 0x0000007200007202 */ /* 0x010fc40000000f00 */
[----:B------:R-:W-:Y:S02]  /*08e0*/  MOV R73, R115 ;  /* 0x0000007300497202 */ /* 0x000fe40000000f00 */
[----:B-1----:R-:W-:Y:S02]  /*08f0*/  MOV R78, R82 ;  /* 0x00000052004e7202 */ /* 0x002fe40000000f00 */
[----:B------:R-:W-:Y:S02]  /*0900*/  MOV R2, R83 ;  /* 0x0000005300027202 */ /* 0x000fe40000000f00 */
[----:B------:R-:W-:Y:S02]  /*0910*/  PRMT R112, R112, 0x5410, R0 ;  /* 0x0000541070707816 */ /* 0x000fe40000000000 */
[----:B------:R-:W-:Y:S02]  /*0920*/  PRMT R117, R73, 0x5410, R78 ;  /* 0x0000541049757816 */ /* 0x000fe4000000004e */
[----:B------:R-:W-:-:S02]  /*0930*/  PRMT R118, R2, 0x7610, R118 ;  /* 0x0000761002767816 */ /* 0x000fc40000000076 */
[----:B---3--:R-:W-:Y:S02]  /*0940*/  MOV R0, R84 ;  /* 0x0000005400007202 */ /* 0x008fe40000000f00 */
[----:B------:R-:W-:Y:S02]  /*0950*/  MOV R2, R85 ;  /* 0x0000005500027202 */ /* 0x000fe40000000f00 */
[----:B------:R-:W-:Y:S02]  /*0960*/  MOV R3, R100 ;  /* 0x0000006400037202 */ /* 0x000fe40000000f00 */
[----:B------:R-:W-:Y:S02]  /*0970*/  MOV R73, R101 ;  /* 0x0000006500497202 */ /* 0x000fe40000000f00 */
[----:B------:R-:W-:Y:S02]  /*0980*/  PRMT R118, R118, 0x5410, R0 ;  /* 0x0000541076767816 */ /* 0x000fe40000000000 */
[----:B------:R-:W-:-:S02]  /*0990*/  PRMT R119, R2, 0x5410, R3 ;  /* 0x0000541002777816 */ /* 0x000fc40000000003 */
[----:B------:R-:W-:Y:S01]  /*09a0*/  PRMT R112, R73, 0x7610, R112 ;  /* 0x0000761049707816 */ /* 0x000fe20000000070 */
[----:B0-----:R-:W-:Y:S06]  /*09b0*/  @P1 BRA `(.L_x_2532) ;  /* 0x0000000800241947 */ /* 0x001fec0003800000 */
[----:B-----5:R-:W-:Y:S01]  /*09c0*/  FADD.FTZ R87, R12, -R105 ;  /* 0x800000690c577221 */ /* 0x020fe20000010000 */
[----:B------:R-:W-:Y:S01]  /*09d0*/  SHF.R.U64 R102, R114, 0x10, R115 ;  /* 0x0000001072667819 */ /* 0x000fe20000001273 */
[----:B------:R-:W-:Y:S01]  /*09e0*/  FADD.FTZ R93, R13, -R105 ;  /* 0x800000690d5d7221 */ /* 0x000fe20000010000 */
[----:B------:R-:W-:Y:S01]  /*09f0*/  SHF.R.U32.HI R2, RZ, 0x10, R115 ;  /* 0x00000010ff027819 */ /* 0x000fe20000011673 */
        /* <DEDUP_REMOVED lines=13> */
[----:B------:R-:W-:-:S02]  /*0ad0*/  HADD2.F32 R88, -RZ, R112.H1_H1 ;  /* 0x30000070ff587230 */ /* 0x000fc40000004100 */
[----:B------:R-:W-:Y:S01]  /*0ae0*/  FADD.FTZ R105, R19, -R105 ;  /* 0x8000006913697221 */ /* 0x000fe20000010000 */
[----:B------:R-:W-:Y:S02]  /*0af0*/  HADD2.F32 R115, -RZ, R65.H0_H0 ;  /* 0x20000041ff737230 */ /* 0x000fe40000004100 */
[----:B------:R-:W-:Y:S01]  /*0b00*/  FMUL.FTZ R19, R72, R87 ;  /* 0x0000005748137220 */ /* 0x000fe20000410000 */
[----:B------:R-:W-:Y:S01]  /*0b10*/  HADD2.F32 R98, -RZ, R66.H0_H0 ;  /* 0x20000042ff627230 */ /* 0x000fe20000004100 */
[--C-:B------:R-:W-:Y:S01]  /*0b20*/  SHF.R.U64 R80, R82, 0x10, R83.reuse ;  /* 0x0000001052507819 */ /* 0x100fe20000001253 */
[----:B------:R-:W-:Y:S01]  /*0b30*/  HADD2.F32 R87, -RZ, R102.H0_H0 ;  /* 0x20000066ff577230 */ /* 0x000fe20000004100 */
[----:B------:R-:W-:Y:S01]  /*0b40*/  SHF.R.U32.HI R74, RZ, 0x10, R83 ;  /* 0x00000010ff4a7819 */ /* 0x000fe20000011653 */
[----:B------:R-:W-:Y:S01]  /*0b50*/  FMUL.FTZ R16, R72, R3 ;  /* 0x0000000348107220 */ /* 0x000fe20000410000 */
[--C-:B------:R-:W-:Y:S01]  /*0b60*/  SHF.R.U64 R83, R84, 0x10, R85.reuse ;  /* 0x0000001054537819 */ /* 0x100fe20000001255 */
[----:B------:R-:W-:Y:S01]  /*0b70*/  FMUL.FTZ R3, R115, R88 ;  /* 0x0000005873037220 */ /* 0x000fe20000410000 */
[----:B------:R-:W-:Y:S01]  /*0b80*/  SHF.R.U32.HI R84, RZ, 0x10, R85 ;  /* 0x00000010ff547819 */ /* 0x000fe20000011655 */
[----:B------:R-:W-:Y:S01]  /*0b90*/  FMUL.FTZ R0, R72, R113 ;  /* 0x0000007148007220 */ /* 0x000fe20000410000 */
[--C-:B------:R-:W-:Y:S01]  /*0ba0*/  SHF.R.U64 R85, R100, 0x10, R101.reuse ;  /* 0x0000001064557819 */ /* 0x100fe20000001265 */
[----:B------:R-:W-:Y:S01]  /*0bb0*/  FMUL.FTZ R92, R72, R97 ;  /* 0x00000061485c7220 */ /* 0x000fe20000410000 */
[----:B------:R-:W-:Y:S01]  /*0bc0*/  SHF.R.U32.HI R86, RZ, 0x10, R101 ;  /* 0x00000010ff567819 */ /* 0x000fe20000011665 */
[----:B------:R-:W-:-:S02]  /*0bd0*/  HADD2.F32 R90, -RZ, R117.H0_H0 ;  /* 0x20000075ff5a7230 */ /* 0x000fc40000004100 */
[----:B------:R-:W-:Y:S01]  /*0be0*/  FMUL.FTZ R97, R98, R87 ;  /* 0x0000005762617220 */ /* 0x000fe20000410000 */
[----:B------:R-:W-:Y:S02]  /*0bf0*/  HADD2.F32 R101, -RZ, R65.H1_H1 ;  /* 0x30000041ff657230 */ /* 0x000fe40000004100 */
[C---:B------:R-:W-:Y:S01]  /*0c00*/  FMUL.FTZ R94, R72.reuse, R107 ;  /* 0x0000006b485e7220 */ /* 0x040fe20000410000 */
[----:B------:R-:W-:Y:S01]  /*0c10*/  FADD.FTZ R98, RZ, R3 ;  /* 0x00000003ff627221 */ /* 0x000fe20000010000 */
[C---:B------:R-:W-:Y:S01]  /*0c20*/  FMUL.FTZ R14, R72.reuse, R111 ;  /* 0x0000006f480e7220 */ /* 0x040fe20000410000 */
[----:B------:R-:W-:Y:S01]  /*0c30*/  FMUL.FTZ R100, R72, R77 ;  /* 0x0000004d48647220 */ /* 0x000fe20000410000 */
[----:B------:R-:W-:Y:S01]  /*0c40*/  FFMA.FTZ R107, R0, R3, RZ ;  /* 0x00000003006b7223 */ /* 0x000fe200000100ff */
        /* <DEDUP_REMOVED lines=11> */
[----:B------:R-:W-:Y:S01]  /*0d00*/  FMUL.FTZ R106, R72, R79 ;  /* 0x0000004f486a7220 */ /* 0x000fe20000410000 */
[----:B------:R-:W-:-:S02]  /*0d10*/  HADD2.F32 R12, -RZ, R68.H0_H0 ;  /* 0x20000044ff0c7230 */ /* 0x000fc40000004100 */
[----:B------:R-:W-:Y:S01]  /*0d20*/  FMUL.FTZ R107, R18, R91 ;  /* 0x0000005b126b7220 */ /* 0x000fe20000410000 */
[----:B------:R-:W-:Y:S02]  /*0d30*/  HADD2.F32 R79, -RZ, R80.H0_H0 ;  /* 0x20000050ff4f7230 */ /* 0x000fe40000004100 */
        /* <DEDUP_REMOVED lines=13> */
[----:B------:R-:W-:Y:S02]  /*0e10*/  HADD2.F32 R76, -RZ, R118.H1_H1 ;  /* 0x30000076ff4c7230 */ /* 0x000fe40000004100 */
[----:B------:R-:W-:Y:S01]  /*0e20*/  FMUL.FTZ R18, R72, R13 ;  /* 0x0000000d48127220 */ /* 0x000fe20000410000 */
[----:B------:R-:W-:Y:S02]  /*0e30*/  HADD2.F32 R11, -RZ, R69.H0_H0 ;  /* 0x20000045ff0b7230 */ /* 0x000fe40000004100 */
[----:B------:R-:W-:Y:S01]  /*0e40*/  FMUL.FTZ R80, R17, R74 ;  /* 0x0000004a11507220 */ /* 0x000fe20000410000 */
        /* <DEDUP_REMOVED lines=18> */
[C---:B------:R-:W-:Y:S01]  /*0f70*/  FMUL.FTZ R95, R72.reuse, R95 ;  /* 0x0000005f485f7220 */ /* 0x040fe20000410000 */
        /* <DEDUP_REMOVED lines=16> */
[----:B------:R-:W-:-:S02]  /*1080*/  HADD2.F32 R5, -RZ, R116.H1_H1 ;  /* 0x30000074ff057230 */ /* 0x000fc40000004100 */
[----:B------:R-:W-:Y:S01]  /*1090*/  FADD.FTZ R4, R8, R111 ;  /* 0x0000006f08047221 */ /* 0x000fe20000010000 */
[----:B------:R-:W-:Y:S02]  /*10a0*/  HADD2.F32 R86, -RZ, R86.H0_H0 ;  /* 0x20000056ff567230 */ /* 0x000fe40000004100 */
        /* <DEDUP_REMOVED lines=26> */
.L_x_2532:
[----:B------:R-:W-:Y:S01]  /*1250*/  HADD2.F32 R75, -RZ, R68.H1_H1 ;  /* 0x30000044ff4b7230 */ /* 0x000fe20000004100 */
[--C-:B------:R-:W-:Y:S01]  /*1260*/  SHF.R.U64 R79, R82, 0x10, R83.reuse ;  /* 0x00000010524f7819 */ /* 0x100fe20000001253 */
[----:B------:R-:W-:Y:S01]  /*1270*/  HADD2.F32 R98, -RZ, R120.H0_H0 ;  /* 0x20000078ff627230 */ /* 0x000fe20000004100 */
[----:B------:R-:W-:Y:S01]  /*1280*/  SHF.R.U32.HI R81, RZ, 0x10, R83 ;  /* 0x00000010ff517819 */ /* 0x000fe20000011653 */
[----:B------:R-:W-:Y:S01]  /*1290*/  HADD2.F32 R93, -RZ, R27.H0_H0 ;  /* 0x2000001bff5d7230 */ /* 0x000fe20000004100 */
[--C-:B------:R-:W-:Y:S01]  /*12a0*/  SHF.R.U64 R83, R84, 0x10, R85.reuse ;  /* 0x0000001054537819 */ /* 0x100fe20000001255 */
[----:B------:R-:W-:Y:S01]  /*12b0*/  HADD2.F32 R3, -RZ, R65.H0_H0 ;  /* 0x20000041ff037230 */ /* 0x000fe20000004100 */
[----:B------:R-:W-:Y:S01]  /*12c0*/  MUFU.RCP R88, R75 ;  /* 0x0000004b00587308 */ /* 0x000fe20000001000 */
[----:B------:R-:W-:Y:S01]  /*12d0*/  HADD2.F32 R107, -RZ, R26.H0_H0 ;  /* 0x2000001aff6b7230 */ /* 0x000fe20000004100 */
[----:B------:R-:W-:Y:S01]  /*12e0*/  SHF.R.U32.HI R84, RZ, 0x10, R85 ;  /* 0x00000010ff547819 */ /* 0x000fe20000011655 */
[----:B-----5:R-:W-:Y:S01]  /*12f0*/  FADD.FTZ R105, -R98, R5 ;  /* 0x0000000562697221 */ /* 0x020fe20000010100 */
[--C-:B------:R-:W-:Y:S01]  /*1300*/  SHF.R.U64 R85, R100, 0x10, R101.reuse ;  /* 0x0000001064557819 */ /* 0x100fe20000001265 */
[----:B------:R-:W-:Y:S01]  /*1310*/  FADD.FTZ R98, -R93, R6 ;  /* 0x000000065d627221 */ /* 0x000fe20000010100 */
[----:B------:R-:W-:Y:S01]  /*1320*/  SHF.R.U32.HI R86, RZ, 0x10, R101 ;  /* 0x00000010ff567819 */ /* 0x000fe20000011665 */
[----:B------:R-:W-:Y:S01]  /*1330*/  HADD2.F32 R6, -RZ, R120.H1_H1 ;  /* 0x30000078ff067230 */ /* 0x000fe20000004100 */
[----:B------:R-:W0:Y:S01]  /*1340*/  MUFU.RCP R0, R3 ;  /* 0x0000000300007308 */ /* 0x000e220000001000 */
[----:B------:R-:W-:-:S02]  /*1350*/  HADD2.F32 R101, -RZ, R24.H0_H0 ;  /* 0x20000018ff657230 */ /* 0x000fc40000004100 */
[----:B------:R-:W-:Y:S01]  /*1360*/  FADD.FTZ R107, -R107, R4 ;  /* 0x000000046b6b7221 */ /* 0x000fe20000010100 */
[----:B------:R-:W-:Y:S02]  /*1370*/  HADD2.F32 R76, -RZ, R65.H1_H1 ;  /* 0x30000041ff4c7230 */ /* 0x000fe40000004100 */
[----:B------:R-:W-:Y:S01]  /*1380*/  FADD.FTZ R97, -R6, R7 ;  /* 0x0000000706617221 */ /* 0x000fe20000010100 */
[----:B------:R-:W-:Y:S02]  /*1390*/  HADD2.F32 R82, -RZ, R69.H0_H0 ;  /* 0x20000045ff527230 */ /* 0x000fe40000004100 */
[----:B------:R-:W-:Y:S01]  /*13a0*/  FADD.FTZ R101, -R101, R8 ;  /* 0x0000000865657221 */ /* 0x000fe20000010100 */
[----:B------:R-:W-:Y:S01]  /*13b0*/  HADD2.F32 R102, -RZ, R122.H0_H0 ;  /* 0x2000007aff667230 */ /* 0x000fe20000004100 */
[----:B------:R-:W-:Y:S01]  /*13c0*/  MUFU.RCP R95, R76 ;  /* 0x0000004c005f7308 */ /* 0x000fe20000001000 */
[----:B------:R-:W-:Y:S01]  /*13d0*/  HADD2.F32 R73, -RZ, R66.H1_H1 ;  /* 0x30000042ff497230 */ /* 0x000fe20000004100 */
[----:B------:R-:W-:Y:S01]  /*13e0*/  SHF.R.U64 R87, R114, 0x10, R115 ;  /* 0x0000001072577819 */ /* 0x000fe20000001273 */
[----:B------:R-:W-:-:S02]  /*13f0*/  HADD2.F32 R4, -RZ, R70.H0_H0 ;  /* 0x20000046ff047230 */ /* 0x000fc40000004100 */
[----:B------:R-:W-:Y:S01]  /*1400*/  FADD.FTZ R102, -R102, R9 ;  /* 0x0000000966667221 */ /* 0x000fe20000010100 */
[----:B------:R-:W-:Y:S01]  /*1410*/  HADD2.F32 R99, -RZ, R25.H0_H0 ;  /* 0x20000019ff637230 */ /* 0x000fe20000004100 */
[----:B------:R-:W-:Y:S01]  /*1420*/  SHF.R.U32.HI R77, RZ, 0x10, R115 ;  /* 0x00000010ff4d7819 */ /* 0x000fe20000011673 */
[----:B------:R-:W-:Y:S01]  /*1430*/  HADD2.F32 R5, -RZ, R69.H1_H1 ;  /* 0x30000045ff057230 */ /* 0x000fe20000004100 */
[----:B------:R-:W-:Y:S01]  /*1440*/  MUFU.RCP R90, R82 ;  /* 0x00000052005a7308 */ /* 0x000fe20000001000 */
[----:B------:R-:W-:Y:S02]  /*1450*/  HADD2.F32 R2, -RZ, R66.H0_H0 ;  /* 0x20000042ff027230 */ /* 0x000fe40000004100 */
[----:B------:R-:W-:Y:S01]  /*1460*/  FADD.FTZ R100, -R99, R10 ;  /* 0x0000000a63647221 */ /* 0x000fe20000010100 */
[----:B------:R-:W-:Y:S02]  /*1470*/  HADD2.F32 R6, -RZ, R122.H1_H1 ;  /* 0x3000007aff067230 */ /* 0x000fe40000004100 */
[----:B0-----:R-:W-:Y:S01]  /*1480*/  FMUL.FTZ R0, R107, R0 ;  /* 0x000000006b007220 */ /* 0x001fe20000410000 */
[----:B------:R-:W-:-:S02]  /*1490*/  HADD2.F32 R9, -RZ, R22.H0_H0 ;  /* 0x20000016ff097230 */ /* 0x000fc40000004100 */
[----:B------:R-:W-:Y:S01]  /*14a0*/  HADD2.F32 R10, -RZ, R124.H0_H0 ;  /* 0x2000007cff0a7230 */ /* 0x000fe20000004100 */
[----:B------:R-:W0:Y:S01]  /*14b0*/  MUFU.RCP R94, R73 ;  /* 0x00000049005e7308 */ /* 0x000e220000001000 */
[----:B------:R-:W-:Y:S02]  /*14c0*/  HADD2.F32 R74, -RZ, R68.H0_H0 ;  /* 0x20000044ff4a7230 */ /* 0x000fe40000004100 */
[----:B------:R-:W-:Y:S01]  /*14d0*/  FADD.FTZ R99, -R6, R11 ;  /* 0x0000000b06637221 */ /* 0x000fe20000010100 */
[----:B------:R-:W-:Y:S02]  /*14e0*/  HADD2.F32 R78, -RZ, R67.H0_H0 ;  /* 0x20000043ff4e7230 */ /* 0x000fe40000004100 */
[----:B------:R-:W-:Y:S01]  /*14f0*/  FADD.FTZ R11, -R9, R12 ;  /* 0x0000000c090b7221 */ /* 0x000fe20000010100 */
[----:B------:R-:W-:Y:S02]  /*1500*/  HADD2.F32 R104, -RZ, R124.H1_H1 ;  /* 0x3000007cff687230 */ /* 0x000fe40000004100 */
[----:B------:R-:W-:Y:S01]  /*1510*/  FADD.FTZ R12, -R10, R13 ;  /* 0x0000000d0a0c7221 */ /* 0x000fe20000010100 */
[----:B------:R-:W-:Y:S01]  /*1520*/  HADD2.F32 R7, -RZ, R23.H0_H0 ;  /* 0x20000017ff077230 */ /* 0x000fe20000004100 */
[----:B------:R-:W1:Y:S01]  /*1530*/  MUFU.RCP R93, R4 ;  /* 0x00000004005d7308 */ /* 0x000e620000001000 */
[----:B------:R-:W-:-:S02]  /*1540*/  HADD2.F32 R10, -RZ, R71.H1_H1 ;  /* 0x30000047ff0a7230 */ /* 0x000fc40000004100 */
[----:B------:R-:W-:Y:S01]  /*1550*/  FMUL.FTZ R99, R99, R88 ;  /* 0x0000005863637220 */ /* 0x000fe20000410000 */
[----:B------:R-:W-:Y:S01]  /*1560*/  FADD.FTZ R104, -R104, R15 ;  /* 0x0000000f68687221 */ /* 0x000fe20000010100 */
[----:B------:R-:W-:Y:S02]  /*1570*/  HADD2.F32 R88, -RZ, R112.H1_H1 ;  /* 0x30000070ff587230 */ /* 0x000fe40000004100 */
[----:B------:R-:W-:Y:S01]  /*1580*/  FADD.FTZ R13, -R7, R14 ;  /* 0x0000000e070d7221 */ /* 0x000fe20000010100 */
[----:B------:R-:W-:Y:S01]  /*1590*/  HADD2.F32 R80, -RZ, R67.H1_H1 ;  /* 0x30000043ff507230 */ /* 0x000fe20000004100 */
[----:B------:R-:W2:Y:S01]  /*15a0*/  MUFU.RCP R8, R5 ;  /* 0x0000000500087308 */ /* 0x000ea20000001000 */
[----:B------:R-:W-:Y:S02]  /*15b0*/  HADD2.F32 R15, -RZ, R21.H0_H0 ;  /* 0x20000015ff0f7230 */ /* 0x000fe40000004100 */
[----:B------:R-:W-:Y:S01]  /*15c0*/  FMUL.FTZ R3, R3, R88 ;  /* 0x0000005803037220 */ /* 0x000fe20000410000 */
[----:B------:R-:W-:-:S02]  /*15d0*/  HADD2.F32 R110, -RZ, R125.H1_H1 ;  /* 0x3000007dff6e7230 */ /* 0x000fc40000004100 */
[----:B0-----:R-:W-:Y:S01]  /*15e0*/  FMUL.FTZ R94, R97, R94 ;  /* 0x0000005e615e7220 */ /* 0x001fe20000410000 */
[----:B------:R-:W-:Y:S02]  /*15f0*/  HADD2.F32 R7, -RZ, R71.H0_H0 ;  /* 0x20000047ff077230 */ /* 0x000fe40000004100 */
[----:B------:R-:W-:Y:S01]  /*1600*/  FADD.FTZ R18, -R15, R18 ;  /* 0x000000120f127221 */ /* 0x000fe20000010100 */
[----:B------:R-:W-:Y:S01]  /*1610*/  HADD2.F32 R87, -RZ, R87.H0_H0 ;  /* 0x20000057ff577230 */ /* 0x000fe20000004100 */
[----:B------:R0:W3:Y:S01]  /*1620*/  MUFU.RCP R96, R2 ;  /* 0x0000000200607308 */ /* 0x0000e20000001000 */
[----:B------:R-:W-:Y:S01]  /*1630*/  FADD.FTZ R110, -R110, R19 ;  /* 0x000000136e6e7221 */ /* 0x000fe20000010100 */
[----:B------:R-:W-:Y:S01]  /*1640*/  FMUL.FTZ R15, R98, R95 ;  /* 0x0000005f620f7220 */ /* 0x000fe20000410000 */
[----:B------:R-:W-:Y:S01]  /*1650*/  FMUL.FTZ R19, R11, R90 ;  /* 0x0000005a0b137220 */ /* 0x000fe20000410000 */
[----:B-1----:R-:W-:Y:S01]  /*1660*/  FMUL.FTZ R93, R12, R93 ;  /* 0x0000005d0c5d7220 */ /* 0x002fe20000410000 */
[----:B------:R-:W-:-:S02]  /*1670*/  HADD2.F32 R90, -RZ, R117.H0_H0 ;  /* 0x20000075ff5a7230 */ /* 0x000fc40000004100 */
[----:B------:R-:W-:Y:S01]  /*1680*/  FMUL.FTZ R97, R2, R87 ;  /* 0x0000005702617220 */ /* 0x000fe20000410000 */
[----:B------:R-:W-:Y:S01]  /*1690*/  HADD2.F32 R109, -RZ, R20.H0_H0 ;  /* 0x20000014ff6d7230 */ /* 0x000fe20000004100 */
[----:B------:R-:W1:Y:S01]  /*16a0*/  MUFU.RCP R91, R74 ;  /* 0x0000004a005b7308 */ /* 0x000e620000001000 */
[----:B------:R-:W-:Y:S01]  /*16b0*/  FADD.FTZ R12, RZ, R3 ;  /* 0x00000003ff0c7221 */ /* 0x000fe20000010000 */
[----:B--2---:R-:W-:Y:S01]  /*16c0*/  FMUL.FTZ R95, R13, R8 ;  /* 0x000000080d5f7220 */ /* 0x004fe20000410000 */
[----:B------:R-:W-:Y:S01]  /*16d0*/  FFMA.FTZ R8, R3, R0, RZ ;  /* 0x0000000003087223 */ /* 0x000fe200000100ff */
[----:B------:R-:W-:Y:S02]  /*16e0*/  HADD2.F32 R77, -RZ, R77.H0_H0 ;  /* 0x2000004dff4d7230 */ /* 0x000fe40000004100 */
[----:B0-----:R-:W-:Y:S01]  /*16f0*/  FMUL.FTZ R2, R76, R90 ;  /* 0x0000005a4c027220 */ /* 0x001fe20000410000 */
[----:B------:R-:W-:Y:S01]  /*1700*/  FADD.FTZ R13, R12, R97 ;  /* 0x000000610c0d7221 */ /* 0x000fe20000010000 */
[----:B------:R-:W-:Y:S01]  /*1710*/  FADD.FTZ R109, -R109, R16 ;  /* 0x000000106d6d7221 */ /* 0x000fe20000010100 */
[----:B------:R-:W0:Y:S01]  /*1720*/  MUFU.RCP R92, R78 ;  /* 0x0000004e005c7308 */ /* 0x000e220000001000 */
[----:B------:R-:W-:-:S02]  /*1730*/  HADD2.F32 R79, -RZ, R79.H0_H0 ;  /* 0x2000004fff4f7230 */ /* 0x000fc40000004100 */
[----:B---3--:R-:W-:Y:S01]  /*1740*/  FMUL.FTZ R14, R105, R96 ;  /* 0x00000060690e7220 */ /* 0x008fe20000410000 */
[----:B------:R-:W-:Y:S01]  /*1750*/  FADD.FTZ R12, R13, R2 ;  /* 0x000000020d0c7221 */ /* 0x000fe20000010000 */
[----:B------:R-:W-:Y:S02]  /*1760*/  HADD2.F32 R6, -RZ, R70.H1_H1 ;  /* 0x30000046ff067230 */ /* 0x000fe40000004100 */
[----:B------:R-:W-:Y:S01]  /*1770*/  FFMA.FTZ R11, R97, R14, R8 ;  /* 0x0000000e610b7223 */ /* 0x000fe20000010008 */
[----:B------:R-:W-:Y:S01]  /*1780*/  HADD2.F32 R9, -RZ, R116.H0_H0 ;  /* 0x20000074ff097230 */ /* 0x000fe20000004100 */
[----:B------:R-:W2:Y:S01]  /*1790*/  MUFU.RCP R107, R10 ;  /* 0x0000000a006b7308 */ /* 0x000ea20000001000 */
[----:B------:R-:W-:Y:S02]  /*17a0*/  HADD2.F32 R76, -RZ, R118.H1_H1 ;  /* 0x30000076ff4c7230 */ /* 0x000fe40000004100 */
[----:B-1----:R-:W-:Y:S01]  /*17b0*/  FMUL.FTZ R16, R102, R91 ;  /* 0x0000005b66107220 */ /* 0x002fe20000410000 */
[----:B------:R-:W-:-:S02]  /*17c0*/  HADD2.F32 R91, -RZ, R117.H1_H1 ;  /* 0x30000075ff5b7230 */ /* 0x000fc40000004100 */
[----:B------:R-:W-:Y:S01]  /*17d0*/  FFMA.FTZ R8, R2, R15, R11 ;  /* 0x0000000f02087223 */ /* 0x000fe2000001000b */
[----:B------:R-:W-:Y:S02]  /*17e0*/  HADD2.F32 R83, -RZ, R83.H0_H0 ;  /* 0x20000053ff537230 */ /* 0x000fe40000004100 */
[----:B------:R-:W-:Y:S01]  /*17f0*/  FMUL.FTZ R82, R82, R76 ;  /* 0x0000004c52527220 */ /* 0x000fe20000410000 */
[----:B------:R-:W-:Y:S01]  /*1800*/  HADD2.F32 R108, -RZ, R125.H0_H0 ;  /* 0x2000007dff6c7230 */ /* 0x000fe20000004100 */
[----:B------:R-:W1:Y:S01]  /*1810*/  MUFU.RCP R89, R80 ;  /* 0x0000005000597308 */ /* 0x000e620000001000 */
[----:B------:R-:W-:Y:S02]  /*1820*/  HADD2.F32 R84, -RZ, R84.H0_H0 ;  /* 0x20000054ff547230 */ /* 0x000fe40000004100 */
[----:B0-----:R-:W-:Y:S01]  /*1830*/  FMUL.FTZ R92, R101, R92 ;  /* 0x0000005c655c7220 */ /* 0x001fe20000410000 */
[----:B------:R-:W-:Y:S01]  /*1840*/  FMUL.FTZ R101, R73, R77 ;  /* 0x0000004d49657220 */ /* 0x000fe20000410000 */
[----:B------:R-:W-:Y:S01]  /*1850*/  FMUL.FTZ R96, R4, R83 ;  /* 0x0000005304607220 */ /* 0x000fe20000410000 */
[----:B------:R-:W-:Y:S01]  /*1860*/  FADD.FTZ R108, -R108, R17 ;  /* 0x000000116c6c7221 */ /* 0x000fe20000010100 */
[----:B------:R-:W-:-:S02]  /*1870*/  HADD2.F32 R17, -RZ, R116.H1_H1 ;  /* 0x30000074ff117230 */ /* 0x000fc40000004100 */
[----:B------:R-:W-:Y:S01]  /*1880*/  FADD.FTZ R12, R12, R101 ;  /* 0x000000650c0c7221 */ /* 0x000fe20000010000 */
[----:B------:R-:W0:Y:S01]  /*1890*/  MUFU.RCP R106, R7 ;  /* 0x00000007006a7308 */ /* 0x000e220000001000 */
[----:B------:R-:W-:Y:S01]  /*18a0*/  FFMA.FTZ R8, R101, R94, R8 ;  /* 0x0000005e65087223 */ /* 0x000fe20000010008 */
[----:B--2---:R-:W-:Y:S01]  /*18b0*/  FMUL.FTZ R18, R18, R107 ;  /* 0x0000006b12127220 */ /* 0x004fe20000410000 */
[----:B------:R-:W-:Y:S01]  /*18c0*/  FMUL.FTZ R107, R78, R91 ;  /* 0x0000005b4e6b7220 */ /* 0x000fe20000410000 */
[--C-:B------:R-:W-:Y:S02]  /*18d0*/  HADD2.F32 R78, -RZ, R119.reuse.H0_H0 ;  /* 0x20000077ff4e7230 */ /* 0x100fe40000004100 */
[----:B------:R-:W-:Y:S01]  /*18e0*/  FMUL.FTZ R102, R6, R84 ;  /* 0x0000005406667220 */ /* 0x000fe20000410000 */
[----:B------:R-:W-:Y:S02]  /*18f0*/  HADD2.F32 R73, -RZ, R119.H1_H1 ;  /* 0x30000077ff497230 */ /* 0x000fe40000004100 */
[----:B------:R-:W-:Y:S01]  /*1900*/  FADD.FTZ R12, R12, R107 ;  /* 0x0000006b0c0c7221 */ /* 0x000fe20000010000 */
[----:B------:R-:W-:Y:S01]  /*1910*/  FFMA.FTZ R8, R107, R92, R8 ;  /* 0x0000005c6b087223 */ /* 0x000fe20000010008 */
[----:B------:R-:W2:Y:S01]  /*1920*/  MUFU.RCP R103, R6 ;  /* 0x0000000600677308 */ /* 0x000ea20000001000 */
[----:B-1----:R-:W-:Y:S01]  /*1930*/  FMUL.FTZ R100, R100, R89 ;  /* 0x0000005964647220 */ /* 0x002fe20000410000 */
[----:B------:R-:W-:-:S02]  /*1940*/  HADD2.F32 R89, -RZ, R118.H0_H0 ;  /* 0x20000076ff597230 */ /* 0x000fc40000004100 */
[----:B------:R-:W-:Y:S01]  /*1950*/  FMUL.FTZ R98, R5, R78 ;  /* 0x0000004e05627220 */ /* 0x000fe20000410000 */
[----:B------:R-:W-:Y:S02]  /*1960*/  HADD2.F32 R85, -RZ, R85.H0_H0 ;  /* 0x20000055ff557230 */ /* 0x000fe40000004100 */
[----:B------:R-:W-:Y:S01]  /*1970*/  FMUL.FTZ R123, R79, R16 ;  /* 0x000000104f7b7220 */ /* 0x000fe20000410000 */
[----:B------:R-:W-:Y:S01]  /*1980*/  HADD2.F32 R86, -RZ, R86.H0_H0 ;  /* 0x20000056ff567230 */ /* 0x000fe20000004100 */
[----:B------:R-:W1:Y:S01]  /*1990*/  MUFU.RCP R111, R9 ;  /* 0x00000009006f7308 */ /* 0x000e620000001000 */
[----:B0-----:R-:W-:Y:S01]  /*19a0*/  FMUL.FTZ R106, R109, R106 ;  /* 0x0000006a6d6a7220 */ /* 0x001fe20000410000 */
[----:B------:R-:W-:Y:S01]  /*19b0*/  FMUL.FTZ R109, R74, R79 ;  /* 0x0000004f4a6d7220 */ /* 0x000fe20000410000 */
[----:B------:R-:W-:Y:S02]  /*19c0*/  HADD2.F32 R74, -RZ, R81.H0_H0 ;  /* 0x20000051ff4a7230 */ /* 0x000fe40000004100 */
        /* <DEDUP_REMOVED lines=46> */
[----:B------:R-:W-:Y:S01]  /*1cb0*/  FMUL.FTZ R114, R75, R18 ;  /* 0x000000124b727220 */ /* 0x000fe20000410000 */
[----:B------:R-:W-:-:S07]  /*1cc0*/  FMUL.FTZ R121, R86, R105 ;  /* 0x0000006956797220 */ /* 0x000fce0000410000 */
.L_x_2533:
[----:B------:R-:W-:Y:S01]  /*1cd0*/  FADD.FTZ R49, R8, R49 ;  /* 0x0000003108317221 */ /* 0x000fe20000010000 */
[----:B------:R-:W-:Y:S01]  /*1ce0*/  FADD.FTZ R47, R10, R47 ;  /* 0x0000002f0a2f7221 */ /* 0x000fe20000010000 */
[----:B------:R-:W0:Y:S01]  /*1cf0*/  SHFL.DOWN PT, R8, R11, 0x10, 0x1f ;  /* 0x0a001f000b087f89 */ /* 0x000e2200000e0000 */
[----:B------:R-:W-:Y:S01]  /*1d00*/  FADD.FTZ R48, R7, R48 ;  /* 0x0000003007307221 */ /* 0x000fe20000010000 */
[----:B------:R-:W-:Y:S01]  /*1d10*/  FADD.FTZ R46, R9, R46 ;  /* 0x0000002e092e7221 */ /* 0x000fe20000010000 */
[----:B------:R-:W-:Y:S01]  /*1d20*/  ISETP.NE.AND P3, PT, R63, RZ, PT ;  /* 0x000000ff3f00720c */ /* 0x000fe20003f65270 */
        /* <DEDUP_REMOVED lines=45> */
[----:B------:R-:W-:Y:S01]  /*2000*/  IADD3 R118, PT, PT, R64, 0x2020, RZ ;  /* 0x0000202040767810 */ /* 0x000fe20007ffe0ff */
[----:B-1----:R-:W-:-:S03]  /*2010*/  FADD.FTZ R7, R9, R10 ;  /* 0x0000000a09077221 */ /* 0x002fc60000010000 */
[----:B------:R-:W0:Y:S01]  /*2020*/  SHFL.DOWN PT, R11, R8, 0x1, 0x1f ;  /* 0x08201f00080b7f89 */ /* 0x000e2200000e0000 */
[----:B------:R-:W-:Y:S02]  /*2030*/  @!P3 MOV R9, R118 ;  /* 0x000000760009b202 */ /* 0x000fe40000000f00 */
[C---:B------:R-:W-:Y:S01]  /*2040*/  @!P0 IADD3 R9, PT, PT, R64.reuse, 0x2000, RZ ;  /* 0x0000200040098810 */ /* 0x040fe20007ffe0ff */
[----:B------:R-:W1:Y:S01]  /*2050*/  SHFL.DOWN PT, R10, R7, 0x1, 0x1f ;  /* 0x08201f00070a7f89 */ /* 0x000e6200000e0000 */
[----:B------:R-:W-:Y:S01]  /*2060*/  @!P2 IADD3 R118, PT, PT, R64, 0x2000, RZ ;  /* 0x000020004076a810 */ /* 0x000fe20007ffe0ff */
[----:B0-----:R-:W-:Y:S01]  /*2070*/  FADD.FTZ R12, R8, R11 ;  /* 0x0000000b080c7221 */ /* 0x001fe20000010000 */
[----:B--2---:R-:W-:Y:S01]  /*2080*/  @!P3 SHF.R.U32.HI R8, RZ, 0x2, R28 ;  /* 0x00000002ff08b819 */ /* 0x004fe2000001161c */
[----:B-1----:R-:W-:Y:S01]  /*2090*/  FADD.FTZ R13, R7, R10 ;  /* 0x0000000a070d7221 */ /* 0x002fe20000010000 */
[----:B------:R-:W-:Y:S02]  /*20a0*/  @!P3 MOV R7, R9 ;  /* 0x000000090007b202 */ /* 0x000fe40000000f00 */
[----:B------:R-:W-:-:S04]  /*20b0*/  @!P3 LOP3.LUT R8, R8, 0x18, RZ, 0xc0, !PT ;  /* 0x000000180808b812 */ /* 0x000fc800078ec0ff */
[----:B------:R-:W-:Y:S02]  /*20c0*/  @!P3 IADD3 R7, PT, PT, R8, R7, RZ ;  /* 0x000000070807b210 */ /* 0x000fe40007ffe0ff */
[C---:B------:R-:W-:Y:S02]  /*20d0*/  IADD3 R8, PT, PT, R64.reuse, 0x2030, RZ ;  /* 0x0000203040087810 */ /* 0x040fe40007ffe0ff */
[----:B------:R-:W-:Y:S01]  /*20e0*/  @!P2 IADD3 R8, PT, PT, R64, 0x2010, RZ ;  /* 0x000020104008a810 */ /* 0x000fe20007ffe0ff */
        /* <DEDUP_REMOVED lines=13> */
[----:B------:R-:W-:Y:S01]  /*21c0*/  FMUL.FTZ R7, R7, 0.00048828125 ;  /* 0x3a00000007077820 */ /* 0x000fe20000410000 */
[----:B------:R-:W-:Y:S02]  /*21d0*/  FMUL.FTZ R6, R4, 0.00048828125 ;  /* 0x3a00000004067820 */ /* 0x000fe40000410000 */
        /* <DEDUP_REMOVED lines=20> */
[----:B------:R-:W1:Y:S01]  /*2320*/  LDC.64 R2, c[0x0][0x380] ;  /* 0x0000e000ff027b82 */ /* 0x000e620000000a00 */
        /* <DEDUP_REMOVED lines=23> */
[----:B-1----:R-:W-:Y:S01]  /*24a0*/  IADD3 R29, PT, PT, R29, R2, RZ ;  /* 0x000000021d1d7210 */ /* 0x002fe20007ffe0ff */
[C---:B------:R-:W-:Y:S01]  /*24b0*/  FMUL.FTZ R11, R72.reuse, R99 ;  /* 0x00000063480b7220 */ /* 0x040fe20000410000 */
[C---:B------:R-:W-:Y:S01]  /*24c0*/  FMUL.FTZ R13, R72.reuse, R13 ;  /* 0x0000000d480d7220 */ /* 0x040fe20000410000 */
[C---:B------:R-:W-:Y:S01]  /*24d0*/  FMUL.FTZ R14, R72.reuse, R95 ;  /* 0x0000005f480e7220 */ /* 0x040fe20000410000 */
[----:B------:R-:W-:Y:S01]  /*24e0*/  ISETP.GE.AND P0, PT, R29, R3, PT ;  /* 0x000000031d00720c */ /* 0x000fe20003f06270 */
        /* <DEDUP_REMOVED lines=42> */
.L_x_2531:
        /* <DEDUP_REMOVED lines=17> */
.L_x_2535:
        /* <DEDUP_REMOVED lines=14> */
.L_x_3202:


//--------------------- .text._ZN10layer_norm22ln_bwd_finalize_kernelINS_22Kernel_traits_finalizeILj2048E6__halfS2_S2_fjLj1024ELj4ENS_18Kernel_traits_baseILj2048ES2_S2_S2_fjLj1024EEEEEEEvNS_9BwdParamsE --------------------------
	.section	.text._ZN10layer_norm22ln_bwd_finalize_kernelINS_22Kernel_traits_finalizeILj2048E6__halfS2_S2_fjLj1024ELj4ENS_18Kernel_traits_baseILj2048ES2_S2_S2_fjLj1024EEEEEEEvNS_9BwdParamsE,"ax",@progbits
	.align	128
        .global         _ZN10layer_norm22ln_bwd_finalize_kernelINS_22Kernel_traits_finalizeILj2048E6__halfS2_S2_fjLj1024ELj4ENS_18Kernel_traits_baseILj2048ES2_S2_S2_fjLj1024EEEEEEEvNS_9BwdParamsE
        .type           _ZN10layer_norm22ln_bwd_finalize_kernelINS_22Kernel_traits_finalizeILj2048E6__halfS2_S2_fjLj1024ELj4ENS_18Kernel_traits_baseILj2048ES2_S2_S2_fjLj1024EEEEEEEvNS_9BwdParamsE,@function
        .size           _ZN10layer_norm22ln_bwd_finalize_kernelINS_22Kernel_traits_finalizeILj2048E6__halfS2_S2_fjLj1024ELj4ENS_18Kernel_traits_baseILj2048ES2_S2_S2_fjLj1024EEEEEEEvNS_9BwdParamsE,(.L_x_3203 - _ZN10layer_norm22ln_bwd_finalize_kernelINS_22Kernel_traits_finalizeILj2048E6__halfS2_S2_fjLj1024ELj4ENS_18Kernel_traits_baseILj2048ES2_S2_S2_fjLj1024EEEEEEEvNS_9BwdParamsE)
        .other          _ZN10layer_norm22ln_bwd_finalize_kernelINS_22Kernel_traits_finalizeILj2048E6__halfS2_S2_fjLj1024ELj4ENS_18Kernel_traits_baseILj2048ES2_S2_S2_fjLj1024EEEEEEEvNS_9BwdParamsE,@"STO_CUDA_ENTRY STV_DEFAULT"
_ZN10layer_norm22ln_bwd_finalize_kernelINS_22Kernel_traits_finalizeILj2048E6__halfS2_S2_fjLj1024ELj4ENS_18Kernel_traits_baseILj2048ES2_S2_S2_fjLj1024EEEEEEEvNS_9BwdParamsE:
.text._ZN10layer_norm22ln_bwd_finalize_kernelINS_22Kernel_traits_finalizeILj2048E6__halfS2_S2_fjLj1024ELj4ENS_18Kernel_traits_baseILj2048ES2_S2_S2_fjLj1024EEEEEEEvNS_9BwdParamsE:
        /* <DEDUP_REMOVED lines=37> */
.L_x_2540:
        /* <DEDUP_REMOVED lines=118> */
.L_x_2539:
[----:B------:R-:W-:Y:S05]  /*09b0*/  BSYNC.RECONVERGENT B1 ;  /* 0x0000000000017941 */ /* 0x000fea0003800200 */
.L_x_2538:
        /* <DEDUP_REMOVED lines=65> */
.L_x_2542:
[----:B------:R-:W-:Y:S05]  /*0dd0*/  BSYNC.RECONVERGENT B1 ;  /* 0x0000000000017941 */ /* 0x000fea0003800200 */
.L_x_2541:
        /* <DEDUP_REMOVED lines=37> */
.L_x_2544:
[----:B------:R-:W-:Y:S05]  /*1030*/  BSYNC.RECONVERGENT B1 ;  /* 0x0000000000017941 */ /* 0x000fea0003800200 */
.L_x_2543:
[----:B------:R-:W-:Y:S05]  /*1040*/  @!P1 BRA `(.L_x_2537) ;  /* 0x00000000003c9947 */ /* 0x000fea0003800000 */
[----:B------:R-:W0:Y:S01]  /*1050*/  LDC.64 R6, c[0x0][0x3e0] ;  /* 0x0000f800ff067b82 */ /* 0x000e220000000a00 */
[----:B------:R-:W-:Y:S02]  /*1060*/  LEA R2, R15, R11, 0xb ;  /* 0x0000000b0f027211 */ /* 0x000fe400078e58ff */
[----:B------:R-:W-:Y:S02]  /*1070*/  IADD3 R24, PT, PT, -R24, RZ, RZ ;  /* 0x000000ff18187210 */ /* 0x000fe40007ffe1ff */
[----:B------:R-:W-:-:S03]  /*1080*/  IADD3 R11, PT, PT, R13, R2, RZ ;  /* 0x000000020d0b7210 */ /* 0x000fc60007ffe0ff */
[----:B------:R-:W1:Y:S04]  /*1090*/  LDC.64 R8, c[0x0][0x3e8] ;  /* 0x0000fa00ff087b82 */ /* 0x000e680000000a00 */
.L_x_2545:
        /* <DEDUP_REMOVED lines=10> */
.L_x_2537:
[----:B------:R-:W-:Y:S05]  /*1140*/  BSYNC.RECONVERGENT B0 ;  /* 0x0000000000007941 */ /* 0x000fea0003800200 */
.L_x_2536:
        /* <DEDUP_REMOVED lines=55> */
.L_x_2546:
        /* <DEDUP_REMOVED lines=12> */
.L_x_3203:


//--------------------- .text._ZN10layer_norm13ln_bwd_kernelINS_13Kernel_traitsI6__halfS2_S2_fjLj2048ELj1ELj1ELj4ELj16ENS_18Kernel_traits_baseILj2048ES2_S2_S2_fjLj128EEEEEEEvNS_9BwdParamsE --------------------------
	.section	.text._ZN10layer_norm13ln_bwd_kernelINS_13Kernel_traitsI6__halfS2_S2_fjLj2048ELj1ELj1ELj4ELj16ENS_18Kernel_traits_baseILj2048ES2_S2_S2_fjLj128EEEEEEEvNS_9BwdParamsE,"ax",@progbits
	.align	128
        .global         _ZN10layer_norm13ln_bwd_kernelINS_13Kernel_traitsI6__halfS2_S2_fjLj2048ELj1ELj1ELj4ELj16ENS_18Kernel_traits_baseILj2048ES2_S2_S2_fjLj128EEEEEEEvNS_9BwdParamsE
        .type           _ZN10layer_norm13ln_bwd_kernelINS_13Kernel_traitsI6__halfS2_S2_fjLj2048ELj1ELj1ELj4ELj16ENS_18Kernel_traits_baseILj2048ES2_S2_S2_fjLj128EEEEEEEvNS_9BwdParamsE,@function
        .size           _ZN10layer_norm13ln_bwd_kernelINS_13Kernel_traitsI6__halfS2_S2_fjLj2048ELj1ELj1ELj4ELj16ENS_18Kernel_traits_baseILj2048ES2_S2_S2_fjLj128EEEEEEEvNS_9BwdParamsE,(.L_x_3204 - _ZN10layer_norm13ln_bwd_kernelINS_13Kernel_traitsI6__halfS2_S2_fjLj2048ELj1ELj1ELj4ELj16ENS_18Kernel_traits_baseILj2048ES2_S2_S2_fjLj128EEEEEEEvNS_9BwdParamsE)
        .other          _ZN10layer_norm13ln_bwd_kernelINS_13Kernel_traitsI6__halfS2_S2_fjLj2048ELj1ELj1ELj4ELj16ENS_18Kernel_traits_baseILj2048ES2_S2_S2_fjLj128EEEEEEEvNS_9BwdParamsE,@"STO_CUDA_ENTRY STV_DEFAULT"
_ZN10layer_norm13ln_bwd_kernelINS_13Kernel_traitsI6__halfS2_S2_fjLj2048ELj1ELj1ELj4ELj16ENS_18Kernel_traits_baseILj2048ES2_S2_S2_fjLj128EEEEEEEvNS_9BwdParamsE:
.text._ZN10layer_norm13ln_bwd_kernelINS_13Kernel_traitsI6__halfS2_S2_fjLj2048ELj1ELj1ELj4ELj16ENS_18Kernel_traits_baseILj2048ES2_S2_S2_fjLj128EEEEEEEvNS_9BwdParamsE:
        /* <DEDUP_REMOVED lines=14> */
[----:B------:R-:W5:Y:S01]  /*00e0*/  @P0 LDG.E.128 R12, desc[UR6][R2.64+0x800] ;  /* 0x00080006020c0981 */ /* 0x000f62000c1e1d00 */
[----:B0-----:R-:W-:Y:S01]  /*00f0*/  MOV R55, UR4 ;  /* 0x0000000400377c02 */ /* 0x001fe20008000f00 */
[----:B---3--:R-:W-:-:S03]  /*0100*/  @P0 IMAD.WIDE.U32 R20, R81, 0x10, R20 ;  /* 0x0000001051140825 */ /* 0x008fc600078e0014 */
[----:B----4-:R-:W-:Y:S02]  /*0110*/  ISETP.GE.AND P1, PT, R55, UR5, PT ;  /* 0x0000000537007c0c */ /* 0x010fe4000bf26270 */
[----:B------:R-:W-:Y:S01]  /*0120*/  CS2R R28, SRZ ;  /* 0x00000000001c7805 */ /* 0x000fe2000001ff00 */
[----:B------:R-:W5:Y:S01]  /*0130*/  @P0 LDG.E.128 R8, desc[UR6][R20.64] ;  /* 0x0000000614080981 */ /* 0x000f62000c1e1d00 */
[----:B------:R-:W-:Y:S02]  /*0140*/  CS2R R30, SRZ ;  /* 0x00000000001e7805 */ /* 0x000fe4000001ff00 */
[----:B------:R-:W-:Y:S02]  /*0150*/  CS2R R24, SRZ ;  /* 0x0000000000187805 */ /* 0x000fe4000001ff00 */
[----:B------:R-:W-:Y:S01]  /*0160*/  CS2R R26, SRZ ;  /* 0x00000000001a7805 */ /* 0x000fe2000001ff00 */
[----:B------:R0:W5:Y:S01]  /*0170*/  @P0 LDG.E.128 R4, desc[UR6][R20.64+0x800] ;  /* 0x0008000614040981 */ /* 0x000162000c1e1d00 */
[----:B-1----:R-:W-:Y:S01]  /*0180*/  @!P0 IMAD.WIDE.U32 R22, R81, 0x10, R22 ;  /* 0x0000001051168825 */ /* 0x002fe200078e0016 */
        /* <DEDUP_REMOVED lines=34> */
[----:B------:R-:W-:Y:S01]  /*03b0*/  MOV R2, RZ ;  /* 0x000000ff00027202 */ /* 0x000fe20000000f00 */
[----:B0-----:R-:W-:-:S06]  /*03c0*/  ULEA UR4, UR5, UR4, 0x18 ;  /* 0x0000000405047291 */ /* 0x001fcc000f8ec0ff */
[----:B------:R-:W-:-:S07]  /*03d0*/  MOV R91, UR4 ;  /* 0x00000004005b7c02 */ /* 0x000fce0008000f00 */
.L_x_2552:
[----:B0-----:R-:W0:Y:S01]  /*03e0*/  @!P0 LDC.64 R32, c[0x0][0x3a0] ;  /* 0x0000e800ff208b82 */ /* 0x001e220000000a00 */
[----:B------:R-:W-:-:S07]  /*03f0*/  MOV R0, RZ ;  /* 0x000000ff00007202 */ /* 0x000fce0000000f00 */
[----:B------:R-:W1:Y:S08]  /*0400*/  LDC.64 R20, c[0x0][0x398] ;  /* 0x0000e600ff147b82 */ /* 0x000e700000000a00 */
[----:B------:R-:W2:Y:S01]  /*0410*/  LDC.64 R68, c[0x0][0x3a8] ;  /* 0x0000ea00ff447b82 */ /* 0x000ea20000000a00 */
[----:B0-----:R-:W-:-:S05]  /*0420*/  @!P0 IMAD.WIDE R32, R55, 0x4, R32 ;  /* 0x0000000437208825 */ /* 0x001fca00078e0220 */
[----:B-----5:R0:W5:Y:S01]  /*0430*/  @!P0 LDG.E R0, desc[UR6][R32.64] ;  /* 0x0000000620008981 */ /* 0x020162000c1e1900 */
[----:B-1----:R-:W-:-:S04]  /*0440*/  ISETP.NE.U32.AND P1, PT, R20, RZ, PT ;  /* 0x000000ff1400720c */ /* 0x002fc80003f25070 */
[----:B------:R-:W-:-:S13]  /*0450*/  ISETP.NE.AND.EX P0, PT, R21, RZ, PT, P1 ;  /* 0x000000ff1500720c */ /* 0x000fda0003f05310 */
[----:B------:R-:W1:Y:S08]  /*0460*/  @!P0 LDC.64 R70, c[0x0][0x3d8] ;  /* 0x0000f600ff468b82 */ /* 0x000e700000000a00 */
[----:B------:R-:W3:Y:S01]  /*0470*/  @!P0 LDC.64 R72, c[0x0][0x390] ;  /* 0x0000e400ff488b82 */ /* 0x000ee20000000a00 */
[----:B------:R-:W-:-:S04]  /*0480*/  SHF.L.U32 R20, R55, 0x8, RZ ;  /* 0x0000000837147819 */ /* 0x000fc800000006ff */
[----:B------:R-:W-:-:S03]  /*0490*/  LOP3.LUT R81, R20, R81, RZ, 0xfc, !PT ;  /* 0x0000005114517212 */ /* 0x000fc600078efcff */
[----:B------:R-:W4:Y:S02]  /*04a0*/  @P0 LDC.64 R76, c[0x0][0x3d8] ;  /* 0x0000f600ff4c0b82 */ /* 0x000f240000000a00 */
[----:B-1----:R-:W-:-:S06]  /*04b0*/  @!P0 IMAD.WIDE.U32 R70, R81, 0x10, R70 ;  /* 0x0000001051468825 */ /* 0x002fcc00078e0046 */
[----:B------:R-:W1:Y:S01]  /*04c0*/  @P0 LDC.64 R74, c[0x0][0x398] ;  /* 0x0000e600ff4a0b82 */ /* 0x000e620000000a00 */
[----:B------:R0:W5:Y:S01]  /*04d0*/  @!P0 LDG.E.128 R20, desc[UR6][R70.64] ;  /* 0x0000000646148981 */ /* 0x000162000c1e1d00 */
[----:B---3--:R-:W-:-:S03]  /*04e0*/  @!P0 IMAD.WIDE.U32 R72, R81, 0x10, R72 ;  /* 0x0000001051488825 */ /* 0x008fc600078e0048 */
        /* <DEDUP_REMOVED lines=10> */
[----:B------:R0:W5:Y:S01]  /*0590*/  @P0 LDG.E.128 R32, desc[UR6][R74.64+0x800] ;  /* 0x000800064a200981 */ /* 0x000162000c1e1d00 */
[----:B------:R-:W-:Y:S05]  /*05a0*/  @P0 BRA `(.L_x_2548) ;  /* 0x0000000800440947 */ /* 0x000fea0003800000 */
[----:B0----5:R-:W-:Y:S02]  /*05b0*/  HADD2.F32 R69, -RZ, R30.H1_H1 ;  /* 0x3000001eff457230 */ /* 0x021fe40000004100 */
[--C-:B------:R-:W-:Y:S02]  /*05c0*/  HADD2.F32 R97, -RZ, R28.reuse.H0_H0 ;  /* 0x2000001cff617230 */ /* 0x100fe40000004100 */
[----:B------:R-:W-:Y:S02]  /*05d0*/  HADD2.F32 R103, -RZ, R28.H1_H1 ;  /* 0x3000001cff677230 */ /* 0x000fe40000004100 */
        /* <DEDUP_REMOVED lines=13> */
[----:B------:R-:W-:Y:S01]  /*06b0*/  FMUL.FTZ R29, R68, R29 ;  /* 0x0000001d441d7220 */ /* 0x000fe20000410000 */
[--C-:B------:R-:W-:Y:S02]  /*06c0*/  HADD2.F32 R115, -RZ, R33.reuse.H0_H0 ;  /* 0x20000021ff737230 */ /* 0x100fe40000004100 */
        /* <DEDUP_REMOVED lines=10> */
[--C-:B------:R-:W-:Y:S01]  /*0770*/  FADD.FTZ R113, R113, -R0.reuse ;  /* 0x8000000071717221 */ /* 0x100fe20000010000 */
[--C-:B------:R-:W-:Y:S01]  /*0780*/  FADD.FTZ R111, R111, -R0.reuse ;  /* 0x800000006f6f7221 */ /* 0x100fe20000010000 */
[--C-:B------:R-:W-:Y:S01]  /*0790*/  FADD.FTZ R101, R101, -R0.reuse ;  /* 0x8000000065657221 */ /* 0x100fe20000010000 */
[--C-:B------:R-:W-:Y:S01]  /*07a0*/  FADD.FTZ R109, R109, -R0.reuse ;  /* 0x800000006d6d7221 */ /* 0x100fe20000010000 */
[----:B------:R-:W-:Y:S01]  /*07b0*/  FADD.FTZ R107, R107, -R0 ;  /* 0x800000006b6b7221 */ /* 0x000fe20000010000 */
[----:B------:R-:W-:Y:S02]  /*07c0*/  HADD2.F32 R31, -RZ, R20.H0_H0 ;  /* 0x20000014ff1f7230 */ /* 0x000fe40000004100 */
[----:B------:R-:W-:Y:S01]  /*07d0*/  FMUL.FTZ R33, R68, R33 ;  /* 0x0000002144217220 */ /* 0x000fe20000410000 */
[----:B------:R-:W-:-:S02]  /*07e0*/  HADD2.F32 R0, -RZ, R16.H0_H0 ;  /* 0x20000010ff007230 */ /* 0x000fc40000004100 */
[C---:B------:R-:W-:Y:S01]  /*07f0*/  FMUL.FTZ R35, R68.reuse, R35 ;  /* 0x0000002344237220 */ /* 0x040fe20000410000 */
[----:B------:R-:W-:Y:S02]  /*0800*/  HADD2.F32 R71, -RZ, R20.H1_H1 ;  /* 0x30000014ff477230 */ /* 0x000fe40000004100 */
[----:B------:R-:W-:Y:S01]  /*0810*/  FMUL.FTZ R69, R68, R69 ;  /* 0x0000004544457220 */ /* 0x000fe20000410000 */
        /* <DEDUP_REMOVED lines=9> */
[----:B------:R-:W-:Y:S01]  /*08b0*/  FFMA.FTZ R121, R0, R3, RZ ;  /* 0x0000000300797223 */ /* 0x000fe200000100ff */
[----:B------:R-:W-:Y:S02]  /*08c0*/  HADD2.F32 R21, -RZ, R22.H0_H0 ;  /* 0x20000016ff157230 */ /* 0x000fe40000004100 */
[----:B------:R-:W-:Y:S01]  /*08d0*/  FMUL.FTZ R77, R28, R71 ;  /* 0x000000471c4d7220 */ /* 0x000fe20000410000 */
[----:B------:R-:W-:-:S02]  /*08e0*/  HADD2.F32 R32, -RZ, R18.H0_H0 ;  /* 0x20000012ff207230 */ /* 0x000fc40000004100 */
[----:B------:R-:W-:Y:S01]  /*08f0*/  FMUL.FTZ R85, R30, R73 ;  /* 0x000000491e557220 */ /* 0x000fe20000410000 */
[----:B------:R-:W-:Y:S01]  /*0900*/  FMUL.FTZ R28, R68, R103 ;  /* 0x00000067441c7220 */ /* 0x000fe20000410000 */
[----:B------:R-:W-:Y:S01]  /*0910*/  FADD.FTZ R30, RZ, R3 ;  /* 0x00000003ff1e7221 */ /* 0x000fe20000010000 */
[----:B------:R-:W-:Y:S02]  /*0920*/  HADD2.F32 R22, -RZ, R22.H1_H1 ;  /* 0x30000016ff167230 */ /* 0x000fe40000004100 */
[----:B------:R-:W-:Y:S01]  /*0930*/  FMUL.FTZ R99, R32, R21 ;  /* 0x0000001520637220 */ /* 0x000fe20000410000 */
[----:B------:R-:W-:Y:S02]  /*0940*/  HADD2.F32 R87, -RZ, R18.H1_H1 ;  /* 0x30000012ff577230 */ /* 0x000fe40000004100 */
[----:B------:R-:W-:Y:S01]  /*0950*/  FADD.FTZ R123, R30, R77 ;  /* 0x0000004d1e7b7221 */ /* 0x000fe20000010000 */
[----:B------:R-:W-:Y:S02]  /*0960*/  HADD2.F32 R75, -RZ, R23.H0_H0 ;  /* 0x20000017ff4b7230 */ /* 0x000fe40000004100 */
[----:B------:R-:W-:Y:S01]  /*0970*/  FFMA.FTZ R32, R28, R77, R121 ;  /* 0x0000004d1c207223 */ /* 0x000fe20000010079 */
[----:B------:R-:W-:-:S02]  /*0980*/  HADD2.F32 R34, -RZ, R19.H0_H0 ;  /* 0x20000013ff227230 */ /* 0x000fc40000004100 */
[----:B------:R-:W-:Y:S01]  /*0990*/  FMUL.FTZ R84, R87, R22 ;  /* 0x0000001657547220 */ /* 0x000fe20000410000 */
[----:B------:R-:W-:Y:S01]  /*09a0*/  FMUL.FTZ R30, R68, R89 ;  /* 0x00000059441e7220 */ /* 0x000fe20000410000 */
[----:B------:R-:W-:Y:S01]  /*09b0*/  FFMA.FTZ R121, R29, R82, R32 ;  /* 0x000000521d797223 */ /* 0x000fe20000010020 */
[--C-:B------:R-:W-:Y:S02]  /*09c0*/  HADD2.F32 R76, -RZ, R24.reuse.H0_H0 ;  /* 0x20000018ff4c7230 */ /* 0x100fe40000004100 */
[----:B------:R-:W-:Y:S01]  /*09d0*/  FMUL.FTZ R87, R34, R75 ;  /* 0x0000004b22577220 */ /* 0x000fe20000410000 */
[----:B------:R-:W-:Y:S01]  /*09e0*/  FADD.FTZ R34, R123, R82 ;  /* 0x000000527b227221 */ /* 0x000fe20000010000 */
[----:B------:R-:W-:Y:S02]  /*09f0*/  HADD2.F32 R79, -RZ, R24.H1_H1 ;  /* 0x30000018ff4f7230 */ /* 0x000fe40000004100 */
[----:B------:R-:W-:Y:S01]  /*0a00*/  FMUL.FTZ R32, R68, R105 ;  /* 0x0000006944207220 */ /* 0x000fe20000410000 */
[----:B------:R-:W-:-:S02]  /*0a10*/  HADD2.F32 R83, -RZ, R27.H0_H0 ;  /* 0x2000001bff537230 */ /* 0x000fc40000004100 */
[----:B------:R-:W-:Y:S01]  /*0a20*/  FADD.FTZ R34, R34, R85 ;  /* 0x0000005522227221 */ /* 0x000fe20000010000 */
[----:B------:R-:W-:Y:S02]  /*0a30*/  HADD2.F32 R27, -RZ, R27.H1_H1 ;  /* 0x3000001bff1b7230 */ /* 0x000fe40000004100 */
[----:B------:R-:W-:Y:S01]  /*0a40*/  FFMA.FTZ R121, R30, R85, R121 ;  /* 0x000000551e797223 */ /* 0x000fe20000010079 */
[----:B------:R-:W-:Y:S02]  /*0a50*/  HADD2.F32 R24, -RZ, R15.H1_H1 ;  /* 0x3000000fff187230 */ /* 0x000fe40000004100 */
[----:B------:R-:W-:Y:S01]  /*0a60*/  FADD.FTZ R123, R34, R99 ;  /* 0x00000063227b7221 */ /* 0x000fe20000010000 */
[----:B------:R-:W-:Y:S02]  /*0a70*/  HADD2.F32 R78, -RZ, R23.H1_H1 ;  /* 0x30000017ff4e7230 */ /* 0x000fe40000004100 */
[----:B------:R-:W-:Y:S01]  /*0a80*/  FMUL.FTZ R34, R68, R119 ;  /* 0x0000007744227220 */ /* 0x000fe20000410000 */
[----:B------:R-:W-:-:S02]  /*0a90*/  HADD2.F32 R95, -RZ, R12.H0_H0 ;  /* 0x2000000cff5f7230 */ /* 0x000fc40000004100 */
[----:B------:R-:W-:Y:S01]  /*0aa0*/  FMUL.FTZ R105, R24, R27 ;  /* 0x0000001b18697220 */ /* 0x000fe20000410000 */
[----:B------:R-:W-:Y:S02]  /*0ab0*/  HADD2.F32 R23, -RZ, R25.H0_H0 ;  /* 0x20000019ff177230 */ /* 0x000fe40000004100 */
[----:B------:R-:W-:Y:S01]  /*0ac0*/  FFMA.FTZ R24, R32, R99, R121 ;  /* 0x0000006320187223 */ /* 0x000fe20000010079 */
[----:B------:R-:W-:Y:S02]  /*0ad0*/  HADD2.F32 R72, -RZ, R13.H0_H0 ;  /* 0x2000000dff487230 */ /* 0x000fe40000004100 */
[----:B------:R-:W-:Y:S01]  /*0ae0*/  FMUL.FTZ R94, R95, R76 ;  /* 0x0000004c5f5e7220 */ /* 0x000fe20000410000 */
[----:B------:R-:W-:Y:S02]  /*0af0*/  HADD2.F32 R93, -RZ, R19.H1_H1 ;  /* 0x30000013ff5d7230 */ /* 0x000fe40000004100 */
[----:B------:R-:W-:Y:S01]  /*0b00*/  FFMA.FTZ R119, R33, R84, R24 ;  /* 0x0000005421777223 */ /* 0x000fe20000010018 */
[----:B------:R-:W-:-:S02]  /*0b10*/  HADD2.F32 R70, -RZ, R12.H1_H1 ;  /* 0x3000000cff467230 */ /* 0x000fc40000004100 */
[----:B------:R-:W-:Y:S01]  /*0b20*/  FMUL.FTZ R95, R72, R23 ;  /* 0x00000017485f7220 */ /* 0x000fe20000410000 */
[----:B------:R-:W-:Y:S01]  /*0b30*/  FADD.FTZ R72, R123, R84 ;  /* 0x000000547b487221 */ /* 0x000fe20000010000 */
[----:B------:R-:W-:Y:S01]  /*0b40*/  FMUL.FTZ R86, R93, R78 ;  /* 0x0000004e5d567220 */ /* 0x000fe20000410000 */
[----:B------:R-:W-:Y:S02]  /*0b50*/  HADD2.F32 R81, -RZ, R25.H1_H1 ;  /* 0x30000019ff517230 */ /* 0x000fe40000004100 */
[----:B------:R-:W-:Y:S01]  /*0b60*/  FMUL.FTZ R93, R70, R79 ;  /* 0x0000004f465d7220 */ /* 0x000fe20000410000 */
[----:B------:R-:W-:Y:S01]  /*0b70*/  FMUL.FTZ R70, R68, R117 ;  /* 0x0000007544467220 */ /* 0x000fe20000410000 */
[----:B------:R-:W-:Y:S01]  /*0b80*/  FADD.FTZ R117, R72, R87 ;  /* 0x0000005748757221 */ /* 0x000fe20000010000 */
        /* <DEDUP_REMOVED lines=51> */
.L_x_2548:
[--C-:B0----5:R-:W-:Y:S02]  /*0ec0*/  HADD2.F32 R77, -RZ, R29.reuse.H0_H0 ;  /* 0x2000001dff4d7230 */ /* 0x121fe40000004100 */
[----:B------:R-:W-:Y:S02]  /*0ed0*/  HADD2.F32 R79, -RZ, R29.H1_H1 ;  /* 0x3000001dff4f7230 */ /* 0x000fe40000004100 */
[----:B------:R-:W-:Y:S02]  /*0ee0*/  HADD2.F32 R76, -RZ, R28.H0_H0 ;  /* 0x2000001cff4c7230 */ /* 0x000fe40000004100 */
[--C-:B------:R-:W-:Y:S02]  /*0ef0*/  HADD2.F32 R96, -RZ, R32.reuse.H0_H0 ;  /* 0x20000020ff607230 */ /* 0x100fe40000004100 */
[----:B------:R-:W-:Y:S02]  /*0f00*/  HADD2.F32 R107, -RZ, R32.H1_H1 ;  /* 0x30000020ff6b7230 */ /* 0x000fe40000004100 */
[----:B------:R-:W-:-:S02]  /*0f10*/  HADD2.F32 R29, -RZ, R8.H0_H0 ;  /* 0x20000008ff1d7230 */ /* 0x000fc40000004100 */
[----:B------:R-:W-:Y:S02]  /*0f20*/  HADD2.F32 R72, -RZ, R16.H0_H0 ;  /* 0x20000010ff487230 */ /* 0x000fe40000004100 */
[----:B------:R-:W-:Y:S02]  /*0f30*/  HADD2.F32 R32, -RZ, R9.H0_H0 ;  /* 0x20000009ff207230 */ /* 0x000fe40000004100 */
[----:B------:R-:W-:Y:S01]  /*0f40*/  FADD.FTZ R29, R76, -R29 ;  /* 0x8000001d4c1d7221 */ /* 0x000fe20000010000 */
[----:B------:R-:W-:Y:S01]  /*0f50*/  HADD2.F32 R85, -RZ, R17.H0_H0 ;  /* 0x20000011ff557230 */ /* 0x000fe20000004100 */
[----:B------:R-:W0:Y:S01]  /*0f60*/  MUFU.RCP R0, R72 ;  /* 0x0000004800007308 */ /* 0x000e220000001000 */
[----:B------:R-:W-:Y:S02]  /*0f70*/  HADD2.F32 R88, -RZ, R30.H0_H0 ;  /* 0x2000001eff587230 */ /* 0x000fe40000004100 */
[----:B------:R-:W-:Y:S01]  /*0f80*/  FADD.FTZ R32, R77, -R32 ;  /* 0x800000204d207221 */ /* 0x000fe20000010000 */
[----:B------:R-:W-:-:S02]  /*0f90*/  HADD2.F32 R86, -RZ, R18.H0_H0 ;  /* 0x20000012ff567230 */ /* 0x000fc40000004100 */
[----:B------:R-:W-:Y:S02]  /*0fa0*/  HADD2.F32 R113, -RZ, R10.H0_H0 ;  /* 0x2000000aff717230 */ /* 0x000fe40000004100 */
[----:B------:R-:W-:Y:S01]  /*0fb0*/  HADD2.F32 R90, -RZ, R31.H0_H0 ;  /* 0x2000001fff5a7230 */ /* 0x000fe20000004100 */
[----:B------:R-:W1:Y:S01]  /*0fc0*/  MUFU.RCP R69, R85 ;  /* 0x0000005500457308 */ /* 0x000e620000001000 */
[----:B------:R-:W-:Y:S02]  /*0fd0*/  HADD2.F32 R111, -RZ, R11.H0_H0 ;  /* 0x2000000bff6f7230 */ /* 0x000fe40000004100 */
[----:B------:R-:W-:Y:S01]  /*0fe0*/  FADD.FTZ R113, R88, -R113 ;  /* 0x8000007158717221 */ /* 0x000fe20000010000 */
[----:B------:R-:W-:Y:S02]  /*0ff0*/  HADD2.F32 R84, -RZ, R17.H1_H1 ;  /* 0x30000011ff547230 */ /* 0x000fe40000004100 */
[----:B------:R-:W-:Y:S02]  /*1000*/  HADD2.F32 R81, -RZ, R30.H1_H1 ;  /* 0x3000001eff517230 */ /* 0x000fe40000004100 */
[----:B------:R-:W-:Y:S01]  /*1010*/  FADD.FTZ R111, R90, -R111 ;  /* 0x8000006f5a6f7221 */ /* 0x000fe20000010000 */
[----:B------:R-:W-:Y:S01]  /*1020*/  HADD2.F32 R80, -RZ, R16.H1_H1 ;  /* 0x30000010ff507230 */ /* 0x000fe20000004100 */
[----:B------:R-:W2:Y:S01]  /*1030*/  MUFU.RCP R98, R86 ;  /* 0x0000005600627308 */ /* 0x000ea20000001000 */
[----:B------:R-:W-:-:S02]  /*1040*/  HADD2.F32 R103, -RZ, R33.H0_H0 ;  /* 0x20000021ff677230 */ /* 0x000fc40000004100 */
[----:B0-----:R-:W-:Y:S01]  /*1050*/  FMUL.FTZ R0, R29, R0 ;  /* 0x000000001d007220 */ /* 0x001fe20000410000 */
[----:B------:R-:W-:Y:S02]  /*1060*/  HADD2.F32 R30, -RZ, R9.H1_H1 ;  /* 0x30000009ff1e7230 */ /* 0x000fe40000004100 */
[----:B------:R-:W-:Y:S02]  /*1070*/  HADD2.F32 R76, -RZ, R5.H0_H0 ;  /* 0x20000005ff4c7230 */ /* 0x000fe40000004100 */
[----:B------:R-:W-:Y:S01]  /*1080*/  HADD2.F32 R82, -RZ, R34.H0_H0 ;  /* 0x20000022ff527230 */ /* 0x000fe20000004100 */
[----:B------:R-:W0:Y:S01]  /*1090*/  MUFU.RCP R3, R84 ;  /* 0x0000005400037308 */ /* 0x000e220000001000 */
[----:B------:R-:W-:Y:S02]  /*10a0*/  HADD2.F32 R92, -RZ, R12.H1_H1 ;  /* 0x3000000cff5c7230 */ /* 0x000fe40000004100 */
[----:B------:R-:W-:Y:S01]  /*10b0*/  FADD.FTZ R30, R79, -R30 ;  /* 0x8000001e4f1e7221 */ /* 0x000fe20000010000 */
[----:B------:R-:W-:-:S02]  /*10c0*/  HADD2.F32 R77, -RZ, R6.H0_H0 ;  /* 0x20000006ff4d7230 */ /* 0x000fc40000004100 */
[----:B------:R-:W-:Y:S01]  /*10d0*/  FADD.FTZ R103, R103, -R76 ;  /* 0x8000004c67677221 */ /* 0x000fe20000010000 */
[----:B------:R-:W-:Y:S02]  /*10e0*/  HADD2.F32 R95, -RZ, R12.H0_H0 ;  /* 0x2000000cff5f7230 */ /* 0x000fe40000004100 */
[----:B-1----:R-:W-:Y:S01]  /*10f0*/  FMUL.FTZ R29, R32, R69 ;  /* 0x00000045201d7220 */ /* 0x002fe20000410000 */
[----:B------:R-:W-:Y:S01]  /*1100*/  HADD2.F32 R109, -RZ, R4.H0_H0 ;  /* 0x20000004ff6d7230 */ /* 0x000fe20000004100 */
[----:B------:R-:W-:Y:S01]  /*1110*/  MUFU.RCP R70, R80 ;  /* 0x0000005000467308 */ /* 0x000fe20000001000 */
[----:B------:R-:W-:Y:S02]  /*1120*/  HADD2.F32 R88, -RZ, R13.H1_H1 ;  /* 0x3000000dff587230 */ /* 0x000fe40000004100 */
[----:B------:R-:W-:Y:S01]  /*1130*/  FADD.FTZ R82, R82, -R77 ;  /* 0x8000004d52527221 */ /* 0x000fe20000010000 */
[----:B------:R-:W-:Y:S02]  /*1140*/  HADD2.F32 R28, -RZ, R28.H1_H1 ;  /* 0x3000001cff1c7230 */ /* 0x000fe40000004100 */
[----:B------:R-:W-:Y:S01]  /*1150*/  FADD.FTZ R109, R96, -R109 ;  /* 0x8000006d606d7221 */ /* 0x000fe20000010000 */
[----:B------:R-:W-:-:S02]  /*1160*/  HADD2.F32 R115, -RZ, R8.H1_H1 ;  /* 0x30000008ff737230 */ /* 0x000fc40000004100 */
[----:B--2---:R-:W-:Y:S01]  /*1170*/  FMUL.FTZ R32, R113, R98 ;  /* 0x0000006271207220 */ /* 0x004fe20000410000 */
[----:B------:R-:W-:Y:S01]  /*1180*/  HADD2.F32 R90, -RZ, R13.H0_H0 ;  /* 0x2000000dff5a7230 */ /* 0x000fe20000004100 */
[----:B------:R-:W-:Y:S01]  /*1190*/  MUFU.RCP R104, R92 ;  /* 0x0000005c00687308 */ /* 0x000fe20000001000 */
[--C-:B------:R-:W-:Y:S02]  /*11a0*/  HADD2.F32 R76, -RZ, R24.reuse.H0_H0 ;  /* 0x20000018ff4c7230 */ /* 0x100fe40000004100 */
[----:B------:R-:W-:Y:S01]  /*11b0*/  FADD.FTZ R115, R28, -R115 ;  /* 0x800000731c737221 */ /* 0x000fe20000010000 */
[----:B------:R-:W-:Y:S02]  /*11c0*/  HADD2.F32 R79, -RZ, R24.H1_H1 ;  /* 0x30000018ff4f7230 */ /* 0x000fe40000004100 */
[----:B0-----:R-:W-:Y:S01]  /*11d0*/  FMUL.FTZ R30, R30, R3 ;  /* 0x000000031e1e7220 */ /* 0x001fe20000410000 */
[----:B------:R-:W-:Y:S02]  /*11e0*/  HADD2.F32 R24, -RZ, R14.H0_H0 ;  /* 0x2000000eff187230 */ /* 0x000fe40000004100 */
[----:B------:R-:W-:Y:S01]  /*11f0*/  HADD2.F32 R97, -RZ, R35.H1_H1 ;  /* 0x30000023ff617230 */ /* 0x000fe20000004100 */
[----:B------:R-:W0:Y:S01]  /*1200*/  MUFU.RCP R106, R95 ;  /* 0x0000005f006a7308 */ /* 0x000e220000001000 */
[----:B------:R-:W-:-:S02]  /*1210*/  HADD2.F32 R96, -RZ, R7.H1_H1 ;  /* 0x30000007ff607230 */ /* 0x000fc40000004100 */
[----:B------:R-:W-:Y:S02]  /*1220*/  HADD2.F32 R28, -RZ, R4.H1_H1 ;  /* 0x30000004ff1c7230 */ /* 0x000fe40000004100 */
[----:B------:R-:W-:Y:S02]  /*1230*/  HADD2.F32 R100, -RZ, R34.H1_H1 ;  /* 0x30000022ff647230 */ /* 0x000fe40000004100 */
[----:B------:R-:W-:Y:S01]  /*1240*/  FADD.FTZ R97, R97, -R96 ;  /* 0x8000006061617221 */ /* 0x000fe20000010000 */
[----:B------:R-:W-:Y:S01]  /*1250*/  HADD2.F32 R101, -RZ, R6.H1_H1 ;  /* 0x30000006ff657230 */ /* 0x000fe20000004100 */
[----:B------:R-:W1:Y:S01]  /*1260*/  MUFU.RCP R77, R88 ;  /* 0x00000058004d7308 */ /* 0x000e620000001000 */
[----:B------:R-:W-:Y:S02]  /*1270*/  HADD2.F32 R89, -RZ, R14.H1_H1 ;  /* 0x3000000eff597230 */ /* 0x000fe40000004100 */
[----:B------:R-:W-:Y:S01]  /*1280*/  FADD.FTZ R107, R107, -R28 ;  /* 0x8000001c6b6b7221 */ /* 0x000fe20000010000 */
[----:B------:R-:W-:-:S02]  /*1290*/  HADD2.F32 R75, -RZ, R23.H0_H0 ;  /* 0x20000017ff4b7230 */ /* 0x000fc40000004100 */
[----:B------:R-:W-:Y:S01]  /*12a0*/  FADD.FTZ R100, R100, -R101 ;  /* 0x8000006564647221 */ /* 0x000fe20000010000 */
[----:B------:R-:W-:Y:S02]  /*12b0*/  HADD2.F32 R78, -RZ, R23.H1_H1 ;  /* 0x30000017ff4e7230 */ /* 0x000fe40000004100 */
[----:B------:R-:W-:Y:S01]  /*12c0*/  HADD2.F32 R96, -RZ, R15.H0_H0 ;  /* 0x2000000fff607230 */ /* 0x000fe20000004100 */
[----:B------:R-:W2:Y:S01]  /*12d0*/  MUFU.RCP R102, R90 ;  /* 0x0000005a00667308 */ /* 0x000ea20000001000 */
[----:B------:R-:W-:Y:S02]  /*12e0*/  HADD2.F32 R83, -RZ, R31.H1_H1 ;  /* 0x3000001fff537230 */ /* 0x000fe40000004100 */
[----:B0-----:R-:W-:Y:S01]  /*12f0*/  FMUL.FTZ R69, R109, R106 ;  /* 0x0000006a6d457220 */ /* 0x001fe20000410000 */
[----:B------:R-:W-:Y:S02]  /*1300*/  HADD2.F32 R74, -RZ, R33.H1_H1 ;  /* 0x30000021ff4a7230 */ /* 0x000fe40000004100 */
[----:B------:R-:W-:-:S02]  /*1310*/  HADD2.F32 R99, -RZ, R35.H0_H0 ;  /* 0x20000023ff637230 */ /* 0x000fc40000004100 */
[----:B------:R-:W-:Y:S01]  /*1320*/  HADD2.F32 R23, -RZ, R5.H1_H1 ;  /* 0x30000005ff177230 */ /* 0x000fe20000004100 */
[----:B------:R-:W0:Y:S01]  /*1330*/  MUFU.RCP R105, R24 ;  /* 0x0000001800697308 */ /* 0x000e220000001000 */
[----:B------:R-:W-:Y:S02]  /*1340*/  HADD2.F32 R28, -RZ, R7.H0_H0 ;  /* 0x20000007ff1c7230 */ /* 0x000fe40000004100 */
[----:B------:R-:W-:Y:S02]  /*1350*/  HADD2.F32 R31, -RZ, R20.H0_H0 ;  /* 0x20000014ff1f7230 */ /* 0x000fe40000004100 */
[----:B------:R-:W-:Y:S01]  /*1360*/  FADD.FTZ R74, R74, -R23 ;  /* 0x800000174a4a7221 */ /* 0x000fe20000010000 */
[----:B------:R-:W-:Y:S02]  /*1370*/  HADD2.F32 R98, -RZ, R15.H1_H1 ;  /* 0x3000000fff627230 */ /* 0x000fe40000004100 */
[----:B------:R-:W-:Y:S01]  /*1380*/  FADD.FTZ R99, R99, -R28 ;  /* 0x8000001c63637221 */ /* 0x000fe20000010000 */
[----:B------:R-:W-:Y:S01]  /*1390*/  HADD2.F32 R87, -RZ, R18.H1_H1 ;  /* 0x30000012ff577230 */ /* 0x000fe20000004100 */
[----:B------:R-:W3:Y:S01]  /*13a0*/  MUFU.RCP R101, R89 ;  /* 0x0000005900657308 */ /* 0x000ee20000001000 */
[----:B------:R-:W-:-:S02]  /*13b0*/  HADD2.F32 R71, -RZ, R20.H1_H1 ;  /* 0x30000014ff477230 */ /* 0x000fc40000004100 */
[----:B------:R-:W-:Y:S01]  /*13c0*/  FMUL.FTZ R28, R115, R70 ;  /* 0x00000046731c7220 */ /* 0x000fe20000410000 */
[----:B------:R-:W-:Y:S01]  /*13d0*/  FMUL.FTZ R3, R72, R31 ;  /* 0x0000001f48037220 */ /* 0x000fe20000410000 */
[----:B------:R-:W-:Y:S01]  /*13e0*/  FMUL.FTZ R70, R107, R104 ;  /* 0x000000686b467220 */ /* 0x000fe20000410000 */
[----:B------:R-:W-:Y:S02]  /*13f0*/  HADD2.F32 R94, -RZ, R19.H0_H0 ;  /* 0x20000013ff5e7230 */ /* 0x000fe40000004100 */
[----:B-1----:R-:W-:Y:S01]  /*1400*/  FMUL.FTZ R74, R74, R77 ;  /* 0x0000004d4a4a7220 */ /* 0x002fe20000410000 */
[--C-:B------:R-:W-:Y:S01]  /*1410*/  HADD2.F32 R20, -RZ, R21.reuse.H0_H0 ;  /* 0x20000015ff147230 */ /* 0x100fe20000004100 */
[----:B------:R-:W1:Y:S01]  /*1420*/  MUFU.RCP R112, R96 ;  /* 0x0000006000707308 */ /* 0x000e620000001000 */
[----:B--2---:R-:W-:Y:S01]  /*1430*/  FMUL.FTZ R72, R103, R102 ;  /* 0x0000006667487220 */ /* 0x004fe20000410000 */
[----:B------:R-:W-:Y:S01]  /*1440*/  FMUL.FTZ R77, R80, R71 ;  /* 0x00000047504d7220 */ /* 0x000fe20000410000 */
[----:B------:R-:W-:Y:S01]  /*1450*/  FADD.FTZ R106, RZ, R3 ;  /* 0x00000003ff6a7221 */ /* 0x000fe20000010000 */
[----:B------:R-:W-:Y:S01]  /*1460*/  FFMA.FTZ R102, R3, R0, RZ ;  /* 0x0000000003667223 */ /* 0x000fe200000100ff */
[----:B------:R-:W-:-:S02]  /*1470*/  HADD2.F32 R73, -RZ, R21.H1_H1 ;  /* 0x30000015ff497230 */ /* 0x000fc40000004100 */
[----:B0-----:R-:W-:Y:S01]  /*1480*/  FMUL.FTZ R80, R82, R105 ;  /* 0x0000006952507220 */ /* 0x001fe20000410000 */
[----:B------:R-:W-:Y:S01]  /*1490*/  HADD2.F32 R93, -RZ, R19.H1_H1 ;  /* 0x30000013ff5d7230 */ /* 0x000fe20000004100 */
[----:B------:R-:W0:Y:S01]  /*14a0*/  MUFU.RCP R104, R98 ;  /* 0x0000006200687308 */ /* 0x000e220000001000 */
[----:B------:R-:W-:Y:S01]  /*14b0*/  FMUL.FTZ R82, R85, R20 ;  /* 0x0000001455527220 */ /* 0x000fe20000410000 */
[----:B------:R-:W-:Y:S01]  /*14c0*/  FADD.FTZ R105, R106, R77 ;  /* 0x0000004d6a697221 */ /* 0x000fe20000010000 */
[----:B------:R-:W-:Y:S01]  /*14d0*/  FFMA.FTZ R103, R77, R28, R102 ;  /* 0x0000001c4d677223 */ /* 0x000fe20000010066 */
[----:B------:R-:W-:Y:S02]  /*14e0*/  HADD2.F32 R21, -RZ, R22.H0_H0 ;  /* 0x20000016ff157230 */ /* 0x000fe40000004100 */
[----:B------:R-:W-:Y:S01]  /*14f0*/  FMUL.FTZ R85, R84, R73 ;  /* 0x0000004954557220 */ /* 0x000fe20000410000 */
[----:B------:R-:W-:Y:S02]  /*1500*/  HADD2.F32 R110, -RZ, R10.H1_H1 ;  /* 0x3000000aff6e7230 */ /* 0x000fe40000004100 */
[----:B------:R-:W-:Y:S01]  /*1510*/  FADD.FTZ R102, R105, R82 ;  /* 0x0000005269667221 */ /* 0x000fe20000010000 */
[----:B------:R2:W4:Y:S01]  /*1520*/  MUFU.RCP R33, R87 ;  /* 0x0000005700217308 */ /* 0x0005220000001000 */
[----:B------:R-:W-:Y:S01]  /*1530*/  FFMA.FTZ R84, R82, R29, R103 ;  /* 0x0000001d52547223 */ /* 0x000fe20000010067 */
[----:B---3--:R-:W-:Y:S01]  /*1540*/  FMUL.FTZ R101, R100, R101 ;  /* 0x0000006564657220 */ /* 0x008fe20000410000 */
[----:B------:R-:W-:-:S02]  /*1550*/  HADD2.F32 R22, -RZ, R22.H1_H1 ;  /* 0x30000016ff167230 */ /* 0x000fc40000004100 */
[----:B-1----:R-:W-:Y:S01]  /*1560*/  FMUL.FTZ R100, R99, R112 ;  /* 0x0000007063647220 */ /* 0x002fe20000410000 */
[----:B------:R-:W-:Y:S01]  /*1570*/  FMUL.FTZ R99, R86, R21 ;  /* 0x0000001556637220 */ /* 0x000fe20000410000 */
[----:B------:R-:W-:Y:S01]  /*1580*/  FADD.FTZ R106, R102, R85 ;  /* 0x00000055666a7221 */ /* 0x000fe20000010000 */
[----:B------:R-:W-:Y:S01]  /*1590*/  FADD.FTZ R110, R81, -R110 ;  /* 0x8000006e516e7221 */ /* 0x000fe20000010000 */
[----:B------:R1:W3:Y:S01]  /*15a0*/  MUFU.RCP R34, R94 ;  /* 0x0000005e00227308 */ /* 0x0002e20000001000 */
[----:B------:R-:W-:Y:S01]  /*15b0*/  FFMA.FTZ R86, R85, R30, R84 ;  /* 0x0000001e55567223 */ /* 0x000fe20000010054 */
[----:B------:R-:W-:Y:S02]  /*15c0*/  HADD2.F32 R108, -RZ, R11.H1_H1 ;  /* 0x3000000bff6c7230 */ /* 0x000fe40000004100 */
[----:B0-----:R-:W-:Y:S01]  /*15d0*/  FMUL.FTZ R102, R97, R104 ;  /* 0x0000006861667220 */ /* 0x001fe20000410000 */
[----:B------:R-:W-:Y:S01]  /*15e0*/  FMUL.FTZ R84, R87, R22 ;  /* 0x0000001657547220 */ /* 0x000fe20000410000 */
[----:B------:R-:W-:Y:S01]  /*15f0*/  FADD.FTZ R103, R106, R99 ;  /* 0x000000636a677221 */ /* 0x000fe20000010000 */
[----:B------:R-:W-:Y:S01]  /*1600*/  FFMA.FTZ R97, R99, R32, R86 ;  /* 0x0000002063617223 */ /* 0x000fe20000010056 */
[----:B--2---:R-:W-:Y:S01]  /*1610*/  FMUL.FTZ R87, R94, R75 ;  /* 0x0000004b5e577220 */ /* 0x004fe20000410000 */
[----:B------:R0:W2:Y:S01]  /*1620*/  MUFU.RCP R35, R93 ;  /* 0x0000005d00237308 */ /* 0x0000a20000001000 */
[----:B------:R-:W-:Y:S01]  /*1630*/  FADD.FTZ R106, R103, R84 ;  /* 0x00000054676a7221 */ /* 0x000fe20000010000 */
[----:B----4-:R-:W-:Y:S01]  /*1640*/  FMUL.FTZ R33, R110, R33 ;  /* 0x000000216e217220 */ /* 0x010fe20000410000 */
[----:B------:R-:W-:Y:S01]  /*1650*/  FADD.FTZ R108, R83, -R108 ;  /* 0x8000006c536c7221 */ /* 0x000fe20000010000 */
[----:B------:R-:W-:Y:S01]  /*1660*/  FMUL.FTZ R86, R93, R78 ;  /* 0x0000004e5d567220 */ /* 0x000fe20000410000 */
[----:B------:R-:W-:Y:S01]  /*1670*/  FADD.FTZ R105, R106, R87 ;  /* 0x000000576a697221 */ /* 0x000fe20000010000 */
[----:B------:R-:W-:Y:S01]  /*1680*/  FFMA.FTZ R104, R84, R33, R97 ;  /* 0x0000002154687223 */ /* 0x000fe20000010061 */
[----:B------:R-:W-:-:S02]  /*1690*/  HADD2.F32 R23, -RZ, R25.H0_H0 ;  /* 0x20000019ff177230 */ /* 0x000fc40000004100 */
[----:B-1----:R-:W-:Y:S01]  /*16a0*/  FMUL.FTZ R94, R95, R76 ;  /* 0x0000004c5f5e7220 */ /* 0x002fe20000410000 */
[----:B------:R-:W-:Y:S02]  /*16b0*/  HADD2.F32 R81, -RZ, R25.H1_H1 ;  /* 0x30000019ff517230 */ /* 0x000fe40000004100 */
[----:B---3--:R-:W-:Y:S01]  /*16c0*/  FMUL.FTZ R34, R111, R34 ;  /* 0x000000226f227220 */ /* 0x008fe20000410000 */
[--C-:B------:R-:W-:Y:S02]  /*16d0*/  HADD2.F32 R25, -RZ, R26.reuse.H0_H0 ;  /* 0x2000001aff197230 */ /* 0x100fe40000004100 */
[----:B------:R-:W-:Y:S01]  /*16e0*/  FADD.FTZ R107, R105, R86 ;  /* 0x00000056696b7221 */ /* 0x000fe20000010000 */
[----:B------:R-:W-:Y:S01]  /*16f0*/  FMUL.FTZ R95, R90, R23 ;  /* 0x000000175a5f7220 */ /* 0x000fe20000410000 */
[----:B------:R-:W-:Y:S01]  /*1700*/  FFMA.FTZ R103, R87, R34, R104 ;  /* 0x0000002257677223 */ /* 0x000fe20000010068 */
[----:B0-----:R-:W-:Y:S01]  /*1710*/  FMUL.FTZ R93, R92, R79 ;  /* 0x0000004f5c5d7220 */ /* 0x001fe20000410000 */
[----:B------:R-:W-:Y:S01]  /*1720*/  FADD.FTZ R90, R107, R94 ;  /* 0x0000005e6b5a7221 */ /* 0x000fe20000010000 */
[----:B------:R-:W-:-:S02]  /*1730*/  HADD2.F32 R26, -RZ, R26.H1_H1 ;  /* 0x3000001aff1a7230 */ /* 0x000fc40000004100 */
[----:B--2---:R-:W-:Y:S01]  /*1740*/  FMUL.FTZ R35, R108, R35 ;  /* 0x000000236c237220 */ /* 0x004fe20000410000 */
[--C-:B------:R-:W-:Y:S02]  /*1750*/  HADD2.F32 R83, -RZ, R27.reuse.H0_H0 ;  /* 0x2000001bff537230 */ /* 0x100fe40000004100 */
[----:B------:R-:W-:Y:S01]  /*1760*/  FADD.FTZ R92, R90, R93 ;  /* 0x0000005d5a5c7221 */ /* 0x000fe20000010000 */
[----:B------:R-:W-:Y:S01]  /*1770*/  FMUL.FTZ R97, R88, R81 ;  /* 0x0000005158617220 */ /* 0x000fe20000410000 */
[----:B------:R-:W-:Y:S01]  /*1780*/  FFMA.FTZ R105, R86, R35, R103 ;  /* 0x0000002356697223 */ /* 0x000fe20000010067 */
[----:B------:R-:W-:Y:S01]  /*1790*/  FMUL.FTZ R103, R24, R25 ;  /* 0x0000001918677220 */ /* 0x000fe20000410000 */
[----:B------:R-:W-:Y:S02]  /*17a0*/  HADD2.F32 R27, -RZ, R27.H1_H1 ;  /* 0x3000001bff1b7230 */ /* 0x000fe40000004100 */
        /* <DEDUP_REMOVED lines=32> */
[----:B------:R-:W-:-:S07]  /*19b0*/  FMUL.FTZ R108, R27, R102 ;  /* 0x000000661b6c7220 */ /* 0x000fce0000410000 */
.L_x_2549:
        /* <DEDUP_REMOVED lines=66> */
.L_x_2551:
[----:B------:R-:W-:Y:S05]  /*1de0*/  BSYNC.RECONVERGENT B0 ;  /* 0x0000000000007941 */ /* 0x000fea0003800200 */
.L_x_2550:
[----:B------:R-:W-:Y:S01]  /*1df0*/  BAR.SYNC.DEFER_BLOCKING 0x0 ;  /* 0x0000000000007b1d */ /* 0x000fe20000010000 */
[C---:B0-----:R-:W-:Y:S02]  /*1e00*/  IADD3 R20, PT, PT, R91.reuse, 0x2020, RZ ;  /* 0x000020205b147810 */ /* 0x041fe40007ffe0ff */
[C---:B------:R-:W-:Y:S02]  /*1e10*/  @!P2 IADD3 R20, PT, PT, R91.reuse, 0x2000, RZ ;  /* 0x000020005b14a810 */ /* 0x040fe40007ffe0ff */
[C---:B------:R-:W-:Y:S02]  /*1e20*/  IADD3 R24, PT, PT, R91.reuse, 0x2030, RZ ;  /* 0x000020305b187810 */ /* 0x040fe40007ffe0ff */
[----:B------:R-:W-:Y:S02]  /*1e30*/  @!P2 IADD3 R24, PT, PT, R91, 0x2010, RZ ;  /* 0x000020105b18a810 */ /* 0x000fe40007ffe0ff */
[----:B------:R-:W-:Y:S02]  /*1e40*/  LOP3.LUT R76, R76, 0x60, R81, 0xf8, !PT ;  /* 0x000000604c4c7812 */ /* 0x000fe400078ef851 */
        /* <DEDUP_REMOVED lines=11> */
[----:B------:R-:W-:Y:S02]  /*1f00*/  LEA R31, R55, R76, 0x8 ;  /* 0x0000004c371f7211 */ /* 0x000fe400078e40ff */
        /* <DEDUP_REMOVED lines=98> */
.L_x_2547:
        /* <DEDUP_REMOVED lines=16> */
.L_x_2553:
        /* <DEDUP_REMOVED lines=13> */
.L_x_3204:


//--------------------- .text._ZN10layer_norm22ln_bwd_finalize_kernelINS_22Kernel_traits_finalizeILj2048EffffjLj1024ELj4ENS_18Kernel_traits_baseILj2048EffffjLj1024EEEEEEEvNS_9BwdParamsE --------------------------
	.section	.text._ZN10layer_norm22ln_bwd_finalize_kernelINS_22Kernel_traits_finalizeILj2048EffffjLj1024ELj4ENS_18Kernel_traits_baseILj2048EffffjLj1024EEEEEEEvNS_9BwdParamsE,"ax",@progbits
	.align	128
        .global         _ZN10layer_norm22ln_bwd_finalize_kernelINS_22Kernel_traits_finalizeILj2048EffffjLj1024ELj4ENS_18Kernel_traits_baseILj2048EffffjLj1024EEEEEEEvNS_9BwdParamsE
        .type           _ZN10layer_norm22ln_bwd_finalize_kernelINS_22Kernel_traits_finalizeILj2048EffffjLj1024ELj4ENS_18Kernel_traits_baseILj2048EffffjLj1024EEEEEEEvNS_9BwdParamsE,@function
        .size           _ZN10layer_norm22ln_bwd_finalize_kernelINS_22Kernel_traits_finalizeILj2048EffffjLj1024ELj4ENS_18Kernel_traits_baseILj2048EffffjLj1024EEEEEEEvNS_9BwdParamsE,(.L_x_3205 - _ZN10layer_norm22ln_bwd_finalize_kernelINS_22Kernel_traits_finalizeILj2048EffffjLj1024ELj4ENS_18Kernel_traits_baseILj2048EffffjLj1024EEEEEEEvNS_9BwdParamsE)
        .other          _ZN10layer_norm22ln_bwd_finalize_kernelINS_22Kernel_traits_finalizeILj2048EffffjLj1024ELj4ENS_18Kernel_traits_baseILj2048EffffjLj1024EEEEEEEvNS_9BwdParamsE,@"STO_CUDA_ENTRY STV_DEFAULT"
_ZN10layer_norm22ln_bwd_finalize_kernelINS_22Kernel_traits_finalizeILj2048EffffjLj1024ELj4ENS_18Kernel_traits_baseILj2048EffffjLj1024EEEEEEEvNS_9BwdParamsE:
.text._ZN10layer_norm22ln_bwd_finalize_kernelINS_22Kernel_traits_finalizeILj2048EffffjLj1024ELj4ENS_18Kernel_traits_baseILj2048EffffjLj1024EEEEEEEvNS_9BwdParamsE:
        /* <DEDUP_REMOVED lines=37> */
.L_x_2558:
        /* <DEDUP_REMOVED lines=118> */
.L_x_2557:
[----:B------:R-:W-:Y:S05]  /*09b0*/  BSYNC.RECONVERGENT B1 ;  /* 0x0000000000017941 */ /* 0x000fea0003800200 */
.L_x_2556:
        /* <DEDUP_REMOVED lines=65> */
.L_x_2560:
[----:B------:R-:W-:Y:S05]  /*0dd0*/  BSYNC.RECONVERGENT B1 ;  /* 0x0000000000017941 */ /* 0x000fea0003800200 */
.L_x_2559:
        /* <DEDUP_REMOVED lines=37> */
.L_x_2562:
[----:B------:R-:W-:Y:S05]  /*1030*/  BSYNC.RECONVERGENT B1 ;  /* 0x0000000000017941 */ /* 0x000fea0003800200 */
.L_x_2561:
[----:B------:R-:W-:Y:S05]  /*1040*/  @!P1 BRA `(.L_x_2555) ;  /* 0x00000000003c9947 */ /* 0x000fea0003800000 */
[----:B------:R-:W0:Y:S01]  /*1050*/  LDC.64 R6, c[0x0][0x3e0] ;  /* 0x0000f800ff067b82 */ /* 0x000e220000000a00 */
[----:B------:R-:W-:Y:S02]  /*1060*/  LEA R2, R15, R11, 0xb ;  /* 0x0000000b0f027211 */ /* 0x000fe400078e58ff */
[----:B------:R-:W-:Y:S02]  /*1070*/  IADD3 R24, PT, PT, -R24, RZ, RZ ;  /* 0x000000ff18187210 */ /* 0x000fe40007ffe1ff */
[----:B------:R-:W-:-:S03]  /*1080*/  IADD3 R11, PT, PT, R13, R2, RZ ;  /* 0x000000020d0b7210 */ /* 0x000fc60007ffe0ff */
[----:B------:R-:W1:Y:S04]  /*1090*/  LDC.64 R8, c[0x0][0x3e8] ;  /* 0x0000fa00ff087b82 */ /* 0x000e680000000a00 */
.L_x_2563:
        /* <DEDUP_REMOVED lines=10> */
.L_x_2555:
[----:B------:R-:W-:Y:S05]  /*1140*/  BSYNC.RECONVERGENT B0 ;  /* 0x0000000000007941 */ /* 0x000fea0003800200 */
.L_x_2554:
        /* <DEDUP_REMOVED lines=53> */
.L_x_2564:
        /* <DEDUP_REMOVED lines=14> */
.L_x_3205:


//--------------------- .text._ZN10layer_norm13ln_bwd_kernelINS_13Kernel_traitsIffffjLj2048ELj1ELj1ELj4ELj16ENS_18Kernel_traits_baseILj2048EffffjLj128EEEEEEEvNS_9BwdParamsE --------------------------
	.section	.text._ZN10layer_norm13ln_bwd_kernelINS_13Kernel_traitsIffffjLj2048ELj1ELj1ELj4ELj16ENS_18Kernel_traits_baseILj2048EffffjLj128EEEEEEEvNS_9BwdParamsE,"ax",@progbits
	.align	128
        .global         _ZN10layer_norm13ln_bwd_kernelINS_13Kernel_traitsIffffjLj2048ELj1ELj1ELj4ELj16ENS_18Kernel_traits_baseILj2048EffffjLj128EEEEEEEvNS_9BwdParamsE
        .type           _ZN10layer_norm13ln_bwd_kernelINS_13Kernel_traitsIffffjLj2048ELj1ELj1ELj4ELj16ENS_18Kernel_traits_baseILj2048EffffjLj128EEEEEEEvNS_9BwdParamsE,@function
        .size           _ZN10layer_norm13ln_bwd_kernelINS_13Kernel_traitsIffffjLj2048ELj1ELj1ELj4ELj16ENS_18Kernel_traits_baseILj2048EffffjLj128EEEEEEEvNS_9BwdParamsE,(.L_x_3206 - _ZN10layer_norm13ln_bwd_kernelINS_13Kernel_traitsIffffjLj2048ELj1ELj1ELj4ELj16ENS_18Kernel_traits_baseILj2048EffffjLj128EEEEEEEvNS_9BwdParamsE)
        .other          _ZN10layer_norm13ln_bwd_kernelINS_13Kernel_traitsIffffjLj2048ELj1ELj1ELj4ELj16ENS_18Kernel_traits_baseILj2048EffffjLj128EEEEEEEvNS_9BwdParamsE,@"STO_CUDA_ENTRY STV_DEFAULT"
_ZN10layer_norm13ln_bwd_kernelINS_13Kernel_traitsIffffjLj2048ELj1ELj1ELj4ELj16ENS_18Kernel_traits_baseILj2048EffffjLj128EEEEEEEvNS_9BwdParamsE:
.text._ZN10layer_norm13ln_bwd_kernelINS_13Kernel_traitsIffffjLj2048ELj1ELj1ELj4ELj16ENS_18Kernel_traits_baseILj2048EffffjLj128EEEEEEEvNS_9BwdParamsE:
        /* <DEDUP_REMOVED lines=9> */
[----:B------:R-:W0:Y:S02]  /*0090*/  LDCU UR5, c[0x0][0x384] ;  /* 0x00007080ff0577ac */ /* 0x000e240008000800 */
[----:B------:R-:W-:-:S13]  /*00a0*/  PLOP3.LUT P1, PT, PT, PT, UP0, 0x80, 0x8 ;  /* 0x000000000008781c */ /* 0x000fda0003f2f008 */
[C---:B-1----:R-:W-:Y:S01]  /*00b0*/  @P1 IMAD.WIDE.U32 R2, R0.reuse, 0x10, R2 ;  /* 0x0000001000021825 */ /* 0x042fe200078e0002 */
[----:B------:R-:W1:Y:S04]  /*00c0*/  @!P1 LDC.64 R6, c[0x0][0x3b0] ;  /* 0x0000ec00ff069b82 */ /* 0x000e680000000a00 */
[----:B--2---:R2:W5:Y:S04]  /*00d0*/  @P1 LDG.E.128 R16, desc[UR6][R2.64] ;  /* 0x0000000602101981 */ /* 0x004568000c1e1d00 */
[----:B------:R2:W5:Y:S04]  /*00e0*/  @P1 LDG.E.128 R20, desc[UR6][R2.64+0x800] ;  /* 0x0008000602141981 */ /* 0x000568000c1e1d00 */
[----:B------:R2:W5:Y:S04]  /*00f0*/  @P1 LDG.E.128 R24, desc[UR6][R2.64+0x1000] ;  /* 0x0010000602181981 */ /* 0x000568000c1e1d00 */
[----:B------:R2:W5:Y:S01]  /*0100*/  @P1 LDG.E.128 R28, desc[UR6][R2.64+0x1800] ;  /* 0x00180006021c1981 */ /* 0x000562000c1e1d00 */
[----:B---3--:R-:W-:-:S05]  /*0110*/  @P1 IMAD.WIDE.U32 R4, R0, 0x10, R4 ;  /* 0x0000001000041825 */ /* 0x008fca00078e0004 */
[----:B------:R2:W5:Y:S01]  /*0120*/  @P1 LDG.E.128 R32, desc[UR6][R4.64] ;  /* 0x0000000604201981 */ /* 0x000562000c1e1d00 */
[----:B-1----:R-:W-:-:S03]  /*0130*/  @!P1 IMAD.WIDE.U32 R6, R0, 0x10, R6 ;  /* 0x0000001000069825 */ /* 0x002fc600078e0006 */
[----:B------:R2:W5:Y:S04]  /*0140*/  @P1 LDG.E.128 R36, desc[UR6][R4.64+0x800] ;  /* 0x0008000604241981 */ /* 0x000568000c1e1d00 */
[----:B------:R2:W5:Y:S04]  /*0150*/  @P1 LDG.E.128 R40, desc[UR6][R4.64+0x1000] ;  /* 0x0010000604281981 */ /* 0x000568000c1e1d00 */
[----:B------:R2:W5:Y:S04]  /*0160*/  @P1 LDG.E.128 R44, desc[UR6][R4.64+0x1800] ;  /* 0x00180006042c1981 */ /* 0x000568000c1e1d00 */
[----:B------:R2:W5:Y:S04]  /*0170*/  @!P1 LDG.E.128 R16, desc[UR6][R6.64] ;  /* 0x0000000606109981 */ /* 0x000568000c1e1d00 */
[----:B------:R2:W5:Y:S04]  /*0180*/  @!P1 LDG.E.128 R20, desc[UR6][R6.64+0x800] ;  /* 0x0008000606149981 */ /* 0x000568000c1e1d00 */
[----:B------:R2:W5:Y:S04]  /*0190*/  @!P1 LDG.E.128 R24, desc[UR6][R6.64+0x1000] ;  /* 0x0010000606189981 */ /* 0x000568000c1e1d00 */
[----:B------:R2:W5:Y:S01]  /*01a0*/  @!P1 LDG.E.128 R28, desc[UR6][R6.64+0x1800] ;  /* 0x00180006061c9981 */ /* 0x000562000c1e1d00 */
[----:B0-----:R-:W-:Y:S01]  /*01b0*/  UISETP.GE.AND UP0, UPT, UR4, UR5, UPT ;  /* 0x000000050400728c */ /* 0x001fe2000bf06270 */
        /* <DEDUP_REMOVED lines=16> */
[----:B--2---:R-:W-:Y:S06]  /*02c0*/  BRA.U UP0, `(.L_x_2565) ;  /* 0x0000001900507547 */ /* 0x004fec000b800000 */
[----:B------:R-:W0:Y:S01]  /*02d0*/  S2R R3, SR_CgaCtaId ;  /* 0x0000000000037919 */ /* 0x000e220000008800 */
[----:B------:R-:W-:Y:S02]  /*02e0*/  MOV R100, 0x400 ;  /* 0x0000040000647802 */ /* 0x000fe40000000f00 */
[----:B------:R-:W-:Y:S02]  /*02f0*/  CS2R R82, SRZ ;  /* 0x0000000000527805 */ /* 0x000fe4000001ff00 */
[----:B------:R-:W-:Y:S02]  /*0300*/  SHF.R.U32.HI R99, RZ, 0x2, R0 ;  /* 0x00000002ff637819 */ /* 0x000fe40000011600 */
[----:B------:R-:W-:Y:S02]  /*0310*/  CS2R R84, SRZ ;  /* 0x0000000000547805 */ /* 0x000fe4000001ff00 */
[----:B------:R-:W-:Y:S02]  /*0320*/  PLOP3.LUT P2, PT, PT, PT, PT, 0x8, 0x80 ;  /* 0x000000000080781c */ /* 0x000fe40003f4e170 */
        /* <DEDUP_REMOVED lines=13> */
[----:B------:R-:W-:Y:S02]  /*0400*/  MOV R98, UR4 ;  /* 0x0000000400627c02 */ /* 0x000fe40008000f00 */
[----:B------:R-:W-:Y:S02]  /*0410*/  LOP3.LUT R99, R99, 0x18, RZ, 0xc0, !PT ;  /* 0x0000001863637812 */ /* 0x000fe400078ec0ff */
[----:B0-----:R-:W-:Y:S02]  /*0420*/  LEA R100, R3, R100, 0x18 ;  /* 0x0000006403647211 */ /* 0x001fe400078ec0ff */
[----:B------:R-:W-:-:S07]  /*0430*/  CS2R R2, SRZ ;  /* 0x0000000000027805 */ /* 0x000fce000001ff00 */
.L_x_2568:
        /* <DEDUP_REMOVED lines=25> */
[C---:B----4-:R-:W-:Y:S01]  /*05d0*/  @P1 IMAD.WIDE.U32 R102, R105.reuse, 0x10, R102 ;  /* 0x0000001069661825 */ /* 0x050fe200078e0066 */
[----:B------:R0:W5:Y:S03]  /*05e0*/  LDG.E R101, desc[UR6][R108.64] ;  /* 0x000000066c657981 */ /* 0x000166000c1e1900 */
[----:B-1----:R-:W-:Y:S01]  /*05f0*/  @P1 IMAD.WIDE.U32 R106, R105, 0x10, R106 ;  /* 0x00000010696a1825 */ /* 0x002fe200078e006a */
        /* <DEDUP_REMOVED lines=9> */
[--C-:B0----5:R-:W-:Y:S01]  /*0690*/  FADD.FTZ R102, R64, -R104.reuse ;  /* 0x8000006840667221 */ /* 0x121fe20000010000 */
[--C-:B------:R-:W-:Y:S01]  /*06a0*/  FADD.FTZ R120, R71, -R104.reuse ;  /* 0x8000006847787221 */ /* 0x100fe20000010000 */
[----:B------:R-:W-:Y:S01]  /*06b0*/  FMUL.FTZ R71, R48, R16 ;  /* 0x0000001030477220 */ /* 0x000fe20000410000 */
[--C-:B------:R-:W-:Y:S01]  /*06c0*/  FADD.FTZ R108, R65, -R104.reuse ;  /* 0x80000068416c7221 */ /* 0x100fe20000010000 */
[----:B------:R-:W-:Y:S01]  /*06d0*/  FMUL.FTZ R102, R101, R102 ;  /* 0x0000006665667220 */ /* 0x000fe20000410000 */
[--C-:B------:R-:W-:Y:S01]  /*06e0*/  FADD.FTZ R114, R70, -R104.reuse ;  /* 0x8000006846727221 */ /* 0x100fe20000010000 */
[--C-:B------:R-:W-:Y:S01]  /*06f0*/  FADD.FTZ R70, R74, -R104.reuse ;  /* 0x800000684a467221 */ /* 0x100fe20000010000 */
[----:B------:R-:W-:Y:S01]  /*0700*/  FMUL.FTZ R110, R49, R17 ;  /* 0x00000011316e7220 */ /* 0x000fe20000410000 */
[----:B------:R-:W-:Y:S01]  /*0710*/  FADD.FTZ R65, RZ, R71 ;  /* 0x00000047ff417221 */ /* 0x000fe20000010000 */
[--C-:B------:R-:W-:Y:S01]  /*0720*/  FADD.FTZ R124, R66, -R104.reuse ;  /* 0x80000068427c7221 */ /* 0x100fe20000010000 */
[----:B------:R-:W-:Y:S01]  /*0730*/  FMUL.FTZ R111, R101, R108 ;  /* 0x0000006c656f7220 */ /* 0x000fe20000410000 */
[----:B------:R-:W-:Y:S01]  /*0740*/  FFMA.FTZ R74, R102, R71, RZ ;  /* 0x00000047664a7223 */ /* 0x000fe200000100ff */
        /* <DEDUP_REMOVED lines=69> */
.L_x_2566:
[----:B0-----:R-:W0:Y:S01]  /*0ba0*/  MUFU.RCP R110, R23 ;  /* 0x00000017006e7308 */ /* 0x001e220000001000 */
        /* <DEDUP_REMOVED lines=14> */
[----:B------:R-:W-:Y:S01]  /*0c90*/  FMUL.FTZ R122, R57, R25 ;  /* 0x00000019397a7220 */ /* 0x000fe20000410000 */
[----:B------:R-:W2:Y:S01]  /*0ca0*/  MUFU.RCP R106, R20 ;  /* 0x00000014006a7308 */ /* 0x000ea20000001000 */
[----:B------:R-:W-:Y:S01]  /*0cb0*/  FMUL.FTZ R125, R58, R26 ;  /* 0x0000001a3a7d7220 */ /* 0x000fe20000410000 */
[----:B0-----:R-:W-:Y:S01]  /*0cc0*/  FMUL.FTZ R75, R71, R110 ;  /* 0x0000006e474b7220 */ /* 0x001fe20000410000 */
[----:B------:R-:W-:Y:S01]  /*0cd0*/  FMUL.FTZ R71, R48, R16 ;  /* 0x0000001030477220 */ /* 0x000fe20000410000 */
[----:B------:R-:W-:Y:S01]  /*0ce0*/  FMUL.FTZ R110, R49, R17 ;  /* 0x00000011316e7220 */ /* 0x000fe20000410000 */
[----:B------:R-:W-:Y:S01]  /*0cf0*/  FMUL.FTZ R120, R59, R27 ;  /* 0x0000001b3b787220 */ /* 0x000fe20000410000 */
[----:B------:R-:W-:-:S02]  /*0d00*/  FMUL.FTZ R121, R62, R30 ;  /* 0x0000001e3e797220 */ /* 0x000fc40000410000 */
[----:B------:R-:W0:Y:S01]  /*0d10*/  MUFU.RCP R112, R22 ;  /* 0x0000001600707308 */ /* 0x000e220000001000 */
[----:B-1----:R-:W-:Y:S01]  /*0d20*/  FMUL.FTZ R102, R102, R115 ;  /* 0x0000007366667220 */ /* 0x002fe20000410000 */
[----:B------:R-:W-:-:S06]  /*0d30*/  FADD.FTZ R115, -R40, R72 ;  /* 0x0000004828737221 */ /* 0x000fcc0000010100 */
[----:B------:R-:W1:Y:S01]  /*0d40*/  MUFU.RCP R103, R25 ;  /* 0x0000001900677308 */ /* 0x000e620000001000 */
[----:B--2---:R-:W-:Y:S01]  /*0d50*/  FMUL.FTZ R106, R67, R106 ;  /* 0x0000006a436a7220 */ /* 0x004fe20000410000 */
[----:B------:R-:W-:Y:S01]  /*0d60*/  FADD.FTZ R67, -R44, R76 ;  /* 0x0000004c2c437221 */ /* 0x000fe20000010100 */
[----:B------:R-:W-:-:S05]  /*0d70*/  FMUL.FTZ R76, R51, R19 ;  /* 0x00000013334c7220 */ /* 0x000fca0000410000 */
[----:B------:R-:W2:Y:S01]  /*0d80*/  MUFU.RCP R65, R27 ;  /* 0x0000001b00417308 */ /* 0x000ea20000001000 */
[----:B0-----:R-:W-:Y:S01]  /*0d90*/  FMUL.FTZ R74, R69, R112 ;  /* 0x00000070454a7220 */ /* 0x001fe20000410000 */
[----:B------:R-:W-:Y:S01]  /*0da0*/  FADD.FTZ R69, RZ, R71 ;  /* 0x00000047ff457221 */ /* 0x000fe20000010000 */
[----:B------:R-:W-:-:S05]  /*0db0*/  FMUL.FTZ R112, R53, R21 ;  /* 0x0000001535707220 */ /* 0x000fca0000410000 */
[----:B------:R-:W0:Y:S01]  /*0dc0*/  MUFU.RCP R111, R17 ;  /* 0x00000011006f7308 */ /* 0x000e220000001000 */
[----:B-1----:R-:W-:-:S07]  /*0dd0*/  FMUL.FTZ R73, R70, R103 ;  /* 0x0000006746497220 */ /* 0x002fce0000410000 */
[----:B------:R-:W1:Y:S01]  /*0de0*/  MUFU.RCP R107, R21 ;  /* 0x00000015006b7308 */ /* 0x000e620000001000 */
[----:B--2---:R-:W-:Y:S01]  /*0df0*/  FMUL.FTZ R103, R118, R65 ;  /* 0x0000004176677220 */ /* 0x004fe20000410000 */
[----:B------:R-:W-:Y:S01]  /*0e00*/  FFMA.FTZ R65, R71, R102, RZ ;  /* 0x0000006647417223 */ /* 0x000fe200000100ff */
[----:B------:R-:W-:-:S05]  /*0e10*/  FMUL.FTZ R118, R63, R31 ;  /* 0x0000001f3f767220 */ /* 0x000fca0000410000 */
[----:B------:R-:W2:Y:S01]  /*0e20*/  MUFU.RCP R104, R24 ;  /* 0x0000001800687308 */ /* 0x000ea20000001000 */
[----:B0-----:R-:W-:Y:S01]  /*0e30*/  FMUL.FTZ R111, R116, R111 ;  /* 0x0000006f746f7220 */ /* 0x001fe20000410000 */
[----:B------:R-:W-:-:S06]  /*0e40*/  FMUL.FTZ R116, R61, R29 ;  /* 0x0000001d3d747220 */ /* 0x000fcc0000410000 */
[----:B------:R-:W0:Y:S01]  /*0e50*/  MUFU.RCP R64, R26 ;  /* 0x0000001a00407308 */ /* 0x000e220000001000 */
[----:B-1----:R-:W-:-:S07]  /*0e60*/  FMUL.FTZ R107, R68, R107 ;  /* 0x0000006b446b7220 */ /* 0x002fce0000410000 */
[----:B------:R-:W1:Y:S01]  /*0e70*/  MUFU.RCP R66, R28 ;  /* 0x0000001c00427308 */ /* 0x000e620000001000 */
[----:B--2---:R-:W-:Y:S01]  /*0e80*/  FMUL.FTZ R72, R115, R104 ;  /* 0x0000006873487220 */ /* 0x004fe20000410000 */
[----:B------:R-:W-:-:S06]  /*0e90*/  FMUL.FTZ R115, R50, R18 ;  /* 0x0000001232737220 */ /* 0x000fcc0000410000 */
[----:B------:R-:W2:Y:S01]  /*0ea0*/  MUFU.RCP R108, R18 ;  /* 0x00000012006c7308 */ /* 0x000ea20000001000 */
[----:B0-----:R-:W-:Y:S01]  /*0eb0*/  FMUL.FTZ R70, R117, R64 ;  /* 0x0000004075467220 */ /* 0x001fe20000410000 */
[----:B------:R-:W-:Y:S01]  /*0ec0*/  FADD.FTZ R64, R69, R110 ;  /* 0x0000006e45407221 */ /* 0x000fe20000010000 */
[----:B------:R-:W-:-:S05]  /*0ed0*/  FMUL.FTZ R117, R54, R22 ;  /* 0x0000001636757220 */ /* 0x000fca0000410000 */
[----:B------:R-:W0:Y:S01]  /*0ee0*/  MUFU.RCP R109, R19 ;  /* 0x00000013006d7308 */ /* 0x000e220000001000 */
[----:B-1----:R-:W-:Y:S01]  /*0ef0*/  FMUL.FTZ R104, R67, R66 ;  /* 0x0000004243687220 */ /* 0x002fe20000410000 */
[----:B------:R-:W-:Y:S01]  /*0f00*/  FFMA.FTZ R66, R110, R111, R65 ;  /* 0x0000006f6e427223 */ /* 0x000fe20000010041 */
[----:B------:R-:W-:-:S05]  /*0f10*/  FADD.FTZ R67, R64, R115 ;  /* 0x0000007340437221 */ /* 0x000fca0000010000 */
[----:B------:R-:W1:Y:S01]  /*0f20*/  MUFU.RCP R68, R29 ;  /* 0x0000001d00447308 */ /* 0x000e620000001000 */
[----:B--2---:R-:W-:Y:S01]  /*0f30*/  FMUL.FTZ R108, R113, R108 ;  /* 0x0000006c716c7220 */ /* 0x004fe20000410000 */
[----:B------:R-:W-:-:S03]  /*0f40*/  FMUL.FTZ R113, R52, R20 ;  /* 0x0000001434717220 */ /* 0x000fc60000410000 */
[----:B------:R-:W-:-:S03]  /*0f50*/  FFMA.FTZ R65, R115, R108, R66 ;  /* 0x0000006c73417223 */ /* 0x000fc60000010042 */
[----:B------:R-:W2:Y:S01]  /*0f60*/  MUFU.RCP R64, R30 ;  /* 0x0000001e00407308 */ /* 0x000ea20000001000 */
[----:B0-----:R-:W-:Y:S01]  /*0f70*/  FMUL.FTZ R109, R114, R109 ;  /* 0x0000006d726d7220 */ /* 0x001fe20000410000 */
[----:B------:R-:W-:-:S03]  /*0f80*/  FADD.FTZ R114, R67, R76 ;  /* 0x0000004c43727221 */ /* 0x000fc60000010000 */
[----:B------:R-:W-:Y:S01]  /*0f90*/  FFMA.FTZ R66, R76, R109, R65 ;  /* 0x0000006d4c427223 */ /* 0x000fe20000010041 */
[----:B------:R-:W-:Y:S02]  /*0fa0*/  FADD.FTZ R67, R114, R113 ;  /* 0x0000007172437221 */ /* 0x000fe40000010000 */
[----:B------:R-:W0:Y:S01]  /*0fb0*/  MUFU.RCP R123, R31 ;  /* 0x0000001f007b7308 */ /* 0x000e220000001000 */
[----:B------:R-:W-:Y:S01]  /*0fc0*/  FMUL.FTZ R114, R55, R23 ;  /* 0x0000001737727220 */ /* 0x000fe20000410000 */
[----:B------:R-:W-:Y:S01]  /*0fd0*/  FFMA.FTZ R65, R113, R106, R66 ;  /* 0x0000006a71417223 */ /* 0x000fe20000010042 */
[----:B-1----:R-:W-:Y:S01]  /*0fe0*/  FMUL.FTZ R77, R77, R68 ;  /* 0x000000444d4d7220 */ /* 0x002fe20000410000 */
[----:B------:R-:W-:Y:S01]  /*0ff0*/  FADD.FTZ R68, R67, R112 ;  /* 0x0000007043447221 */ /* 0x000fe20000010000 */
[----:B------:R-:W-:Y:S01]  /*1000*/  FADD.FTZ R67, -R46, R78 ;  /* 0x0000004e2e437221 */ /* 0x000fe20000010100 */
[----:B------:R-:W-:Y:S02]  /*1010*/  FFMA.FTZ R66, R112, R107, R65 ;  /* 0x0000006b70427223 */ /* 0x000fe40000010041 */
[----:B------:R-:W-:-:S02]  /*1020*/  FADD.FTZ R69, R68, R117 ;  /* 0x0000007544457221 */ /* 0x000fc40000010000 */
[----:B------:R-:W-:Y:S01]  /*1030*/  FFMA.FTZ R65, R117, R74, R66 ;  /* 0x0000004a75417223 */ /* 0x000fe20000010042 */
[----:B--2---:R-:W-:Y:S01]  /*1040*/  FMUL.FTZ R78, R67, R64 ;  /* 0x00000040434e7220 */ /* 0x004fe20000410000 */
[----:B------:R-:W-:Y:S01]  /*1050*/  FADD.FTZ R68, R69, R114 ;  /* 0x0000007245447221 */ /* 0x000fe20000010000 */
[----:B------:R-:W-:Y:S01]  /*1060*/  FADD.FTZ R66, -R47, R79 ;  /* 0x0000004f2f427221 */ /* 0x000fe20000010100 */
[----:B------:R-:W-:Y:S01]  /*1070*/  FFMA.FTZ R64, R114, R75, R65 ;  /* 0x0000004b72407223 */ /* 0x000fe20000010041 */
[----:B------:R-:W-:Y:S01]  /*1080*/  FMUL.FTZ R79, R60, R28 ;  /* 0x0000001c3c4f7220 */ /* 0x000fe20000410000 */
[----:B------:R-:W-:Y:S02]  /*1090*/  FADD.FTZ R67, R68, R119 ;  /* 0x0000007744437221 */ /* 0x000fe40000010000 */
[----:B------:R-:W-:Y:S01]  /*10a0*/  FFMA.FTZ R65, R119, R72, R64 ;  /* 0x0000004877417223 */ /* 0x000fe20000010040 */
[----:B0-----:R-:W-:Y:S01]  /*10b0*/  FMUL.FTZ R123, R66, R123 ;  /* 0x0000007b427b7220 */ /* 0x001fe20000410000 */
        /* <DEDUP_REMOVED lines=13> */
[----:B------:R-:W-:-:S07]  /*1190*/  FFMA.FTZ R64, R118, R123, R65 ;  /* 0x0000007b76407223 */ /* 0x000fce0000010041 */
.L_x_2567:
[----:B------:R-:W0:Y:S01]  /*11a0*/  SHFL.DOWN PT, R66, R67, 0x10, 0x1f ;  /* 0x0a001f0043427f89 */ /* 0x000e2200000e0000 */
[----:B------:R-:W-:Y:S01]  /*11b0*/  FFMA.FTZ R2, R123, R63, R2 ;  /* 0x0000003f7b027223 */ /* 0x000fe20000010002 */
[----:B------:R-:W-:Y:S01]  /*11c0*/  FADD.FTZ R96, R63, R96 ;  /* 0x000000603f607221 */ /* 0x000fe20000010000 */
[----:B------:R-:W-:Y:S01]  /*11d0*/  LOP3.LUT P3, RZ, R0, 0x1f, RZ, 0xc0, !PT ;  /* 0x0000001f00ff7812 */ /* 0x000fe2000786c0ff */
[----:B------:R-:W1:Y:S01]  /*11e0*/  SHFL.DOWN PT, R65, R64, 0x10, 0x1f ;  /* 0x0a001f0040417f89 */ /* 0x000e6200000e0000 */
[----:B------:R-:W-:Y:S01]  /*11f0*/  PLOP3.LUT P0, PT, PT, PT, PT, 0x80, 0x8 ;  /* 0x000000000008781c */ /* 0x000fe20003f0f070 */
        /* <DEDUP_REMOVED lines=38> */
[----:B------:R-:W-:Y:S01]  /*1460*/  IADD3 R65, PT, PT, R100, 0x2020, RZ ;  /* 0x0000202064417810 */ /* 0x000fe20007ffe0ff */
[----:B0-----:R-:W-:Y:S02]  /*1470*/  FADD.FTZ R69, R69, R124 ;  /* 0x0000007c45457221 */ /* 0x001fe40000010000 */
[----:B------:R-:W0:Y:S04]  /*1480*/  SHFL.DOWN PT, R124, R68, 0x4, 0x1f ;  /* 0x08801f00447c7f89 */ /* 0x000e2800000e0000 */
[----:B------:R-:W1:Y:S01]  /*1490*/  SHFL.DOWN PT, R67, R69, 0x2, 0x1f ;  /* 0x08401f0045437f89 */ /* 0x000e6200000e0000 */
        /* <DEDUP_REMOVED lines=8> */
[----:B------:R-:W0:Y:S01]  /*1520*/  SHFL.DOWN PT, R66, R67, 0x1, 0x1f ;  /* 0x08201f0043427f89 */ /* 0x000e2200000e0000 */
[----:B------:R-:W-:-:S02]  /*1530*/  @!P3 MOV R63, R65 ;  /* 0x00000041003fb202 */ /* 0x000fc40000000f00 */
[C---:B------:R-:W-:Y:S02]  /*1540*/  @!P0 IADD3 R63, PT, PT, R100.reuse, 0x2000, RZ ;  /* 0x00002000643f8810 */ /* 0x040fe40007ffe0ff */
[----:B------:R-:W-:Y:S02]  /*1550*/  @!P2 IADD3 R65, PT, PT, R100, 0x2000, RZ ;  /* 0x000020006441a810 */ /* 0x000fe40007ffe0ff */
[----:B------:R-:W-:Y:S02]  /*1560*/  @!P3 IADD3 R63, PT, PT, R99, R63, RZ ;  /* 0x0000003f633fb210 */ /* 0x000fe40007ffe0ff */
[----:B------:R-:W-:Y:S01]  /*1570*/  PLOP3.LUT P2, PT, P2, PT, PT, 0x8, 0x80 ;  /* 0x000000000080781c */ /* 0x000fe2000174e170 */
[----:B0-----:R-:W-:-:S05]  /*1580*/  FADD.FTZ R69, R67, R66 ;  /* 0x0000004243457221 */ /* 0x001fca0000010000 */
[----:B------:R-:W-:Y:S01]  /*1590*/  @!P3 STS.64 [R63], R68 ;  /* 0x000000443f00b388 */ /* 0x000fe20000000a00 */
[----:B------:R-:W-:Y:S06]  /*15a0*/  BAR.SYNC.DEFER_BLOCKING 0x0 ;  /* 0x0000000000007b1d */ /* 0x000fec0000010000 */
[----:B------:R-:W0:Y:S02]  /*15b0*/  LDS.128 R64, [R65] ;  /* 0x0000000041407984 */ /* 0x000e240000000c00 */
[----:B0-----:R-:W-:Y:S01]  /*15c0*/  FADD.FTZ R61, RZ, R64 ;  /* 0x00000040ff3d7221 */ /* 0x001fe20000010000 */
[----:B------:R-:W-:-:S03]  /*15d0*/  FADD.FTZ R62, RZ, R65 ;  /* 0x00000041ff3e7221 */ /* 0x000fc60000010000 */
[----:B------:R-:W-:Y:S01]  /*15e0*/  FADD.FTZ R61, R66, R61 ;  /* 0x0000003d423d7221 */ /* 0x000fe20000010000 */
[----:B------:R-:W-:Y:S02]  /*15f0*/  FADD.FTZ R62, R67, R62 ;  /* 0x0000003e433e7221 */ /* 0x000fe40000010000 */
[----:B------:R-:W0:Y:S02]  /*1600*/  LDS.128 R64, [R124] ;  /* 0x000000007c407984 */ /* 0x000e240000000c00 */
[----:B0-----:R-:W-:Y:S01]  /*1610*/  FADD.FTZ R61, R61, R64 ;  /* 0x000000403d3d7221 */ /* 0x001fe20000010000 */
        /* <DEDUP_REMOVED lines=54> */
[----:B0-----:R-:W-:Y:S01]  /*1980*/  IADD3 R98, PT, PT, R98, R62, RZ ;  /* 0x0000003e62627210 */ /* 0x001fe20007ffe0ff */
[C---:B------:R-:W-:Y:S01]  /*1990*/  FMUL.FTZ R78, R101.reuse, R78 ;  /* 0x0000004e654e7220 */ /* 0x040fe20000410000 */
[----:B------:R-:W-:Y:S01]  /*19a0*/  FMUL.FTZ R79, R101, R118 ;  /* 0x00000076654f7220 */ /* 0x000fe20000410000 */
[----:B------:R0:W-:Y:S01]  /*19b0*/  STG.E.128 desc[UR6][R106.64], R64 ;  /* 0x000000406a007986 */ /* 0x0001e2000c101d06 */
[----:B------:R-:W-:-:S03]  /*19c0*/  ISETP.GE.AND P0, PT, R98, R63, PT ;  /* 0x0000003f6200720c */ /* 0x000fc60003f06270 */
[----:B------:R0:W-:Y:S04]  /*19d0*/  STG.E.128 desc[UR6][R106.64+0x800], R68 ;  /* 0x000800446a007986 */ /* 0x0001e8000c101d06 */
[----:B------:R0:W-:Y:S04]  /*19e0*/  STG.E.128 desc[UR6][R106.64+0x1000], R72 ;  /* 0x001000486a007986 */ /* 0x0001e8000c101d06 */
[----:B------:R0:W-:Y:S02]  /*19f0*/  STG.E.128 desc[UR6][R106.64+0x1800], R76 ;  /* 0x0018004c6a007986 */ /* 0x0001e4000c101d06 */
        /* <DEDUP_REMOVED lines=33> */
.L_x_2565:
[----:B------:R-:W0:Y:S01]  /*1c10*/  LDC.64 R2, c[0x0][0x3e0] ;  /* 0x0000f800ff027b82 */ /* 0x000e220000000a00 */
[----:B------:R-:W-:-:S06]  /*1c20*/  USHF.L.U32 UR4, UR4, 0x9, URZ ;  /* 0x0000000904047899 */ /* 0x000fcc00080006ff */
[----:B------:R-:W-:Y:S01]  /*1c30*/  LOP3.LUT R7, R0, UR4, RZ, 0xfc, !PT ;  /* 0x0000000400077c12 */ /* 0x000fe2000f8efcff */
[----:B------:R-:W1:Y:S04]  /*1c40*/  LDC.64 R4, c[0x0][0x3e8] ;  /* 0x0000fa00ff047b82 */ /* 0x000e680000000a00 */
        /* <DEDUP_REMOVED lines=11> */
.L_x_2569:
        /* <DEDUP_REMOVED lines=16> */
.L_x_3206:


//--------------------- .text._ZN10layer_norm22ln_bwd_finalize_kernelINS_22Kernel_traits_finalizeILj1536E13__nv_bfloat16fS2_fjLj1024ELj4ENS_18Kernel_traits_baseILj1536ES2_fS2_fjLj1024EEEEEEEvNS_9BwdParamsE --------------------------
	.section	.text._ZN10layer_norm22ln_bwd_finalize_kernelINS_22Kernel_traits_finalizeILj1536E13__nv_bfloat16fS2_fjLj1024ELj4ENS_18Kernel_traits_baseILj1536ES2_fS2_fjLj1024EEEEEEEvNS_9BwdParamsE,"ax",@progbits
	.align	128
        .global         _ZN10layer_norm22ln_bwd_finalize_kernelINS_22Kernel_traits_finalizeILj1536E13__nv_bfloat16fS2_fjLj1024ELj4ENS_18Kernel_traits_baseILj1536ES2_fS2_fjLj1024EEEEEEEvNS_9BwdParamsE
        .type           _ZN10layer_norm22ln_bwd_finalize_kernelINS_22Kernel_traits_finalizeILj1536E13__nv_bfloat16fS2_fjLj1024ELj4ENS_18Kernel_traits_baseILj1536ES2_fS2_fjLj1024EEEEEEEvNS_9BwdParamsE,@function
        .size           _ZN10layer_norm22ln_bwd_finalize_kernelINS_22Kernel_traits_finalizeILj1536E13__nv_bfloat16fS2_fjLj1024ELj4ENS_18Kernel_traits_baseILj1536ES2_fS2_fjLj1024EEEEEEEvNS_9BwdParamsE,(.L_x_3207 - _ZN10layer_norm22ln_bwd_finalize_kernelINS_22Kernel_traits_finalizeILj1536E13__nv_bfloat16fS2_fjLj1024ELj4ENS_18Kernel_traits_baseILj1536ES2_fS2_fjLj1024EEEEEEEvNS_9BwdParamsE)
        .other          _ZN10layer_norm22ln_bwd_finalize_kernelINS_22Kernel_traits_finalizeILj1536E13__nv_bfloat16fS2_fjLj1024ELj4ENS_18Kernel_traits_baseILj1536ES2_fS2_fjLj1024EEEEEEEvNS_9BwdParamsE,@"STO_CUDA_ENTRY STV_DEFAULT"
_ZN10layer_norm22ln_bwd_finalize_kernelINS_22Kernel_traits_finalizeILj1536E13__nv_bfloat16fS2_fjLj1024ELj4ENS_18Kernel_traits_baseILj1536ES2_fS2_fjLj1024EEEEEEEvNS_9BwdParamsE:
.text._ZN10layer_norm22ln_bwd_finalize_kernelINS_22Kernel_traits_finalizeILj1536E13__nv_bfloat16fS2_fjLj1024ELj4ENS_18Kernel_traits_baseILj1536ES2_fS2_fjLj1024EEEEEEEvNS_9BwdParamsE:
        /* <DEDUP_REMOVED lines=37> */
.L_x_2574:
        /* <DEDUP_REMOVED lines=118> */
.L_x_2573:
[----:B------:R-:W-:Y:S05]  /*09b0*/  BSYNC.RECONVERGENT B1 ;  /* 0x0000000000017941 */ /* 0x000fea0003800200 */
.L_x_2572:
        /* <DEDUP_REMOVED lines=65> */
.L_x_2576:
[----:B------:R-:W-:Y:S05]  /*0dd0*/  BSYNC.RECONVERGENT B1 ;  /* 0x0000000000017941 */ /* 0x000fea0003800200 */
.L_x_2575:
        /* <DEDUP_REMOVED lines=37> */
.L_x_2578:
[----:B------:R-:W-:Y:S05]  /*1030*/  BSYNC.RECONVERGENT B1 ;  /* 0x0000000000017941 */ /* 0x000fea0003800200 */
.L_x_2577:
[----:B------:R-:W-:Y:S05]  /*1040*/  @!P1 BRA `(.L_x_2571) ;  /* 0x00000000003c9947 */ /* 0x000fea0003800000 */
[----:B------:R-:W0:Y:S01]  /*1050*/  LDC.64 R6, c[0x0][0x3e0] ;  /* 0x0000f800ff067b82 */ /* 0x000e220000000a00 */
[----:B------:R-:W-:Y:S01]  /*1060*/  IMAD R2, R15, 0x600, R11 ;  /* 0x000006000f027824 */ /* 0x000fe200078e020b */
[----:B------:R-:W-:-:S04]  /*1070*/  IADD3 R24, PT, PT, -R24, RZ, RZ ;  /* 0x000000ff18187210 */ /* 0x000fc80007ffe1ff */
[----:B------:R-:W-:Y:S02]  /*1080*/  IADD3 R11, PT, PT, R13, R2, RZ ;  /* 0x000000020d0b7210 */ /* 0x000fe40007ffe0ff */
[----:B------:R-:W1:Y:S05]  /*1090*/  LDC.64 R8, c[0x0][0x3e8] ;  /* 0x0000fa00ff087b82 */ /* 0x000e6a0000000a00 */
.L_x_2579:
        /* <DEDUP_REMOVED lines=10> */
.L_x_2571:
[----:B------:R-:W-:Y:S05]  /*1140*/  BSYNC.RECONVERGENT B0 ;  /* 0x0000000000007941 */ /* 0x000fea0003800200 */
.L_x_2570:
        /* <DEDUP_REMOVED lines=55> */
.L_x_2580:
        /* <DEDUP_REMOVED lines=12> */
.L_x_3207:


//--------------------- .text._ZN10layer_norm13ln_bwd_kernelINS_13Kernel_traitsI13__nv_bfloat16fS2_fjLj1536ELj1ELj1ELj4ELj16ENS_18Kernel_traits_baseILj1536ES2_fS2_fjLj128EEEEEEEvNS_9BwdParamsE --------------------------
	.section	.text._ZN10layer_norm13ln_bwd_kernelINS_13Kernel_traitsI13__nv_bfloat16fS2_fjLj1536ELj1ELj1ELj4ELj16ENS_18Kernel_traits_baseILj1536ES2_fS2_fjLj128EEEEEEEvNS_9BwdParamsE,"ax",@progbits
	.align	128
        .global         _ZN10layer_norm13ln_bwd_kernelINS_13Kernel_traitsI13__nv_bfloat16fS2_fjLj1536ELj1ELj1ELj4ELj16ENS_18Kernel_traits_baseILj1536ES2_fS2_fjLj128EEEEEEEvNS_9BwdParamsE
        .type           _ZN10layer_norm13ln_bwd_kernelINS_13Kernel_traitsI13__nv_bfloat16fS2_fjLj1536ELj1ELj1ELj4ELj16ENS_18Kernel_traits_baseILj1536ES2_fS2_fjLj128EEEEEEEvNS_9BwdParamsE,@function
        .size           _ZN10layer_norm13ln_bwd_kernelINS_13Kernel_traitsI13__nv_bfloat16fS2_fjLj1536ELj1ELj1ELj4ELj16ENS_18Kernel_traits_baseILj1536ES2_fS2_fjLj128EEEEEEEvNS_9BwdParamsE,(.L_x_3208 - _ZN10layer_norm13ln_bwd_kernelINS_13Kernel_traitsI13__nv_bfloat16fS2_fjLj1536ELj1ELj1ELj4ELj16ENS_18Kernel_traits_baseILj1536ES2_fS2_fjLj128EEEEEEEvNS_9BwdParamsE)
        .other          _ZN10layer_norm13ln_bwd_kernelINS_13Kernel_traitsI13__nv_bfloat16fS2_fjLj1536ELj1ELj1ELj4ELj16ENS_18Kernel_traits_baseILj1536ES2_fS2_fjLj128EEEEEEEvNS_9BwdParamsE,@"STO_CUDA_ENTRY STV_DEFAULT"
_ZN10layer_norm13ln_bwd_kernelINS_13Kernel_traitsI13__nv_bfloat16fS2_fjLj1536ELj1ELj1ELj4ELj16ENS_18Kernel_traits_baseILj1536ES2_fS2_fjLj128EEEEEEEvNS_9BwdParamsE:
.text._ZN10layer_norm13ln_bwd_kernelINS_13Kernel_traitsI13__nv_bfloat16fS2_fjLj1536ELj1ELj1ELj4ELj16ENS_18Kernel_traits_baseILj1536ES2_fS2_fjLj128EEEEEEEvNS_9BwdParamsE:
        /* <DEDUP_REMOVED lines=15> */
[----:B------:R2:W5:Y:S01]  /*00f0*/  @P0 LDG.E.64 R28, desc[UR6][R4.64+0x800] ;  /* 0x00080006041c0981 */ /* 0x000562000c1e1b00 */
[----:B0-----:R-:W-:Y:S01]  /*0100*/  MOV R26, UR4 ;  /* 0x00000004001a7c02 */ /* 0x001fe20008000f00 */
[----:B---3--:R-:W-:-:S03]  /*0110*/  @P0 IMAD.WIDE.U32 R12, R2, 0x8, R12 ;  /* 0x00000008020c0825 */ /* 0x008fc600078e000c */
[----:B----4-:R-:W-:Y:S02]  /*0120*/  ISETP.GE.AND P1, PT, R26, UR5, PT ;  /* 0x000000051a007c0c */ /* 0x010fe4000bf26270 */
[----:B------:R-:W-:Y:S01]  /*0130*/  CS2R R8, SRZ ;  /* 0x0000000000087805 */ /* 0x000fe2000001ff00 */
[----:B------:R-:W5:Y:S01]  /*0140*/  @P0 LDG.E.64 R16, desc[UR6][R12.64] ;  /* 0x000000060c100981 */ /* 0x000f62000c1e1b00 */
[----:B-1----:R-:W-:-:S03]  /*0150*/  @!P0 IMAD.WIDE.U32 R10, R2, 0x8, R6 ;  /* 0x00000008020a8825 */ /* 0x002fc600078e0006 */
[----:B------:R-:W5:Y:S01]  /*0160*/  @P0 LDG.E.64 R18, desc[UR6][R12.64+0x400] ;  /* 0x000400060c120981 */ /* 0x000f62000c1e1b00 */
[----:B--2---:R-:W-:Y:S02]  /*0170*/  CS2R R4, SRZ ;  /* 0x0000000000047805 */ /* 0x004fe4000001ff00 */
[----:B------:R-:W-:Y:S02]  /*0180*/  CS2R R6, SRZ ;  /* 0x0000000000067805 */ /* 0x000fe4000001ff00 */
[----:B------:R-:W-:Y:S01]  /*0190*/  CS2R R14, SRZ ;  /* 0x00000000000e7805 */ /* 0x000fe2000001ff00 */
[----:B------:R0:W5:Y:S01]  /*01a0*/  @P0 LDG.E.64 R20, desc[UR6][R12.64+0x800] ;  /* 0x000800060c140981 */ /* 0x000162000c1e1b00 */
[----:B------:R-:W-:Y:S02]  /*01b0*/  CS2R R34, SRZ ;  /* 0x0000000000227805 */ /* 0x000fe4000001ff00 */
[----:B------:R-:W-:Y:S02]  /*01c0*/  CS2R R32, SRZ ;  /* 0x0000000000207805 */ /* 0x000fe4000001ff00 */
[----:B------:R-:W-:-:S02]  /*01d0*/  CS2R R38, SRZ ;  /* 0x0000000000267805 */ /* 0x000fc4000001ff00 */
[----:B------:R-:W-:Y:S02]  /*01e0*/  CS2R R36, SRZ ;  /* 0x0000000000247805 */ /* 0x000fe4000001ff00 */
[----:B------:R-:W-:Y:S02]  /*01f0*/  CS2R R42, SRZ ;  /* 0x00000000002a7805 */ /* 0x000fe4000001ff00 */
[----:B------:R-:W-:Y:S02]  /*0200*/  CS2R R40, SRZ ;  /* 0x0000000000287805 */ /* 0x000fe4000001ff00 */
[----:B0-----:R-:W-:Y:S01]  /*0210*/  CS2R R12, SRZ ;  /* 0x00000000000c7805 */ /* 0x001fe2000001ff00 */
        /* <DEDUP_REMOVED lines=28> */
[--C-:B------:R-:W-:Y:S01]  /*03e0*/  SHF.R.U64 R57, R24, 0x10, R25.reuse ;  /* 0x0000001018397819 */ /* 0x100fe20000001219 */
[----:B0-----:R-:W-:Y:S01]  /*03f0*/  ULEA UR4, UR5, UR4, 0x18 ;  /* 0x0000000405047291 */ /* 0x001fe2000f8ec0ff */
        /* <DEDUP_REMOVED lines=11> */
.L_x_2586:
[----:B0-----:R-:W0:Y:S01]  /*04b0*/  @!P0 LDC.64 R6, c[0x0][0x3a0] ;  /* 0x0000e800ff068b82 */ /* 0x001e220000000a00 */
[----:B------:R-:W-:-:S07]  /*04c0*/  MOV R0, RZ ;  /* 0x000000ff00007202 */ /* 0x000fce0000000f00 */
[----:B------:R-:W1:Y:S01]  /*04d0*/  LDC.64 R4, c[0x0][0x398] ;  /* 0x0000e600ff047b82 */ /* 0x000e620000000a00 */
[----:B------:R-:W-:-:S07]  /*04e0*/  IMAD R3, R26, 0x180, RZ ;  /* 0x000001801a037824 */ /* 0x000fce00078e02ff */
[----:B------:R-:W2:Y:S01]  /*04f0*/  LDC.64 R72, c[0x0][0x3a8] ;  /* 0x0000ea00ff487b82 */ /* 0x000ea20000000a00 */
[----:B0-----:R-:W-:-:S05]  /*0500*/  @!P0 IMAD.WIDE R6, R26, 0x4, R6 ;  /* 0x000000041a068825 */ /* 0x001fca00078e0206 */
[----:B------:R0:W5:Y:S01]  /*0510*/  @!P0 LDG.E R0, desc[UR6][R6.64] ;  /* 0x0000000606008981 */ /* 0x000162000c1e1900 */
[----:B-1----:R-:W-:-:S04]  /*0520*/  ISETP.NE.U32.AND P1, PT, R4, RZ, PT ;  /* 0x000000ff0400720c */ /* 0x002fc80003f25070 */
[----:B------:R-:W-:-:S13]  /*0530*/  ISETP.NE.AND.EX P0, PT, R5, RZ, PT, P1 ;  /* 0x000000ff0500720c */ /* 0x000fda0003f05310 */
[----:B------:R-:W1:Y:S01]  /*0540*/  @!P0 LDC.64 R8, c[0x0][0x3d8] ;  /* 0x0000f600ff088b82 */ /* 0x000e620000000a00 */
[----:B------:R-:W-:-:S07]  /*0550*/  LOP3.LUT R69, R3, R2, RZ, 0xfc, !PT ;  /* 0x0000000203457212 */ /* 0x000fce00078efcff */
[----:B------:R-:W0:Y:S01]  /*0560*/  @!P0 LDC.64 R4, c[0x0][0x390] ;  /* 0x0000e400ff048b82 */ /* 0x000e220000000a00 */
[C---:B------:R-:W-:Y:S02]  /*0570*/  @!P0 IADD3 R11, PT, PT, R69.reuse, 0x80, RZ ;  /* 0x00000080450b8810 */ /* 0x040fe40007ffe0ff */
[----:B------:R-:W-:-:S05]  /*0580*/  @!P0 IADD3 R13, PT, PT, R69, 0x100, RZ ;  /* 0x00000100450d8810 */ /* 0x000fca0007ffe0ff */
[----:B------:R-:W3:Y:S01]  /*0590*/  @P0 LDC.64 R78, c[0x0][0x3d8] ;  /* 0x0000f600ff4e0b82 */ /* 0x000ee20000000a00 */
[----:B-1----:R-:W-:-:S07]  /*05a0*/  @!P0 IMAD.WIDE.U32 R24, R69, 0x8, R8 ;  /* 0x0000000845188825 */ /* 0x002fce00078e0008 */
[----:B------:R-:W1:Y:S01]  /*05b0*/  @P0 LDC.64 R70, c[0x0][0x398] ;  /* 0x0000e600ff460b82 */ /* 0x000e620000000a00 */
[--C-:B------:R-:W-:Y:S01]  /*05c0*/  @!P0 IMAD.WIDE.U32 R22, R11, 0x8, R8.reuse ;  /* 0x000000080b168825 */ /* 0x100fe200078e0008 */
[----:B------:R-:W4:Y:S03]  /*05d0*/  @!P0 LDG.E.64 R24, desc[UR6][R24.64] ;  /* 0x0000000618188981 */ /* 0x000f26000c1e1b00 */
[----:B------:R-:W-:Y:S02]  /*05e0*/  @!P0 IMAD.WIDE.U32 R2, R13, 0x8, R8 ;  /* 0x000000080d028825 */ /* 0x000fe400078e0008 */
[----:B------:R-:W4:Y:S02]  /*05f0*/  @!P0 LDG.E.64 R22, desc[UR6][R22.64] ;  /* 0x0000000616168981 */ /* 0x000f24000c1e1b00 */
[--C-:B0-----:R-:W-:Y:S02]  /*0600*/  @!P0 IMAD.WIDE.U32 R6, R69, 0x10, R4.reuse ;  /* 0x0000001045068825 */ /* 0x101fe400078e0004 */
[----:B------:R-:W4:Y:S02]  /*0610*/  @!P0 LDG.E.64 R2, desc[UR6][R2.64] ;  /* 0x0000000602028981 */ /* 0x000f24000c1e1b00 */
[----:B------:R-:W-:-:S04]  /*0620*/  @!P0 IMAD.WIDE.U32 R8, R11, 0x10, R4 ;  /* 0x000000100b088825 */ /* 0x000fc800078e0004 */
[----:B------:R-:W-:Y:S02]  /*0630*/  @!P0 IMAD.WIDE.U32 R12, R13, 0x10, R4 ;  /* 0x000000100d0c8825 */ /* 0x000fe400078e0004 */
[----:B------:R-:W5:Y:S04]  /*0640*/  @!P0 LDG.E.128 R4, desc[UR6][R6.64] ;  /* 0x0000000606048981 */ /* 0x000f68000c1e1d00 */
[----:B------:R-:W5:Y:S04]  /*0650*/  @!P0 LDG.E.128 R8, desc[UR6][R8.64] ;  /* 0x0000000608088981 */ /* 0x000f68000c1e1d00 */
[----:B------:R-:W5:Y:S01]  /*0660*/  @!P0 LDG.E.128 R12, desc[UR6][R12.64] ;  /* 0x000000060c0c8981 */ /* 0x000f62000c1e1d00 */
[----:B------:R-:W-:-:S02]  /*0670*/  @P0 IADD3 R87, PT, PT, R69, 0x80, RZ ;  /* 0x0000008045570810 */ /* 0x000fc40007ffe0ff */
[C---:B------:R-:W-:Y:S01]  /*0680*/  @P0 IADD3 R89, PT, PT, R69.reuse, 0x100, RZ ;  /* 0x0000010045590810 */ /* 0x040fe20007ffe0ff */
[----:B---3--:R-:W-:-:S04]  /*0690*/  @P0 IMAD.WIDE.U32 R76, R69, 0x8, R78 ;  /* 0x00000008454c0825 */ /* 0x008fc800078e004e */
[----:B------:R-:W-:-:S04]  /*06a0*/  @P0 IMAD.WIDE.U32 R74, R87, 0x8, R78 ;  /* 0x00000008574a0825 */ /* 0x000fc800078e004e */
[----:B------:R-:W-:-:S04]  /*06b0*/  @P0 IMAD.WIDE.U32 R82, R89, 0x8, R78 ;  /* 0x0000000859520825 */ /* 0x000fc800078e004e */
[----:B--2---:R-:W-:-:S04]  /*06c0*/  IMAD.WIDE R84, R26, 0x4, R72 ;  /* 0x000000041a547825 */ /* 0x004fc800078e0248 */
[--C-:B-1----:R-:W-:Y:S02]  /*06d0*/  @P0 IMAD.WIDE.U32 R72, R69, 0x10, R70.reuse ;  /* 0x0000001045480825 */ /* 0x102fe400078e0046 */
[----:B------:R-:W5:Y:S02]  /*06e0*/  LDG.E R69, desc[UR6][R84.64] ;  /* 0x0000000654457981 */ /* 0x000f64000c1e1900 */
[----:B------:R-:W-:-:S04]  /*06f0*/  @P0 IMAD.WIDE.U32 R78, R87, 0x10, R70 ;  /* 0x00000010574e0825 */ /* 0x000fc800078e0046 */
[----:B------:R-:W-:Y:S01]  /*0700*/  @P0 IMAD.WIDE.U32 R70, R89, 0x10, R70 ;  /* 0x0000001059460825 */ /* 0x000fe200078e0046 */
[----:B------:R-:W4:Y:S04]  /*0710*/  @P0 LDG.E.64 R24, desc[UR6][R76.64] ;  /* 0x000000064c180981 */ /* 0x000f28000c1e1b00 */
[----:B------:R0:W2:Y:S04]  /*0720*/  @P0 LDG.E.64 R22, desc[UR6][R74.64] ;  /* 0x000000064a160981 */ /* 0x0000a8000c1e1b00 */
[----:B------:R-:W3:Y:S04]  /*0730*/  @P0 LDG.E.64 R2, desc[UR6][R82.64] ;  /* 0x0000000652020981 */ /* 0x000ee8000c1e1b00 */
[----:B------:R1:W5:Y:S04]  /*0740*/  @P0 LDG.E.128 R4, desc[UR6][R72.64] ;  /* 0x0000000648040981 */ /* 0x000368000c1e1d00 */
[----:B------:R1:W5:Y:S04]  /*0750*/  @P0 LDG.E.128 R8, desc[UR6][R78.64] ;  /* 0x000000064e080981 */ /* 0x000368000c1e1d00 */
[----:B------:R1:W5:Y:S01]  /*0760*/  @P0 LDG.E.128 R12, desc[UR6][R70.64] ;  /* 0x00000006460c0981 */ /* 0x000362000c1e1d00 */
[----:B----4-:R-:W-:-:S02]  /*0770*/  MOV R76, R24 ;  /* 0x00000018004c7202 */ /* 0x010fc40000000f00 */
[----:B0-----:R-:W-:Y:S02]  /*0780*/  MOV R74, R25 ;  /* 0x00000019004a7202 */ /* 0x001fe40000000f00 */
[----:B--2---:R-:W-:Y:S02]  /*0790*/  MOV R75, R22 ;  /* 0x00000016004b7202 */ /* 0x004fe40000000f00 */
[----:B------:R-:W-:Y:S02]  /*07a0*/  MOV R77, R23 ;  /* 0x00000017004d7202 */ /* 0x000fe40000000f00 */
[----:B---3--:R-:W-:Y:S02]  /*07b0*/  MOV R80, R2 ;  /* 0x0000000200507202 */ /* 0x008fe40000000f00 */
[----:B------:R-:W-:Y:S02]  /*07c0*/  MOV R82, R3 ;  /* 0x0000000300527202 */ /* 0x000fe40000000f00 */
[----:B------:R-:W-:-:S02]  /*07d0*/  PRMT R87, R76, 0x7610, R87 ;  /* 0x000076104c577816 */ /* 0x000fc40000000057 */
[----:B------:R-:W-:Y:S02]  /*07e0*/  PRMT R86, R74, 0x7610, R86 ;  /* 0x000076104a567816 */ /* 0x000fe40000000056 */
[----:B------:R-:W-:Y:S02]  /*07f0*/  PRMT R85, R75, 0x7610, R85 ;  /* 0x000076104b557816 */ /* 0x000fe40000000055 */
[----:B------:R-:W-:Y:S02]  /*0800*/  PRMT R84, R77, 0x7610, R84 ;  /* 0x000076104d547816 */ /* 0x000fe40000000054 */
[----:B------:R-:W-:Y:S01]  /*0810*/  PRMT R83, R80, 0x7610, R83 ;  /* 0x0000761050537816 */ /* 0x000fe20000000053 */
[----:B-1----:R-:W-:Y:S06]  /*0820*/  @P0 BRA `(.L_x_2582) ;  /* 0x00000004009c0947 */ /* 0x002fec0003800000 */
[--C-:B-----5:R-:W-:Y:S01]  /*0830*/  FADD.FTZ R94, R11, -R0.reuse ;  /* 0x800000000b5e7221 */ /* 0x120fe20000010000 */
[--C-:B------:R-:W-:Y:S01]  /*0840*/  SHF.R.U64 R11, R24, 0x10, R25.reuse ;  /* 0x00000010180b7819 */ /* 0x100fe20000001219 */
        /* <DEDUP_REMOVED lines=17> */
[----:B------:R-:W-:Y:S01]  /*0960*/  FADD.FTZ R106, R15, -R0 ;  /* 0x800000000f6a7221 */ /* 0x000fe20000010000 */
[----:B------:R-:W-:Y:S01]  /*0970*/  FMUL.FTZ R3, R2, R5 ;  /* 0x0000000502037220 */ /* 0x000fe20000410000 */
[C---:B------:R-:W-:Y:S01]  /*0980*/  FMUL.FTZ R0, R69.reuse, R70 ;  /* 0x0000004645007220 */ /* 0x040fe20000410000 */
[--C-:B------:R-:W-:Y:S01]  /*0990*/  SHF.R.U64 R91, R22, 0x10, R23.reuse ;  /* 0x00000010165b7819 */ /* 0x100fe20000001217 */
[C---:B------:R-:W-:Y:S01]  /*09a0*/  FMUL.FTZ R22, R69.reuse, R74 ;  /* 0x0000004a45167220 */ /* 0x040fe20000410000 */
[----:B------:R-:W-:Y:S01]  /*09b0*/  SHF.R.U32.HI R89, RZ, 0x10, R23 ;  /* 0x00000010ff597819 */ /* 0x000fe20000011617 */
[C---:B------:R-:W-:Y:S01]  /*09c0*/  FMUL.FTZ R23, R69.reuse, R10 ;  /* 0x0000000a45177220 */ /* 0x040fe20000410000 */
[----:B------:R-:W-:Y:S01]  /*09d0*/  SHF.L.U32 R4, R86, 0x10, RZ ;  /* 0x0000001056047819 */ /* 0x000fe200000006ff */
[----:B------:R-:W-:Y:S01]  /*09e0*/  FADD.FTZ R2, RZ, R3 ;  /* 0x00000003ff027221 */ /* 0x000fe20000010000 */
        /* <DEDUP_REMOVED lines=46> */
[----:B------:R-:W-:Y:S01]  /*0cd0*/  SHF.L.U32 R102, R60, 0x10, RZ ;  /* 0x000000103c667819 */ /* 0x000fe200000006ff */
[----:B------:R-:W-:Y:S01]  /*0ce0*/  FADD.FTZ R101, R2, R73 ;  /* 0x0000004902657221 */ /* 0x000fe20000010000 */
[C---:B------:R-:W-:Y:S01]  /*0cf0*/  FMUL.FTZ R79, R69.reuse, R100 ;  /* 0x00000064454f7220 */ /* 0x040fe20000410000 */
        /* <DEDUP_REMOVED lines=26> */
.L_x_2582:
[----:B------:R-:W-:Y:S02]  /*0ea0*/  SHF.L.U32 R91, R52, 0x10, RZ ;  /* 0x00000010345b7819 */ /* 0x000fe400000006ff */
[--C-:B------:R-:W-:Y:S02]  /*0eb0*/  SHF.R.U64 R94, R24, 0x10, R25.reuse ;  /* 0x00000010185e7819 */ /* 0x100fe40000001219 */
[----:B------:R-:W-:Y:S01]  /*0ec0*/  SHF.R.U32.HI R95, RZ, 0x10, R25 ;  /* 0x00000010ff5f7819 */ /* 0x000fe20000011619 */
[----:B------:R-:W0:Y:S01]  /*0ed0*/  MUFU.RCP R98, R91 ;  /* 0x0000005b00627308 */ /* 0x000e220000001000 */
[----:B------:R-:W-:Y:S02]  /*0ee0*/  SHF.R.U64 R88, R22, 0x10, R23 ;  /* 0x0000001016587819 */ /* 0x000fe40000001217 */
[----:B------:R-:W-:Y:S02]  /*0ef0*/  SHF.L.U32 R89, R55, 0x10, RZ ;  /* 0x0000001037597819 */ /* 0x000fe400000006ff */
[----:B------:R-:W-:-:S02]  /*0f00*/  SHF.L.U32 R70, R58, 0x10, RZ ;  /* 0x000000103a467819 */ /* 0x000fc400000006ff */
[----:B------:R-:W-:Y:S01]  /*0f10*/  SHF.L.U32 R22, R63, 0x10, RZ ;  /* 0x000000103f167819 */ /* 0x000fe200000006ff */
[----:B------:R-:W1:Y:S01]  /*0f20*/  MUFU.RCP R79, R89 ;  /* 0x00000059004f7308 */ /* 0x000e620000001000 */
[----:B------:R-:W-:Y:S02]  /*0f30*/  SHF.R.U64 R25, R2, 0x10, R3 ;  /* 0x0000001002197819 */ /* 0x000fe40000001203 */
[----:B------:R-:W-:Y:S01]  /*0f40*/  SHF.L.U32 R93, R17, 0x10, RZ ;  /* 0x00000010115d7819 */ /* 0x000fe200000006ff */
[----:B-----5:R-:W-:Y:S01]  /*0f50*/  FADD.FTZ R22, -R22, R5 ;  /* 0x0000000516167221 */ /* 0x020fe20000010100 */
[----:B------:R-:W-:Y:S02]  /*0f60*/  SHF.L.U32 R2, R61, 0x10, RZ ;  /* 0x000000103d027819 */ /* 0x000fe400000006ff */
[----:B------:R-:W-:Y:S01]  /*0f70*/  SHF.L.U32 R96, R51, 0x10, RZ ;  /* 0x0000001033607819 */ /* 0x000fe200000006ff */
[----:B------:R-:W2:Y:S01]  /*0f80*/  MUFU.RCP R76, R70 ;  /* 0x00000046004c7308 */ /* 0x000ea20000001000 */
[----:B------:R-:W-:Y:S01]  /*0f90*/  SHF.L.U32 R72, R54, 0x10, RZ ;  /* 0x0000001036487819 */ /* 0x000fe200000006ff */
[----:B------:R-:W-:Y:S01]  /*0fa0*/  FADD.FTZ R5, -R93, R6 ;  /* 0x000000065d057221 */ /* 0x000fe20000010100 */
[----:B------:R-:W-:-:S02]  /*0fb0*/  SHF.L.U32 R24, R59, 0x10, RZ ;  /* 0x000000103b187819 */ /* 0x000fc400000006ff */
[----:B------:R-:W-:Y:S02]  /*0fc0*/  SHF.R.U32.HI R92, RZ, 0x10, R23 ;  /* 0x00000010ff5c7819 */ /* 0x000fe40000011617 */
[----:B------:R-:W-:Y:S01]  /*0fd0*/  SHF.R.U32.HI R75, RZ, 0x10, R3 ;  /* 0x00000010ff4b7819 */ /* 0x000fe20000011603 */
[----:B------:R-:W-:Y:S01]  /*0fe0*/  MUFU.RCP R0, R96 ;  /* 0x0000006000007308 */ /* 0x000fe20000001000 */
[----:B------:R-:W-:Y:S02]  /*0ff0*/  SHF.L.U32 R73, R56, 0x10, RZ ;  /* 0x0000001038497819 */ /* 0x000fe400000006ff */
[----:B------:R-:W-:Y:S02]  /*1000*/  SHF.L.U32 R23, R16, 0x10, RZ ;  /* 0x0000001010177819 */ /* 0x000fe400000006ff */
[----:B------:R-:W-:Y:S02]  /*1010*/  SHF.L.U32 R74, R53, 0x10, RZ ;  /* 0x00000010354a7819 */ /* 0x000fe400000006ff */
[----:B------:R-:W-:Y:S01]  /*1020*/  SHF.L.U32 R71, R57, 0x10, RZ ;  /* 0x0000001039477819 */ /* 0x000fe200000006ff */
[----:B------:R-:W3:Y:S01]  /*1030*/  MUFU.RCP R3, R2 ;  /* 0x0000000200037308 */ /* 0x000ee20000001000 */
[----:B------:R-:W-:Y:S01]  /*1040*/  SHF.L.U32 R6, R65, 0x10, RZ ;  /* 0x0000001041067819 */ /* 0x000fe200000006ff */
[----:B------:R-:W-:Y:S01]  /*1050*/  FADD.FTZ R23, -R23, R4 ;  /* 0x0000000417177221 */ /* 0x000fe20000010100 */
[----:B------:R-:W-:-:S02]  /*1060*/  SHF.L.U32 R4, R64, 0x10, RZ ;  /* 0x0000001040047819 */ /* 0x000fc400000006ff */
        /* <DEDUP_REMOVED lines=12> */
[----:B------:R-:W-:Y:S01]  /*1130*/  FADD.FTZ R10, -R101, R10 ;  /* 0x0000000a650a7221 */ /* 0x000fe20000010100 */
[----:B------:R-:W-:Y:S01]  /*1140*/  FADD.FTZ R11, -R6, R11 ;  /* 0x0000000b060b7221 */ /* 0x000fe20000010100 */
[----:B0-----:R-:W-:Y:S01]  /*1150*/  FMUL.FTZ R15, R5, R98 ;  /* 0x00000062050f7220 */ /* 0x001fe20000410000 */
[----:B------:R-:W-:Y:S01]  /*1160*/  SHF.L.U32 R101, R21, 0x10, RZ ;  /* 0x0000001015657819 */ /* 0x000fe200000006ff */
[----:B------:R-:W-:Y:S01]  /*1170*/  FADD.FTZ R100, -R100, R13 ;  /* 0x0000000d64647221 */ /* 0x000fe20000010100 */
[----:B------:R-:W-:Y:S01]  /*1180*/  SHF.L.U32 R5, R87, 0x10, RZ ;  /* 0x0000001057057819 */ /* 0x000fe200000006ff */
[----:B------:R-:W-:Y:S01]  /*1190*/  FADD.FTZ R7, -R7, R12 ;  /* 0x0000000c07077221 */ /* 0x000fe20000010100 */
[----:B------:R-:W0:Y:S01]  /*11a0*/  MUFU.RCP R77, R73 ;  /* 0x00000049004d7308 */ /* 0x000e220000001000 */
[----:B-1----:R-:W-:Y:S01]  /*11b0*/  FMUL.FTZ R13, R8, R79 ;  /* 0x0000004f080d7220 */ /* 0x002fe20000410000 */
[----:B--2---:R-:W-:Y:S01]  /*11c0*/  FMUL.FTZ R76, R11, R76 ;  /* 0x0000004c0b4c7220 */ /* 0x004fe20000410000 */
[----:B---3--:R-:W-:Y:S01]  /*11d0*/  FMUL.FTZ R79, R100, R3 ;  /* 0x00000003644f7220 */ /* 0x008fe20000410000 */
[----:B------:R-:W-:Y:S01]  /*11e0*/  SHF.L.U32 R11, R94, 0x10, RZ ;  /* 0x000000105e0b7819 */ /* 0x000fe200000006ff */
[----:B------:R-:W-:Y:S01]  /*11f0*/  FADD.FTZ R101, -R101, R14 ;  /* 0x0000000e65657221 */ /* 0x000fe20000010100 */
[----:B------:R-:W-:Y:S01]  /*1200*/  FMUL.FTZ R0, R23, R0 ;  /* 0x0000000017007220 */ /* 0x000fe20000410000 */
[----:B------:R-:W-:Y:S01]  /*1210*/  FMUL.FTZ R3, R96, R5 ;  /* 0x0000000560037220 */ /* 0x000fe20000410000 */
[----:B------:R-:W1:Y:S01]  /*1220*/  MUFU.RCP R99, R74 ;  /* 0x0000004a00637308 */ /* 0x000e620000001000 */
[----:B----4-:R-:W-:Y:S01]  /*1230*/  FMUL.FTZ R14, R4, R97 ;  /* 0x00000061040e7220 */ /* 0x010fe20000410000 */
[----:B------:R-:W-:Y:S01]  /*1240*/  FMUL.FTZ R80, R7, R80 ;  /* 0x0000005007507220 */ /* 0x000fe20000410000 */
[----:B------:R-:W-:Y:S01]  /*1250*/  SHF.L.U32 R4, R86, 0x10, RZ ;  /* 0x0000001056047819 */ /* 0x000fe200000006ff */
[----:B------:R-:W-:Y:S01]  /*1260*/  FADD.FTZ R86, RZ, R3 ;  /* 0x00000003ff567221 */ /* 0x000fe20000010000 */
[----:B------:R-:W-:Y:S01]  /*1270*/  SHF.L.U32 R7, R83, 0x10, RZ ;  /* 0x0000001053077819 */ /* 0x000fe200000006ff */
[----:B------:R-:W-:Y:S01]  /*1280*/  FMUL.FTZ R83, R74, R11 ;  /* 0x0000000b4a537220 */ /* 0x000fe20000410000 */
[----:B------:R-:W-:Y:S01]  /*1290*/  SHF.L.U32 R6, R85, 0x10, RZ ;  /* 0x0000001055067819 */ /* 0x000fe200000006ff */
[----:B------:R2:W3:Y:S01]  /*12a0*/  MUFU.RCP R78, R71 ;  /* 0x00000047004e7308 */ /* 0x0004e20000001000 */
[----:B------:R-:W-:Y:S01]  /*12b0*/  SHF.L.U32 R85, R95, 0x10, RZ ;  /* 0x000000105f557819 */ /* 0x000fe200000006ff */
[----:B0-----:R-:W-:Y:S01]  /*12c0*/  FMUL.FTZ R23, R10, R77 ;  /* 0x0000004d0a177220 */ /* 0x001fe20000410000 */
[----:B------:R-:W-:Y:S01]  /*12d0*/  FFMA.FTZ R10, R3, R0, RZ ;  /* 0x00000000030a7223 */ /* 0x000fe200000100ff */
[----:B------:R-:W-:Y:S01]  /*12e0*/  FADD.FTZ R95, R86, R83 ;  /* 0x00000053565f7221 */ /* 0x000fe20000010000 */
[----:B------:R-:W-:-:S02]  /*12f0*/  SHF.L.U32 R90, R60, 0x10, RZ ;  /* 0x000000103c5a7819 */ /* 0x000fc400000006ff */
[----:B------:R-:W-:Y:S02]  /*1300*/  SHF.L.U32 R93, R62, 0x10, RZ ;  /* 0x000000103e5d7819 */ /* 0x000fe400000006ff */
[----:B------:R-:W-:Y:S01]  /*1310*/  SHF.L.U32 R8, R84, 0x10, RZ ;  /* 0x0000001054087819 */ /* 0x000fe200000006ff */
[----:B-1----:R-:W-:Y:S01]  /*1320*/  FMUL.FTZ R22, R22, R99 ;  /* 0x0000006316167220 */ /* 0x002fe20000410000 */
[----:B------:R-:W-:Y:S01]  /*1330*/  SHF.L.U32 R87, R88, 0x10, RZ ;  /* 0x0000001058577819 */ /* 0x000fe200000006ff */
[----:B------:R-:W-:Y:S01]  /*1340*/  FMUL.FTZ R84, R89, R6 ;  /* 0x0000000659547220 */ /* 0x000fe20000410000 */
[----:B------:R-:W0:Y:S01]  /*1350*/  MUFU.RCP R104, R90 ;  /* 0x0000005a00687308 */ /* 0x000e220000001000 */
[----:B------:R-:W-:Y:S01]  /*1360*/  SHF.L.U32 R89, R92, 0x10, RZ ;  /* 0x000000105c597819 */ /* 0x000fe200000006ff */
[----:B------:R-:W-:Y:S01]  /*1370*/  FMUL.FTZ R74, R73, R8 ;  /* 0x00000008494a7220 */ /* 0x000fe20000410000 */
[----:B--2---:R-:W-:Y:S01]  /*1380*/  FMUL.FTZ R71, R71, R87 ;  /* 0x0000005747477220 */ /* 0x004fe20000410000 */
[----:B------:R-:W-:Y:S01]  /*1390*/  FMUL.FTZ R73, R24, R7 ;  /* 0x0000000718497220 */ /* 0x000fe20000410000 */
[----:B---3--:R-:W-:Y:S01]  /*13a0*/  FMUL.FTZ R12, R9, R78 ;  /* 0x0000004e090c7220 */ /* 0x008fe20000410000 */
[----:B------:R-:W-:Y:S01]  /*13b0*/  SHF.L.U32 R9, R82, 0x10, RZ ;  /* 0x0000001052097819 */ /* 0x000fe200000006ff */
[----:B------:R-:W-:Y:S01]  /*13c0*/  FMUL.FTZ R82, R91, R4 ;  /* 0x000000045b527220 */ /* 0x000fe20000410000 */
        /* <DEDUP_REMOVED lines=40> */
[-C--:B------:R-:W-:Y:S01]  /*1650*/  FMUL.FTZ R96, R24, R77.reuse ;  /* 0x0000004d18607220 */ /* 0x080fe20000410000 */
[----:B------:R-:W-:Y:S01]  /*1660*/  FADD.FTZ R105, R105, R72 ;  /* 0x0000004869697221 */ /* 0x000fe20000010000 */
[----:B------:R-:W-:-:S07]  /*1670*/  FFMA.FTZ R2, R72, R77, R107 ;  /* 0x0000004d48027223 */ /* 0x000fce000001006b */
.L_x_2583:
        /* <DEDUP_REMOVED lines=58> */
.L_x_2585:
[----:B------:R-:W-:Y:S05]  /*1a20*/  BSYNC.RECONVERGENT B0 ;  /* 0x0000000000007941 */ /* 0x000fea0003800200 */
.L_x_2584:
[----:B------:R-:W-:Y:S01]  /*1a30*/  BAR.SYNC.DEFER_BLOCKING 0x0 ;  /* 0x0000000000007b1d */ /* 0x000fe20000010000 */
[C---:B0-----:R-:W-:Y:S02]  /*1a40*/  IADD3 R4, PT, PT, R81.reuse, 0x1820, RZ ;  /* 0x0000182051047810 */ /* 0x041fe40007ffe0ff */
[C---:B------:R-:W-:Y:S02]  /*1a50*/  @!P2 IADD3 R4, PT, PT, R81.reuse, 0x1800, RZ ;  /* 0x000018005104a810 */ /* 0x040fe40007ffe0ff */
[C---:B------:R-:W-:Y:S02]  /*1a60*/  IADD3 R8, PT, PT, R81.reuse, 0x1830, RZ ;  /* 0x0000183051087810 */ /* 0x040fe40007ffe0ff */
[----:B------:R-:W-:Y:S02]  /*1a70*/  @!P2 IADD3 R8, PT, PT, R81, 0x1810, RZ ;  /* 0x000018105108a810 */ /* 0x000fe40007ffe0ff */
[----:B------:R-:W-:Y:S02]  /*1a80*/  LOP3.LUT R87, R87, 0x60, R2, 0xf8, !PT ;  /* 0x0000006057577812 */ /* 0x000fe400078ef802 */
[----:B------:R-:W-:-:S03]  /*1a90*/  PLOP3.LUT P2, PT, P2, PT, PT, 0x8, 0x80 ;  /* 0x000000000080781c */ /* 0x000fc6000174e170 */
[----:B------:R-:W-:Y:S01]  /*1aa0*/  IMAD R87, R26, 0x180, R87 ;  /* 0x000001801a577824 */ /* 0x000fe200078e0257 */
        /* <DEDUP_REMOVED lines=11> */
[----:B------:R-:W-:Y:S01]  /*1b60*/  FMUL.FTZ R7, R10, 0.00065104168606922030449 ;  /* 0x3a2aaaab0a077820 */ /* 0x000fe20000410000 */
[----:B------:R-:W-:-:S04]  /*1b70*/  FMUL.FTZ R6, R11, 0.00065104168606922030449 ;  /* 0x3a2aaaab0b067820 */ /* 0x000fc80000410000 */
        /* <DEDUP_REMOVED lines=17> */
[----:B------:R-:W1:Y:S01]  /*1c90*/  LDC.64 R72, c[0x0][0x380] ;  /* 0x0000e000ff487b82 */ /* 0x000e620000000a00 */
        /* <DEDUP_REMOVED lines=23> */
[----:B------:R-:W-:Y:S01]  /*1e10*/  FMUL.FTZ R15, R69, R84 ;  /* 0x00000054450f7220 */ /* 0x000fe20000410000 */
[----:B-1----:R-:W-:Y:S01]  /*1e20*/  IADD3 R26, PT, PT, R26, R72, RZ ;  /* 0x000000481a1a7210 */ /* 0x002fe20007ffe0ff */
[----:B------:R0:W-:Y:S03]  /*1e30*/  STG.E.128 desc[UR6][R22.64], R4 ;  /* 0x0000000416007986 */ /* 0x0001e6000c101d06 */
[----:B------:R-:W-:Y:S01]  /*1e40*/  ISETP.GE.AND P1, PT, R26, R73, PT ;  /* 0x000000491a00720c */ /* 0x000fe20003f26270 */
[----:B------:R0:W-:Y:S04]  /*1e50*/  STG.E.128 desc[UR6][R24.64], R8 ;  /* 0x0000000818007986 */ /* 0x0001e8000c101d06 */
[----:B------:R0:W-:Y:S08]  /*1e60*/  STG.E.128 desc[UR6][R70.64], R12 ;  /* 0x0000000c46007986 */ /* 0x0001f0000c101d06 */
        /* <DEDUP_REMOVED lines=22> */
.L_x_2581:
        /* <DEDUP_REMOVED lines=10> */
[----:B--2---:R-:W-:-:S04]  /*2070*/  IMAD.WIDE.U32 R16, R17, 0x10, R24 ;  /* 0x0000001011107825 */ /* 0x004fc800078e0018 */
[----:B------:R-:W-:Y:S01]  /*2080*/  IMAD.WIDE.U32 R20, R21, 0x10, R24 ;  /* 0x0000001015147825 */ /* 0x000fe200078e0018 */
        /* <DEDUP_REMOVED lines=8> */
.L_x_2587:
        /* <DEDUP_REMOVED lines=15> */
.L_x_3208:


//--------------------- .text._ZN10layer_norm22ln_bwd_finalize_kernelINS_22Kernel_traits_finalizeILj1536E13__nv_bfloat16S2_S2_fjLj1024ELj4ENS_18Kernel_traits_baseILj1536ES2_S2_S2_fjLj1024EEEEEEEvNS_9BwdParamsE --------------------------
	.section	.text._ZN10layer_norm22ln_bwd_finalize_kernelINS_22Kernel_traits_finalizeILj1536E13__nv_bfloat16S2_S2_fjLj1024ELj4ENS_18Kernel_traits_baseILj1536ES2_S2_S2_fjLj1024EEEEEEEvNS_9BwdParamsE,"ax",@progbits
	.align	128
        .global         _ZN10layer_norm22ln_bwd_finalize_kernelINS_22Kernel_traits_finalizeILj1536E13__nv_bfloat16S2_S2_fjLj1024ELj4ENS_18Kernel_traits_baseILj1536ES2_S2_S2_fjLj1024EEEEEEEvNS_9BwdParamsE
        .type           _ZN10layer_norm22ln_bwd_finalize_kernelINS_22Kernel_traits_finalizeILj1536E13__nv_bfloat16S2_S2_fjLj1024ELj4ENS_18Kernel_traits_baseILj1536ES2_S2_S2_fjLj1024EEEEEEEvNS_9BwdParamsE,@function
        .size           _ZN10layer_norm22ln_bwd_finalize_kernelINS_22Kernel_traits_finalizeILj1536E13__nv_bfloat16S2_S2_fjLj1024ELj4ENS_18Kernel_traits_baseILj1536ES2_S2_S2_fjLj1024EEEEEEEvNS_9BwdParamsE,(.L_x_3209 - _ZN10layer_norm22ln_bwd_finalize_kernelINS_22Kernel_traits_finalizeILj1536E13__nv_bfloat16S2_S2_fjLj1024ELj4ENS_18Kernel_traits_baseILj1536ES2_S2_S2_fjLj1024EEEEEEEvNS_9BwdParamsE)
        .other          _ZN10layer_norm22ln_bwd_finalize_kernelINS_22Kernel_traits_finalizeILj1536E13__nv_bfloat16S2_S2_fjLj1024ELj4ENS_18Kernel_traits_baseILj1536ES2_S2_S2_fjLj1024EEEEEEEvNS_9BwdParamsE,@"STO_CUDA_ENTRY STV_DEFAULT"
_ZN10layer_norm22ln_bwd_finalize_kernelINS_22Kernel_traits_finalizeILj1536E13__nv_bfloat16S2_S2_fjLj1024ELj4ENS_18Kernel_traits_baseILj1536ES2_S2_S2_fjLj1024EEEEEEEvNS_9BwdParamsE:
.text._ZN10layer_norm22ln_bwd_finalize_kernelINS_22Kernel_traits_finalizeILj1536E13__nv_bfloat16S2_S2_fjLj1024ELj4ENS_18Kernel_traits_baseILj1536ES2_S2_S2_fjLj1024EEEEEEEvNS_9BwdParamsE:
        /* <DEDUP_REMOVED lines=37> */
.L_x_2592:
        /* <DEDUP_REMOVED lines=118> */
.L_x_2591:
[----:B------:R-:W-:Y:S05]  /*09b0*/  BSYNC.RECONVERGENT B1 ;  /* 0x0000000000017941 */ /* 0x000fea0003800200 */
.L_x_2590:
        /* <DEDUP_REMOVED lines=65> */
.L_x_2594:
[----:B------:R-:W-:Y:S05]  /*0dd0*/  BSYNC.RECONVERGENT B1 ;  /* 0x0000000000017941 */ /* 0x000fea0003800200 */
.L_x_2593:
        /* <DEDUP_REMOVED lines=37> */
.L_x_2596:
[----:B------:R-:W-:Y:S05]  /*1030*/  BSYNC.RECONVERGENT B1 ;  /* 0x0000000000017941 */ /* 0x000fea0003800200 */
.L_x_2595:
[----:B------:R-:W-:Y:S05]  /*1040*/  @!P1 BRA `(.L_x_2589) ;  /* 0x00000000003c9947 */ /* 0x000fea0003800000 */
[----:B------:R-:W0:Y:S01]  /*1050*/  LDC.64 R6, c[0x0][0x3e0] ;  /* 0x0000f800ff067b82 */ /* 0x000e220000000a00 */
[----:B------:R-:W-:Y:S01]  /*1060*/  IMAD R2, R15, 0x600, R11 ;  /* 0x000006000f027824 */ /* 0x000fe200078e020b */
[----:B------:R-:W-:-:S04]  /*1070*/  IADD3 R24, PT, PT, -R24, RZ, RZ ;  /* 0x000000ff18187210 */ /* 0x000fc80007ffe1ff */
[----:B------:R-:W-:Y:S02]  /*1080*/  IADD3 R11, PT, PT, R13, R2, RZ ;  /* 0x000000020d0b7210 */ /* 0x000fe40007ffe0ff */
[----:B------:R-:W1:Y:S05]  /*1090*/  LDC.64 R8, c[0x0][0x3e8] ;  /* 0x0000fa00ff087b82 */ /* 0x000e6a0000000a00 */
.L_x_2597:
        /* <DEDUP_REMOVED lines=10> */
.L_x_2589:
[----:B------:R-:W-:Y:S05]  /*1140*/  BSYNC.RECONVERGENT B0 ;  /* 0x0000000000007941 */ /* 0x000fea0003800200 */
.L_x_2588:
        /* <DEDUP_REMOVED lines=55> */
.L_x_2598:
        /* <DEDUP_REMOVED lines=12> */
.L_x_3209:


//--------------------- .text._ZN10layer_norm13ln_bwd_kernelINS_13Kernel_traitsI13__nv_bfloat16S2_S2_fjLj1536ELj1ELj1ELj4ELj8ENS_18Kernel_traits_baseILj1536ES2_S2_S2_fjLj128EEEEEEEvNS_9BwdParamsE --------------------------
	.section	.text._ZN10layer_norm13ln_bwd_kernelINS_13Kernel_traitsI13__nv_bfloat16S2_S2_fjLj1536ELj1ELj1ELj4ELj8ENS_18Kernel_traits_baseILj1536ES2_S2_S2_fjLj128EEEEEEEvNS_9BwdParamsE,"ax",@progbits
	.align	128
        .global         _ZN10layer_norm13ln_bwd_kernelINS_13Kernel_traitsI13__nv_bfloat16S2_S2_fjLj1536ELj1ELj1ELj4ELj8ENS_18Kernel_traits_baseILj1536ES2_S2_S2_fjLj128EEEEEEEvNS_9BwdParamsE
        .type           _ZN10layer_norm13ln_bwd_kernelINS_13Kernel_traitsI13__nv_bfloat16S2_S2_fjLj1536ELj1ELj1ELj4ELj8ENS_18Kernel_traits_baseILj1536ES2_S2_S2_fjLj128EEEEEEEvNS_9BwdParamsE,@function
        .size           _ZN10layer_norm13ln_bwd_kernelINS_13Kernel_traitsI13__nv_bfloat16S2_S2_fjLj1536ELj1ELj1ELj4ELj8ENS_18Kernel_traits_baseILj1536ES2_S2_S2_fjLj128EEEEEEEvNS_9BwdParamsE,(.L_x_3210 - _ZN10layer_norm13ln_bwd_kernelINS_13Kernel_traitsI13__nv_bfloat16S2_S2_fjLj1536ELj1ELj1ELj4ELj8ENS_18Kernel_traits_baseILj1536ES2_S2_S2_fjLj128EEEEEEEvNS_9BwdParamsE)
        .other          _ZN10layer_norm13ln_bwd_kernelINS_13Kernel_traitsI13__nv_bfloat16S2_S2_fjLj1536ELj1ELj1ELj4ELj8ENS_18Kernel_traits_baseILj1536ES2_S2_S2_fjLj128EEEEEEEvNS_9BwdParamsE,@"STO_CUDA_ENTRY STV_DEFAULT"
_ZN10layer_norm13ln_bwd_kernelINS_13Kernel_traitsI13__nv_bfloat16S2_S2_fjLj1536ELj1ELj1ELj4ELj8ENS_18Kernel_traits_baseILj1536ES2_S2_S2_fjLj128EEEEEEEvNS_9BwdParamsE:
.text._ZN10layer_norm13ln_bwd_kernelINS_13Kernel_traitsI13__nv_bfloat16S2_S2_fjLj1536ELj1ELj1ELj4ELj8ENS_18Kernel_traits_baseILj1536ES2_S2_S2_fjLj128EEEEEEEvNS_9BwdParamsE:
        /* <DEDUP_REMOVED lines=19> */
[----:B------:R0:W5:Y:S01]  /*0130*/  @P1 LDG.E.64 R16, desc[UR6][R18.64] ;  /* 0x0000000612101981 */ /* 0x000162000c1e1b00 */
[----:B------:R-:W-:-:S03]  /*0140*/  CS2R R60, SRZ ;  /* 0x00000000003c7805 */ /* 0x000fc6000001ff00 */
[----:B------:R0:W5:Y:S01]  /*0150*/  @P1 LDG.E.64 R14, desc[UR6][R18.64+0x400] ;  /* 0x00040006120e1981 */ /* 0x000162000c1e1b00 */
[----:B-1----:R-:W-:-:S03]  /*0160*/  @!P1 IMAD.WIDE.U32 R20, R66, 0x8, R6 ;  /* 0x0000000842149825 */ /* 0x002fc600078e0006 */
        /* <DEDUP_REMOVED lines=12> */
[----:B------:R0:W5:Y:S04]  /*0230*/  @!P1 LDG.E.64 R2, desc[UR6][R20.64] ;  /* 0x0000000614029981 */ /* 0x000168000c1e1b00 */
[----:B------:R0:W5:Y:S04]  /*0240*/  @!P1 LDG.E.64 R8, desc[UR6][R20.64+0x400] ;  /* 0x0004000614089981 */ /* 0x000168000c1e1b00 */
[----:B------:R0:W5:Y:S01]  /*0250*/  @!P1 LDG.E.64 R10, desc[UR6][R20.64+0x800] ;  /* 0x00080006140a9981 */ /* 0x000162000c1e1b00 */
[----:B------:R-:W-:Y:S05]  /*0260*/  @P0 BRA `(.L_x_2599) ;  /* 0x0000002000640947 */ /* 0x000fea0003800000 */
[----:B------:R-:W1:Y:S01]  /*0270*/  S2R R0, SR_CgaCtaId ;  /* 0x0000000000007919 */ /* 0x000e620000008800 */
[----:B-----5:R-:W-:Y:S01]  /*0280*/  MOV R39, R3 ;  /* 0x0000000300277202 */ /* 0x020fe20000000f00 */
[----:B------:R-:W-:Y:S01]  /*0290*/  HFMA2 R64, -RZ, RZ, 0, 0 ;  /* 0x00000000ff407431 */ /* 0x000fe200000001ff */
[--C-:B------:R-:W-:Y:S02]  /*02a0*/  SHF.R.U64 R38, R2, 0x10, R3.reuse ;  /* 0x0000001002267819 */ /* 0x100fe40000001203 */
[----:B------:R-:W-:Y:S02]  /*02b0*/  CS2R R62, SRZ ;  /* 0x00000000003e7805 */ /* 0x000fe4000001ff00 */
[----:B------:R-:W-:Y:S02]  /*02c0*/  SHF.R.U32.HI R37, RZ, 0x10, R3 ;  /* 0x00000010ff257819 */ /* 0x000fe40000011603 */
[----:B------:R-:W-:Y:S02]  /*02d0*/  CS2R R60, SRZ ;  /* 0x00000000003c7805 */ /* 0x000fe4000001ff00 */
[----:B------:R-:W-:-:S02]  /*02e0*/  MOV R65, 0x400 ;  /* 0x0000040000417802 */ /* 0x000fc40000000f00 */
[----:B------:R-:W-:Y:S02]  /*02f0*/  CS2R R58, SRZ ;  /* 0x00000000003a7805 */ /* 0x000fe4000001ff00 */
[----:B------:R-:W-:Y:S02]  /*0300*/  LOP3.LUT R3, R66, 0x60, RZ, 0xc0, !PT ;  /* 0x0000006042037812 */ /* 0x000fe400078ec0ff */
[----:B------:R-:W-:Y:S02]  /*0310*/  CS2R R56, SRZ ;  /* 0x0000000000387805 */ /* 0x000fe4000001ff00 */
[----:B------:R-:W-:Y:S02]  /*0320*/  MOV R40, R2 ;  /* 0x0000000200287202 */ /* 0x000fe40000000f00 */
        /* <DEDUP_REMOVED lines=14> */
[----:B------:R-:W-:Y:S02]  /*0410*/  SHF.R.U32.HI R29, RZ, 0x10, R11 ;  /* 0x00000010ff1d7819 */ /* 0x000fe4000001160b */
[----:B------:R-:W-:Y:S02]  /*0420*/  PLOP3.LUT P2, PT, PT, PT, PT, 0x8, 0x80 ;  /* 0x000000000080781c */ /* 0x000fe40003f4e170 */
[--C-:B------:R-:W-:Y:S02]  /*0430*/  SHF.R.U64 R28, R16, 0x10, R17.reuse ;  /* 0x00000010101c7819 */ /* 0x100fe40000001211 */
[----:B-1----:R-:W-:Y:S02]  /*0440*/  LEA R65, R0, R65, 0x18 ;  /* 0x0000004100417211 */ /* 0x002fe400078ec0ff */
[----:B------:R-:W-:Y:S02]  /*0450*/  SHF.R.U32.HI R27, RZ, 0x10, R17 ;  /* 0x00000010ff1b7819 */ /* 0x000fe40000011611 */
[----:B------:R-:W-:-:S02]  /*0460*/  SHF.R.U64 R26, R14, 0x10, R15 ;  /* 0x000000100e1a7819 */ /* 0x000fc4000000120f */
[----:B------:R-:W-:Y:S02]  /*0470*/  SHF.R.U32.HI R25, RZ, 0x10, R15 ;  /* 0x00000010ff197819 */ /* 0x000fe4000001160f */
[--C-:B------:R-:W-:Y:S02]  /*0480*/  SHF.R.U64 R24, R12, 0x10, R13.reuse ;  /* 0x000000100c187819 */ /* 0x100fe4000000120d */
[----:B------:R-:W-:Y:S02]  /*0490*/  SHF.R.U32.HI R23, RZ, 0x10, R13 ;  /* 0x00000010ff177819 */ /* 0x000fe4000001160d */
[----:B------:R-:W-:Y:S02]  /*04a0*/  LOP3.LUT R91, R66, 0x1f, RZ, 0xc0, !PT ;  /* 0x0000001f425b7812 */ /* 0x000fe400078ec0ff */
[----:B------:R-:W-:Y:S02]  /*04b0*/  MOV R41, RZ ;  /* 0x000000ff00297202 */ /* 0x000fe40000000f00 */
[----:B------:R-:W-:-:S07]  /*04c0*/  LOP3.LUT R22, R3, 0x1f, R66, 0xf8, !PT ;  /* 0x0000001f03167812 */ /* 0x000fce00078ef842 */
.L_x_2602:
[----:B------:R-:W1:Y:S01]  /*04d0*/  @!P1 LDC.64 R6, c[0x0][0x3a0] ;  /* 0x0000e800ff069b82 */ /* 0x000e620000000a00 */
[----:B------:R-:W-:-:S07]  /*04e0*/  MOV R0, RZ ;  /* 0x000000ff00007202 */ /* 0x000fce0000000f00 */
[----:B---3--:R-:W2:Y:S01]  /*04f0*/  LDC.64 R2, c[0x0][0x398] ;  /* 0x0000e600ff027b82 */ /* 0x008ea20000000a00 */
[----:B------:R-:W-:-:S07]  /*0500*/  IMAD R5, R67, 0x180, RZ ;  /* 0x0000018043057824 */ /* 0x000fce00078e02ff */
[----:B------:R-:W3:Y:S01]  /*0510*/  LDC.64 R72, c[0x0][0x3a8] ;  /* 0x0000ea00ff487b82 */ /* 0x000ee20000000a00 */
[----:B-1----:R-:W-:-:S05]  /*0520*/  @!P1 IMAD.WIDE R6, R67, 0x4, R6 ;  /* 0x0000000443069825 */ /* 0x002fca00078e0206 */
[----:B------:R-:W5:Y:S01]  /*0530*/  @!P1 LDG.E R0, desc[UR6][R6.64] ;  /* 0x0000000606009981 */ /* 0x000f62000c1e1900 */
[----:B--2---:R-:W-:-:S04]  /*0540*/  ISETP.NE.U32.AND P0, PT, R2, RZ, PT ;  /* 0x000000ff0200720c */ /* 0x004fc80003f05070 */
[----:B------:R-:W-:-:S13]  /*0550*/  ISETP.NE.AND.EX P1, PT, R3, RZ, PT, P0 ;  /* 0x000000ff0300720c */ /* 0x000fda0003f25300 */
[----:B------:R-:W1:Y:S08]  /*0560*/  @!P1 LDC.64 R8, c[0x0][0x3d8] ;  /* 0x0000f600ff089b82 */ /* 0x000e700000000a00 */
[----:B------:R-:W2:Y:S01]  /*0570*/  @!P1 LDC.64 R2, c[0x0][0x390] ;  /* 0x0000e400ff029b82 */ /* 0x000ea20000000a00 */
[----:B------:R-:W-:-:S04]  /*0580*/  LOP3.LUT R71, R5, R66, RZ, 0xfc, !PT ;  /* 0x0000004205477212 */ /* 0x000fc800078efcff */
[C---:B------:R-:W-:Y:S02]  /*0590*/  @!P1 IADD3 R77, PT, PT, R71.reuse, 0x80, RZ ;  /* 0x00000080474d9810 */ /* 0x040fe40007ffe0ff */
[C---:B0-----:R-:W-:Y:S01]  /*05a0*/  @!P1 IADD3 R19, PT, PT, R71.reuse, 0x100, RZ ;  /* 0x0000010047139810 */ /* 0x041fe20007ffe0ff */
[----:B------:R-:W0:Y:S01]  /*05b0*/  @P1 LDC.64 R74, c[0x0][0x3d8] ;  /* 0x0000f600ff4a1b82 */ /* 0x000e220000000a00 */
[----:B-1----:R-:W-:-:S07]  /*05c0*/  @!P1 IMAD.WIDE.U32 R4, R71, 0x8, R8 ;  /* 0x0000000847049825 */ /* 0x002fce00078e0008 */
[----:B------:R-:W1:Y:S01]  /*05d0*/  @P1 LDC.64 R20, c[0x0][0x398] ;  /* 0x0000e600ff141b82 */ /* 0x000e620000000a00 */
[--C-:B------:R-:W-:Y:S01]  /*05e0*/  @!P1 IMAD.WIDE.U32 R68, R77, 0x8, R8.reuse ;  /* 0x000000084d449825 */ /* 0x100fe200078e0008 */
[----:B------:R-:W4:Y:S03]  /*05f0*/  @!P1 LDG.E.64 R4, desc[UR6][R4.64] ;  /* 0x0000000604049981 */ /* 0x000f26000c1e1b00 */
[----:B------:R-:W-:Y:S01]  /*0600*/  @!P1 IMAD.WIDE.U32 R8, R19, 0x8, R8 ;  /* 0x0000000813089825 */ /* 0x000fe200078e0008 */
[----:B------:R-:W4:Y:S03]  /*0610*/  @!P1 LDG.E.64 R6, desc[UR6][R68.64] ;  /* 0x0000000644069981 */ /* 0x000f26000c1e1b00 */
[--C-:B--2---:R-:W-:Y:S02]  /*0620*/  @!P1 IMAD.WIDE.U32 R10, R71, 0x8, R2.reuse ;  /* 0x00000008470a9825 */ /* 0x104fe400078e0002 */
[----:B------:R-:W2:Y:S02]  /*0630*/  @!P1 LDG.E.64 R8, desc[UR6][R8.64] ;  /* 0x0000000608089981 */ /* 0x000ea4000c1e1b00 */
[----:B------:R-:W-:-:S02]  /*0640*/  @!P1 IMAD.WIDE.U32 R76, R77, 0x8, R2 ;  /* 0x000000084d4c9825 */ /* 0x000fc400078e0002 */
[----:B------:R-:W2:Y:S02]  /*0650*/  @!P1 LDG.E.64 R10, desc[UR6][R10.64] ;  /* 0x000000060a0a9981 */ /* 0x000ea4000c1e1b00 */
[----:B------:R-:W-:Y:S02]  /*0660*/  @!P1 IMAD.WIDE.U32 R18, R19, 0x8, R2 ;  /* 0x0000000813129825 */ /* 0x000fe400078e0002 */
[----:B------:R-:W2:Y:S04]  /*0670*/  @!P1 LDG.E.64 R2, desc[UR6][R76.64] ;  /* 0x000000064c029981 */ /* 0x000ea8000c1e1b00 */
[----:B------:R-:W2:Y:S01]  /*0680*/  @!P1 LDG.E.64 R18, desc[UR6][R18.64] ;  /* 0x0000000612129981 */ /* 0x000ea2000c1e1b00 */
[C---:B------:R-:W-:Y:S02]  /*0690*/  @P1 IADD3 R81, PT, PT, R71.reuse, 0x80, RZ ;  /* 0x0000008047511810 */ /* 0x040fe40007ffe0ff */
[C---:B------:R-:W-:Y:S01]  /*06a0*/  @P1 IADD3 R83, PT, PT, R71.reuse, 0x100, RZ ;  /* 0x0000010047531810 */ /* 0x040fe20007ffe0ff */
[----:B0-----:R-:W-:-:S04]  /*06b0*/  @P1 IMAD.WIDE.U32 R78, R71, 0x8, R74 ;  /* 0x00000008474e1825 */ /* 0x001fc800078e004a */
[----:B------:R-:W-:-:S04]  /*06c0*/  @P1 IMAD.WIDE.U32 R68, R81, 0x8, R74 ;  /* 0x0000000851441825 */ /* 0x000fc800078e004a */
[----:B------:R-:W-:-:S04]  /*06d0*/  @P1 IMAD.WIDE.U32 R74, R83, 0x8, R74 ;  /* 0x00000008534a1825 */ /* 0x000fc800078e004a */
[----:B-1----:R-:W-:-:S04]  /*06e0*/  @P1 IMAD.WIDE.U32 R76, R81, 0x8, R20 ;  /* 0x00000008514c1825 */ /* 0x002fc800078e0014 */
[----:B------:R-:W-:-:S04]  /*06f0*/  @P1 IMAD.WIDE.U32 R70, R71, 0x8, R20 ;  /* 0x0000000847461825 */ /* 0x000fc800078e0014 */
[----:B------:R-:W-:Y:S01]  /*0700*/  @P1 IMAD.WIDE.U32 R80, R83, 0x8, R20 ;  /* 0x0000000853501825 */ /* 0x000fe200078e0014 */
[----:B------:R-:W4:Y:S04]  /*0710*/  @P1 LDG.E.64 R4, desc[UR6][R78.64] ;  /* 0x000000064e041981 */ /* 0x000f28000c1e1b00 */
[----:B------:R-:W2:Y:S04]  /*0720*/  @P1 LDG.E.64 R6, desc[UR6][R68.64] ;  /* 0x0000000644061981 */ /* 0x000ea8000c1e1b00 */
[----:B------:R-:W2:Y:S04]  /*0730*/  @P1 LDG.E.64 R8, desc[UR6][R74.64] ;  /* 0x000000064a081981 */ /* 0x000ea8000c1e1b00 */
[----:B------:R-:W2:Y:S04]  /*0740*/  @P1 LDG.E.64 R10, desc[UR6][R70.64] ;  /* 0x00000006460a1981 */ /* 0x000ea8000c1e1b00 */
[----:B------:R0:W2:Y:S04]  /*0750*/  @P1 LDG.E.64 R2, desc[UR6][R76.64] ;  /* 0x000000064c021981 */ /* 0x0000a8000c1e1b00 */
[----:B------:R-:W2:Y:S01]  /*0760*/  @P1 LDG.E.64 R18, desc[UR6][R80.64] ;  /* 0x0000000650121981 */ /* 0x000ea2000c1e1b00 */
[----:B---3--:R-:W-:-:S06]  /*0770*/  IMAD.WIDE R20, R67, 0x4, R72 ;  /* 0x0000000443147825 */ /* 0x008fcc00078e0248 */
[----:B------:R1:W5:Y:S01]  /*0780*/  LDG.E R20, desc[UR6][R20.64] ;  /* 0x0000000614147981 */ /* 0x000362000c1e1900 */
[----:B----4-:R-:W-:Y:S02]  /*0790*/  MOV R72, R4 ;  /* 0x0000000400487202 */ /* 0x010fe40000000f00 */
[----:B------:R-:W-:Y:S02]  /*07a0*/  MOV R73, R5 ;  /* 0x0000000500497202 */ /* 0x000fe40000000f00 */
[----:B--2---:R-:W-:Y:S02]  /*07b0*/  MOV R78, R6 ;  /* 0x00000006004e7202 */ /* 0x004fe40000000f00 */
        /* <DEDUP_REMOVED lines=12> */
[----:B-1----:R-:W-:Y:S02]  /*0880*/  PRMT R21, R73, 0x7610, R21 ;  /* 0x0000761049157816 */ /* 0x002fe40000000015 */
        /* <DEDUP_REMOVED lines=9> */
[----:B------:R-:W-:Y:S02]  /*0920*/  SHF.R.U64 R85, R2, 0x10, R3 ;  /* 0x0000001002557819 */ /* 0x000fe40000001203 */
[----:B------:R-:W-:Y:S02]  /*0930*/  SHF.R.U64 R70, R10, 0x10, R11 ;  /* 0x000000100a467819 */ /* 0x000fe4000000120b */
[----:B------:R-:W-:Y:S02]  /*0940*/  SHF.R.U64 R2, R18, 0x10, R19 ;  /* 0x0000001012027819 */ /* 0x000fe40000001213 */
[----:B------:R-:W-:Y:S02]  /*0950*/  SHF.R.U32.HI R83, RZ, 0x10, R11 ;  /* 0x00000010ff537819 */ /* 0x000fe4000001160b */
[----:B------:R-:W-:Y:S02]  /*0960*/  SHF.R.U32.HI R10, RZ, 0x10, R3 ;  /* 0x00000010ff0a7819 */ /* 0x000fe40000011603 */
[----:B------:R-:W-:-:S02]  /*0970*/  SHF.R.U32.HI R18, RZ, 0x10, R19 ;  /* 0x00000010ff127819 */ /* 0x000fc40000011613 */
[----:B------:R-:W-:Y:S02]  /*0980*/  SHF.R.U64 R68, R4, 0x10, R5 ;  /* 0x0000001004447819 */ /* 0x000fe40000001205 */
[----:B------:R-:W-:Y:S02]  /*0990*/  SHF.R.U64 R98, R6, 0x10, R7 ;  /* 0x0000001006627819 */ /* 0x000fe40000001207 */
[----:B------:R-:W-:Y:S02]  /*09a0*/  SHF.R.U64 R107, R8, 0x10, R9 ;  /* 0x00000010086b7819 */ /* 0x000fe40000001209 */
[----:B------:R-:W-:Y:S02]  /*09b0*/  SHF.R.U32.HI R4, RZ, 0x10, R5 ;  /* 0x00000010ff047819 */ /* 0x000fe40000011605 */
[----:B------:R-:W-:Y:S02]  /*09c0*/  SHF.R.U32.HI R6, RZ, 0x10, R7 ;  /* 0x00000010ff067819 */ /* 0x000fe40000011607 */
[----:B------:R-:W-:-:S02]  /*09d0*/  SHF.R.U32.HI R8, RZ, 0x10, R9 ;  /* 0x00000010ff087819 */ /* 0x000fc40000011609 */
        /* <DEDUP_REMOVED lines=64> */
[C---:B------:R-:W-:Y:S01]  /*0de0*/  FMUL.FTZ R89, R20.reuse, R89 ;  /* 0x0000005914597220 */ /* 0x040fe20000410000 */
        /* <DEDUP_REMOVED lines=44> */
.L_x_2600:
[----:B------:R-:W-:Y:S02]  /*10b0*/  SHF.R.U64 R98, R6, 0x10, R7 ;  /* 0x0000001006627819 */ /* 0x000fe40000001207 */
[----:B------:R-:W-:Y:S02]  /*10c0*/  SHF.L.U32 R99, R81, 0x10, RZ ;  /* 0x0000001051637819 */ /* 0x000fe400000006ff */
[----:B------:R-:W-:Y:S02]  /*10d0*/  SHF.L.U32 R6, R17, 0x10, RZ ;  /* 0x0000001011067819 */ /* 0x000fe400000006ff */
[----:B------:R-:W-:Y:S02]  /*10e0*/  SHF.L.U32 R68, R40, 0x10, RZ ;  /* 0x0000001028447819 */ /* 0x000fe400000006ff */
[----:B------:R-:W-:Y:S01]  /*10f0*/  SHF.R.U64 R79, R2, 0x10, R3 ;  /* 0x00000010024f7819 */ /* 0x000fe20000001203 */
[----:B------:R-:W-:Y:S01]  /*1100*/  FADD.FTZ R99, R99, -R6 ;  /* 0x8000000663637221 */ /* 0x000fe20000010000 */
[----:B------:R-:W-:Y:S01]  /*1110*/  SHF.R.U64 R78, R18, 0x10, R19 ;  /* 0x00000010124e7819 */ /* 0x000fe20000001213 */
[----:B-----5:R-:W-:Y:S01]  /*1120*/  MUFU.RCP R0, R68 ;  /* 0x0000004400007308 */ /* 0x020fe20000001000 */
[----:B------:R-:W-:-:S02]  /*1130*/  SHF.L.U32 R71, R34, 0x10, RZ ;  /* 0x0000001022477819 */ /* 0x000fc400000006ff */
[----:B------:R-:W-:Y:S02]  /*1140*/  SHF.L.U32 R18, R36, 0x10, RZ ;  /* 0x0000001024127819 */ /* 0x000fe400000006ff */
[----:B------:R-:W-:Y:S02]  /*1150*/  SHF.L.U32 R73, R38, 0x10, RZ ;  /* 0x0000001026497819 */ /* 0x000fe400000006ff */
[----:B------:R-:W-:Y:S01]  /*1160*/  SHF.L.U32 R101, R77, 0x10, RZ ;  /* 0x000000104d657819 */ /* 0x000fe200000006ff */
[----:B------:R-:W-:Y:S01]  /*1170*/  MUFU.RCP R85, R71 ;  /* 0x0000004700557308 */ /* 0x000fe20000001000 */
[----:B------:R-:W-:Y:S02]  /*1180*/  SHF.L.U32 R6, R15, 0x10, RZ ;  /* 0x000000100f067819 */ /* 0x000fe400000006ff */
[----:B------:R-:W-:Y:S02]  /*1190*/  SHF.L.U32 R105, R74, 0x10, RZ ;  /* 0x000000104a697819 */ /* 0x000fe400000006ff */
[----:B------:R-:W-:-:S02]  /*11a0*/  SHF.L.U32 R72, R39, 0x10, RZ ;  /* 0x0000001027487819 */ /* 0x000fc400000006ff */
[----:B------:R-:W-:Y:S01]  /*11b0*/  SHF.L.U32 R74, R32, 0x10, RZ ;  /* 0x00000010204a7819 */ /* 0x000fe200000006ff */
[----:B------:R-:W0:Y:S01]  /*11c0*/  MUFU.RCP R90, R18 ;  /* 0x00000012005a7308 */ /* 0x000e220000001000 */
[----:B------:R-:W-:Y:S02]  /*11d0*/  SHF.L.U32 R100, R79, 0x10, RZ ;  /* 0x000000104f647819 */ /* 0x000fe400000006ff */
[----:B------:R-:W-:Y:S02]  /*11e0*/  SHF.L.U32 R79, R24, 0x10, RZ ;  /* 0x00000010184f7819 */ /* 0x000fe400000006ff */
[----:B------:R-:W-:Y:S02]  /*11f0*/  SHF.L.U32 R102, R78, 0x10, RZ ;  /* 0x000000104e667819 */ /* 0x000fe400000006ff */
[----:B------:R-:W-:Y:S01]  /*1200*/  SHF.R.U64 R107, R8, 0x10, R9 ;  /* 0x00000010086b7819 */ /* 0x000fe20000001209 */
[----:B------:R-:W-:Y:S01]  /*1210*/  MUFU.RCP R87, R73 ;  /* 0x0000004900577308 */ /* 0x000fe20000001000 */
[----:B------:R-:W-:Y:S01]  /*1220*/  SHF.L.U32 R88, R76, 0x10, RZ ;  /* 0x000000104c587819 */ /* 0x000fe200000006ff */
[----:B------:R-:W-:Y:S01]  /*1230*/  FADD.FTZ R76, R101, -R6 ;  /* 0x80000006654c7221 */ /* 0x000fe20000010000 */
[----:B------:R-:W-:Y:S01]  /*1240*/  SHF.R.U32.HI R2, RZ, 0x10, R3 ;  /* 0x00000010ff027819 */ /* 0x000fe20000011603 */
[----:B------:R-:W-:Y:S01]  /*1250*/  FADD.FTZ R79, R102, -R79 ;  /* 0x8000004f664f7221 */ /* 0x000fe20000010000 */
[----:B------:R-:W-:-:S02]  /*1260*/  SHF.R.U32.HI R8, RZ, 0x10, R9 ;  /* 0x00000010ff087819 */ /* 0x000fc40000011609 */
[----:B------:R-:W-:Y:S01]  /*1270*/  SHF.R.U32.HI R3, RZ, 0x10, R19 ;  /* 0x00000010ff037819 */ /* 0x000fe20000011613 */
[----:B------:R-:W1:Y:S01]  /*1280*/  MUFU.RCP R92, R72 ;  /* 0x00000048005c7308 */ /* 0x000e620000001000 */
[----:B------:R-:W-:Y:S02]  /*1290*/  SHF.L.U32 R80, R80, 0x10, RZ ;  /* 0x0000001050507819 */ /* 0x000fe400000006ff */
[----:B------:R-:W-:Y:S02]  /*12a0*/  SHF.L.U32 R9, R14, 0x10, RZ ;  /* 0x000000100e097819 */ /* 0x000fe400000006ff */
[----:B------:R-:W-:Y:S02]  /*12b0*/  SHF.L.U32 R77, R12, 0x10, RZ ;  /* 0x000000100c4d7819 */ /* 0x000fe400000006ff */
[--C-:B------:R-:W-:Y:S01]  /*12c0*/  SHF.R.U64 R10, R10, 0x10, R11.reuse ;  /* 0x000000100a0a7819 */ /* 0x100fe2000000120b */
[----:B------:R-:W2:Y:S01]  /*12d0*/  MUFU.RCP R101, R74 ;  /* 0x0000004a00657308 */ /* 0x000ea20000001000 */
[----:B------:R-:W-:Y:S01]  /*12e0*/  SHF.R.U32.HI R75, RZ, 0x10, R11 ;  /* 0x00000010ff4b7819 */ /* 0x000fe2000001160b */
[----:B------:R-:W-:Y:S01]  /*12f0*/  FADD.FTZ R9, R80, -R9 ;  /* 0x8000000950097221 */ /* 0x000fe20000010000 */
[----:B------:R-:W-:Y:S01]  /*1300*/  SHF.L.U32 R11, R37, 0x10, RZ ;  /* 0x00000010250b7819 */ /* 0x000fe200000006ff */
[----:B------:R-:W-:Y:S01]  /*1310*/  FADD.FTZ R88, R88, -R77 ;  /* 0x8000004d58587221 */ /* 0x000fe20000010000 */
[----:B------:R-:W-:Y:S01]  /*1320*/  SHF.R.U64 R19, R4, 0x10, R5 ;  /* 0x0000001004137819 */ /* 0x000fe20000001205 */
[----:B0-----:R-:W-:Y:S01]  /*1330*/  FMUL.FTZ R90, R9, R90 ;  /* 0x0000005a095a7220 */ /* 0x001fe20000410000 */
[----:B------:R-:W-:Y:S01]  /*1340*/  SHF.L.U32 R89, R89, 0x10, RZ ;  /* 0x0000001059597819 */ /* 0x000fe200000006ff */
[----:B------:R-:W0:Y:S01]  /*1350*/  MUFU.RCP R83, R11 ;  /* 0x0000000b00537308 */ /* 0x000e220000001000 */
[----:B------:R-:W-:Y:S01]  /*1360*/  SHF.L.U32 R4, R16, 0x10, RZ ;  /* 0x0000001010047819 */ /* 0x000fe200000006ff */
[----:B-1----:R-:W-:Y:S01]  /*1370*/  FMUL.FTZ R92, R99, R92 ;  /* 0x0000005c635c7220 */ /* 0x002fe20000410000 */
[----:B------:R-:W-:-:S02]  /*1380*/  SHF.L.U32 R102, R2, 0x10, RZ ;  /* 0x0000001002667819 */ /* 0x000fc400000006ff */
[----:B------:R-:W-:Y:S01]  /*1390*/  SHF.L.U32 R2, R23, 0x10, RZ ;  /* 0x0000001017027819 */ /* 0x000fe200000006ff */
[----:B------:R-:W-:Y:S01]  /*13a0*/  FADD.FTZ R81, R89, -R4 ;  /* 0x8000000459517221 */ /* 0x000fe20000010000 */
[----:B------:R-:W-:Y:S02]  /*13b0*/  SHF.L.U32 R3, R3, 0x10, RZ ;  /* 0x0000001003037819 */ /* 0x000fe400000006ff */
[----:B------:R-:W-:Y:S01]  /*13c0*/  SHF.L.U32 R69, R69, 0x10, RZ ;  /* 0x0000001045457819 */ /* 0x000fe200000006ff */
[----:B------:R-:W-:Y:S01]  /*13d0*/  FMUL.FTZ R0, R81, R0 ;  /* 0x0000000051007220 */ /* 0x000fe20000410000 */
[----:B------:R-:W-:Y:S01]  /*13e0*/  SHF.L.U32 R80, R13, 0x10, RZ ;  /* 0x000000100d507819 */ /* 0x000fe200000006ff */
[----:B------:R-:W-:Y:S01]  /*13f0*/  FADD.FTZ R2, R3, -R2 ;  /* 0x8000000203027221 */ /* 0x000fe20000010000 */
[----:B------:R-:W-:Y:S01]  /*1400*/  SHF.L.U32 R77, R26, 0x10, RZ ;  /* 0x000000101a4d7819 */ /* 0x000fe200000006ff */
[----:B------:R-:W-:Y:S01]  /*1410*/  FMUL.FTZ R3, R68, R69 ;  /* 0x0000004544037220 */ /* 0x000fe20000410000 */
[----:B------:R-:W-:Y:S01]  /*1420*/  SHF.L.U32 R6, R28, 0x10, RZ ;  /* 0x000000101c067819 */ /* 0x000fe200000006ff */
[----:B------:R-:W-:Y:S01]  /*1430*/  FADD.FTZ R86, R105, -R80 ;  /* 0x8000005069567221 */ /* 0x000fe20000010000 */
[----:B------:R-:W-:Y:S01]  /*1440*/  SHF.L.U32 R103, R10, 0x10, RZ ;  /* 0x000000100a677819 */ /* 0x000fe200000006ff */
[----:B------:R-:W-:Y:S01]  /*1450*/  FADD.FTZ R100, R100, -R77 ;  /* 0x8000004d64647221 */ /* 0x000fe20000010000 */
[----:B------:R-:W-:Y:S01]  /*1460*/  SHF.R.U32.HI R7, RZ, 0x10, R7 ;  /* 0x00000010ff077819 */ /* 0x000fe20000011607 */
[----:B------:R-:W-:Y:S01]  /*1470*/  FADD.FTZ R9, RZ, R3 ;  /* 0x00000003ff097221 */ /* 0x000fe20000010000 */
[----:B------:R-:W-:Y:S01]  /*1480*/  SHF.L.U32 R68, R19, 0x10, RZ ;  /* 0x0000001013447819 */ /* 0x000fe200000006ff */
[----:B------:R-:W-:Y:S01]  /*1490*/  FADD.FTZ R80, R103, -R6 ;  /* 0x8000000667507221 */ /* 0x000fe20000010000 */
[----:B------:R-:W-:Y:S01]  /*14a0*/  SHF.R.U32.HI R94, RZ, 0x10, R5 ;  /* 0x00000010ff5e7819 */ /* 0x000fe20000011605 */
[----:B------:R-:W-:Y:S01]  /*14b0*/  FMUL.FTZ R85, R100, R85 ;  /* 0x0000005564557220 */ /* 0x000fe20000410000 */
[----:B------:R-:W-:Y:S01]  /*14c0*/  SHF.L.U32 R5, R35, 0x10, RZ ;  /* 0x0000001023057819 */ /* 0x000fe200000006ff */
[----:B------:R-:W-:Y:S01]  /*14d0*/  FMUL.FTZ R87, R80, R87 ;  /* 0x0000005750577220 */ /* 0x000fe20000410000 */
[----:B------:R-:W-:Y:S01]  /*14e0*/  SHF.L.U32 R21, R21, 0x10, RZ ;  /* 0x0000001015157819 */ /* 0x000fe200000006ff */
        /* <DEDUP_REMOVED lines=8> */
[----:B------:R-:W-:Y:S01]  /*1570*/  FFMA.FTZ R7, R3, R0, RZ ;  /* 0x0000000003077223 */ /* 0x000fe200000100ff */
[----:B------:R-:W-:Y:S01]  /*1580*/  SHF.L.U32 R75, R25, 0x10, RZ ;  /* 0x00000010194b7819 */ /* 0x000fe200000006ff */
[----:B------:R-:W-:Y:S01]  /*1590*/  FMUL.FTZ R101, R18, R93 ;  /* 0x0000005d12657220 */ /* 0x000fe20000410000 */
[----:B------:R-:W-:Y:S01]  /*15a0*/  SHF.L.U32 R4, R33, 0x10, RZ ;  /* 0x0000001021047819 */ /* 0x000fe200000006ff */
[----:B------:R-:W-:Y:S01]  /*15b0*/  FADD.FTZ R78, R78, -R77 ;  /* 0x8000004d4e4e7221 */ /* 0x000fe20000010000 */
[----:B------:R-:W-:Y:S01]  /*15c0*/  SHF.L.U32 R96, R96, 0x10, RZ ;  /* 0x0000001060607819 */ /* 0x000fe200000006ff */
[----:B------:R-:W-:Y:S01]  /*15d0*/  FADD.FTZ R72, R9, R100 ;  /* 0x0000006409487221 */ /* 0x000fe20000010000 */
[----:B------:R-:W-:Y:S01]  /*15e0*/  SHF.L.U32 R94, R94, 0x10, RZ ;  /* 0x000000105e5e7819 */ /* 0x000fe200000006ff */
[----:B------:R-:W-:Y:S01]  /*15f0*/  FFMA.FTZ R18, R100, R87, R7 ;  /* 0x0000005764127223 */ /* 0x000fe20000010007 */
[----:B------:R-:W-:Y:S01]  /*1600*/  SHF.L.U32 R10, R31, 0x10, RZ ;  /* 0x000000101f0a7819 */ /* 0x000fe200000006ff */
[----:B------:R-:W2:Y:S01]  /*1610*/  MUFU.RCP R82, R4 ;  /* 0x0000000400527308 */ /* 0x000ea20000001000 */
[----:B------:R-:W-:Y:S01]  /*1620*/  FADD.FTZ R75, R102, -R75 ;  /* 0x8000004b664b7221 */ /* 0x000fe20000010000 */
[----:B------:R-:W-:Y:S01]  /*1630*/  SHF.L.U32 R97, R97, 0x10, RZ ;  /* 0x0000001061617819 */ /* 0x000fe200000006ff */
[----:B------:R-:W-:Y:S01]  /*1640*/  FMUL.FTZ R102, R5, R96 ;  /* 0x0000006005667220 */ /* 0x000fe20000410000 */
[----:B0-----:R-:W-:Y:S01]  /*1650*/  FMUL.FTZ R83, R78, R83 ;  /* 0x000000534e537220 */ /* 0x001fe20000410000 */
[----:B------:R-:W-:Y:S01]  /*1660*/  FMUL.FTZ R104, R11, R94 ;  /* 0x0000005e0b687220 */ /* 0x000fe20000410000 */
[----:B------:R-:W-:Y:S01]  /*1670*/  FADD.FTZ R7, R72, R99 ;  /* 0x0000006348077221 */ /* 0x000fe20000010000 */
[----:B-1----:R-:W-:Y:S01]  /*1680*/  FFMA.FTZ R5, R99, R92, R18 ;  /* 0x0000005c63057223 */ /* 0x002fe20000010012 */
[----:B------:R0:W1:Y:S01]  /*1690*/  MUFU.RCP R103, R10 ;  /* 0x0000000a00677308 */ /* 0x0000620000001000 */
[----:B------:R-:W-:Y:S01]  /*16a0*/  SHF.L.U32 R70, R30, 0x10, RZ ;  /* 0x000000101e467819 */ /* 0x000fe200000006ff */
[----:B------:R-:W-:Y:S01]  /*16b0*/  FMUL.FTZ R111, R10, R97 ;  /* 0x000000610a6f7220 */ /* 0x000fe20000410000 */
[----:B------:R-:W-:Y:S01]  /*16c0*/  SHF.L.U32 R98, R98, 0x10, RZ ;  /* 0x0000001062627819 */ /* 0x000fe200000006ff */
[----:B---3--:R-:W-:Y:S01]  /*16d0*/  FMUL.FTZ R89, R76, R89 ;  /* 0x000000594c597220 */ /* 0x008fe20000410000 */
[----:B------:R-:W-:Y:S01]  /*16e0*/  SHF.L.U32 R109, R8, 0x10, RZ ;  /* 0x00000010086d7819 */ /* 0x000fe200000006ff */
[----:B------:R-:W-:Y:S01]  /*16f0*/  FFMA.FTZ R8, R104, R83, R5 ;  /* 0x0000005368087223 */ /* 0x000fe20000010005 */
[----:B------:R-:W-:Y:S01]  /*1700*/  SHF.L.U32 R6, R29, 0x10, RZ ;  /* 0x000000101d067819 */ /* 0x000fe200000006ff */
[----:B------:R-:W3:Y:S01]  /*1710*/  MUFU.RCP R84, R70 ;  /* 0x0000004600547308 */ /* 0x000ee20000001000 */
[----:B0-----:R-:W-:Y:S01]  /*1720*/  FADD.FTZ R10, R7, R104 ;  /* 0x00000068070a7221 */ /* 0x001fe20000010000 */
[----:B------:R-:W-:Y:S01]  /*1730*/  FMUL.FTZ R106, R71, R98 ;  /* 0x00000062476a7220 */ /* 0x000fe20000410000 */
[----:B------:R-:W-:Y:S01]  /*1740*/  FFMA.FTZ R5, R101, R90, R8 ;  /* 0x0000005a65057223 */ /* 0x000fe20000010008 */
[----:B------:R-:W-:Y:S01]  /*1750*/  SHF.L.U32 R95, R95, 0x10, RZ ;  /* 0x000000105f5f7819 */ /* 0x000fe200000006ff */
[----:B------:R-:W-:Y:S01]  /*1760*/  FADD.FTZ R7, R10, R101 ;  /* 0x000000650a077221 */ /* 0x000fe20000010000 */
[----:B------:R-:W-:Y:S01]  /*1770*/  FMUL.FTZ R113, R4, R105 ;  /* 0x0000006904717220 */ /* 0x000fe20000410000 */
[----:B------:R-:W-:Y:S01]  /*1780*/  FFMA.FTZ R5, R106, R85, R5 ;  /* 0x000000556a057223 */ /* 0x000fe20000010005 */
[----:B------:R0:W4:Y:S01]  /*1790*/  MUFU.RCP R81, R6 ;  /* 0x0000000600517308 */ /* 0x0001220000001000 */
[----:B------:R-:W-:Y:S01]  /*17a0*/  FADD.FTZ R7, R7, R106 ;  /* 0x0000006a07077221 */ /* 0x000fe20000010000 */
[----:B------:R-:W-:Y:S01]  /*17b0*/  FMUL.FTZ R117, R6, R109 ;  /* 0x0000006d06757220 */ /* 0x000fe20000410000 */
[----:B--2---:R-:W-:Y:S01]  /*17c0*/  FMUL.FTZ R82, R75, R82 ;  /* 0x000000524b527220 */ /* 0x004fe20000410000 */
[----:B------:R-:W-:Y:S01]  /*17d0*/  FFMA.FTZ R4, R102, R89, R5 ;  /* 0x0000005966047223 */ /* 0x000fe20000010005 */
[----:B-1----:R-:W-:Y:S01]  /*17e0*/  FMUL.FTZ R86, R86, R103 ;  /* 0x0000006756567220 */ /* 0x002fe20000410000 */
[----:B------:R-:W-:Y:S01]  /*17f0*/  SHF.L.U32 R107, R107, 0x10, RZ ;  /* 0x000000106b6b7819 */ /* 0x000fe200000006ff */
[----:B------:R-:W-:Y:S01]  /*1800*/  FMUL.FTZ R103, R74, R95 ;  /* 0x0000005f4a677220 */ /* 0x000fe20000410000 */
[----:B------:R-:W-:Y:S01]  /*1810*/  FFMA.FTZ R4, R113, R82, R4 ;  /* 0x0000005271047223 */ /* 0x000fe20000010004 */
[----:B0-----:R-:W-:Y:S01]  /*1820*/  FADD.FTZ R6, R7, R102 ;  /* 0x0000006607067221 */ /* 0x001fe20000010000 */
        /* <DEDUP_REMOVED lines=24> */
.L_x_2601:
[----:B------:R-:W0:Y:S01]  /*19b0*/  SHFL.DOWN PT, R7, R6, 0x10, 0x1f ;  /* 0x0a001f0006077f89 */ /* 0x000e2200000e0000 */
[----:B------:R-:W-:Y:S01]  /*19c0*/  ISETP.NE.AND P3, PT, R91, RZ, PT ;  /* 0x000000ff5b00720c */ /* 0x000fe20003f65270 */
[----:B------:R-:W-:Y:S01]  /*19d0*/  FADD.FTZ R50, R21, R50 ;  /* 0x0000003215327221 */ /* 0x000fe20000010000 */
[----:B------:R-:W-:Y:S01]  /*19e0*/  PLOP3.LUT P0, PT, PT, PT, PT, 0x80, 0x8 ;  /* 0x000000000008781c */ /* 0x000fe20003f0f070 */
[----:B------:R-:W1:Y:S01]  /*19f0*/  SHFL.DOWN PT, R4, R5, 0x10, 0x1f ;  /* 0x0a001f0005047f89 */ /* 0x000e6200000e0000 */
[----:B------:R-:W-:Y:S01]  /*1a00*/  IADD3 R110, PT, PT, R65, 0x1820, RZ ;  /* 0x00001820416e7810 */ /* 0x000fe20007ffe0ff */
[----:B------:R-:W-:Y:S02]  /*1a10*/  IMAD R21, R67, 0x180, R22 ;  /* 0x0000018043157824 */ /* 0x000fe400078e0216 */
        /* <DEDUP_REMOVED lines=78> */
[C-C-:B------:R-:W-:Y:S01]  /*1f00*/  FFMA.FTZ R90, R4.reuse, R90, R5.reuse ;  /* 0x0000005a045a7223 */ /* 0x140fe20000010005 */
[C-C-:B------:R-:W-:Y:S01]  /*1f10*/  FFMA.FTZ R85, R4.reuse, R85, R5.reuse ;  /* 0x0000005504557223 */ /* 0x140fe20000010005 */
[----:B------:R-:W0:Y:S01]  /*1f20*/  F2F.BF16.F32 R0, R0 ;  /* 0x0000000000007304 */ /* 0x000e220000202000 */
[C-C-:B------:R-:W-:Y:S01]  /*1f30*/  FFMA.FTZ R89, R4.reuse, R89, R5.reuse ;  /* 0x0000005904597223 */ /* 0x140fe20000010005 */
[C-C-:B------:R-:W-:Y:S01]  /*1f40*/  FFMA.FTZ R82, R4.reuse, R82, R5.reuse ;  /* 0x0000005204527223 */ /* 0x140fe20000010005 */
[C-C-:B------:R-:W-:Y:S01]  /*1f50*/  FFMA.FTZ R84, R4.reuse, R84, R5.reuse ;  /* 0x0000005404547223 */ /* 0x140fe20000010005 */
[C-C-:B------:R-:W-:Y:S01]  /*1f60*/  FFMA.FTZ R86, R4.reuse, R86, R5.reuse ;  /* 0x0000005604567223 */ /* 0x140fe20000010005 */
[C-C-:B------:R-:W-:Y:S01]  /*1f70*/  FFMA.FTZ R2, R4.reuse, R2, R5.reuse ;  /* 0x0000000204027223 */ /* 0x140fe20000010005 */
[----:B------:R-:W-:Y:S01]  /*1f80*/  FFMA.FTZ R4, R4, R88, R5 ;  /* 0x0000005804047223 */ /* 0x000fe20000010005 */
[----:B------:R-:W-:Y:S01]  /*1f90*/  FADD.FTZ R85, -R85, R106 ;  /* 0x0000006a55557221 */ /* 0x000fe20000010100 */
[----:B------:R-:W1:Y:S01]  /*1fa0*/  F2F.BF16.F32 R6, R6 ;  /* 0x0000000600067304 */ /* 0x000e620000202000 */
[----:B------:R-:W-:Y:S01]  /*1fb0*/  FADD.FTZ R113, -R82, R113 ;  /* 0x0000007152717221 */ /* 0x000fe20000010100 */
[----:B------:R-:W-:Y:S01]  /*1fc0*/  FADD.FTZ R103, -R4, R103 ;  /* 0x0000006704677221 */ /* 0x000fe20000010100 */
[C---:B------:R-:W-:Y:S01]  /*1fd0*/  FMUL.FTZ R8, R20.reuse, R85 ;  /* 0x0000005514087220 */ /* 0x040fe20000410000 */
[----:B------:R-:W-:Y:S01]  /*1fe0*/  FADD.FTZ R89, -R89, R102 ;  /* 0x0000006659597221 */ /* 0x000fe20000010100 */
[----:B------:R-:W-:Y:S01]  /*1ff0*/  FMUL.FTZ R113, R20, R113 ;  /* 0x0000007114717220 */ /* 0x000fe20000410000 */
[----:B------:R-:W-:Y:S01]  /*2000*/  FADD.FTZ R117, -R2, R117 ;  /* 0x0000007502757221 */ /* 0x000fe20000010100 */
[----:B0-----:R-:W-:Y:S01]  /*2010*/  IMAD.WIDE.U32 R4, R0, 0x10000, RZ ;  /* 0x0001000000047825 */ /* 0x001fe200078e00ff */
[----:B------:R0:W2:Y:S03]  /*2020*/  F2F.BF16.F32 R7, R3 ;  /* 0x0000000300077304 */ /* 0x0000a60000202000 */
[----:B------:R-:W-:Y:S01]  /*2030*/  FADD.FTZ R101, -R90, R101 ;  /* 0x000000655a657221 */ /* 0x000fe20000010100 */
[----:B------:R-:W-:Y:S01]  /*2040*/  FADD.FTZ R115, -R84, R115 ;  /* 0x0000007354737221 */ /* 0x000fe20000010100 */
[----:B------:R-:W-:Y:S01]  /*2050*/  FMUL.FTZ R19, R20, R89 ;  /* 0x0000005914137220 */ /* 0x000fe20000410000 */
[----:B------:R-:W-:Y:S01]  /*2060*/  FADD.FTZ R111, -R86, R111 ;  /* 0x0000006f566f7221 */ /* 0x000fe20000010100 */
[C---:B------:R-:W-:Y:S01]  /*2070*/  FMUL.FTZ R117, R20.reuse, R117 ;  /* 0x0000007514757220 */ /* 0x040fe20000410000 */
[----:B------:R-:W-:Y:S01]  /*2080*/  FMUL.FTZ R11, R20, R101 ;  /* 0x00000065140b7220 */ /* 0x000fe20000410000 */
[----:B-1----:R-:W-:Y:S01]  /*2090*/  SHF.L.U32 R6, R6, 0x10, RZ ;  /* 0x0000001006067819 */ /* 0x002fe200000006ff */
[----:B------:R-:W1:Y:S01]  /*20a0*/  F2F.BF16.F32 R9, R9 ;  /* 0x0000000900097304 */ /* 0x000e620000202000 */
[----:B0-----:R-:W0:Y:S01]  /*20b0*/  LDC.64 R2, c[0x0][0x3f0] ;  /* 0x0000fc00ff027b82 */ /* 0x001e220000000a00 */
[C---:B------:R-:W-:Y:S01]  /*20c0*/  FMUL.FTZ R115, R20.reuse, R115 ;  /* 0x0000007314737220 */ /* 0x040fe20000410000 */
[C---:B------:R-:W-:Y:S01]  /*20d0*/  FMUL.FTZ R111, R20.reuse, R111 ;  /* 0x0000006f146f7220 */ /* 0x040fe20000410000 */
[----:B------:R-:W-:Y:S01]  /*20e0*/  FMUL.FTZ R103, R20, R103 ;  /* 0x0000006714677220 */ /* 0x000fe20000410000 */
[----:B------:R-:W-:-:S02]  /*20f0*/  IADD3 R83, PT, PT, R21, 0x80, RZ ;  /* 0x0000008015537810 */ /* 0x000fc40007ffe0ff */
[----:B--2---:R-:W-:Y:S01]  /*2100*/  LOP3.LUT R4, R4, R7, RZ, 0xfc, !PT ;  /* 0x0000000704047212 */ /* 0x004fe200078efcff */
[----:B------:R-:W2:Y:S01]  /*2110*/  F2F.BF16.F32 R8, R8 ;  /* 0x0000000800087304 */ /* 0x000ea20000202000 */
[----:B------:R-:W-:Y:S02]  /*2120*/  IADD3 R85, PT, PT, R21, 0x100, RZ ;  /* 0x0000010015557810 */ /* 0x000fe40007ffe0ff */
[----:B-1----:R-:W-:-:S05]  /*2130*/  LOP3.LUT R5, R6, R5, R9, 0xfe, !PT ;  /* 0x0000000506057212 */ /* 0x002fca00078efe09 */
[----:B------:R-:W1:Y:S01]  /*2140*/  F2F.BF16.F32 R113, R113 ;  /* 0x0000007100717304 */ /* 0x000e620000202000 */
[----:B------:R-:W3:Y:S01]  /*2150*/  LDC.64 R6, c[0x0][0x380] ;  /* 0x0000e000ff067b82 */ /* 0x000ee20000000a00 */
[----:B--2---:R-:W-:-:S06]  /*2160*/  IMAD.WIDE.U32 R8, R8, 0x10000, RZ ;  /* 0x0001000008087825 */ /* 0x004fcc00078e00ff */
[----:B------:R-:W2:Y:S01]  /*2170*/  F2F.BF16.F32 R19, R19 ;  /* 0x0000001300137304 */ /* 0x000ea20000202000 */
[----:B-1----:R-:W-:-:S07]  /*2180*/  SHF.L.U32 R113, R113, 0x10, RZ ;  /* 0x0000001071717819 */ /* 0x002fce00000006ff */
[----:B------:R-:W1:Y:S01]  /*2190*/  F2F.BF16.F32 R18, R115 ;  /* 0x0000007300127304 */ /* 0x000e620000202000 */
[----:B--2---:R-:W-:-:S07]  /*21a0*/  LOP3.LUT R9, R113, R9, R19, 0xfe, !PT ;  /* 0x0000000971097212 */ /* 0x004fce00078efe13 */
[----:B------:R-:W2:Y:S01]  /*21b0*/  F2F.BF16.F32 R117, R117 ;  /* 0x0000007500757304 */ /* 0x000ea20000202000 */
[----:B---3--:R-:W-:-:S04]  /*21c0*/  IADD3 R67, PT, PT, R67, R6, RZ ;  /* 0x0000000643437210 */ /* 0x008fc80007ffe0ff */
[----:B------:R-:W-:Y:S01]  /*21d0*/  ISETP.GE.AND P0, PT, R67, R7, PT ;  /* 0x000000074300720c */ /* 0x000fe20003f06270 */
[----:B-1----:R-:W-:Y:S02]  /*21e0*/  IMAD.WIDE.U32 R18, R18, 0x10000, RZ ;  /* 0x0001000012127825 */ /* 0x002fe400078e00ff */
[----:B------:R-:W1:Y:S01]  /*21f0*/  F2F.BF16.F32 R11, R11 ;  /* 0x0000000b000b7304 */ /* 0x000e620000202000 */
[----:B--2---:R-:W-:-:S07]  /*2200*/  SHF.L.U32 R117, R117, 0x10, RZ ;  /* 0x0000001075757819 */ /* 0x004fce00000006ff */
[----:B------:R-:W2:Y:S01]  /*2210*/  F2F.BF16.F32 R111, R111 ;  /* 0x0000006f006f7304 */ /* 0x000ea20000202000 */
[----:B-1----:R-:W-:-:S07]  /*2220*/  LOP3.LUT R8, R8, R11, RZ, 0xfc, !PT ;  /* 0x0000000b08087212 */ /* 0x002fce00078efcff */
[----:B------:R-:W1:Y:S01]  /*2230*/  F2F.BF16.F32 R103, R103 ;  /* 0x0000006700677304 */ /* 0x000e620000202000 */
[----:B0-----:R-:W-:-:S04]  /*2240*/  IMAD.WIDE.U32 R10, R21, 0x8, R2 ;  /* 0x00000008150a7825 */ /* 0x001fc800078e0002 */
[----:B------:R-:W-:Y:S01]  /*2250*/  IMAD.WIDE.U32 R20, R83, 0x8, R2 ;  /* 0x0000000853147825 */ /* 0x000fe200078e0002 */
[----:B------:R3:W-:Y:S01]  /*2260*/  STG.E.64 desc[UR6][R10.64], R4 ;  /* 0x000000040a007986 */ /* 0x0007e2000c101b06 */
[----:B--2---:R-:W-:Y:S02]  /*2270*/  LOP3.LUT R19, R117, R19, R111, 0xfe, !PT ;  /* 0x0000001375137212 */ /* 0x004fe400078efe6f */
[----:B------:R-:W-:Y:S01]  /*2280*/  IMAD.WIDE.U32 R2, R85, 0x8, R2 ;  /* 0x0000000855027825 */ /* 0x000fe200078e0002 */
[----:B------:R3:W-:Y:S01]  /*2290*/  STG.E.64 desc[UR6][R20.64], R8 ;  /* 0x0000000814007986 */ /* 0x0007e2000c101b06 */
[----:B-1----:R-:W-:-:S05]  /*22a0*/  LOP3.LUT R18, R18, R103, RZ, 0xfc, !PT ;  /* 0x0000006712127212 */ /* 0x002fca00078efcff */
[----:B------:R3:W-:Y:S01]  /*22b0*/  STG.E.64 desc[UR6][R2.64], R18 ;  /* 0x0000001202007986 */ /* 0x0007e2000c101b06 */
        /* <DEDUP_REMOVED lines=20> */
.L_x_2599:
[----:B-----5:R-:W1:Y:S01]  /*2400*/  S2R R9, SR_TID.X ;  /* 0x0000000000097919 */ /* 0x020e620000002100 */
[----:B------:R-:W2:Y:S08]  /*2410*/  S2UR UR4, SR_CTAID.X ;  /* 0x00000000000479c3 */ /* 0x000eb00000002500 */
[----:B------:R-:W3:Y:S08]  /*2420*/  LDC.64 R14, c[0x0][0x3e0] ;  /* 0x0000f800ff0e7b82 */ /* 0x000ef00000000a00 */
[----:B------:R-:W4:Y:S01]  /*2430*/  LDC.64 R16, c[0x0][0x3e8] ;  /* 0x0000fa00ff107b82 */ /* 0x000f220000000a00 */
[----:B--2---:R-:W-:-:S06]  /*2440*/  UIMAD UR4, UR4, 0x180, URZ ;  /* 0x00000180040478a4 */ /* 0x004fcc000f8e02ff */
[----:B-1----:R-:W-:-:S04]  /*2450*/  LOP3.LUT R9, R9, UR4, RZ, 0xfc, !PT ;  /* 0x0000000409097c12 */ /* 0x002fc8000f8efcff */
[C---:B------:R-:W-:Y:S01]  /*2460*/  IADD3 R13, PT, PT, R9.reuse, 0x80, RZ ;  /* 0x00000080090d7810 */ /* 0x040fe20007ffe0ff */
[C---:B---3--:R-:W-:Y:S01]  /*2470*/  IMAD.WIDE.U32 R2, R9.reuse, 0x10, R14 ;  /* 0x0000001009027825 */ /* 0x048fe200078e000e */
[----:B0-----:R-:W-:-:S03]  /*2480*/  IADD3 R19, PT, PT, R9, 0x100, RZ ;  /* 0x0000010009137810 */ /* 0x001fc60007ffe0ff */
[----:B----4-:R-:W-:Y:S01]  /*2490*/  IMAD.WIDE.U32 R8, R9, 0x10, R16 ;  /* 0x0000001009087825 */ /* 0x010fe200078e0010 */
        /* <DEDUP_REMOVED lines=9> */
[----:B------:R-:W-:Y:S01]  /*2530*/  STG.E.128 desc[UR6][R16.64], R56 ;  /* 0x0000003810007986 */ /* 0x000fe2000c101d06 */
[----:B------:R-:W-:Y:S05]  /*2540*/  EXIT ;  /* 0x000000000000794d */ /* 0x000fea0003800000 */
.L_x_2603:
        /* <DEDUP_REMOVED lines=11> */
.L_x_3210:


//--------------------- .text._ZN10layer_norm22ln_bwd_finalize_kernelINS_22Kernel_traits_finalizeILj1536E6__halffS2_fjLj1024ELj4ENS_18Kernel_traits_baseILj1536ES2_fS2_fjLj1024EEEEEEEvNS_9BwdParamsE --------------------------
	.section	.text._ZN10layer_norm22ln_bwd_finalize_kernelINS_22Kernel_traits_finalizeILj1536E6__halffS2_fjLj1024ELj4ENS_18Kernel_traits_baseILj1536ES2_fS2_fjLj1024EEEEEEEvNS_9BwdParamsE,"ax",@progbits
	.align	128
        .global         _ZN10layer_norm22ln_bwd_finalize_kernelINS_22Kernel_traits_finalizeILj1536E6__halffS2_fjLj1024ELj4ENS_18Kernel_traits_baseILj1536ES2_fS2_fjLj1024EEEEEEEvNS_9BwdParamsE
        .type           _ZN10layer_norm22ln_bwd_finalize_kernelINS_22Kernel_traits_finalizeILj1536E6__halffS2_fjLj1024ELj4ENS_18Kernel_traits_baseILj1536ES2_fS2_fjLj1024EEEEEEEvNS_9BwdParamsE,@function
        .size           _ZN10layer_norm22ln_bwd_finalize_kernelINS_22Kernel_traits_finalizeILj1536E6__halffS2_fjLj1024ELj4ENS_18Kernel_traits_baseILj1536ES2_fS2_fjLj1024EEEEEEEvNS_9BwdParamsE,(.L_x_3211 - _ZN10layer_norm22ln_bwd_finalize_kernelINS_22Kernel_traits_finalizeILj1536E6__halffS2_fjLj1024ELj4ENS_18Kernel_traits_baseILj1536ES2_fS2_fjLj1024EEEEEEEvNS_9BwdParamsE)
        .other          _ZN10layer_norm22ln_bwd_finalize_kernelINS_22Kernel_traits_finalizeILj1536E6__halffS2_fjLj1024ELj4ENS_18Kernel_traits_baseILj1536ES2_fS2_fjLj1024EEEEEEEvNS_9BwdParamsE,@"STO_CUDA_ENTRY STV_DEFAULT"
_ZN10layer_norm22ln_bwd_finalize_kernelINS_22Kernel_traits_finalizeILj1536E6__halffS2_fjLj1024ELj4ENS_18Kernel_traits_baseILj1536ES2_fS2_fjLj1024EEEEEEEvNS_9BwdParamsE:
.text._ZN10layer_norm22ln_bwd_finalize_kernelINS_22Kernel_traits_finalizeILj1536E6__halffS2_fjLj1024ELj4ENS_18Kernel_traits_baseILj1536ES2_fS2_fjLj1024EEEEEEEvNS_9BwdParamsE:
        /* <DEDUP_REMOVED lines=37> */
.L_x_2608:
        /* <DEDUP_REMOVED lines=118> */
.L_x_2607:
[----:B------:R-:W-:Y:S05]  /*09b0*/  BSYNC.RECONVERGENT B1 ;  /* 0x0000000000017941 */ /* 0x000fea0003800200 */
.L_x_2606:
        /* <DEDUP_REMOVED lines=65> */
.L_x_2610:
[----:B------:R-:W-:Y:S05]  /*0dd0*/  BSYNC.RECONVERGENT B1 ;  /* 0x0000000000017941 */ /* 0x000fea0003800200 */
.L_x_2609:
        /* <DEDUP_REMOVED lines=37> */
.L_x_2612:
[----:B------:R-:W-:Y:S05]  /*1030*/  BSYNC.RECONVERGENT B1 ;  /* 0x0000000000017941 */ /* 0x000fea0003800200 */
.L_x_2611:
[----:B------:R-:W-:Y:S05]  /*1040*/  @!P1 BRA `(.L_x_2605) ;  /* 0x00000000003c9947 */ /* 0x000fea0003800000 */
[----:B------:R-:W0:Y:S01]  /*1050*/  LDC.64 R6, c[0x0][0x3e0] ;  /* 0x0000f800ff067b82 */ /* 0x000e220000000a00 */
[----:B------:R-:W-:Y:S01]  /*1060*/  IMAD R2, R15, 0x600, R11 ;  /* 0x000006000f027824 */ /* 0x000fe200078e020b */
[----:B------:R-:W-:-:S04]  /*1070*/  IADD3 R24, PT, PT, -R24, RZ, RZ ;  /* 0x000000ff18187210 */ /* 0x000fc80007ffe1ff */
[----:B------:R-:W-:Y:S02]  /*1080*/  IADD3 R11, PT, PT, R13, R2, RZ ;  /* 0x000000020d0b7210 */ /* 0x000fe40007ffe0ff */
[----:B------:R-:W1:Y:S05]  /*1090*/  LDC.64 R8, c[0x0][0x3e8] ;  /* 0x0000fa00ff087b82 */ /* 0x000e6a0000000a00 */
.L_x_2613:
        /* <DEDUP_REMOVED lines=10> */
.L_x_2605:
[----:B------:R-:W-:Y:S05]  /*1140*/  BSYNC.RECONVERGENT B0 ;  /* 0x0000000000007941 */ /* 0x000fea0003800200 */
.L_x_2604:
        /* <DEDUP_REMOVED lines=55> */
.L_x_2614:
        /* <DEDUP_REMOVED lines=12> */
.L_x_3211:


//--------------------- .text._ZN10layer_norm13ln_bwd_kernelINS_13Kernel_traitsI6__halffS2_fjLj1536ELj1ELj1ELj4ELj16ENS_18Kernel_traits_baseILj1536ES2_fS2_fjLj128EEEEEEEvNS_9BwdParamsE --------------------------
	.section	.text._ZN10layer_norm13ln_bwd_kernelINS_13Kernel_traitsI6__halffS2_fjLj1536ELj1ELj1ELj4ELj16ENS_18Kernel_traits_baseILj1536ES2_fS2_fjLj128EEEEEEEvNS_9BwdParamsE,"ax",@progbits
	.align	128
        .global         _ZN10layer_norm13ln_bwd_kernelINS_13Kernel_traitsI6__halffS2_fjLj1536ELj1ELj1ELj4ELj16ENS_18Kernel_traits_baseILj1536ES2_fS2_fjLj128EEEEEEEvNS_9BwdParamsE
        .type           _ZN10layer_norm13ln_bwd_kernelINS_13Kernel_traitsI6__halffS2_fjLj1536ELj1ELj1ELj4ELj16ENS_18Kernel_traits_baseILj1536ES2_fS2_fjLj128EEEEEEEvNS_9BwdParamsE,@function
        .size           _ZN10layer_norm13ln_bwd_kernelINS_13Kernel_traitsI6__halffS2_fjLj1536ELj1ELj1ELj4ELj16ENS_18Kernel_traits_baseILj1536ES2_fS2_fjLj128EEEEEEEvNS_9BwdParamsE,(.L_x_3212 - _ZN10layer_norm13ln_bwd_kernelINS_13Kernel_traitsI6__halffS2_fjLj1536ELj1ELj1ELj4ELj16ENS_18Kernel_traits_baseILj1536ES2_fS2_fjLj128EEEEEEEvNS_9BwdParamsE)
        .other          _ZN10layer_norm13ln_bwd_kernelINS_13Kernel_traitsI6__halffS2_fjLj1536ELj1ELj1ELj4ELj16ENS_18Kernel_traits_baseILj1536ES2_fS2_fjLj128EEEEEEEvNS_9BwdParamsE,@"STO_CUDA_ENTRY STV_DEFAULT"
_ZN10layer_norm13ln_bwd_kernelINS_13Kernel_traitsI6__halffS2_fjLj1536ELj1ELj1ELj4ELj16ENS_18Kernel_traits_baseILj1536ES2_fS2_fjLj128EEEEEEEvNS_9BwdParamsE:
.text._ZN10layer_norm13ln_bwd_kernelINS_13Kernel_traitsI6__halffS2_fjLj1536ELj1ELj1ELj4ELj16ENS_18Kernel_traits_baseILj1536ES2_fS2_fjLj128EEEEEEEvNS_9BwdParamsE:
        /* <DEDUP_REMOVED lines=23> */
[----:B------:R-:W-:Y:S02]  /*0170*/  CS2R R10, SRZ ;  /* 0x00000000000a7805 */ /* 0x000fe4000001ff00 */
[----:B--2---:R-:W-:Y:S02]  /*0180*/  CS2R R4, SRZ ;  /* 0x0000000000047805 */ /* 0x004fe4000001ff00 */
        /* <DEDUP_REMOVED lines=17> */
[----:B------:R-:W-:Y:S01]  /*02a0*/  MOV R0, R3 ;  /* 0x0000000300007202 */ /* 0x000fe20000000f00 */
[----:B------:R-:W-:Y:S01]  /*02b0*/  HFMA2 R46, -RZ, RZ, 0, 0 ;  /* 0x00000000ff2e7431 */ /* 0x000fe200000001ff */
[----:B------:R-:W-:Y:S02]  /*02c0*/  SHF.R.U64 R49, R2, 0x10, R3 ;  /* 0x0000001002317819 */ /* 0x000fe40000001203 */
[----:B------:R-:W-:Y:S02]  /*02d0*/  CS2R R44, SRZ ;  /* 0x00000000002c7805 */ /* 0x000fe4000001ff00 */
[----:B------:R-:W-:Y:S02]  /*02e0*/  PRMT R48, R48, 0x5410, R0 ;  /* 0x0000541030307816 */ /* 0x000fe40000000000 */
        /* <DEDUP_REMOVED lines=9> */
[----:B------:R-:W-:Y:S02]  /*0380*/  SHF.R.U32.HI R4, RZ, 0x10, R3 ;  /* 0x00000010ff047819 */ /* 0x000fe40000011603 */
[----:B------:R-:W-:Y:S02]  /*0390*/  CS2R R30, SRZ ;  /* 0x00000000001e7805 */ /* 0x000fe4000001ff00 */
[----:B------:R-:W-:Y:S02]  /*03a0*/  PRMT R50, R50, 0x5410, R2 ;  /* 0x0000541032327816 */ /* 0x000fe40000000002 */
[----:B------:R-:W-:-:S02]  /*03b0*/  CS2R R32, SRZ ;  /* 0x0000000000207805 */ /* 0x000fc4000001ff00 */
[----:B------:R-:W-:Y:S02]  /*03c0*/  PRMT R90, R90, 0x5410, R0 ;  /* 0x000054105a5a7816 */ /* 0x000fe40000000000 */
[----:B------:R-:W-:Y:S02]  /*03d0*/  CS2R R34, SRZ ;  /* 0x0000000000227805 */ /* 0x000fe4000001ff00 */
[--C-:B------:R-:W-:Y:S01]  /*03e0*/  SHF.R.U64 R51, R36, 0x10, R37.reuse ;  /* 0x0000001024337819 */ /* 0x100fe20000001225 */
[----:B0-----:R-:W-:Y:S01]  /*03f0*/  ULEA UR4, UR5, UR4, 0x18 ;  /* 0x0000000405047291 */ /* 0x001fe2000f8ec0ff */
[----:B------:R-:W-:Y:S02]  /*0400*/  SHF.R.U32.HI R5, RZ, 0x10, R37 ;  /* 0x00000010ff057819 */ /* 0x000fe40000011625 */
[----:B------:R-:W-:Y:S02]  /*0410*/  CS2R R36, SRZ ;  /* 0x0000000000247805 */ /* 0x000fe4000001ff00 */
[----:B------:R-:W-:-:S02]  /*0420*/  MOV R52, R38 ;  /* 0x0000002600347202 */ /* 0x000fc40000000f00 */
[----:B------:R-:W-:Y:S02]  /*0430*/  MOV R3, R39 ;  /* 0x0000002700037202 */ /* 0x000fe40000000f00 */
[--C-:B------:R-:W-:Y:S02]  /*0440*/  SHF.R.U64 R89, R38, 0x10, R39.reuse ;  /* 0x0000001026597819 */ /* 0x100fe40000001227 */
[----:B------:R-:W-:Y:S02]  /*0450*/  SHF.R.U32.HI R6, RZ, 0x10, R39 ;  /* 0x00000010ff067819 */ /* 0x000fe40000011627 */
[----:B------:R-:W-:Y:S02]  /*0460*/  CS2R R38, SRZ ;  /* 0x0000000000267805 */ /* 0x000fe4000001ff00 */
[--C-:B------:R-:W-:Y:S02]  /*0470*/  SHF.R.U64 R91, R18, 0x10, R19.reuse ;  /* 0x00000010125b7819 */ /* 0x100fe40000001213 */
[----:B------:R-:W-:-:S02]  /*0480*/  SHF.R.U32.HI R0, RZ, 0x10, R19 ;  /* 0x00000010ff007819 */ /* 0x000fc40000011613 */
[--C-:B------:R-:W-:Y:S02]  /*0490*/  SHF.R.U64 R92, R16, 0x10, R17.reuse ;  /* 0x00000010105c7819 */ /* 0x100fe40000001211 */
[----:B------:R-:W-:Y:S02]  /*04a0*/  SHF.R.U32.HI R2, RZ, 0x10, R17 ;  /* 0x00000010ff027819 */ /* 0x000fe40000011611 */
[----:B------:R-:W-:Y:S02]  /*04b0*/  PRMT R49, R49, 0x5410, R4 ;  /* 0x0000541031317816 */ /* 0x000fe40000000004 */
[----:B------:R-:W-:Y:S02]  /*04c0*/  PRMT R51, R51, 0x5410, R5 ;  /* 0x0000541033337816 */ /* 0x000fe40000000005 */
[----:B------:R-:W-:Y:S02]  /*04d0*/  PRMT R52, R52, 0x5410, R3 ;  /* 0x0000541034347816 */ /* 0x000fe40000000003 */
[----:B------:R-:W-:-:S02]  /*04e0*/  PRMT R89, R89, 0x5410, R6 ;  /* 0x0000541059597816 */ /* 0x000fc40000000006 */
[----:B------:R-:W-:Y:S02]  /*04f0*/  PRMT R91, R91, 0x5410, R0 ;  /* 0x000054105b5b7816 */ /* 0x000fe40000000000 */
[----:B------:R-:W-:Y:S02]  /*0500*/  PRMT R92, R92, 0x5410, R2 ;  /* 0x000054105c5c7816 */ /* 0x000fe40000000002 */
[----:B------:R-:W-:Y:S02]  /*0510*/  PLOP3.LUT P2, PT, PT, PT, PT, 0x8, 0x80 ;  /* 0x000000000080781c */ /* 0x000fe40003f4e170 */
[----:B------:R-:W-:Y:S02]  /*0520*/  MOV R23, RZ ;  /* 0x000000ff00177202 */ /* 0x000fe40000000f00 */
[----:B------:R-:W-:-:S09]  /*0530*/  MOV R47, UR4 ;  /* 0x00000004002f7c02 */ /* 0x000fd20008000f00 */
.L_x_2620:
        /* <DEDUP_REMOVED lines=15> */
[----:B-1----:R-:W-:-:S04]  /*0630*/  @!P0 IMAD.WIDE.U32 R72, R57, 0x8, R2 ;  /* 0x0000000839488825 */ /* 0x002fc800078e0002 */
[--C-:B------:R-:W-:Y:S02]  /*0640*/  @!P0 IMAD.WIDE.U32 R60, R9, 0x8, R2.reuse ;  /* 0x00000008093c8825 */ /* 0x100fe400078e0002 */
[----:B------:R-:W4:Y:S02]  /*0650*/  @!P0 LDG.E.64 R72, desc[UR6][R72.64] ;  /* 0x0000000648488981 */ /* 0x000f24000c1e1b00 */
[----:B------:R-:W-:Y:S02]  /*0660*/  @!P0 IMAD.WIDE.U32 R78, R7, 0x8, R2 ;  /* 0x00000008074e8825 */ /* 0x000fe400078e0002 */
[----:B------:R-:W4:Y:S01]  /*0670*/  @!P0 LDG.E.64 R60, desc[UR6][R60.64] ;  /* 0x000000063c3c8981 */ /* 0x000f22000c1e1b00 */
[----:B------:R-:W1:Y:S01]  /*0680*/  @P0 LDC.64 R2, c[0x0][0x398] ;  /* 0x0000e600ff020b82 */ /* 0x000e620000000a00 */
[--C-:B0-----:R-:W-:Y:S02]  /*0690*/  @!P0 IMAD.WIDE.U32 R4, R57, 0x10, R12.reuse ;  /* 0x0000001039048825 */ /* 0x101fe400078e000c */
[----:B------:R-:W4:Y:S02]  /*06a0*/  @!P0 LDG.E.64 R78, desc[UR6][R78.64] ;  /* 0x000000064e4e8981 */ /* 0x000f24000c1e1b00 */
[----:B------:R-:W-:-:S04]  /*06b0*/  @!P0 IMAD.WIDE.U32 R8, R9, 0x10, R12 ;  /* 0x0000001009088825 */ /* 0x000fc800078e000c */
[----:B------:R-:W-:Y:S02]  /*06c0*/  @!P0 IMAD.WIDE.U32 R12, R7, 0x10, R12 ;  /* 0x00000010070c8825 */ /* 0x000fe400078e000c */
[----:B------:R-:W5:Y:S04]  /*06d0*/  @!P0 LDG.E.128 R4, desc[UR6][R4.64] ;  /* 0x0000000604048981 */ /* 0x000f68000c1e1d00 */
[----:B------:R-:W5:Y:S04]  /*06e0*/  @!P0 LDG.E.128 R8, desc[UR6][R8.64] ;  /* 0x0000000608088981 */ /* 0x000f68000c1e1d00 */
[----:B------:R-:W5:Y:S01]  /*06f0*/  @!P0 LDG.E.128 R12, desc[UR6][R12.64] ;  /* 0x000000060c0c8981 */ /* 0x000f62000c1e1d00 */
[C---:B------:R-:W-:Y:S01]  /*0700*/  @P0 IADD3 R55, PT, PT, R57.reuse, 0x80, RZ ;  /* 0x0000008039370810 */ /* 0x040fe20007ffe0ff */
[C---:B---3--:R-:W-:Y:S01]  /*0710*/  @P0 IMAD.WIDE.U32 R68, R57.reuse, 0x8, R64 ;  /* 0x0000000839440825 */ /* 0x048fe200078e0040 */
[----:B------:R-:W-:-:S03]  /*0720*/  @P0 IADD3 R53, PT, PT, R57, 0x100, RZ ;  /* 0x0000010039350810 */ /* 0x000fc60007ffe0ff */
[----:B------:R-:W-:-:S04]  /*0730*/  @P0 IMAD.WIDE.U32 R66, R55, 0x8, R64 ;  /* 0x0000000837420825 */ /* 0x000fc800078e0040 */
[----:B------:R-:W-:-:S04]  /*0740*/  @P0 IMAD.WIDE.U32 R64, R53, 0x8, R64 ;  /* 0x0000000835400825 */ /* 0x000fc800078e0040 */
[----:B-1----:R-:W-:-:S04]  /*0750*/  @P0 IMAD.WIDE.U32 R56, R57, 0x10, R2 ;  /* 0x0000001039380825 */ /* 0x002fc800078e0002 */
[----:B------:R-:W-:-:S04]  /*0760*/  @P0 IMAD.WIDE.U32 R54, R55, 0x10, R2 ;  /* 0x0000001037360825 */ /* 0x000fc800078e0002 */
[----:B------:R-:W-:Y:S01]  /*0770*/  @P0 IMAD.WIDE.U32 R2, R53, 0x10, R2 ;  /* 0x0000001035020825 */ /* 0x000fe200078e0002 */
[----:B------:R-:W4:Y:S04]  /*0780*/  @P0 LDG.E.64 R72, desc[UR6][R68.64] ;  /* 0x0000000644480981 */ /* 0x000f28000c1e1b00 */
[----:B------:R-:W3:Y:S04]  /*0790*/  @P0 LDG.E.64 R60, desc[UR6][R66.64] ;  /* 0x00000006423c0981 */ /* 0x000ee8000c1e1b00 */
[----:B------:R-:W3:Y:S04]  /*07a0*/  @P0 LDG.E.64 R78, desc[UR6][R64.64] ;  /* 0x00000006404e0981 */ /* 0x000ee8000c1e1b00 */
[----:B------:R-:W5:Y:S04]  /*07b0*/  @P0 LDG.E.128 R4, desc[UR6][R56.64] ;  /* 0x0000000638040981 */ /* 0x000f68000c1e1d00 */
[----:B------:R-:W5:Y:S04]  /*07c0*/  @P0 LDG.E.128 R8, desc[UR6][R54.64] ;  /* 0x0000000636080981 */ /* 0x000f68000c1e1d00 */
[----:B------:R-:W5:Y:S01]  /*07d0*/  @P0 LDG.E.128 R12, desc[UR6][R2.64] ;  /* 0x00000006020c0981 */ /* 0x000f62000c1e1d00 */
[----:B--2---:R-:W-:-:S05]  /*07e0*/  IMAD.WIDE R58, R22, 0x4, R58 ;  /* 0x00000004163a7825 */ /* 0x004fca00078e023a */
[----:B------:R0:W5:Y:S01]  /*07f0*/  LDG.E R53, desc[UR6][R58.64] ;  /* 0x000000063a357981 */ /* 0x000162000c1e1900 */
[----:B----4-:R-:W-:Y:S02]  /*0800*/  MOV R0, R72 ;  /* 0x0000004800007202 */ /* 0x010fe40000000f00 */
[----:B------:R-:W-:-:S04]  /*0810*/  MOV R63, R73 ;  /* 0x00000049003f7202 */ /* 0x000fc80000000f00 */
[----:B------:R-:W-:Y:S02]  /*0820*/  PRMT R82, R0, 0x5410, R63 ;  /* 0x0000541000527816 */ /* 0x000fe4000000003f */
[----:B---3--:R-:W-:Y:S02]  /*0830*/  MOV R0, R60 ;  /* 0x0000003c00007202 */ /* 0x008fe40000000f00 */
[----:B------:R-:W-:Y:S02]  /*0840*/  MOV R63, R61 ;  /* 0x0000003d003f7202 */ /* 0x000fe40000000f00 */
[----:B------:R-:W-:Y:S02]  /*0850*/  MOV R64, R78 ;  /* 0x0000004e00407202 */ /* 0x000fe40000000f00 */
[----:B0-----:R-:W-:Y:S02]  /*0860*/  MOV R58, R79 ;  /* 0x0000004f003a7202 */ /* 0x001fe40000000f00 */
[----:B------:R-:W-:-:S02]  /*0870*/  PRMT R83, R0, 0x5410, R63 ;  /* 0x0000541000537816 */ /* 0x000fc4000000003f */
[----:B------:R-:W-:Y:S01]  /*0880*/  PRMT R84, R64, 0x5410, R58 ;  /* 0x0000541040547816 */ /* 0x000fe2000000003a */
[----:B------:R-:W-:Y:S06]  /*0890*/  @P0 BRA `(.L_x_2616) ;  /* 0x00000004009c0947 */ /* 0x000fec0003800000 */
[--C-:B-----5:R-:W-:Y:S01]  /*08a0*/  FADD.FTZ R66, R9, -R62.reuse ;  /* 0x8000003e09427221 */ /* 0x120fe20000010000 */
[--C-:B------:R-:W-:Y:S01]  /*08b0*/  FADD.FTZ R2, R10, -R62.reuse ;  /* 0x8000003e0a027221 */ /* 0x100fe20000010000 */
[--C-:B------:R-:W-:Y:S01]  /*08c0*/  FADD.FTZ R68, R7, -R62.reuse ;  /* 0x8000003e07447221 */ /* 0x100fe20000010000 */
[----:B------:R-:W-:Y:S01]  /*08d0*/  SHF.R.U64 R9, R72, 0x10, R73 ;  /* 0x0000001048097819 */ /* 0x000fe20000001249 */
        /* <DEDUP_REMOVED lines=8> */
[----:B------:R-:W-:Y:S01]  /*0960*/  HADD2.F32 R6, -RZ, R82.H1_H1 ;  /* 0x30000052ff067230 */ /* 0x000fe20000004100 */
[----:B------:R-:W-:Y:S01]  /*0970*/  SHF.R.U32.HI R73, RZ, 0x10, R73 ;  /* 0x00000010ff497819 */ /* 0x000fe20000011649 */
[----:B------:R-:W-:Y:S02]  /*0980*/  HADD2.F32 R82, -RZ, R49.H0_H0 ;  /* 0x20000031ff527230 */ /* 0x000fe40000004100 */
[----:B------:R-:W-:Y:S01]  /*0990*/  FMUL.FTZ R3, R84, R7 ;  /* 0x0000000754037220 */ /* 0x000fe20000410000 */
[----:B------:R-:W-:Y:S02]  /*09a0*/  HADD2.F32 R9, -RZ, R9.H0_H0 ;  /* 0x20000009ff097230 */ /* 0x000fe40000004100 */
[----:B------:R-:W-:Y:S01]  /*09b0*/  FMUL.FTZ R0, R53, R0 ;  /* 0x0000000035007220 */ /* 0x000fe20000410000 */
[----:B------:R-:W-:-:S02]  /*09c0*/  HADD2.F32 R55, -RZ, R48.H1_H1 ;  /* 0x30000030ff377230 */ /* 0x000fc40000004100 */
[C---:B------:R-:W-:Y:S01]  /*09d0*/  FMUL.FTZ R75, R53.reuse, R56 ;  /* 0x00000038354b7220 */ /* 0x040fe20000410000 */
[--C-:B------:R-:W-:Y:S01]  /*09e0*/  SHF.R.U64 R60, R60, 0x10, R61.reuse ;  /* 0x000000103c3c7819 */ /* 0x100fe2000000123d */
[----:B------:R-:W-:Y:S01]  /*09f0*/  FMUL.FTZ R71, R82, R9 ;  /* 0x0000000952477220 */ /* 0x000fe20000410000 */
[----:B------:R-:W-:Y:S01]  /*0a00*/  SHF.R.U32.HI R72, RZ, 0x10, R61 ;  /* 0x00000010ff487819 */ /* 0x000fe2000001163d */
[----:B------:R-:W-:Y:S01]  /*0a10*/  FADD.FTZ R56, RZ, R3 ;  /* 0x00000003ff387221 */ /* 0x000fe20000010000 */
[--C-:B------:R-:W-:Y:S01]  /*0a20*/  FADD.FTZ R76, R14, -R62.reuse ;  /* 0x8000003e0e4c7221 */ /* 0x100fe20000010000 */
[C---:B------:R-:W-:Y:S01]  /*0a30*/  FMUL.FTZ R70, R53.reuse, R70 ;  /* 0x0000004635467220 */ /* 0x040fe20000410000 */
[----:B------:R-:W-:Y:S01]  /*0a40*/  FFMA.FTZ R61, R0, R3, RZ ;  /* 0x00000003003d7223 */ /* 0x000fe200000100ff */
[----:B------:R-:W-:Y:S02]  /*0a50*/  HADD2.F32 R14, -RZ, R49.H1_H1 ;  /* 0x30000031ff0e7230 */ /* 0x000fe40000004100 */
[--C-:B------:R-:W-:Y:S01]  /*0a60*/  FADD.FTZ R74, R12, -R62.reuse ;  /* 0x8000003e0c4a7221 */ /* 0x100fe20000010000 */
[----:B------:R-:W-:Y:S01]  /*0a70*/  HADD2.F32 R73, -RZ, R73.H0_H0 ;  /* 0x20000049ff497230 */ /* 0x000fe20000004100 */
[--C-:B------:R-:W-:Y:S01]  /*0a80*/  SHF.R.U64 R63, R78, 0x10, R79.reuse ;  /* 0x000000104e3f7819 */ /* 0x100fe2000000124f */
[----:B------:R-:W-:Y:S01]  /*0a90*/  FMUL.FTZ R67, R53, R2 ;  /* 0x0000000235437220 */ /* 0x000fe20000410000 */
[----:B------:R-:W-:Y:S01]  /*0aa0*/  SHF.R.U32.HI R4, RZ, 0x10, R79 ;  /* 0x00000010ff047819 */ /* 0x000fe2000001164f */
[--C-:B------:R-:W-:Y:S01]  /*0ab0*/  FADD.FTZ R80, R8, -R62.reuse ;  /* 0x8000003e08507221 */ /* 0x100fe20000010000 */
[--C-:B------:R-:W-:Y:S01]  /*0ac0*/  FADD.FTZ R12, R13, -R62.reuse ;  /* 0x8000003e0d0c7221 */ /* 0x100fe20000010000 */
[----:B------:R-:W-:Y:S01]  /*0ad0*/  FMUL.FTZ R2, R55, R6 ;  /* 0x0000000637027220 */ /* 0x000fe20000410000 */
[----:B------:R-:W-:Y:S01]  /*0ae0*/  FADD.FTZ R79, R56, R71 ;  /* 0x00000047384f7221 */ /* 0x000fe20000010000 */
[----:B------:R-:W-:Y:S01]  /*0af0*/  FADD.FTZ R62, R15, -R62 ;  /* 0x8000003e0f3e7221 */ /* 0x000fe20000010000 */
[----:B------:R-:W-:Y:S01]  /*0b00*/  FMUL.FTZ R69, R53, R58 ;  /* 0x0000003a35457220 */ /* 0x000fe20000410000 */
[----:B------:R-:W-:Y:S01]  /*0b10*/  FFMA.FTZ R56, R70, R71, R61 ;  /* 0x0000004746387223 */ /* 0x000fe2000001003d */
[----:B------:R-:W-:-:S02]  /*0b20*/  HADD2.F32 R8, -RZ, R83.H0_H0 ;  /* 0x20000053ff087230 */ /* 0x000fc40000004100 */
[----:B------:R-:W-:Y:S01]  /*0b30*/  FMUL.FTZ R55, R14, R73 ;  /* 0x000000490e377220 */ /* 0x000fe20000410000 */
[----:B------:R-:W-:Y:S02]  /*0b40*/  HADD2.F32 R15, -RZ, R50.H0_H0 ;  /* 0x20000032ff0f7230 */ /* 0x000fe40000004100 */
[----:B------:R-:W-:Y:S01]  /*0b50*/  FADD.FTZ R14, R79, R2 ;  /* 0x000000024f0e7221 */ /* 0x000fe20000010000 */
[----:B------:R-:W-:Y:S01]  /*0b60*/  FMUL.FTZ R68, R53, R68 ;  /* 0x0000004435447220 */ /* 0x000fe20000410000 */
[----:B------:R-:W-:Y:S01]  /*0b70*/  FFMA.FTZ R61, R69, R2, R56 ;  /* 0x00000002453d7223 */ /* 0x000fe20000010038 */
[----:B------:R-:W-:Y:S02]  /*0b80*/  HADD2.F32 R59, -RZ, R51.H0_H0 ;  /* 0x20000033ff3b7230 */ /* 0x000fe40000004100 */
[----:B------:R-:W-:Y:S01]  /*0b90*/  FMUL.FTZ R58, R15, R8 ;  /* 0x000000080f3a7220 */ /* 0x000fe20000410000 */
[----:B------:R-:W-:Y:S02]  /*0ba0*/  HADD2.F32 R60, -RZ, R60.H0_H0 ;  /* 0x2000003cff3c7230 */ /* 0x000fe40000004100 */
[----:B------:R-:W-:Y:S01]  /*0bb0*/  FADD.FTZ R15, R14, R55 ;  /* 0x000000370e0f7221 */ /* 0x000fe20000010000 */
[----:B------:R-:W-:Y:S01]  /*0bc0*/  FMUL.FTZ R65, R53, R80 ;  /* 0x0000005035417220 */ /* 0x000fe20000410000 */
[----:B------:R-:W-:Y:S01]  /*0bd0*/  FFMA.FTZ R14, R68, R55, R61 ;  /* 0x00000037440e7223 */ /* 0x000fe2000001003d */
[----:B------:R-:W-:-:S02]  /*0be0*/  HADD2.F32 R64, -RZ, R83.H1_H1 ;  /* 0x30000053ff407230 */ /* 0x000fc40000004100 */
[----:B------:R-:W-:Y:S01]  /*0bf0*/  FADD.FTZ R56, R15, R58 ;  /* 0x0000003a0f387221 */ /* 0x000fe20000010000 */
[----:B------:R-:W-:Y:S02]  /*0c00*/  HADD2.F32 R13, -RZ, R50.H1_H1 ;  /* 0x30000032ff0d7230 */ /* 0x000fe40000004100 */
[----:B------:R-:W-:Y:S01]  /*0c10*/  FMUL.FTZ R66, R53, R66 ;  /* 0x0000004235427220 */ /* 0x000fe20000410000 */
[----:B------:R-:W-:Y:S01]  /*0c20*/  FMUL.FTZ R59, R59, R60 ;  /* 0x0000003c3b3b7220 */ /* 0x000fe20000410000 */
        /* <DEDUP_REMOVED lines=17> */
[C---:B------:R-:W-:Y:S01]  /*0d40*/  FMUL.FTZ R12, R53.reuse, R12 ;  /* 0x0000000c350c7220 */ /* 0x040fe20000410000 */
[----:B------:R-:W-:Y:S01]  /*0d50*/  FMUL.FTZ R61, R78, R63 ;  /* 0x0000003f4e3d7220 */ /* 0x000fe20000410000 */
[----:B------:R-:W-:Y:S01]  /*0d60*/  FADD.FTZ R82, R82, R57 ;  /* 0x0000003952527221 */ /* 0x000fe20000010000 */
[----:B------:R-:W-:Y:S01]  /*0d70*/  FFMA.FTZ R11, R74, R57, R11 ;  /* 0x000000394a0b7223 */ /* 0x000fe2000001000b */
[----:B------:R-:W-:Y:S02]  /*0d80*/  HADD2.F32 R5, -RZ, R89.H1_H1 ;  /* 0x30000059ff057230 */ /* 0x000fe40000004100 */
[C---:B------:R-:W-:Y:S01]  /*0d90*/  FMUL.FTZ R76, R53.reuse, R76 ;  /* 0x0000004c354c7220 */ /* 0x040fe20000410000 */
        /* <DEDUP_REMOVED lines=23> */
.L_x_2616:
[----:B------:R-:W-:Y:S01]  /*0f10*/  HADD2.F32 R56, -RZ, R49.H1_H1 ;  /* 0x30000031ff387230 */ /* 0x000fe20000004100 */
[--C-:B------:R-:W-:Y:S01]  /*0f20*/  SHF.R.U64 R3, R72, 0x10, R73.reuse ;  /* 0x0000001048037819 */ /* 0x100fe20000001249 */
[----:B------:R-:W-:Y:S01]  /*0f30*/  HADD2.F32 R59, -RZ, R51.H0_H0 ;  /* 0x20000033ff3b7230 */ /* 0x000fe20000004100 */
[----:B------:R-:W-:Y:S01]  /*0f40*/  SHF.R.U32.HI R57, RZ, 0x10, R73 ;  /* 0x00000010ff397819 */ /* 0x000fe20000011649 */
[----:B------:R-:W-:Y:S01]  /*0f50*/  HADD2.F32 R73, -RZ, R20.H0_H0 ;  /* 0x20000014ff497230 */ /* 0x000fe20000004100 */
[----:B------:R-:W0:Y:S01]  /*0f60*/  MUFU.RCP R68, R56 ;  /* 0x0000003800447308 */ /* 0x000e220000001000 */
[--C-:B------:R-:W-:Y:S01]  /*0f70*/  HADD2.F32 R72, -RZ, R90.reuse.H0_H0 ;  /* 0x2000005aff487230 */ /* 0x100fe20000004100 */
[----:B------:R-:W-:Y:S01]  /*0f80*/  SHF.R.U64 R60, R60, 0x10, R61 ;  /* 0x000000103c3c7819 */ /* 0x000fe2000000123d */
[----:B------:R-:W-:Y:S02]  /*0f90*/  HADD2.F32 R74, -RZ, R90.H1_H1 ;  /* 0x3000005aff4a7230 */ /* 0x000fe40000004100 */
[----:B-----5:R-:W-:Y:S01]  /*0fa0*/  FADD.FTZ R73, -R73, R4 ;  /* 0x0000000449497221 */ /* 0x020fe20000010100 */
[----:B------:R-:W-:-:S02]  /*0fb0*/  HADD2.F32 R75, -RZ, R21.H0_H0 ;  /* 0x20000015ff4b7230 */ /* 0x000fc40000004100 */
[----:B------:R-:W-:Y:S01]  /*0fc0*/  FADD.FTZ R71, -R72, R5 ;  /* 0x0000000548477221 */ /* 0x000fe20000010100 */
[--C-:B------:R-:W-:Y:S01]  /*0fd0*/  HADD2.F32 R64, -RZ, R48.reuse.H0_H0 ;  /* 0x20000030ff407230 */ /* 0x100fe20000004100 */
[----:B------:R-:W1:Y:S01]  /*0fe0*/  MUFU.RCP R66, R59 ;  /* 0x0000003b00427308 */ /* 0x000e620000001000 */
[----:B------:R-:W-:Y:S02]  /*0ff0*/  HADD2.F32 R4, -RZ, R51.H1_H1 ;  /* 0x30000033ff047230 */ /* 0x000fe40000004100 */
[----:B------:R-:W-:Y:S01]  /*1000*/  FADD.FTZ R7, -R74, R7 ;  /* 0x000000074a077221 */ /* 0x000fe20000010100 */
[----:B------:R-:W-:Y:S02]  /*1010*/  HADD2.F32 R2, -RZ, R49.H0_H0 ;  /* 0x20000031ff027230 */ /* 0x000fe40000004100 */
[----:B------:R-:W-:Y:S01]  /*1020*/  FADD.FTZ R72, -R75, R6 ;  /* 0x000000064b487221 */ /* 0x000fe20000010100 */
[----:B------:R-:W-:Y:S01]  /*1030*/  HADD2.F32 R55, -RZ, R48.H1_H1 ;  /* 0x30000030ff377230 */ /* 0x000fe20000004100 */
[----:B------:R-:W-:Y:S01]  /*1040*/  SHF.R.U32.HI R62, RZ, 0x10, R61 ;  /* 0x00000010ff3e7819 */ /* 0x000fe2000001163d */
[----:B------:R-:W-:Y:S01]  /*1050*/  HADD2.F32 R74, -RZ, R91.H0_H0 ;  /* 0x2000005bff4a7230 */ /* 0x000fe20000004100 */
[----:B------:R-:W2:Y:S01]  /*1060*/  MUFU.RCP R0, R64 ;  /* 0x0000004000007308 */ /* 0x000ea20000001000 */
[----:B------:R-:W-:-:S02]  /*1070*/  HADD2.F32 R5, -RZ, R52.H0_H0 ;  /* 0x20000034ff057230 */ /* 0x000fc40000004100 */
[----:B0-----:R-:W-:Y:S01]  /*1080*/  FMUL.FTZ R68, R7, R68 ;  /* 0x0000004407447220 */ /* 0x001fe20000410000 */
[----:B------:R-:W-:Y:S02]  /*1090*/  HADD2.F32 R58, -RZ, R50.H0_H0 ;  /* 0x20000032ff3a7230 */ /* 0x000fe40000004100 */
[----:B------:R-:W-:Y:S01]  /*10a0*/  FADD.FTZ R9, -R74, R9 ;  /* 0x000000094a097221 */ /* 0x000fe20000010100 */
[----:B------:R-:W-:Y:S01]  /*10b0*/  HADD2.F32 R77, -RZ, R18.H0_H0 ;  /* 0x20000012ff4d7230 */ /* 0x000fe20000004100 */
[----:B------:R-:W-:Y:S01]  /*10c0*/  SHF.R.U64 R63, R78, 0x10, R79 ;  /* 0x000000104e3f7819 */ /* 0x000fe2000000124f */
[----:B------:R-:W-:Y:S01]  /*10d0*/  HADD2.F32 R75, -RZ, R19.H0_H0 ;  /* 0x20000013ff4b7230 */ /* 0x000fe20000004100 */
[----:B------:R-:W0:Y:S01]  /*10e0*/  MUFU.RCP R6, R4 ;  /* 0x0000000400067308 */ /* 0x000e220000001000 */
[----:B------:R-:W-:Y:S02]  /*10f0*/  HADD2.F32 R76, -RZ, R91.H1_H1 ;  /* 0x3000005bff4c7230 */ /* 0x000fe40000004100 */
[----:B------:R-:W-:Y:S01]  /*1100*/  FADD.FTZ R8, -R77, R8 ;  /* 0x000000084d087221 */ /* 0x000fe20000010100 */
[----:B------:R-:W-:-:S02]  /*1110*/  HADD2.F32 R7, -RZ, R82.H0_H0 ;  /* 0x20000052ff077230 */ /* 0x000fc40000004100 */
[----:B------:R-:W-:Y:S01]  /*1120*/  FADD.FTZ R10, -R75, R10 ;  /* 0x0000000a4b0a7221 */ /* 0x000fe20000010100 */
[----:B------:R-:W-:Y:S02]  /*1130*/  HADD2.F32 R77, -RZ, R16.H0_H0 ;  /* 0x20000010ff4d7230 */ /* 0x000fe40000004100 */
[----:B------:R-:W-:Y:S01]  /*1140*/  FADD.FTZ R75, -R76, R11 ;  /* 0x0000000b4c4b7221 */ /* 0x000fe20000010100 */
[----:B-1----:R-:W-:Y:S01]  /*1150*/  FMUL.FTZ R66, R9, R66 ;  /* 0x0000004209427220 */ /* 0x002fe20000410000 */
[----:B------:R-:W1:Y:S01]  /*1160*/  MUFU.RCP R70, R2 ;  /* 0x0000000200467308 */ /* 0x000e620000001000 */
[----:B------:R-:W-:Y:S02]  /*1170*/  HADD2.F32 R76, -RZ, R92.H0_H0 ;  /* 0x2000005cff4c7230 */ /* 0x000fe40000004100 */
[----:B--2---:R-:W-:Y:S01]  /*1180*/  FMUL.FTZ R0, R73, R0 ;  /* 0x0000000049007220 */ /* 0x004fe20000410000 */
[----:B------:R-:W-:Y:S01]  /*1190*/  HADD2.F32 R81, -RZ, R17.H0_H0 ;  /* 0x20000011ff517230 */ /* 0x000fe20000004100 */
[----:B------:R-:W-:Y:S01]  /*11a0*/  SHF.R.U32.HI R54, RZ, 0x10, R79 ;  /* 0x00000010ff367819 */ /* 0x000fe2000001164f */
[----:B------:R-:W-:-:S02]  /*11b0*/  HADD2.F32 R9, -RZ, R3.H0_H0 ;  /* 0x20000003ff097230 */ /* 0x000fc40000004100 */
[----:B------:R-:W-:Y:S01]  /*11c0*/  FMUL.FTZ R3, R64, R7 ;  /* 0x0000000740037220 */ /* 0x000fe20000410000 */
[----:B------:R-:W-:Y:S01]  /*11d0*/  HADD2.F32 R11, -RZ, R89.H0_H0 ;  /* 0x20000059ff0b7230 */ /* 0x000fe20000004100 */
[----:B------:R2:W3:Y:S01]  /*11e0*/  MUFU.RCP R69, R55 ;  /* 0x0000003700457308 */ /* 0x0004e20000001000 */
[----:B------:R-:W-:Y:S02]  /*11f0*/  HADD2.F32 R61, -RZ, R50.H1_H1 ;  /* 0x30000032ff3d7230 */ /* 0x000fe40000004100 */
[----:B0-----:R-:W-:Y:S01]  /*1200*/  FMUL.FTZ R75, R75, R6 ;  /* 0x000000064b4b7220 */ /* 0x001fe20000410000 */
[----:B------:R-:W-:Y:S01]  /*1210*/  FADD.FTZ R77, -R77, R12 ;  /* 0x0000000c4d4d7221 */ /* 0x000fe20000010100 */
[----:B------:R-:W-:Y:S02]  /*1220*/  HADD2.F32 R6, -RZ, R82.H1_H1 ;  /* 0x30000052ff067230 */ /* 0x000fe40000004100 */
[----:B------:R-:W-:Y:S01]  /*1230*/  FADD.FTZ R79, -R76, R13 ;  /* 0x0000000d4c4f7221 */ /* 0x000fe20000010100 */
[----:B------:R-:W-:Y:S01]  /*1240*/  FADD.FTZ R81, -R81, R14 ;  /* 0x0000000e51517221 */ /* 0x000fe20000010100 */
[----:B------:R-:W-:Y:S01]  /*1250*/  HADD2.F32 R13, -RZ, R52.H1_H1 ;  /* 0x30000034ff0d7230 */ /* 0x000fe20000004100 */
[----:B------:R-:W0:Y:S01]  /*1260*/  MUFU.RCP R74, R5 ;  /* 0x00000005004a7308 */ /* 0x000e220000001000 */
[----:B------:R-:W-:Y:S01]  /*1270*/  FFMA.FTZ R14, R3, R0, RZ ;  /* 0x00000000030e7223 */ /* 0x000fe200000100ff */
[----:B-1----:R-:W-:Y:S01]  /*1280*/  FMUL.FTZ R70, R71, R70 ;  /* 0x0000004647467220 */ /* 0x002fe20000410000 */
[----:B------:R-:W-:Y:S01]  /*1290*/  FMUL.FTZ R71, R2, R9 ;  /* 0x0000000902477220 */ /* 0x000fe20000410000 */
[----:B------:R-:W-:-:S02]  /*12a0*/  HADD2.F32 R73, -RZ, R57.H0_H0 ;  /* 0x20000039ff497230 */ /* 0x000fc40000004100 */
[----:B------:R-:W-:Y:S01]  /*12b0*/  FMUL.FTZ R2, R55, R6 ;  /* 0x0000000637027220 */ /* 0x000fe20000410000 */
[----:B------:R-:W-:Y:S02]  /*12c0*/  HADD2.F32 R60, -RZ, R60.H0_H0 ;  /* 0x2000003cff3c7230 */ /* 0x000fe40000004100 */
[----:B------:R-:W-:Y:S01]  /*12d0*/  FFMA.FTZ R57, R71, R70, R14 ;  /* 0x0000004647397223 */ /* 0x000fe2000001000e */
[----:B------:R-:W1:Y:S01]  /*12e0*/  MUFU.RCP R65, R58 ;  /* 0x0000003a00417308 */ /* 0x000e620000001000 */
[----:B--2---:R-:W-:Y:S01]  /*12f0*/  FMUL.FTZ R55, R56, R73 ;  /* 0x0000004938377220 */ /* 0x004fe20000410000 */
[----:B---3--:R-:W-:Y:S01]  /*1300*/  FMUL.FTZ R69, R72, R69 ;  /* 0x0000004548457220 */ /* 0x008fe20000410000 */
[----:B------:R-:W-:Y:S01]  /*1310*/  FADD.FTZ R72, RZ, R3 ;  /* 0x00000003ff487221 */ /* 0x000fe20000010000 */
[----:B------:R-:W-:Y:S02]  /*1320*/  HADD2.F32 R64, -RZ, R83.H1_H1 ;  /* 0x30000053ff407230 */ /* 0x000fe40000004100 */
[----:B------:R-:W-:Y:S01]  /*1330*/  FMUL.FTZ R59, R59, R60 ;  /* 0x0000003c3b3b7220 */ /* 0x000fe20000410000 */
[----:B------:R-:W-:Y:S01]  /*1340*/  FFMA.FTZ R14, R2, R69, R57 ;  /* 0x00000045020e7223 */ /* 0x000fe20000010039 */
[----:B------:R-:W-:Y:S01]  /*1350*/  HADD2.F32 R78, -RZ, R92.H1_H1 ;  /* 0x3000005cff4e7230 */ /* 0x000fe20000004100 */
[----:B------:R-:W2:Y:S01]  /*1360*/  MUFU.RCP R12, R11 ;  /* 0x0000000b000c7308 */ /* 0x000ea20000001000 */
[----:B------:R-:W-:-:S02]  /*1370*/  HADD2.F32 R63, -RZ, R63.H0_H0 ;  /* 0x2000003fff3f7230 */ /* 0x000fc40000004100 */
[----:B0-----:R-:W-:Y:S01]  /*1380*/  FMUL.FTZ R74, R77, R74 ;  /* 0x0000004a4d4a7220 */ /* 0x001fe20000410000 */
[----:B------:R-:W-:Y:S01]  /*1390*/  FADD.FTZ R77, R72, R71 ;  /* 0x00000047484d7221 */ /* 0x000fe20000010000 */
[----:B------:R-:W-:Y:S01]  /*13a0*/  FFMA.FTZ R57, R55, R68, R14 ;  /* 0x0000004437397223 */ /* 0x000fe2000001000e */
[----:B------:R-:W-:Y:S02]  /*13b0*/  HADD2.F32 R72, -RZ, R62.H0_H0 ;  /* 0x2000003eff487230 */ /* 0x000fe40000004100 */
[----:B------:R-:W-:Y:S01]  /*13c0*/  FMUL.FTZ R14, R61, R64 ;  /* 0x000000403d0e7220 */ /* 0x000fe20000410000 */
[----:B------:R-:W-:Y:S01]  /*13d0*/  FADD.FTZ R56, R77, R2 ;  /* 0x000000024d387221 */ /* 0x000fe20000010000 */
[----:B------:R0:W3:Y:S01]  /*13e0*/  MUFU.RCP R67, R61 ;  /* 0x0000003d00437308 */ /* 0x0000e20000001000 */
[----:B------:R-:W-:Y:S01]  /*13f0*/  FADD.FTZ R15, -R78, R15 ;  /* 0x0000000f4e0f7221 */ /* 0x000fe20000010100 */
[----:B-1----:R-:W-:Y:S01]  /*1400*/  FMUL.FTZ R65, R8, R65 ;  /* 0x0000004108417220 */ /* 0x002fe20000410000 */
[----:B------:R-:W-:-:S02]  /*1410*/  HADD2.F32 R8, -RZ, R83.H0_H0 ;  /* 0x20000053ff087230 */ /* 0x000fc40000004100 */
[----:B------:R-:W-:Y:S01]  /*1420*/  FADD.FTZ R77, R56, R55 ;  /* 0x00000037384d7221 */ /* 0x000fe20000010000 */
[----:B------:R-:W-:Y:S01]  /*1430*/  FMUL.FTZ R83, R7, R0 ;  /* 0x0000000007537220 */ /* 0x000fe20000410000 */
[----:B------:R-:W-:Y:S01]  /*1440*/  FMUL.FTZ R85, R6, R69 ;  /* 0x0000004506557220 */ /* 0x000fe20000410000 */
[----:B------:R-:W-:Y:S01]  /*1450*/  FMUL.FTZ R88, R73, R68 ;  /* 0x0000004449587220 */ /* 0x000fe20000410000 */
[----:B------:R1:W4:Y:S01]  /*1460*/  MUFU.RCP R76, R13 ;  /* 0x0000000d004c7308 */ /* 0x0003220000001000 */
[----:B------:R-:W-:Y:S01]  /*1470*/  FMUL.FTZ R58, R58, R8 ;  /* 0x000000083a3a7220 */ /* 0x000fe20000410000 */
[----:B--2---:R-:W-:Y:S01]  /*1480*/  FMUL.FTZ R12, R79, R12 ;  /* 0x0000000c4f0c7220 */ /* 0x004fe20000410000 */
[----:B------:R-:W-:Y:S02]  /*1490*/  HADD2.F32 R79, -RZ, R89.H1_H1 ;  /* 0x30000059ff4f7230 */ /* 0x000fe40000004100 */
[----:B------:R-:W-:Y:S01]  /*14a0*/  FADD.FTZ R80, R77, R58 ;  /* 0x0000003a4d507221 */ /* 0x000fe20000010000 */
[----:B------:R-:W-:Y:S01]  /*14b0*/  FFMA.FTZ R56, R58, R65, R57 ;  /* 0x000000413a387223 */ /* 0x000fe20000010039 */
[--C-:B------:R-:W-:Y:S01]  /*14c0*/  HADD2.F32 R77, -RZ, R84.reuse.H1_H1 ;  /* 0x30000054ff4d7230 */ /* 0x100fe20000004100 */
[----:B------:R-:W2:Y:S01]  /*14d0*/  MUFU.RCP R78, R79 ;  /* 0x0000004f004e7308 */ /* 0x000ea20000001000 */
[----:B0-----:R-:W-:Y:S01]  /*14e0*/  FADD.FTZ R61, R80, R59 ;  /* 0x0000003b503d7221 */ /* 0x001fe20000010000 */
[----:B---3--:R-:W-:Y:S01]  /*14f0*/  FMUL.FTZ R67, R10, R67 ;  /* 0x000000430a437220 */ /* 0x008fe20000410000 */
[----:B------:R-:W-:Y:S01]  /*1500*/  FFMA.FTZ R57, R59, R66, R56 ;  /* 0x000000423b397223 */ /* 0x000fe20000010038 */
[----:B------:R-:W-:-:S02]  /*1510*/  HADD2.F32 R10, -RZ, R84.H0_H0 ;  /* 0x20000054ff0a7230 */ /* 0x000fc40000004100 */
[----:B------:R-:W-:Y:S01]  /*1520*/  FMUL.FTZ R56, R4, R72 ;  /* 0x0000004804387220 */ /* 0x000fe20000410000 */
[----:B------:R-:W-:Y:S02]  /*1530*/  HADD2.F32 R4, -RZ, R54.H0_H0 ;  /* 0x20000036ff047230 */ /* 0x000fe40000004100 */
[----:B-1----:R-:W-:Y:S01]  /*1540*/  FMUL.FTZ R13, R13, R77 ;  /* 0x0000004d0d0d7220 */ /* 0x002fe20000410000 */
[----:B------:R-:W-:Y:S01]  /*1550*/  FMUL.FTZ R82, R63, R12 ;  /* 0x0000000c3f527220 */ /* 0x000fe20000410000 */
[----:B----4-:R-:W-:Y:S01]  /*1560*/  FMUL.FTZ R76, R81, R76 ;  /* 0x0000004c514c7220 */ /* 0x010fe20000410000 */
[----:B------:R-:W-:Y:S01]  /*1570*/  FADD.FTZ R81, R61, R14 ;  /* 0x0000000e3d517221 */ /* 0x000fe20000010000 */
[----:B------:R-:W-:Y:S01]  /*1580*/  FFMA.FTZ R61, R14, R67, R57 ;  /* 0x000000430e3d7223 */ /* 0x000fe20000010039 */
[----:B------:R-:W-:Y:S02]  /*1590*/  FMUL.FTZ R57, R5, R10 ;  /* 0x0000000a05397220 */ /* 0x000fe40000410000 */
        /* <DEDUP_REMOVED lines=21> */
.L_x_2617:
        /* <DEDUP_REMOVED lines=28> */
[----:B-1----:R-:W-:-:S03]  /*18b0*/  FADD.FTZ R54, R54, R87 ;  /* 0x0000005736367221 */ /* 0x002fc60000010000 */
        /* <DEDUP_REMOVED lines=29> */
.L_x_2619:
[----:B------:R-:W-:Y:S05]  /*1a90*/  BSYNC.RECONVERGENT B0 ;  /* 0x0000000000007941 */ /* 0x000fea0003800200 */
.L_x_2618:
        /* <DEDUP_REMOVED lines=90> */
.L_x_2615:
[----:B------:R-:W0:Y:S08]  /*2040*/  S2UR UR4, SR_CTAID.X ;  /* 0x00000000000479c3 */ /* 0x000e300000002500 */
[----:B------:R-:W1:Y:S08]  /*2050*/  LDC.64 R22, c[0x0][0x3e0] ;  /* 0x0000f800ff167b82 */ /* 0x000e700000000a00 */
[----:B-----5:R-:W2:Y:S01]  /*2060*/  LDC.64 R36, c[0x0][0x3e8] ;  /* 0x0000fa00ff247b82 */ /* 0x020ea20000000a00 */
        /* <DEDUP_REMOVED lines=17> */
.L_x_2621:
        /* <DEDUP_REMOVED lines=16> */
.L_x_3212:


//--------------------- .text._ZN10layer_norm22ln_bwd_finalize_kernelINS_22Kernel_traits_finalizeILj1536E6__halfS2_S2_fjLj1024ELj4ENS_18Kernel_traits_baseILj1536ES2_S2_S2_fjLj1024EEEEEEEvNS_9BwdParamsE --------------------------
	.section	.text._ZN10layer_norm22ln_bwd_finalize_kernelINS_22Kernel_traits_finalizeILj1536E6__halfS2_S2_fjLj1024ELj4ENS_18Kernel_traits_baseILj1536ES2_S2_S2_fjLj1024EEEEEEEvNS_9BwdParamsE,"ax",@progbits
	.align	128
        .global         _ZN10layer_norm22ln_bwd_finalize_kernelINS_22Kernel_traits_finalizeILj1536E6__halfS2_S2_fjLj1024ELj4ENS_18Kernel_traits_baseILj1536ES2_S2_S2_fjLj1024EEEEEEEvNS_9BwdParamsE
        .type           _ZN10layer_norm22ln_bwd_finalize_kernelINS_22Kernel_traits_finalizeILj1536E6__halfS2_S2_fjLj1024ELj4ENS_18Kernel_traits_baseILj1536ES2_S2_S2_fjLj1024EEEEEEEvNS_9BwdParamsE,@function
        .size           _ZN10layer_norm22ln_bwd_finalize_kernelINS_22Kernel_traits_finalizeILj1536E6__halfS2_S2_fjLj1024ELj4ENS_18Kernel_traits_baseILj1536ES2_S2_S2_fjLj1024EEEEEEEvNS_9BwdParamsE,(.L_x_3213 - _ZN10layer_norm22ln_bwd_finalize_kernelINS_22Kernel_traits_finalizeILj1536E6__halfS2_S2_fjLj1024ELj4ENS_18Kernel_traits_baseILj1536ES2_S2_S2_fjLj1024EEEEEEEvNS_9BwdParamsE)
        .other          _ZN10layer_norm22ln_bwd_finalize_kernelINS_22Kernel_traits_finalizeILj1536E6__halfS2_S2_fjLj1024ELj4ENS_18Kernel_traits_baseILj1536ES2_S2_S2_fjLj1024EEEEEEEvNS_9BwdParamsE,@"STO_CUDA_ENTRY STV_DEFAULT"
_ZN10layer_norm22ln_bwd_finalize_kernelINS_22Kernel_traits_finalizeILj1536E6__halfS2_S2_fjLj1024ELj4ENS_18Kernel_traits_baseILj1536ES2_S2_S2_fjLj1024EEEEEEEvNS_9BwdParamsE:
.text._ZN10layer_norm22ln_bwd_finalize_kernelINS_22Kernel_traits_finalizeILj1536E6__halfS2_S2_fjLj1024ELj4ENS_18Kernel_traits_baseILj1536ES2_S2_S2_fjLj1024EEEEEEEvNS_9BwdParamsE:
        /* <DEDUP_REMOVED lines=37> */
.L_x_2626:
        /* <DEDUP_REMOVED lines=118> */
.L_x_2625:
[----:B------:R-:W-:Y:S05]  /*09b0*/  BSYNC.RECONVERGENT B1 ;  /* 0x0000000000017941 */ /* 0x000fea0003800200 */
.L_x_2624:
        /* <DEDUP_REMOVED lines=65> */
.L_x_2628:
[----:B------:R-:W-:Y:S05]  /*0dd0*/  BSYNC.RECONVERGENT B1 ;  /* 0x0000000000017941 */ /* 0x000fea0003800200 */
.L_x_2627:
        /* <DEDUP_REMOVED lines=37> */
.L_x_2630:
[----:B------:R-:W-:Y:S05]  /*1030*/  BSYNC.RECONVERGENT B1 ;  /* 0x0000000000017941 */ /* 0x000fea0003800200 */
.L_x_2629:
[----:B------:R-:W-:Y:S05]  /*1040*/  @!P1 BRA `(.L_x_2623) ;  /* 0x00000000003c9947 */ /* 0x000fea0003800000 */
[----:B------:R-:W0:Y:S01]  /*1050*/  LDC.64 R6, c[0x0][0x3e0] ;  /* 0x0000f800ff067b82 */ /* 0x000e220000000a00 */
[----:B------:R-:W-:Y:S01]  /*1060*/  IMAD R2, R15, 0x600, R11 ;  /* 0x000006000f027824 */ /* 0x000fe200078e020b */
[----:B------:R-:W-:-:S04]  /*1070*/  IADD3 R24, PT, PT, -R24, RZ, RZ ;  /* 0x000000ff18187210 */ /* 0x000fc80007ffe1ff */
[----:B------:R-:W-:Y:S02]  /*1080*/  IADD3 R11, PT, PT, R13, R2, RZ ;  /* 0x000000020d0b7210 */ /* 0x000fe40007ffe0ff */
[----:B------:R-:W1:Y:S05]  /*1090*/  LDC.64 R8, c[0x0][0x3e8] ;  /* 0x0000fa00ff087b82 */ /* 0x000e6a0000000a00 */
.L_x_2631:
        /* <DEDUP_REMOVED lines=10> */
.L_x_2623:
[----:B------:R-:W-:Y:S05]  /*1140*/  BSYNC.RECONVERGENT B0 ;  /* 0x0000000000007941 */ /* 0x000fea0003800200 */
.L_x_2622:
        /* <DEDUP_REMOVED lines=55> */
.L_x_2632:
        /* <DEDUP_REMOVED lines=12> */
.L_x_3213:


//--------------------- .text._ZN10layer_norm13ln_bwd_kernelINS_13Kernel_traitsI6__halfS2_S2_fjLj1536ELj1ELj1ELj4ELj8ENS_18Kernel_traits_baseILj1536ES2_S2_S2_fjLj128EEEEEEEvNS_9BwdParamsE --------------------------
	.section	.text._ZN10layer_norm13ln_bwd_kernelINS_13Kernel_traitsI6__halfS2_S2_fjLj1536ELj1ELj1ELj4ELj8ENS_18Kernel_traits_baseILj1536ES2_S2_S2_fjLj128EEEEEEEvNS_9BwdParamsE,"ax",@progbits
	.align	128
        .global         _ZN10layer_norm13ln_bwd_kernelINS_13Kernel_traitsI6__halfS2_S2_fjLj1536ELj1ELj1ELj4ELj8ENS_18Kernel_traits_baseILj1536ES2_S2_S2_fjLj128EEEEEEEvNS_9BwdParamsE
        .type           _ZN10layer_norm13ln_bwd_kernelINS_13Kernel_traitsI6__halfS2_S2_fjLj1536ELj1ELj1ELj4ELj8ENS_18Kernel_traits_baseILj1536ES2_S2_S2_fjLj128EEEEEEEvNS_9BwdParamsE,@function
        .size           _ZN10layer_norm13ln_bwd_kernelINS_13Kernel_traitsI6__halfS2_S2_fjLj1536ELj1ELj1ELj4ELj8ENS_18Kernel_traits_baseILj1536ES2_S2_S2_fjLj128EEEEEEEvNS_9BwdParamsE,(.L_x_3214 - _ZN10layer_norm13ln_bwd_kernelINS_13Kernel_traitsI6__halfS2_S2_fjLj1536ELj1ELj1ELj4ELj8ENS_18Kernel_traits_baseILj1536ES2_S2_S2_fjLj128EEEEEEEvNS_9BwdParamsE)
        .other          _ZN10layer_norm13ln_bwd_kernelINS_13Kernel_traitsI6__halfS2_S2_fjLj1536ELj1ELj1ELj4ELj8ENS_18Kernel_traits_baseILj1536ES2_S2_S2_fjLj128EEEEEEEvNS_9BwdParamsE,@"STO_CUDA_ENTRY STV_DEFAULT"
_ZN10layer_norm13ln_bwd_kernelINS_13Kernel_traitsI6__halfS2_S2_fjLj1536ELj1ELj1ELj4ELj8ENS_18Kernel_traits_baseILj1536ES2_S2_S2_fjLj128EEEEEEEvNS_9BwdParamsE:
.text._ZN10layer_norm13ln_bwd_kernelINS_13Kernel_traitsI6__halfS2_S2_fjLj1536ELj1ELj1ELj4ELj8ENS_18Kernel_traits_baseILj1536ES2_S2_S2_fjLj128EEEEEEEvNS_9BwdParamsE:
        /* <DEDUP_REMOVED lines=19> */
[----:B------:R-:W5:Y:S01]  /*0130*/  @P1 LDG.E.64 R16, desc[UR6][R22.64] ;  /* 0x0000000616101981 */ /* 0x000f62000c1e1b00 */
[----:B------:R-:W-:-:S03]  /*0140*/  CS2R R8, SRZ ;  /* 0x0000000000087805 */ /* 0x000fc6000001ff00 */
[----:B------:R-:W5:Y:S01]  /*0150*/  @P1 LDG.E.64 R14, desc[UR6][R22.64+0x400] ;  /* 0x00040006160e1981 */ /* 0x000f62000c1e1b00 */
[----:B-1----:R-:W-:-:S03]  /*0160*/  @!P1 IMAD.WIDE.U32 R10, R48, 0x8, R6 ;  /* 0x00000008300a9825 */ /* 0x002fc600078e0006 */
[----:B------:R-:W5:Y:S01]  /*0170*/  @P1 LDG.E.64 R12, desc[UR6][R22.64+0x800] ;  /* 0x00080006160c1981 */ /* 0x000f62000c1e1b00 */
        /* <DEDUP_REMOVED lines=36> */
[----:B------:R-:W-:Y:S02]  /*03c0*/  PRMT R56, R2, 0x5410, R56 ;  /* 0x0000541002387816 */ /* 0x000fe40000000038 */
[----:B------:R-:W-:Y:S02]  /*03d0*/  CS2R R26, SRZ ;  /* 0x00000000001a7805 */ /* 0x000fe4000001ff00 */
[----:B------:R-:W-:Y:S02]  /*03e0*/  PRMT R54, R3, 0x5410, R54 ;  /* 0x0000541003367816 */ /* 0x000fe40000000036 */
[----:B------:R-:W-:Y:S02]  /*03f0*/  CS2R R24, SRZ ;  /* 0x0000000000187805 */ /* 0x000fe4000001ff00 */
[----:B------:R-:W-:-:S02]  /*0400*/  SHF.R.U64 R55, R18, 0x10, R19 ;  /* 0x0000001012377819 */ /* 0x000fc40000001213 */
[----:B------:R-:W-:Y:S02]  /*0410*/  SHF.R.U32.HI R6, RZ, 0x10, R19 ;  /* 0x00000010ff067819 */ /* 0x000fe40000011613 */
[--C-:B------:R-:W-:Y:S02]  /*0420*/  SHF.R.U64 R53, R20, 0x10, R21.reuse ;  /* 0x0000001014357819 */ /* 0x100fe40000001215 */
[----:B------:R-:W-:Y:S02]  /*0430*/  SHF.R.U32.HI R7, RZ, 0x10, R21 ;  /* 0x00000010ff077819 */ /* 0x000fe40000011615 */
[----:B0-----:R-:W-:Y:S02]  /*0440*/  LEA R47, R0, R47, 0x18 ;  /* 0x0000002f002f7211 */ /* 0x001fe400078ec0ff */
[----:B------:R-:W-:Y:S02]  /*0450*/  SHF.R.U32.HI R0, RZ, 0x10, R17 ;  /* 0x00000010ff007819 */ /* 0x000fe40000011611 */
[----:B------:R-:W-:-:S02]  /*0460*/  SHF.R.U64 R51, R14, 0x10, R15 ;  /* 0x000000100e337819 */ /* 0x000fc4000000120f */
[----:B------:R-:W-:Y:S02]  /*0470*/  PRMT R52, R0, 0x5410, R52 ;  /* 0x0000541000347816 */ /* 0x000fe40000000034 */
        /* <DEDUP_REMOVED lines=12> */
[----:B------:R-:W-:Y:S02]  /*0540*/  MOV R23, RZ ;  /* 0x000000ff00177202 */ /* 0x000fe40000000f00 */
[----:B------:R-:W-:-:S07]  /*0550*/  LOP3.LUT R22, R3, 0x1f, R48, 0xf8, !PT ;  /* 0x0000001f03167812 */ /* 0x000fce00078ef830 */
.L_x_2636:
[----:B0-----:R-:W0:Y:S01]  /*0560*/  @!P1 LDC.64 R2, c[0x0][0x3a0] ;  /* 0x0000e800ff029b82 */ /* 0x001e220000000a00 */
[----:B------:R-:W-:-:S07]  /*0570*/  MOV R0, RZ ;  /* 0x000000ff00007202 */ /* 0x000fce0000000f00 */
[----:B------:R-:W1:Y:S08]  /*0580*/  LDC.64 R4, c[0x0][0x398] ;  /* 0x0000e600ff047b82 */ /* 0x000e700000000a00 */
[----:B------:R-:W2:Y:S01]  /*0590*/  LDC.64 R62, c[0x0][0x3a8] ;  /* 0x0000ea00ff3e7b82 */ /* 0x000ea20000000a00 */
[----:B0-----:R-:W-:-:S05]  /*05a0*/  @!P1 IMAD.WIDE R2, R49, 0x4, R2 ;  /* 0x0000000431029825 */ /* 0x001fca00078e0202 */
[----:B------:R0:W5:Y:S01]  /*05b0*/  @!P1 LDG.E R0, desc[UR6][R2.64] ;  /* 0x0000000602009981 */ /* 0x000162000c1e1900 */
[----:B-1----:R-:W-:-:S04]  /*05c0*/  ISETP.NE.U32.AND P0, PT, R4, RZ, PT ;  /* 0x000000ff0400720c */ /* 0x002fc80003f05070 */
[----:B------:R-:W-:Y:S01]  /*05d0*/  ISETP.NE.AND.EX P1, PT, R5, RZ, PT, P0 ;  /* 0x000000ff0500720c */ /* 0x000fe20003f25300 */
[----:B------:R-:W-:-:S12]  /*05e0*/  IMAD R5, R49, 0x180, RZ ;  /* 0x0000018031057824 */ /* 0x000fd800078e02ff */
[----:B------:R-:W1:Y:S08]  /*05f0*/  @!P1 LDC.64 R10, c[0x0][0x3d8] ;  /* 0x0000f600ff0a9b82 */ /* 0x000e700000000a00 */
[----:B------:R-:W3:Y:S01]  /*0600*/  @!P1 LDC.64 R8, c[0x0][0x390] ;  /* 0x0000e400ff089b82 */ /* 0x000ee20000000a00 */
[----:B------:R-:W-:-:S04]  /*0610*/  LOP3.LUT R59, R5, R48, RZ, 0xfc, !PT ;  /* 0x00000030053b7212 */ /* 0x000fc800078efcff */
[C---:B------:R-:W-:Y:S02]  /*0620*/  @!P1 IADD3 R21, PT, PT, R59.reuse, 0x100, RZ ;  /* 0x000001003b159810 */ /* 0x040fe40007ffe0ff */
[C---:B------:R-:W-:Y:S01]  /*0630*/  @!P1 IADD3 R69, PT, PT, R59.reuse, 0x80, RZ ;  /* 0x000000803b459810 */ /* 0x040fe20007ffe0ff */
[----:B------:R-:W4:Y:S01]  /*0640*/  @P1 LDC.64 R60, c[0x0][0x3d8] ;  /* 0x0000f600ff3c1b82 */ /* 0x000f220000000a00 */
[----:B-1----:R-:W-:-:S04]  /*0650*/  @!P1 IMAD.WIDE.U32 R6, R59, 0x8, R10 ;  /* 0x000000083b069825 */ /* 0x002fc800078e000a */
[----:B0-----:R-:W-:Y:S02]  /*0660*/  @!P1 IMAD.WIDE.U32 R2, R21, 0x8, R10 ;  /* 0x0000000815029825 */ /* 0x001fe400078e000a */
[----:B------:R-:W2:Y:S02]  /*0670*/  @!P1 LDG.E.64 R6, desc[UR6][R6.64] ;  /* 0x0000000606069981 */ /* 0x000ea4000c1e1b00 */
[----:B---3--:R-:W-:Y:S02]  /*0680*/  @!P1 IMAD.WIDE.U32 R18, R59, 0x8, R8 ;  /* 0x000000083b129825 */ /* 0x008fe400078e0008 */
[----:B------:R-:W3:Y:S02]  /*0690*/  @!P1 LDG.E.64 R2, desc[UR6][R2.64] ;  /* 0x0000000602029981 */ /* 0x000ee4000c1e1b00 */
[----:B------:R-:W-:Y:S02]  /*06a0*/  @!P1 IMAD.WIDE.U32 R4, R69, 0x8, R10 ;  /* 0x0000000845049825 */ /* 0x000fe400078e000a */
[----:B------:R-:W3:Y:S02]  /*06b0*/  @!P1 LDG.E.64 R18, desc[UR6][R18.64] ;  /* 0x0000000612129981 */ /* 0x000ee4000c1e1b00 */
[----:B------:R-:W-:-:S02]  /*06c0*/  @!P1 IMAD.WIDE.U32 R10, R21, 0x8, R8 ;  /* 0x00000008150a9825 */ /* 0x000fc400078e0008 */
[----:B------:R-:W3:Y:S01]  /*06d0*/  @!P1 LDG.E.64 R4, desc[UR6][R4.64] ;  /* 0x0000000604049981 */ /* 0x000ee2000c1e1b00 */
[----:B------:R-:W0:Y:S01]  /*06e0*/  @P1 LDC.64 R20, c[0x0][0x398] ;  /* 0x0000e600ff141b82 */ /* 0x000e220000000a00 */
[----:B------:R-:W-:Y:S02]  /*06f0*/  @!P1 IMAD.WIDE.U32 R68, R69, 0x8, R8 ;  /* 0x0000000845449825 */ /* 0x000fe400078e0008 */
[----:B------:R-:W3:Y:S04]  /*0700*/  @!P1 LDG.E.64 R10, desc[UR6][R10.64] ;  /* 0x000000060a0a9981 */ /* 0x000ee8000c1e1b00 */
[----:B------:R-:W3:Y:S01]  /*0710*/  @!P1 LDG.E.64 R8, desc[UR6][R68.64] ;  /* 0x0000000644089981 */ /* 0x000ee2000c1e1b00 */
[C---:B------:R-:W-:Y:S02]  /*0720*/  @P1 IADD3 R71, PT, PT, R59.reuse, 0x80, RZ ;  /* 0x000000803b471810 */ /* 0x040fe40007ffe0ff */
[C---:B------:R-:W-:Y:S01]  /*0730*/  @P1 IADD3 R73, PT, PT, R59.reuse, 0x100, RZ ;  /* 0x000001003b491810 */ /* 0x040fe20007ffe0ff */
[----:B----4-:R-:W-:-:S04]  /*0740*/  @P1 IMAD.WIDE.U32 R66, R59, 0x8, R60 ;  /* 0x000000083b421825 */ /* 0x010fc800078e003c */
[----:B------:R-:W-:-:S04]  /*0750*/  @P1 IMAD.WIDE.U32 R64, R71, 0x8, R60 ;  /* 0x0000000847401825 */ /* 0x000fc800078e003c */
[----:B------:R-:W-:-:S04]  /*0760*/  @P1 IMAD.WIDE.U32 R60, R73, 0x8, R60 ;  /* 0x00000008493c1825 */ /* 0x000fc800078e003c */
[----:B0-----:R-:W-:-:S04]  /*0770*/  @P1 IMAD.WIDE.U32 R68, R59, 0x8, R20 ;  /* 0x000000083b441825 */ /* 0x001fc800078e0014 */
[----:B------:R-:W-:-:S04]  /*0780*/  @P1 IMAD.WIDE.U32 R70, R71, 0x8, R20 ;  /* 0x0000000847461825 */ /* 0x000fc800078e0014 */
[----:B------:R-:W-:Y:S01]  /*0790*/  @P1 IMAD.WIDE.U32 R72, R73, 0x8, R20 ;  /* 0x0000000849481825 */ /* 0x000fe200078e0014 */
[----:B------:R-:W4:Y:S04]  /*07a0*/  @P1 LDG.E.64 R6, desc[UR6][R66.64] ;  /* 0x0000000642061981 */ /* 0x000f28000c1e1b00 */
[----:B------:R-:W3:Y:S04]  /*07b0*/  @P1 LDG.E.64 R2, desc[UR6][R60.64] ;  /* 0x000000063c021981 */ /* 0x000ee8000c1e1b00 */
[----:B------:R-:W3:Y:S04]  /*07c0*/  @P1 LDG.E.64 R18, desc[UR6][R68.64] ;  /* 0x0000000644121981 */ /* 0x000ee8000c1e1b00 */
[----:B------:R0:W3:Y:S04]  /*07d0*/  @P1 LDG.E.64 R4, desc[UR6][R64.64] ;  /* 0x0000000640041981 */ /* 0x0000e8000c1e1b00 */
[----:B------:R-:W3:Y:S04]  /*07e0*/  @P1 LDG.E.64 R10, desc[UR6][R72.64] ;  /* 0x00000006480a1981 */ /* 0x000ee8000c1e1b00 */
[----:B------:R-:W3:Y:S01]  /*07f0*/  @P1 LDG.E.64 R8, desc[UR6][R70.64] ;  /* 0x0000000646081981 */ /* 0x000ee2000c1e1b00 */
[----:B--2---:R-:W-:-:S05]  /*0800*/  IMAD.WIDE R62, R49, 0x4, R62 ;  /* 0x00000004313e7825 */ /* 0x004fca00078e023e */
[----:B------:R3:W5:Y:S01]  /*0810*/  LDG.E R20, desc[UR6][R62.64] ;  /* 0x000000063e147981 */ /* 0x000762000c1e1900 */
[----:B----4-:R-:W-:Y:S02]  /*0820*/  MOV R21, R6 ;  /* 0x0000000600157202 */ /* 0x010fe40000000f00 */
[----:B0-----:R-:W-:Y:S02]  /*0830*/  MOV R64, R7 ;  /* 0x0000000700407202 */ /* 0x001fe40000000f00 */
[----:B---3--:R-:W-:Y:S02]  /*0840*/  MOV R62, R2 ;  /* 0x00000002003e7202 */ /* 0x008fe40000000f00 */
        /* <DEDUP_REMOVED lines=18> */
[----:B------:R-:W-:Y:S01]  /*0970*/  PRMT R21, R21, 0x5410, R63 ;  /* 0x0000541015157816 */ /* 0x000fe2000000003f */
[----:B------:R-:W-:Y:S06]  /*0980*/  @P1 BRA `(.L_x_2634) ;  /* 0x0000000400e41947 */ /* 0x000fec0003800000 */
[--C-:B------:R-:W-:Y:S01]  /*0990*/  SHF.R.U64 R61, R18, 0x10, R19.reuse ;  /* 0x00000010123d7819 */ /* 0x100fe20000001213 */
[----:B------:R-:W-:Y:S01]  /*09a0*/  HADD2.F32 R67, -RZ, R59.H1_H1 ;  /* 0x3000003bff437230 */ /* 0x000fe20000004100 */
[----:B------:R-:W-:Y:S01]  /*09b0*/  SHF.R.U32.HI R18, RZ, 0x10, R19 ;  /* 0x00000010ff127819 */ /* 0x000fe20000011613 */
[--C-:B------:R-:W-:Y:S01]  /*09c0*/  HADD2.F32 R19, -RZ, R65.reuse.H1_H1 ;  /* 0x30000041ff137230 */ /* 0x100fe20000004100 */
        /* <DEDUP_REMOVED lines=9> */
[----:B------:R-:W-:Y:S01]  /*0a60*/  HADD2.F32 R73, -RZ, R73.H0_H0 ;  /* 0x20000049ff497230 */ /* 0x000fe20000004100 */
[----:B------:R-:W-:Y:S01]  /*0a70*/  SHF.R.U64 R85, R4, 0x10, R5 ;  /* 0x0000001004557819 */ /* 0x000fe20000001205 */
[----:B------:R-:W-:Y:S01]  /*0a80*/  HADD2.F32 R75, -RZ, R75.H0_H0 ;  /* 0x2000004bff4b7230 */ /* 0x000fe20000004100 */
[----:B------:R-:W-:Y:S01]  /*0a90*/  SHF.R.U32.HI R6, RZ, 0x10, R7 ;  /* 0x00000010ff067819 */ /* 0x000fe20000011607 */
[--C-:B------:R-:W-:Y:S01]  /*0aa0*/  HADD2.F32 R7, -RZ, R70.reuse.H1_H1 ;  /* 0x30000046ff077230 */ /* 0x100fe20000004100 */
[----:B------:R-:W-:Y:S01]  /*0ab0*/  SHF.R.U32.HI R4, RZ, 0x10, R5 ;  /* 0x00000010ff047819 */ /* 0x000fe20000011605 */
[----:B------:R-:W-:Y:S01]  /*0ac0*/  HADD2.F32 R5, -RZ, R61.H0_H0 ;  /* 0x2000003dff057230 */ /* 0x000fe20000004100 */
[--C-:B------:R-:W-:Y:S01]  /*0ad0*/  SHF.R.U64 R92, R2, 0x10, R3.reuse ;  /* 0x00000010025c7819 */ /* 0x100fe20000001203 */
[----:B------:R-:W-:Y:S01]  /*0ae0*/  HADD2.F32 R71, -RZ, R71.H0_H0 ;  /* 0x20000047ff477230 */ /* 0x000fe20000004100 */
[----:B------:R-:W-:Y:S01]  /*0af0*/  SHF.R.U32.HI R2, RZ, 0x10, R3 ;  /* 0x00000010ff027819 */ /* 0x000fe20000011603 */
[----:B------:R-:W-:-:S02]  /*0b00*/  HADD2.F32 R3, -RZ, R70.H0_H0 ;  /* 0x20000046ff037230 */ /* 0x000fc40000004100 */
        /* <DEDUP_REMOVED lines=13> */
[C---:B------:R-:W-:Y:S01]  /*0be0*/  FMUL.FTZ R77, R20.reuse, R77 ;  /* 0x0000004d144d7220 */ /* 0x040fe20000410000 */
[----:B------:R-:W-:Y:S02]  /*0bf0*/  HADD2.F32 R0, -RZ, R58.H1_H1 ;  /* 0x3000003aff007230 */ /* 0x000fe40000004100 */
[C---:B------:R-:W-:Y:S01]  /*0c00*/  FMUL.FTZ R84, R20.reuse, R61 ;  /* 0x0000003d14547220 */ /* 0x040fe20000410000 */
[----:B------:R-:W-:Y:S02]  /*0c10*/  HADD2.F32 R19, -RZ, R57.H1_H1 ;  /* 0x30000039ff137230 */ /* 0x000fe40000004100 */
[----:B------:R-:W-:Y:S01]  /*0c20*/  FMUL.FTZ R78, R20, R97 ;  /* 0x00000061144e7220 */ /* 0x000fe20000410000 */
[----:B------:R-:W-:Y:S02]  /*0c30*/  HADD2.F32 R60, -RZ, R60.H0_H0 ;  /* 0x2000003cff3c7230 */ /* 0x000fe40000004100 */
[----:B------:R-:W-:Y:S01]  /*0c40*/  FMUL.FTZ R3, R0, R59 ;  /* 0x0000003b00037220 */ /* 0x000fe20000410000 */
[----:B------:R-:W-:Y:S01]  /*0c50*/  FMUL.FTZ R0, R20, R11 ;  /* 0x0000000b14007220 */ /* 0x000fe20000410000 */
[----:B------:R-:W-:-:S02]  /*0c60*/  HADD2.F32 R21, -RZ, R21.H0_H0 ;  /* 0x20000015ff157230 */ /* 0x000fc40000004100 */
[----:B------:R-:W-:Y:S01]  /*0c70*/  FMUL.FTZ R74, R20, R9 ;  /* 0x00000009144a7220 */ /* 0x000fe20000410000 */
[----:B------:R-:W-:Y:S02]  /*0c80*/  HADD2.F32 R8, -RZ, R58.H0_H0 ;  /* 0x2000003aff087230 */ /* 0x000fe40000004100 */
[----:B------:R-:W-:Y:S01]  /*0c90*/  FMUL.FTZ R94, R19, R60 ;  /* 0x0000003c135e7220 */ /* 0x000fe20000410000 */
[----:B------:R-:W-:Y:S02]  /*0ca0*/  HADD2.F32 R91, -RZ, R2.H0_H0 ;  /* 0x20000002ff5b7230 */ /* 0x000fe40000004100 */
[----:B------:R-:W-:Y:S01]  /*0cb0*/  FADD.FTZ R11, RZ, R3 ;  /* 0x00000003ff0b7221 */ /* 0x000fe20000010000 */
[----:B------:R-:W-:Y:S01]  /*0cc0*/  FFMA.FTZ R2, R0, R3, RZ ;  /* 0x0000000300027223 */ /* 0x000fe200000100ff */
[----:B------:R-:W-:Y:S02]  /*0cd0*/  HADD2.F32 R10, -RZ, R57.H0_H0 ;  /* 0x20000039ff0a7230 */ /* 0x000fe40000004100 */
        /* <DEDUP_REMOVED lines=38> */
[C---:B------:R-:W-:Y:S01]  /*0f40*/  FMUL.FTZ R79, R20.reuse, R79 ;  /* 0x0000004f144f7220 */ /* 0x040fe20000410000 */
[----:B------:R-:W-:Y:S01]  /*0f50*/  FFMA.FTZ R4, R73, R100, R4 ;  /* 0x0000006449047223 */ /* 0x000fe20000010004 */
[----:B------:R-:W-:Y:S02]  /*0f60*/  HADD2.F32 R89, -RZ, R89.H0_H0 ;  /* 0x20000059ff597230 */ /* 0x000fe40000004100 */
[----:B------:R-:W-:Y:S01]  /*0f70*/  FMUL.FTZ R102, R71, R92 ;  /* 0x0000005c47667220 */ /* 0x000fe20000410000 */
[----:B------:R-:W-:Y:S02]  /*0f80*/  HADD2.F32 R64, -RZ, R54.H0_H0 ;  /* 0x20000036ff407230 */ /* 0x000fe40000004100 */
[----:B------:R-:W-:Y:S01]  /*0f90*/  FADD.FTZ R5, R5, R98 ;  /* 0x0000006205057221 */ /* 0x000fe20000010000 */
[----:B------:R-:W-:Y:S01]  /*0fa0*/  FMUL.FTZ R75, R20, R75 ;  /* 0x0000004b144b7220 */ /* 0x000fe20000410000 */
[----:B------:R-:W-:Y:S01]  /*0fb0*/  FFMA.FTZ R4, R79, R98, R4 ;  /* 0x000000624f047223 */ /* 0x000fe20000010004 */
[----:B------:R-:W-:-:S02]  /*0fc0*/  HADD2.F32 R66, -RZ, R53.H0_H0 ;  /* 0x20000035ff427230 */ /* 0x000fc40000004100 */
        /* <DEDUP_REMOVED lines=21> */
.L_x_2634:
[--C-:B------:R-:W-:Y:S01]  /*1120*/  SHF.R.U64 R85, R4, 0x10, R5.reuse ;  /* 0x0000001004557819 */ /* 0x100fe20000001205 */
[----:B------:R-:W-:Y:S01]  /*1130*/  HADD2.F32 R4, -RZ, R16.H0_H0 ;  /* 0x20000010ff047230 */ /* 0x000fe20000004100 */
[----:B------:R-:W-:Y:S01]  /*1140*/  SHF.R.U32.HI R90, RZ, 0x10, R5 ;  /* 0x00000010ff5a7819 */ /* 0x000fe20000011605 */
[--C-:B------:R-:W-:Y:S01]  /*1150*/  HADD2.F32 R5, -RZ, R70.reuse.H0_H0 ;  /* 0x20000046ff057230 */ /* 0x100fe20000004100 */
[----:B------:R-:W-:Y:S01]  /*1160*/  SHF.R.U64 R69, R18, 0x10, R19 ;  /* 0x0000001012457819 */ /* 0x000fe20000001213 */
[----:B------:R-:W-:Y:S01]  /*1170*/  HADD2.F32 R71, -RZ, R70.H1_H1 ;  /* 0x30000046ff477230 */ /* 0x000fe20000004100 */
[--C-:B------:R-:W-:Y:S01]  /*1180*/  SHF.R.U64 R92, R2, 0x10, R3.reuse ;  /* 0x00000010025c7819 */ /* 0x100fe20000001203 */
[----:B------:R-:W-:Y:S01]  /*1190*/  HADD2.F32 R2, -RZ, R17.H0_H0 ;  /* 0x20000011ff027230 */ /* 0x000fe20000004100 */
[----:B------:R-:W-:Y:S01]  /*11a0*/  SHF.R.U32.HI R91, RZ, 0x10, R3 ;  /* 0x00000010ff5b7819 */ /* 0x000fe20000011603 */
[----:B------:R-:W-:Y:S01]  /*11b0*/  FADD.FTZ R3, R5, -R4 ;  /* 0x8000000405037221 */ /* 0x000fe20000010000 */
[--C-:B------:R-:W-:Y:S01]  /*11c0*/  SHF.R.U64 R68, R8, 0x10, R9.reuse ;  /* 0x0000001008447819 */ /* 0x100fe20000001209 */
[----:B------:R-:W-:Y:S01]  /*11d0*/  HADD2.F32 R4, -RZ, R14.H0_H0 ;  /* 0x2000000eff047230 */ /* 0x000fe20000004100 */
[----:B------:R-:W-:Y:S01]  /*11e0*/  SHF.R.U32.HI R18, RZ, 0x10, R9 ;  /* 0x00000010ff127819 */ /* 0x000fe20000011609 */
[----:B------:R-:W-:-:S02]  /*11f0*/  HADD2.F32 R9, -RZ, R65.H1_H1 ;  /* 0x30000041ff097230 */ /* 0x000fc40000004100 */
[----:B------:R-:W-:Y:S01]  /*1200*/  FADD.FTZ R71, R71, -R2 ;  /* 0x8000000247477221 */ /* 0x000fe20000010000 */
[----:B------:R-:W-:Y:S01]  /*1210*/  HADD2.F32 R79, -RZ, R59.H1_H1 ;  /* 0x3000003bff4f7230 */ /* 0x000fe20000004100 */
[----:B------:R-:W-:Y:S01]  /*1220*/  SHF.R.U64 R67, R10, 0x10, R11 ;  /* 0x000000100a437819 */ /* 0x000fe2000000120b */
[----:B------:R-:W-:Y:S02]  /*1230*/  HADD2.F32 R66, -RZ, R58.H1_H1 ;  /* 0x3000003aff427230 */ /* 0x000fe40000004100 */
[----:B------:R-:W-:Y:S01]  /*1240*/  FADD.FTZ R2, R9, -R4 ;  /* 0x8000000409027221 */ /* 0x000fe20000010000 */
[----:B------:R-:W-:Y:S01]  /*1250*/  HADD2.F32 R4, -RZ, R12.H0_H0 ;  /* 0x2000000cff047230 */ /* 0x000fe20000004100 */
[--C-:B------:R-:W-:Y:S01]  /*1260*/  SHF.R.U64 R60, R6, 0x10, R7.reuse ;  /* 0x00000010063c7819 */ /* 0x100fe20000001207 */
[----:B------:R-:W-:Y:S01]  /*1270*/  HADD2.F32 R10, -RZ, R65.H0_H0 ;  /* 0x20000041ff0a7230 */ /* 0x000fe20000004100 */
[----:B-----5:R-:W0:Y:S01]  /*1280*/  MUFU.RCP R0, R66 ;  /* 0x0000004200007308 */ /* 0x020e220000001000 */
[----:B------:R-:W-:Y:S01]  /*1290*/  HADD2.F32 R65, -RZ, R15.H0_H0 ;  /* 0x2000000fff417230 */ /* 0x000fe20000004100 */
[----:B------:R-:W-:Y:S01]  /*12a0*/  SHF.R.U32.HI R83, RZ, 0x10, R7 ;  /* 0x00000010ff537819 */ /* 0x000fe20000011607 */
[----:B------:R-:W-:Y:S01]  /*12b0*/  FADD.FTZ R79, R79, -R4 ;  /* 0x800000044f4f7221 */ /* 0x000fe20000010000 */
[----:B------:R-:W-:Y:S01]  /*12c0*/  HADD2.F32 R7, -RZ, R56.H1_H1 ;  /* 0x30000038ff077230 */ /* 0x000fe20000004100 */
[----:B------:R-:W-:Y:S01]  /*12d0*/  SHF.R.U32.HI R19, RZ, 0x10, R19 ;  /* 0x00000010ff137819 */ /* 0x000fe20000011613 */
[----:B------:R-:W-:-:S02]  /*12e0*/  HADD2.F32 R4, -RZ, R52.H1_H1 ;  /* 0x30000034ff047230 */ /* 0x000fc40000004100 */
[----:B------:R-:W-:Y:S01]  /*12f0*/  FADD.FTZ R65, R10, -R65 ;  /* 0x800000410a417221 */ /* 0x000fe20000010000 */
[----:B------:R-:W-:Y:S01]  /*1300*/  HADD2.F32 R93, -RZ, R69.H0_H0 ;  /* 0x20000045ff5d7230 */ /* 0x000fe20000004100 */
[----:B------:R-:W1:Y:S01]  /*1310*/  MUFU.RCP R81, R7 ;  /* 0x0000000700517308 */ /* 0x000e620000001000 */
[----:B------:R-:W-:Y:S01]  /*1320*/  HADD2.F32 R95, -RZ, R21.H1_H1 ;  /* 0x30000015ff5f7230 */ /* 0x000fe20000004100 */
[----:B------:R-:W-:Y:S01]  /*1330*/  SHF.R.U32.HI R11, RZ, 0x10, R11 ;  /* 0x00000010ff0b7819 */ /* 0x000fe2000001160b */
[----:B------:R-:W-:Y:S02]  /*1340*/  HADD2.F32 R10, -RZ, R13.H0_H0 ;  /* 0x2000000dff0a7230 */ /* 0x000fe40000004100 */
[----:B------:R-:W-:Y:S02]  /*1350*/  HADD2.F32 R69, -RZ, R51.H1_H1 ;  /* 0x30000033ff457230 */ /* 0x000fe40000004100 */
[----:B------:R-:W-:Y:S02]  /*1360*/  HADD2.F32 R94, -RZ, R68.H0_H0 ;  /* 0x20000044ff5e7230 */ /* 0x000fe40000004100 */
[----:B------:R-:W-:Y:S01]  /*1370*/  FADD.FTZ R68, R93, -R4 ;  /* 0x800000045d447221 */ /* 0x000fe20000010000 */
[----:B------:R-:W-:-:S02]  /*1380*/  HADD2.F32 R5, -RZ, R55.H0_H0 ;  /* 0x20000037ff057230 */ /* 0x000fc40000004100 */
[----:B------:R-:W-:Y:S01]  /*1390*/  FADD.FTZ R78, R95, -R10 ;  /* 0x8000000a5f4e7221 */ /* 0x000fe20000010000 */
[----:B------:R-:W-:Y:S02]  /*13a0*/  HADD2.F32 R4, -RZ, R53.H0_H0 ;  /* 0x20000035ff047230 */ /* 0x000fe40000004100 */
[----:B------:R-:W-:Y:S01]  /*13b0*/  FADD.FTZ R69, R94, -R69 ;  /* 0x800000455e457221 */ /* 0x000fe20000010000 */
[----:B------:R-:W-:Y:S01]  /*13c0*/  HADD2.F32 R63, -RZ, R57.H1_H1 ;  /* 0x30000039ff3f7230 */ /* 0x000fe20000004100 */
[----:B------:R-:W2:Y:S01]  /*13d0*/  MUFU.RCP R73, R5 ;  /* 0x0000000500497308 */ /* 0x000ea20000001000 */
[----:B------:R-:W-:Y:S02]  /*13e0*/  HADD2.F32 R10, -RZ, R54.H0_H0 ;  /* 0x20000036ff0a7230 */ /* 0x000fe40000004100 */
[----:B0-----:R-:W-:Y:S01]  /*13f0*/  FMUL.FTZ R0, R3, R0 ;  /* 0x0000000003007220 */ /* 0x001fe20000410000 */
[----:B------:R-:W-:Y:S02]  /*1400*/  HADD2.F32 R94, -RZ, R19.H0_H0 ;  /* 0x20000013ff5e7230 */ /* 0x000fe40000004100 */
[----:B-1----:R-:W-:Y:S01]  /*1410*/  FMUL.FTZ R81, R2, R81 ;  /* 0x0000005102517220 */ /* 0x002fe20000410000 */
[----:B------:R-:W-:-:S02]  /*1420*/  HADD2.F32 R64, -RZ, R58.H0_H0 ;  /* 0x2000003aff407230 */ /* 0x000fc40000004100 */
[----:B------:R-:W-:Y:S01]  /*1430*/  HADD2.F32 R95, -RZ, R67.H0_H0 ;  /* 0x20000043ff5f7230 */ /* 0x000fe20000004100 */
        /* <DEDUP_REMOVED lines=8> */
[----:B------:R-:W-:Y:S02]  /*14c0*/  HADD2.F32 R11, -RZ, R11.H0_H0 ;  /* 0x2000000bff0b7230 */ /* 0x000fe40000004100 */
[----:B------:R-:W-:Y:S01]  /*14d0*/  FADD.FTZ R2, R94, -R3 ;  /* 0x800000035e027221 */ /* 0x000fe20000010000 */
[----:B------:R-:W-:Y:S02]  /*14e0*/  HADD2.F32 R59, -RZ, R59.H0_H0 ;  /* 0x2000003bff3b7230 */ /* 0x000fe40000004100 */
[----:B------:R-:W-:Y:S01]  /*14f0*/  HADD2.F32 R62, -RZ, R55.H1_H1 ;  /* 0x30000037ff3e7230 */ /* 0x000fe20000004100 */
[----:B------:R-:W3:Y:S01]  /*1500*/  MUFU.RCP R93, R10 ;  /* 0x0000000a005d7308 */ /* 0x000ee20000001000 */
[----:B------:R-:W-:Y:S01]  /*1510*/  FADD.FTZ R18, R11, -R18 ;  /* 0x800000120b127221 */ /* 0x000fe20000010000 */
[----:B------:R-:W-:Y:S02]  /*1520*/  HADD2.F32 R60, -RZ, R60.H0_H0 ;  /* 0x2000003cff3c7230 */ /* 0x000fe40000004100 */
[----:B------:R-:W-:Y:S01]  /*1530*/  FMUL.FTZ R3, R66, R59 ;  /* 0x0000003b42037220 */ /* 0x000fe20000410000 */
[----:B------:R-:W-:-:S02]  /*1540*/  HADD2.F32 R6, -RZ, R56.H0_H0 ;  /* 0x20000038ff067230 */ /* 0x000fc40000004100 */
[----:B--2---:R-:W-:Y:S01]  /*1550*/  FMUL.FTZ R73, R2, R73 ;  /* 0x0000004902497220 */ /* 0x004fe20000410000 */
[----:B------:R-:W-:Y:S02]  /*1560*/  HADD2.F32 R21, -RZ, R21.H0_H0 ;  /* 0x20000015ff157230 */ /* 0x000fe40000004100 */
[----:B0-----:R-:W-:Y:S01]  /*1570*/  FMUL.FTZ R2, R18, R19 ;  /* 0x0000001312027220 */ /* 0x001fe20000410000 */
[----:B------:R0:W2:Y:S01]  /*1580*/  MUFU.RCP R84, R64 ;  /* 0x0000004000547308 */ /* 0x0000a20000001000 */
[----:B------:R-:W-:Y:S01]  /*1590*/  FMUL.FTZ R94, R63, R60 ;  /* 0x0000003c3f5e7220 */ /* 0x000fe20000410000 */
[----:B-1----:R-:W-:Y:S01]  /*15a0*/  FMUL.FTZ R77, R68, R77 ;  /* 0x0000004d444d7220 */ /* 0x002fe20000410000 */
[----:B------:R-:W-:Y:S01]  /*15b0*/  FADD.FTZ R19, RZ, R3 ;  /* 0x00000003ff137221 */ /* 0x000fe20000010000 */
[----:B------:R-:W-:Y:S01]  /*15c0*/  FFMA.FTZ R11, R3, R0, RZ ;  /* 0x00000000030b7223 */ /* 0x000fe200000100ff */
[----:B------:R-:W-:Y:S02]  /*15d0*/  HADD2.F32 R83, -RZ, R83.H0_H0 ;  /* 0x20000053ff537230 */ /* 0x000fe40000004100 */
[----:B------:R-:W-:Y:S01]  /*15e0*/  HADD2.F32 R9, -RZ, R54.H1_H1 ;  /* 0x30000036ff097230 */ /* 0x000fe20000004100 */
[----:B------:R-:W1:Y:S01]  /*15f0*/  MUFU.RCP R74, R8 ;  /* 0x00000008004a7308 */ /* 0x000e620000001000 */
[----:B------:R-:W-:Y:S01]  /*1600*/  FFMA.FTZ R18, R94, R77, R11 ;  /* 0x0000004d5e127223 */ /* 0x000fe2000001000b */
[----:B---3--:R-:W-:Y:S01]  /*1610*/  FMUL.FTZ R78, R78, R93 ;  /* 0x0000005d4e4e7220 */ /* 0x008fe20000410000 */
[----:B------:R-:W-:Y:S01]  /*1620*/  FMUL.FTZ R93, R64, R21 ;  /* 0x00000015405d7220 */ /* 0x000fe20000410000 */
[----:B0-----:R-:W-:Y:S01]  /*1630*/  FADD.FTZ R64, R19, R94 ;  /* 0x0000005e13407221 */ /* 0x001fe20000010000 */
[----:B------:R-:W-:-:S02]  /*1640*/  HADD2.F32 R86, -RZ, R86.H0_H0 ;  /* 0x20000056ff567230 */ /* 0x000fc40000004100 */
[----:B------:R-:W-:Y:S01]  /*1650*/  FMUL.FTZ R97, R8, R83 ;  /* 0x0000005308617220 */ /* 0x000fe20000410000 */
[----:B------:R-:W-:Y:S01]  /*1660*/  HADD2.F32 R88, -RZ, R88.H0_H0 ;  /* 0x20000058ff587230 */ /* 0x000fe20000004100 */
[----:B------:R-:W0:Y:S01]  /*1670*/  MUFU.RCP R76, R62 ;  /* 0x0000003e004c7308 */ /* 0x000e220000001000 */
[----:B------:R-:W-:Y:S01]  /*1680*/  FADD.FTZ R64, R64, R93 ;  /* 0x0000005d40407221 */ /* 0x000fe20000010000 */
[----:B--2---:R-:W-:Y:S01]  /*1690*/  FMUL.FTZ R84, R71, R84 ;  /* 0x0000005447547220 */ /* 0x004fe20000410000 */
[----:B------:R-:W-:Y:S02]  /*16a0*/  HADD2.F32 R70, -RZ, R50.H1_H1 ;  /* 0x30000032ff467230 */ /* 0x000fe40000004100 */
[----:B------:R-:W-:Y:S01]  /*16b0*/  FMUL.FTZ R96, R7, R86 ;  /* 0x0000005607607220 */ /* 0x000fe20000410000 */
[----:B------:R-:W-:Y:S02]  /*16c0*/  HADD2.F32 R61, -RZ, R53.H1_H1 ;  /* 0x30000035ff3d7230 */ /* 0x000fe40000004100 */
[----:B------:R-:W-:Y:S01]  /*16d0*/  FFMA.FTZ R18, R93, R84, R18 ;  /* 0x000000545d127223 */ /* 0x000fe20000010012 */
[----:B------:R-:W-:Y:S01]  /*16e0*/  HADD2.F32 R87, -RZ, R87.H0_H0 ;  /* 0x20000057ff577230 */ /* 0x000fe20000004100 */
[----:B------:R2:W3:Y:S01]  /*16f0*/  MUFU.RCP R80, R6 ;  /* 0x0000000600507308 */ /* 0x0004e20000001000 */
[----:B------:R-:W-:-:S02]  /*1700*/  HADD2.F32 R85, -RZ, R85.H0_H0 ;  /* 0x20000055ff557230 */ /* 0x000fc40000004100 */
[----:B-1----:R-:W-:Y:S01]  /*1710*/  FMUL.FTZ R74, R67, R74 ;  /* 0x0000004a434a7220 */ /* 0x002fe20000410000 */
[----:B------:R-:W-:Y:S01]  /*1720*/  FMUL.FTZ R98, R9, R88 ;  /* 0x0000005809627220 */ /* 0x000fe20000410000 */
[----:B------:R-:W-:Y:S01]  /*1730*/  FADD.FTZ R70, R95, -R70 ;  /* 0x800000465f467221 */ /* 0x000fe20000010000 */
[----:B------:R-:W-:Y:S01]  /*1740*/  FMUL.FTZ R95, R6, R87 ;  /* 0x00000057065f7220 */ /* 0x000fe20000410000 */
[----:B------:R-:W-:Y:S01]  /*1750*/  FFMA.FTZ R7, R97, R74, R18 ;  /* 0x0000004a61077223 */ /* 0x000fe20000010012 */
[----:B------:R-:W-:Y:S01]  /*1760*/  FMUL.FTZ R101, R62, R85 ;  /* 0x000000553e657220 */ /* 0x000fe20000410000 */
[----:B------:R1:W4:Y:S01]  /*1770*/  MUFU.RCP R72, R9 ;  /* 0x0000000900487308 */ /* 0x0003220000001000 */
[----:B------:R-:W-:Y:S02]  /*1780*/  HADD2.F32 R90, -RZ, R90.H0_H0 ;  /* 0x2000005aff5a7230 */ /* 0x000fe40000004100 */
[----:B0-----:R-:W-:Y:S01]  /*1790*/  FMUL.FTZ R76, R69, R76 ;  /* 0x0000004c454c7220 */ /* 0x001fe20000410000 */
[----:B--2---:R-:W-:Y:S01]  /*17a0*/  FFMA.FTZ R6, R96, R81, R7 ;  /* 0x0000005160067223 */ /* 0x004fe20000010007 */
[----:B------:R-:W-:-:S02]  /*17b0*/  HADD2.F32 R92, -RZ, R92.H0_H0 ;  /* 0x2000005cff5c7230 */ /* 0x000fc40000004100 */
[----:B------:R-:W-:Y:S01]  /*17c0*/  FMUL.FTZ R63, R21, R84 ;  /* 0x00000054153f7220 */ /* 0x000fe20000410000 */
[----:B------:R-:W-:Y:S01]  /*17d0*/  FMUL.FTZ R100, R5, R90 ;  /* 0x0000005a05647220 */ /* 0x000fe20000410000 */
[----:B------:R-:W-:Y:S01]  /*17e0*/  FFMA.FTZ R6, R101, R76, R6 ;  /* 0x0000004c65067223 */ /* 0x000fe20000010006 */
[----:B------:R0:W2:Y:S01]  /*17f0*/  MUFU.RCP R75, R61 ;  /* 0x0000003d004b7308 */ /* 0x0000a20000001000 */
[----:B-1----:R-:W-:Y:S01]  /*1800*/  FADD.FTZ R9, R64, R97 ;  /* 0x0000006140097221 */ /* 0x002fe20000010000 */
        /* <DEDUP_REMOVED lines=8> */
[----:B----4-:R-:W-:Y:S01]  /*1890*/  FMUL.FTZ R79, R79, R72 ;  /* 0x000000484f4f7220 */ /* 0x010fe20000410000 */
[----:B------:R-:W-:Y:S01]  /*18a0*/  FFMA.FTZ R5, R100, R73, R5 ;  /* 0x0000004964057223 */ /* 0x000fe20000010005 */
[----:B------:R-:W-:Y:S01]  /*18b0*/  FMUL.FTZ R99, R10, R89 ;  /* 0x000000590a637220 */ /* 0x000fe20000410000 */
[----:B------:R-:W-:Y:S01]  /*18c0*/  FADD.FTZ R7, R8, R95 ;  /* 0x0000005f08077221 */ /* 0x000fe20000010000 */
[----:B0-----:R-:W-:Y:S01]  /*18d0*/  FMUL.FTZ R61, R59, R0 ;  /* 0x000000003b3d7220 */ /* 0x001fe20000410000 */
[----:B------:R-:W-:Y:S01]  /*18e0*/  FFMA.FTZ R5, R98, R79, R5 ;  /* 0x0000004f62057223 */ /* 0x000fe20000010005 */
[----:B------:R-:W-:Y:S01]  /*18f0*/  FMUL.FTZ R65, R86, R81 ;  /* 0x0000005156417220 */ /* 0x000fe20000410000 */
[----:B------:R-:W-:Y:S01]  /*1900*/  FADD.FTZ R7, R7, R100 ;  /* 0x0000006407077221 */ /* 0x000fe20000010000 */
[----:B--2---:R-:W-:Y:S01]  /*1910*/  FMUL.FTZ R75, R70, R75 ;  /* 0x0000004b464b7220 */ /* 0x004fe20000410000 */
        /* <DEDUP_REMOVED lines=16> */
.L_x_2635:
        /* <DEDUP_REMOVED lines=93> */
[----:B------:R-:W-:Y:S01]  /*1ff0*/  FFMA.FTZ R5, R5, R79, R4 ;  /* 0x0000004f05057223 */ /* 0x000fe20000010004 */
[----:B------:R-:W-:Y:S01]  /*2000*/  FADD.FTZ R81, -R81, R96 ;  /* 0x0000006051517221 */ /* 0x000fe20000010100 */
[----:B------:R-:W1:Y:S01]  /*2010*/  F2F.F16.F32 R6, R6 ;  /* 0x0000000600067304 */ /* 0x000e620000200800 */
[----:B------:R-:W-:Y:S01]  /*2020*/  FADD.FTZ R101, -R76, R101 ;  /* 0x000000654c657221 */ /* 0x000fe20000010100 */
[----:B------:R-:W-:Y:S01]  /*2030*/  FADD.FTZ R95, -R80, R95 ;  /* 0x0000005f505f7221 */ /* 0x000fe20000010100 */
[----:B------:R-:W-:Y:S01]  /*2040*/  FADD.FTZ R73, -R73, R100 ;  /* 0x0000006449497221 */ /* 0x000fe20000010100 */
[----:B------:R-:W-:Y:S01]  /*2050*/  FADD.FTZ R75, -R75, R102 ;  /* 0x000000664b4b7221 */ /* 0x000fe20000010100 */
[----:B------:R-:W-:Y:S01]  /*2060*/  FADD.FTZ R99, -R78, R99 ;  /* 0x000000634e637221 */ /* 0x000fe20000010100 */
[----:B------:R-:W-:Y:S01]  /*2070*/  FADD.FTZ R103, -R2, R103 ;  /* 0x0000006702677221 */ /* 0x000fe20000010100 */
[----:B------:R-:W-:Y:S01]  /*2080*/  FADD.FTZ R5, -R5, R98 ;  /* 0x0000006205057221 */ /* 0x000fe20000010100 */
[----:B------:R2:W3:Y:S01]  /*2090*/  F2F.F16.F32 R7, R3 ;  /* 0x0000000300077304 */ /* 0x0004e20000200800 */
[C---:B------:R-:W-:Y:S01]  /*20a0*/  FMUL.FTZ R11, R20.reuse, R81 ;  /* 0x00000051140b7220 */ /* 0x040fe20000410000 */
[C---:B------:R-:W-:Y:S01]  /*20b0*/  FMUL.FTZ R8, R20.reuse, R101 ;  /* 0x0000006514087220 */ /* 0x040fe20000410000 */
[C---:B------:R-:W-:Y:S01]  /*20c0*/  FMUL.FTZ R19, R20.reuse, R95 ;  /* 0x0000005f14137220 */ /* 0x040fe20000410000 */
[C---:B------:R-:W-:Y:S01]  /*20d0*/  FMUL.FTZ R73, R20.reuse, R73 ;  /* 0x0000004914497220 */ /* 0x040fe20000410000 */
[C---:B------:R-:W-:Y:S01]  /*20e0*/  FMUL.FTZ R75, R20.reuse, R75 ;  /* 0x0000004b144b7220 */ /* 0x040fe20000410000 */
[C---:B------:R-:W-:Y:S01]  /*20f0*/  FMUL.FTZ R99, R20.reuse, R99 ;  /* 0x0000006314637220 */ /* 0x040fe20000410000 */
[C---:B------:R-:W-:Y:S01]  /*2100*/  FMUL.FTZ R103, R20.reuse, R103 ;  /* 0x0000006714677220 */ /* 0x040fe20000410000 */
[----:B------:R-:W4:Y:S01]  /*2110*/  F2F.F16.F32 R9, R9 ;  /* 0x0000000900097304 */ /* 0x000f220000200800 */
[----:B------:R-:W-:Y:S01]  /*2120*/  FMUL.FTZ R20, R20, R5 ;  /* 0x0000000514147220 */ /* 0x000fe20000410000 */
[----:B0-----:R-:W-:Y:S01]  /*2130*/  IMAD.WIDE.U32 R4, R0, 0x10000, RZ ;  /* 0x0001000000047825 */ /* 0x001fe200078e00ff */
[----:B-1----:R-:W-:Y:S01]  /*2140*/  SHF.L.U32 R6, R6, 0x10, RZ ;  /* 0x0000001006067819 */ /* 0x002fe200000006ff */
[----:B--2---:R-:W0:Y:S01]  /*2150*/  LDC.64 R2, c[0x0][0x3f0] ;  /* 0x0000fc00ff027b82 */ /* 0x004e220000000a00 */
[----:B---3--:R-:W-:-:S03]  /*2160*/  LOP3.LUT R4, R4, R7, RZ, 0xfc, !PT ;  /* 0x0000000704047212 */ /* 0x008fc600078efcff */
[----:B------:R-:W1:Y:S01]  /*2170*/  F2F.F16.F32 R8, R8 ;  /* 0x0000000800087304 */ /* 0x000e620000200800 */
[----:B----4-:R-:W-:-:S07]  /*2180*/  LOP3.LUT R5, R6, R5, R9, 0xfe, !PT ;  /* 0x0000000506057212 */ /* 0x010fce00078efe09 */
[----:B------:R-:W2:Y:S01]  /*2190*/  F2F.F16.F32 R73, R73 ;  /* 0x0000004900497304 */ /* 0x000ea20000200800 */
[----:B------:R-:W3:Y:S01]  /*21a0*/  LDC.64 R6, c[0x0][0x380] ;  /* 0x0000e000ff067b82 */ /* 0x000ee20000000a00 */
[----:B-1----:R-:W-:-:S06]  /*21b0*/  IMAD.WIDE.U32 R8, R8, 0x10000, RZ ;  /* 0x0001000008087825 */ /* 0x002fcc00078e00ff */
[----:B------:R-:W1:Y:S01]  /*21c0*/  F2F.F16.F32 R19, R19 ;  /* 0x0000001300137304 */ /* 0x000e620000200800 */
[----:B--2---:R-:W-:-:S07]  /*21d0*/  SHF.L.U32 R73, R73, 0x10, RZ ;  /* 0x0000001049497819 */ /* 0x004fce00000006ff */
[----:B------:R-:W2:Y:S01]  /*21e0*/  F2F.F16.F32 R18, R75 ;  /* 0x0000004b00127304 */ /* 0x000ea20000200800 */
[----:B-1----:R-:W-:-:S07]  /*21f0*/  LOP3.LUT R9, R73, R9, R19, 0xfe, !PT ;  /* 0x0000000949097212 */ /* 0x002fce00078efe13 */
[----:B------:R-:W1:Y:S01]  /*2200*/  F2F.F16.F32 R103, R103 ;  /* 0x0000006700677304 */ /* 0x000e620000200800 */
[----:B---3--:R-:W-:Y:S02]  /*2210*/  IADD3 R49, PT, PT, R49, R6, RZ ;  /* 0x0000000631317210 */ /* 0x008fe40007ffe0ff */
[----:B------:R-:W-:Y:S02]  /*2220*/  IADD3 R73, PT, PT, R21, 0x80, RZ ;  /* 0x0000008015497810 */ /* 0x000fe40007ffe0ff */
[----:B------:R-:W-:Y:S01]  /*2230*/  ISETP.GE.AND P0, PT, R49, R7, PT ;  /* 0x000000073100720c */ /* 0x000fe20003f06270 */
[----:B--2---:R-:W-:Y:S02]  /*2240*/  IMAD.WIDE.U32 R18, R18, 0x10000, RZ ;  /* 0x0001000012127825 */ /* 0x004fe400078e00ff */
[----:B------:R-:W2:Y:S01]  /*2250*/  F2F.F16.F32 R11, R11 ;  /* 0x0000000b000b7304 */ /* 0x000ea20000200800 */
[----:B------:R-:W-:Y:S02]  /*2260*/  IADD3 R75, PT, PT, R21, 0x100, RZ ;  /* 0x00000100154b7810 */ /* 0x000fe40007ffe0ff */
[----:B-1----:R-:W-:-:S05]  /*2270*/  SHF.L.U32 R103, R103, 0x10, RZ ;  /* 0x0000001067677819 */ /* 0x002fca00000006ff */
[----:B------:R-:W1:Y:S01]  /*2280*/  F2F.F16.F32 R99, R99 ;  /* 0x0000006300637304 */ /* 0x000e620000200800 */
[----:B--2---:R-:W-:-:S07]  /*2290*/  LOP3.LUT R8, R8, R11, RZ, 0xfc, !PT ;  /* 0x0000000b08087212 */ /* 0x004fce00078efcff */
[----:B------:R2:W3:Y:S01]  /*22a0*/  F2F.F16.F32 R77, R20 ;  /* 0x00000014004d7304 */ /* 0x0004e20000200800 */
[----:B0-----:R-:W-:-:S05]  /*22b0*/  IMAD.WIDE.U32 R10, R21, 0x8, R2 ;  /* 0x00000008150a7825 */ /* 0x001fca00078e0002 */
[----:B------:R0:W-:Y:S01]  /*22c0*/  STG.E.64 desc[UR6][R10.64], R4 ;  /* 0x000000040a007986 */ /* 0x0001e2000c101b06 */
[----:B-1----:R-:W-:Y:S01]  /*22d0*/  LOP3.LUT R19, R103, R19, R99, 0xfe, !PT ;  /* 0x0000001367137212 */ /* 0x002fe200078efe63 */
[----:B--2---:R-:W-:-:S04]  /*22e0*/  IMAD.WIDE.U32 R20, R73, 0x8, R2 ;  /* 0x0000000849147825 */ /* 0x004fc800078e0002 */
[----:B------:R-:W-:Y:S01]  /*22f0*/  IMAD.WIDE.U32 R2, R75, 0x8, R2 ;  /* 0x000000084b027825 */ /* 0x000fe200078e0002 */
[----:B------:R0:W-:Y:S01]  /*2300*/  STG.E.64 desc[UR6][R20.64], R8 ;  /* 0x0000000814007986 */ /* 0x0001e2000c101b06 */
[----:B---3--:R-:W-:-:S05]  /*2310*/  LOP3.LUT R18, R18, R77, RZ, 0xfc, !PT ;  /* 0x0000004d12127212 */ /* 0x008fca00078efcff */
        /* <DEDUP_REMOVED lines=26> */
.L_x_2633:
[----:B-----5:R-:W0:Y:S01]  /*24c0*/  S2R R13, SR_TID.X ;  /* 0x00000000000d7919 */ /* 0x020e220000002100 */
[----:B------:R-:W1:Y:S08]  /*24d0*/  S2UR UR4, SR_CTAID.X ;  /* 0x00000000000479c3 */ /* 0x000e700000002500 */
[----:B------:R-:W2:Y:S08]  /*24e0*/  LDC.64 R18, c[0x0][0x3e0] ;  /* 0x0000f800ff127b82 */ /* 0x000eb00000000a00 */
[----:B------:R-:W3:Y:S01]  /*24f0*/  LDC.64 R20, c[0x0][0x3e8] ;  /* 0x0000fa00ff147b82 */ /* 0x000ee20000000a00 */
[----:B-1----:R-:W-:-:S06]  /*2500*/  UIMAD UR4, UR4, 0x180, URZ ;  /* 0x00000180040478a4 */ /* 0x002fcc000f8e02ff */
[----:B0-----:R-:W-:-:S04]  /*2510*/  LOP3.LUT R13, R13, UR4, RZ, 0xfc, !PT ;  /* 0x000000040d0d7c12 */ /* 0x001fc8000f8efcff */
[C---:B------:R-:W-:Y:S01]  /*2520*/  IADD3 R17, PT, PT, R13.reuse, 0x80, RZ ;  /* 0x000000800d117810 */ /* 0x040fe20007ffe0ff */
[C---:B--2---:R-:W-:Y:S01]  /*2530*/  IMAD.WIDE.U32 R2, R13.reuse, 0x10, R18 ;  /* 0x000000100d027825 */ /* 0x044fe200078e0012 */
[----:B------:R-:W-:-:S03]  /*2540*/  IADD3 R23, PT, PT, R13, 0x100, RZ ;  /* 0x000001000d177810 */ /* 0x000fc60007ffe0ff */
[----:B---3--:R-:W-:Y:S01]  /*2550*/  IMAD.WIDE.U32 R12, R13, 0x10, R20 ;  /* 0x000000100d0c7825 */ /* 0x008fe200078e0014 */
        /* <DEDUP_REMOVED lines=11> */
.L_x_2637:
        /* <DEDUP_REMOVED lines=15> */
.L_x_3214:


//--------------------- .text._ZN10layer_norm22ln_bwd_finalize_kernelINS_22Kernel_traits_finalizeILj1536EffffjLj1024ELj4ENS_18Kernel_traits_baseILj1536EffffjLj1024EEEEEEEvNS_9BwdParamsE --------------------------
	.section	.text._ZN10layer_norm22ln_bwd_finalize_kernelINS_22Kernel_traits_finalizeILj1536EffffjLj1024ELj4ENS_18Kernel_traits_baseILj1536EffffjLj1024EEEEEEEvNS_9BwdParamsE,"ax",@progbits
	.align	128
        .global         _ZN10layer_norm22ln_bwd_finalize_kernelINS_22Kernel_traits_finalizeILj1536EffffjLj1024ELj4ENS_18Kernel_traits_baseILj1536EffffjLj1024EEEEEEEvNS_9BwdParamsE
        .type           _ZN10layer_norm22ln_bwd_finalize_kernelINS_22Kernel_traits_finalizeILj1536EffffjLj1024ELj4ENS_18Kernel_traits_baseILj1536EffffjLj1024EEEEEEEvNS_9BwdParamsE,@function
        .size           _ZN10layer_norm22ln_bwd_finalize_kernelINS_22Kernel_traits_finalizeILj1536EffffjLj1024ELj4ENS_18Kernel_traits_baseILj1536EffffjLj1024EEEEEEEvNS_9BwdParamsE,(.L_x_3215 - _ZN10layer_norm22ln_bwd_finalize_kernelINS_22Kernel_traits_finalizeILj1536EffffjLj1024ELj4ENS_18Kernel_traits_baseILj1536EffffjLj1024EEEEEEEvNS_9BwdParamsE)
        .other          _ZN10layer_norm22ln_bwd_finalize_kernelINS_22Kernel_traits_finalizeILj1536EffffjLj1024ELj4ENS_18Kernel_traits_baseILj1536EffffjLj1024EEEEEEEvNS_9BwdParamsE,@"STO_CUDA_ENTRY STV_DEFAULT"
_ZN10layer_norm22ln_bwd_finalize_kernelINS_22Kernel_traits_finalizeILj1536EffffjLj1024ELj4ENS_18Kernel_traits_baseILj1536EffffjLj1024EEEEEEEvNS_9BwdParamsE:
.text._ZN10layer_norm22ln_bwd_finalize_kernelINS_22Kernel_traits_finalizeILj1536EffffjLj1024ELj4ENS_18Kernel_traits_baseILj1536EffffjLj1024EEEEEEEvNS_9BwdParamsE:
        /* <DEDUP_REMOVED lines=37> */
.L_x_2642:
        /* <DEDUP_REMOVED lines=118> */
.L_x_2641:
[----:B------:R-:W-:Y:S05]  /*09b0*/  BSYNC.RECONVERGENT B1 ;  /* 0x0000000000017941 */ /* 0x000fea0003800200 */
.L_x_2640:
        /* <DEDUP_REMOVED lines=65> */
.L_x_2644:
[----:B------:R-:W-:Y:S05]  /*0dd0*/  BSYNC.RECONVERGENT B1 ;  /* 0x0000000000017941 */ /* 0x000fea0003800200 */
.L_x_2643:
        /* <DEDUP_REMOVED lines=37> */
.L_x_2646:
[----:B------:R-:W-:Y:S05]  /*1030*/  BSYNC.RECONVERGENT B1 ;  /* 0x0000000000017941 */ /* 0x000fea0003800200 */
.L_x_2645:
[----:B------:R-:W-:Y:S05]  /*1040*/  @!P1 BRA `(.L_x_2639) ;  /* 0x00000000003c9947 */ /* 0x000fea0003800000 */
[----:B------:R-:W0:Y:S01]  /*1050*/  LDC.64 R6, c[0x0][0x3e0] ;  /* 0x0000f800ff067b82 */ /* 0x000e220000000a00 */
[----:B------:R-:W-:Y:S01]  /*1060*/  IMAD R2, R15, 0x600, R11 ;  /* 0x000006000f027824 */ /* 0x000fe200078e020b */
[----:B------:R-:W-:-:S04]  /*1070*/  IADD3 R24, PT, PT, -R24, RZ, RZ ;  /* 0x000000ff18187210 */ /* 0x000fc80007ffe1ff */
[----:B------:R-:W-:Y:S02]  /*1080*/  IADD3 R11, PT, PT, R13, R2, RZ ;  /* 0x000000020d0b7210 */ /* 0x000fe40007ffe0ff */
[----:B------:R-:W1:Y:S05]  /*1090*/  LDC.64 R8, c[0x0][0x3e8] ;  /* 0x0000fa00ff087b82 */ /* 0x000e6a0000000a00 */
.L_x_2647:
        /* <DEDUP_REMOVED lines=10> */
.L_x_2639:
[----:B------:R-:W-:Y:S05]  /*1140*/  BSYNC.RECONVERGENT B0 ;  /* 0x0000000000007941 */ /* 0x000fea0003800200 */
.L_x_2638:
        /* <DEDUP_REMOVED lines=53> */
.L_x_2648:
        /* <DEDUP_REMOVED lines=14> */
.L_x_3215:


//--------------------- .text._ZN10layer_norm13ln_bwd_kernelINS_13Kernel_traitsIffffjLj1536ELj1ELj1ELj4ELj16ENS_18Kernel_traits_baseILj1536EffffjLj128EEEEEEEvNS_9BwdParamsE --------------------------
	.section	.text._ZN10layer_norm13ln_bwd_kernelINS_13Kernel_traitsIffffjLj1536ELj1ELj1ELj4ELj16ENS_18Kernel_traits_baseILj1536EffffjLj128EEEEEEEvNS_9BwdParamsE,"ax",@progbits
	.align	128
        .global         _ZN10layer_norm13ln_bwd_kernelINS_13Kernel_traitsIffffjLj1536ELj1ELj1ELj4ELj16ENS_18Kernel_traits_baseILj1536EffffjLj128EEEEEEEvNS_9BwdParamsE
        .type           _ZN10layer_norm13ln_bwd_kernelINS_13Kernel_traitsIffffjLj1536ELj1ELj1ELj4ELj16ENS_18Kernel_traits_baseILj1536EffffjLj128EEEEEEEvNS_9BwdParamsE,@function
        .size           _ZN10layer_norm13ln_bwd_kernelINS_13Kernel_traitsIffffjLj1536ELj1ELj1ELj4ELj16ENS_18Kernel_traits_baseILj1536EffffjLj128EEEEEEEvNS_9BwdParamsE,(.L_x_3216 - _ZN10layer_norm13ln_bwd_kernelINS_13Kernel_traitsIffffjLj1536ELj1ELj1ELj4ELj16ENS_18Kernel_traits_baseILj1536EffffjLj128EEEEEEEvNS_9BwdParamsE)
        .other          _ZN10layer_norm13ln_bwd_kernelINS_13Kernel_traitsIffffjLj1536ELj1ELj1ELj4ELj16ENS_18Kernel_traits_baseILj1536EffffjLj128EEEEEEEvNS_9BwdParamsE,@"STO_CUDA_ENTRY STV_DEFAULT"
_ZN10layer_norm13ln_bwd_kernelINS_13Kernel_traitsIffffjLj1536ELj1ELj1ELj4ELj16ENS_18Kernel_traits_baseILj1536EffffjLj128EEEEEEEvNS_9BwdParamsE:
.text._ZN10layer_norm13ln_bwd_kernelINS_13Kernel_traitsIffffjLj1536ELj1ELj1ELj4ELj16ENS_18Kernel_traits_baseILj1536EffffjLj128EEEEEEEvNS_9BwdParamsE:
        /* <DEDUP_REMOVED lines=14> */
[----:B0-----:R-:W5:Y:S04]  /*00e0*/  @P1 LDG.E.128 R32, desc[UR6][R2.64] ;  /* 0x0000000602201981 */ /* 0x001f68000c1e1d00 */
[----:B------:R-:W5:Y:S04]  /*00f0*/  @P1 LDG.E.128 R28, desc[UR6][R2.64+0x800] ;  /* 0x00080006021c1981 */ /* 0x000f68000c1e1d00 */
[----:B------:R-:W5:Y:S01]  /*0100*/  @P1 LDG.E.128 R24, desc[UR6][R2.64+0x1000] ;  /* 0x0010000602181981 */ /* 0x000f62000c1e1d00 */
[----:B-1----:R-:W-:Y:S01]  /*0110*/  MOV R0, UR4 ;  /* 0x0000000400007c02 */ /* 0x002fe20008000f00 */
[----:B---3--:R-:W-:-:S03]  /*0120*/  @P1 IMAD.WIDE.U32 R4, R48, 0x10, R4 ;  /* 0x0000001030041825 */ /* 0x008fc600078e0004 */
[----:B----4-:R-:W-:Y:S02]  /*0130*/  ISETP.GE.AND P0, PT, R0, UR5, PT ;  /* 0x0000000500007c0c */ /* 0x010fe4000bf06270 */
[----:B------:R-:W5:Y:S01]  /*0140*/  @P1 LDG.E.128 R20, desc[UR6][R4.64] ;  /* 0x0000000604141981 */ /* 0x000f62000c1e1d00 */
[----:B------:R-:W-:-:S03]  /*0150*/  CS2R R88, SRZ ;  /* 0x0000000000587805 */ /* 0x000fc6000001ff00 */
[----:B------:R-:W5:Y:S01]  /*0160*/  @P1 LDG.E.128 R16, desc[UR6][R4.64+0x800] ;  /* 0x0008000604101981 */ /* 0x000f62000c1e1d00 */
[----:B--2---:R-:W-:-:S03]  /*0170*/  @!P1 IMAD.WIDE.U32 R6, R48, 0x10, R6 ;  /* 0x0000001030069825 */ /* 0x004fc600078e0006 */
        /* <DEDUP_REMOVED lines=10> */
[----:B0-----:R-:W-:Y:S01]  /*0220*/  CS2R R4, SRZ ;  /* 0x0000000000047805 */ /* 0x001fe2000001ff00 */
        /* <DEDUP_REMOVED lines=8> */
[----:B------:R-:W-:Y:S01]  /*02b0*/  SHF.R.U32.HI R90, RZ, 0x2, R48 ;  /* 0x00000002ff5a7819 */ /* 0x000fe20000011630 */
[----:B------:R1:W-:Y:S01]  /*02c0*/  STL [R1], RZ ;  /* 0x000000ff01007387 */ /* 0x0003e20000100800 */
[----:B------:R-:W-:Y:S01]  /*02d0*/  HFMA2 R66, -RZ, RZ, 0, 0 ;  /* 0x00000000ff427431 */ /* 0x000fe200000001ff */
[----:B------:R-:W-:Y:S02]  /*02e0*/  PLOP3.LUT P2, PT, PT, PT, PT, 0x8, 0x80 ;  /* 0x000000000080781c */ /* 0x000fe40003f4e170 */
        /* <DEDUP_REMOVED lines=10> */
[----:B------:R-:W-:Y:S02]  /*0390*/  LOP3.LUT R90, R90, 0x18, RZ, 0xc0, !PT ;  /* 0x000000185a5a7812 */ /* 0x000fe400078ec0ff */
[----:B0-----:R-:W-:Y:S02]  /*03a0*/  LEA R89, R2, R89, 0x18 ;  /* 0x0000005902597211 */ /* 0x001fe400078ec0ff */
[----:B-1----:R-:W-:-:S07]  /*03b0*/  CS2R R2, SRZ ;  /* 0x0000000000027805 */ /* 0x002fce000001ff00 */
.L_x_2652:
[----:B0-----:R-:W0:Y:S01]  /*03c0*/  @!P1 LDC.64 R44, c[0x0][0x3a0] ;  /* 0x0000e800ff2c9b82 */ /* 0x001e220000000a00 */
[----:B------:R-:W-:-:S07]  /*03d0*/  MOV R77, RZ ;  /* 0x000000ff004d7202 */ /* 0x000fce0000000f00 */
[----:B------:R-:W1:Y:S01]  /*03e0*/  LDC.64 R36, c[0x0][0x398] ;  /* 0x0000e600ff247b82 */ /* 0x000e620000000a00 */
[----:B------:R-:W2:Y:S01]  /*03f0*/  S2R R38, SR_TID.X ;  /* 0x0000000000267919 */ /* 0x000ea20000002100 */
[----:B0-----:R-:W-:-:S05]  /*0400*/  @!P1 IMAD.WIDE R44, R0, 0x4, R44 ;  /* 0x00000004002c9825 */ /* 0x001fca00078e022c */
[----:B-----5:R0:W5:Y:S01]  /*0410*/  @!P1 LDG.E R77, desc[UR6][R44.64] ;  /* 0x000000062c4d9981 */ /* 0x020162000c1e1900 */
[----:B-1----:R-:W-:-:S04]  /*0420*/  ISETP.NE.U32.AND P0, PT, R36, RZ, PT ;  /* 0x000000ff2400720c */ /* 0x002fc80003f05070 */
[----:B------:R-:W-:Y:S01]  /*0430*/  ISETP.NE.AND.EX P1, PT, R37, RZ, PT, P0 ;  /* 0x000000ff2500720c */ /* 0x000fe20003f25300 */
[----:B------:R-:W-:-:S12]  /*0440*/  IMAD R67, R0, 0x180, RZ ;  /* 0x0000018000437824 */ /* 0x000fd800078e02ff */
[----:B------:R-:W1:Y:S01]  /*0450*/  @!P1 LDC.64 R52, c[0x0][0x3d8] ;  /* 0x0000f600ff349b82 */ /* 0x000e620000000a00 */
[----:B--2---:R-:W-:-:S07]  /*0460*/  LOP3.LUT R67, R67, R38, RZ, 0xfc, !PT ;  /* 0x0000002643437212 */ /* 0x004fce00078efcff */
[----:B------:R-:W2:Y:S01]  /*0470*/  @!P1 LDC.64 R56, c[0x0][0x390] ;  /* 0x0000e400ff389b82 */ /* 0x000ea20000000a00 */
[----:B------:R-:W-:-:S07]  /*0480*/  @!P1 IADD3 R41, PT, PT, R67, 0x80, RZ ;  /* 0x0000008043299810 */ /* 0x000fce0007ffe0ff */
[----:B------:R-:W3:Y:S01]  /*0490*/  @P1 LDC.64 R70, c[0x0][0x3d8] ;  /* 0x0000f600ff461b82 */ /* 0x000ee20000000a00 */
[----:B-1----:R-:W-:-:S07]  /*04a0*/  @!P1 IMAD.WIDE.U32 R36, R41, 0x10, R52 ;  /* 0x0000001029249825 */ /* 0x002fce00078e0034 */
[----:B------:R-:W1:Y:S01]  /*04b0*/  @P1 LDC.64 R68, c[0x0][0x398] ;  /* 0x0000e600ff441b82 */ /* 0x000e620000000a00 */
[----:B------:R-:W5:Y:S01]  /*04c0*/  @!P1 LDG.E.128 R36, desc[UR6][R36.64] ;  /* 0x0000000624249981 */ /* 0x000f62000c1e1d00 */
[----:B--2---:R-:W-:-:S04]  /*04d0*/  @!P1 IMAD.WIDE.U32 R40, R41, 0x10, R56 ;  /* 0x0000001029289825 */ /* 0x004fc800078e0038 */
[C---:B0-----:R-:W-:Y:S02]  /*04e0*/  @!P1 IMAD.WIDE.U32 R44, R67.reuse, 0x10, R52 ;  /* 0x00000010432c9825 */ /* 0x041fe400078e0034 */
[----:B------:R-:W5:Y:S02]  /*04f0*/  @!P1 LDG.E.128 R40, desc[UR6][R40.64] ;  /* 0x0000000628289981 */ /* 0x000f64000c1e1d00 */
[C---:B------:R-:W-:Y:S02]  /*0500*/  @!P1 IMAD.WIDE.U32 R48, R67.reuse, 0x10, R56 ;  /* 0x0000001043309825 */ /* 0x040fe400078e0038 */
[----:B------:R-:W5:Y:S01]  /*0510*/  @!P1 LDG.E.128 R44, desc[UR6][R44.64] ;  /* 0x000000062c2c9981 */ /* 0x000f62000c1e1d00 */
[----:B------:R-:W-:-:S03]  /*0520*/  @!P1 IADD3 R55, PT, PT, R67, 0x100, RZ ;  /* 0x0000010043379810 */ /* 0x000fc60007ffe0ff */
[----:B------:R-:W5:Y:S02]  /*0530*/  @!P1 LDG.E.128 R48, desc[UR6][R48.64] ;  /* 0x0000000630309981 */ /* 0x000f64000c1e1d00 */
[----:B------:R-:W-:-:S04]  /*0540*/  @!P1 IMAD.WIDE.U32 R52, R55, 0x10, R52 ;  /* 0x0000001037349825 */ /* 0x000fc800078e0034 */
[----:B------:R-:W-:Y:S02]  /*0550*/  @!P1 IMAD.WIDE.U32 R56, R55, 0x10, R56 ;  /* 0x0000001037389825 */ /* 0x000fe400078e0038 */
[----:B------:R-:W5:Y:S04]  /*0560*/  @!P1 LDG.E.128 R52, desc[UR6][R52.64] ;  /* 0x0000000634349981 */ /* 0x000f68000c1e1d00 */
[----:B------:R-:W5:Y:S01]  /*0570*/  @!P1 LDG.E.128 R56, desc[UR6][R56.64] ;  /* 0x0000000638389981 */ /* 0x000f62000c1e1d00 */
[----:B------:R-:W-:-:S05]  /*0580*/  @P1 IADD3 R79, PT, PT, R67, 0x80, RZ ;  /* 0x00000080434f1810 */ /* 0x000fca0007ffe0ff */
[----:B---3--:R-:W-:Y:S01]  /*0590*/  @P1 IMAD.WIDE.U32 R72, R79, 0x10, R70 ;  /* 0x000000104f481825 */ /* 0x008fe200078e0046 */
[----:B------:R-:W-:-:S04]  /*05a0*/  @P1 IADD3 R81, PT, PT, R67, 0x100, RZ ;  /* 0x0000010043511810 */ /* 0x000fc80007ffe0ff */
[----:B------:R1:W5:Y:S02]  /*05b0*/  @P1 LDG.E.128 R36, desc[UR6][R72.64] ;  /* 0x0000000648241981 */ /* 0x000364000c1e1d00 */
[----:B-1----:R-:W-:Y:S02]  /*05c0*/  @P1 IMAD.WIDE.U32 R72, R79, 0x10, R68 ;  /* 0x000000104f481825 */ /* 0x002fe400078e0044 */
[----:B------:R-:W0:Y:S03]  /*05d0*/  LDC.64 R78, c[0x0][0x3a8] ;  /* 0x0000ea00ff4e7b82 */ /* 0x000e260000000a00 */
[----:B------:R1:W5:Y:S02]  /*05e0*/  @P1 LDG.E.128 R40, desc[UR6][R72.64] ;  /* 0x0000000648281981 */ /* 0x000364000c1e1d00 */
[----:B-1----:R-:W-:-:S05]  /*05f0*/  @P1 IMAD.WIDE.U32 R72, R67, 0x10, R70 ;  /* 0x0000001043481825 */ /* 0x002fca00078e0046 */
[----:B------:R1:W5:Y:S01]  /*0600*/  @P1 LDG.E.128 R44, desc[UR6][R72.64] ;  /* 0x00000006482c1981 */ /* 0x000362000c1e1d00 */
[----:B------:R-:W-:-:S05]  /*0610*/  @P1 IMAD.WIDE.U32 R70, R81, 0x10, R70 ;  /* 0x0000001051461825 */ /* 0x000fca00078e0046 */
[----:B------:R-:W5:Y:S01]  /*0620*/  @P1 LDG.E.128 R52, desc[UR6][R70.64] ;  /* 0x0000000646341981 */ /* 0x000f62000c1e1d00 */
[----:B-1----:R-:W-:-:S05]  /*0630*/  @P1 IMAD.WIDE.U32 R72, R67, 0x10, R68 ;  /* 0x0000001043481825 */ /* 0x002fca00078e0044 */
[----:B------:R0:W5:Y:S01]  /*0640*/  @P1 LDG.E.128 R48, desc[UR6][R72.64] ;  /* 0x0000000648301981 */ /* 0x000162000c1e1d00 */
[----:B------:R-:W-:-:S05]  /*0650*/  @P1 IMAD.WIDE.U32 R68, R81, 0x10, R68 ;  /* 0x0000001051441825 */ /* 0x000fca00078e0044 */
[----:B------:R1:W5:Y:S01]  /*0660*/  @P1 LDG.E.128 R56, desc[UR6][R68.64] ;  /* 0x0000000644381981 */ /* 0x000362000c1e1d00 */
[----:B0-----:R-:W-:-:S06]  /*0670*/  IMAD.WIDE R72, R0, 0x4, R78 ;  /* 0x0000000400487825 */ /* 0x001fcc00078e024e */
[----:B------:R1:W5:Y:S01]  /*0680*/  LDG.E R72, desc[UR6][R72.64] ;  /* 0x0000000648487981 */ /* 0x000362000c1e1900 */
[----:B------:R-:W-:Y:S05]  /*0690*/  @P1 BRA `(.L_x_2650) ;  /* 0x0000000000f41947 */ /* 0x000fea0003800000 */
[--C-:B-----5:R-:W-:Y:S01]  /*06a0*/  FADD.FTZ R81, R48, -R77.reuse ;  /* 0x8000004d30517221 */ /* 0x120fe20000010000 */
[--C-:B------:R-:W-:Y:S01]  /*06b0*/  FADD.FTZ R87, R49, -R77.reuse ;  /* 0x8000004d31577221 */ /* 0x100fe20000010000 */
[----:B------:R-:W-:Y:S01]  /*06c0*/  FMUL.FTZ R49, R44, R32 ;  /* 0x000000202c317220 */ /* 0x000fe20000410000 */
[--C-:B-1----:R-:W-:Y:S01]  /*06d0*/  FADD.FTZ R73, R41, -R77.reuse ;  /* 0x8000004d29497221 */ /* 0x102fe20000010000 */
[----:B------:R-:W-:Y:S01]  /*06e0*/  FMUL.FTZ R48, R72, R81 ;  /* 0x0000005148307220 */ /* 0x000fe20000410000 */
[----:B------:R-:W-:Y:S01]  /*06f0*/  FADD.FTZ R41, R59, -R77 ;  /* 0x8000004d3b297221 */ /* 0x000fe20000010000 */
[----:B------:R-:W-:Y:S01]  /*0700*/  FMUL.FTZ R78, R45, R33 ;  /* 0x000000212d4e7220 */ /* 0x000fe20000410000 */
[----:B------:R-:W-:Y:S01]  /*0710*/  FADD.FTZ R59, RZ, R49 ;  /* 0x00000031ff3b7221 */ /* 0x000fe20000010000 */
[--C-:B------:R-:W-:Y:S01]  /*0720*/  FADD.FTZ R69, R50, -R77.reuse ;  /* 0x8000004d32457221 */ /* 0x100fe20000010000 */
        /* <DEDUP_REMOVED lines=52> */
.L_x_2650:
        /* <DEDUP_REMOVED lines=8> */
[----:B-1----:R-:W1:Y:S01]  /*0af0*/  MUFU.RCP R69, R34 ;  /* 0x0000002200457308 */ /* 0x002e620000001000 */
[----:B------:R-:W-:Y:S01]  /*0b00*/  FMUL.FTZ R81, R38, R30 ;  /* 0x0000001e26517220 */ /* 0x000fe20000410000 */
[----:B------:R-:W-:Y:S01]  /*0b10*/  FMUL.FTZ R82, R39, R31 ;  /* 0x0000001f27527220 */ /* 0x000fe20000410000 */
[----:B------:R-:W-:Y:S01]  /*0b20*/  FMUL.FTZ R83, R52, R24 ;  /* 0x0000001834537220 */ /* 0x000fe20000410000 */
[----:B------:R-:W-:Y:S01]  /*0b30*/  FMUL.FTZ R84, R53, R25 ;  /* 0x0000001935547220 */ /* 0x000fe20000410000 */
[----:B------:R-:W-:Y:S01]  /*0b40*/  FMUL.FTZ R85, R54, R26 ;  /* 0x0000001a36557220 */ /* 0x000fe20000410000 */
[----:B------:R-:W-:-:S02]  /*0b50*/  FMUL.FTZ R87, R55, R27 ;  /* 0x0000001b37577220 */ /* 0x000fc40000410000 */
[----:B------:R-:W2:Y:S01]  /*0b60*/  MUFU.RCP R79, R28 ;  /* 0x0000001c004f7308 */ /* 0x000ea20000001000 */
[----:B0-----:R-:W-:-:S07]  /*0b70*/  FMUL.FTZ R48, R48, R77 ;  /* 0x0000004d30307220 */ /* 0x001fce0000410000 */
[----:B------:R-:W0:Y:S01]  /*0b80*/  MUFU.RCP R80, R35 ;  /* 0x0000002300507308 */ /* 0x000e220000001000 */
[----:B-1----:R-:W-:-:S07]  /*0b90*/  FMUL.FTZ R69, R50, R69 ;  /* 0x0000004532457220 */ /* 0x002fce0000410000 */
[----:B------:R-:W1:Y:S01]  /*0ba0*/  MUFU.RCP R68, R33 ;  /* 0x0000002100447308 */ /* 0x000e620000001000 */
[----:B--2---:R-:W-:Y:S01]  /*0bb0*/  FMUL.FTZ R50, R40, R79 ;  /* 0x0000004f28327220 */ /* 0x004fe20000410000 */
[----:B------:R-:W-:-:S06]  /*0bc0*/  FMUL.FTZ R79, R36, R28 ;  /* 0x0000001c244f7220 */ /* 0x000fcc0000410000 */
[----:B------:R-:W2:Y:S01]  /*0bd0*/  MUFU.RCP R71, R30 ;  /* 0x0000001e00477308 */ /* 0x000ea20000001000 */
[----:B0-----:R-:W-:Y:S01]  /*0be0*/  FMUL.FTZ R51, R51, R80 ;  /* 0x0000005033337220 */ /* 0x001fe20000410000 */
[----:B------:R-:W-:Y:S01]  /*0bf0*/  FADD.FTZ R80, -R17, R41 ;  /* 0x0000002911507221 */ /* 0x000fe20000010100 */
[----:B------:R-:W-:-:S05]  /*0c00*/  FADD.FTZ R41, -R12, R56 ;  /* 0x000000380c297221 */ /* 0x000fca0000010100 */
[----:B------:R-:W0:Y:S01]  /*0c10*/  MUFU.RCP R70, R31 ;  /* 0x0000001f00467308 */ /* 0x000e220000001000 */
[----:B-1----:R-:W-:Y:S01]  /*0c20*/  FMUL.FTZ R68, R49, R68 ;  /* 0x0000004431447220 */ /* 0x002fe20000410000 */
[----:B------:R-:W-:-:S06]  /*0c30*/  FMUL.FTZ R49, R44, R32 ;  /* 0x000000202c317220 */ /* 0x000fcc0000410000 */
[----:B------:R-:W1:Y:S01]  /*0c40*/  MUFU.RCP R78, R24 ;  /* 0x00000018004e7308 */ /* 0x000e620000001000 */
[----:B--2---:R-:W-:Y:S01]  /*0c50*/  FMUL.FTZ R71, R42, R71 ;  /* 0x000000472a477220 */ /* 0x004fe20000410000 */
[----:B------:R-:W-:Y:S01]  /*0c60*/  FADD.FTZ R42, -R13, R57 ;  /* 0x000000390d2a7221 */ /* 0x000fe20000010100 */
[----:B------:R-:W-:-:S05]  /*0c70*/  FADD.FTZ R57, -R14, R58 ;  /* 0x0000003a0e397221 */ /* 0x000fca0000010100 */
[----:B------:R-:W2:Y:S01]  /*0c80*/  MUFU.RCP R77, R25 ;  /* 0x00000019004d7308 */ /* 0x000ea20000001000 */
[----:B0-----:R-:W-:Y:S01]  /*0c90*/  FMUL.FTZ R70, R43, R70 ;  /* 0x000000462b467220 */ /* 0x001fe20000410000 */
[----:B------:R-:W-:-:S06]  /*0ca0*/  FADD.FTZ R43, RZ, R49 ;  /* 0x00000031ff2b7221 */ /* 0x000fcc0000010000 */
[----:B------:R-:W0:Y:S01]  /*0cb0*/  MUFU.RCP R40, R26 ;  /* 0x0000001a00287308 */ /* 0x000e220000001000 */
[----:B-1----:R-:W-:Y:S01]  /*0cc0*/  FMUL.FTZ R56, R41, R78 ;  /* 0x0000004e29387220 */ /* 0x002fe20000410000 */
[----:B------:R-:W-:Y:S01]  /*0cd0*/  FMUL.FTZ R78, R45, R33 ;  /* 0x000000212d4e7220 */ /* 0x000fe20000410000 */
[----:B------:R-:W-:-:S05]  /*0ce0*/  FFMA.FTZ R41, R49, R48, RZ ;  /* 0x0000003031297223 */ /* 0x000fca00000100ff */
[----:B------:R-:W1:Y:S01]  /*0cf0*/  MUFU.RCP R73, R29 ;  /* 0x0000001d00497308 */ /* 0x000e620000001000 */
[----:B--2---:R-:W-:Y:S01]  /*0d00*/  FMUL.FTZ R58, R42, R77 ;  /* 0x0000004d2a3a7220 */ /* 0x004fe20000410000 */
[----:B------:R-:W-:Y:S01]  /*0d10*/  FADD.FTZ R42, R43, R78 ;  /* 0x0000004e2b2a7221 */ /* 0x000fe20000010000 */
[----:B------:R-:W-:-:S05]  /*0d20*/  FMUL.FTZ R77, R46, R34 ;  /* 0x000000222e4d7220 */ /* 0x000fca0000410000 */
[----:B------:R-:W2:Y:S01]  /*0d30*/  MUFU.RCP R86, R27 ;  /* 0x0000001b00567308 */ /* 0x000ea20000001000 */
[----:B------:R-:W-:Y:S01]  /*0d40*/  FADD.FTZ R42, R42, R77 ;  /* 0x0000004d2a2a7221 */ /* 0x000fe20000010000 */
[----:B0-----:R-:W-:Y:S01]  /*0d50*/  FMUL.FTZ R57, R57, R40 ;  /* 0x0000002839397220 */ /* 0x001fe20000410000 */
[----:B------:R-:W-:Y:S01]  /*0d60*/  FFMA.FTZ R40, R78, R68, R41 ;  /* 0x000000444e287223 */ /* 0x000fe20000010029 */
[----:B------:R-:W-:Y:S01]  /*0d70*/  FADD.FTZ R41, -R15, R59 ;  /* 0x0000003b0f297221 */ /* 0x000fe20000010100 */
[----:B------:R-:W-:Y:S02]  /*0d80*/  FMUL.FTZ R59, R47, R35 ;  /* 0x000000232f3b7220 */ /* 0x000fe40000410000 */
[----:B------:R-:W-:Y:S02]  /*0d90*/  FFMA.FTZ R40, R77, R69, R40 ;  /* 0x000000454d287223 */ /* 0x000fe40000010028 */
[----:B------:R-:W-:Y:S01]  /*0da0*/  FADD.FTZ R42, R42, R59 ;  /* 0x0000003b2a2a7221 */ /* 0x000fe20000010000 */
[----:B-1----:R-:W-:Y:S01]  /*0db0*/  FMUL.FTZ R73, R80, R73 ;  /* 0x0000004950497220 */ /* 0x002fe20000410000 */
[----:B------:R-:W-:Y:S01]  /*0dc0*/  FFMA.FTZ R40, R59, R51, R40 ;  /* 0x000000333b287223 */ /* 0x000fe20000010028 */
[----:B------:R-:W-:Y:S01]  /*0dd0*/  FMUL.FTZ R80, R37, R29 ;  /* 0x0000001d25507220 */ /* 0x000fe20000410000 */
[----:B------:R-:W-:-:S04]  /*0de0*/  FADD.FTZ R43, R42, R79 ;  /* 0x0000004f2a2b7221 */ /* 0x000fc80000010000 */
[----:B------:R-:W-:Y:S01]  /*0df0*/  FADD.FTZ R42, R43, R80 ;  /* 0x000000502b2a7221 */ /* 0x000fe20000010000 */
[----:B--2---:R-:W-:Y:S01]  /*0e00*/  FMUL.FTZ R86, R41, R86 ;  /* 0x0000005629567220 */ /* 0x004fe20000410000 */
[----:B------:R-:W-:Y:S02]  /*0e10*/  FFMA.FTZ R41, R79, R50, R40 ;  /* 0x000000324f297223 */ /* 0x000fe40000010028 */
[----:B------:R-:W-:Y:S02]  /*0e20*/  FADD.FTZ R43, R42, R81 ;  /* 0x000000512a2b7221 */ /* 0x000fe40000010000 */
[----:B------:R-:W-:Y:S02]  /*0e30*/  FFMA.FTZ R40, R80, R73, R41 ;  /* 0x0000004950287223 */ /* 0x000fe40000010029 */
[----:B------:R-:W-:Y:S02]  /*0e40*/  FADD.FTZ R42, R43, R82 ;  /* 0x000000522b2a7221 */ /* 0x000fe40000010000 */
[----:B------:R-:W-:-:S02]  /*0e50*/  FFMA.FTZ R41, R81, R71, R40 ;  /* 0x0000004751297223 */ /* 0x000fc40000010028 */
[----:B------:R-:W-:Y:S02]  /*0e60*/  FADD.FTZ R43, R42, R83 ;  /* 0x000000532a2b7221 */ /* 0x000fe40000010000 */
[----:B------:R-:W-:Y:S02]  /*0e70*/  FFMA.FTZ R40, R82, R70, R41 ;  /* 0x0000004652287223 */ /* 0x000fe40000010029 */
[----:B------:R-:W-:Y:S02]  /*0e80*/  FADD.FTZ R42, R43, R84 ;  /* 0x000000542b2a7221 */ /* 0x000fe40000010000 */
[----:B------:R-:W-:-:S04]  /*0e90*/  FFMA.FTZ R41, R83, R56, R40 ;  /* 0x0000003853297223 */ /* 0x000fc80000010028 */
[----:B------:R-:W-:Y:S01]  /*0ea0*/  FFMA.FTZ R40, R84, R58, R41 ;  /* 0x0000003a54287223 */ /* 0x000fe20000010029 */
[----:B------:R-:W-:-:S03]  /*0eb0*/  FADD.FTZ R41, R42, R85 ;  /* 0x000000552a297221 */ /* 0x000fc60000010000 */
[----:B------:R-:W-:Y:S01]  /*0ec0*/  FFMA.FTZ R42, R85, R57, R40 ;  /* 0x00000039552a7223 */ /* 0x000fe20000010028 */
[----:B------:R-:W-:-:S03]  /*0ed0*/  FADD.FTZ R40, R41, R87 ;  /* 0x0000005729287221 */ /* 0x000fc60000010000 */
[----:B------:R-:W-:-:S07]  /*0ee0*/  FFMA.FTZ R41, R87, R86, R42 ;  /* 0x0000005657297223 */ /* 0x000fce000001002a */
.L_x_2651:
[----:B------:R-:W2:Y:S01]  /*0ef0*/  LDL.LU R42, [R1] ;  /* 0x00000000012a7983 */ /* 0x000ea20000300800 */
[----:B------:R-:W-:Y:S01]  /*0f00*/  FFMA.FTZ R92, R58, R53, R92 ;  /* 0x000000353a5c7223 */ /* 0x000fe2000001005c */
[----:B------:R-:W-:Y:S01]  /*0f10*/  FADD.FTZ R64, R53, R64 ;  /* 0x0000004035407221 */ /* 0x000fe20000010000 */
[----:B------:R-:W-:Y:S01]  /*0f20*/  FFMA.FTZ R7, R56, R52, R7 ;  /* 0x0000003438077223 */ /* 0x000fe20000010007 */
[----:B------:R-:W0:Y:S01]  /*0f30*/  SHFL.DOWN PT, R43, R40, 0x10, 0x1f ;  /* 0x0a001f00282b7f89 */ /* 0x000e2200000e0000 */
[----:B------:R-:W-:Y:S01]  /*0f40*/  FADD.FTZ R6, R52, R6 ;  /* 0x0000000634067221 */ /* 0x000fe20000010000 */
[----:B------:R-:W-:Y:S01]  /*0f50*/  FFMA.FTZ R93, R57, R54, R93 ;  /* 0x00000036395d7223 */ /* 0x000fe2000001005d */
[----:B------:R-:W-:Y:S01]  /*0f60*/  FADD.FTZ R65, R54, R65 ;  /* 0x0000004136417221 */ /* 0x000fe20000010000 */
[----:B------:R-:W-:Y:S01]  /*0f70*/  FADD.FTZ R66, R55, R66 ;  /* 0x0000004237427221 */ /* 0x000fe20000010000 */
[----:B------:R-:W-:Y:S01]  /*0f80*/  PLOP3.LUT P0, PT, PT, PT, PT, 0x80, 0x8 ;  /* 0x000000000008781c */ /* 0x000fe20003f0f070 */
[----:B------:R-:W-:Y:S01]  /*0f90*/  FFMA.FTZ R8, R70, R39, R8 ;  /* 0x0000002746087223 */ /* 0x000fe20000010008 */
[----:B------:R-:W-:Y:S01]  /*0fa0*/  FADD.FTZ R5, R39, R5 ;  /* 0x0000000527057221 */ /* 0x000fe20000010000 */
        /* <DEDUP_REMOVED lines=14> */
[----:B0-----:R-:W-:-:S05]  /*1090*/  FADD.FTZ R43, R43, R40 ;  /* 0x000000282b2b7221 */ /* 0x001fca0000010000 */
[----:B------:R-:W0:Y:S02]  /*10a0*/  SHFL.DOWN PT, R52, R43, 0x8, 0x1f ;  /* 0x09001f002b347f89 */ /* 0x000e2400000e0000 */
[----:B0-----:R-:W-:Y:S01]  /*10b0*/  FADD.FTZ R52, R43, R52 ;  /* 0x000000342b347221 */ /* 0x001fe20000010000 */
[----:B--2---:R-:W-:-:S04]  /*10c0*/  FFMA.FTZ R42, R86, R55, R42 ;  /* 0x00000037562a7223 */ /* 0x004fc8000001002a */
[----:B------:R-:W0:Y:S04]  /*10d0*/  SHFL.DOWN PT, R55, R52, 0x4, 0x1f ;  /* 0x08801f0034377f89 */ /* 0x000e2800000e0000 */
[----:B------:R-:W-:Y:S04]  /*10e0*/  STL [R1], R42 ;  /* 0x0000002a01007387 */ /* 0x000fe80000100800 */
[----:B------:R-:W1:Y:S01]  /*10f0*/  SHFL.DOWN PT, R42, R41, 0x10, 0x1f ;  /* 0x0a001f00292a7f89 */ /* 0x000e6200000e0000 */
[----:B0-----:R-:W-:Y:S02]  /*1100*/  FADD.FTZ R55, R52, R55 ;  /* 0x0000003734377221 */ /* 0x001fe40000010000 */
[----:B------:R-:W0:Y:S03]  /*1110*/  S2R R52, SR_TID.X ;  /* 0x0000000000347919 */ /* 0x000e260000002100 */
[----:B------:R-:W2:Y:S01]  /*1120*/  SHFL.DOWN PT, R40, R55, 0x2, 0x1f ;  /* 0x08401f0037287f89 */ /* 0x000ea200000e0000 */
[----:B-1----:R-:W-:-:S05]  /*1130*/  FADD.FTZ R42, R42, R41 ;  /* 0x000000292a2a7221 */ /* 0x002fca0000010000 */
[----:B------:R-:W1:Y:S01]  /*1140*/  SHFL.DOWN PT, R53, R42, 0x8, 0x1f ;  /* 0x09001f002a357f89 */ /* 0x000e6200000e0000 */
[----:B--2---:R-:W-:Y:S01]  /*1150*/  FADD.FTZ R91, R55, R40 ;  /* 0x00000028375b7221 */ /* 0x004fe20000010000 */
[----:B0-----:R-:W-:-:S04]  /*1160*/  LOP3.LUT P3, RZ, R52, 0x1f, RZ, 0xc0, !PT ;  /* 0x0000001f34ff7812 */ /* 0x001fc8000786c0ff */
[----:B------:R-:W0:Y:S01]  /*1170*/  SHFL.DOWN PT, R40, R91, 0x1, 0x1f ;  /* 0x08201f005b287f89 */ /* 0x000e2200000e0000 */
[C---:B------:R-:W-:Y:S01]  /*1180*/  IADD3 R52, PT, PT, R89.reuse, 0x1830, RZ ;  /* 0x0000183059347810 */ /* 0x040fe20007ffe0ff */
[----:B-1----:R-:W-:Y:S01]  /*1190*/  FADD.FTZ R53, R42, R53 ;  /* 0x000000352a357221 */ /* 0x002fe20000010000 */
[----:B------:R-:W-:-:S04]  /*11a0*/  @!P2 IADD3 R52, PT, PT, R89, 0x1810, RZ ;  /* 0x000018105934a810 */ /* 0x000fc80007ffe0ff */
[----:B------:R-:W1:Y:S02]  /*11b0*/  SHFL.DOWN PT, R54, R53, 0x4, 0x1f ;  /* 0x08801f0035367f89 */ /* 0x000e6400000e0000 */
[----:B------:R-:W-:Y:S01]  /*11c0*/  @!P3 PLOP3.LUT P0, PT, P2, PT, PT, 0x80, 0x8 ;  /* 0x000000000008b81c */ /* 0x000fe2000170f070 */
[----:B0-----:R-:W-:Y:S01]  /*11d0*/  FADD.FTZ R40, R91, R40 ;  /* 0x000000285b287221 */ /* 0x001fe20000010000 */
[----:B-1----:R-:W-:-:S05]  /*11e0*/  FADD.FTZ R54, R53, R54 ;  /* 0x0000003635367221 */ /* 0x002fca0000010000 */
[----:B------:R-:W0:Y:S02]  /*11f0*/  SHFL.DOWN PT, R41, R54, 0x2, 0x1f ;  /* 0x08401f0036297f89 */ /* 0x000e2400000e0000 */
[----:B0-----:R-:W-:-:S05]  /*1200*/  FADD.FTZ R43, R54, R41 ;  /* 0x00000029362b7221 */ /* 0x001fca0000010000 */
[----:B------:R-:W0:Y:S02]  /*1210*/  SHFL.DOWN PT, R42, R43, 0x1, 0x1f ;  /* 0x08201f002b2a7f89 */ /* 0x000e2400000e0000 */
[----:B0-----:R-:W-:Y:S01]  /*1220*/  FADD.FTZ R41, R43, R42 ;  /* 0x0000002a2b297221 */ /* 0x001fe20000010000 */
[----:B------:R-:W-:-:S04]  /*1230*/  IADD3 R42, PT, PT, R89, 0x1820, RZ ;  /* 0x00001820592a7810 */ /* 0x000fc80007ffe0ff */
[----:B------:R-:W-:Y:S02]  /*1240*/  @!P3 MOV R39, R42 ;  /* 0x0000002a0027b202 */ /* 0x000fe40000000f00 */
[C---:B------:R-:W-:Y:S02]  /*1250*/  @!P0 IADD3 R39, PT, PT, R89.reuse, 0x1800, RZ ;  /* 0x0000180059278810 */ /* 0x040fe40007ffe0ff */
[----:B------:R-:W-:Y:S02]  /*1260*/  @!P2 IADD3 R42, PT, PT, R89, 0x1800, RZ ;  /* 0x00001800592aa810 */ /* 0x000fe40007ffe0ff */
[----:B------:R-:W-:Y:S02]  /*1270*/  @!P3 IADD3 R39, PT, PT, R90, R39, RZ ;  /* 0x000000275a27b210 */ /* 0x000fe40007ffe0ff */
[----:B------:R-:W-:-:S03]  /*1280*/  PLOP3.LUT P2, PT, P2, PT, PT, 0x8, 0x80 ;  /* 0x000000000080781c */ /* 0x000fc6000174e170 */
        /* <DEDUP_REMOVED lines=31> */
[C---:B------:R-:W-:Y:S01]  /*1480*/  IADD3 R59, PT, PT, R67.reuse, 0x80, RZ ;  /* 0x00000080433b7810 */ /* 0x040fe20007ffe0ff */
[----:B------:R-:W-:Y:S01]  /*1490*/  FADD.FTZ R49, -R48, R49 ;  /* 0x0000003130317221 */ /* 0x000fe20000010100 */
[----:B------:R-:W-:Y:S01]  /*14a0*/  IADD3 R41, PT, PT, R67, 0x100, RZ ;  /* 0x0000010043297810 */ /* 0x000fe20007ffe0ff */
        /* <DEDUP_REMOVED lines=17> */
[----:B0-----:R-:W-:-:S04]  /*15c0*/  IMAD.WIDE.U32 R56, R67, 0x10, R68 ;  /* 0x0000001043387825 */ /* 0x001fc800078e0044 */
[C---:B------:R-:W-:Y:S01]  /*15d0*/  FMUL.FTZ R54, R72.reuse, R85 ;  /* 0x0000005548367220 */ /* 0x040fe20000410000 */
[----:B------:R-:W-:Y:S01]  /*15e0*/  FMUL.FTZ R55, R72, R87 ;  /* 0x0000005748377220 */ /* 0x000fe20000410000 */
[----:B------:R-:W-:Y:S01]  /*15f0*/  IMAD.WIDE.U32 R58, R59, 0x10, R68 ;  /* 0x000000103b3a7825 */ /* 0x000fe200078e0044 */
[----:B-1----:R-:W-:-:S03]  /*1600*/  IADD3 R0, PT, PT, R0, R38, RZ ;  /* 0x0000002600007210 */ /* 0x002fc60007ffe0ff */
[----:B------:R-:W-:-:S04]  /*1610*/  IMAD.WIDE.U32 R68, R41, 0x10, R68 ;  /* 0x0000001029447825 */ /* 0x000fc800078e0044 */
[----:B------:R-:W-:Y:S01]  /*1620*/  FMUL.FTZ R41, R72, R37 ;  /* 0x0000002548297220 */ /* 0x000fe20000410000 */
[----:B------:R-:W-:-:S04]  /*1630*/  ISETP.GE.AND P0, PT, R0, R39, PT ;  /* 0x000000270000720c */ /* 0x000fc80003f06270 */
[----:B------:R0:W-:Y:S04]  /*1640*/  STG.E.128 desc[UR6][R56.64], R40 ;  /* 0x0000002838007986 */ /* 0x0001e8000c101d06 */
[----:B------:R0:W-:Y:S04]  /*1650*/  STG.E.128 desc[UR6][R58.64], R48 ;  /* 0x000000303a007986 */ /* 0x0001e8000c101d06 */
[----:B------:R0:W-:Y:S01]  /*1660*/  STG.E.128 desc[UR6][R68.64], R52 ;  /* 0x0000003444007986 */ /* 0x0001e2000c101d06 */
[----:B------:R-:W-:Y:S05]  /*1670*/  @!P0 BRA `(.L_x_2652) ;  /* 0xffffffec00508947 */ /* 0x000fea000383ffff */
[----:B------:R1:W5:Y:S01]  /*1680*/  LDL.LU R47, [R1] ;  /* 0x00000000012f7983 */ /* 0x0003620000300800 */
        /* <DEDUP_REMOVED lines=22> */
.L_x_2649:
[----:B------:R-:W0:Y:S01]  /*17f0*/  S2R R0, SR_TID.X ;  /* 0x0000000000007919 */ /* 0x000e220000002100 */
[----:B------:R-:W1:Y:S08]  /*1800*/  S2UR UR4, SR_CTAID.X ;  /* 0x00000000000479c3 */ /* 0x000e700000002500 */
[----:B-----5:R-:W2:Y:S08]  /*1810*/  LDC.64 R18, c[0x0][0x3e0] ;  /* 0x0000f800ff127b82 */ /* 0x020eb00000000a00 */
        /* <DEDUP_REMOVED lines=18> */
.L_x_2653:
        /* <DEDUP_REMOVED lines=12> */
.L_x_3216:


//--------------------- .text._ZN10layer_norm22ln_bwd_finalize_kernelINS_22Kernel_traits_finalizeILj1024E13__nv_bfloat16fS2_fjLj1024ELj4ENS_18Kernel_traits_baseILj1024ES2_fS2_fjLj1024EEEEEEEvNS_9BwdParamsE --------------------------
	.section	.text._ZN10layer_norm22ln_bwd_finalize_kernelINS_22Kernel_traits_finalizeILj1024E13__nv_bfloat16fS2_fjLj1024ELj4ENS_18Kernel_traits_baseILj1024ES2_fS2_fjLj1024EEEEEEEvNS_9BwdParamsE,"ax",@progbits
	.align	128
        .global         _ZN10layer_norm22ln_bwd_finalize_kernelINS_22Kernel_traits_finalizeILj1024E13__nv_bfloat16fS2_fjLj1024ELj4ENS_18Kernel_traits_baseILj1024ES2_fS2_fjLj1024EEEEEEEvNS_9BwdParamsE
        .type           _ZN10layer_norm22ln_bwd_finalize_kernelINS_22Kernel_traits_finalizeILj1024E13__nv_bfloat16fS2_fjLj1024ELj4ENS_18Kernel_traits_baseILj1024ES2_fS2_fjLj1024EEEEEEEvNS_9BwdParamsE,@function
        .size           _ZN10layer_norm22ln_bwd_finalize_kernelINS_22Kernel_traits_finalizeILj1024E13__nv_bfloat16fS2_fjLj1024ELj4ENS_18Kernel_traits_baseILj1024ES2_fS2_fjLj1024EEEEEEEvNS_9BwdParamsE,(.L_x_3217 - _ZN10layer_norm22ln_bwd_finalize_kernelINS_22Kernel_traits_finalizeILj1024E13__nv_bfloat16fS2_fjLj1024ELj4ENS_18Kernel_traits_baseILj1024ES2_fS2_fjLj1024EEEEEEEvNS_9BwdParamsE)
        .other          _ZN10layer_norm22ln_bwd_finalize_kernelINS_22Kernel_traits_finalizeILj1024E13__nv_bfloat16fS2_fjLj1024ELj4ENS_18Kernel_traits_baseILj1024ES2_fS2_fjLj1024EEEEEEEvNS_9BwdParamsE,@"STO_CUDA_ENTRY STV_DEFAULT"
_ZN10layer_norm22ln_bwd_finalize_kernelINS_22Kernel_traits_finalizeILj1024E13__nv_bfloat16fS2_fjLj1024ELj4ENS_18Kernel_traits_baseILj1024ES2_fS2_fjLj1024EEEEEEEvNS_9BwdParamsE:
.text._ZN10layer_norm22ln_bwd_finalize_kernelINS_22Kernel_traits_finalizeILj1024E13__nv_bfloat16fS2_fjLj1024ELj4ENS_18Kernel_traits_baseILj1024ES2_fS2_fjLj1024EEEEEEEvNS_9BwdParamsE:
        /* <DEDUP_REMOVED lines=37> */
.L_x_2658:
        /* <DEDUP_REMOVED lines=118> */
.L_x_2657:
[----:B------:R-:W-:Y:S05]  /*09b0*/  BSYNC.RECONVERGENT B1 ;  /* 0x0000000000017941 */ /* 0x000fea0003800200 */
.L_x_2656:
        /* <DEDUP_REMOVED lines=65> */
.L_x_2660:
[----:B------:R-:W-:Y:S05]  /*0dd0*/  BSYNC.RECONVERGENT B1 ;  /* 0x0000000000017941 */ /* 0x000fea0003800200 */
.L_x_2659:
        /* <DEDUP_REMOVED lines=37> */
.L_x_2662:
[----:B------:R-:W-:Y:S05]  /*1030*/  BSYNC.RECONVERGENT B1 ;  /* 0x0000000000017941 */ /* 0x000fea0003800200 */
.L_x_2661:
[----:B------:R-:W-:Y:S05]  /*1040*/  @!P1 BRA `(.L_x_2655) ;  /* 0x00000000003c9947 */ /* 0x000fea0003800000 */
[----:B------:R-:W0:Y:S01]  /*1050*/  LDC.64 R6, c[0x0][0x3e0] ;  /* 0x0000f800ff067b82 */ /* 0x000e220000000a00 */
[----:B------:R-:W-:Y:S02]  /*1060*/  LEA R2, R15, R11, 0xa ;  /* 0x0000000b0f027211 */ /* 0x000fe400078e50ff */
[----:B------:R-:W-:Y:S02]  /*1070*/  IADD3 R24, PT, PT, -R24, RZ, RZ ;  /* 0x000000ff18187210 */ /* 0x000fe40007ffe1ff */
[----:B------:R-:W-:-:S03]  /*1080*/  IADD3 R11, PT, PT, R13, R2, RZ ;  /* 0x000000020d0b7210 */ /* 0x000fc60007ffe0ff */
[----:B------:R-:W1:Y:S04]  /*1090*/  LDC.64 R8, c[0x0][0x3e8] ;  /* 0x0000fa00ff087b82 */ /* 0x000e680000000a00 */
.L_x_2663:
        /* <DEDUP_REMOVED lines=10> */
.L_x_2655:
[----:B------:R-:W-:Y:S05]  /*1140*/  BSYNC.RECONVERGENT B0 ;  /* 0x0000000000007941 */ /* 0x000fea0003800200 */
.L_x_2654:
        /* <DEDUP_REMOVED lines=55> */
.L_x_2664:
        /* <DEDUP_REMOVED lines=12> */
.L_x_3217:


//--------------------- .text._ZN10layer_norm13ln_bwd_kernelINS_13Kernel_traitsI13__nv_bfloat16fS2_fjLj1024ELj1ELj4ELj1ELj16ENS_18Kernel_traits_baseILj1024ES2_fS2_fjLj128EEEEEEEvNS_9BwdParamsE --------------------------
	.section	.text._ZN10layer_norm13ln_bwd_kernelINS_13Kernel_traitsI13__nv_bfloat16fS2_fjLj1024ELj1ELj4ELj1ELj16ENS_18Kernel_traits_baseILj1024ES2_fS2_fjLj128EEEEEEEvNS_9BwdParamsE,"ax",@progbits
	.align	128
        .global         _ZN10layer_norm13ln_bwd_kernelINS_13Kernel_traitsI13__nv_bfloat16fS2_fjLj1024ELj1ELj4ELj1ELj16ENS_18Kernel_traits_baseILj1024ES2_fS2_fjLj128EEEEEEEvNS_9BwdParamsE
        .type           _ZN10layer_norm13ln_bwd_kernelINS_13Kernel_traitsI13__nv_bfloat16fS2_fjLj1024ELj1ELj4ELj1ELj16ENS_18Kernel_traits_baseILj1024ES2_fS2_fjLj128EEEEEEEvNS_9BwdParamsE,@function
        .size           _ZN10layer_norm13ln_bwd_kernelINS_13Kernel_traitsI13__nv_bfloat16fS2_fjLj1024ELj1ELj4ELj1ELj16ENS_18Kernel_traits_baseILj1024ES2_fS2_fjLj128EEEEEEEvNS_9BwdParamsE,(.L_x_3218 - _ZN10layer_norm13ln_bwd_kernelINS_13Kernel_traitsI13__nv_bfloat16fS2_fjLj1024ELj1ELj4ELj1ELj16ENS_18Kernel_traits_baseILj1024ES2_fS2_fjLj128EEEEEEEvNS_9BwdParamsE)
        .other          _ZN10layer_norm13ln_bwd_kernelINS_13Kernel_traitsI13__nv_bfloat16fS2_fjLj1024ELj1ELj4ELj1ELj16ENS_18Kernel_traits_baseILj1024ES2_fS2_fjLj128EEEEEEEvNS_9BwdParamsE,@"STO_CUDA_ENTRY STV_DEFAULT"
_ZN10layer_norm13ln_bwd_kernelINS_13Kernel_traitsI13__nv_bfloat16fS2_fjLj1024ELj1ELj4ELj1ELj16ENS_18Kernel_traits_baseILj1024ES2_fS2_fjLj128EEEEEEEvNS_9BwdParamsE:
.text._ZN10layer_norm13ln_bwd_kernelINS_13Kernel_traitsI13__nv_bfloat16fS2_fjLj1024ELj1ELj4ELj1ELj16ENS_18Kernel_traits_baseILj1024ES2_fS2_fjLj128EEEEEEEvNS_9BwdParamsE:
[----:B------:R-:W-:Y:S01]  /*0000*/  LDC R1, c[0x0][0x37c] ;  /* 0x0000df00ff017b82 */ /* 0x000fe20000000800 */
[----:B------:R-:W0:Y:S01]  /*0010*/  LDCU.64 UR4, c[0x0][0x398] ;  /* 0x00007300ff0477ac */ /* 0x000e220008000a00 */
[----:B------:R-:W1:Y:S06]  /*0020*/  S2R R0, SR_TID.X ;  /* 0x0000000000007919 */ /* 0x000e6c0000002100 */
[----:B------:R-:W2:Y:S01]  /*0030*/  LDC.64 R4, c[0x0][0x3b0] ;  /* 0x0000ec00ff047b82 */ /* 0x000ea20000000a00 */
[----:B------:R-:W3:Y:S01]  /*0040*/  LDCU.64 UR6, c[0x0][0x358] ;  /* 0x00006b00ff0677ac */ /* 0x000ee20008000a00 */
[----:B------:R-:W4:Y:S06]  /*0050*/  LDCU.64 UR8, c[0x0][0x398] ;  /* 0x00007300ff0877ac */ /* 0x000f2c0008000a00 */
[----:B------:R-:W4:Y:S01]  /*0060*/  LDC.64 R8, c[0x0][0x3b8] ;  /* 0x0000ee00ff087b82 */ /* 0x000f220000000a00 */
[----:B0-----:R-:W-:-:S04]  /*0070*/  UISETP.NE.U32.AND UP0, UPT, UR4, URZ, UPT ;  /* 0x000000ff0400728c */ /* 0x001fc8000bf05070 */
[----:B------:R-:W-:Y:S01]  /*0080*/  UISETP.NE.AND.EX UP0, UPT, UR5, URZ, UPT, UP0 ;  /* 0x000000ff0500728c */ /* 0x000fe2000bf05300 */
[----:B-1----:R-:W-:Y:S02]  /*0090*/  LOP3.LUT R2, R0, 0x1f, RZ, 0xc0, !PT ;  /* 0x0000001f00027812 */ /* 0x002fe400078ec0ff */
[----:B------:R-:W0:Y:S03]  /*00a0*/  S2UR UR4, SR_CTAID.X ;  /* 0x00000000000479c3 */ /* 0x000e260000002500 */
[----:B------:R-:W-:Y:S01]  /*00b0*/  PLOP3.LUT P0, PT, PT, PT, UP0, 0x80, 0x8 ;  /* 0x000000000008781c */ /* 0x000fe20003f0f008 */
[----:B------:R-:W1:-:S12]  /*00c0*/  LDCU UR5, c[0x0][0x384] ;  /* 0x00007080ff0577ac */ /* 0x000e580008000800 */
[C---:B--2---:R-:W-:Y:S01]  /*00d0*/  @P0 IMAD.WIDE.U32 R4, R2.reuse, 0x8, R4 ;  /* 0x0000000802040825 */ /* 0x044fe200078e0004 */
[----:B------:R-:W2:Y:S04]  /*00e0*/  @!P0 LDC.64 R10, c[0x0][0x3b0] ;  /* 0x0000ec00ff0a8b82 */ /* 0x000ea80000000a00 */
        /* <DEDUP_REMOVED lines=8> */
[----:B0-----:R-:W-:Y:S01]  /*0170*/  USHF.L.U32 UR4, UR4, 0x2, URZ ;  /* 0x0000000204047899 */ /* 0x001fe200080006ff */
[C---:B--2---:R-:W-:Y:S01]  /*0180*/  @!P0 IMAD.WIDE.U32 R10, R2.reuse, 0x8, R10 ;  /* 0x00000008020a8825 */ /* 0x044fe200078e000a */
[----:B------:R-:W-:Y:S03]  /*0190*/  BSSY B0, `(.L_x_2665) ;  /* 0x0000442000007945 */ /* 0x000fe60003800000 */
[----:B----4-:R-:W-:Y:S01]  /*01a0*/  @P0 IMAD.WIDE.U32 R8, R2, 0x8, R8 ;  /* 0x0000000802080825 */ /* 0x010fe200078e0008 */
[----:B---3--:R-:W-:-:S04]  /*01b0*/  SHF.R.U32.HI R5, RZ, 0x5, R0 ;  /* 0x00000005ff057819 */ /* 0x008fc80000011600 */
[----:B------:R-:W5:Y:S01]  /*01c0*/  @P0 LDG.E.64 R110, desc[UR6][R8.64] ;  /* 0x00000006086e0981 */ /* 0x000f62000c1e1b00 */
[----:B------:R-:W-:-:S03]  /*01d0*/  LOP3.LUT R5, R5, UR4, RZ, 0xfc, !PT ;  /* 0x0000000405057c12 */ /* 0x000fc6000f8efcff */
[----:B------:R-:W5:Y:S01]  /*01e0*/  @P0 LDG.E.64 R112, desc[UR6][R8.64+0x100] ;  /* 0x0001000608700981 */ /* 0x000f62000c1e1b00 */
[----:B-1----:R-:W-:-:S03]  /*01f0*/  ISETP.GE.AND P1, PT, R5, UR5, PT ;  /* 0x0000000505007c0c */ /* 0x002fc6000bf26270 */
[----:B------:R-:W5:Y:S01]  /*0200*/  @P0 LDG.E.64 R114, desc[UR6][R8.64+0x200] ;  /* 0x0002000608720981 */ /* 0x000f62000c1e1b00 */
[----:B------:R-:W-:Y:S02]  /*0210*/  CS2R R64, SRZ ;  /* 0x0000000000407805 */ /* 0x000fe4000001ff00 */
        /* <DEDUP_REMOVED lines=45> */
[----:B------:R-:W-:Y:S01]  /*04f0*/  HFMA2 R100, -RZ, RZ, 0, 0 ;  /* 0x00000000ff647431 */ /* 0x000fe200000001ff */
[----:B------:R-:W-:Y:S01]  /*0500*/  BSSY B1, `(.L_x_2667) ;  /* 0x00003cd000017945 */ /* 0x000fe20003800000 */
        /* <DEDUP_REMOVED lines=63> */
[--C-:B------:R-:W-:Y:S02]  /*0900*/  SHF.R.U64 R149, R120, 0x10, R121.reuse ;  /* 0x0000001078957819 */ /* 0x100fe40000001279 */
[----:B------:R-:W-:-:S02]  /*0910*/  SHF.R.U32.HI R150, RZ, 0x10, R121 ;  /* 0x00000010ff967819 */ /* 0x000fc40000011679 */
[--C-:B------:R-:W-:Y:S02]  /*0920*/  SHF.R.U64 R151, R122, 0x10, R123.reuse ;  /* 0x000000107a977819 */ /* 0x100fe4000000127b */
[----:B------:R-:W-:Y:S02]  /*0930*/  SHF.R.U32.HI R152, RZ, 0x10, R123 ;  /* 0x00000010ff987819 */ /* 0x000fe4000001167b */
[--C-:B------:R-:W-:Y:S02]  /*0940*/  SHF.R.U64 R153, R124, 0x10, R125.reuse ;  /* 0x000000107c997819 */ /* 0x100fe4000000127d */
[----:B------:R-:W-:Y:S02]  /*0950*/  SHF.R.U32.HI R154, RZ, 0x10, R125 ;  /* 0x00000010ff9a7819 */ /* 0x000fe4000001167d */
[----:B------:R-:W-:-:S07]  /*0960*/  MOV R4, RZ ;  /* 0x000000ff00047202 */ /* 0x000fce0000000f00 */
.L_x_2673:
[----:B-1----:R-:W0:Y:S01]  /*0970*/  LDC.64 R62, c[0x0][0x3a8] ;  /* 0x0000ea00ff3e7b82 */ /* 0x002e220000000a00 */
[----:B------:R-:W-:-:S07]  /*0980*/  MOV R234, RZ ;  /* 0x000000ff00ea7202 */ /* 0x000fce0000000f00 */
[----:B------:R-:W1:Y:S01]  /*0990*/  @!P0 LDC.64 R60, c[0x0][0x3a0] ;  /* 0x0000e800ff3c8b82 */ /* 0x000e620000000a00 */
[----:B0-----:R-:W-:-:S05]  /*09a0*/  IMAD.WIDE R62, R5, 0x4, R62 ;  /* 0x00000004053e7825 */ /* 0x001fca00078e023e */
[----:B------:R0:W5:Y:S01]  /*09b0*/  LDG.E R155, desc[UR6][R62.64] ;  /* 0x000000063e9b7981 */ /* 0x000162000c1e1900 */
[----:B------:R-:W-:Y:S01]  /*09c0*/  UISETP.NE.U32.AND UP0, UPT, UR8, URZ, UPT ;  /* 0x000000ff0800728c */ /* 0x000fe2000bf05070 */
[----:B-1----:R-:W-:-:S03]  /*09d0*/  @!P0 IMAD.WIDE R60, R5, 0x4, R60 ;  /* 0x00000004053c8825 */ /* 0x002fc600078e023c */
[----:B------:R-:W-:Y:S02]  /*09e0*/  UISETP.NE.AND.EX UP0, UPT, UR9, URZ, UPT, UP0 ;  /* 0x000000ff0900728c */ /* 0x000fe4000bf05300 */
[----:B------:R0:W5:Y:S04]  /*09f0*/  @!P0 LDG.E R234, desc[UR6][R60.64] ;  /* 0x000000063cea8981 */ /* 0x000168000c1e1900 */
[----:B------:R-:W-:Y:S02]  /*0a00*/  PLOP3.LUT P0, PT, PT, PT, UP0, 0x80, 0x8 ;  /* 0x000000000008781c */ /* 0x000fe40003f0f008 */
[----:B------:R-:W-:-:S11]  /*0a10*/  LEA R3, R5, R2, 0x8 ;  /* 0x0000000205037211 */ /* 0x000fd600078e40ff */
[----:B0-----:R-:W-:Y:S05]  /*0a20*/  @P0 BRA `(.L_x_2668) ;  /* 0x0000000000540947 */ /* 0x001fea0003800000 */
        /* <DEDUP_REMOVED lines=21> */
.L_x_2668:
        /* <DEDUP_REMOVED lines=20> */
.L_x_2669:
[----:B-----5:R-:W-:Y:S02]  /*0cc0*/  MOV R161, R225 ;  /* 0x000000e100a17202 */ /* 0x020fe40000000f00 */
[----:B0-2---:R-:W-:Y:S02]  /*0cd0*/  MOV R156, R228 ;  /* 0x000000e4009c7202 */ /* 0x005fe40000000f00 */
        /* <DEDUP_REMOVED lines=38> */
[----:B------:R-:W-:Y:S01]  /*0f40*/  FMUL.FTZ R67, R155, R82 ;  /* 0x000000529b437220 */ /* 0x000fe20000410000 */
[--C-:B------:R-:W-:Y:S01]  /*0f50*/  SHF.R.U64 R157, R232, 0x10, R233.reuse ;  /* 0x00000010e89d7819 */ /* 0x100fe200000012e9 */
        /* <DEDUP_REMOVED lines=14> */
[----:B------:R-:W-:Y:S01]  /*1040*/  FMUL.FTZ R156, R167, R82 ;  /* 0x00000052a79c7220 */ /* 0x000fe20000410000 */
[----:B------:R-:W-:Y:S01]  /*1050*/  SHF.L.U32 R232, R102, 0x10, RZ ;  /* 0x0000001066e87819 */ /* 0x000fe200000006ff */
[--C-:B------:R-:W-:Y:S01]  /*1060*/  FADD.FTZ R210, R73, -R234.reuse ;  /* 0x800000ea49d27221 */ /* 0x100fe20000010000 */
[--C-:B------:R-:W-:Y:S01]  /*1070*/  FADD.FTZ R212, R78, -R234.reuse ;  /* 0x800000ea4ed47221 */ /* 0x100fe20000010000 */
[C---:B------:R-:W-:Y:S01]  /*1080*/  FMUL.FTZ R213, R155.reuse, R160 ;  /* 0x000000a09bd57220 */ /* 0x040fe20000410000 */
[----:B------:R-:W-:Y:S01]  /*1090*/  FADD.FTZ R167, RZ, R3 ;  /* 0x00000003ffa77221 */ /* 0x000fe20000010000 */
[----:B------:R-:W-:Y:S01]  /*10a0*/  FADD.FTZ R202, R62, -R234 ;  /* 0x800000ea3eca7221 */ /* 0x000fe20000010000 */
[--C-:B------:R-:W-:Y:S01]  /*10b0*/  SHF.R.U64 R73, R222, 0x10, R223.reuse ;  /* 0x00000010de497819 */ /* 0x100fe200000012df */
[C---:B------:R-:W-:Y:S01]  /*10c0*/  FMUL.FTZ R61, R155.reuse, R60 ;  /* 0x0000003c9b3d7220 */ /* 0x040fe20000410000 */
[----:B------:R-:W-:Y:S01]  /*10d0*/  SHF.R.U32.HI R78, RZ, 0x10, R223 ;  /* 0x00000010ff4e7819 */ /* 0x000fe200000116df */
[----:B------:R-:W-:Y:S01]  /*10e0*/  FFMA.FTZ R160, R0, R3, RZ ;  /* 0x0000000300a07223 */ /* 0x000fe200000100ff */
[----:B------:R-:W-:Y:S01]  /*10f0*/  SHF.L.U32 R223, R190, 0x10, RZ ;  /* 0x00000010bedf7819 */ /* 0x000fe200000006ff */
[----:B------:R-:W-:Y:S01]  /*1100*/  FMUL.FTZ R211, R155, R170 ;  /* 0x000000aa9bd37220 */ /* 0x000fe20000410000 */
[----:B------:R-:W-:Y:S01]  /*1110*/  SHF.L.U32 R163, R104, 0x10, RZ ;  /* 0x0000001068a37819 */ /* 0x000fe200000006ff */
[----:B------:R-:W-:Y:S01]  /*1120*/  FMUL.FTZ R157, R232, R71 ;  /* 0x00000047e89d7220 */ /* 0x000fe20000410000 */
[----:B------:R-:W-:Y:S01]  /*1130*/  SHF.L.U32 R190, R89, 0x10, RZ ;  /* 0x0000001059be7819 */ /* 0x000fe200000006ff */
[----:B------:R-:W-:Y:S01]  /*1140*/  FADD.FTZ R170, R167, R156 ;  /* 0x0000009ca7aa7221 */ /* 0x000fe20000010000 */
[----:B------:R-:W-:Y:S01]  /*1150*/  FADD.FTZ R172, R63, -R234 ;  /* 0x800000ea3fac7221 */ /* 0x000fe20000010000 */
[----:B------:R-:W-:Y:S01]  /*1160*/  FMUL.FTZ R202, R155, R202 ;  /* 0x000000ca9bca7220 */ /* 0x000fe20000410000 */
[----:B------:R-:W-:Y:S01]  /*1170*/  FFMA.FTZ R167, R61, R156, R160 ;  /* 0x0000009c3da77223 */ /* 0x000fe200000100a0 */
[--C-:B------:R-:W-:Y:S01]  /*1180*/  SHF.R.U64 R166, R228, 0x10, R229.reuse ;  /* 0x00000010e4a67819 */ /* 0x100fe200000012e5 */
[----:B------:R-:W-:Y:S01]  /*1190*/  FMUL.FTZ R89, R155, R158 ;  /* 0x0000009e9b597220 */ /* 0x000fe20000410000 */
[----:B------:R-:W-:Y:S01]  /*11a0*/  SHF.R.U32.HI R164, RZ, 0x10, R229 ;  /* 0x00000010ffa47819 */ /* 0x000fe200000116e5 */
[----:B------:R-:W-:Y:S01]  /*11b0*/  FMUL.FTZ R158, R163, R190 ;  /* 0x000000bea39e7220 */ /* 0x000fe20000410000 */
[----:B------:R-:W-:Y:S01]  /*11c0*/  SHF.L.U32 R187, R187, 0x10, RZ ;  /* 0x00000010bbbb7819 */ /* 0x000fe200000006ff */
[----:B------:R-:W-:Y:S01]  /*11d0*/  FADD.FTZ R229, R170, R157 ;  /* 0x0000009daae57221 */ /* 0x000fe20000010000 */
[----:B------:R-:W-:Y:S01]  /*11e0*/  SHF.L.U32 R228, R105, 0x10, RZ ;  /* 0x0000001069e47819 */ /* 0x000fe200000006ff */
[----:B------:R-:W-:Y:S01]  /*11f0*/  FADD.FTZ R64, R64, -R234 ;  /* 0x800000ea40407221 */ /* 0x000fe20000010000 */
[----:B------:R-:W-:Y:S01]  /*1200*/  FMUL.FTZ R197, R155, R172 ;  /* 0x000000ac9bc57220 */ /* 0x000fe20000410000 */
[----:B------:R-:W-:Y:S01]  /*1210*/  FFMA.FTZ R160, R202, R157, R167 ;  /* 0x0000009dcaa07223 */ /* 0x000fe200000100a7 */
[----:B------:R-:W-:Y:S01]  /*1220*/  SHF.L.U32 R159, R107, 0x10, RZ ;  /* 0x000000106b9f7819 */ /* 0x000fe200000006ff */
[----:B------:R-:W-:Y:S01]  /*1230*/  FMUL.FTZ R163, R228, R187 ;  /* 0x000000bbe4a37220 */ /* 0x000fe20000410000 */
[----:B------:R-:W-:Y:S01]  /*1240*/  SHF.L.U32 R166, R166, 0x10, RZ ;  /* 0x00000010a6a67819 */ /* 0x000fe200000006ff */
[----:B------:R-:W-:Y:S01]  /*1250*/  FADD.FTZ R170, R229, R158 ;  /* 0x0000009ee5aa7221 */ /* 0x000fe20000010000 */
[----:B------:R-:W-:Y:S01]  /*1260*/  FADD.FTZ R198, R65, -R234 ;  /* 0x800000ea41c67221 */ /* 0x000fe20000010000 */
[----:B------:R-:W-:Y:S01]  /*1270*/  FMUL.FTZ R208, R155, R64 ;  /* 0x000000409bd07220 */ /* 0x000fe20000410000 */
[----:B------:R-:W-:Y:S01]  /*1280*/  FFMA.FTZ R167, R197, R158, R160 ;  /* 0x0000009ec5a77223 */ /* 0x000fe200000100a0 */
[----:B------:R-:W-:Y:S01]  /*1290*/  SHF.R.U64 R63, R226, 0x10, R227 ;  /* 0x00000010e23f7819 */ /* 0x000fe200000012e3 */
[----:B------:R-:W-:Y:S01]  /*12a0*/  FMUL.FTZ R159, R159, R166 ;  /* 0x000000a69f9f7220 */ /* 0x000fe20000410000 */
[----:B------:R-:W-:Y:S01]  /*12b0*/  SHF.L.U32 R226, R106, 0x10, RZ ;  /* 0x000000106ae27819 */ /* 0x000fe200000006ff */
[----:B------:R-:W-:Y:S01]  /*12c0*/  FADD.FTZ R170, R170, R163 ;  /* 0x000000a3aaaa7221 */ /* 0x000fe20000010000 */
[--C-:B------:R-:W-:Y:S01]  /*12d0*/  FADD.FTZ R204, R66, -R234.reuse ;  /* 0x800000ea42cc7221 */ /* 0x100fe20000010000 */
[--C-:B------:R-:W-:Y:S01]  /*12e0*/  SHF.R.U64 R87, R218, 0x10, R219.reuse ;  /* 0x00000010da577819 */ /* 0x100fe200000012db */
[C---:B------:R-:W-:Y:S01]  /*12f0*/  FMUL.FTZ R198, R155.reuse, R198 ;  /* 0x000000c69bc67220 */ /* 0x040fe20000410000 */
[----:B------:R-:W-:Y:S01]  /*1300*/  SHF.R.U32.HI R86, RZ, 0x10, R219 ;  /* 0x00000010ff567819 */ /* 0x000fe200000116db */
[----:B------:R-:W-:Y:S01]  /*1310*/  FFMA.FTZ R229, R208, R163, R167 ;  /* 0x000000a3d0e57223 */ /* 0x000fe200000100a7 */
[----:B------:R-:W-:Y:S01]  /*1320*/  SHF.L.U32 R219, R108, 0x10, RZ ;  /* 0x000000106cdb7819 */ /* 0x000fe200000006ff */
[--C-:B------:R-:W-:Y:S01]  /*1330*/  FADD.FTZ R180, R72, -R234.reuse ;  /* 0x800000ea48b47221 */ /* 0x100fe20000010000 */
[----:B------:R-:W-:Y:S01]  /*1340*/  SHF.L.U32 R164, R164, 0x10, RZ ;  /* 0x00000010a4a47819 */ /* 0x000fe200000006ff */
[----:B------:R-:W-:Y:S01]  /*1350*/  FMUL.FTZ R167, R226, R221 ;  /* 0x000000dde2a77220 */ /* 0x000fe20000410000 */
[----:B------:R-:W-:Y:S01]  /*1360*/  FADD.FTZ R170, R170, R159 ;  /* 0x0000009faaaa7221 */ /* 0x000fe20000010000 */
[--C-:B------:R-:W-:Y:S01]  /*1370*/  SHF.R.U64 R66, R224, 0x10, R225.reuse ;  /* 0x00000010e0427819 */ /* 0x100fe200000012e1 */
[----:B------:R-:W-:Y:S01]  /*1380*/  FMUL.FTZ R204, R155, R204 ;  /* 0x000000cc9bcc7220 */ /* 0x000fe20000410000 */
[----:B------:R-:W-:Y:S01]  /*1390*/  SHF.R.U32.HI R72, RZ, 0x10, R225 ;  /* 0x00000010ff487819 */ /* 0x000fe200000116e1 */
[----:B------:R-:W-:Y:S01]  /*13a0*/  FFMA.FTZ R229, R198, R159, R229 ;  /* 0x0000009fc6e57223 */ /* 0x000fe200000100e5 */
[--C-:B------:R-:W-:Y:S01]  /*13b0*/  FADD.FTZ R196, R85, -R234.reuse ;  /* 0x800000ea55c47221 */ /* 0x100fe20000010000 */
[----:B------:R-:W-:Y:S01]  /*13c0*/  SHF.L.U32 R225, R192, 0x10, RZ ;  /* 0x00000010c0e17819 */ /* 0x000fe200000006ff */
        /* <DEDUP_REMOVED lines=20> */
[----:B------:R-:W-:Y:S01]  /*1510*/  FADD.FTZ R70, R70, -R234 ;  /* 0x800000ea46467221 */ /* 0x000fe20000010000 */
        /* <DEDUP_REMOVED lines=38> */
[----:B------:R-:W-:Y:S01]  /*1780*/  FADD.FTZ R66, R66, R237 ;  /* 0x000000ed42427221 */ /* 0x000fe20000010000 */
[----:B------:R-:W-:Y:S01]  /*1790*/  FADD.FTZ R234, R91, -R234 ;  /* 0x800000ea5bea7221 */ /* 0x000fe20000010000 */
[----:B------:R-:W-:Y:S01]  /*17a0*/  FMUL.FTZ R74, R155, R74 ;  /* 0x0000004a9b4a7220 */ /* 0x000fe20000410000 */
[----:B------:R-:W-:Y:S01]  /*17b0*/  FFMA.FTZ R63, R210, R237, R63 ;  /* 0x000000edd23f7223 */ /* 0x000fe2000001003f */
[----:B------:R-:W-:Y:S01]  /*17c0*/  SHF.R.U64 R91, R214, 0x10, R215 ;  /* 0x00000010d65b7819 */ /* 0x000fe200000012d7 */
        /* <DEDUP_REMOVED lines=37> */
[----:B------:R-:W-:Y:S01]  /*1a20*/  SHF.R.U32.HI R62, RZ, 0x10, R215 ;  /* 0x00000010ff3e7819 */ /* 0x000fe200000116d7 */
        /* <DEDUP_REMOVED lines=89> */
.L_x_2670:
[----:B------:R-:W-:Y:S02]  /*1fc0*/  SHF.R.U64 R173, R226, 0x10, R227 ;  /* 0x00000010e2ad7819 */ /* 0x000fe400000012e3 */
[----:B------:R-:W-:Y:S02]  /*1fd0*/  SHF.R.U64 R226, R112, 0x10, R113 ;  /* 0x0000001070e27819 */ /* 0x000fe40000001271 */
[----:B------:R-:W-:Y:S02]  /*1fe0*/  SHF.R.U64 R180, R222, 0x10, R223 ;  /* 0x00000010deb47819 */ /* 0x000fe400000012df */
[----:B------:R-:W-:Y:S02]  /*1ff0*/  SHF.L.U32 R226, R226, 0x10, RZ ;  /* 0x00000010e2e27819 */ /* 0x000fe400000006ff */
[----:B------:R-:W-:Y:S02]  /*2000*/  SHF.R.U64 R179, R224, 0x10, R225 ;  /* 0x00000010e0b37819 */ /* 0x000fe400000012e1 */
[----:B------:R-:W-:-:S02]  /*2010*/  SHF.R.U64 R182, R220, 0x10, R221 ;  /* 0x00000010dcb67819 */ /* 0x000fc400000012dd */
[----:B------:R-:W-:Y:S02]  /*2020*/  SHF.R.U32.HI R183, RZ, 0x10, R221 ;  /* 0x00000010ffb77819 */ /* 0x000fe400000116dd */
[----:B------:R-:W-:Y:S02]  /*2030*/  SHF.R.U64 R222, R110, 0x10, R111 ;  /* 0x000000106ede7819 */ /* 0x000fe4000000126f */
[----:B------:R-:W-:Y:S02]  /*2040*/  SHF.R.U32.HI R176, RZ, 0x10, R223 ;  /* 0x00000010ffb07819 */ /* 0x000fe400000116df */
[----:B------:R-:W-:Y:S02]  /*2050*/  SHF.L.U32 R221, R118, 0x10, RZ ;  /* 0x0000001076dd7819 */ /* 0x000fe400000006ff */
[----:B------:R-:W-:Y:S02]  /*2060*/  SHF.R.U32.HI R224, RZ, 0x10, R111 ;  /* 0x00000010ffe07819 */ /* 0x000fe4000001166f */
[----:B------:R-:W-:Y:S01]  /*2070*/  SHF.L.U32 R223, R119, 0x10, RZ ;  /* 0x0000001077df7819 */ /* 0x000fe200000006ff */
[----:B------:R-:W-:Y:S01]  /*2080*/  FADD.FTZ R76, -R221, R76 ;  /* 0x0000004cdd4c7221 */ /* 0x000fe20000010100 */
[----:B------:R-:W-:Y:S01]  /*2090*/  SHF.R.U32.HI R177, RZ, 0x10, R227 ;  /* 0x00000010ffb17819 */ /* 0x000fe200000116e3 */
[----:B------:R-:W-:Y:S01]  /*20a0*/  FADD.FTZ R227, -R226, R65 ;  /* 0x00000041e2e37221 */ /* 0x000fe20000010100 */
[----:B------:R-:W-:Y:S01]  /*20b0*/  SHF.L.U32 R222, R222, 0x10, RZ ;  /* 0x00000010dede7819 */ /* 0x000fe200000006ff */
[----:B------:R-:W-:Y:S01]  /*20c0*/  FADD.FTZ R212, -R223, R78 ;  /* 0x0000004edfd47221 */ /* 0x000fe20000010100 */
[----:B------:R-:W-:-:S02]  /*20d0*/  SHF.L.U32 R224, R224, 0x10, RZ ;  /* 0x00000010e0e07819 */ /* 0x000fc400000006ff */
[----:B------:R-:W-:Y:S01]  /*20e0*/  SHF.R.U32.HI R226, RZ, 0x10, R113 ;  /* 0x00000010ffe27819 */ /* 0x000fe20000011671 */
[----:B------:R-:W-:Y:S01]  /*20f0*/  FADD.FTZ R61, -R222, R61 ;  /* 0x0000003dde3d7221 */ /* 0x000fe20000010100 */
[----:B------:R-:W-:Y:S01]  /*2100*/  SHF.R.U64 R186, R214, 0x10, R215 ;  /* 0x00000010d6ba7819 */ /* 0x000fe200000012d7 */
[----:B------:R-:W-:Y:S01]  /*2110*/  FADD.FTZ R222, -R224, R63 ;  /* 0x0000003fe0de7221 */ /* 0x000fe20000010100 */
        /* <DEDUP_REMOVED lines=26> */
[----:B------:R-:W-:Y:S02]  /*22c0*/  SHF.L.U32 R86, R134, 0x10, RZ ;  /* 0x0000001086567819 */ /* 0x000fe400000006ff */
[----:B------:R-:W-:-:S02]  /*22d0*/  SHF.L.U32 R217, R114, 0x10, RZ ;  /* 0x0000001072d97819 */ /* 0x000fc400000006ff */
[----:B------:R-:W-:Y:S02]  /*22e0*/  SHF.L.U32 R211, R110, 0x10, RZ ;  /* 0x000000106ed37819 */ /* 0x000fe400000006ff */
[----:B------:R-:W-:Y:S01]  /*22f0*/  SHF.R.U32.HI R181, RZ, 0x10, R215 ;  /* 0x00000010ffb57819 */ /* 0x000fe200000116d7 */
[----:B------:R-:W2:Y:S01]  /*2300*/  MUFU.RCP R64, R62 ;  /* 0x0000003e00407308 */ /* 0x000ea20000001000 */
[----:B------:R-:W-:Y:S01]  /*2310*/  FADD.FTZ R68, -R217, R68 ;  /* 0x00000044d9447221 */ /* 0x000fe20000010100 */
[----:B------:R-:W-:Y:S01]  /*2320*/  SHF.L.U32 R217, R116, 0x10, RZ ;  /* 0x0000001074d97819 */ /* 0x000fe200000006ff */
[----:B0-----:R-:W-:Y:S01]  /*2330*/  FMUL.FTZ R67, R214, R67 ;  /* 0x00000043d6437220 */ /* 0x001fe20000410000 */
[----:B------:R-:W-:Y:S01]  /*2340*/  SHF.L.U32 R215, R113, 0x10, RZ ;  /* 0x0000001071d77819 */ /* 0x000fe200000006ff */
[----:B------:R-:W-:Y:S01]  /*2350*/  FADD.FTZ R211, -R211, R60 ;  /* 0x0000003cd3d37221 */ /* 0x000fe20000010100 */
[----:B------:R-:W-:Y:S01]  /*2360*/  SHF.R.U32.HI R230, RZ, 0x10, R115 ;  /* 0x00000010ffe67819 */ /* 0x000fe20000011673 */
[----:B------:R-:W-:Y:S01]  /*2370*/  FADD.FTZ R217, -R217, R72 ;  /* 0x00000048d9d97221 */ /* 0x000fe20000010100 */
[----:B------:R-:W0:Y:S01]  /*2380*/  MUFU.RCP R223, R86 ;  /* 0x0000005600df7308 */ /* 0x000e220000001000 */
        /* <DEDUP_REMOVED lines=8> */
[----:B--2---:R-:W-:Y:S01]  /*2410*/  FMUL.FTZ R64, R217, R64 ;  /* 0x00000040d9407220 */ /* 0x004fe20000410000 */
[----:B------:R-:W-:Y:S02]  /*2420*/  SHF.L.U32 R230, R230, 0x10, RZ ;  /* 0x00000010e6e67819 */ /* 0x000fe400000006ff */
[----:B------:R-:W-:Y:S01]  /*2430*/  SHF.L.U32 R66, R131, 0x10, RZ ;  /* 0x0000001083427819 */ /* 0x000fe200000006ff */
[----:B------:R-:W-:Y:S01]  /*2440*/  FADD.FTZ R220, -R220, R87 ;  /* 0x00000057dcdc7221 */ /* 0x000fe20000010100 */
[----:B------:R-:W-:Y:S01]  /*2450*/  SHF.R.U32.HI R178, RZ, 0x10, R225 ;  /* 0x00000010ffb27819 */ /* 0x000fe200000116e1 */
        /* <DEDUP_REMOVED lines=9> */
[----:B------:R-:W-:Y:S01]  /*24f0*/  FADD.FTZ R88, -R225, R88 ;  /* 0x00000058e1587221 */ /* 0x000fe20000010100 */
[----:B------:R-:W-:Y:S01]  /*2500*/  SHF.R.U32.HI R230, RZ, 0x10, R117 ;  /* 0x00000010ffe67819 */ /* 0x000fe20000011675 */
[----:B-1----:R-:W-:Y:S01]  /*2510*/  FMUL.FTZ R60, R71, R60 ;  /* 0x0000003c473c7220 */ /* 0x002fe20000410000 */
[----:B------:R-:W-:Y:S02]  /*2520*/  SHF.R.U32.HI R234, RZ, 0x10, R119 ;  /* 0x00000010ffea7819 */ /* 0x000fe40000011677 */
[----:B------:R-:W-:Y:S01]  /*2530*/  SHF.L.U32 R162, R102, 0x10, RZ ;  /* 0x0000001066a27819 */ /* 0x000fe200000006ff */
[----:B------:R-:W1:Y:S01]  /*2540*/  MUFU.RCP R0, R196 ;  /* 0x000000c400007308 */ /* 0x000e620000001000 */
[----:B------:R-:W-:-:S02]  /*2550*/  SHF.R.U64 R195, R232, 0x10, R233 ;  /* 0x00000010e8c37819 */ /* 0x000fc400000012e9 */
[----:B------:R-:W-:Y:S02]  /*2560*/  SHF.L.U32 R230, R230, 0x10, RZ ;  /* 0x00000010e6e67819 */ /* 0x000fe400000006ff */
[----:B------:R-:W-:Y:S02]  /*2570*/  SHF.R.U64 R232, R116, 0x10, R117 ;  /* 0x0000001074e87819 */ /* 0x000fe40000001275 */
[----:B------:R-:W-:Y:S01]  /*2580*/  SHF.L.U32 R234, R234, 0x10, RZ ;  /* 0x00000010eaea7819 */ /* 0x000fe200000006ff */
[----:B------:R-:W3:Y:S01]  /*2590*/  MUFU.RCP R210, R66 ;  /* 0x0000004200d27308 */ /* 0x000ee20000001000 */
        /* <DEDUP_REMOVED lines=11> */
[----:B-1----:R-:W-:Y:S01]  /*2650*/  FMUL.FTZ R0, R211, R0 ;  /* 0x00000000d3007220 */ /* 0x002fe20000410000 */
[----:B------:R-:W-:Y:S01]  /*2660*/  SHF.R.U64 R166, R228, 0x10, R229 ;  /* 0x00000010e4a67819 */ /* 0x000fe200000012e5 */
[----:B------:R-:W-:Y:S01]  /*2670*/  FADD.FTZ R234, -R234, R91 ;  /* 0x0000005beaea7221 */ /* 0x000fe20000010100 */
[----:B------:R-:W-:Y:S01]  /*2680*/  SHF.R.U32.HI R169, RZ, 0x10, R229 ;  /* 0x00000010ffa97819 */ /* 0x000fe200000116e5 */
[----:B------:R-:W0:Y:S01]  /*2690*/  MUFU.RCP R223, R217 ;  /* 0x000000d900df7308 */ /* 0x000e220000001000 */
[----:B------:R-:W-:Y:S01]  /*26a0*/  FADD.FTZ R229, -R232, R73 ;  /* 0x00000049e8e57221 */ /* 0x000fe20000010100 */
[----:B------:R-:W-:Y:S01]  /*26b0*/  SHF.L.U32 R71, R3, 0x10, RZ ;  /* 0x0000001003477819 */ /* 0x000fe200000006ff */
[----:B------:R-:W-:Y:S01]  /*26c0*/  FMUL.FTZ R3, R196, R201 ;  /* 0x000000c9c4037220 */ /* 0x000fe20000410000 */
[----:B------:R-:W-:Y:S01]  /*26d0*/  SHF.L.U32 R82, R195, 0x10, RZ ;  /* 0x00000010c3527819 */ /* 0x000fe200000006ff */
[----:B---3--:R-:W-:Y:S01]  /*26e0*/  FMUL.FTZ R210, R229, R210 ;  /* 0x000000d2e5d27220 */ /* 0x008fe20000410000 */
[----:B------:R-:W-:Y:S01]  /*26f0*/  SHF.L.U32 R221, R188, 0x10, RZ ;  /* 0x00000010bcdd7819 */ /* 0x000fe200000006ff */
[----:B------:R-:W-:Y:S01]  /*2700*/  FADD.FTZ R229, RZ, R3 ;  /* 0x00000003ffe57221 */ /* 0x000fe20000010000 */
[----:B------:R-:W1:Y:S01]  /*2710*/  MUFU.RCP R198, R159 ;  /* 0x0000009f00c67308 */ /* 0x000e620000001000 */
[----:B------:R-:W-:Y:S01]  /*2720*/  SHF.L.U32 R188, R161, 0x10, RZ ;  /* 0x00000010a1bc7819 */ /* 0x000fe200000006ff */
[----:B--2---:R-:W-:Y:S01]  /*2730*/  FMUL.FTZ R61, R61, R206 ;  /* 0x000000ce3d3d7220 */ /* 0x004fe20000410000 */
[----:B------:R-:W-:Y:S01]  /*2740*/  SHF.R.U32.HI R163, RZ, 0x10, R233 ;  /* 0x00000010ffa37819 */ /* 0x000fe200000116e9 */
[----:B------:R-:W-:Y:S01]  /*2750*/  FFMA.FTZ R195, R3, R0, RZ ;  /* 0x0000000003c37223 */ /* 0x000fe200000100ff */
        /* <DEDUP_REMOVED lines=11> */
[----:B------:R0:W3:Y:S01]  /*2810*/  MUFU.RCP R202, R162 ;  /* 0x000000a200ca7308 */ /* 0x0000e20000001000 */
[----:B------:R-:W-:Y:S01]  /*2820*/  SHF.L.U32 R73, R140, 0x10, RZ ;  /* 0x000000108c497819 */ /* 0x000fe200000006ff */
[----:B-1----:R-:W-:Y:S01]  /*2830*/  FMUL.FTZ R198, R227, R198 ;  /* 0x000000c6e3c67220 */ /* 0x002fe20000410000 */
[----:B------:R-:W-:Y:S01]  /*2840*/  SHF.L.U32 R227, R194, 0x10, RZ ;  /* 0x00000010c2e37819 */ /* 0x000fe200000006ff */
[----:B------:R-:W-:Y:S01]  /*2850*/  FADD.FTZ R194, R229, R156 ;  /* 0x0000009ce5c27221 */ /* 0x000fe20000010000 */
[----:B------:R-:W-:Y:S01]  /*2860*/  SHF.R.U64 R228, R114, 0x10, R115 ;  /* 0x0000001072e47819 */ /* 0x000fe20000001273 */
[----:B------:R-:W-:Y:S01]  /*2870*/  FMUL.FTZ R163, R164, R187 ;  /* 0x000000bba4a37220 */ /* 0x000fe20000410000 */
[----:B------:R-:W-:Y:S01]  /*2880*/  SHF.L.U32 R172, R127, 0x10, RZ ;  /* 0x000000107fac7819 */ /* 0x000fe200000006ff */
[----:B------:R1:W4:Y:S01]  /*2890*/  MUFU.RCP R197, R158 ;  /* 0x0000009e00c57308 */ /* 0x0003220000001000 */
[----:B0-----:R-:W-:Y:S01]  /*28a0*/  SHF.L.U32 R162, R165, 0x10, RZ ;  /* 0x00000010a5a27819 */ /* 0x001fe200000006ff */
[----:B--2---:R-:W-:Y:S01]  /*28b0*/  FMUL.FTZ R80, R80, R225 ;  /* 0x000000e150507220 */ /* 0x004fe20000410000 */
[----:B------:R-:W-:Y:S01]  /*28c0*/  SHF.L.U32 R225, R192, 0x10, RZ ;  /* 0x00000010c0e17819 */ /* 0x000fe200000006ff */
[-C--:B------:R-:W-:Y:S01]  /*28d0*/  FFMA.FTZ R192, R156, R61.reuse, R195 ;  /* 0x0000003d9cc07223 */ /* 0x080fe200000100c3 */
[----:B------:R-:W-:Y:S01]  /*28e0*/  FADD.FTZ R195, R194, R157 ;  /* 0x0000009dc2c37221 */ /* 0x000fe20000010000 */
[----:B------:R-:W-:Y:S01]  /*28f0*/  SHF.R.U32.HI R184, RZ, 0x10, R219 ;  /* 0x00000010ffb87819 */ /* 0x000fe200000116db */
[----:B------:R-:W-:Y:S01]  /*2900*/  FMUL.FTZ R248, R82, R61 ;  /* 0x0000003d52f87220 */ /* 0x000fe20000410000 */
[----:B------:R0:W2:Y:S01]  /*2910*/  MUFU.RCP R208, R164 ;  /* 0x000000a400d07308 */ /* 0x0000a20000001000 */
[----:B-1----:R-:W-:Y:S01]  /*2920*/  FMUL.FTZ R158, R158, R190 ;  /* 0x000000be9e9e7220 */ /* 0x002fe20000410000 */
[----:B---3--:R-:W-:Y:S01]  /*2930*/  FMUL.FTZ R202, R209, R202 ;  /* 0x000000cad1ca7220 */ /* 0x008fe20000410000 */
[----:B------:R-:W-:-:S02]  /*2940*/  SHF.L.U32 R166, R166, 0x10, RZ ;  /* 0x00000010a6a67819 */ /* 0x000fc400000006ff */
[----:B------:R-:W-:Y:S01]  /*2950*/  SHF.L.U32 R219, R115, 0x10, RZ ;  /* 0x0000001073db7819 */ /* 0x000fe200000006ff */
[----:B------:R-:W-:Y:S01]  /*2960*/  FFMA.FTZ R165, R157, R202, R192 ;  /* 0x000000ca9da57223 */ /* 0x000fe200000100c0 */
[----:B------:R-:W-:Y:S01]  /*2970*/  FADD.FTZ R192, R195, R158 ;  /* 0x0000009ec3c07221 */ /* 0x000fe20000010000 */
[----:B------:R-:W1:Y:S01]  /*2980*/  MUFU.RCP R204, R167 ;  /* 0x000000a700cc7308 */ /* 0x000e620000001000 */
[----:B------:R-:W-:Y:S01]  /*2990*/  SHF.L.U32 R228, R228, 0x10, RZ ;  /* 0x00000010e4e47819 */ /* 0x000fe200000006ff */
[----:B----4-:R-:W-:Y:S01]  /*29a0*/  FMUL.FTZ R197, R222, R197 ;  /* 0x000000c5dec57220 */ /* 0x010fe20000410000 */
[----:B------:R-:W-:Y:S01]  /*29b0*/  SHF.L.U32 R175, R126, 0x10, RZ ;  /* 0x000000107eaf7819 */ /* 0x000fe200000006ff */
[----:B------:R-:W-:Y:S01]  /*29c0*/  FMUL.FTZ R159, R159, R166 ;  /* 0x000000a69f9f7220 */ /* 0x000fe20000410000 */
[----:B------:R-:W-:Y:S01]  /*29d0*/  SHF.L.U32 R235, R125, 0x10, RZ ;  /* 0x000000107deb7819 */ /* 0x000fe200000006ff */
[----:B0-----:R-:W-:Y:S01]  /*29e0*/  FFMA.FTZ R164, R158, R197, R165 ;  /* 0x000000c59ea47223 */ /* 0x001fe200000100a5 */
[----:B------:R-:W-:Y:S01]  /*29f0*/  FADD.FTZ R194, R192, R163 ;  /* 0x000000a3c0c27221 */ /* 0x000fe20000010000 */
[----:B------:R-:W0:Y:S01]  /*2a00*/  MUFU.RCP R207, R170 ;  /* 0x000000aa00cf7308 */ /* 0x000e220000001000 */
[----:B------:R-:W-:Y:S01]  /*2a10*/  FADD.FTZ R70, -R219, R70 ;  /* 0x00000046db467221 */ /* 0x000fe20000010100 */
[----:B--2---:R-:W-:Y:S01]  /*2a20*/  FMUL.FTZ R208, R213, R208 ;  /* 0x000000d0d5d07220 */ /* 0x004fe20000410000 */
[----:B------:R-:W-:Y:S01]  /*2a30*/  SHF.L.U32 R219, R117, 0x10, RZ ;  /* 0x0000001075db7819 */ /* 0x000fe200000006ff */
[----:B------:R-:W-:Y:S01]  /*2a40*/  FADD.FTZ R69, -R228, R69 ;  /* 0x00000045e4457221 */ /* 0x000fe20000010100 */
[----:B------:R-:W-:Y:S01]  /*2a50*/  SHF.L.U32 R72, R130, 0x10, RZ ;  /* 0x0000001082487819 */ /* 0x000fe200000006ff */
[----:B------:R-:W-:Y:S01]  /*2a60*/  FFMA.FTZ R192, R163, R208, R164 ;  /* 0x000000d0a3c07223 */ /* 0x000fe200000100a4 */
[----:B------:R-:W-:Y:S01]  /*2a70*/  SHF.L.U32 R164, R169, 0x10, RZ ;  /* 0x00000010a9a47819 */ /* 0x000fe200000006ff */
[----:B------:R2:W3:Y:S01]  /*2a80*/  MUFU.RCP R199, R160 ;  /* 0x000000a000c77308 */ /* 0x0004e20000001000 */
[----:B------:R-:W-:Y:S01]  /*2a90*/  SHF.L.U32 R228, R141, 0x10, RZ ;  /* 0x000000108de47819 */ /* 0x000fe200000006ff */
[----:B-1----:R-:W-:Y:S01]  /*2aa0*/  FMUL.FTZ R204, R215, R204 ;  /* 0x000000ccd7cc7220 */ /* 0x002fe20000410000 */
[----:B------:R-:W-:Y:S01]  /*2ab0*/  SHF.L.U32 R215, R145, 0x10, RZ ;  /* 0x0000001091d77819 */ /* 0x000fe200000006ff */
[----:B------:R-:W-:Y:S01]  /*2ac0*/  FADD.FTZ R90, -R235, R90 ;  /* 0x0000005aeb5a7221 */ /* 0x000fe20000010100 */
[----:B------:R-:W-:Y:S01]  /*2ad0*/  FMUL.FTZ R167, R167, R221 ;  /* 0x000000dda7a77220 */ /* 0x000fe20000410000 */
[----:B------:R-:W-:Y:S01]  /*2ae0*/  FADD.FTZ R194, R194, R159 ;  /* 0x0000009fc2c27221 */ /* 0x000fe20000010000 */
[----:B------:R-:W-:Y:S01]  /*2af0*/  FFMA.FTZ R192, R159, R198, R192 ;  /* 0x000000c69fc07223 */ /* 0x000fe200000100c0 */
[----:B------:R-:W1:Y:S01]  /*2b00*/  MUFU.RCP R231, R73 ;  /* 0x0000004900e77308 */ /* 0x000e620000001000 */
[----:B------:R-:W-:Y:S01]  /*2b10*/  FADD.FTZ R74, -R219, R74 ;  /* 0x0000004adb4a7221 */ /* 0x000fe20000010100 */
[----:B------:R-:W-:Y:S01]  /*2b20*/  SHF.L.U32 R189, R189, 0x10, RZ ;  /* 0x00000010bdbd7819 */ /* 0x000fe200000006ff */
[----:B0-----:R-:W-:Y:S01]  /*2b30*/  FMUL.FTZ R68, R68, R207 ;  /* 0x000000cf44447220 */ /* 0x001fe20000410000 */
[----:B------:R-:W-:Y:S01]  /*2b40*/  SHF.L.U32 R65, R139, 0x10, RZ ;  /* 0x000000108b417819 */ /* 0x000fe200000006ff */
[----:B--2---:R-:W-:Y:S01]  /*2b50*/  FMUL.FTZ R160, R160, R164 ;  /* 0x000000a4a0a07220 */ /* 0x004fe20000410000 */
[----:B------:R-:W-:Y:S01]  /*2b60*/  FADD.FTZ R169, R194, R167 ;  /* 0x000000a7c2a97221 */ /* 0x000fe20000010000 */
[----:B------:R-:W-:Y:S01]  /*2b70*/  SHF.L.U32 R207, R146, 0x10, RZ ;  /* 0x0000001092cf7819 */ /* 0x000fe200000006ff */
[----:B------:R0:W2:Y:S01]  /*2b80*/  MUFU.RCP R200, R172 ;  /* 0x000000ac00c87308 */ /* 0x0000a20000001000 */
[----:B------:R-:W-:Y:S01]  /*2b90*/  FFMA.FTZ R165, R167, R204, R192 ;  /* 0x000000cca7a57223 */ /* 0x000fe200000100c0 */
[----:B---3--:R-:W-:Y:S01]  /*2ba0*/  FMUL.FTZ R199, R226, R199 ;  /* 0x000000c7e2c77220 */ /* 0x008fe20000410000 */
[----:B------:R-:W-:Y:S01]  /*2bb0*/  SHF.L.U32 R196, R173, 0x10, RZ ;  /* 0x00000010adc47819 */ /* 0x000fe200000006ff */
[----:B------:R-:W-:Y:S01]  /*2bc0*/  FMUL.FTZ R229, R170, R189 ;  /* 0x000000bdaae57220 */ /* 0x000fe20000410000 */
[----:B------:R-:W-:Y:S01]  /*2bd0*/  FADD.FTZ R192, R169, R160 ;  /* 0x000000a0a9c07221 */ /* 0x000fe20000010000 */
[----:B------:R-:W-:Y:S01]  /*2be0*/  FFMA.FTZ R170, R160, R199, R165 ;  /* 0x000000c7a0aa7223 */ /* 0x000fe200000100a5 */
[----:B------:R-:W-:Y:S01]  /*2bf0*/  SHF.L.U32 R191, R191, 0x10, RZ ;  /* 0x00000010bfbf7819 */ /* 0x000fe200000006ff */
[----:B------:R3:W4:Y:S01]  /*2c00*/  MUFU.RCP R205, R175 ;  /* 0x000000af00cd7308 */ /* 0x0007220000001000 */
[----:B0-----:R-:W-:Y:S01]  /*2c10*/  FMUL.FTZ R172, R172, R196 ;  /* 0x000000c4acac7220 */ /* 0x001fe20000410000 */
[----:B-1----:R-:W-:Y:S01]  /*2c20*/  FMUL.FTZ R216, R216, R231 ;  /* 0x000000e7d8d87220 */ /* 0x002fe20000410000 */
[----:B------:R-:W-:Y:S01]  /*2c30*/  SHF.L.U32 R231, R177, 0x10, RZ ;  /* 0x00000010b1e77819 */ /* 0x000fe200000006ff */
[----:B------:R-:W-:Y:S01]  /*2c40*/  FADD.FTZ R177, R192, R229 ;  /* 0x000000e5c0b17221 */ /* 0x000fe20000010000 */
[----:B------:R-:W-:Y:S01]  /*2c50*/  FFMA.FTZ R173, R229, R68, R170 ;  /* 0x00000044e5ad7223 */ /* 0x000fe200000100aa */
[----:B------:R-:W-:Y:S01]  /*2c60*/  FMUL.FTZ R165, R175, R223 ;  /* 0x000000dfafa57220 */ /* 0x000fe20000410000 */
[----:B------:R-:W-:Y:S01]  /*2c70*/  FMUL.FTZ R169, R62, R191 ;  /* 0x000000bf3ea97220 */ /* 0x000fe20000410000 */
[----:B------:R-:W0:Y:S01]  /*2c80*/  MUFU.RCP R235, R215 ;  /* 0x000000d700eb7308 */ /* 0x000e220000001000 */
[----:B------:R-:W-:Y:S01]  /*2c90*/  FADD.FTZ R170, R177, R172 ;  /* 0x000000acb1aa7221 */ /* 0x000fe20000010000 */
[----:B--2---:R-:W-:Y:S01]  /*2ca0*/  FMUL.FTZ R69, R69, R200 ;  /* 0x000000c845457220 */ /* 0x004fe20000410000 */
[----:B------:R-:W-:Y:S01]  /*2cb0*/  SHF.L.U32 R178, R178, 0x10, RZ ;  /* 0x00000010b2b27819 */ /* 0x000fe200000006ff */
[----:B---3--:R-:W-:Y:S01]  /*2cc0*/  FMUL.FTZ R175, R86, R227 ;  /* 0x000000e356af7220 */ /* 0x008fe20000410000 */
[----:B------:R-:W-:Y:S01]  /*2cd0*/  FADD.FTZ R170, R170, R165 ;  /* 0x000000a5aaaa7221 */ /* 0x000fe20000010000 */
[----:B------:R-:W-:Y:S01]  /*2ce0*/  FFMA.FTZ R62, R172, R69, R173 ;  /* 0x00000045ac3e7223 */ /* 0x000fe200000100ad */
[----:B------:R-:W-:Y:S01]  /*2cf0*/  SHF.R.U64 R232, R118, 0x10, R119 ;  /* 0x0000001076e87819 */ /* 0x000fe20000001277 */
[----:B------:R-:W1:Y:S01]  /*2d00*/  MUFU.RCP R219, R72 ;  /* 0x0000004800db7308 */ /* 0x000e620000001000 */
[----:B------:R-:W-:Y:S01]  /*2d10*/  FMUL.FTZ R173, R72, R225 ;  /* 0x000000e148ad7220 */ /* 0x000fe20000410000 */
[----:B----4-:R-:W-:Y:S01]  /*2d20*/  FMUL.FTZ R70, R70, R205 ;  /* 0x000000cd46467220 */ /* 0x010fe20000410000 */
[----:B------:R-:W-:Y:S01]  /*2d30*/  SHF.L.U32 R193, R193, 0x10, RZ ;  /* 0x00000010c1c17819 */ /* 0x000fe200000006ff */
[----:B------:R-:W-:Y:S01]  /*2d40*/  FMUL.FTZ R78, R78, R178 ;  /* 0x000000b24e4e7220 */ /* 0x000fe20000410000 */
[----:B------:R-:W-:Y:S01]  /*2d50*/  SHF.L.U32 R232, R232, 0x10, RZ ;  /* 0x00000010e8e87819 */ /* 0x000fe200000006ff */
[----:B------:R-:W-:Y:S01]  /*2d60*/  FFMA.FTZ R62, R165, R70, R62 ;  /* 0x00000046a53e7223 */ /* 0x000fe2000001003e */
[----:B------:R-:W-:Y:S01]  /*2d70*/  SHF.L.U32 R180, R180, 0x10, RZ ;  /* 0x00000010b4b47819 */ /* 0x000fe200000006ff */
[----:B------:R-:W2:Y:S01]  /*2d80*/  MUFU.RCP R233, R228 ;  /* 0x000000e400e97308 */ /* 0x000ea20000001000 */
[----:B------:R-:W-:Y:S01]  /*2d90*/  FMUL.FTZ R83, R83, R193 ;  /* 0x000000c153537220 */ /* 0x000fe20000410000 */
[----:B0-----:R-:W-:Y:S01]  /*2da0*/  FMUL.FTZ R88, R88, R235 ;  /* 0x000000eb58587220 */ /* 0x001fe20000410000 */
[----:B------:R-:W-:Y:S01]  /*2db0*/  FMUL.FTZ R235, R174, R231 ;  /* 0x000000e7aeeb7220 */ /* 0x000fe20000410000 */
[----:B------:R-:W-:Y:S01]  /*2dc0*/  FADD.FTZ R77, -R232, R77 ;  /* 0x0000004de84d7221 */ /* 0x000fe20000010100 */
[----:B------:R-:W-:Y:S01]  /*2dd0*/  SHF.L.U32 R241, R183, 0x10, RZ ;  /* 0x00000010b7f17819 */ /* 0x000fe200000006ff */
[----:B------:R-:W-:Y:S01]  /*2de0*/  FMUL.FTZ R246, R71, R202 ;  /* 0x000000ca47f67220 */ /* 0x000fe20000410000 */
[----:B------:R-:W-:Y:S01]  /*2df0*/  FADD.FTZ R170, R170, R235 ;  /* 0x000000ebaaaa7221 */ /* 0x000fe20000010000 */
[----:B------:R-:W0:Y:S01]  /*2e00*/  MUFU.RCP R224, R65 ;  /* 0x0000004100e07308 */ /* 0x000e220000001000 */
[----:B------:R-:W-:Y:S01]  /*2e10*/  FFMA.FTZ R62, R235, R60, R62 ;  /* 0x0000003ceb3e7223 */ /* 0x000fe2000001003e */
[----:B-1----:R-:W-:Y:S01]  /*2e20*/  FMUL.FTZ R74, R74, R219 ;  /* 0x000000db4a4a7220 */ /* 0x002fe20000410000 */
[----:B------:R-:W-:Y:S01]  /*2e30*/  SHF.L.U32 R219, R135, 0x10, RZ ;  /* 0x0000001087db7819 */ /* 0x000fe200000006ff */
[----:B------:R-:W-:Y:S01]  /*2e40*/  FADD.FTZ R170, R170, R169 ;  /* 0x000000a9aaaa7221 */ /* 0x000fe20000010000 */
[----:B------:R-:W-:Y:S01]  /*2e50*/  FFMA.FTZ R62, R169, R64, R62 ;  /* 0x00000040a93e7223 */ /* 0x000fe2000001003e */
[----:B------:R-:W-:Y:S01]  /*2e60*/  SHF.L.U32 R239, R176, 0x10, RZ ;  /* 0x00000010b0ef7819 */ /* 0x000fe200000006ff */
[----:B------:R-:W-:Y:S01]  /*2e70*/  FMUL.FTZ R73, R73, R241 ;  /* 0x000000f149497220 */ /* 0x000fe20000410000 */
        /* <DEDUP_REMOVED lines=8> */
[----:B------:R-:W-:Y:S01]  /*2f00*/  FMUL.FTZ R251, R221, R204 ;  /* 0x000000ccddfb7220 */ /* 0x000fe20000410000 */
[----:B------:R-:W2:Y:S01]  /*2f10*/  MUFU.RCP R232, R79 ;  /* 0x0000004f00e87308 */ /* 0x000ea20000001000 */
[----:B0-----:R-:W-:Y:S01]  /*2f20*/  FMUL.FTZ R81, R81, R224 ;  /* 0x000000e051517220 */ /* 0x001fe20000410000 */
[----:B------:R-:W-:Y:S01]  /*2f30*/  SHF.L.U32 R91, R142, 0x10, RZ ;  /* 0x000000108e5b7819 */ /* 0x000fe200000006ff */
[----:B------:R-:W-:Y:S01]  /*2f40*/  FMUL.FTZ R249, R189, R68 ;  /* 0x00000044bdf97220 */ /* 0x000fe20000410000 */
[----:B------:R-:W-:Y:S01]  /*2f50*/  SHF.L.U32 R209, R144, 0x10, RZ ;  /* 0x0000001090d17819 */ /* 0x000fe200000006ff */
[----:B------:R-:W-:Y:S01]  /*2f60*/  FMUL.FTZ R247, R223, R70 ;  /* 0x00000046dff77220 */ /* 0x000fe20000410000 */
[----:B------:R-:W-:Y:S01]  /*2f70*/  SHF.L.U32 R236, R153, 0x10, RZ ;  /* 0x0000001099ec7819 */ /* 0x000fe200000006ff */
[----:B------:R-:W-:Y:S01]  /*2f80*/  FMUL.FTZ R245, R191, R64 ;  /* 0x00000040bff57220 */ /* 0x000fe20000410000 */
[----:B------:R-:W0:Y:S01]  /*2f90*/  MUFU.RCP R224, R219 ;  /* 0x000000db00e07308 */ /* 0x000e220000001000 */
[----:B-1----:R-:W-:Y:S01]  /*2fa0*/  FMUL.FTZ R90, R90, R237 ;  /* 0x000000ed5a5a7220 */ /* 0x002fe20000410000 */
[----:B------:R-:W-:Y:S01]  /*2fb0*/  FMUL.FTZ R237, R66, R233 ;  /* 0x000000e942ed7220 */ /* 0x000fe20000410000 */
[----:B------:R-:W-:Y:S01]  /*2fc0*/  FMUL.FTZ R66, R219, R180 ;  /* 0x000000b4db427220 */ /* 0x000fe20000410000 */
[----:B------:R-:W-:Y:S01]  /*2fd0*/  SHF.L.U32 R205, R147, 0x10, RZ ;  /* 0x0000001093cd7819 */ /* 0x000fe200000006ff */
[----:B------:R-:W-:Y:S01]  /*2fe0*/  FADD.FTZ R89, -R236, R89 ;  /* 0x00000059ec597221 */ /* 0x000fe20000010100 */
[----:B------:R-:W-:Y:S01]  /*2ff0*/  FADD.FTZ R170, R170, R237 ;  /* 0x000000edaaaa7221 */ /* 0x000fe20000010000 */
[----:B------:R-:W-:Y:S01]  /*3000*/  FFMA.FTZ R62, R237, R210, R62 ;  /* 0x000000d2ed3e7223 */ /* 0x000fe2000001003e */
[----:B------:R-:W1:Y:S01]  /*3010*/  MUFU.RCP R211, R91 ;  /* 0x0000005b00d37308 */ /* 0x000e620000001000 */
[----:B------:R-:W-:Y:S01]  /*3020*/  SHF.L.U32 R168, R168, 0x10, RZ ;  /* 0x00000010a8a87819 */ /* 0x000fe200000006ff */
[----:B------:R-:W-:Y:S01]  /*3030*/  FADD.FTZ R179, R170, R173 ;  /* 0x000000adaab37221 */ /* 0x000fe20000010000 */
[----:B------:R-:W-:Y:S01]  /*3040*/  FFMA.FTZ R177, R173, R74, R62 ;  /* 0x0000004aadb17223 */ /* 0x000fe2000001003e */
[----:B--2---:R-:W-:Y:S01]  /*3050*/  FMUL.FTZ R85, R85, R232 ;  /* 0x000000e855557220 */ /* 0x004fe20000410000 */
[----:B------:R-:W-:Y:S01]  /*3060*/  SHF.L.U32 R186, R186, 0x10, RZ ;  /* 0x00000010baba7819 */ /* 0x000fe200000006ff */
[----:B------:R-:W-:Y:S01]  /*3070*/  FADD.FTZ R72, R179, R78 ;  /* 0x0000004eb3487221 */ /* 0x000fe20000010000 */
[----:B------:R-:W-:Y:S01]  /*3080*/  FFMA.FTZ R62, R78, R75, R177 ;  /* 0x0000004b4e3e7223 */ /* 0x000fe200000100b1 */
[----:B------:R-:W2:Y:S01]  /*3090*/  MUFU.RCP R213, R209 ;  /* 0x000000d100d57308 */ /* 0x000ea20000001000 */
[----:B------:R-:W-:Y:S01]  /*30a0*/  FMUL.FTZ R177, R228, R161 ;  /* 0x000000a1e4b17220 */ /* 0x000fe20000410000 */
[----:B------:R-:W-:Y:S01]  /*30b0*/  FADD.FTZ R183, R72, R83 ;  /* 0x0000005348b77221 */ /* 0x000fe20000010000 */
[----:B0-----:R-:W-:Y:S01]  /*30c0*/  FMUL.FTZ R77, R77, R224 ;  /* 0x000000e04d4d7220 */ /* 0x001fe20000410000 */
[----:B------:R-:W-:Y:S01]  /*30d0*/  FFMA.FTZ R179, R83, R76, R62 ;  /* 0x0000004c53b37223 */ /* 0x000fe2000001003e */
[----:B------:R-:W-:Y:S01]  /*30e0*/  FMUL.FTZ R62, R63, R188 ;  /* 0x000000bc3f3e7220 */ /* 0x000fe20000410000 */
[----:B------:R-:W-:Y:S01]  /*30f0*/  FADD.FTZ R170, R183, R66 ;  /* 0x00000042b7aa7221 */ /* 0x000fe20000010000 */
[----:B------:R-:W-:Y:S01]  /*3100*/  SHF.L.U32 R72, R185, 0x10, RZ ;  /* 0x00000010b9487819 */ /* 0x000fe200000006ff */
[----:B------:R-:W-:Y:S01]  /*3110*/  FFMA.FTZ R86, R66, R77, R179 ;  /* 0x0000004d42567223 */ /* 0x000fe200000100b3 */
[----:B------:R-:W-:Y:S01]  /*3120*/  FMUL.FTZ R179, R214, R239 ;  /* 0x000000efd6b37220 */ /* 0x000fe20000410000 */
[----:B------:R-:W-:Y:S01]  /*3130*/  FADD.FTZ R176, R170, R175 ;  /* 0x000000afaab07221 */ /* 0x000fe20000010000 */
[----:B------:R-:W0:Y:S01]  /*3140*/  MUFU.RCP R236, R205 ;  /* 0x000000cd00ec7308 */ /* 0x000e220000001000 */
[----:B------:R-:W-:Y:S01]  /*3150*/  FFMA.FTZ R174, R175, R212, R86 ;  /* 0x000000d4afae7223 */ /* 0x000fe20000010056 */
[----:B------:R-:W-:Y:S01]  /*3160*/  SHF.L.U32 R86, R184, 0x10, RZ ;  /* 0x00000010b8567819 */ /* 0x000fe200000006ff */
[----:B------:R-:W-:Y:S01]  /*3170*/  FADD.FTZ R184, R176, R179 ;  /* 0x000000b3b0b87221 */ /* 0x000fe20000010000 */
[----:B-1----:R-:W-:Y:S01]  /*3180*/  FMUL.FTZ R211, R218, R211 ;  /* 0x000000d3dad37220 */ /* 0x002fe20000410000 */
        /* <DEDUP_REMOVED lines=17> */
[----:B0-----:R-:W-:Y:S01]  /*32a0*/  FMUL.FTZ R89, R89, R236 ;  /* 0x000000ec59597220 */ /* 0x001fe20000410000 */
        /* <DEDUP_REMOVED lines=43> */
.L_x_2671:
[----:B------:R-:W-:Y:S01]  /*3560*/  UMOV UR4, 0xffffffff ;  /* 0xffffffff00047882 */ /* 0x000fe20000000000 */
        /* <DEDUP_REMOVED lines=64> */
[----:B------:R-:W-:Y:S01]  /*3970*/  LEA R65, R5, R2, 0x8 ;  /* 0x0000000205417211 */ /* 0x000fe200078e40ff */
[----:B------:R-:W-:Y:S06]  /*3980*/  BRA.DIV UR4, `(.L_x_2672) ;  /* 0x0000001604e47947 */ /* 0x000fec000b800000 */
        /* <DEDUP_REMOVED lines=16> */
[----:B------:R0:W1:Y:S04]  /*3a90*/  SHFL.BFLY PT, R82, R71, 0x10, 0x1f ;  /* 0x0e001f0047527f89 */ /* 0x00006800000e0000 */
[----:B------:R0:W2:Y:S02]  /*3aa0*/  SHFL.BFLY PT, R79, R72, 0x10, 0x1f ;  /* 0x0e001f00484f7f89 */ /* 0x0000a400000e0000 */
.L_x_2685:
[----:B-1----:R-:W-:Y:S01]  /*3ab0*/  FADD.FTZ R82, R71, R82 ;  /* 0x0000005247527221 */ /* 0x002fe20000010000 */
[----:B--2---:R-:W-:-:S03]  /*3ac0*/  FADD.FTZ R79, R72, R79 ;  /* 0x0000004f484f7221 */ /* 0x004fc60000010000 */
[----:B0-----:R-:W-:Y:S01]  /*3ad0*/  FMUL.FTZ R71, R82, 0.0009765625 ;  /* 0x3a80000052477820 */ /* 0x001fe20000410000 */
[----:B------:R-:W-:-:S04]  /*3ae0*/  FMUL.FTZ R72, R79, 0.0009765625 ;  /* 0x3a8000004f487820 */ /* 0x000fc80000410000 */
[C-C-:B------:R-:W-:Y:S01]  /*3af0*/  FFMA.FTZ R164, R72.reuse, R80, R71.reuse ;  /* 0x0000005048a47223 */ /* 0x140fe20000010047 */
[C-C-:B------:R-:W-:Y:S01]  /*3b00*/  FFMA.FTZ R79, R72.reuse, R81, R71.reuse ;  /* 0x00000051484f7223 */ /* 0x140fe20000010047 */
[C-C-:B------:R-:W-:Y:S01]  /*3b10*/  FFMA.FTZ R82, R72.reuse, R70, R71.reuse ;  /* 0x0000004648527223 */ /* 0x140fe20000010047 */
[----:B------:R-:W0:Y:S01]  /*3b20*/  LDC.64 R80, c[0x0][0x3f0] ;  /* 0x0000fc00ff507b82 */ /* 0x000e220000000a00 */
[C-C-:B------:R-:W-:Y:S01]  /*3b30*/  FFMA.FTZ R75, R72.reuse, R75, R71.reuse ;  /* 0x0000004b484b7223 */ /* 0x140fe20000010047 */
[----:B------:R-:W-:Y:S01]  /*3b40*/  FFMA.FTZ R162, R72, R76, R71 ;  /* 0x0000004c48a27223 */ /* 0x000fe20000010047 */
[----:B------:R-:W-:Y:S01]  /*3b50*/  FADD.FTZ R82, -R82, R165 ;  /* 0x000000a552527221 */ /* 0x000fe20000010100 */
[----:B------:R-:W-:Y:S01]  /*3b60*/  FFMA.FTZ R166, R72, R84, R71 ;  /* 0x0000005448a67223 */ /* 0x000fe20000010047 */
[----:B------:R-:W-:Y:S01]  /*3b70*/  FADD.FTZ R84, -R75, R78 ;  /* 0x0000004e4b547221 */ /* 0x000fe20000010100 */
[----:B------:R-:W-:Y:S01]  /*3b80*/  FADD.FTZ R162, -R162, R83 ;  /* 0x00000053a2a27221 */ /* 0x000fe20000010100 */
        /* <DEDUP_REMOVED lines=79> */
[----:B------:R-:W-:Y:S01]  /*4080*/  FMUL.FTZ R67, R155, R230 ;  /* 0x000000e69b437220 */ /* 0x000fe20000410000 */
[----:B-1----:R-:W-:Y:S01]  /*4090*/  LEA R5, R82, R5, 0x2 ;  /* 0x0000000552057211 */ /* 0x002fe200078e10ff */
[----:B------:R1:W-:Y:S03]  /*40a0*/  STG.E.128 desc[UR6][R80.64+0x600], R60 ;  /* 0x0006003c50007986 */ /* 0x0003e6000c101d06 */
[----:B------:R-:W-:Y:S01]  /*40b0*/  ISETP.GE.AND P1, PT, R5, R83, PT ;  /* 0x000000530500720c */ /* 0x000fe20003f26270 */
[----:B------:R1:W-:Y:S01]  /*40c0*/  STG.E.128 desc[UR6][R80.64+0x800], R64 ;  /* 0x0008004050007986 */ /* 0x0003e2000c101d06 */
[C---:B0-----:R-:W-:Y:S01]  /*40d0*/  FMUL.FTZ R68, R155.reuse, R164 ;  /* 0x000000a49b447220 */ /* 0x041fe20000410000 */
        /* <DEDUP_REMOVED lines=11> */
[----:B------:R1:W-:Y:S04]  /*4190*/  STG.E.128 desc[UR6][R80.64+0xa00], R68 ;  /* 0x000a004450007986 */ /* 0x0003e8000c101d06 */
[----:B------:R1:W-:Y:S04]  /*41a0*/  STG.E.128 desc[UR6][R80.64+0xc00], R72 ;  /* 0x000c004850007986 */ /* 0x0003e8000c101d06 */
[----:B------:R1:W-:Y:S01]  /*41b0*/  STG.E.128 desc[UR6][R80.64+0xe00], R76 ;  /* 0x000e004c50007986 */ /* 0x0003e2000c101d06 */
[----:B------:R-:W-:Y:S05]  /*41c0*/  @!P1 BRA `(.L_x_2673) ;  /* 0xffffffc400e89947 */ /* 0x000fea000383ffff */
[----:B------:R-:W-:Y:S05]  /*41d0*/  BSYNC B1 ;  /* 0x0000000000017941 */ /* 0x000fea0003800000 */
.L_x_2667:
        /* <DEDUP_REMOVED lines=61> */
.L_x_2666:
[----:B------:R-:W-:Y:S05]  /*45b0*/  BSYNC B0 ;  /* 0x0000000000007941 */ /* 0x000fea0003800000 */
.L_x_2665:
[----:B-----5:R-:W0:Y:S01]  /*45c0*/  S2R R48, SR_TID.X ;  /* 0x0000000000307919 */ /* 0x020e220000002100 */
[----:B------:R-:W-:Y:S01]  /*45d0*/  MOV R4, 0x400 ;  /* 0x0000040000047802 */ /* 0x000fe20000000f00 */
[----:B------:R-:W-:Y:S05]  /*45e0*/  WARPSYNC.ALL ;  /* 0x0000000000007948 */ /* 0x000fea0003800000 */
[----:B------:R-:W1:Y:S01]  /*45f0*/  S2R R5, SR_CgaCtaId ;  /* 0x0000000000057919 */ /* 0x000e620000008800 */
[----:B------:R-:W2:Y:S01]  /*4600*/  S2UR UR4, SR_CTAID.X ;  /* 0x00000000000479c3 */ /* 0x000ea20000002500 */
[C---:B0-----:R-:W-:Y:S01]  /*4610*/  SHF.L.U32 R2, R48.reuse, 0x7, RZ ;  /* 0x0000000730027819 */ /* 0x041fe200000006ff */
[----:B--2---:R-:W-:Y:S01]  /*4620*/  USHF.L.U32 UR4, UR4, 0xa, URZ ;  /* 0x0000000a04047899 */ /* 0x004fe200080006ff */
[----:B------:R-:W-:-:S02]  /*4630*/  SHF.L.U32 R0, R48, 0x4, RZ ;  /* 0x0000000430007819 */ /* 0x000fc400000006ff */
[----:B------:R-:W-:Y:S02]  /*4640*/  LOP3.LUT R3, R2, 0x3000, RZ, 0xc0, !PT ;  /* 0x0000300002037812 */ /* 0x000fe400078ec0ff */
[----:B-1----:R-:W-:Y:S02]  /*4650*/  LEA R5, R5, R4, 0x18 ;  /* 0x0000000405057211 */ /* 0x002fe400078ec0ff */
[----:B------:R-:W-:-:S04]  /*4660*/  LOP3.LUT R0, R3, 0x1f0, R0, 0xf8, !PT ;  /* 0x000001f003007812 */ /* 0x000fc800078ef800 */
[-C--:B------:R-:W-:Y:S02]  /*4670*/  IADD3 R0, PT, PT, R0, R5.reuse, RZ ;  /* 0x0000000500007210 */ /* 0x080fe40007ffe0ff */
[----:B------:R-:W-:-:S03]  /*4680*/  LEA R5, R48, R5, 0x2 ;  /* 0x0000000530057211 */ /* 0x000fc600078e10ff */
[----:B------:R-:W-:Y:S04]  /*4690*/  STS.128 [R0], R64 ;  /* 0x0000004000007388 */ /* 0x000fe80000000c00 */
[----:B------:R-:W-:Y:S04]  /*46a0*/  STS.128 [R0+0x200], R60 ;  /* 0x0002003c00007388 */ /* 0x000fe80000000c00 */
[----:B------:R-:W-:Y:S04]  /*46b0*/  STS.128 [R0+0x400], R92 ;  /* 0x0004005c00007388 */ /* 0x000fe80000000c00 */
[----:B------:R-:W-:Y:S04]  /*46c0*/  STS.128 [R0+0x600], R56 ;  /* 0x0006003800007388 */ /* 0x000fe80000000c00 */
[----:B------:R-:W-:Y:S04]  /*46d0*/  STS.128 [R0+0x800], R68 ;  /* 0x0008004400007388 */ /* 0x000fe80000000c00 */
[----:B------:R-:W-:Y:S04]  /*46e0*/  STS.128 [R0+0xa00], R8 ;  /* 0x000a000800007388 */ /* 0x000fe80000000c00 */
[----:B------:R-:W-:Y:S04]  /*46f0*/  STS.128 [R0+0xc00], R12 ;  /* 0x000c000c00007388 */ /* 0x000fe80000000c00 */
[----:B------:R-:W-:Y:S01]  /*4700*/  STS.128 [R0+0xe00], R16 ;  /* 0x000e001000007388 */ /* 0x000fe20000000c00 */
[----:B------:R-:W-:Y:S06]  /*4710*/  BAR.SYNC.DEFER_BLOCKING 0x0 ;  /* 0x0000000000007b1d */ /* 0x000fec0000010000 */
[----:B------:R-:W0:Y:S04]  /*4720*/  LDS R2, [R5] ;  /* 0x0000000005027984 */ /* 0x000e280000000800 */
[----:B------:R-:W1:Y:S04]  /*4730*/  LDS R45, [R5+0x1000] ;  /* 0x00100000052d7984 */ /* 0x000e680000000800 */
[----:B------:R-:W2:Y:S04]  /*4740*/  LDS R3, [R5+0x200] ;  /* 0x0002000005037984 */ /* 0x000ea80000000800 */
[----:B------:R-:W3:Y:S04]  /*4750*/  LDS R6, [R5+0x600] ;  /* 0x0006000005067984 */ /* 0x000ee80000000800 */
[----:B------:R-:W4:Y:S04]  /*4760*/  LDS R7, [R5+0x800] ;  /* 0x0008000005077984 */ /* 0x000f280000000800 */
[----:B------:R-:W4:Y:S04]  /*4770*/  LDS R8, [R5+0xa00] ;  /* 0x000a000005087984 */ /* 0x000f280000000800 */
[----:B------:R-:W4:Y:S04]  /*4780*/  LDS R9, [R5+0xc00] ;  /* 0x000c000005097984 */ /* 0x000f280000000800 */
[----:B------:R-:W4:Y:S04]  /*4790*/  LDS R10, [R5+0xe00] ;  /* 0x000e0000050a7984 */ /* 0x000f280000000800 */
[----:B------:R-:W4:Y:S04]  /*47a0*/  LDS R44, [R5+0x1200] ;  /* 0x00120000052c7984 */ /* 0x000f280000000800 */
[----:B------:R-:W4:Y:S04]  /*47b0*/  LDS R13, [R5+0x1600] ;  /* 0x00160000050d7984 */ /* 0x000f280000000800 */
[----:B------:R-:W4:Y:S01]  /*47c0*/  LDS R12, [R5+0x1800] ;  /* 0x00180000050c7984 */ /* 0x000f220000000800 */
[----:B0-----:R-:W-:-:S03]  /*47d0*/  FADD.FTZ R2, RZ, R2 ;  /* 0x00000002ff027221 */ /* 0x001fc60000010000 */
[----:B------:R-:W0:Y:S01]  /*47e0*/  LDS R15, [R5+0x1a00] ;  /* 0x001a0000050f7984 */ /* 0x000e220000000800 */
[----:B-1----:R-:W-:-:S03]  /*47f0*/  FADD.FTZ R2, R2, R45 ;  /* 0x0000002d02027221 */ /* 0x002fc60000010000 */
[----:B------:R-:W1:Y:S01]  /*4800*/  LDS R14, [R5+0x1c00] ;  /* 0x001c0000050e7984 */ /* 0x000e620000000800 */
[----:B--2---:R-:W-:-:S03]  /*4810*/  FADD.FTZ R3, RZ, R3 ;  /* 0x00000003ff037221 */ /* 0x004fc60000010000 */
[----:B------:R-:W2:Y:S01]  /*4820*/  LDS R17, [R5+0x1e00] ;  /* 0x001e000005117984 */ /* 0x000ea20000000800 */
[----:B---3--:R-:W-:-:S03]  /*4830*/  FADD.FTZ R6, RZ, R6 ;  /* 0x00000006ff067221 */ /* 0x008fc60000010000 */
[----:B------:R-:W3:Y:S01]  /*4840*/  LDS R19, [R5+0x2000] ;  /* 0x0020000005137984 */ /* 0x000ee20000000800 */
[----:B----4-:R-:W-:Y:S01]  /*4850*/  FADD.FTZ R7, RZ, R7 ;  /* 0x00000007ff077221 */ /* 0x010fe20000010000 */
[----:B------:R-:W-:Y:S02]  /*4860*/  FADD.FTZ R8, RZ, R8 ;  /* 0x00000008ff087221 */ /* 0x000fe40000010000 */
[----:B------:R-:W4:Y:S01]  /*4870*/  LDS R4, [R5+0x400] ;  /* 0x0004000005047984 */ /* 0x000f220000000800 */
[----:B------:R-:W-:-:S03]  /*4880*/  FADD.FTZ R9, RZ, R9 ;  /* 0x00000009ff097221 */ /* 0x000fc60000010000 */
[----:B------:R-:W4:Y:S01]  /*4890*/  LDS R11, [R5+0x1400] ;  /* 0x00140000050b7984 */ /* 0x000f220000000800 */
[----:B------:R-:W-:-:S03]  /*48a0*/  FADD.FTZ R10, RZ, R10 ;  /* 0x0000000aff0a7221 */ /* 0x000fc60000010000 */
[----:B------:R-:W4:Y:S01]  /*48b0*/  LDS R16, [R5+0x2200] ;  /* 0x0022000005107984 */ /* 0x000f220000000800 */
[----:B------:R-:W-:-:S03]  /*48c0*/  FADD.FTZ R3, R3, R44 ;  /* 0x0000002c03037221 */ /* 0x000fc60000010000 */
[----:B------:R-:W4:Y:S01]  /*48d0*/  LDS R47, [R5+0x2400] ;  /* 0x00240000052f7984 */ /* 0x000f220000000800 */
[----:B------:R-:W-:-:S03]  /*48e0*/  FADD.FTZ R6, R6, R13 ;  /* 0x0000000d06067221 */ /* 0x000fc60000010000 */
[----:B------:R-:W4:Y:S01]  /*48f0*/  LDS R49, [R5+0x2600] ;  /* 0x0026000005317984 */ /* 0x000f220000000800 */
[----:B------:R-:W-:-:S03]  /*4900*/  FADD.FTZ R7, R7, R12 ;  /* 0x0000000c07077221 */ /* 0x000fc60000010000 */
[----:B------:R-:W4:Y:S01]  /*4910*/  LDS R18, [R5+0x2800] ;  /* 0x0028000005127984 */ /* 0x000f220000000800 */
[----:B0-----:R-:W-:-:S03]  /*4920*/  FADD.FTZ R8, R8, R15 ;  /* 0x0000000f08087221 */ /* 0x001fc60000010000 */
[----:B------:R-:W0:Y:S01]  /*4930*/  LDS R51, [R5+0x2a00] ;  /* 0x002a000005337984 */ /* 0x000e220000000800 */
[----:B-1----:R-:W-:-:S03]  /*4940*/  FADD.FTZ R9, R9, R14 ;  /* 0x0000000e09097221 */ /* 0x002fc60000010000 */
[----:B------:R-:W1:Y:S01]  /*4950*/  LDS R46, [R5+0x2c00] ;  /* 0x002c0000052e7984 */ /* 0x000e620000000800 */
[----:B--2---:R-:W-:-:S03]  /*4960*/  FADD.FTZ R10, R10, R17 ;  /* 0x000000110a0a7221 */ /* 0x004fc60000010000 */
[----:B------:R-:W2:Y:S01]  /*4970*/  LDS R45, [R5+0x2e00] ;  /* 0x002e0000052d7984 */ /* 0x000ea20000000800 */
[----:B---3--:R-:W-:-:S03]  /*4980*/  FADD.FTZ R2, R2, R19 ;  /* 0x0000001302027221 */ /* 0x008fc60000010000 */
[----:B------:R-:W3:Y:S04]  /*4990*/  LDS R57, [R5+0x3000] ;  /* 0x0030000005397984 */ /* 0x000ee80000000800 */
[----:B------:R-:W3:Y:S01]  /*49a0*/  LDS R44, [R5+0x3200] ;  /* 0x00320000052c7984 */ /* 0x000ee20000000800 */
[----:B----4-:R-:W-:-:S03]  /*49b0*/  FADD.FTZ R4, RZ, R4 ;  /* 0x00000004ff047221 */ /* 0x010fc60000010000 */
[----:B------:R-:W4:Y:S01]  /*49c0*/  LDS R13, [R5+0x3400] ;  /* 0x00340000050d7984 */ /* 0x000f220000000800 */
[----:B------:R-:W-:-:S03]  /*49d0*/  FADD.FTZ R4, R4, R11 ;  /* 0x0000000b04047221 */ /* 0x000fc60000010000 */
        /* <DEDUP_REMOVED lines=9> */
[----:B0-----:R-:W-:Y:S01]  /*4a70*/  FADD.FTZ R8, R8, R51 ;  /* 0x0000003308087221 */ /* 0x001fe20000010000 */
[----:B------:R-:W-:Y:S01]  /*4a80*/  BAR.SYNC.DEFER_BLOCKING 0x0 ;  /* 0x0000000000007b1d */ /* 0x000fe20000010000 */
[----:B-1----:R-:W-:Y:S01]  /*4a90*/  FADD.FTZ R9, R9, R46 ;  /* 0x0000002e09097221 */ /* 0x002fe20000010000 */
[----:B--2---:R-:W-:Y:S01]  /*4aa0*/  FADD.FTZ R10, R10, R45 ;  /* 0x0000002d0a0a7221 */ /* 0x004fe20000010000 */
[----:B---3--:R-:W-:Y:S01]  /*4ab0*/  FADD.FTZ R57, R2, R57 ;  /* 0x0000003902397221 */ /* 0x008fe20000010000 */
[----:B------:R-:W-:-:S04]  /*4ac0*/  FADD.FTZ R11, R3, R44 ;  /* 0x0000002c030b7221 */ /* 0x000fc80000010000 */
[----:B------:R-:W0:Y:S01]  /*4ad0*/  LDC.64 R2, c[0x0][0x3e8] ;  /* 0x0000fa00ff027b82 */ /* 0x000e220000000a00 */
[----:B----4-:R-:W-:Y:S01]  /*4ae0*/  FADD.FTZ R13, R4, R13 ;  /* 0x0000000d040d7221 */ /* 0x010fe20000010000 */
[----:B------:R-:W-:Y:S01]  /*4af0*/  FADD.FTZ R15, R6, R15 ;  /* 0x0000000f060f7221 */ /* 0x000fe20000010000 */
[----:B------:R-:W-:Y:S01]  /*4b00*/  STS.128 [R0], R52 ;  /* 0x0000003400007388 */ /* 0x000fe20000000c00 */
[----:B------:R-:W-:-:S03]  /*4b10*/  FADD.FTZ R7, R7, R12 ;  /* 0x0000000c07077221 */ /* 0x000fc60000010000 */
[----:B------:R-:W-:Y:S01]  /*4b20*/  STS.128 [R0+0x200], R40 ;  /* 0x0002002800007388 */ /* 0x000fe20000000c00 */
[----:B------:R-:W-:-:S03]  /*4b30*/  FADD.FTZ R17, R8, R17 ;  /* 0x0000001108117221 */ /* 0x000fc60000010000 */
[----:B------:R-:W-:Y:S01]  /*4b40*/  STS.128 [R0+0x400], R36 ;  /* 0x0004002400007388 */ /* 0x000fe20000000c00 */
[----:B------:R-:W-:-:S03]  /*4b50*/  FADD.FTZ R9, R9, R14 ;  /* 0x0000000e09097221 */ /* 0x000fc60000010000 */
[----:B------:R-:W-:Y:S01]  /*4b60*/  STS.128 [R0+0x600], R32 ;  /* 0x0006002000007388 */ /* 0x000fe20000000c00 */
[----:B------:R-:W-:-:S03]  /*4b70*/  FADD.FTZ R19, R10, R19 ;  /* 0x000000130a137221 */ /* 0x000fc60000010000 */
[----:B------:R-:W-:Y:S04]  /*4b80*/  STS.128 [R0+0x800], R28 ;  /* 0x0008001c00007388 */ /* 0x000fe80000000c00 */
[----:B------:R-:W-:Y:S04]  /*4b90*/  STS.128 [R0+0xa00], R24 ;  /* 0x000a001800007388 */ /* 0x000fe80000000c00 */
[----:B------:R-:W-:Y:S04]  /*4ba0*/  STS.128 [R0+0xc00], R20 ;  /* 0x000c001400007388 */ /* 0x000fe80000000c00 */
[----:B------:R-:W-:Y:S01]  /*4bb0*/  STS.128 [R0+0xe00], R72 ;  /* 0x000e004800007388 */ /* 0x000fe20000000c00 */
[----:B------:R-:W-:Y:S06]  /*4bc0*/  BAR.SYNC.DEFER_BLOCKING 0x0 ;  /* 0x0000000000007b1d */ /* 0x000fec0000010000 */
[----:B------:R-:W1:Y:S04]  /*4bd0*/  LDS R24, [R5+0x400] ;  /* 0x0004000005187984 */ /* 0x000e680000000800 */
[----:B------:R-:W2:Y:S04]  /*4be0*/  LDS R21, [R5+0x1400] ;  /* 0x0014000005157984 */ /* 0x000ea80000000800 */
[----:B------:R-:W3:Y:S04]  /*4bf0*/  LDS R4, [R5+0x2400] ;  /* 0x0024000005047984 */ /* 0x000ee80000000800 */
[----:B------:R-:W4:Y:S04]  /*4c00*/  LDS R16, [R5] ;  /* 0x0000000005107984 */ /* 0x000f280000000800 */
[----:B------:R-:W0:Y:S04]  /*4c10*/  LDS R18, [R5+0x200] ;  /* 0x0002000005127984 */ /* 0x000e280000000800 */
[----:B------:R-:W0:Y:S04]  /*4c20*/  LDS R20, [R5+0x600] ;  /* 0x0006000005147984 */ /* 0x000e280000000800 */
[----:B------:R-:W0:Y:S04]  /*4c30*/  LDS R0, [R5+0x800] ;  /* 0x0008000005007984 */ /* 0x000e280000000800 */
[----:B------:R-:W0:Y:S04]  /*4c40*/  LDS R6, [R5+0xa00] ;  /* 0x000a000005067984 */ /* 0x000e280000000800 */
[----:B------:R-:W0:Y:S04]  /*4c50*/  LDS R8, [R5+0xc00] ;  /* 0x000c000005087984 */ /* 0x000e280000000800 */
[----:B------:R-:W0:Y:S04]  /*4c60*/  LDS R12, [R5+0xe00] ;  /* 0x000e0000050c7984 */ /* 0x000e280000000800 */
[----:B------:R-:W0:Y:S01]  /*4c70*/  LDS R37, [R5+0x1000] ;  /* 0x0010000005257984 */ /* 0x000e220000000800 */
[----:B-1----:R-:W-:-:S03]  /*4c80*/  FADD.FTZ R24, RZ, R24 ;  /* 0x00000018ff187221 */ /* 0x002fc60000010000 */
[----:B------:R-:W1:Y:S01]  /*4c90*/  LDS R33, [R5+0x1200] ;  /* 0x0012000005217984 */ /* 0x000e620000000800 */
[----:B--2---:R-:W-:-:S03]  /*4ca0*/  FADD.FTZ R21, R24, R21 ;  /* 0x0000001518157221 */ /* 0x004fc60000010000 */
[----:B------:R-:W2:Y:S01]  /*4cb0*/  LDS R23, [R5+0x1600] ;  /* 0x0016000005177984 */ /* 0x000ea20000000800 */
[----:B---3--:R-:W-:-:S03]  /*4cc0*/  FADD.FTZ R21, R21, R4 ;  /* 0x0000000415157221 */ /* 0x008fc60000010000 */
[----:B------:R-:W3:Y:S01]  /*4cd0*/  LDS R25, [R5+0x1800] ;  /* 0x0018000005197984 */ /* 0x000ee20000000800 */
[----:B----4-:R-:W-:-:S03]  /*4ce0*/  FADD.FTZ R16, RZ, R16 ;  /* 0x00000010ff107221 */ /* 0x010fc60000010000 */
[----:B------:R-:W4:Y:S01]  /*4cf0*/  LDS R27, [R5+0x1a00] ;  /* 0x001a0000051b7984 */ /* 0x000f220000000800 */
[----:B0-----:R-:W-:-:S03]  /*4d00*/  FADD.FTZ R18, RZ, R18 ;  /* 0x00000012ff127221 */ /* 0x001fc60000010000 */
[----:B------:R-:W0:Y:S01]  /*4d10*/  LDS R29, [R5+0x1c00] ;  /* 0x001c0000051d7984 */ /* 0x000e220000000800 */
[----:B------:R-:W-:-:S03]  /*4d20*/  FADD.FTZ R20, RZ, R20 ;  /* 0x00000014ff147221 */ /* 0x000fc60000010000 */
        /* <DEDUP_REMOVED lines=9> */
[----:B------:R-:W-:-:S03]  /*4dc0*/  FADD.FTZ R16, R16, R37 ;  /* 0x0000002510107221 */ /* 0x000fc60000010000 */
[----:B------:R-:W0:Y:S01]  /*4dd0*/  LDS R45, [R5+0x2a00] ;  /* 0x002a0000052d7984 */ /* 0x000e220000000800 */
[----:B-1----:R-:W-:-:S03]  /*4de0*/  FADD.FTZ R18, R18, R33 ;  /* 0x0000002112127221 */ /* 0x002fc60000010000 */
[----:B------:R-:W1:Y:S01]  /*4df0*/  LDS R47, [R5+0x2c00] ;  /* 0x002c0000052f7984 */ /* 0x000e620000000800 */
[----:B--2---:R-:W-:Y:S01]  /*4e00*/  FADD.FTZ R20, R20, R23 ;  /* 0x0000001714147221 */ /* 0x004fe20000010000 */
[----:B------:R-:W-:Y:S02]  /*4e10*/  LOP3.LUT R23, R48, UR4, RZ, 0xfc, !PT ;  /* 0x0000000430177c12 */ /* 0x000fe4000f8efcff */
[----:B------:R-:W2:Y:S01]  /*4e20*/  LDS R49, [R5+0x2e00] ;  /* 0x002e000005317984 */ /* 0x000ea20000000800 */
[----:B---3--:R-:W-:Y:S02]  /*4e30*/  FADD.FTZ R0, R0, R25 ;  /* 0x0000001900007221 */ /* 0x008fe40000010000 */
[----:B------:R-:W-:Y:S01]  /*4e40*/  IMAD.WIDE.U32 R2, R23, 0x4, R2 ;  /* 0x0000000417027825 */ /* 0x000fe200078e0002 */
[----:B------:R-:W3:Y:S03]  /*4e50*/  LDS R51, [R5+0x3000] ;  /* 0x0030000005337984 */ /* 0x000ee60000000800 */
[----:B----4-:R-:W-:Y:S01]  /*4e60*/  FADD.FTZ R6, R6, R27 ;  /* 0x0000001b06067221 */ /* 0x010fe20000010000 */
[----:B------:R-:W4:Y:S01]  /*4e70*/  LDS R53, [R5+0x3200] ;  /* 0x0032000005357984 */ /* 0x000f220000000800 */
[----:B0-----:R-:W-:-:S03]  /*4e80*/  FADD.FTZ R8, R8, R29 ;  /* 0x0000001d08087221 */ /* 0x001fc60000010000 */
[----:B------:R-:W0:Y:S01]  /*4e90*/  LDS R22, [R5+0x3400] ;  /* 0x0034000005167984 */ /* 0x000e220000000800 */
[----:B------:R-:W-:-:S03]  /*4ea0*/  FADD.FTZ R12, R12, R31 ;  /* 0x0000001f0c0c7221 */ /* 0x000fc60000010000 */
        /* <DEDUP_REMOVED lines=8> */
[----:B------:R2:W0:Y:S01]  /*4f30*/  LDS R65, [R5+0x3e00] ;  /* 0x003e000005417984 */ /* 0x0004220000000800 */
[----:B------:R-:W-:Y:S01]  /*4f40*/  FADD.FTZ R6, R6, R45 ;  /* 0x0000002d06067221 */ /* 0x000fe20000010000 */
[----:B-1----:R-:W-:Y:S01]  /*4f50*/  FADD.FTZ R8, R8, R47 ;  /* 0x0000002f08087221 */ /* 0x002fe20000010000 */
[----:B--2---:R-:W1:Y:S01]  /*4f60*/  LDC.64 R4, c[0x0][0x3e0] ;  /* 0x0000f800ff047b82 */ /* 0x004e620000000a00 */
[----:B------:R-:W-:Y:S01]  /*4f70*/  FADD.FTZ R12, R12, R49 ;  /* 0x000000310c0c7221 */ /* 0x000fe20000010000 */
[----:B---3--:R-:W-:Y:S01]  /*4f80*/  FADD.FTZ R51, R16, R51 ;  /* 0x0000003310337221 */ /* 0x008fe20000010000 */
[----:B----4-:R-:W-:-:S04]  /*4f90*/  FADD.FTZ R53, R18, R53 ;  /* 0x0000003512357221 */ /* 0x010fc80000010000 */
[----:B------:R-:W-:Y:S01]  /*4fa0*/  STG.E desc[UR6][R2.64], R51 ;  /* 0x0000003302007986 */ /* 0x000fe2000c101906 */
[----:B0-----:R-:W-:-:S03]  /*4fb0*/  FADD.FTZ R21, R21, R22 ;  /* 0x0000001615157221 */ /* 0x001fc60000010000 */
[----:B------:R-:W-:Y:S01]  /*4fc0*/  STG.E desc[UR6][R2.64+0x200], R53 ;  /* 0x0002003502007986 */ /* 0x000fe2000c101906 */
[----:B------:R-:W-:-:S03]  /*4fd0*/  FADD.FTZ R55, R20, R55 ;  /* 0x0000003714377221 */ /* 0x000fc60000010000 */
[----:B------:R-:W-:Y:S01]  /*4fe0*/  STG.E desc[UR6][R2.64+0x400], R21 ;  /* 0x0004001502007986 */ /* 0x000fe2000c101906 */
[----:B------:R-:W-:-:S03]  /*4ff0*/  FADD.FTZ R59, R0, R59 ;  /* 0x0000003b003b7221 */ /* 0x000fc60000010000 */
[----:B------:R-:W-:Y:S01]  /*5000*/  STG.E desc[UR6][R2.64+0x600], R55 ;  /* 0x0006003702007986 */ /* 0x000fe2000c101906 */
[----:B------:R-:W-:Y:S01]  /*5010*/  FADD.FTZ R61, R6, R61 ;  /* 0x0000003d063d7221 */ /* 0x000fe20000010000 */
[----:B-1----:R-:W-:Y:S02]  /*5020*/  IMAD.WIDE.U32 R4, R23, 0x4, R4 ;  /* 0x0000000417047825 */ /* 0x002fe400078e0004 */
[----:B------:R-:W-:Y:S02]  /*5030*/  STG.E desc[UR6][R2.64+0x800], R59 ;  /* 0x0008003b02007986 */ /* 0x000fe4000c101906 */
[----:B------:R-:W-:Y:S02]  /*5040*/  FADD.FTZ R63, R8, R63 ;  /* 0x0000003f083f7221 */ /* 0x000fe40000010000 */
[----:B------:R-:W-:Y:S01]  /*5050*/  STG.E desc[UR6][R2.64+0xa00], R61 ;  /* 0x000a003d02007986 */ /* 0x000fe2000c101906 */
[----:B------:R-:W-:-:S03]  /*5060*/  FADD.FTZ R65, R12, R65 ;  /* 0x000000410c417221 */ /* 0x000fc60000010000 */
[----:B------:R-:W-:Y:S04]  /*5070*/  STG.E desc[UR6][R2.64+0xc00], R63 ;  /* 0x000c003f02007986 */ /* 0x000fe8000c101906 */
        /* <DEDUP_REMOVED lines=8> */
[----:B------:R-:W-:Y:S01]  /*5100*/  STG.E desc[UR6][R4.64+0xe00], R19 ;  /* 0x000e001304007986 */ /* 0x000fe2000c101906 */
[----:B------:R-:W-:Y:S05]  /*5110*/  EXIT ;  /* 0x000000000000794d */ /* 0x000fea0003800000 */
.L_x_2672:
[----:B------:R-:W-:Y:S01]  /*5120*/  HFMA2 R168, -RZ, RZ, 0, 5.9604644775390625e-08 ;  /* 0x00000001ffa87431 */ /* 0x000fe200000001ff */
[----:B------:R-:W-:Y:S01]  /*5130*/  BSSY B2, `(.L_x_2674) ;  /* 0x0000007000027945 */ /* 0x000fe20003800000 */
[----:B------:R-:W-:Y:S02]  /*5140*/  MOV R181, R185 ;  /* 0x000000b900b57202 */ /* 0x000fe40000000f00 */
[----:B------:R-:W-:Y:S02]  /*5150*/  MOV R187, 0x1f ;  /* 0x0000001f00bb7802 */ /* 0x000fe40000000f00 */
[----:B------:R-:W-:-:S07]  /*5160*/  MOV R166, 0xffffffff ;  /* 0xffffffff00a67802 */ /* 0x000fce0000000f00 */
[----:B------:R-:W-:Y:S05]  /*5170*/  WARPSYNC.COLLECTIVE R166, `(.L_x_2675) ;  /* 0x00000000a6087348 */ /* 0x000fea0003c00000 */
[----:B------:R0:W1:Y:S02]  /*5180*/  SHFL.BFLY P1, R171, R181, R168, R187 ;  /* 0x0c0000a8b5ab7389 */ /* 0x00006400000200bb */
[----:B01----:R-:W-:Y:S05]  /*5190*/  ENDCOLLECTIVE ;  /* 0x000000000000791b */ /* 0x003fea0003800000 */
.L_x_2675:
[----:B------:R-:W-:Y:S05]  /*51a0*/  BSYNC B2 ;  /* 0x0000000000027941 */ /* 0x000fea0003800000 */
.L_x_2674:
[----:B------:R-:W-:Y:S01]  /*51b0*/  MOV R181, R183 ;  /* 0x000000b700b57202 */ /* 0x000fe20000000f00 */
[----:B------:R-:W-:Y:S01]  /*51c0*/  HFMA2 R168, -RZ, RZ, 0, 5.9604644775390625e-08 ;  /* 0x00000001ffa87431 */ /* 0x000fe200000001ff */
[----:B------:R-:W-:Y:S02]  /*51d0*/  MOV R187, 0x1f ;  /* 0x0000001f00bb7802 */ /* 0x000fe40000000f00 */
[----:B------:R-:W-:Y:S02]  /*51e0*/  MOV R166, 0xffffffff ;  /* 0xffffffff00a67802 */ /* 0x000fe40000000f00 */
[----:B------:R-:W-:-:S07]  /*51f0*/  MOV R72, R171 ;  /* 0x000000ab00487202 */ /* 0x000fce0000000f00 */
[----:B------:R-:W-:Y:S05]  /*5200*/  WARPSYNC.COLLECTIVE R166, `(.L_x_2676) ;  /* 0x00000000a6087348 */ /* 0x000fea0003c00000 */
[----:B------:R0:W1:Y:S02]  /*5210*/  SHFL.BFLY P1, R171, R181, R168, R187 ;  /* 0x0c0000a8b5ab7389 */ /* 0x00006400000200bb */
[----:B01----:R-:W-:Y:S05]  /*5220*/  ENDCOLLECTIVE ;  /* 0x000000000000791b */ /* 0x003fea0003800000 */
.L_x_2676:
[----:B------:R-:W-:-:S05]  /*5230*/  FADD.FTZ R72, R72, R185 ;  /* 0x000000b948487221 */ /* 0x000fca0000010000 */
[----:B------:R-:W-:Y:S01]  /*5240*/  MOV R181, R72 ;  /* 0x0000004800b57202 */ /* 0x000fe20000000f00 */
[----:B------:R-:W-:Y:S01]  /*5250*/  HFMA2 R168, -RZ, RZ, 0, 1.1920928955078125e-07 ;  /* 0x00000002ffa87431 */ /* 0x000fe200000001ff */
[----:B------:R-:W-:-:S07]  /*5260*/  MOV R82, R171 ;  /* 0x000000ab00527202 */ /* 0x000fce0000000f00 */
[----:B------:R-:W-:Y:S05]  /*5270*/  WARPSYNC.COLLECTIVE R166, `(.L_x_2677) ;  /* 0x00000000a6087348 */ /* 0x000fea0003c00000 */
[----:B------:R0:W1:Y:S02]  /*5280*/  SHFL.BFLY P1, R171, R181, R168, R187 ;  /* 0x0c0000a8b5ab7389 */ /* 0x00006400000200bb */
[----:B01----:R-:W-:Y:S05]  /*5290*/  ENDCOLLECTIVE ;  /* 0x000000000000791b */ /* 0x003fea0003800000 */
.L_x_2677:
[----:B------:R-:W-:-:S05]  /*52a0*/  FADD.FTZ R82, R82, R183 ;  /* 0x000000b752527221 */ /* 0x000fca0000010000 */
[----:B------:R-:W-:Y:S02]  /*52b0*/  MOV R181, R82 ;  /* 0x0000005200b57202 */ /* 0x000fe40000000f00 */
[----:B------:R-:W-:-:S07]  /*52c0*/  MOV R71, R171 ;  /* 0x000000ab00477202 */ /* 0x000fce0000000f00 */
[----:B------:R-:W-:Y:S05]  /*52d0*/  WARPSYNC.COLLECTIVE R166, `(.L_x_2678) ;  /* 0x00000000a6087348 */ /* 0x000fea0003c00000 */
[----:B------:R0:W1:Y:S02]  /*52e0*/  SHFL.BFLY P1, R171, R181, R168, R187 ;  /* 0x0c0000a8b5ab7389 */ /* 0x00006400000200bb */
[----:B01----:R-:W-:Y:S05]  /*52f0*/  ENDCOLLECTIVE ;  /* 0x000000000000791b */ /* 0x003fea0003800000 */
.L_x_2678:
[----:B------:R-:W-:-:S05]  /*5300*/  FADD.FTZ R86, R72, R71 ;  /* 0x0000004748567221 */ /* 0x000fca0000010000 */
[----:B------:R-:W-:Y:S01]  /*5310*/  MOV R181, R86 ;  /* 0x0000005600b57202 */ /* 0x000fe20000000f00 */
[----:B------:R-:W-:Y:S01]  /*5320*/  HFMA2 R168, -RZ, RZ, 0, 2.384185791015625e-07 ;  /* 0x00000004ffa87431 */ /* 0x000fe200000001ff */
[----:B------:R-:W-:-:S07]  /*5330*/  MOV R79, R171 ;  /* 0x000000ab004f7202 */ /* 0x000fce0000000f00 */
[----:B------:R-:W-:Y:S05]  /*5340*/  WARPSYNC.COLLECTIVE R166, `(.L_x_2679) ;  /* 0x00000000a6087348 */ /* 0x000fea0003c00000 */
[----:B------:R0:W1:Y:S02]  /*5350*/  SHFL.BFLY P1, R171, R181, R168, R187 ;  /* 0x0c0000a8b5ab7389 */ /* 0x00006400000200bb */
[----:B01----:R-:W-:Y:S05]  /*5360*/  ENDCOLLECTIVE ;  /* 0x000000000000791b */ /* 0x003fea0003800000 */
.L_x_2679:
[----:B------:R-:W-:-:S05]  /*5370*/  FADD.FTZ R79, R82, R79 ;  /* 0x0000004f524f7221 */ /* 0x000fca0000010000 */
[----:B------:R-:W-:Y:S02]  /*5380*/  MOV R181, R79 ;  /* 0x0000004f00b57202 */ /* 0x000fe40000000f00 */
[----:B------:R-:W-:-:S07]  /*5390*/  MOV R71, R171 ;  /* 0x000000ab00477202 */ /* 0x000fce0000000f00 */
[----:B------:R-:W-:Y:S05]  /*53a0*/  WARPSYNC.COLLECTIVE R166, `(.L_x_2680) ;  /* 0x00000000a6087348 */ /* 0x000fea0003c00000 */
[----:B------:R0:W1:Y:S02]  /*53b0*/  SHFL.BFLY P1, R171, R181, R168, R187 ;  /* 0x0c0000a8b5ab7389 */ /* 0x00006400000200bb */
[----:B01----:R-:W-:Y:S05]  /*53c0*/  ENDCOLLECTIVE ;  /* 0x000000000000791b */ /* 0x003fea0003800000 */
.L_x_2680:
[----:B------:R-:W-:-:S05]  /*53d0*/  FADD.FTZ R161, R86, R71 ;  /* 0x0000004756a17221 */ /* 0x000fca0000010000 */
[----:B------:R-:W-:Y:S01]  /*53e0*/  MOV R181, R161 ;  /* 0x000000a100b57202 */ /* 0x000fe20000000f00 */
[----:B------:R-:W-:Y:S01]  /*53f0*/  HFMA2 R168, -RZ, RZ, 0, 4.76837158203125e-07 ;  /* 0x00000008ffa87431 */ /* 0x000fe200000001ff */
[----:B------:R-:W-:-:S07]  /*5400*/  MOV R162, R171 ;  /* 0x000000ab00a27202 */ /* 0x000fce0000000f00 */
[----:B------:R-:W-:Y:S05]  /*5410*/  WARPSYNC.COLLECTIVE R166, `(.L_x_2681) ;  /* 0x00000000a6087348 */ /* 0x000fea0003c00000 */
[----:B------:R0:W1:Y:S02]  /*5420*/  SHFL.BFLY P1, R171, R181, R168, R187 ;  /* 0x0c0000a8b5ab7389 */ /* 0x00006400000200bb */
[----:B01----:R-:W-:Y:S05]  /*5430*/  ENDCOLLECTIVE ;  /* 0x000000000000791b */ /* 0x003fea0003800000 */
.L_x_2681:
[----:B------:R-:W-:-:S05]  /*5440*/  FADD.FTZ R162, R79, R162 ;  /* 0x000000a24fa27221 */ /* 0x000fca0000010000 */
[----:B------:R-:W-:Y:S02]  /*5450*/  MOV R181, R162 ;  /* 0x000000a200b57202 */ /* 0x000fe40000000f00 */
[----:B------:R-:W-:-:S07]  /*5460*/  MOV R164, R171 ;  /* 0x000000ab00a47202 */ /* 0x000fce0000000f00 */
[----:B------:R-:W-:Y:S05]  /*5470*/  WARPSYNC.COLLECTIVE R166, `(.L_x_2682) ;  /* 0x00000000a6087348 */ /* 0x000fea0003c00000 */
[----:B------:R0:W1:Y:S02]  /*5480*/  SHFL.BFLY P1, R171, R181, R168, R187 ;  /* 0x0c0000a8b5ab7389 */ /* 0x00006400000200bb */
[----:B01----:R-:W-:Y:S05]  /*5490*/  ENDCOLLECTIVE ;  /* 0x000000000000791b */ /* 0x003fea0003800000 */
.L_x_2682:
[----:B------:R-:W-:-:S05]  /*54a0*/  FADD.FTZ R71, R161, R164 ;  /* 0x000000a4a1477221 */ /* 0x000fca0000010000 */
[----:B------:R-:W-:Y:S01]  /*54b0*/  MOV R181, R71 ;  /* 0x0000004700b57202 */ /* 0x000fe20000000f00 */
[----:B------:R-:W-:Y:S02]  /*54c0*/  HFMA2 R168, -RZ, RZ, 0, 9.5367431640625e-07 ;  /* 0x00000010ffa87431 */ /* 0x000fe400000001ff */
[----:B------:R-:W-:-:S07]  /*54d0*/  FADD.FTZ R72, R162, R171 ;  /* 0x000000aba2487221 */ /* 0x000fce0000010000 */
[----:B------:R-:W-:Y:S05]  /*54e0*/  WARPSYNC.COLLECTIVE R166, `(.L_x_2683) ;  /* 0x00000000a6087348 */ /* 0x000fea0003c00000 */
[----:B------:R0:W1:Y:S02]  /*54f0*/  SHFL.BFLY P1, R171, R181, R168, R187 ;  /* 0x0c0000a8b5ab7389 */ /* 0x00006400000200bb */
[----:B01----:R-:W-:Y:S05]  /*5500*/  ENDCOLLECTIVE ;  /* 0x000000000000791b */ /* 0x003fea0003800000 */
.L_x_2683:
[----:B------:R-:W-:Y:S02]  /*5510*/  MOV R181, R72 ;  /* 0x0000004800b57202 */ /* 0x000fe40000000f00 */
[----:B------:R-:W-:-:S07]  /*5520*/  MOV R82, R171 ;  /* 0x000000ab00527202 */ /* 0x000fce0000000f00 */
[----:B------:R-:W-:Y:S05]  /*5530*/  WARPSYNC.COLLECTIVE R166, `(.L_x_2684) ;  /* 0x00000000a6087348 */ /* 0x000fea0003c00000 */
[----:B------:R0:W1:Y:S02]  /*5540*/  SHFL.BFLY P1, R171, R181, R168, R187 ;  /* 0x0c0000a8b5ab7389 */ /* 0x00006400000200bb */
[----:B01----:R-:W-:Y:S05]  /*5550*/  ENDCOLLECTIVE ;  /* 0x000000000000791b */ /* 0x003fea0003800000 */
.L_x_2684:
[----:B------:R-:W-:Y:S01]  /*5560*/  MOV R79, R171 ;  /* 0x000000ab004f7202 */ /* 0x000fe20000000f00 */
[----:B------:R-:W-:Y:S06]  /*5570*/  BRA `(.L_x_2685) ;  /* 0xffffffe4004c7947 */ /* 0x000fec000383ffff */
.L_x_2686:
        /* <DEDUP_REMOVED lines=16> */
.L_x_3218:


//--------------------- .text._ZN10layer_norm22ln_bwd_finalize_kernelINS_22Kernel_traits_finalizeILj1024E13__nv_bfloat16S2_S2_fjLj1024ELj4ENS_18Kernel_traits_baseILj1024ES2_S2_S2_fjLj1024EEEEEEEvNS_9BwdParamsE --------------------------
	.section	.text._ZN10layer_norm22ln_bwd_finalize_kernelINS_22Kernel_traits_finalizeILj1024E13__nv_bfloat16S2_S2_fjLj1024ELj4ENS_18Kernel_traits_baseILj1024ES2_S2_S2_fjLj1024EEEEEEEvNS_9BwdParamsE,"ax",@progbits
	.align	128
        .global         _ZN10layer_norm22ln_bwd_finalize_kernelINS_22Kernel_traits_finalizeILj1024E13__nv_bfloat16S2_S2_fjLj1024ELj4ENS_18Kernel_traits_baseILj1024ES2_S2_S2_fjLj1024EEEEEEEvNS_9BwdParamsE
        .type           _ZN10layer_norm22ln_bwd_finalize_kernelINS_22Kernel_traits_finalizeILj1024E13__nv_bfloat16S2_S2_fjLj1024ELj4ENS_18Kernel_traits_baseILj1024ES2_S2_S2_fjLj1024EEEEEEEvNS_9BwdParamsE,@function
        .size           _ZN10layer_norm22ln_bwd_finalize_kernelINS_22Kernel_traits_finalizeILj1024E13__nv_bfloat16S2_S2_fjLj1024ELj4ENS_18Kernel_traits_baseILj1024ES2_S2_S2_fjLj1024EEEEEEEvNS_9BwdParamsE,(.L_x_3219 - _ZN10layer_norm22ln_bwd_finalize_kernelINS_22Kernel_traits_finalizeILj1024E13__nv_bfloat16S2_S2_fjLj1024ELj4ENS_18Kernel_traits_baseILj1024ES2_S2_S2_fjLj1024EEEEEEEvNS_9BwdParamsE)
        .other          _ZN10layer_norm22ln_bwd_finalize_kernelINS_22Kernel_traits_finalizeILj1024E13__nv_bfloat16S2_S2_fjLj1024ELj4ENS_18Kernel_traits_baseILj1024ES2_S2_S2_fjLj1024EEEEEEEvNS_9BwdParamsE,@"STO_CUDA_ENTRY STV_DEFAULT"
_ZN10layer_norm22ln_bwd_finalize_kernelINS_22Kernel_traits_finalizeILj1024E13__nv_bfloat16S2_S2_fjLj1024ELj4ENS_18Kernel_traits_baseILj1024ES2_S2_S2_fjLj1024EEEEEEEvNS_9BwdParamsE:
.text._ZN10layer_norm22ln_bwd_finalize_kernelINS_22Kernel_traits_finalizeILj1024E13__nv_bfloat16S2_S2_fjLj1024ELj4ENS_18Kernel_traits_baseILj1024ES2_S2_S2_fjLj1024EEEEEEEvNS_9BwdParamsE:
        /* <DEDUP_REMOVED lines=37> */
.L_x_2691:
        /* <DEDUP_REMOVED lines=118> */
.L_x_2690:
[----:B------:R-:W-:Y:S05]  /*09b0*/  BSYNC.RECONVERGENT B1 ;  /* 0x0000000000017941 */ /* 0x000fea0003800200 */
.L_x_2689:
        /* <DEDUP_REMOVED lines=65> */
.L_x_2693:
[----:B------:R-:W-:Y:S05]  /*0dd0*/  BSYNC.RECONVERGENT B1 ;  /* 0x0000000000017941 */ /* 0x000fea0003800200 */
.L_x_2692:
        /* <DEDUP_REMOVED lines=37> */
.L_x_2695:
[----:B------:R-:W-:Y:S05]  /*1030*/  BSYNC.RECONVERGENT B1 ;  /* 0x0000000000017941 */ /* 0x000fea0003800200 */
.L_x_2694:
[----:B------:R-:W-:Y:S05]  /*1040*/  @!P1 BRA `(.L_x_2688) ;  /* 0x00000000003c9947 */ /* 0x000fea0003800000 */
[----:B------:R-:W0:Y:S01]  /*1050*/  LDC.64 R6, c[0x0][0x3e0] ;  /* 0x0000f800ff067b82 */ /* 0x000e220000000a00 */
[----:B------:R-:W-:Y:S02]  /*1060*/  LEA R2, R15, R11, 0xa ;  /* 0x0000000b0f027211 */ /* 0x000fe400078e50ff */
[----:B------:R-:W-:Y:S02]  /*1070*/  IADD3 R24, PT, PT, -R24, RZ, RZ ;  /* 0x000000ff18187210 */ /* 0x000fe40007ffe1ff */
[----:B------:R-:W-:-:S03]  /*1080*/  IADD3 R11, PT, PT, R13, R2, RZ ;  /* 0x000000020d0b7210 */ /* 0x000fc60007ffe0ff */
[----:B------:R-:W1:Y:S04]  /*1090*/  LDC.64 R8, c[0x0][0x3e8] ;  /* 0x0000fa00ff087b82 */ /* 0x000e680000000a00 */
.L_x_2696:
        /* <DEDUP_REMOVED lines=10> */
.L_x_2688:
[----:B------:R-:W-:Y:S05]  /*1140*/  BSYNC.RECONVERGENT B0 ;  /* 0x0000000000007941 */ /* 0x000fea0003800200 */
.L_x_2687:
        /* <DEDUP_REMOVED lines=55> */
.L_x_2697:
        /* <DEDUP_REMOVED lines=12> */
.L_x_3219:


//--------------------- .text._ZN10layer_norm13ln_bwd_kernelINS_13Kernel_traitsI13__nv_bfloat16S2_S2_fjLj1024ELj1ELj4ELj1ELj16ENS_18Kernel_traits_baseILj1024ES2_S2_S2_fjLj128EEEEEEEvNS_9BwdParamsE --------------------------
	.section	.text._ZN10layer_norm13ln_bwd_kernelINS_13Kernel_traitsI13__nv_bfloat16S2_S2_fjLj1024ELj1ELj4ELj1ELj16ENS_18Kernel_traits_baseILj1024ES2_S2_S2_fjLj128EEEEEEEvNS_9BwdParamsE,"ax",@progbits
	.align	128
        .global         _ZN10layer_norm13ln_bwd_kernelINS_13Kernel_traitsI13__nv_bfloat16S2_S2_fjLj1024ELj1ELj4ELj1ELj16ENS_18Kernel_traits_baseILj1024ES2_S2_S2_fjLj128EEEEEEEvNS_9BwdParamsE
        .type           _ZN10layer_norm13ln_bwd_kernelINS_13Kernel_traitsI13__nv_bfloat16S2_S2_fjLj1024ELj1ELj4ELj1ELj16ENS_18Kernel_traits_baseILj1024ES2_S2_S2_fjLj128EEEEEEEvNS_9BwdParamsE,@function
        .size           _ZN10layer_norm13ln_bwd_kernelINS_13Kernel_traitsI13__nv_bfloat16S2_S2_fjLj1024ELj1ELj4ELj1ELj16ENS_18Kernel_traits_baseILj1024ES2_S2_S2_fjLj128EEEEEEEvNS_9BwdParamsE,(.L_x_3220 - _ZN10layer_norm13ln_bwd_kernelINS_13Kernel_traitsI13__nv_bfloat16S2_S2_fjLj1024ELj1ELj4ELj1ELj16ENS_18Kernel_traits_baseILj1024ES2_S2_S2_fjLj128EEEEEEEvNS_9BwdParamsE)
        .other          _ZN10layer_norm13ln_bwd_kernelINS_13Kernel_traitsI13__nv_bfloat16S2_S2_fjLj1024ELj1ELj4ELj1ELj16ENS_18Kernel_traits_baseILj1024ES2_S2_S2_fjLj128EEEEEEEvNS_9BwdParamsE,@"STO_CUDA_ENTRY STV_DEFAULT"
_ZN10layer_norm13ln_bwd_kernelINS_13Kernel_traitsI13__nv_bfloat16S2_S2_fjLj1024ELj1ELj4ELj1ELj16ENS_18Kernel_traits_baseILj1024ES2_S2_S2_fjLj128EEEEEEEvNS_9BwdParamsE:
.text._ZN10layer_norm13ln_bwd_kernelINS_13Kernel_traitsI13__nv_bfloat16S2_S2_fjLj1024ELj1ELj4ELj1ELj16ENS_18Kernel_traits_baseILj1024ES2_S2_S2_fjLj128EEEEEEEvNS_9BwdParamsE:
        /* <DEDUP_REMOVED lines=15> */
[----:B---3--:R-:W5:Y:S04]  /*00f0*/  @P0 LDG.E.128 R32, desc[UR6][R2.64] ;  /* 0x0000000602200981 */ /* 0x008f68000c1e1d00 */
[----:B------:R-:W5:Y:S04]  /*0100*/  @P0 LDG.E.128 R28, desc[UR6][R2.64+0x200] ;  /* 0x00020006021c0981 */ /* 0x000f68000c1e1d00 */
[----:B------:R-:W5:Y:S04]  /*0110*/  @P0 LDG.E.128 R24, desc[UR6][R2.64+0x400] ;  /* 0x0004000602180981 */ /* 0x000f68000c1e1d00 */
[----:B------:R3:W5:Y:S01]  /*0120*/  @P0 LDG.E.128 R20, desc[UR6][R2.64+0x600] ;  /* 0x0006000602140981 */ /* 0x000762000c1e1d00 */
[----:B0-----:R-:W-:Y:S01]  /*0130*/  USHF.L.U32 UR4, UR4, 0x2, URZ ;  /* 0x0000000204047899 */ /* 0x001fe200080006ff */
[----:B----4-:R-:W-:Y:S01]  /*0140*/  @P0 IMAD.WIDE.U32 R36, R55, 0x10, R36 ;  /* 0x0000001037240825 */ /* 0x010fe200078e0024 */
[----:B------:R-:W-:Y:S01]  /*0150*/  BSSY B0, `(.L_x_2698) ;  /* 0x000041a000007945 */ /* 0x000fe20003800000 */
[----:B------:R-:W-:-:S02]  /*0160*/  CS2R R48, SRZ ;  /* 0x0000000000307805 */ /* 0x000fc4000001ff00 */
[----:B------:R-:W-:Y:S02]  /*0170*/  CS2R R50, SRZ ;  /* 0x0000000000327805 */ /* 0x000fe4000001ff00 */
[----:B------:R-:W-:Y:S01]  /*0180*/  CS2R R44, SRZ ;  /* 0x00000000002c7805 */ /* 0x000fe2000001ff00 */
[----:B------:R-:W5:Y:S01]  /*0190*/  @P0 LDG.E.128 R16, desc[UR6][R36.64] ;  /* 0x0000000624100981 */ /* 0x000f62000c1e1d00 */
[----:B--2---:R-:W-:Y:S01]  /*01a0*/  @!P0 IMAD.WIDE.U32 R38, R55, 0x10, R38 ;  /* 0x0000001037268825 */ /* 0x004fe200078e0026 */
[----:B---3--:R-:W-:Y:S02]  /*01b0*/  SHF.R.U32.HI R2, RZ, 0x5, R131 ;  /* 0x00000005ff027819 */ /* 0x008fe40000011683 */
[----:B------:R-:W5:Y:S02]  /*01c0*/  @P0 LDG.E.128 R12, desc[UR6][R36.64+0x200] ;  /* 0x00020006240c0981 */ /* 0x000f64000c1e1d00 */
[----:B------:R-:W-:Y:S02]  /*01d0*/  LOP3.LUT R2, R2, UR4, RZ, 0xfc, !PT ;  /* 0x0000000402027c12 */ /* 0x000fe4000f8efcff */
[----:B------:R-:W5:Y:S02]  /*01e0*/  @P0 LDG.E.128 R8, desc[UR6][R36.64+0x400] ;  /* 0x0004000624080981 */ /* 0x000f64000c1e1d00 */
[----:B-1----:R-:W-:-:S02]  /*01f0*/  ISETP.GE.AND P1, PT, R2, UR5, PT ;  /* 0x0000000502007c0c */ /* 0x002fc4000bf26270 */
        /* <DEDUP_REMOVED lines=35> */
[----:B------:R-:W0:Y:S01]  /*0430*/  S2R R131, SR_TID.X ;  /* 0x0000000000837919 */ /* 0x000e220000002100 */
[----:B------:R-:W-:Y:S01]  /*0440*/  HFMA2 R132, -RZ, RZ, 0, 0 ;  /* 0x00000000ff847431 */ /* 0x000fe200000001ff */
[----:B------:R-:W-:Y:S01]  /*0450*/  BSSY B1, `(.L_x_2700) ;  /* 0x00003d9000017945 */ /* 0x000fe20003800000 */
        /* <DEDUP_REMOVED lines=52> */
[----:B0-----:R-:W-:-:S07]  /*07a0*/  PRMT R184, R16, 0x7632, R184 ;  /* 0x0000763210b87816 */ /* 0x001fce00000000b8 */
.L_x_2704:
[----:B------:R-:W0:Y:S01]  /*07b0*/  @!P0 LDC.64 R52, c[0x0][0x3a0] ;  /* 0x0000e800ff348b82 */ /* 0x000e220000000a00 */
[----:B------:R-:W-:Y:S01]  /*07c0*/  UISETP.NE.U32.AND UP0, UPT, UR8, URZ, UPT ;  /* 0x000000ff0800728c */ /* 0x000fe2000bf05070 */
[----:B------:R-:W-:-:S03]  /*07d0*/  MOV R0, RZ ;  /* 0x000000ff00007202 */ /* 0x000fc60000000f00 */
[----:B------:R-:W-:Y:S01]  /*07e0*/  UISETP.NE.AND.EX UP0, UPT, UR9, URZ, UPT, UP0 ;  /* 0x000000ff0900728c */ /* 0x000fe2000bf05300 */
[----:B0-----:R-:W-:-:S05]  /*07f0*/  @!P0 IMAD.WIDE R52, R2, 0x4, R52 ;  /* 0x0000000402348825 */ /* 0x001fca00078e0234 */
[----:B------:R-:W5:Y:S01]  /*0800*/  @!P0 LDG.E R0, desc[UR6][R52.64] ;  /* 0x0000000634008981 */ /* 0x000f62000c1e1900 */
[----:B------:R-:W-:Y:S02]  /*0810*/  PLOP3.LUT P0, PT, PT, PT, UP0, 0x80, 0x8 ;  /* 0x000000000008781c */ /* 0x000fe40003f0f008 */
[----:B-1----:R-:W-:-:S11]  /*0820*/  LEA R134, R2, R55, 0x7 ;  /* 0x0000003702867211 */ /* 0x002fd600078e38ff */
[----:B------:R-:W0:Y:S08]  /*0830*/  @!P0 LDC.64 R136, c[0x0][0x3d8] ;  /* 0x0000f600ff888b82 */ /* 0x000e300000000a00 */
[----:B------:R-:W1:Y:S08]  /*0840*/  @!P0 LDC.64 R138, c[0x0][0x390] ;  /* 0x0000e400ff8a8b82 */ /* 0x000e700000000a00 */
[----:B------:R-:W2:Y:S01]  /*0850*/  @P0 LDC.64 R142, c[0x0][0x3d8] ;  /* 0x0000f600ff8e0b82 */ /* 0x000ea20000000a00 */
[----:B0-----:R-:W-:-:S07]  /*0860*/  @!P0 IMAD.WIDE.U32 R136, R134, 0x10, R136 ;  /* 0x0000001086888825 */ /* 0x001fce00078e0088 */
[----:B------:R-:W0:Y:S01]  /*0870*/  @P0 LDC.64 R140, c[0x0][0x398] ;  /* 0x0000e600ff8c0b82 */ /* 0x000e220000000a00 */
[----:B------:R-:W3:Y:S01]  /*0880*/  @!P0 LDG.E.128 R36, desc[UR6][R136.64] ;  /* 0x0000000688248981 */ /* 0x000ee2000c1e1d00 */
[----:B-1----:R-:W-:-:S03]  /*0890*/  @!P0 IMAD.WIDE.U32 R138, R134, 0x10, R138 ;  /* 0x00000010868a8825 */ /* 0x002fc600078e008a */
[----:B------:R-:W4:Y:S04]  /*08a0*/  @!P0 LDG.E.128 R40, desc[UR6][R136.64+0x200] ;  /* 0x0002000688288981 */ /* 0x000f28000c1e1d00 */
[----:B------:R-:W4:Y:S04]  /*08b0*/  @!P0 LDG.E.128 R44, desc[UR6][R136.64+0x400] ;  /* 0x00040006882c8981 */ /* 0x000f28000c1e1d00 */
[----:B------:R1:W4:Y:S04]  /*08c0*/  @!P0 LDG.E.128 R48, desc[UR6][R136.64+0x600] ;  /* 0x0006000688308981 */ /* 0x000328000c1e1d00 */
[----:B------:R-:W4:Y:S04]  /*08d0*/  @!P0 LDG.E.128 R52, desc[UR6][R138.64] ;  /* 0x000000068a348981 */ /* 0x000f28000c1e1d00 */
[----:B------:R-:W4:Y:S01]  /*08e0*/  @!P0 LDG.E.128 R56, desc[UR6][R138.64+0x200] ;  /* 0x000200068a388981 */ /* 0x000f22000c1e1d00 */
[C---:B--2---:R-:W-:Y:S01]  /*08f0*/  @P0 IMAD.WIDE.U32 R142, R134.reuse, 0x10, R142 ;  /* 0x00000010868e0825 */ /* 0x044fe200078e008e */
[----:B-1----:R-:W1:Y:S02]  /*0900*/  LDC.64 R136, c[0x0][0x3a8] ;  /* 0x0000ea00ff887b82 */ /* 0x002e640000000a00 */
[----:B------:R-:W2:Y:S04]  /*0910*/  @!P0 LDG.E.128 R60, desc[UR6][R138.64+0x400] ;  /* 0x000400068a3c8981 */ /* 0x000ea8000c1e1d00 */
[----:B------:R-:W2:Y:S01]  /*0920*/  @!P0 LDG.E.128 R64, desc[UR6][R138.64+0x600] ;  /* 0x000600068a408981 */ /* 0x000ea2000c1e1d00 */
[----:B0-----:R-:W-:-:S03]  /*0930*/  @P0 IMAD.WIDE.U32 R140, R134, 0x10, R140 ;  /* 0x00000010868c0825 */ /* 0x001fc600078e008c */
[----:B------:R-:W3:Y:S04]  /*0940*/  @P0 LDG.E.128 R36, desc[UR6][R142.64] ;  /* 0x000000068e240981 */ /* 0x000ee8000c1e1d00 */
[----:B------:R-:W4:Y:S04]  /*0950*/  @P0 LDG.E.128 R40, desc[UR6][R142.64+0x200] ;  /* 0x000200068e280981 */ /* 0x000f28000c1e1d00 */
[----:B------:R-:W2:Y:S04]  /*0960*/  @P0 LDG.E.128 R44, desc[UR6][R142.64+0x400] ;  /* 0x000400068e2c0981 */ /* 0x000ea8000c1e1d00 */
[----:B------:R-:W2:Y:S04]  /*0970*/  @P0 LDG.E.128 R48, desc[UR6][R142.64+0x600] ;  /* 0x000600068e300981 */ /* 0x000ea8000c1e1d00 */
[----:B------:R-:W2:Y:S04]  /*0980*/  @P0 LDG.E.128 R52, desc[UR6][R140.64] ;  /* 0x000000068c340981 */ /* 0x000ea8000c1e1d00 */
[----:B------:R-:W2:Y:S04]  /*0990*/  @P0 LDG.E.128 R56, desc[UR6][R140.64+0x200] ;  /* 0x000200068c380981 */ /* 0x000ea8000c1e1d00 */
[----:B------:R-:W2:Y:S04]  /*09a0*/  @P0 LDG.E.128 R60, desc[UR6][R140.64+0x400] ;  /* 0x000400068c3c0981 */ /* 0x000ea8000c1e1d00 */
[----:B------:R0:W2:Y:S01]  /*09b0*/  @P0 LDG.E.128 R64, desc[UR6][R140.64+0x600] ;  /* 0x000600068c400981 */ /* 0x0000a2000c1e1d00 */
[----:B-1----:R-:W-:-:S05]  /*09c0*/  IMAD.WIDE R136, R2, 0x4, R136 ;  /* 0x0000000402887825 */ /* 0x002fca00078e0288 */
[----:B------:R1:W5:Y:S01]  /*09d0*/  LDG.E R133, desc[UR6][R136.64] ;  /* 0x0000000688857981 */ /* 0x000362000c1e1900 */
[----:B---3--:R-:W-:Y:S02]  /*09e0*/  PRMT R228, R39, 0x7632, R228 ;  /* 0x0000763227e47816 */ /* 0x008fe400000000e4 */
[----:B------:R-:W-:Y:S02]  /*09f0*/  PRMT R230, R38, 0x7632, R230 ;  /* 0x0000763226e67816 */ /* 0x000fe400000000e6 */
[----:B------:R-:W-:Y:S02]  /*0a00*/  PRMT R232, R37, 0x7632, R232 ;  /* 0x0000763225e87816 */ /* 0x000fe400000000e8 */
[----:B------:R-:W-:Y:S02]  /*0a10*/  PRMT R234, R36, 0x7632, R234 ;  /* 0x0000763224ea7816 */ /* 0x000fe400000000ea */
[----:B----4-:R-:W-:Y:S02]  /*0a20*/  PRMT R251, R43, 0x7632, R251 ;  /* 0x000076322bfb7816 */ /* 0x010fe400000000fb */
[----:B------:R-:W-:-:S02]  /*0a30*/  PRMT R222, R42, 0x7632, R222 ;  /* 0x000076322ade7816 */ /* 0x000fc400000000de */
[----:B------:R-:W-:Y:S02]  /*0a40*/  PRMT R224, R41, 0x7632, R224 ;  /* 0x0000763229e07816 */ /* 0x000fe400000000e0 */
[----:B------:R-:W-:Y:S02]  /*0a50*/  PRMT R226, R40, 0x7632, R226 ;  /* 0x0000763228e27816 */ /* 0x000fe400000000e2 */
[----:B--2---:R-:W-:Y:S02]  /*0a60*/  PRMT R236, R47, 0x7632, R236 ;  /* 0x000076322fec7816 */ /* 0x004fe400000000ec */
        /* <DEDUP_REMOVED lines=11> */
[----:B0-----:R-:W-:Y:S02]  /*0b20*/  PRMT R141, R59, 0x7632, R141 ;  /* 0x000076323b8d7816 */ /* 0x001fe4000000008d */
        /* <DEDUP_REMOVED lines=10> */
[----:B-1----:R-:W-:Y:S01]  /*0bd0*/  PRMT R137, R64, 0x7632, R137 ;  /* 0x0000763240897816 */ /* 0x002fe20000000089 */
[----:B------:R-:W-:Y:S06]  /*0be0*/  @P0 BRA `(.L_x_2701) ;  /* 0x0000001000840947 */ /* 0x000fec0003800000 */
[----:B------:R-:W-:Y:S02]  /*0bf0*/  SHF.L.U32 R209, R67, 0x10, RZ ;  /* 0x0000001043d17819 */ /* 0x000fe400000006ff */
[----:B------:R-:W-:Y:S02]  /*0c00*/  SHF.L.U32 R238, R49, 0x10, RZ ;  /* 0x0000001031ee7819 */ /* 0x000fe400000006ff */
[----:B------:R-:W-:Y:S02]  /*0c10*/  SHF.L.U32 R248, R51, 0x10, RZ ;  /* 0x0000001033f87819 */ /* 0x000fe400000006ff */
[----:B------:R-:W-:Y:S02]  /*0c20*/  SHF.L.U32 R135, R52, 0x10, RZ ;  /* 0x0000001034877819 */ /* 0x000fe400000006ff */
[----:B------:R-:W-:Y:S02]  /*0c30*/  SHF.L.U32 R153, R53, 0x10, RZ ;  /* 0x0000001035997819 */ /* 0x000fe400000006ff */
[----:B------:R-:W-:-:S02]  /*0c40*/  SHF.L.U32 R155, R54, 0x10, RZ ;  /* 0x00000010369b7819 */ /* 0x000fc400000006ff */
        /* <DEDUP_REMOVED lines=283> */
.L_x_2701:
[----:B------:R-:W-:Y:S02]  /*1e00*/  SHF.L.U32 R166, R54, 0x10, RZ ;  /* 0x0000001036a67819 */ /* 0x000fe400000006ff */
[----:B------:R-:W-:Y:S02]  /*1e10*/  SHF.L.U32 R54, R28, 0x10, RZ ;  /* 0x000000101c367819 */ /* 0x000fe400000006ff */
[----:B------:R-:W-:Y:S02]  /*1e20*/  SHF.L.U32 R239, R190, 0x10, RZ ;  /* 0x00000010beef7819 */ /* 0x000fe400000006ff */
[----:B------:R-:W0:Y:S01]  /*1e30*/  MUFU.RCP R206, R54 ;  /* 0x0000003600ce7308 */ /* 0x000e220000001000 */
[----:B------:R-:W-:Y:S02]  /*1e40*/  SHF.L.U32 R160, R62, 0x10, RZ ;  /* 0x000000103ea07819 */ /* 0x000fe400000006ff */
[----:B------:R-:W-:Y:S02]  /*1e50*/  SHF.L.U32 R62, R30, 0x10, RZ ;  /* 0x000000101e3e7819 */ /* 0x000fe400000006ff */
[----:B------:R-:W-:-:S02]  /*1e60*/  SHF.L.U32 R159, R57, 0x10, RZ ;  /* 0x00000010399f7819 */ /* 0x000fc400000006ff */
[----:B------:R-:W-:Y:S01]  /*1e70*/  SHF.L.U32 R164, R61, 0x10, RZ ;  /* 0x000000103da47819 */ /* 0x000fe200000006ff */
[----:B------:R-:W-:Y:S01]  /*1e80*/  MUFU.RCP R214, R239 ;  /* 0x000000ef00d67308 */ /* 0x000fe20000001000 */
[----:B------:R-:W-:Y:S02]  /*1e90*/  SHF.L.U32 R57, R40, 0x10, RZ ;  /* 0x0000001028397819 */ /* 0x000fe400000006ff */
[----:B------:R-:W-:Y:S02]  /*1ea0*/  SHF.L.U32 R61, R44, 0x10, RZ ;  /* 0x000000102c3d7819 */ /* 0x000fe400000006ff */
[----:B------:R-:W-:Y:S01]  /*1eb0*/  SHF.L.U32 R163, R56, 0x10, RZ ;  /* 0x0000001038a37819 */ /* 0x000fe200000006ff */
[----:B------:R-:W-:Y:S01]  /*1ec0*/  FMUL.FTZ R231, R54, R57 ;  /* 0x0000003936e77220 */ /* 0x000fe20000410000 */
[----:B------:R-:W-:Y:S01]  /*1ed0*/  SHF.L.U32 R157, R58, 0x10, RZ ;  /* 0x000000103a9d7819 */ /* 0x000fe200000006ff */
[----:B------:R-:W1:Y:S01]  /*1ee0*/  MUFU.RCP R176, R62 ;  /* 0x0000003e00b07308 */ /* 0x000e620000001000 */
[----:B------:R-:W-:-:S02]  /*1ef0*/  SHF.L.U32 R40, R12, 0x10, RZ ;  /* 0x000000100c287819 */ /* 0x000fc400000006ff */
[----:B------:R-:W-:Y:S02]  /*1f00*/  SHF.L.U32 R44, R14, 0x10, RZ ;  /* 0x000000100e2c7819 */ /* 0x000fe400000006ff */
[----:B------:R-:W-:Y:S01]  /*1f10*/  SHF.L.U32 R165, R55, 0x10, RZ ;  /* 0x0000001037a57819 */ /* 0x000fe200000006ff */
[----:B------:R-:W-:Y:S01]  /*1f20*/  FADD.FTZ R163, R163, -R40 ;  /* 0x80000028a3a37221 */ /* 0x000fe20000010000 */
[----:B------:R-:W-:Y:S01]  /*1f30*/  SHF.L.U32 R55, R38, 0x10, RZ ;  /* 0x0000001026377819 */ /* 0x000fe200000006ff */
[--C-:B------:R-:W-:Y:S01]  /*1f40*/  FADD.FTZ R157, R157, -R44.reuse ;  /* 0x8000002c9d9d7221 */ /* 0x100fe20000010000 */
[----:B------:R-:W-:Y:S01]  /*1f50*/  SHF.L.U32 R56, R31, 0x10, RZ ;  /* 0x000000101f387819 */ /* 0x000fe200000006ff */
[----:B0-----:R-:W-:Y:S01]  /*1f60*/  FMUL.FTZ R206, R163, R206 ;  /* 0x000000cea3ce7220 */ /* 0x001fe20000410000 */
[----:B------:R-:W-:Y:S02]  /*1f70*/  SHF.L.U32 R38, R151, 0x10, RZ ;  /* 0x0000001097267819 */ /* 0x000fe400000006ff */
[----:B------:R-:W-:Y:S01]  /*1f80*/  SHF.L.U32 R167, R185, 0x10, RZ ;  /* 0x00000010b9a77819 */ /* 0x000fe200000006ff */
[----:B------:R-:W0:Y:S01]  /*1f90*/  MUFU.RCP R172, R56 ;  /* 0x0000003800ac7308 */ /* 0x000e220000001000 */
[----:B------:R-:W-:-:S02]  /*1fa0*/  PRMT R44, R14, 0x7632, R44 ;  /* 0x000076320e2c7816 */ /* 0x000fc4000000002c */
[----:B------:R-:W-:Y:S01]  /*1fb0*/  SHF.L.U32 R163, R142, 0x10, RZ ;  /* 0x000000108ea37819 */ /* 0x000fe200000006ff */
[----:B------:R-:W-:Y:S01]  /*1fc0*/  FADD.FTZ R167, R38, -R167 ;  /* 0x800000a726a77221 */ /* 0x000fe20000010000 */
[----:B------:R-:W-:Y:S01]  /*1fd0*/  SHF.L.U32 R38, R19, 0x10, RZ ;  /* 0x0000001013267819 */ /* 0x000fe200000006ff */
[----:B-1----:R-:W-:Y:S01]  /*1fe0*/  FMUL.FTZ R176, R157, R176 ;  /* 0x000000b09db07220 */ /* 0x002fe20000410000 */
[----:B------:R-:W-:Y:S01]  /*1ff0*/  SHF.L.U32 R44, R44, 0x10, RZ ;  /* 0x000000102c2c7819 */ /* 0x000fe200000006ff */
[----:B------:R-:W-:Y:S01]  /*2000*/  FMUL.FTZ R214, R167, R214 ;  /* 0x000000d6a7d67220 */ /* 0x000fe20000410000 */
[----:B------:R-:W-:Y:S01]  /*2010*/  SHF.L.U32 R167, R145, 0x10, RZ ;  /* 0x0000001091a77819 */ /* 0x000fe200000006ff */
[----:B------:R-:W-:Y:S01]  /*2020*/  FADD.FTZ R165, R165, -R38 ;  /* 0x80000026a5a57221 */ /* 0x000fe20000010000 */
[----:B------:R-:W-:Y:S01]  /*2030*/  PRMT R145, R12, 0x7632, R145 ;  /* 0x000076320c917816 */ /* 0x000fe20000000091 */
[----:B------:R-:W-:Y:S01]  /*2040*/  FADD.FTZ R157, R163, -R44 ;  /* 0x8000002ca39d7221 */ /* 0x000fe20000010000 */
[----:B------:R-:W-:-:S02]  /*2050*/  SHF.L.U32 R155, R59, 0x10, RZ ;  /* 0x000000103b9b7819 */ /* 0x000fc400000006ff */
[C---:B------:R-:W-:Y:S02]  /*2060*/  SHF.L.U32 R38, R15.reuse, 0x10, RZ ;  /* 0x000000100f267819 */ /* 0x040fe400000006ff */
[----:B------:R-:W-:Y:S02]  /*2070*/  SHF.L.U32 R154, R32, 0x10, RZ ;  /* 0x00000010209a7819 */ /* 0x000fe400000006ff */
[----:B------:R-:W-:Y:S01]  /*2080*/  PRMT R44, R15, 0x7632, R44 ;  /* 0x000076320f2c7816 */ /* 0x000fe2000000002c */
[----:B------:R-:W-:Y:S01]  /*2090*/  FADD.FTZ R155, R155, -R38 ;  /* 0x800000269b9b7221 */ /* 0x000fe20000010000 */
[----:B------:R-:W-:Y:S01]  /*20a0*/  SHF.L.U32 R144, R144, 0x10, RZ ;  /* 0x0000001090907819 */ /* 0x000fe200000006ff */
[----:B-----5:R-:W1:Y:S01]  /*20b0*/  MUFU.RCP R0, R154 ;  /* 0x0000009a00007308 */ /* 0x020e620000001000 */
[----:B------:R-:W-:Y:S01]  /*20c0*/  SHF.L.U32 R145, R145, 0x10, RZ ;  /* 0x0000001091917819 */ /* 0x000fe200000006ff */
[----:B0-----:R-:W-:Y:S01]  /*20d0*/  FMUL.FTZ R172, R155, R172 ;  /* 0x000000ac9bac7220 */ /* 0x001fe20000410000 */
[----:B------:R-:W-:-:S02]  /*20e0*/  SHF.L.U32 R141, R141, 0x10, RZ ;  /* 0x000000108d8d7819 */ /* 0x000fc400000006ff */
[----:B------:R-:W-:Y:S01]  /*20f0*/  SHF.L.U32 R44, R44, 0x10, RZ ;  /* 0x000000102c2c7819 */ /* 0x000fe200000006ff */
[----:B------:R-:W-:Y:S01]  /*2100*/  FADD.FTZ R145, R144, -R145 ;  /* 0x8000009190917221 */ /* 0x000fe20000010000 */
[----:B------:R-:W-:Y:S02]  /*2110*/  PRMT R144, R13, 0x7632, R144 ;  /* 0x000076320d907816 */ /* 0x000fe40000000090 */
[----:B------:R-:W-:Y:S01]  /*2120*/  SHF.L.U32 R238, R49, 0x10, RZ ;  /* 0x0000001031ee7819 */ /* 0x000fe200000006ff */
[----:B------:R-:W-:Y:S01]  /*2130*/  FADD.FTZ R155, R141, -R44 ;  /* 0x8000002c8d9b7221 */ /* 0x000fe20000010000 */
[----:B------:R-:W-:Y:S02]  /*2140*/  SHF.L.U32 R141, R139, 0x10, RZ ;  /* 0x000000108b8d7819 */ /* 0x000fe400000006ff */
[----:B------:R-:W-:Y:S02]  /*2150*/  SHF.L.U32 R168, R60, 0x10, RZ ;  /* 0x000000103ca87819 */ /* 0x000fe400000006ff */
[----:B------:R-:W-:-:S02]  /*2160*/  SHF.L.U32 R49, R8, 0x10, RZ ;  /* 0x0000001008317819 */ /* 0x000fc400000006ff */
[----:B------:R-:W-:Y:S02]  /*2170*/  SHF.L.U32 R58, R143, 0x10, RZ ;  /* 0x000000108f3a7819 */ /* 0x000fe400000006ff */
[----:B------:R-:W-:Y:S01]  /*2180*/  PRMT R139, R10, 0x7632, R139 ;  /* 0x000076320a8b7816 */ /* 0x000fe2000000008b */
        /* <DEDUP_REMOVED lines=13> */
[----:B------:R-:W-:Y:S02]  /*2260*/  SHF.L.U32 R49, R11, 0x10, RZ ;  /* 0x000000100b317819 */ /* 0x000fe400000006ff */
[----:B------:R-:W-:-:S02]  /*2270*/  SHF.L.U32 R36, R65, 0x10, RZ ;  /* 0x0000001041247819 */ /* 0x000fc400000006ff */
[----:B------:R-:W-:Y:S01]  /*2280*/  SHF.L.U32 R153, R5, 0x10, RZ ;  /* 0x0000001005997819 */ /* 0x000fe200000006ff */
[----:B------:R-:W-:Y:S01]  /*2290*/  FADD.FTZ R156, R156, -R49 ;  /* 0x800000319c9c7221 */ /* 0x000fe20000010000 */
[----:B------:R-:W-:Y:S02]  /*22a0*/  SHF.L.U32 R58, R197, 0x10, RZ ;  /* 0x00000010c53a7819 */ /* 0x000fe400000006ff */
[----:B------:R-:W-:Y:S02]  /*22b0*/  SHF.L.U32 R161, R18, 0x10, RZ ;  /* 0x0000001012a17819 */ /* 0x000fe400000006ff */
[----:B------:R-:W-:Y:S02]  /*22c0*/  SHF.L.U32 R138, R3, 0x10, RZ ;  /* 0x00000010038a7819 */ /* 0x000fe400000006ff */
[----:B------:R-:W-:Y:S01]  /*22d0*/  SHF.L.U32 R175, R148, 0x10, RZ ;  /* 0x0000001094af7819 */ /* 0x000fe200000006ff */
[----:B------:R-:W0:Y:S01]  /*22e0*/  MUFU.RCP R3, R58 ;  /* 0x0000003a00037308 */ /* 0x000e220000001000 */
[----:B------:R-:W-:Y:S01]  /*22f0*/  SHF.L.U32 R66, R66, 0x10, RZ ;  /* 0x0000001042427819 */ /* 0x000fe200000006ff */
[----:B------:R-:W-:Y:S01]  /*2300*/  FADD.FTZ R148, R36, -R153 ;  /* 0x8000009924947221 */ /* 0x000fe20000010000 */
        /* <DEDUP_REMOVED lines=12> */
[----:B------:R-:W-:Y:S01]  /*23d0*/  SHF.L.U32 R248, R51, 0x10, RZ ;  /* 0x0000001033f87819 */ /* 0x000fe200000006ff */
[----:B------:R-:W-:Y:S01]  /*23e0*/  FADD.FTZ R49, R67, -R36 ;  /* 0x8000002443317221 */ /* 0x000fe20000010000 */
[----:B------:R-:W-:-:S02]  /*23f0*/  SHF.L.U32 R51, R9, 0x10, RZ ;  /* 0x0000001009337819 */ /* 0x000fc400000006ff */
[----:B------:R-:W-:Y:S02]  /*2400*/  PRMT R67, R18, 0x7632, R67 ;  /* 0x0000763212437816 */ /* 0x000fe40000000043 */
        /* <DEDUP_REMOVED lines=10> */
[----:B------:R-:W-:Y:S01]  /*24b0*/  FADD.FTZ R173, R152, -R173 ;  /* 0x800000ad98ad7221 */ /* 0x000fe20000010000 */
[----:B------:R-:W-:Y:S01]  /*24c0*/  SHF.L.U32 R64, R64, 0x10, RZ ;  /* 0x0000001040407819 */ /* 0x000fe200000006ff */
[----:B0-----:R-:W-:Y:S01]  /*24d0*/  FMUL.FTZ R166, R166, R3 ;  /* 0x00000003a6a67220 */ /* 0x001fe20000410000 */
[----:B------:R-:W-:Y:S01]  /*24e0*/  SHF.L.U32 R51, R4, 0x10, RZ ;  /* 0x0000001004337819 */ /* 0x000fe200000006ff */
[----:B------:R-:W-:Y:S01]  /*24f0*/  FADD.FTZ R67, R146, -R67 ;  /* 0x8000004392437221 */ /* 0x000fe20000010000 */
[----:B------:R-:W-:Y:S01]  /*2500*/  SHF.L.U32 R136, R34, 0x10, RZ ;  /* 0x0000001022887819 */ /* 0x000fe200000006ff */
[----:B------:R-:W-:Y:S01]  /*2510*/  FMUL.FTZ R3, R154, R53 ;  /* 0x000000359a037220 */ /* 0x000fe20000410000 */
[----:B------:R-:W-:Y:S01]  /*2520*/  SHF.L.U32 R38, R186, 0x10, RZ ;  /* 0x00000010ba267819 */ /* 0x000fe200000006ff */
[----:B------:R-:W-:Y:S01]  /*2530*/  FADD.FTZ R152, R64, -R51 ;  /* 0x8000003340987221 */ /* 0x000fe20000010000 */
[----:B------:R-:W-:Y:S01]  /*2540*/  PRMT R158, R19, 0x7632, R158 ;  /* 0x00007632139e7816 */ /* 0x000fe2000000009e */
[----:B------:R0:W4:Y:S01]  /*2550*/  MUFU.RCP R212, R136 ;  /* 0x0000008800d47308 */ /* 0x0001220000001000 */
[----:B------:R-:W-:Y:S01]  /*2560*/  SHF.L.U32 R235, R191, 0x10, RZ ;  /* 0x00000010bfeb7819 */ /* 0x000fe200000006ff */
[----:B------:R-:W-:Y:S01]  /*2570*/  FADD.FTZ R64, R175, -R38 ;  /* 0x80000026af407221 */ /* 0x000fe20000010000 */
[----:B------:R-:W-:Y:S01]  /*2580*/  SHF.L.U32 R158, R158, 0x10, RZ ;  /* 0x000000109e9e7819 */ /* 0x000fe200000006ff */
[----:B------:R-:W-:Y:S01]  /*2590*/  FADD.FTZ R154, RZ, R3 ;  /* 0x00000003ff9a7221 */ /* 0x000fe20000010000 */
[----:B------:R-:W-:Y:S01]  /*25a0*/  PRMT R146, R4, 0x7632, R146 ;  /* 0x0000763204927816 */ /* 0x000fe20000000092 */
[----:B-1----:R-:W-:Y:S01]  /*25b0*/  FMUL.FTZ R218, R173, R218 ;  /* 0x000000daadda7220 */ /* 0x002fe20000410000 */
[----:B------:R-:W-:Y:S01]  /*25c0*/  SHF.L.U32 R234, R234, 0x10, RZ ;  /* 0x00000010eaea7819 */ /* 0x000fe200000006ff */
[----:B------:R1:W1:Y:S01]  /*25d0*/  MUFU.RCP R210, R235 ;  /* 0x000000eb00d27308 */ /* 0x0002620000001000 */
        /* <DEDUP_REMOVED lines=8> */
[----:B--2---:R-:W-:Y:S01]  /*2660*/  FMUL.FTZ R208, R165, R208 ;  /* 0x000000d0a5d07220 */ /* 0x004fe20000410000 */
[----:B------:R-:W-:Y:S01]  /*2670*/  SHF.L.U32 R167, R203, 0x10, RZ ;  /* 0x00000010cba77819 */ /* 0x000fe200000006ff */
[----:B------:R-:W-:Y:S01]  /*2680*/  FFMA.FTZ R64, R3, R0, RZ ;  /* 0x0000000003407223 */ /* 0x000fe200000100ff */
[----:B------:R-:W-:Y:S01]  /*2690*/  SHF.L.U32 R165, R23, 0x10, RZ ;  /* 0x0000001017a57819 */ /* 0x000fe200000006ff */
[----:B------:R-:W-:Y:S01]  /*26a0*/  FMUL.FTZ R241, R150, R37 ;  /* 0x0000002596f17220 */ /* 0x000fe20000410000 */
[----:B------:R-:W-:Y:S01]  /*26b0*/  SHF.L.U32 R135, R192, 0x10, RZ ;  /* 0x00000010c0877819 */ /* 0x000fe200000006ff */
[----:B------:R-:W-:Y:S01]  /*26c0*/  FADD.FTZ R154, R154, R243 ;  /* 0x000000f39a9a7221 */ /* 0x000fe20000010000 */
[----:B------:R-:W-:Y:S01]  /*26d0*/  SHF.L.U32 R232, R232, 0x10, RZ ;  /* 0x00000010e8e87819 */ /* 0x000fe200000006ff */
[----:B---3--:R-:W-:Y:S01]  /*26e0*/  FMUL.FTZ R216, R169, R216 ;  /* 0x000000d8a9d87220 */ /* 0x008fe20000410000 */
[----:B------:R-:W2:Y:S01]  /*26f0*/  MUFU.RCP R142, R167 ;  /* 0x000000a7008e7308 */ /* 0x000ea20000001000 */
[----:B------:R-:W-:Y:S01]  /*2700*/  FFMA.FTZ R64, R243, R218, R64 ;  /* 0x000000daf3407223 */ /* 0x000fe20000010040 */
[----:B------:R-:W-:Y:S01]  /*2710*/  FADD.FTZ R154, R154, R241 ;  /* 0x000000f19a9a7221 */ /* 0x000fe20000010000 */
[----:B------:R-:W-:Y:S01]  /*2720*/  FMUL.FTZ R239, R239, R232 ;  /* 0x000000e8efef7220 */ /* 0x000fe20000410000 */
[----:B------:R-:W-:Y:S01]  /*2730*/  SHF.L.U32 R229, R193, 0x10, RZ ;  /* 0x00000010c1e57819 */ /* 0x000fe200000006ff */
[----:B------:R-:W-:Y:S01]  /*2740*/  FFMA.FTZ R64, R241, R216, R64 ;  /* 0x000000d8f1407223 */ /* 0x000fe20000010040 */
[----:B------:R-:W-:Y:S01]  /*2750*/  SHF.L.U32 R230, R230, 0x10, RZ ;  /* 0x00000010e6e67819 */ /* 0x000fe200000006ff */
[----:B------:R-:W-:Y:S01]  /*2760*/  FMUL.FTZ R237, R136, R55 ;  /* 0x0000003788ed7220 */ /* 0x000fe20000410000 */
[----:B------:R-:W3:Y:S01]  /*2770*/  MUFU.RCP R140, R165 ;  /* 0x000000a5008c7308 */ /* 0x000ee20000001000 */
[----:B0-----:R-:W-:Y:S01]  /*2780*/  FADD.FTZ R136, R154, R239 ;  /* 0x000000ef9a887221 */ /* 0x001fe20000010000 */
[----:B----4-:R-:W-:Y:S01]  /*2790*/  FMUL.FTZ R212, R161, R212 ;  /* 0x000000d4a1d47220 */ /* 0x010fe20000410000 */
[----:B------:R-:W-:Y:S01]  /*27a0*/  FFMA.FTZ R64, R239, R214, R64 ;  /* 0x000000d6ef407223 */ /* 0x000fe20000010040 */
[----:B------:R-:W-:Y:S01]  /*27b0*/  SHF.L.U32 R38, R147, 0x10, RZ ;  /* 0x0000001093267819 */ /* 0x000fe200000006ff */
[----:B-1----:R-:W-:Y:S01]  /*27c0*/  FMUL.FTZ R235, R235, R230 ;  /* 0x000000e6ebeb7220 */ /* 0x002fe20000410000 */
[----:B------:R-:W-:Y:S01]  /*27d0*/  SHF.L.U32 R51, R187, 0x10, RZ ;  /* 0x00000010bb337819 */ /* 0x000fe200000006ff */
[----:B------:R-:W-:Y:S01]  /*27e0*/  FADD.FTZ R136, R136, R237 ;  /* 0x000000ed88887221 */ /* 0x000fe20000010000 */
[----:B------:R-:W0:Y:S01]  /*27f0*/  MUFU.RCP R207, R135 ;  /* 0x0000008700cf7308 */ /* 0x000e220000001000 */
[----:B------:R-:W-:Y:S01]  /*2800*/  SHF.L.U32 R39, R39, 0x10, RZ ;  /* 0x0000001027277819 */ /* 0x000fe200000006ff */
[----:B------:R-:W-:Y:S01]  /*2810*/  FMUL.FTZ R210, R67, R210 ;  /* 0x000000d243d27220 */ /* 0x000fe20000410000 */
[----:B------:R-:W-:Y:S01]  /*2820*/  SHF.L.U32 R60, R29, 0x10, RZ ;  /* 0x000000101d3c7819 */ /* 0x000fe200000006ff */
[----:B------:R-:W-:Y:S01]  /*2830*/  FFMA.FTZ R64, R237, R212, R64 ;  /* 0x000000d4ed407223 */ /* 0x000fe20000010040 */
[----:B------:R-:W-:Y:S01]  /*2840*/  SHF.L.U32 R63, R46, 0x10, RZ ;  /* 0x000000102e3f7819 */ /* 0x000fe200000006ff */
[----:B------:R-:W-:Y:S01]  /*2850*/  FADD.FTZ R51, R38, -R51 ;  /* 0x8000003326337221 */ /* 0x000fe20000010000 */
[----:B------:R-:W-:Y:S01]  /*2860*/  SHF.L.U32 R46, R25, 0x10, RZ ;  /* 0x00000010192e7819 */ /* 0x000fe200000006ff */
[----:B------:R-:W1:Y:S01]  /*2870*/  MUFU.RCP R182, R229 ;  /* 0x000000e500b67308 */ /* 0x000e620000001000 */
[----:B------:R-:W-:Y:S01]  /*2880*/  SHF.L.U32 R225, R194, 0x10, RZ ;  /* 0x00000010c2e17819 */ /* 0x000fe200000006ff */
[----:B------:R-:W-:Y:S01]  /*2890*/  FMUL.FTZ R233, R52, R39 ;  /* 0x0000002734e97220 */ /* 0x000fe20000410000 */
[----:B------:R-:W-:Y:S01]  /*28a0*/  SHF.L.U32 R228, R228, 0x10, RZ ;  /* 0x00000010e4e47819 */ /* 0x000fe200000006ff */
[----:B------:R-:W-:Y:S01]  /*28b0*/  FADD.FTZ R136, R136, R235 ;  /* 0x000000eb88887221 */ /* 0x000fe20000010000 */
[----:B------:R-:W-:Y:S01]  /*28c0*/  SHF.L.U32 R147, R149, 0x10, RZ ;  /* 0x0000001095937819 */ /* 0x000fe200000006ff */
[----:B------:R-:W-:Y:S01]  /*28d0*/  FFMA.FTZ R64, R235, R210, R64 ;  /* 0x000000d2eb407223 */ /* 0x000fe20000010040 */
[----:B--2---:R-:W-:Y:S01]  /*28e0*/  FMUL.FTZ R142, R51, R142 ;  /* 0x0000008e338e7220 */ /* 0x004fe20000410000 */
[----:B------:R-:W2:Y:S01]  /*28f0*/  MUFU.RCP R180, R60 ;  /* 0x0000003c00b47308 */ /* 0x000ea20000001000 */
[----:B---3--:R-:W-:Y:S01]  /*2900*/  FMUL.FTZ R140, R49, R140 ;  /* 0x0000008c318c7220 */ /* 0x008fe20000410000 */
[----:B------:R-:W-:Y:S01]  /*2910*/  FMUL.FTZ R220, R135, R228 ;  /* 0x000000e487dc7220 */ /* 0x000fe20000410000 */
[----:B------:R-:W-:Y:S01]  /*2920*/  FADD.FTZ R51, R136, R233 ;  /* 0x000000e988337221 */ /* 0x000fe20000010000 */
[----:B0-----:R-:W-:Y:S01]  /*2930*/  FMUL.FTZ R207, R158, R207 ;  /* 0x000000cf9ecf7220 */ /* 0x001fe20000410000 */
[----:B------:R-:W-:Y:S01]  /*2940*/  FFMA.FTZ R49, R233, R208, R64 ;  /* 0x000000d0e9317223 */ /* 0x000fe20000010040 */
[----:B------:R-:W-:Y:S01]  /*2950*/  SHF.L.U32 R59, R42, 0x10, RZ ;  /* 0x000000102a3b7819 */ /* 0x000fe200000006ff */
[----:B------:R-:W-:Y:S01]  /*2960*/  FADD.FTZ R54, R51, R220 ;  /* 0x000000dc33367221 */ /* 0x000fe20000010000 */
[----:B------:R-:W0:Y:S01]  /*2970*/  MUFU.RCP R149, R46 ;  /* 0x0000002e00957308 */ /* 0x000e220000001000 */
[----:B------:R-:W-:Y:S01]  /*2980*/  SHF.L.U32 R221, R195, 0x10, RZ ;  /* 0x00000010c3dd7819 */ /* 0x000fe200000006ff */
[----:B------:R-:W-:Y:S01]  /*2990*/  FFMA.FTZ R52, R220, R207, R49 ;  /* 0x000000cfdc347223 */ /* 0x000fe20000010031 */
[----:B------:R-:W-:Y:S01]  /*29a0*/  SHF.L.U32 R226, R226, 0x10, RZ ;  /* 0x00000010e2e27819 */ /* 0x000fe200000006ff */
[----:B------:R-:W-:Y:S01]  /*29b0*/  FADD.FTZ R54, R54, R231 ;  /* 0x000000e736367221 */ /* 0x000fe20000010000 */
[----:B------:R-:W-:Y:S01]  /*29c0*/  SHF.L.U32 R42, R13, 0x10, RZ ;  /* 0x000000100d2a7819 */ /* 0x000fe200000006ff */
[----:B-1----:R-:W-:Y:S01]  /*29d0*/  FMUL.FTZ R182, R145, R182 ;  /* 0x000000b691b67220 */ /* 0x002fe20000410000 */
[----:B------:R-:W-:Y:S01]  /*29e0*/  SHF.L.U32 R40, R188, 0x10, RZ ;  /* 0x00000010bc287819 */ /* 0x000fe200000006ff */
[----:B------:R1:W3:Y:S01]  /*29f0*/  MUFU.RCP R178, R225 ;  /* 0x000000e100b27308 */ /* 0x0002e20000001000 */
[----:B------:R-:W-:Y:S01]  /*2a00*/  SHF.L.U32 R41, R41, 0x10, RZ ;  /* 0x0000001029297819 */ /* 0x000fe200000006ff */
[----:B------:R-:W-:Y:S01]  /*2a10*/  FMUL.FTZ R229, R229, R226 ;  /* 0x000000e2e5e57220 */ /* 0x000fe20000410000 */
[----:B------:R-:W-:Y:S01]  /*2a20*/  SHF.L.U32 R38, R27, 0x10, RZ ;  /* 0x000000101b267819 */ /* 0x000fe200000006ff */
[----:B------:R-:W-:Y:S01]  /*2a30*/  FADD.FTZ R159, R159, -R42 ;  /* 0x8000002a9f9f7221 */ /* 0x000fe20000010000 */
[----:B------:R-:W-:Y:S01]  /*2a40*/  FFMA.FTZ R52, R231, R206, R52 ;  /* 0x000000cee7347223 */ /* 0x000fe20000010034 */
[----:B------:R-:W-:Y:S01]  /*2a50*/  SHF.L.U32 R244, R50, 0x10, RZ ;  /* 0x0000001032f47819 */ /* 0x000fe200000006ff */
[----:B------:R-:W-:Y:S01]  /*2a60*/  FADD.FTZ R40, R147, -R40 ;  /* 0x8000002893287221 */ /* 0x000fe20000010000 */
[----:B------:R4:W4:Y:S01]  /*2a70*/  MUFU.RCP R174, R221 ;  /* 0x000000dd00ae7308 */ /* 0x0009220000001000 */
[----:B------:R-:W-:Y:S01]  /*2a80*/  SHF.L.U32 R50, R196, 0x10, RZ ;  /* 0x00000010c4327819 */ /* 0x000fe200000006ff */
[----:B------:R-:W-:Y:S01]  /*2a90*/  FMUL.FTZ R227, R60, R41 ;  /* 0x000000293ce37220 */ /* 0x000fe20000410000 */
[----:B------:R-:W-:Y:S01]  /*2aa0*/  SHF.L.U32 R224, R224, 0x10, RZ ;  /* 0x00000010e0e07819 */ /* 0x000fe200000006ff */
[----:B------:R-:W-:Y:S01]  /*2ab0*/  FADD.FTZ R54, R54, R229 ;  /* 0x000000e536367221 */ /* 0x000fe20000010000 */
[----:B------:R-:W-:Y:S01]  /*2ac0*/  SHF.L.U32 R163, R204, 0x10, RZ ;  /* 0x00000010cca37819 */ /* 0x000fe200000006ff */
[----:B--2---:R-:W-:Y:S01]  /*2ad0*/  FMUL.FTZ R180, R159, R180 ;  /* 0x000000b49fb47220 */ /* 0x004fe20000410000 */
[----:B------:R-:W-:Y:S01]  /*2ae0*/  SHF.L.U32 R151, R10, 0x10, RZ ;  /* 0x000000100a977819 */ /* 0x000fe200000006ff */
[----:B------:R-:W2:Y:S01]  /*2af0*/  MUFU.RCP R147, R38 ;  /* 0x0000002600937308 */ /* 0x000ea20000001000 */
[----:B------:R-:W-:Y:S01]  /*2b00*/  FFMA.FTZ R52, R229, R182, R52 ;  /* 0x000000b6e5347223 */ /* 0x000fe20000010034 */
[----:B------:R-:W-:Y:S01]  /*2b10*/  SHF.L.U32 R65, R48, 0x10, RZ ;  /* 0x0000001030417819 */ /* 0x000fe200000006ff */
[----:B0-----:R-:W-:Y:S01]  /*2b20*/  FMUL.FTZ R164, R164, R149 ;  /* 0x00000095a4a47220 */ /* 0x001fe20000410000 */
[----:B------:R-:W-:Y:S01]  /*2b30*/  PRMT R162, R9, 0x7632, R162 ;  /* 0x0000763209a27816 */ /* 0x000fe200000000a2 */
[----:B-1----:R-:W-:Y:S01]  /*2b40*/  FMUL.FTZ R225, R225, R224 ;  /* 0x000000e0e1e17220 */ /* 0x002fe20000410000 */
[----:B------:R-:W-:Y:S01]  /*2b50*/  SHF.L.U32 R48, R24, 0x10, RZ ;  /* 0x0000001018307819 */ /* 0x000fe200000006ff */
[----:B------:R-:W-:Y:S01]  /*2b60*/  FADD.FTZ R54, R54, R227 ;  /* 0x000000e336367221 */ /* 0x000fe20000010000 */
[----:B------:R-:W0:Y:S01]  /*2b70*/  MUFU.RCP R170, R50 ;  /* 0x0000003200aa7308 */ /* 0x000e220000001000 */
[----:B---3--:R-:W-:Y:S01]  /*2b80*/  FMUL.FTZ R178, R143, R178 ;  /* 0x000000b28fb27220 */ /* 0x008fe20000410000 */
[----:B------:R-:W-:Y:S01]  /*2b90*/  FFMA.FTZ R52, R227, R180, R52 ;  /* 0x000000b4e3347223 */ /* 0x000fe20000010034 */
[----:B------:R-:W-:Y:S01]  /*2ba0*/  FADD.FTZ R160, R160, -R151 ;  /* 0x80000097a0a07221 */ /* 0x000fe20000010000 */
[----:B------:R-:W-:Y:S01]  /*2bb0*/  SHF.L.U32 R162, R162, 0x10, RZ ;  /* 0x00000010a2a27819 */ /* 0x000fe200000006ff */
[----:B------:R-:W-:Y:S01]  /*2bc0*/  FMUL.FTZ R223, R62, R59 ;  /* 0x0000003b3edf7220 */ /* 0x000fe20000410000 */
[----:B------:R-:W-:Y:S01]  /*2bd0*/  SHF.L.U32 R222, R222, 0x10, RZ ;  /* 0x00000010dede7819 */ /* 0x000fe200000006ff */
[----:B------:R-:W-:Y:S01]  /*2be0*/  FADD.FTZ R54, R54, R225 ;  /* 0x000000e136367221 */ /* 0x000fe20000010000 */
[----:B------:R-:W1:Y:S01]  /*2bf0*/  MUFU.RCP R149, R163 ;  /* 0x000000a300957308 */ /* 0x000e620000001000 */
[----:B------:R-:W-:Y:S01]  /*2c00*/  FFMA.FTZ R52, R225, R178, R52 ;  /* 0x000000b2e1347223 */ /* 0x000fe20000010034 */
[----:B------:R-:W-:Y:S01]  /*2c10*/  SHF.L.U32 R43, R43, 0x10, RZ ;  /* 0x000000102b2b7819 */ /* 0x000fe200000006ff */
[----:B------:R-:W-:Y:S01]  /*2c20*/  FADD.FTZ R162, R141, -R162 ;  /* 0x800000a28da27221 */ /* 0x000fe20000010000 */
[----:B------:R-:W-:Y:S01]  /*2c30*/  SHF.L.U32 R169, R22, 0x10, RZ ;  /* 0x0000001016a97819 */ /* 0x000fe200000006ff */
[----:B----4-:R-:W-:Y:S01]  /*2c40*/  FMUL.FTZ R221, R221, R222 ;  /* 0x000000dedddd7220 */ /* 0x010fe20000410000 */
[----:B------:R-:W-:Y:S01]  /*2c50*/  PRMT R141, R11, 0x7632, R141 ;  /* 0x000076320b8d7816 */ /* 0x000fe2000000008d */
[----:B------:R-:W-:Y:S01]  /*2c60*/  FADD.FTZ R54, R54, R223 ;  /* 0x000000df36367221 */ /* 0x000fe20000010000 */
[----:B------:R-:W3:Y:S01]  /*2c70*/  MUFU.RCP R151, R48 ;  /* 0x0000003000977308 */ /* 0x000ee20000001000 */
[----:B------:R-:W-:Y:S01]  /*2c80*/  FMUL.FTZ R174, R157, R174 ;  /* 0x000000ae9dae7220 */ /* 0x000fe20000410000 */
[----:B------:R-:W-:Y:S01]  /*2c90*/  FFMA.FTZ R52, R223, R176, R52 ;  /* 0x000000b0df347223 */ /* 0x000fe20000010034 */
[----:B------:R-:W-:Y:S01]  /*2ca0*/  SHF.L.U32 R44, R198, 0x10, RZ ;  /* 0x00000010c62c7819 */ /* 0x000fe200000006ff */
[----:B------:R-:W-:Y:S01]  /*2cb0*/  FMUL.FTZ R219, R56, R43 ;  /* 0x0000002b38db7220 */ /* 0x000fe20000410000 */
[----:B------:R-:W-:Y:S01]  /*2cc0*/  SHF.L.U32 R251, R251, 0x10, RZ ;  /* 0x00000010fbfb7819 */ /* 0x000fe200000006ff */
[----:B------:R-:W-:Y:S01]  /*2cd0*/  FADD.FTZ R54, R54, R221 ;  /* 0x000000dd36367221 */ /* 0x000fe20000010000 */
[----:B------:R-:W-:Y:S01]  /*2ce0*/  SHF.L.U32 R173, R21, 0x10, RZ ;  /* 0x0000001015ad7819 */ /* 0x000fe200000006ff */
[----:B------:R-:W4:Y:S01]  /*2cf0*/  MUFU.RCP R159, R169 ;  /* 0x000000a9009f7308 */ /* 0x000f220000001000 */
[----:B------:R-:W-:Y:S01]  /*2d00*/  SHF.L.U32 R141, R141, 0x10, RZ ;  /* 0x000000108d8d7819 */ /* 0x000fe200000006ff */
[----:B------:R-:W-:Y:S01]  /*2d10*/  FFMA.FTZ R52, R221, R174, R52 ;  /* 0x000000aedd347223 */ /* 0x000fe20000010034 */
[----:B--2---:R-:W-:Y:S01]  /*2d20*/  FMUL.FTZ R156, R156, R147 ;  /* 0x000000939c9c7220 */ /* 0x004fe20000410000 */
[----:B------:R-:W-:Y:S01]  /*2d30*/  SHF.L.U32 R42, R26, 0x10, RZ ;  /* 0x000000101a2a7819 */ /* 0x000fe200000006ff */
[----:B------:R-:W-:Y:S01]  /*2d40*/  FMUL.FTZ R217, R50, R251 ;  /* 0x000000fb32d97220 */ /* 0x000fe20000410000 */
[----:B------:R-:W-:Y:S01]  /*2d50*/  FADD.FTZ R54, R54, R219 ;  /* 0x000000db36367221 */ /* 0x000fe20000010000 */
[----:B------:R-:W-:Y:S01]  /*2d60*/  FADD.FTZ R141, R138, -R141 ;  /* 0x8000008d8a8d7221 */ /* 0x000fe20000010000 */
[----:B------:R-:W2:Y:S01]  /*2d70*/  MUFU.RCP R147, R44 ;  /* 0x0000002c00937308 */ /* 0x000ea20000001000 */
[----:B0-----:R-:W-:Y:S01]  /*2d80*/  FMUL.FTZ R170, R155, R170 ;  /* 0x000000aa9baa7220 */ /* 0x001fe20000410000 */
[----:B------:R-:W-:Y:S01]  /*2d90*/  FFMA.FTZ R52, R219, R172, R52 ;  /* 0x000000acdb347223 */ /* 0x000fe20000010034 */
[----:B-1----:R-:W-:Y:S01]  /*2da0*/  FMUL.FTZ R138, R40, R149 ;  /* 0x00000095288a7220 */ /* 0x002fe20000410000 */
[----:B------:R-:W-:Y:S01]  /*2db0*/  SHF.L.U32 R40, R199, 0x10, RZ ;  /* 0x00000010c7287819 */ /* 0x000fe200000006ff */
[----:B------:R-:W-:Y:S01]  /*2dc0*/  FMUL.FTZ R215, R48, R61 ;  /* 0x0000003d30d77220 */ /* 0x000fe20000410000 */
[----:B------:R-:W-:Y:S01]  /*2dd0*/  SHF.L.U32 R249, R249, 0x10, RZ ;  /* 0x00000010f9f97819 */ /* 0x000fe200000006ff */
[----:B------:R-:W-:Y:S01]  /*2de0*/  FADD.FTZ R54, R54, R217 ;  /* 0x000000d936367221 */ /* 0x000fe20000010000 */
[----:B------:R-:W0:Y:S01]  /*2df0*/  MUFU.RCP R175, R173 ;  /* 0x000000ad00af7308 */ /* 0x000e220000001000 */
[----:B---3--:R-:W-:Y:S01]  /*2e00*/  FMUL.FTZ R168, R168, R151 ;  /* 0x00000097a8a87220 */ /* 0x008fe20000410000 */
[----:B------:R-:W-:Y:S01]  /*2e10*/  FFMA.FTZ R52, R217, R170, R52 ;  /* 0x000000aad9347223 */ /* 0x000fe20000010034 */
[----:B------:R-:W-:Y:S01]  /*2e20*/  SHF.L.U32 R45, R45, 0x10, RZ ;  /* 0x000000102d2d7819 */ /* 0x000fe200000006ff */
[----:B------:R-:W-:Y:S01]  /*2e30*/  FMUL.FTZ R213, R58, R249 ;  /* 0x000000f93ad57220 */ /* 0x000fe20000410000 */
[----:B------:R-:W-:Y:S01]  /*2e40*/  FADD.FTZ R54, R54, R215 ;  /* 0x000000d736367221 */ /* 0x000fe20000010000 */
[----:B------:R-:W-:Y:S01]  /*2e50*/  FFMA.FTZ R52, R215, R168, R52 ;  /* 0x000000a8d7347223 */ /* 0x000fe20000010034 */
[----:B------:R-:W-:Y:S01]  /*2e60*/  SHF.L.U32 R179, R200, 0x10, RZ ;  /* 0x00000010c8b37819 */ /* 0x000fe200000006ff */
[----:B------:R-:W1:Y:S01]  /*2e70*/  MUFU.RCP R153, R42 ;  /* 0x0000002a00997308 */ /* 0x000e620000001000 */
[----:B------:R-:W-:Y:S01]  /*2e80*/  SHF.L.U32 R247, R247, 0x10, RZ ;  /* 0x00000010f7f77819 */ /* 0x000fe200000006ff */
[----:B------:R-:W-:Y:S01]  /*2e90*/  FMUL.FTZ R211, R46, R45 ;  /* 0x0000002d2ed37220 */ /* 0x000fe20000410000 */
[----:B------:R-:W-:Y:S01]  /*2ea0*/  FADD.FTZ R54, R54, R213 ;  /* 0x000000d536367221 */ /* 0x000fe20000010000 */
[----:B------:R-:W-:Y:S01]  /*2eb0*/  FADD.FTZ R137, R144, -R137 ;  /* 0x8000008990897221 */ /* 0x000fe20000010000 */
[----:B------:R-:W-:Y:S01]  /*2ec0*/  FFMA.FTZ R52, R213, R166, R52 ;  /* 0x000000a6d5347223 */ /* 0x000fe20000010034 */
[----:B----4-:R-:W-:Y:S01]  /*2ed0*/  FMUL.FTZ R144, R66, R159 ;  /* 0x0000009f42907220 */ /* 0x010fe20000410000 */
[----:B------:R-:W-:Y:S01]  /*2ee0*/  SHF.L.U32 R36, R20, 0x10, RZ ;  /* 0x0000001014247819 */ /* 0x000fe200000006ff */
[----:B------:R-:W3:Y:S01]  /*2ef0*/  MUFU.RCP R158, R40 ;  /* 0x00000028009e7308 */ /* 0x000ee20000001000 */
[----:B------:R-:W-:Y:S01]  /*2f00*/  FMUL.FTZ R209, R44, R247 ;  /* 0x000000f72cd17220 */ /* 0x000fe20000410000 */
[----:B------:R-:W-:Y:S01]  /*2f10*/  FADD.FTZ R54, R54, R211 ;  /* 0x000000d336367221 */ /* 0x000fe20000010000 */
[----:B--2---:R-:W-:Y:S01]  /*2f20*/  FMUL.FTZ R162, R162, R147 ;  /* 0x00000093a2a27220 */ /* 0x004fe20000410000 */
[----:B------:R-:W-:Y:S01]  /*2f30*/  FFMA.FTZ R52, R211, R164, R52 ;  /* 0x000000a4d3347223 */ /* 0x000fe20000010034 */
[----:B0-----:R-:W-:Y:S01]  /*2f40*/  FMUL.FTZ R148, R148, R175 ;  /* 0x000000af94947220 */ /* 0x001fe20000410000 */
[----:B------:R-:W-:Y:S01]  /*2f50*/  SHF.L.U32 R175, R201, 0x10, RZ ;  /* 0x00000010c9af7819 */ /* 0x000fe200000006ff */
[----:B------:R-:W-:Y:S01]  /*2f60*/  FMUL.FTZ R205, R42, R63 ;  /* 0x0000003f2acd7220 */ /* 0x000fe20000410000 */
[----:B------:R0:W2:Y:S01]  /*2f70*/  MUFU.RCP R66, R179 ;  /* 0x000000b300427308 */ /* 0x0000a20000001000 */
[----:B------:R-:W-:Y:S01]  /*2f80*/  SHF.L.U32 R245, R245, 0x10, RZ ;  /* 0x00000010f5f57819 */ /* 0x000fe200000006ff */
[----:B------:R-:W-:Y:S01]  /*2f90*/  FADD.FTZ R54, R54, R209 ;  /* 0x000000d136367221 */ /* 0x000fe20000010000 */
[----:B-1----:R-:W-:Y:S01]  /*2fa0*/  FMUL.FTZ R160, R160, R153 ;  /* 0x00000099a0a07220 */ /* 0x002fe20000410000 */
[----:B------:R-:W-:Y:S01]  /*2fb0*/  FFMA.FTZ R52, R209, R162, R52 ;  /* 0x000000a2d1347223 */ /* 0x000fe20000010034 */
[----:B------:R-:W-:Y:S01]  /*2fc0*/  SHF.L.U32 R47, R47, 0x10, RZ ;  /* 0x000000102f2f7819 */ /* 0x000fe200000006ff */
[----:B------:R-:W-:Y:S01]  /*2fd0*/  FMUL.FTZ R183, R40, R245 ;  /* 0x000000f528b77220 */ /* 0x000fe20000410000 */
[----:B------:R-:W-:Y:S01]  /*2fe0*/  FADD.FTZ R54, R54, R205 ;  /* 0x000000cd36367221 */ /* 0x000fe20000010000 */
[----:B------:R-:W1:Y:S01]  /*2ff0*/  MUFU.RCP R161, R36 ;  /* 0x0000002400a17308 */ /* 0x000e620000001000 */
        /* <DEDUP_REMOVED lines=9> */
[----:B------:R-:W-:Y:S01]  /*3090*/  FADD.FTZ R54, R54, R181 ;  /* 0x000000b536367221 */ /* 0x000fe20000010000 */
[----:B--2---:R-:W-:Y:S01]  /*30a0*/  FMUL.FTZ R154, R141, R66 ;  /* 0x000000428d9a7220 */ /* 0x004fe20000410000 */
[----:B------:R-:W-:Y:S01]  /*30b0*/  FFMA.FTZ R52, R181, R156, R52 ;  /* 0x0000009cb5347223 */ /* 0x000fe20000010034 */
[----:B------:R-:W-:Y:S01]  /*30c0*/  FMUL.FTZ R177, R36, R65 ;  /* 0x0000004124b17220 */ /* 0x000fe20000410000 */
[----:B------:R-:W-:Y:S01]  /*30d0*/  FADD.FTZ R54, R54, R179 ;  /* 0x000000b336367221 */ /* 0x000fe20000010000 */
[----:B------:R-:W-:Y:S01]  /*30e0*/  SHF.L.U32 R242, R242, 0x10, RZ ;  /* 0x00000010f2f27819 */ /* 0x000fe200000006ff */
[----:B------:R-:W-:Y:S01]  /*30f0*/  FFMA.FTZ R52, R179, R154, R52 ;  /* 0x0000009ab3347223 */ /* 0x000fe20000010034 */
[----:B---3--:R-:W-:Y:S01]  /*3100*/  FMUL.FTZ R175, R175, R240 ;  /* 0x000000f0afaf7220 */ /* 0x008fe20000410000 */
[----:B-1----:R-:W-:Y:S01]  /*3110*/  FMUL.FTZ R152, R152, R161 ;  /* 0x000000a198987220 */ /* 0x002fe20000410000 */
[----:B------:R-:W-:Y:S01]  /*3120*/  FADD.FTZ R54, R54, R177 ;  /* 0x000000b136367221 */ /* 0x000fe20000010000 */
[----:B------:R-:W-:Y:S01]  /*3130*/  FMUL.FTZ R173, R173, R238 ;  /* 0x000000eeadad7220 */ /* 0x000fe20000410000 */
[----:B------:R-:W-:Y:S01]  /*3140*/  FMUL.FTZ R171, R171, R242 ;  /* 0x000000f2abab7220 */ /* 0x000fe20000410000 */
[----:B------:R-:W-:Y:S01]  /*3150*/  FFMA.FTZ R52, R177, R152, R52 ;  /* 0x00000098b1347223 */ /* 0x000fe20000010034 */
[----:B------:R-:W-:Y:S01]  /*3160*/  FADD.FTZ R54, R54, R175 ;  /* 0x000000af36367221 */ /* 0x000fe20000010000 */
[----:B------:R-:W-:Y:S01]  /*3170*/  SHF.L.U32 R246, R246, 0x10, RZ ;  /* 0x00000010f6f67819 */ /* 0x000fe200000006ff */
[----:B------:R-:W-:Y:S01]  /*3180*/  FMUL.FTZ R169, R169, R244 ;  /* 0x000000f4a9a97220 */ /* 0x000fe20000410000 */
[----:B----4-:R-:W-:Y:S01]  /*3190*/  FMUL.FTZ R150, R137, R150 ;  /* 0x0000009689967220 */ /* 0x010fe20000410000 */
        /* <DEDUP_REMOVED lines=49> */
.L_x_2702:
        /* <DEDUP_REMOVED lines=84> */
.L_x_2716:
[----:B-1----:R-:W-:Y:S01]  /*39f0*/  FADD.FTZ R39, R36, R39 ;  /* 0x0000002724277221 */ /* 0x002fe20000010000 */
[----:B--2---:R-:W-:Y:S02]  /*3a00*/  FADD.FTZ R38, R37, R38 ;  /* 0x0000002625267221 */ /* 0x004fe40000010000 */
[----:B0-----:R-:W0:Y:S01]  /*3a10*/  LDC.64 R36, c[0x0][0x3f0] ;  /* 0x0000fc00ff247b82 */ /* 0x001e220000000a00 */
[----:B------:R-:W-:Y:S01]  /*3a20*/  FMUL.FTZ R39, R39, 0.0009765625 ;  /* 0x3a80000027277820 */ /* 0x000fe20000410000 */
[----:B------:R-:W-:-:S04]  /*3a30*/  FMUL.FTZ R38, R38, 0.0009765625 ;  /* 0x3a80000026267820 */ /* 0x000fc80000410000 */
        /* <DEDUP_REMOVED lines=97> */
[----:B------:R-:W0:Y:S01]  /*4050*/  LDC.64 R52, c[0x0][0x380] ;  /* 0x0000e000ff347b82 */ /* 0x000e220000000a00 */
        /* <DEDUP_REMOVED lines=19> */
[----:B0-----:R-:W-:Y:S02]  /*4190*/  LEA R2, R52, R2, 0x2 ;  /* 0x0000000234027211 */ /* 0x001fe400078e10ff */
[----:B------:R-:W-:Y:S01]  /*41a0*/  LOP3.LUT R55, R131, 0x1f, RZ, 0xc0, !PT ;  /* 0x0000001f83377812 */ /* 0x000fe200078ec0ff */
[----:B------:R1:W-:Y:S01]  /*41b0*/  STG.E.128 desc[UR6][R134.64+0x600], R48 ;  /* 0x0006003086007986 */ /* 0x0003e2000c101d06 */
[----:B------:R-:W-:-:S13]  /*41c0*/  ISETP.GE.AND P1, PT, R2, R53, PT ;  /* 0x000000350200720c */ /* 0x000fda0003f26270 */
[----:B------:R-:W-:Y:S05]  /*41d0*/  @!P1 BRA `(.L_x_2704) ;  /* 0xffffffc400749947 */ /* 0x000fea000383ffff */
[----:B------:R-:W-:Y:S05]  /*41e0*/  BSYNC B1 ;  /* 0x0000000000017941 */ /* 0x000fea0003800000 */
.L_x_2700:
        /* <DEDUP_REMOVED lines=16> */
.L_x_2699:
[----:B------:R-:W-:Y:S05]  /*42f0*/  BSYNC B0 ;  /* 0x0000000000007941 */ /* 0x000fea0003800000 */
.L_x_2698:
[----:B-----5:R-:W0:Y:S01]  /*4300*/  S2R R5, SR_CgaCtaId ;  /* 0x0000000000057919 */ /* 0x020e220000008800 */
[C---:B------:R-:W-:Y:S01]  /*4310*/  SHF.L.U32 R2, R131.reuse, 0x7, RZ ;  /* 0x0000000783027819 */ /* 0x040fe200000006ff */
[----:B------:R-:W-:Y:S05]  /*4320*/  WARPSYNC.ALL ;  /* 0x0000000000007948 */ /* 0x000fea0003800000 */
[----:B------:R-:W-:Y:S01]  /*4330*/  SHF.L.U32 R0, R131, 0x5, RZ ;  /* 0x0000000583007819 */ /* 0x000fe200000006ff */
[----:B------:R-:W1:Y:S01]  /*4340*/  S2UR UR4, SR_CTAID.X ;  /* 0x00000000000479c3 */ /* 0x000e620000002500 */
[----:B------:R-:W-:Y:S02]  /*4350*/  MOV R4, 0x400 ;  /* 0x0000040000047802 */ /* 0x000fe40000000f00 */
[----:B------:R-:W-:-:S04]  /*4360*/  LOP3.LUT R3, R2, 0x3000, RZ, 0xc0, !PT ;  /* 0x0000300002037812 */ /* 0x000fc800078ec0ff */
[----:B------:R-:W-:Y:S02]  /*4370*/  LOP3.LUT R0, R3, 0x3e0, R0, 0xf8, !PT ;  /* 0x000003e003007812 */ /* 0x000fe400078ef800 */
[----:B0-----:R-:W-:Y:S01]  /*4380*/  LEA R4, R5, R4, 0x18 ;  /* 0x0000000405047211 */ /* 0x001fe200078ec0ff */
[----:B-1----:R-:W-:-:S03]  /*4390*/  USHF.L.U32 UR4, UR4, 0xa, URZ ;  /* 0x0000000a04047899 */ /* 0x002fc600080006ff */
[-C--:B------:R-:W-:Y:S02]  /*43a0*/  IADD3 R0, PT, PT, R0, R4.reuse, RZ ;  /* 0x0000000400007210 */ /* 0x080fe40007ffe0ff */
[C---:B------:R-:W-:Y:S02]  /*43b0*/  LEA R4, R131.reuse, R4, 0x2 ;  /* 0x0000000483047211 */ /* 0x040fe400078e10ff */
[----:B------:R-:W-:Y:S01]  /*43c0*/  LOP3.LUT R131, R131, UR4, RZ, 0xfc, !PT ;  /* 0x0000000483837c12 */ /* 0x000fe2000f8efcff */
        /* <DEDUP_REMOVED lines=78> */
[----:B------:R-:W-:Y:S01]  /*48b0*/  FADD.FTZ R19, R10, R19 ;  /* 0x000000130a137221 */ /* 0x000fe20000010000 */
[----:B0-----:R-:W-:Y:S02]  /*48c0*/  IMAD.WIDE.U32 R2, R131, 0x4, R2 ;  /* 0x0000000483027825 */ /* 0x001fe400078e0002 */
[----:B------:R-:W-:Y:S04]  /*48d0*/  STS.128 [R0+0x800], R68 ;  /* 0x0008004400007388 */ /* 0x000fe80000000c00 */
[----:B------:R-:W-:Y:S04]  /*48e0*/  STS.128 [R0+0x810], R72 ;  /* 0x0008104800007388 */ /* 0x000fe80000000c00 */
[----:B------:R-:W-:Y:S04]  /*48f0*/  STS.128 [R0+0xc00], R76 ;  /* 0x000c004c00007388 */ /* 0x000fe80000000c00 */
[----:B------:R-:W-:Y:S01]  /*4900*/  STS.128 [R0+0xc10], R80 ;  /* 0x000c105000007388 */ /* 0x000fe20000000c00 */
[----:B------:R-:W-:Y:S06]  /*4910*/  BAR.SYNC.DEFER_BLOCKING 0x0 ;  /* 0x0000000000007b1d */ /* 0x000fec0000010000 */
[----:B------:R-:W0:Y:S04]  /*4920*/  LDS R12, [R4+0x400] ;  /* 0x00040000040c7984 */ /* 0x000e280000000800 */
[----:B------:R-:W1:Y:S04]  /*4930*/  LDS R27, [R4+0x1400] ;  /* 0x00140000041b7984 */ /* 0x000e680000000800 */
[----:B------:R-:W2:Y:S04]  /*4940*/  LDS R5, [R4+0x2400] ;  /* 0x0024000004057984 */ /* 0x000ea80000000800 */
[----:B------:R-:W3:Y:S04]  /*4950*/  LDS R20, [R4] ;  /* 0x0000000004147984 */ /* 0x000ee80000000800 */
        /* <DEDUP_REMOVED lines=11> */
[----:B--2---:R-:W-:-:S03]  /*4a10*/  FADD.FTZ R12, R12, R5 ;  /* 0x000000050c0c7221 */ /* 0x004fc60000010000 */
[----:B------:R-:W2:Y:S01]  /*4a20*/  LDS R31, [R4+0x1800] ;  /* 0x00180000041f7984 */ /* 0x000ea20000000800 */
[----:B---3--:R-:W-:-:S03]  /*4a30*/  FADD.FTZ R20, RZ, R20 ;  /* 0x00000014ff147221 */ /* 0x008fc60000010000 */
[----:B------:R-:W3:Y:S01]  /*4a40*/  LDS R33, [R4+0x1a00] ;  /* 0x001a000004217984 */ /* 0x000ee20000000800 */
[----:B----4-:R-:W-:-:S03]  /*4a50*/  FADD.FTZ R21, RZ, R21 ;  /* 0x00000015ff157221 */ /* 0x010fc60000010000 */
[----:B------:R-:W4:Y:S01]  /*4a60*/  LDS R35, [R4+0x1c00] ;  /* 0x001c000004237984 */ /* 0x000f220000000800 */
[----:B------:R-:W-:-:S03]  /*4a70*/  FADD.FTZ R22, RZ, R22 ;  /* 0x00000016ff167221 */ /* 0x000fc60000010000 */
        /* <DEDUP_REMOVED lines=18> */
[----:B------:R-:W3:Y:S01]  /*4ba0*/  LDS R28, [R4+0x3200] ;  /* 0x00320000041c7984 */ /* 0x000ee20000000800 */
[----:B----4-:R-:W-:-:S03]  /*4bb0*/  FADD.FTZ R8, R8, R35 ;  /* 0x0000002308087221 */ /* 0x010fc60000010000 */
        /* <DEDUP_REMOVED lines=10> */
[----:B------:R1:W4:Y:S01]  /*4c60*/  LDS R63, [R4+0x3e00] ;  /* 0x003e0000043f7984 */ /* 0x0003220000000800 */
[----:B------:R-:W-:Y:S01]  /*4c70*/  FADD.FTZ R6, R6, R45 ;  /* 0x0000002d06067221 */ /* 0x000fe20000010000 */
[----:B0-----:R-:W-:Y:S01]  /*4c80*/  FADD.FTZ R8, R8, R47 ;  /* 0x0000002f08087221 */ /* 0x001fe20000010000 */
[----:B-1----:R-:W0:Y:S01]  /*4c90*/  LDC.64 R4, c[0x0][0x3e0] ;  /* 0x0000f800ff047b82 */ /* 0x002e220000000a00 */
[----:B------:R-:W-:Y:S01]  /*4ca0*/  FADD.FTZ R14, R14, R49 ;  /* 0x000000310e0e7221 */ /* 0x000fe20000010000 */
[----:B--2---:R-:W-:Y:S01]  /*4cb0*/  FADD.FTZ R51, R20, R51 ;  /* 0x0000003314337221 */ /* 0x004fe20000010000 */
[----:B---3--:R-:W-:-:S04]  /*4cc0*/  FADD.FTZ R21, R21, R28 ;  /* 0x0000001c15157221 */ /* 0x008fc80000010000 */
[----:B------:R-:W-:Y:S01]  /*4cd0*/  STG.E desc[UR6][R2.64], R51 ;  /* 0x0000003302007986 */ /* 0x000fe2000c101906 */
[----:B----4-:R-:W-:-:S03]  /*4ce0*/  FADD.FTZ R53, R12, R53 ;  /* 0x000000350c357221 */ /* 0x010fc60000010000 */
[----:B------:R-:W-:Y:S01]  /*4cf0*/  STG.E desc[UR6][R2.64+0x200], R21 ;  /* 0x0002001502007986 */ /* 0x000fe2000c101906 */
[----:B------:R-:W-:-:S03]  /*4d00*/  FADD.FTZ R55, R22, R55 ;  /* 0x0000003716377221 */ /* 0x000fc60000010000 */
[----:B------:R-:W-:Y:S01]  /*4d10*/  STG.E desc[UR6][R2.64+0x400], R53 ;  /* 0x0004003502007986 */ /* 0x000fe2000c101906 */
[----:B------:R-:W-:-:S03]  /*4d20*/  FADD.FTZ R57, R0, R57 ;  /* 0x0000003900397221 */ /* 0x000fc60000010000 */
[----:B------:R-:W-:Y:S01]  /*4d30*/  STG.E desc[UR6][R2.64+0x600], R55 ;  /* 0x0006003702007986 */ /* 0x000fe2000c101906 */
[----:B------:R-:W-:Y:S01]  /*4d40*/  FADD.FTZ R59, R6, R59 ;  /* 0x0000003b063b7221 */ /* 0x000fe20000010000 */
[----:B0-----:R-:W-:Y:S02]  /*4d50*/  IMAD.WIDE.U32 R4, R131, 0x4, R4 ;  /* 0x0000000483047825 */ /* 0x001fe400078e0004 */
        /* <DEDUP_REMOVED lines=15> */
.L_x_2703:
        /* <DEDUP_REMOVED lines=8> */
.L_x_2706:
[----:B------:R-:W-:Y:S05]  /*4ed0*/  BSYNC B2 ;  /* 0x0000000000027941 */ /* 0x000fea0003800000 */
.L_x_2705:
        /* <DEDUP_REMOVED lines=8> */
.L_x_2707:
[----:B------:R-:W-:-:S05]  /*4f60*/  FADD.FTZ R37, R37, R56 ;  /* 0x0000003825257221 */ /* 0x000fca0000010000 */
[----:B------:R-:W-:Y:S01]  /*4f70*/  MOV R45, R37 ;  /* 0x00000025002d7202 */ /* 0x000fe20000000f00 */
[----:B------:R-:W-:Y:S01]  /*4f80*/  HFMA2 R46, -RZ, RZ, 0, 1.1920928955078125e-07 ;  /* 0x00000002ff2e7431 */ /* 0x000fe200000001ff */
[----:B------:R-:W-:-:S07]  /*4f90*/  MOV R39, R42 ;  /* 0x0000002a00277202 */ /* 0x000fce0000000f00 */
[----:B------:R-:W-:Y:S05]  /*4fa0*/  WARPSYNC.COLLECTIVE R44, `(.L_x_2708) ;  /* 0x000000002c087348 */ /* 0x000fea0003c00000 */
[----:B------:R0:W1:Y:S02]  /*4fb0*/  SHFL.BFLY P1, R42, R45, R46, R47 ;  /* 0x0c00002e2d2a7389 */ /* 0x000064000002002f */
[----:B01----:R-:W-:Y:S05]  /*4fc0*/  ENDCOLLECTIVE ;  /* 0x000000000000791b */ /* 0x003fea0003800000 */
.L_x_2708:
[----:B------:R-:W-:-:S05]  /*4fd0*/  FADD.FTZ R39, R39, R54 ;  /* 0x0000003627277221 */ /* 0x000fca0000010000 */
[----:B------:R-:W-:Y:S02]  /*4fe0*/  MOV R45, R39 ;  /* 0x00000027002d7202 */ /* 0x000fe40000000f00 */
[----:B------:R-:W-:-:S07]  /*4ff0*/  MOV R36, R42 ;  /* 0x0000002a00247202 */ /* 0x000fce0000000f00 */
[----:B------:R-:W-:Y:S05]  /*5000*/  WARPSYNC.COLLECTIVE R44, `(.L_x_2709) ;  /* 0x000000002c087348 */ /* 0x000fea0003c00000 */
[----:B------:R0:W1:Y:S02]  /*5010*/  SHFL.BFLY P1, R42, R45, R46, R47 ;  /* 0x0c00002e2d2a7389 */ /* 0x000064000002002f */
[----:B01----:R-:W-:Y:S05]  /*5020*/  ENDCOLLECTIVE ;  /* 0x000000000000791b */ /* 0x003fea0003800000 */
.L_x_2709:
[----:B------:R-:W-:-:S05]  /*5030*/  FADD.FTZ R40, R37, R36 ;  /* 0x0000002425287221 */ /* 0x000fca0000010000 */
[----:B------:R-:W-:Y:S01]  /*5040*/  MOV R45, R40 ;  /* 0x00000028002d7202 */ /* 0x000fe20000000f00 */
[----:B------:R-:W-:Y:S01]  /*5050*/  HFMA2 R46, -RZ, RZ, 0, 2.384185791015625e-07 ;  /* 0x00000004ff2e7431 */ /* 0x000fe200000001ff */
[----:B------:R-:W-:-:S07]  /*5060*/  MOV R38, R42 ;  /* 0x0000002a00267202 */ /* 0x000fce0000000f00 */
[----:B------:R-:W-:Y:S05]  /*5070*/  WARPSYNC.COLLECTIVE R44, `(.L_x_2710) ;  /* 0x000000002c087348 */ /* 0x000fea0003c00000 */
[----:B------:R0:W1:Y:S02]  /*5080*/  SHFL.BFLY P1, R42, R45, R46, R47 ;  /* 0x0c00002e2d2a7389 */ /* 0x000064000002002f */
[----:B01----:R-:W-:Y:S05]  /*5090*/  ENDCOLLECTIVE ;  /* 0x000000000000791b */ /* 0x003fea0003800000 */
.L_x_2710:
[----:B------:R-:W-:-:S05]  /*50a0*/  FADD.FTZ R38, R39, R38 ;  /* 0x0000002627267221 */ /* 0x000fca0000010000 */
[----:B------:R-:W-:Y:S02]  /*50b0*/  MOV R45, R38 ;  /* 0x00000026002d7202 */ /* 0x000fe40000000f00 */
[----:B------:R-:W-:-:S07]  /*50c0*/  MOV R41, R42 ;  /* 0x0000002a00297202 */ /* 0x000fce0000000f00 */
[----:B------:R-:W-:Y:S05]  /*50d0*/  WARPSYNC.COLLECTIVE R44, `(.L_x_2711) ;  /* 0x000000002c087348 */ /* 0x000fea0003c00000 */
[----:B------:R0:W1:Y:S02]  /*50e0*/  SHFL.BFLY P1, R42, R45, R46, R47 ;  /* 0x0c00002e2d2a7389 */ /* 0x000064000002002f */
[----:B01----:R-:W-:Y:S05]  /*50f0*/  ENDCOLLECTIVE ;  /* 0x000000000000791b */ /* 0x003fea0003800000 */
.L_x_2711:
[----:B------:R-:W-:-:S05]  /*5100*/  FADD.FTZ R41, R40, R41 ;  /* 0x0000002928297221 */ /* 0x000fca0000010000 */
[----:B------:R-:W-:Y:S01]  /*5110*/  MOV R45, R41 ;  /* 0x00000029002d7202 */ /* 0x000fe20000000f00 */
[----:B------:R-:W-:Y:S01]  /*5120*/  HFMA2 R46, -RZ, RZ, 0, 4.76837158203125e-07 ;  /* 0x00000008ff2e7431 */ /* 0x000fe200000001ff */
[----:B------:R-:W-:-:S07]  /*5130*/  MOV R43, R42 ;  /* 0x0000002a002b7202 */ /* 0x000fce0000000f00 */
[----:B------:R-:W-:Y:S05]  /*5140*/  WARPSYNC.COLLECTIVE R44, `(.L_x_2712) ;  /* 0x000000002c087348 */ /* 0x000fea0003c00000 */
[----:B------:R0:W1:Y:S02]  /*5150*/  SHFL.BFLY P1, R42, R45, R46, R47 ;  /* 0x0c00002e2d2a7389 */ /* 0x000064000002002f */
[----:B01----:R-:W-:Y:S05]  /*5160*/  ENDCOLLECTIVE ;  /* 0x000000000000791b */ /* 0x003fea0003800000 */
.L_x_2712:
[----:B------:R-:W-:-:S05]  /*5170*/  FADD.FTZ R43, R38, R43 ;  /* 0x0000002b262b7221 */ /* 0x000fca0000010000 */
[----:B------:R-:W-:Y:S02]  /*5180*/  MOV R45, R43 ;  /* 0x0000002b002d7202 */ /* 0x000fe40000000f00 */
[----:B------:R-:W-:-:S07]  /*5190*/  MOV R36, R42 ;  /* 0x0000002a00247202 */ /* 0x000fce0000000f00 */
[----:B------:R-:W-:Y:S05]  /*51a0*/  WARPSYNC.COLLECTIVE R44, `(.L_x_2713) ;  /* 0x000000002c087348 */ /* 0x000fea0003c00000 */
[----:B------:R0:W1:Y:S02]  /*51b0*/  SHFL.BFLY P1, R42, R45, R46, R47 ;  /* 0x0c00002e2d2a7389 */ /* 0x000064000002002f */
[----:B01----:R-:W-:Y:S05]  /*51c0*/  ENDCOLLECTIVE ;  /* 0x000000000000791b */ /* 0x003fea0003800000 */
.L_x_2713:
[----:B------:R-:W-:-:S05]  /*51d0*/  FADD.FTZ R36, R41, R36 ;  /* 0x0000002429247221 */ /* 0x000fca0000010000 */
[----:B------:R-:W-:Y:S01]  /*51e0*/  MOV R45, R36 ;  /* 0x00000024002d7202 */ /* 0x000fe20000000f00 */
[----:B------:R-:W-:Y:S02]  /*51f0*/  HFMA2 R46, -RZ, RZ, 0, 9.5367431640625e-07 ;  /* 0x00000010ff2e7431 */ /* 0x000fe400000001ff */
[----:B------:R-:W-:-:S07]  /*5200*/  FADD.FTZ R37, R43, R42 ;  /* 0x0000002a2b257221 */ /* 0x000fce0000010000 */
[----:B------:R-:W-:Y:S05]  /*5210*/  WARPSYNC.COLLECTIVE R44, `(.L_x_2714) ;  /* 0x000000002c087348 */ /* 0x000fea0003c00000 */
[----:B------:R0:W1:Y:S02]  /*5220*/  SHFL.BFLY P1, R42, R45, R46, R47 ;  /* 0x0c00002e2d2a7389 */ /* 0x000064000002002f */
[----:B01----:R-:W-:Y:S05]  /*5230*/  ENDCOLLECTIVE ;  /* 0x000000000000791b */ /* 0x003fea0003800000 */
.L_x_2714:
[----:B------:R-:W-:Y:S02]  /*5240*/  MOV R45, R37 ;  /* 0x00000025002d7202 */ /* 0x000fe40000000f00 */
[----:B------:R-:W-:-:S07]  /*5250*/  MOV R39, R42 ;  /* 0x0000002a00277202 */ /* 0x000fce0000000f00 */
[----:B------:R-:W-:Y:S05]  /*5260*/  WARPSYNC.COLLECTIVE R44, `(.L_x_2715) ;  /* 0x000000002c087348 */ /* 0x000fea0003c00000 */
[----:B------:R0:W1:Y:S02]  /*5270*/  SHFL.BFLY P1, R42, R45, R46, R47 ;  /* 0x0c00002e2d2a7389 */ /* 0x000064000002002f */
[----:B01----:R-:W-:Y:S05]  /*5280*/  ENDCOLLECTIVE ;  /* 0x000000000000791b */ /* 0x003fea0003800000 */
.L_x_2715:
[----:B------:R-:W-:Y:S01]  /*5290*/  MOV R38, R42 ;  /* 0x0000002a00267202 */ /* 0x000fe20000000f00 */
[----:B------:R-:W-:Y:S06]  /*52a0*/  BRA `(.L_x_2716) ;  /* 0xffffffe400d07947 */ /* 0x000fec000383ffff */
.L_x_2717:
        /* <DEDUP_REMOVED lines=13> */
.L_x_3220:


//--------------------- .text._ZN10layer_norm22ln_bwd_finalize_kernelINS_22Kernel_traits_finalizeILj1024E6__halffS2_fjLj1024ELj4ENS_18Kernel_traits_baseILj1024ES2_fS2_fjLj1024EEEEEEEvNS_9BwdParamsE --------------------------
	.section	.text._ZN10layer_norm22ln_bwd_finalize_kernelINS_22Kernel_traits_finalizeILj1024E6__halffS2_fjLj1024ELj4ENS_18Kernel_traits_baseILj1024ES2_fS2_fjLj1024EEEEEEEvNS_9BwdParamsE,"ax",@progbits
	.align	128
        .global         _ZN10layer_norm22ln_bwd_finalize_kernelINS_22Kernel_traits_finalizeILj1024E6__halffS2_fjLj1024ELj4ENS_18Kernel_traits_baseILj1024ES2_fS2_fjLj1024EEEEEEEvNS_9BwdParamsE
        .type           _ZN10layer_norm22ln_bwd_finalize_kernelINS_22Kernel_traits_finalizeILj1024E6__halffS2_fjLj1024ELj4ENS_18Kernel_traits_baseILj1024ES2_fS2_fjLj1024EEEEEEEvNS_9BwdParamsE,@function
        .size           _ZN10layer_norm22ln_bwd_finalize_kernelINS_22Kernel_traits_finalizeILj1024E6__halffS2_fjLj1024ELj4ENS_18Kernel_traits_baseILj1024ES2_fS2_fjLj1024EEEEEEEvNS_9BwdParamsE,(.L_x_3221 - _ZN10layer_norm22ln_bwd_finalize_kernelINS_22Kernel_traits_finalizeILj1024E6__halffS2_fjLj1024ELj4ENS_18Kernel_traits_baseILj1024ES2_fS2_fjLj1024EEEEEEEvNS_9BwdParamsE)
        .other          _ZN10layer_norm22ln_bwd_finalize_kernelINS_22Kernel_traits_finalizeILj1024E6__halffS2_fjLj1024ELj4ENS_18Kernel_traits_baseILj1024ES2_fS2_fjLj1024EEEEEEEvNS_9BwdParamsE,@"STO_CUDA_ENTRY STV_DEFAULT"
_ZN10layer_norm22ln_bwd_finalize_kernelINS_22Kernel_traits_finalizeILj1024E6__halffS2_fjLj1024ELj4ENS_18Kernel_traits_baseILj1024ES2_fS2_fjLj1024EEEEEEEvNS_9BwdParamsE:
.text._ZN10layer_norm22ln_bwd_finalize_kernelINS_22Kernel_traits_finalizeILj1024E6__halffS2_fjLj1024ELj4ENS_18Kernel_traits_baseILj1024ES2_fS2_fjLj1024EEEEEEEvNS_9BwdParamsE:
        /* <DEDUP_REMOVED lines=37> */
.L_x_2722:
        /* <DEDUP_REMOVED lines=118> */
.L_x_2721:
[----:B------:R-:W-:Y:S05]  /*09b0*/  BSYNC.RECONVERGENT B1 ;  /* 0x0000000000017941 */ /* 0x000fea0003800200 */
.L_x_2720:
        /* <DEDUP_REMOVED lines=65> */
.L_x_2724:
[----:B------:R-:W-:Y:S05]  /*0dd0*/  BSYNC.RECONVERGENT B1 ;  /* 0x0000000000017941 */ /* 0x000fea0003800200 */
.L_x_2723:
        /* <DEDUP_REMOVED lines=37> */
.L_x_2726:
[----:B------:R-:W-:Y:S05]  /*1030*/  BSYNC.RECONVERGENT B1 ;  /* 0x0000000000017941 */ /* 0x000fea0003800200 */
.L_x_2725:
[----:B------:R-:W-:Y:S05]  /*1040*/  @!P1 BRA `(.L_x_2719) ;  /* 0x00000000003c9947 */ /* 0x000fea0003800000 */
[----:B------:R-:W0:Y:S01]  /*1050*/  LDC.64 R6, c[0x0][0x3e0] ;  /* 0x0000f800ff067b82 */ /* 0x000e220000000a00 */
[----:B------:R-:W-:Y:S02]  /*1060*/  LEA R2, R15, R11, 0xa ;  /* 0x0000000b0f027211 */ /* 0x000fe400078e50ff */
[----:B------:R-:W-:Y:S02]  /*1070*/  IADD3 R24, PT, PT, -R24, RZ, RZ ;  /* 0x000000ff18187210 */ /* 0x000fe40007ffe1ff */
[----:B------:R-:W-:-:S03]  /*1080*/  IADD3 R11, PT, PT, R13, R2, RZ ;  /* 0x000000020d0b7210 */ /* 0x000fc60007ffe0ff */
[----:B------:R-:W1:Y:S04]  /*1090*/  LDC.64 R8, c[0x0][0x3e8] ;  /* 0x0000fa00ff087b82 */ /* 0x000e680000000a00 */
.L_x_2727:
        /* <DEDUP_REMOVED lines=10> */
.L_x_2719:
[----:B------:R-:W-:Y:S05]  /*1140*/  BSYNC.RECONVERGENT B0 ;  /* 0x0000000000007941 */ /* 0x000fea0003800200 */
.L_x_2718:
        /* <DEDUP_REMOVED lines=55> */
.L_x_2728:
        /* <DEDUP_REMOVED lines=12> */
.L_x_3221:


//--------------------- .text._ZN10layer_norm13ln_bwd_kernelINS_13Kernel_traitsI6__halffS2_fjLj1024ELj1ELj4ELj1ELj16ENS_18Kernel_traits_baseILj1024ES2_fS2_fjLj128EEEEEEEvNS_9BwdParamsE --------------------------
	.section	.text._ZN10layer_norm13ln_bwd_kernelINS_13Kernel_traitsI6__halffS2_fjLj1024ELj1ELj4ELj1ELj16ENS_18Kernel_traits_baseILj1024ES2_fS2_fjLj128EEEEEEEvNS_9BwdParamsE,"ax",@progbits
	.align	128
        .global         _ZN10layer_norm13ln_bwd_kernelINS_13Kernel_traitsI6__halffS2_fjLj1024ELj1ELj4ELj1ELj16ENS_18Kernel_traits_baseILj1024ES2_fS2_fjLj128EEEEEEEvNS_9BwdParamsE
        .type           _ZN10layer_norm13ln_bwd_kernelINS_13Kernel_traitsI6__halffS2_fjLj1024ELj1ELj4ELj1ELj16ENS_18Kernel_traits_baseILj1024ES2_fS2_fjLj128EEEEEEEvNS_9BwdParamsE,@function
        .size           _ZN10layer_norm13ln_bwd_kernelINS_13Kernel_traitsI6__halffS2_fjLj1024ELj1ELj4ELj1ELj16ENS_18Kernel_traits_baseILj1024ES2_fS2_fjLj128EEEEEEEvNS_9BwdParamsE,(.L_x_3222 - _ZN10layer_norm13ln_bwd_kernelINS_13Kernel_traitsI6__halffS2_fjLj1024ELj1ELj4ELj1ELj16ENS_18Kernel_traits_baseILj1024ES2_fS2_fjLj128EEEEEEEvNS_9BwdParamsE)
        .other          _ZN10layer_norm13ln_bwd_kernelINS_13Kernel_traitsI6__halffS2_fjLj1024ELj1ELj4ELj1ELj16ENS_18Kernel_traits_baseILj1024ES2_fS2_fjLj128EEEEEEEvNS_9BwdParamsE,@"STO_CUDA_ENTRY STV_DEFAULT"
_ZN10layer_norm13ln_bwd_kernelINS_13Kernel_traitsI6__halffS2_fjLj1024ELj1ELj4ELj1ELj16ENS_18Kernel_traits_baseILj1024ES2_fS2_fjLj128EEEEEEEvNS_9BwdParamsE:
.text._ZN10layer_norm13ln_bwd_kernelINS_13Kernel_traitsI6__halffS2_fjLj1024ELj1ELj4ELj1ELj16ENS_18Kernel_traits_baseILj1024ES2_fS2_fjLj128EEEEEEEvNS_9BwdParamsE:
        /* <DEDUP_REMOVED lines=24> */
[----:B------:R-:W-:Y:S01]  /*0180*/  SHF.R.U32.HI R116, RZ, 0x5, R116 ;  /* 0x00000005ff747819 */ /* 0x000fe20000011674 */
[----:B--2---:R-:W-:-:S04]  /*0190*/  @!P0 IMAD.WIDE.U32 R8, R117, 0x8, R8 ;  /* 0x0000000875088825 */ /* 0x004fc800078e0008 */
[----:B------:R-:W-:Y:S01]  /*01a0*/  LOP3.LUT R116, R116, UR4, RZ, 0xfc, !PT ;  /* 0x0000000474747c12 */ /* 0x000fe2000f8efcff */
[----:B----4-:R-:W-:-:S03]  /*01b0*/  @P0 IMAD.WIDE.U32 R6, R117, 0x8, R6 ;  /* 0x0000000875060825 */ /* 0x010fc600078e0006 */
[----:B-1----:R-:W-:Y:S01]  /*01c0*/  ISETP.GE.AND P1, PT, R116, UR5, PT ;  /* 0x0000000574007c0c */ /* 0x002fe2000bf26270 */
[----:B------:R-:W-:Y:S01]  /*01d0*/  BSSY B0, `(.L_x_2729) ;  /* 0x0000430000007945 */ /* 0x000fe20003800000 */
[----:B------:R-:W5:Y:S01]  /*01e0*/  @P0 LDG.E.64 R50, desc[UR6][R6.64] ;  /* 0x0000000606320981 */ /* 0x000f62000c1e1b00 */
[----:B------:R-:W-:Y:S02]  /*01f0*/  CS2R R16, SRZ ;  /* 0x0000000000107805 */ /* 0x000fe4000001ff00 */
[----:B------:R-:W-:Y:S02]  /*0200*/  CS2R R18, SRZ ;  /* 0x0000000000127805 */ /* 0x000fe4000001ff00 */
[----:B------:R-:W-:Y:S01]  /*0210*/  CS2R R12, SRZ ;  /* 0x00000000000c7805 */ /* 0x000fe2000001ff00 */
[----:B------:R-:W5:Y:S01]  /*0220*/  @P0 LDG.E.64 R48, desc[UR6][R6.64+0x100] ;  /* 0x0001000606300981 */ /* 0x000f62000c1e1b00 */
[----:B------:R-:W-:Y:S02]  /*0230*/  CS2R R14, SRZ ;  /* 0x00000000000e7805 */ /* 0x000fe4000001ff00 */
[----:B------:R-:W-:-:S02]  /*0240*/  CS2R R10, SRZ ;  /* 0x00000000000a7805 */ /* 0x000fc4000001ff00 */
[----:B---3--:R-:W-:Y:S01]  /*0250*/  CS2R R4, SRZ ;  /* 0x0000000000047805 */ /* 0x008fe2000001ff00 */
        /* <DEDUP_REMOVED lines=41> */
[----:B-----5:R-:W-:Y:S01]  /*04f0*/  MOV R134, R2 ;  /* 0x0000000200867202 */ /* 0x020fe20000000f00 */
[----:B------:R-:W-:Y:S01]  /*0500*/  BSSY B1, `(.L_x_2731) ;  /* 0x00003dc000017945 */ /* 0x000fe20003800000 */
[----:B------:R-:W-:Y:S02]  /*0510*/  MOV R0, R3 ;  /* 0x0000000300007202 */ /* 0x000fe40000000f00 */
[----:B------:R-:W-:Y:S02]  /*0520*/  CS2R R132, SRZ ;  /* 0x0000000000847805 */ /* 0x000fe4000001ff00 */
[----:B------:R-:W-:Y:S02]  /*0530*/  SHF.R.U64 R135, R2, 0x10, R3 ;  /* 0x0000001002877819 */ /* 0x000fe40000001203 */
[----:B------:R-:W-:Y:S02]  /*0540*/  CS2R R130, SRZ ;  /* 0x0000000000827805 */ /* 0x000fe4000001ff00 */
[----:B------:R-:W-:-:S02]  /*0550*/  PRMT R134, R134, 0x5410, R0 ;  /* 0x0000541086867816 */ /* 0x000fc40000000000 */
        /* <DEDUP_REMOVED lines=60> */
[----:B------:R-:W-:Y:S02]  /*0920*/  MOV R8, R65 ;  /* 0x0000004100087202 */ /* 0x000fe40000000f00 */
[--C-:B------:R-:W-:Y:S02]  /*0930*/  SHF.R.U64 R149, R64, 0x10, R65.reuse ;  /* 0x0000001040957819 */ /* 0x100fe40000001241 */
[----:B------:R-:W-:Y:S02]  /*0940*/  SHF.R.U32.HI R16, RZ, 0x10, R65 ;  /* 0x00000010ff107819 */ /* 0x000fe40000011641 */
[--C-:B------:R-:W-:Y:S02]  /*0950*/  SHF.R.U64 R151, R38, 0x10, R39.reuse ;  /* 0x0000001026977819 */ /* 0x100fe40000001227 */
[----:B------:R-:W-:Y:S02]  /*0960*/  SHF.R.U32.HI R0, RZ, 0x10, R39 ;  /* 0x00000010ff007819 */ /* 0x000fe40000011627 */
[----:B------:R-:W-:-:S02]  /*0970*/  SHF.R.U64 R152, R36, 0x10, R37 ;  /* 0x0000001024987819 */ /* 0x000fc40000001225 */
[----:B------:R-:W-:Y:S02]  /*0980*/  SHF.R.U32.HI R2, RZ, 0x10, R37 ;  /* 0x00000010ff027819 */ /* 0x000fe40000011625 */
        /* <DEDUP_REMOVED lines=15> */
[----:B------:R-:W-:-:S07]  /*0a80*/  PRMT R152, R152, 0x5410, R2 ;  /* 0x0000541098987816 */ /* 0x000fce0000000002 */
.L_x_2737:
[----:B-1----:R-:W0:Y:S01]  /*0a90*/  LDC.64 R4, c[0x0][0x3a8] ;  /* 0x0000ea00ff047b82 */ /* 0x002e220000000a00 */
[----:B------:R-:W-:-:S07]  /*0aa0*/  HFMA2 R214, -RZ, RZ, 0, 0 ;  /* 0x00000000ffd67431 */ /* 0x000fce00000001ff */
        /* <DEDUP_REMOVED lines=31> */
.L_x_2732:
        /* <DEDUP_REMOVED lines=20> */
.L_x_2733:
[----:B0-2--5:R-:W-:Y:S02]  /*0de0*/  MOV R66, R3 ;  /* 0x0000000300427202 */ /* 0x025fe40000000f00 */
[----:B------:R-:W-:Y:S02]  /*0df0*/  MOV R67, R52 ;  /* 0x0000003400437202 */ /* 0x000fe40000000f00 */
[----:B------:R-:W-:Y:S02]  /*0e00*/  MOV R0, R2 ;  /* 0x0000000200007202 */ /* 0x000fe40000000f00 */
[----:B------:R-:W-:Y:S02]  /*0e10*/  MOV R154, R53 ;  /* 0x00000035009a7202 */ /* 0x000fe40000000f00 */
[----:B------:R-:W-:Y:S02]  /*0e20*/  PRMT R155, R67, 0x5410, R66 ;  /* 0x00005410439b7816 */ /* 0x000fe40000000042 */
[----:B------:R-:W-:-:S02]  /*0e30*/  PRMT R156, R0, 0x7610, R156 ;  /* 0x00007610009c7816 */ /* 0x000fc4000000009c */
[----:B------:R-:W-:Y:S02]  /*0e40*/  MOV R66, R55 ;  /* 0x0000003700427202 */ /* 0x000fe40000000f00 */
[----:B------:R-:W-:Y:S02]  /*0e50*/  MOV R67, R56 ;  /* 0x0000003800437202 */ /* 0x000fe40000000f00 */
[----:B------:R-:W-:Y:S02]  /*0e60*/  PRMT R154, R154, 0x5410, R154 ;  /* 0x000054109a9a7816 */ /* 0x000fe4000000009a */
        /* <DEDUP_REMOVED lines=24> */
[----:B------:R-:W-:Y:S01]  /*0ff0*/  SHF.R.U32.HI R3, RZ, 0x10, R3 ;  /* 0x00000010ff037819 */ /* 0x000fe20000011603 */
[--C-:B------:R-:W-:Y:S02]  /*1000*/  HADD2.F32 R32, -RZ, R220.reuse.H0_H0 ;  /* 0x200000dcff207230 */ /* 0x100fe40000004100 */
[--C-:B------:R-:W-:Y:S01]  /*1010*/  FADD.FTZ R182, R19, -R214.reuse ;  /* 0x800000d613b67221 */ /* 0x100fe20000010000 */
[----:B------:R-:W-:Y:S02]  /*1020*/  HADD2.F32 R34, -RZ, R220.H1_H1 ;  /* 0x300000dcff227230 */ /* 0x000fe40000004100 */
[----:B------:R-:W-:Y:S01]  /*1030*/  FADD.FTZ R186, R21, -R214 ;  /* 0x800000d615ba7221 */ /* 0x000fe20000010000 */
[----:B------:R-:W-:-:S02]  /*1040*/  HADD2.F32 R7, -RZ, R156.H0_H0 ;  /* 0x2000009cff077230 */ /* 0x000fc40000004100 */
[--C-:B------:R-:W-:Y:S01]  /*1050*/  FADD.FTZ R0, R4, -R214.reuse ;  /* 0x800000d604007221 */ /* 0x100fe20000010000 */
[----:B------:R-:W-:Y:S02]  /*1060*/  HADD2.F32 R220, -RZ, R134.H0_H0 ;  /* 0x20000086ffdc7230 */ /* 0x000fe40000004100 */
[--C-:B------:R-:W-:Y:S01]  /*1070*/  FADD.FTZ R176, R16, -R214.reuse ;  /* 0x800000d610b07221 */ /* 0x100fe20000010000 */
[----:B------:R-:W-:Y:S01]  /*1080*/  FADD.FTZ R180, R18, -R214 ;  /* 0x800000d612b47221 */ /* 0x000fe20000010000 */
[----:B------:R-:W-:Y:S01]  /*1090*/  SHF.R.U64 R19, R52, 0x10, R53 ;  /* 0x0000001034137819 */ /* 0x000fe20000001235 */
[--C-:B------:R-:W-:Y:S01]  /*10a0*/  HADD2.F32 R16, -RZ, R67.reuse.H1_H1 ;  /* 0x30000043ff107230 */ /* 0x100fe20000004100 */
[----:B------:R-:W-:Y:S01]  /*10b0*/  SHF.R.U64 R21, R54, 0x10, R55 ;  /* 0x0000001036157819 */ /* 0x000fe20000001237 */
[----:B------:R-:W-:Y:S01]  /*10c0*/  HADD2.F32 R18, -RZ, R67.H0_H0 ;  /* 0x20000043ff127230 */ /* 0x000fe20000004100 */
[----:B------:R-:W-:Y:S01]  /*10d0*/  SHF.R.U32.HI R52, RZ, 0x10, R53 ;  /* 0x00000010ff347819 */ /* 0x000fe20000011635 */
[----:B------:R-:W-:Y:S01]  /*10e0*/  HADD2.F32 R67, -RZ, R135.H0_H0 ;  /* 0x20000087ff437230 */ /* 0x000fe20000004100 */
[----:B------:R-:W-:Y:S01]  /*10f0*/  SHF.R.U32.HI R54, RZ, 0x10, R55 ;  /* 0x00000010ff367819 */ /* 0x000fe20000011637 */
[----:B------:R-:W-:Y:S01]  /*1100*/  HADD2.F32 R17, -RZ, R17.H0_H0 ;  /* 0x20000011ff117230 */ /* 0x000fe20000004100 */
[----:B------:R-:W-:Y:S01]  /*1110*/  SHF.R.U64 R53, R62, 0x10, R63 ;  /* 0x000000103e357819 */ /* 0x000fe2000000123f */
[----:B------:R-:W-:-:S02]  /*1120*/  HADD2.F32 R211, -RZ, R3.H0_H0 ;  /* 0x20000003ffd37230 */ /* 0x000fc40000004100 */
[--C-:B------:R-:W-:Y:S01]  /*1130*/  FADD.FTZ R190, R23, -R214.reuse ;  /* 0x800000d617be7221 */ /* 0x100fe20000010000 */
[----:B------:R-:W-:Y:S01]  /*1140*/  FMUL.FTZ R3, R220, R7 ;  /* 0x00000007dc037220 */ /* 0x000fe20000410000 */
[--C-:B------:R-:W-:Y:S01]  /*1150*/  FADD.FTZ R4, R5, -R214.reuse ;  /* 0x800000d605047221 */ /* 0x100fe20000010000 */
[--C-:B------:R-:W-:Y:S01]  /*1160*/  FADD.FTZ R166, R11, -R214.reuse ;  /* 0x800000d60ba67221 */ /* 0x100fe20000010000 */
[--C-:B------:R-:W-:Y:S01]  /*1170*/  FADD.FTZ R168, R12, -R214.reuse ;  /* 0x800000d60ca87221 */ /* 0x100fe20000010000 */
[--C-:B------:R-:W-:Y:S01]  /*1180*/  SHF.R.U64 R23, R56, 0x10, R57.reuse ;  /* 0x0000001038177819 */ /* 0x100fe20000001239 */
[----:B------:R-:W-:Y:S01]  /*1190*/  FMUL.FTZ R0, R153, R0 ;  /* 0x0000000099007220 */ /* 0x000fe20000410000 */
[--C-:B------:R-:W-:Y:S01]  /*11a0*/  FADD.FTZ R162, R9, -R214.reuse ;  /* 0x800000d609a27221 */ /* 0x100fe20000010000 */
[----:B------:R-:W-:Y:S01]  /*11b0*/  SHF.R.U32.HI R56, RZ, 0x10, R57 ;  /* 0x00000010ff387819 */ /* 0x000fe20000011639 */
[--C-:B------:R-:W-:Y:S02]  /*11c0*/  HADD2.F32 R12, -RZ, R154.reuse.H1_H1 ;  /* 0x3000009aff0c7230 */ /* 0x100fe40000004100 */
[----:B------:R-:W-:Y:S01]  /*11d0*/  FADD.FTZ R158, R6, -R214 ;  /* 0x800000d6069e7221 */ /* 0x000fe20000010000 */
[----:B------:R-:W-:-:S02]  /*11e0*/  HADD2.F32 R11, -RZ, R154.H0_H0 ;  /* 0x2000009aff0b7230 */ /* 0x000fc40000004100 */
[--C-:B------:R-:W-:Y:S01]  /*11f0*/  FADD.FTZ R206, R31, -R214.reuse ;  /* 0x800000d61fce7221 */ /* 0x100fe20000010000 */
[----:B------:R-:W-:Y:S02]  /*1200*/  HADD2.F32 R9, -RZ, R155.H1_H1 ;  /* 0x3000009bff097230 */ /* 0x000fe40000004100 */
[----:B------:R-:W-:Y:S01]  /*1210*/  FMUL.FTZ R67, R67, R17 ;  /* 0x0000001143437220 */ /* 0x000fe20000410000 */
[----:B------:R-:W-:Y:S02]  /*1220*/  HADD2.F32 R154, -RZ, R134.H1_H1 ;  /* 0x30000086ff9a7230 */ /* 0x000fe40000004100 */
[----:B------:R-:W-:Y:S01]  /*1230*/  FADD.FTZ R188, R22, -R214 ;  /* 0x800000d616bc7221 */ /* 0x000fe20000010000 */
[----:B------:R-:W-:Y:S02]  /*1240*/  HADD2.F32 R213, -RZ, R54.H0_H0 ;  /* 0x20000036ffd57230 */ /* 0x000fe40000004100 */
[----:B------:R-:W-:Y:S01]  /*1250*/  FADD.FTZ R54, RZ, R3 ;  /* 0x00000003ff367221 */ /* 0x000fe20000010000 */
[----:B------:R-:W-:Y:S01]  /*1260*/  HADD2.F32 R221, -RZ, R53.H0_H0 ;  /* 0x20000035ffdd7230 */ /* 0x000fe20000004100 */
[--C-:B------:R-:W-:Y:S01]  /*1270*/  SHF.R.U64 R31, R58, 0x10, R59.reuse ;  /* 0x000000103a1f7819 */ /* 0x100fe2000000123b */
[----:B------:R-:W-:Y:S01]  /*1280*/  FMUL.FTZ R6, R153, R4 ;  /* 0x0000000499067220 */ /* 0x000fe20000410000 */
[----:B------:R-:W-:Y:S01]  /*1290*/  FFMA.FTZ R53, R0, R3, RZ ;  /* 0x0000000300357223 */ /* 0x000fe200000100ff */
[----:B------:R-:W-:Y:S01]  /*12a0*/  SHF.R.U32.HI R58, RZ, 0x10, R59 ;  /* 0x00000010ff3a7819 */ /* 0x000fe2000001163b */
        /* <DEDUP_REMOVED lines=19> */
[----:B------:R-:W-:Y:S01]  /*13e0*/  FADD.FTZ R56, R54, R67 ;  /* 0x0000004336387221 */ /* 0x000fe20000010000 */
[----:B------:R-:W-:Y:S01]  /*13f0*/  SHF.R.U64 R35, R60, 0x10, R61 ;  /* 0x000000103c237819 */ /* 0x000fe2000000123d */
[----:B------:R-:W-:Y:S01]  /*1400*/  FMUL.FTZ R2, R153, R158 ;  /* 0x0000009e99027220 */ /* 0x000fe20000410000 */
[----:B------:R-:W-:Y:S01]  /*1410*/  FFMA.FTZ R53, R6, R67, R53 ;  /* 0x0000004306357223 */ /* 0x000fe20000010035 */
[----:B------:R-:W-:Y:S01]  /*1420*/  SHF.R.U32.HI R60, RZ, 0x10, R61 ;  /* 0x00000010ff3c7819 */ /* 0x000fe2000001163d */
[--C-:B------:R-:W-:Y:S02]  /*1430*/  HADD2.F32 R24, -RZ, R216.reuse.H0_H0 ;  /* 0x200000d8ff187230 */ /* 0x100fe40000004100 */
[----:B------:R-:W-:Y:S01]  /*1440*/  FMUL.FTZ R233, R156, R211 ;  /* 0x000000d39ce97220 */ /* 0x000fe20000410000 */
[----:B------:R-:W-:Y:S01]  /*1450*/  HADD2.F32 R26, -RZ, R216.H1_H1 ;  /* 0x300000d8ff1a7230 */ /* 0x000fe20000004100 */
[----:B------:R-:W-:Y:S01]  /*1460*/  SHF.R.U64 R57, R64, 0x10, R65 ;  /* 0x0000001040397819 */ /* 0x000fe20000001241 */
[----:B------:R-:W-:-:S02]  /*1470*/  HADD2.F32 R155, -RZ, R155.H0_H0 ;  /* 0x2000009bff9b7230 */ /* 0x000fc40000004100 */
[----:B------:R-:W-:Y:S01]  /*1480*/  FMUL.FTZ R10, R153, R160 ;  /* 0x000000a0990a7220 */ /* 0x000fe20000410000 */
[----:B------:R-:W-:Y:S02]  /*1490*/  HADD2.F32 R216, -RZ, R136.H0_H0 ;  /* 0x20000088ffd87230 */ /* 0x000fe40000004100 */
[----:B------:R-:W-:Y:S01]  /*14a0*/  FFMA.FTZ R53, R2, R227, R53 ;  /* 0x000000e302357223 */ /* 0x000fe20000010035 */
[----:B------:R-:W-:Y:S02]  /*14b0*/  HADD2.F32 R217, -RZ, R58.H0_H0 ;  /* 0x2000003affd97230 */ /* 0x000fe40000004100 */
[----:B------:R-:W-:Y:S01]  /*14c0*/  FADD.FTZ R58, R56, R227 ;  /* 0x000000e3383a7221 */ /* 0x000fe20000010000 */
[----:B------:R-:W-:Y:S01]  /*14d0*/  SHF.R.U32.HI R64, RZ, 0x10, R65 ;  /* 0x00000010ff407819 */ /* 0x000fe20000011641 */
[----:B------:R-:W-:Y:S02]  /*14e0*/  HADD2.F32 R159, -RZ, R137.H0_H0 ;  /* 0x20000089ff9f7230 */ /* 0x000fe40000004100 */
[----:B------:R-:W-:Y:S01]  /*14f0*/  FMUL.FTZ R229, R216, R155 ;  /* 0x0000009bd8e57220 */ /* 0x000fe20000410000 */
[----:B------:R-:W-:-:S02]  /*1500*/  HADD2.F32 R19, -RZ, R19.H0_H0 ;  /* 0x20000013ff137230 */ /* 0x000fc40000004100 */
[----:B------:R-:W-:Y:S01]  /*1510*/  FMUL.FTZ R4, R153, R8 ;  /* 0x0000000899047220 */ /* 0x000fe20000410000 */
[----:B------:R-:W-:Y:S02]  /*1520*/  HADD2.F32 R219, -RZ, R60.H0_H0 ;  /* 0x2000003cffdb7230 */ /* 0x000fe40000004100 */
[----:B------:R-:W-:Y:S01]  /*1530*/  FADD.FTZ R60, R58, R233 ;  /* 0x000000e93a3c7221 */ /* 0x000fe20000010000 */
[----:B------:R-:W-:Y:S01]  /*1540*/  FFMA.FTZ R53, R10, R233, R53 ;  /* 0x000000e90a357223 */ /* 0x000fe20000010035 */
[----:B------:R-:W-:Y:S02]  /*1550*/  HADD2.F32 R161, -RZ, R136.H1_H1 ;  /* 0x30000088ffa17230 */ /* 0x000fe40000004100 */
[----:B------:R-:W-:Y:S01]  /*1560*/  FMUL.FTZ R159, R159, R19 ;  /* 0x000000139f9f7220 */ /* 0x000fe20000410000 */
[----:B------:R-:W-:Y:S02]  /*1570*/  HADD2.F32 R225, -RZ, R64.H0_H0 ;  /* 0x20000040ffe17230 */ /* 0x000fe40000004100 */
        /* <DEDUP_REMOVED lines=14> */
[----:B------:R-:W-:Y:S01]  /*1660*/  FMUL.FTZ R15, R153, R166 ;  /* 0x000000a6990f7220 */ /* 0x000fe20000410000 */
[----:B------:R-:W-:Y:S01]  /*1670*/  FFMA.FTZ R154, R5, R54, R154 ;  /* 0x00000036059a7223 */ /* 0x000fe2000001009a */
[----:B------:R-:W-:Y:S02]  /*1680*/  HADD2.F32 R165, -RZ, R139.H0_H0 ;  /* 0x2000008bffa57230 */ /* 0x000fe40000004100 */
[----:B------:R-:W-:Y:S01]  /*1690*/  FADD.FTZ R164, R161, R156 ;  /* 0x0000009ca1a47221 */ /* 0x000fe20000010000 */
[----:B------:R-:W-:Y:S02]  /*16a0*/  HADD2.F32 R21, -RZ, R21.H0_H0 ;  /* 0x20000015ff157230 */ /* 0x000fe40000004100 */
[----:B------:R-:W-:Y:S01]  /*16b0*/  FMUL.FTZ R231, R218, R11 ;  /* 0x0000000bdae77220 */ /* 0x000fe20000410000 */
[----:B------:R-:W-:Y:S01]  /*16c0*/  FMUL.FTZ R8, R153, R168 ;  /* 0x000000a899087220 */ /* 0x000fe20000410000 */
[----:B------:R-:W-:Y:S01]  /*16d0*/  FFMA.FTZ R53, R15, R156, R154 ;  /* 0x0000009c0f357223 */ /* 0x000fe2000001009a */
        /* <DEDUP_REMOVED lines=22> */
[----:B------:R-:W-:Y:S01]  /*1840*/  FMUL.FTZ R173, R173, R23 ;  /* 0x00000017adad7220 */ /* 0x000fe20000410000 */
[----:B------:R-:W-:Y:S02]  /*1850*/  HADD2.F32 R175, -RZ, R140.H1_H1 ;  /* 0x3000008cffaf7230 */ /* 0x000fe40000004100 */
        /* <DEDUP_REMOVED lines=8> */
[----:B------:R-:W-:Y:S01]  /*18e0*/  SHF.R.U32.HI R62, RZ, 0x10, R63 ;  /* 0x00000010ff3e7819 */ /* 0x000fe2000001163f */
[----:B------:R-:W-:-:S02]  /*18f0*/  HADD2.F32 R66, -RZ, R66.H0_H0 ;  /* 0x20000042ff427230 */ /* 0x000fc40000004100 */
[----:B------:R-:W-:Y:S01]  /*1900*/  FADD.FTZ R172, R163, R60 ;  /* 0x0000003ca3ac7221 */ /* 0x000fe20000010000 */
[----:B------:R-:W-:Y:S02]  /*1910*/  HADD2.F32 R179, -RZ, R142.H0_H0 ;  /* 0x2000008effb37230 */ /* 0x000fe40000004100 */
[----:B------:R-:W-:Y:S01]  /*1920*/  FMUL.FTZ R182, R153, R182 ;  /* 0x000000b699b67220 */ /* 0x000fe20000410000 */
[----:B------:R-:W-:Y:S01]  /*1930*/  FMUL.FTZ R53, R177, R215 ;  /* 0x000000d7b1357220 */ /* 0x000fe20000410000 */
[----:B------:R-:W-:Y:S01]  /*1940*/  FFMA.FTZ R163, R27, R60, R168 ;  /* 0x0000003c1ba37223 */ /* 0x000fe200000100a8 */
        /* <DEDUP_REMOVED lines=118> */
.L_x_2734:
[--C-:B------:R-:W-:Y:S01]  /*20b0*/  SHF.R.U64 R62, R62, 0x10, R63.reuse ;  /* 0x000000103e3e7819 */ /* 0x100fe2000000123f */
[----:B------:R-:W-:Y:S01]  /*20c0*/  HADD2.F32 R197, -RZ, R50.H0_H0 ;  /* 0x20000032ffc57230 */ /* 0x000fe20000004100 */
[----:B------:R-:W-:Y:S01]  /*20d0*/  SHF.R.U32.HI R184, RZ, 0x10, R63 ;  /* 0x00000010ffb87819 */ /* 0x000fe2000001163f */
[----:B------:R-:W-:Y:S01]  /*20e0*/  HADD2.F32 R63, -RZ, R48.H0_H0 ;  /* 0x20000030ff3f7230 */ /* 0x000fe20000004100 */
[----:B------:R-:W-:Y:S01]  /*20f0*/  SHF.R.U64 R60, R60, 0x10, R61 ;  /* 0x000000103c3c7819 */ /* 0x000fe2000000123d */
[----:B------:R-:W-:Y:S02]  /*2100*/  HADD2.F32 R211, -RZ, R45.H0_H0 ;  /* 0x2000002dffd37230 */ /* 0x000fe40000004100 */
[----:B------:R-:W-:Y:S01]  /*2110*/  FADD.FTZ R197, -R197, R4 ;  /* 0x00000004c5c57221 */ /* 0x000fe20000010100 */
[----:B------:R-:W-:Y:S02]  /*2120*/  HADD2.F32 R215, -RZ, R47.H0_H0 ;  /* 0x2000002fffd77230 */ /* 0x000fe40000004100 */
[----:B------:R-:W-:Y:S01]  /*2130*/  FADD.FTZ R4, -R63, R8 ;  /* 0x000000083f047221 */ /* 0x000fe20000010100 */
[----:B------:R-:W-:-:S02]  /*2140*/  HADD2.F32 R63, -RZ, R44.H0_H0 ;  /* 0x2000002cff3f7230 */ /* 0x000fc40000004100 */
[----:B------:R-:W-:Y:S01]  /*2150*/  FADD.FTZ R211, -R211, R18 ;  /* 0x00000012d3d37221 */ /* 0x000fe20000010100 */
[----:B------:R-:W-:Y:S02]  /*2160*/  HADD2.F32 R18, -RZ, R151.H1_H1 ;  /* 0x30000097ff127230 */ /* 0x000fe40000004100 */
[----:B------:R-:W-:Y:S01]  /*2170*/  FADD.FTZ R215, -R215, R14 ;  /* 0x0000000ed7d77221 */ /* 0x000fe20000010100 */
[----:B------:R-:W-:Y:S02]  /*2180*/  HADD2.F32 R207, -RZ, R40.H0_H0 ;  /* 0x20000028ffcf7230 */ /* 0x000fe40000004100 */
[----:B------:R-:W-:Y:S01]  /*2190*/  FADD.FTZ R204, -R63, R16 ;  /* 0x000000103fcc7221 */ /* 0x000fe20000010100 */
[----:B------:R-:W-:Y:S02]  /*21a0*/  HADD2.F32 R63, -RZ, R43.H0_H0 ;  /* 0x2000002bff3f7230 */ /* 0x000fe40000004100 */
[----:B------:R-:W-:Y:S01]  /*21b0*/  FADD.FTZ R31, -R18, R31 ;  /* 0x0000001f121f7221 */ /* 0x000fe20000010100 */
[----:B------:R-:W-:Y:S01]  /*21c0*/  HADD2.F32 R14, -RZ, R150.H0_H0 ;  /* 0x20000096ff0e7230 */ /* 0x000fe20000004100 */
[----:B------:R-:W-:Y:S01]  /*21d0*/  SHF.R.U64 R18, R50, 0x10, R51 ;  /* 0x0000001032127819 */ /* 0x000fe20000001233 */
[----:B------:R-:W-:Y:S01]  /*21e0*/  FADD.FTZ R207, -R207, R24 ;  /* 0x00000018cfcf7221 */ /* 0x000fe20000010100 */
[----:B------:R-:W-:Y:S01]  /*21f0*/  FADD.FTZ R22, -R63, R22 ;  /* 0x000000163f167221 */ /* 0x000fe20000010100 */
[----:B------:R-:W-:-:S02]  /*2200*/  HADD2.F32 R24, -RZ, R152.H1_H1 ;  /* 0x30000098ff187230 */ /* 0x000fc40000004100 */
[----:B------:R-:W-:Y:S01]  /*2210*/  FADD.FTZ R63, -R14, R25 ;  /* 0x000000190e3f7221 */ /* 0x000fe20000010100 */
[----:B------:R-:W-:Y:S01]  /*2220*/  HADD2.F32 R25, -RZ, R39.H0_H0 ;  /* 0x20000027ff197230 */ /* 0x000fe20000004100 */
[----:B------:R-:W-:Y:S01]  /*2230*/  SHF.R.U32.HI R181, RZ, 0x10, R61 ;  /* 0x00000010ffb57819 */ /* 0x000fe2000001163d */
[----:B------:R-:W-:Y:S02]  /*2240*/  HADD2.F32 R18, -RZ, R18.H0_H0 ;  /* 0x20000012ff127230 */ /* 0x000fe40000004100 */
[----:B------:R-:W-:Y:S01]  /*2250*/  FADD.FTZ R35, -R24, R35 ;  /* 0x0000002318237221 */ /* 0x000fe20000010100 */
[----:B------:R-:W-:Y:S02]  /*2260*/  HADD2.F32 R163, -RZ, R136.H1_H1 ;  /* 0x30000088ffa37230 */ /* 0x000fe40000004100 */
[----:B------:R-:W-:Y:S01]  /*2270*/  FADD.FTZ R30, -R25, R30 ;  /* 0x0000001e191e7221 */ /* 0x000fe20000010100 */
[--C-:B------:R-:W-:Y:S01]  /*2280*/  HADD2.F32 R166, -RZ, R138.reuse.H0_H0 ;  /* 0x2000008affa67230 */ /* 0x100fe20000004100 */
[----:B------:R-:W-:Y:S01]  /*2290*/  SHF.R.U32.HI R24, RZ, 0x10, R51 ;  /* 0x00000010ff187819 */ /* 0x000fe20000011633 */
[----:B------:R-:W-:Y:S01]  /*22a0*/  HADD2.F32 R25, -RZ, R37.H0_H0 ;  /* 0x20000025ff197230 */ /* 0x000fe20000004100 */
[----:B------:R-:W0:Y:S01]  /*22b0*/  MUFU.RCP R201, R163 ;  /* 0x000000a300c97308 */ /* 0x000e220000001000 */
[----:B------:R-:W-:-:S02]  /*22c0*/  HADD2.F32 R161, -RZ, R138.H1_H1 ;  /* 0x3000008affa17230 */ /* 0x000fc40000004100 */
[----:B------:R-:W-:Y:S01]  /*22d0*/  FADD.FTZ R209, -R18, R5 ;  /* 0x0000000512d17221 */ /* 0x000fe20000010100 */
[--C-:B------:R-:W-:Y:S01]  /*22e0*/  SHF.R.U64 R5, R48, 0x10, R49.reuse ;  /* 0x0000001030057819 */ /* 0x100fe20000001231 */
[----:B------:R-:W-:Y:S02]  /*22f0*/  HADD2.F32 R61, -RZ, R51.H0_H0 ;  /* 0x20000033ff3d7230 */ /* 0x000fe40000004100 */
[----:B------:R-:W-:Y:S01]  /*2300*/  FADD.FTZ R34, -R25, R34 ;  /* 0x0000002219227221 */ /* 0x000fe20000010100 */
[----:B------:R-:W-:Y:S01]  /*2310*/  HADD2.F32 R18, -RZ, R24.H0_H0 ;  /* 0x20000018ff127230 */ /* 0x000fe20000004100 */
[----:B------:R-:W-:Y:S01]  /*2320*/  SHF.R.U32.HI R25, RZ, 0x10, R49 ;  /* 0x00000010ff197819 */ /* 0x000fe20000011631 */
[----:B------:R-:W1:Y:S01]  /*2330*/  MUFU.RCP R202, R166 ;  /* 0x000000a600ca7308 */ /* 0x000e620000001000 */
[----:B------:R-:W-:Y:S01]  /*2340*/  HADD2.F32 R24, -RZ, R5.H0_H0 ;  /* 0x20000005ff187230 */ /* 0x000fe20000004100 */
[----:B------:R-:W-:Y:S01]  /*2350*/  SHF.R.U64 R173, R2, 0x10, R3 ;  /* 0x0000001002ad7819 */ /* 0x000fe20000001203 */
[----:B------:R-:W-:Y:S01]  /*2360*/  FADD.FTZ R2, -R61, R6 ;  /* 0x000000063d027221 */ /* 0x000fe20000010100 */
[----:B------:R-:W-:Y:S01]  /*2370*/  FADD.FTZ R7, -R18, R7 ;  /* 0x0000000712077221 */ /* 0x000fe20000010100 */
[----:B------:R-:W-:-:S02]  /*2380*/  HADD2.F32 R61, -RZ, R49.H0_H0 ;  /* 0x20000031ff3d7230 */ /* 0x000fc40000004100 */
[----:B------:R-:W-:Y:S01]  /*2390*/  FADD.FTZ R9, -R24, R9 ;  /* 0x0000000918097221 */ /* 0x000fe20000010100 */
[----:B------:R-:W-:Y:S01]  /*23a0*/  HADD2.F32 R217, -RZ, R46.H0_H0 ;  /* 0x2000002effd97230 */ /* 0x000fe20000004100 */
[----:B------:R-:W2:Y:S01]  /*23b0*/  MUFU.RCP R198, R161 ;  /* 0x000000a100c67308 */ /* 0x000ea20000001000 */
[----:B------:R-:W-:Y:S01]  /*23c0*/  HADD2.F32 R18, -RZ, R25.H0_H0 ;  /* 0x20000019ff127230 */ /* 0x000fe20000004100 */
[--C-:B------:R-:W-:Y:S01]  /*23d0*/  SHF.R.U64 R25, R46, 0x10, R47.reuse ;  /* 0x000000102e197819 */ /* 0x100fe2000000122f */
[----:B------:R-:W-:Y:S01]  /*23e0*/  HADD2.F32 R183, -RZ, R142.H1_H1 ;  /* 0x3000008effb77230 */ /* 0x000fe20000004100 */
[----:B------:R-:W-:Y:S01]  /*23f0*/  SHF.R.U32.HI R24, RZ, 0x10, R47 ;  /* 0x00000010ff187819 */ /* 0x000fe2000001162f */
[----:B------:R-:W-:Y:S01]  /*2400*/  HADD2.F32 R176, -RZ, R134.H0_H0 ;  /* 0x20000086ffb07230 */ /* 0x000fe20000004100 */
[--C-:B------:R-:W-:Y:S01]  /*2410*/  SHF.R.U64 R58, R58, 0x10, R59.reuse ;  /* 0x000000103a3a7819 */ /* 0x100fe2000000123b */
[----:B------:R-:W-:Y:S01]  /*2420*/  HADD2.F32 R189, -RZ, R144.H1_H1 ;  /* 0x30000090ffbd7230 */ /* 0x000fe20000004100 */
[----:B------:R-:W-:Y:S01]  /*2430*/  SHF.R.U32.HI R180, RZ, 0x10, R59 ;  /* 0x00000010ffb47819 */ /* 0x000fe2000001163b */
[----:B------:R-:W-:Y:S01]  /*2440*/  FADD.FTZ R8, -R61, R10 ;  /* 0x0000000a3d087221 */ /* 0x000fe20000010100 */
[----:B------:R-:W3:Y:S01]  /*2450*/  MUFU.RCP R59, R183 ;  /* 0x000000b7003b7308 */ /* 0x000ee20000001000 */
[----:B------:R-:W-:Y:S01]  /*2460*/  FADD.FTZ R217, -R217, R12 ;  /* 0x0000000cd9d97221 */ /* 0x000fe20000010100 */
[----:B------:R-:W-:Y:S01]  /*2470*/  FADD.FTZ R11, -R18, R11 ;  /* 0x0000000b120b7221 */ /* 0x000fe20000010100 */
[----:B------:R-:W-:-:S02]  /*2480*/  HADD2.F32 R165, -RZ, R140.H0_H0 ;  /* 0x2000008cffa57230 */ /* 0x000fc40000004100 */
[----:B0-----:R-:W-:Y:S01]  /*2490*/  FMUL.FTZ R5, R8, R201 ;  /* 0x000000c908057220 */ /* 0x001fe20000410000 */
[----:B------:R-:W-:Y:S01]  /*24a0*/  HADD2.F32 R18, -RZ, R25.H0_H0 ;  /* 0x20000019ff127230 */ /* 0x000fe20000004100 */
[----:B------:R-:W-:Y:S01]  /*24b0*/  SHF.R.U64 R25, R44, 0x10, R45 ;  /* 0x000000102c197819 */ /* 0x000fe2000000122d */
[----:B------:R-:W-:Y:S01]  /*24c0*/  HADD2.F32 R24, -RZ, R24.H0_H0 ;  /* 0x20000018ff187230 */ /* 0x000fe20000004100 */
[----:B------:R-:W0:Y:S01]  /*24d0*/  MUFU.RCP R0, R176 ;  /* 0x000000b000007308 */ /* 0x000e220000001000 */
[----:B------:R-:W-:Y:S02]  /*24e0*/  HADD2.F32 R160, -RZ, R136.H0_H0 ;  /* 0x20000088ffa07230 */ /* 0x000fe40000004100 */
[----:B-1----:R-:W-:Y:S01]  /*24f0*/  FMUL.FTZ R8, R217, R202 ;  /* 0x000000cad9087220 */ /* 0x002fe20000410000 */
[----:B------:R-:W-:Y:S02]  /*2500*/  HADD2.F32 R162, -RZ, R134.H1_H1 ;  /* 0x30000086ffa27230 */ /* 0x000fe40000004100 */
[----:B------:R-:W-:Y:S01]  /*2510*/  FADD.FTZ R217, -R18, R13 ;  /* 0x0000000d12d97221 */ /* 0x000fe20000010100 */
[----:B------:R-:W-:-:S02]  /*2520*/  HADD2.F32 R169, -RZ, R140.H1_H1 ;  /* 0x3000008cffa97230 */ /* 0x000fc40000004100 */
[----:B--2---:R-:W-:Y:S01]  /*2530*/  FMUL.FTZ R13, R215, R198 ;  /* 0x000000c6d70d7220 */ /* 0x004fe20000410000 */
[----:B------:R-:W-:Y:S01]  /*2540*/  HADD2.F32 R188, -RZ, R145.H0_H0 ;  /* 0x20000091ffbc7230 */ /* 0x000fe20000004100 */
[----:B------:R-:W1:Y:S01]  /*2550*/  MUFU.RCP R12, R189 ;  /* 0x000000bd000c7308 */ /* 0x000e620000001000 */
[----:B------:R-:W-:Y:S02]  /*2560*/  HADD2.F32 R159, -RZ, R135.H1_H1 ;  /* 0x30000087ff9f7230 */ /* 0x000fe40000004100 */
[----:B------:R-:W-:Y:S01]  /*2570*/  FADD.FTZ R215, -R24, R15 ;  /* 0x0000000f18d77221 */ /* 0x000fe20000010100 */
[----:B------:R-:W-:Y:S01]  /*2580*/  HADD2.F32 R18, -RZ, R25.H0_H0 ;  /* 0x20000019ff127230 */ /* 0x000fe20000004100 */
[----:B------:R-:W-:Y:S01]  /*2590*/  SHF.R.U32.HI R24, RZ, 0x10, R45 ;  /* 0x00000010ff187819 */ /* 0x000fe2000001162d */
[----:B------:R-:W-:Y:S01]  /*25a0*/  HADD2.F32 R205, -RZ, R41.H0_H0 ;  /* 0x20000029ffcd7230 */ /* 0x000fe20000004100 */
[----:B------:R-:W-:Y:S01]  /*25b0*/  SHF.R.U64 R64, R64, 0x10, R65 ;  /* 0x0000001040407819 */ /* 0x000fe20000001241 */
[----:B------:R-:W-:Y:S01]  /*25c0*/  HADD2.F32 R172, -RZ, R141.H0_H0 ;  /* 0x2000008dffac7230 */ /* 0x000fe20000004100 */
[----:B------:R-:W2:Y:S01]  /*25d0*/  MUFU.RCP R157, R165 ;  /* 0x000000a5009d7308 */ /* 0x000ea20000001000 */
[----:B------:R-:W-:-:S02]  /*25e0*/  HADD2.F32 R16, -RZ, R150.H1_H1 ;  /* 0x30000096ff107230 */ /* 0x000fc40000004100 */
[----:B------:R-:W-:Y:S01]  /*25f0*/  FADD.FTZ R17, -R18, R17 ;  /* 0x0000001112117221 */ /* 0x000fe20000010100 */
[----:B------:R-:W-:Y:S02]  /*2600*/  HADD2.F32 R210, -RZ, R152.H0_H0 ;  /* 0x20000098ffd27230 */ /* 0x000fe40000004100 */
[----:B------:R-:W-:Y:S01]  /*2610*/  FADD.FTZ R205, -R205, R26 ;  /* 0x0000001acdcd7221 */ /* 0x000fe20000010100 */
[----:B------:R-:W-:Y:S01]  /*2620*/  HADD2.F32 R191, -RZ, R145.H1_H1 ;  /* 0x30000091ffbf7230 */ /* 0x000fe20000004100 */
[----:B------:R-:W-:Y:S01]  /*2630*/  SHF.R.U32.HI R185, RZ, 0x10, R65 ;  /* 0x00000010ffb97819 */ /* 0x000fe20000011641 */
[----:B------:R-:W-:Y:S01]  /*2640*/  HADD2.F32 R18, -RZ, R24.H0_H0 ;  /* 0x20000018ff127230 */ /* 0x000fe20000004100 */
[----:B------:R-:W4:Y:S01]  /*2650*/  MUFU.RCP R203, R160 ;  /* 0x000000a000cb7308 */ /* 0x000f220000001000 */
[----:B------:R-:W-:Y:S02]  /*2660*/  HADD2.F32 R164, -RZ, R137.H0_H0 ;  /* 0x20000089ffa47230 */ /* 0x000fe40000004100 */
[----:B------:R-:W-:Y:S01]  /*2670*/  FADD.FTZ R65, -R16, R27 ;  /* 0x0000001b10417221 */ /* 0x000fe20000010100 */
[----:B------:R-:W-:-:S02]  /*2680*/  HADD2.F32 R192, -RZ, R147.H0_H0 ;  /* 0x20000093ffc07230 */ /* 0x000fc40000004100 */
[----:B------:R-:W-:Y:S01]  /*2690*/  FADD.FTZ R210, -R210, R33 ;  /* 0x00000021d2d27221 */ /* 0x000fe20000010100 */
[--C-:B------:R-:W-:Y:S02]  /*26a0*/  HADD2.F32 R208, -RZ, R143.reuse.H0_H0 ;  /* 0x2000008fffd07230 */ /* 0x100fe40000004100 */
[----:B---3--:R-:W-:Y:S01]  /*26b0*/  FMUL.FTZ R33, R22, R59 ;  /* 0x0000003b16217220 */ /* 0x008fe20000410000 */
[----:B------:R-:W-:Y:S01]  /*26c0*/  HADD2.F32 R212, -RZ, R143.H1_H1 ;  /* 0x3000008fffd47230 */ /* 0x000fe20000004100 */
[----:B------:R-:W3:Y:S01]  /*26d0*/  MUFU.RCP R199, R162 ;  /* 0x000000a200c77308 */ /* 0x000ee20000001000 */
[----:B------:R-:W-:Y:S02]  /*26e0*/  HADD2.F32 R179, -RZ, R142.H0_H0 ;  /* 0x2000008effb37230 */ /* 0x000fe40000004100 */
[----:B0-----:R-:W-:Y:S01]  /*26f0*/  FMUL.FTZ R0, R197, R0 ;  /* 0x00000000c5007220 */ /* 0x001fe20000410000 */
[----:B------:R-:W-:Y:S02]  /*2700*/  HADD2.F32 R187, -RZ, R144.H0_H0 ;  /* 0x20000090ffbb7230 */ /* 0x000fe40000004100 */
[----:B------:R-:W-:Y:S01]  /*2710*/  FADD.FTZ R19, -R18, R19 ;  /* 0x0000001312137221 */ /* 0x000fe20000010100 */
[----:B------:R-:W-:-:S02]  /*2720*/  HADD2.F32 R16, -RZ, R151.H0_H0 ;  /* 0x20000097ff107230 */ /* 0x000fc40000004100 */
[----:B-1----:R-:W-:Y:S01]  /*2730*/  FMUL.FTZ R59, R205, R12 ;  /* 0x0000000ccd3b7220 */ /* 0x002fe20000410000 */
[----:B------:R-:W-:Y:S01]  /*2740*/  HADD2.F32 R158, -RZ, R135.H0_H0 ;  /* 0x20000087ff9e7230 */ /* 0x000fe20000004100 */
[----:B------:R-:W0:Y:S01]  /*2750*/  MUFU.RCP R194, R169 ;  /* 0x000000a900c27308 */ /* 0x000e220000001000 */
[--C-:B------:R-:W-:Y:S01]  /*2760*/  SHF.R.U64 R54, R54, 0x10, R55.reuse ;  /* 0x0000001036367819 */ /* 0x100fe20000001237 */
[----:B------:R-:W-:Y:S01]  /*2770*/  HADD2.F32 R197, -RZ, R147.H1_H1 ;  /* 0x30000093ffc57230 */ /* 0x000fe20000004100 */
[----:B------:R-:W-:Y:S01]  /*2780*/  SHF.R.U32.HI R177, RZ, 0x10, R55 ;  /* 0x00000010ffb17819 */ /* 0x000fe20000011637 */
[----:B------:R-:W-:Y:S02]  /*2790*/  HADD2.F32 R27, -RZ, R36.H0_H0 ;  /* 0x20000024ff1b7230 */ /* 0x000fe40000004100 */
[----:B------:R-:W-:Y:S01]  /*27a0*/  FADD.FTZ R16, -R16, R29 ;  /* 0x0000001d10107221 */ /* 0x000fe20000010100 */
[----:B--2---:R-:W-:Y:S01]  /*27b0*/  FMUL.FTZ R25, R204, R157 ;  /* 0x0000009dcc197220 */ /* 0x004fe20000410000 */
[----:B------:R-:W-:Y:S01]  /*27c0*/  HADD2.F32 R204, -RZ, R149.H1_H1 ;  /* 0x30000095ffcc7230 */ /* 0x000fe20000004100 */
[----:B------:R-:W1:Y:S01]  /*27d0*/  MUFU.RCP R10, R188 ;  /* 0x000000bc000a7308 */ /* 0x000e620000001000 */
[--C-:B------:R-:W-:Y:S01]  /*27e0*/  SHF.R.U64 R29, R42, 0x10, R43.reuse ;  /* 0x000000102a1d7819 */ /* 0x100fe2000000122b */
[----:B----4-:R-:W-:Y:S01]  /*27f0*/  FMUL.FTZ R4, R4, R203 ;  /* 0x000000cb04047220 */ /* 0x010fe20000410000 */
[----:B------:R-:W-:Y:S01]  /*2800*/  SHF.R.U32.HI R26, RZ, 0x10, R43 ;  /* 0x00000010ff1a7819 */ /* 0x000fe2000001162b */
[----:B------:R-:W-:Y:S01]  /*2810*/  FADD.FTZ R32, -R27, R32 ;  /* 0x000000201b207221 */ /* 0x000fe20000010100 */
[----:B---3--:R-:W-:Y:S01]  /*2820*/  FMUL.FTZ R2, R2, R199 ;  /* 0x000000c702027220 */ /* 0x008fe20000410000 */
[--C-:B------:R-:W-:Y:S01]  /*2830*/  HADD2.F32 R203, -RZ, R148.reuse.H1_H1 ;  /* 0x30000094ffcb7230 */ /* 0x100fe20000004100 */
[--C-:B------:R-:W-:Y:S01]  /*2840*/  SHF.R.U64 R52, R52, 0x10, R53.reuse ;  /* 0x0000001034347819 */ /* 0x100fe20000001235 */
[----:B------:R-:W2:Y:S01]  /*2850*/  MUFU.RCP R190, R159 ;  /* 0x0000009f00be7308 */ /* 0x000ea20000001000 */
[----:B------:R-:W-:Y:S01]  /*2860*/  HADD2.F32 R167, -RZ, R137.H1_H1 ;  /* 0x30000089ffa77230 */ /* 0x000fe20000004100 */
[----:B------:R-:W-:Y:S01]  /*2870*/  SHF.R.U32.HI R175, RZ, 0x10, R53 ;  /* 0x00000010ffaf7819 */ /* 0x000fe20000011635 */
[----:B------:R-:W-:-:S02]  /*2880*/  HADD2.F32 R199, -RZ, R148.H0_H0 ;  /* 0x20000094ffc77230 */ /* 0x000fc40000004100 */
[----:B0-----:R-:W-:Y:S01]  /*2890*/  FMUL.FTZ R27, R211, R194 ;  /* 0x000000c2d31b7220 */ /* 0x001fe20000410000 */
[----:B------:R-:W-:Y:S01]  /*28a0*/  HADD2.F32 R53, -RZ, R141.H1_H1 ;  /* 0x3000008dff357230 */ /* 0x000fe20000004100 */
[----:B------:R-:W-:Y:S01]  /*28b0*/  SHF.R.U32.HI R3, RZ, 0x10, R3 ;  /* 0x00000010ff037819 */ /* 0x000fe20000011603 */
[----:B------:R-:W-:Y:S01]  /*28c0*/  HADD2.F32 R24, -RZ, R29.H0_H0 ;  /* 0x2000001dff187230 */ /* 0x000fe20000004100 */
[----:B------:R-:W0:Y:S01]  /*28d0*/  MUFU.RCP R178, R172 ;  /* 0x000000ac00b27308 */ /* 0x000e220000001000 */
[----:B------:R-:W-:Y:S02]  /*28e0*/  HADD2.F32 R26, -RZ, R26.H0_H0 ;  /* 0x2000001aff1a7230 */ /* 0x000fe40000004100 */
[----:B-1----:R-:W-:Y:S01]  /*28f0*/  FMUL.FTZ R194, R63, R10 ;  /* 0x0000000a3fc27220 */ /* 0x002fe20000410000 */
[----:B------:R-:W-:Y:S01]  /*2900*/  HADD2.F32 R61, -RZ, R42.H0_H0 ;  /* 0x2000002aff3d7230 */ /* 0x000fe20000004100 */
[----:B------:R-:W-:Y:S01]  /*2910*/  SHF.R.U64 R56, R56, 0x10, R57 ;  /* 0x0000001038387819 */ /* 0x000fe20000001239 */
[----:B------:R-:W-:-:S02]  /*2920*/  HADD2.F32 R171, -RZ, R139.H1_H1 ;  /* 0x3000008bffab7230 */ /* 0x000fc40000004100 */
[----:B------:R-:W-:Y:S01]  /*2930*/  FADD.FTZ R21, -R24, R21 ;  /* 0x0000001518157221 */ /* 0x000fe20000010100 */
[----:B------:R-:W-:Y:S01]  /*2940*/  FADD.FTZ R23, -R26, R23 ;  /* 0x000000171a177221 */ /* 0x000fe20000010100 */
[----:B------:R-:W1:Y:S01]  /*2950*/  MUFU.RCP R14, R191 ;  /* 0x000000bf000e7308 */ /* 0x000e620000001000 */
[----:B------:R-:W-:Y:S01]  /*2960*/  FADD.FTZ R20, -R61, R20 ;  /* 0x000000143d147221 */ /* 0x000fe20000010100 */
[----:B--2---:R-:W-:Y:S01]  /*2970*/  FMUL.FTZ R10, R7, R190 ;  /* 0x000000be070a7220 */ /* 0x004fe20000410000 */
[----:B------:R-:W-:Y:S01]  /*2980*/  HADD2.F32 R7, -RZ, R156.H0_H0 ;  /* 0x2000009cff077230 */ /* 0x000fe20000004100 */
[----:B------:R-:W-:Y:S01]  /*2990*/  SHF.R.U32.HI R57, RZ, 0x10, R57 ;  /* 0x00000010ff397819 */ /* 0x000fe20000011639 */
[----:B------:R-:W-:Y:S02]  /*29a0*/  HADD2.F32 R211, -RZ, R3.H0_H0 ;  /* 0x20000003ffd37230 */ /* 0x000fe40000004100 */
[----:B------:R-:W-:Y:S01]  /*29b0*/  HADD2.F32 R168, -RZ, R139.H0_H0 ;  /* 0x2000008bffa87230 */ /* 0x000fe20000004100 */
[----:B------:R-:W2:Y:S01]  /*29c0*/  MUFU.RCP R186, R164 ;  /* 0x000000a400ba7308 */ /* 0x000ea20000001000 */
[----:B------:R-:W-:Y:S01]  /*29d0*/  FMUL.FTZ R3, R176, R7 ;  /* 0x00000007b0037220 */ /* 0x000fe20000410000 */
[----:B0-----:R-:W-:Y:S01]  /*29e0*/  FMUL.FTZ R178, R17, R178 ;  /* 0x000000b211b27220 */ /* 0x001fe20000410000 */
[----:B------:R-:W-:-:S02]  /*29f0*/  HADD2.F32 R17, -RZ, R173.H0_H0 ;  /* 0x200000adff117230 */ /* 0x000fc40000004100 */
[----:B------:R-:W-:Y:S01]  /*2a00*/  FMUL.FTZ R233, R159, R211 ;  /* 0x000000d39fe97220 */ /* 0x000fe20000410000 */
[----:B------:R-:W-:Y:S02]  /*2a10*/  HADD2.F32 R22, -RZ, R156.H1_H1 ;  /* 0x3000009cff167230 */ /* 0x000fe40000004100 */
[----:B------:R-:W-:Y:S01]  /*2a20*/  FMUL.FTZ R241, R7, R0 ;  /* 0x0000000007f17220 */ /* 0x000fe20000410000 */
[----:B------:R-:W-:Y:S01]  /*2a30*/  HADD2.F32 R195, -RZ, R146.H1_H1 ;  /* 0x30000092ffc37230 */ /* 0x000fe20000004100 */
[----:B------:R-:W0:Y:S01]  /*2a40*/  MUFU.RCP R213, R192 ;  /* 0x000000c000d57308 */ /* 0x000e220000001000 */
[----:B------:R-:W-:Y:S02]  /*2a50*/  HADD2.F32 R61, -RZ, R38.H0_H0 ;  /* 0x20000026ff3d7230 */ /* 0x000fe40000004100 */
[----:B-1----:R-:W-:Y:S01]  /*2a60*/  FMUL.FTZ R198, R65, R14 ;  /* 0x0000000e41c67220 */ /* 0x002fe20000410000 */
[----:B------:R-:W-:Y:S02]  /*2a70*/  HADD2.F32 R193, -RZ, R146.H0_H0 ;  /* 0x20000092ffc17230 */ /* 0x000fe40000004100 */
[----:B------:R-:W-:-:S02]  /*2a80*/  HADD2.F32 R24, -RZ, R216.H0_H0 ;  /* 0x200000d8ff187230 */ /* 0x000fc40000004100 */
[----:B------:R-:W-:Y:S01]  /*2a90*/  FADD.FTZ R28, -R61, R28 ;  /* 0x0000001c3d1c7221 */ /* 0x000fe20000010100 */
[----:B------:R-:W-:Y:S01]  /*2aa0*/  HADD2.F32 R225, -RZ, R185.H0_H0 ;  /* 0x200000b9ffe17230 */ /* 0x000fe20000004100 */
[----:B------:R-:W1:Y:S01]  /*2ab0*/  MUFU.RCP R18, R208 ;  /* 0x000000d000127308 */ /* 0x000e620000001000 */
[----:B------:R-:W-:Y:S02]  /*2ac0*/  HADD2.F32 R26, -RZ, R216.H1_H1 ;  /* 0x300000d8ff1a7230 */ /* 0x000fe40000004100 */
[----:B--2---:R-:W-:Y:S01]  /*2ad0*/  FMUL.FTZ R14, R9, R186 ;  /* 0x000000ba090e7220 */ /* 0x004fe20000410000 */
[--C-:B------:R-:W-:Y:S02]  /*2ae0*/  HADD2.F32 R9, -RZ, R155.reuse.H1_H1 ;  /* 0x3000009bff097230 */ /* 0x100fe40000004100 */
[----:B------:R-:W-:Y:S02]  /*2af0*/  HADD2.F32 R155, -RZ, R155.H0_H0 ;  /* 0x2000009bff9b7230 */ /* 0x000fe40000004100 */
[----:B------:R-:W-:Y:S01]  /*2b00*/  HADD2.F32 R201, -RZ, R149.H0_H0 ;  /* 0x20000095ffc97230 */ /* 0x000fe20000004100 */
[----:B------:R-:W2:Y:S01]  /*2b10*/  MUFU.RCP R12, R212 ;  /* 0x000000d4000c7308 */ /* 0x000ea20000001000 */
[----:B------:R-:W-:Y:S01]  /*2b20*/  FMUL.FTZ R227, R162, R9 ;  /* 0x00000009a2e37220 */ /* 0x000fe20000410000 */
[----:B0-----:R-:W-:Y:S01]  /*2b30*/  FMUL.FTZ R202, R16, R213 ;  /* 0x000000d510ca7220 */ /* 0x001fe20000410000 */
[----:B------:R-:W-:-:S02]  /*2b40*/  HADD2.F32 R16, -RZ, R67.H1_H1 ;  /* 0x30000043ff107230 */ /* 0x000fc40000004100 */
[----:B------:R-:W-:Y:S01]  /*2b50*/  FMUL.FTZ R229, R160, R155 ;  /* 0x0000009ba0e57220 */ /* 0x000fe20000410000 */
[----:B------:R-:W-:Y:S02]  /*2b60*/  HADD2.F32 R213, -RZ, R177.H0_H0 ;  /* 0x200000b1ffd57230 */ /* 0x000fe40000004100 */
[----:B------:R-:W-:Y:S01]  /*2b70*/  FMUL.FTZ R160, R189, R26 ;  /* 0x0000001abda07220 */ /* 0x000fe20000410000 */
[----:B------:R-:W-:Y:S01]  /*2b80*/  FMUL.FTZ R239, R9, R2 ;  /* 0x0000000209ef7220 */ /* 0x000fe20000410000 */
[----:B------:R-:W0:Y:S01]  /*2b90*/  MUFU.RCP R55, R179 ;  /* 0x000000b300377308 */ /* 0x000e220000001000 */
[----:B------:R-:W-:Y:S01]  /*2ba0*/  FMUL.FTZ R237, R155, R4 ;  /* 0x000000049bed7220 */ /* 0x000fe20000410000 */
[----:B-1----:R-:W-:Y:S01]  /*2bb0*/  FMUL.FTZ R186, R21, R18 ;  /* 0x0000001215ba7220 */ /* 0x002fe20000410000 */
[----:B------:R-:W-:Y:S02]  /*2bc0*/  HADD2.F32 R18, -RZ, R67.H0_H0 ;  /* 0x20000043ff127230 */ /* 0x000fe40000004100 */
[----:B------:R-:W-:Y:S01]  /*2bd0*/  FMUL.FTZ R67, R158, R17 ;  /* 0x000000119e437220 */ /* 0x000fe20000410000 */
[----:B------:R-:W-:-:S02]  /*2be0*/  HADD2.F32 R21, -RZ, R54.H0_H0 ;  /* 0x20000036ff157230 */ /* 0x000fc40000004100 */
[----:B------:R-:W-:Y:S01]  /*2bf0*/  FFMA.FTZ R54, R3, R0, RZ ;  /* 0x0000000003367223 */ /* 0x000fe200000100ff */
[----:B------:R-:W-:Y:S01]  /*2c00*/  FMUL.FTZ R205, R16, R13 ;  /* 0x0000000d10cd7220 */ /* 0x000fe20000410000 */
[----:B------:R-:W1:Y:S01]  /*2c10*/  MUFU.RCP R6, R187 ;  /* 0x000000bb00067308 */ /* 0x000e620000001000 */
[----:B--2---:R-:W-:Y:S01]  /*2c20*/  FMUL.FTZ R190, R23, R12 ;  /* 0x0000000c17be7220 */ /* 0x004fe20000410000 */
[----:B------:R-:W-:Y:S02]  /*2c30*/  HADD2.F32 R23, -RZ, R56.H0_H0 ;  /* 0x20000038ff177230 */ /* 0x000fe40000004100 */
[----:B------:R-:W-:Y:S01]  /*2c40*/  FADD.FTZ R56, RZ, R3 ;  /* 0x00000003ff387221 */ /* 0x000fe20000010000 */
[----:B------:R-:W-:-:S03]  /*2c50*/  HADD2.F32 R12, -RZ, R154.H1_H1 ;  /* 0x3000009aff0c7230 */ /* 0x000fc60000004100 */
[----:B------:R2:W3:Y:S01]  /*2c60*/  MUFU.RCP R196, R158 ;  /* 0x0000009e00c47308 */ /* 0x0004e20000001000 */
[----:B------:R-:W-:Y:S01]  /*2c70*/  FMUL.FTZ R173, R172, R23 ;  /* 0x00000017acad7220 */ /* 0x000fe20000410000 */
[----:B0-----:R-:W-:Y:S01]  /*2c80*/  FMUL.FTZ R29, R20, R55 ;  /* 0x00000037141d7220 */ /* 0x001fe20000410000 */
[--C-:B------:R-:W-:Y:S02]  /*2c90*/  HADD2.F32 R20, -RZ, R66.reuse.H1_H1 ;  /* 0x30000042ff147230 */ /* 0x100fe40000004100 */
[----:B------:R-:W-:Y:S01]  /*2ca0*/  FMUL.FTZ R235, R12, R5 ;  /* 0x000000050ceb7220 */ /* 0x000fe20000410000 */
[----:B------:R-:W-:Y:S02]  /*2cb0*/  HADD2.F32 R66, -RZ, R66.H0_H0 ;  /* 0x20000042ff427230 */ /* 0x000fe40000004100 */
[----:B------:R-:W0:Y:S01]  /*2cc0*/  MUFU.RCP R206, R197 ;  /* 0x000000c500ce7308 */ /* 0x000e220000001000 */
[----:B--2---:R-:W-:Y:S01]  /*2cd0*/  FMUL.FTZ R158, R187, R24 ;  /* 0x00000018bb9e7220 */ /* 0x004fe20000410000 */
[----:B-1----:R-:W-:-:S04]  /*2ce0*/  FMUL.FTZ R55, R207, R6 ;  /* 0x00000006cf377220 */ /* 0x002fc80000410000 */
[----:B------:R-:W-:Y:S02]  /*2cf0*/  FMUL.FTZ R187, R24, R55 ;  /* 0x0000003718bb7220 */ /* 0x000fe40000410000 */
[----:B------:R1:W2:Y:S01]  /*2d00*/  MUFU.RCP R214, R204 ;  /* 0x000000cc00d67308 */ /* 0x0002a20000001000 */
[----:B---3--:R-:W-:Y:S01]  /*2d10*/  FMUL.FTZ R6, R209, R196 ;  /* 0x000000c4d1067220 */ /* 0x008fe20000410000 */
[----:B------:R-:W-:-:S03]  /*2d20*/  FMUL.FTZ R209, R204, R225 ;  /* 0x000000e1ccd17220 */ /* 0x000fc60000410000 */
[----:B------:R-:W-:-:S03]  /*2d30*/  FMUL.FTZ R222, R17, R6 ;  /* 0x0000000611de7220 */ /* 0x000fc60000410000 */
[----:B------:R-:W3:Y:S01]  /*2d40*/  MUFU.RCP R15, R203 ;  /* 0x000000cb000f7308 */ /* 0x000ee20000001000 */
[----:B-1----:R-:W-:Y:S01]  /*2d50*/  FMUL.FTZ R204, R23, R178 ;  /* 0x000000b217cc7220 */ /* 0x002fe20000410000 */
[----:B0-----:R-:W-:Y:S01]  /*2d60*/  FMUL.FTZ R206, R31, R206 ;  /* 0x000000ce1fce7220 */ /* 0x001fe20000410000 */
[----:B------:R-:W-:Y:S02]  /*2d70*/  HADD2.F32 R31, -RZ, R58.H0_H0 ;  /* 0x2000003aff1f7230 */ /* 0x000fe40000004100 */
[----:B------:R-:W-:Y:S01]  /*2d80*/  FADD.FTZ R58, R56, R67 ;  /* 0x00000043383a7221 */ /* 0x000fe20000010000 */
[----:B------:R-:W-:Y:S01]  /*2d90*/  FFMA.FTZ R56, R67, R6, R54 ;  /* 0x0000000643387223 */ /* 0x000fe20000010036 */
[----:B------:R-:W-:Y:S01]  /*2da0*/  FMUL.FTZ R54, R163, R12 ;  /* 0x0000000ca3367220 */ /* 0x000fe20000410000 */
[----:B------:R-:W0:Y:S01]  /*2db0*/  MUFU.RCP R182, R167 ;  /* 0x000000a700b67308 */ /* 0x000e220000001000 */
[----:B--2---:R-:W-:Y:S01]  /*2dc0*/  FMUL.FTZ R214, R35, R214 ;  /* 0x000000d623d67220 */ /* 0x004fe20000410000 */
[----:B------:R-:W-:-:S02]  /*2dd0*/  HADD2.F32 R35, -RZ, R60.H0_H0 ;  /* 0x2000003cff237230 */ /* 0x000fc40000004100 */
[----:B------:R-:W-:Y:S01]  /*2de0*/  FADD.FTZ R60, R58, R227 ;  /* 0x000000e33a3c7221 */ /* 0x000fe20000010000 */
[----:B------:R-:W-:Y:S01]  /*2df0*/  FFMA.FTZ R58, R227, R2, R56 ;  /* 0x00000002e33a7223 */ /* 0x000fe20000010038 */
[----:B------:R-:W-:Y:S02]  /*2e00*/  FMUL.FTZ R56, R161, R16 ;  /* 0x00000010a1387220 */ /* 0x000fe40000410000 */
[----:B------:R-:W1:Y:S01]  /*2e10*/  MUFU.RCP R221, R199 ;  /* 0x000000c700dd7308 */ /* 0x000e620000001000 */
[----:B------:R-:W-:Y:S01]  /*2e20*/  FMUL.FTZ R189, R188, R35 ;  /* 0x00000023bcbd7220 */ /* 0x000fe20000410000 */
[----:B---3--:R-:W-:Y:S01]  /*2e30*/  FMUL.FTZ R157, R34, R15 ;  /* 0x0000000f229d7220 */ /* 0x008fe20000410000 */
[----:B------:R-:W-:Y:S02]  /*2e40*/  HADD2.F32 R34, -RZ, R220.H1_H1 ;  /* 0x300000dcff227230 */ /* 0x000fe40000004100 */
[----:B------:R-:W-:-:S03]  /*2e50*/  FMUL.FTZ R188, R35, R194 ;  /* 0x000000c223bc7220 */ /* 0x000fc60000410000 */
[----:B------:R-:W2:Y:S01]  /*2e60*/  MUFU.RCP R200, R53 ;  /* 0x0000003500c87308 */ /* 0x000ea20000001000 */
[----:B0-----:R-:W-:Y:S01]  /*2e70*/  FMUL.FTZ R15, R11, R182 ;  /* 0x000000b60b0f7220 */ /* 0x001fe20000410000 */
[----:B------:R-:W-:-:S06]  /*2e80*/  HADD2.F32 R11, -RZ, R154.H0_H0 ;  /* 0x2000009aff0b7230 */ /* 0x000fcc0000004100 */
[----:B------:R-:W0:Y:S01]  /*2e90*/  MUFU.RCP R174, R171 ;  /* 0x000000ab00ae7308 */ /* 0x000e220000001000 */
[----:B------:R-:W-:Y:S01]  /*2ea0*/  FMUL.FTZ R231, R166, R11 ;  /* 0x0000000ba6e77220 */ /* 0x000fe20000410000 */
[----:B-1----:R-:W-:Y:S01]  /*2eb0*/  FMUL.FTZ R65, R32, R221 ;  /* 0x000000dd20417220 */ /* 0x002fe20000410000 */
[----:B------:R-:W-:Y:S02]  /*2ec0*/  HADD2.F32 R221, -RZ, R62.H0_H0 ;  /* 0x2000003effdd7230 */ /* 0x000fe40000004100 */
[----:B------:R-:W-:Y:S01]  /*2ed0*/  FADD.FTZ R62, R60, R233 ;  /* 0x000000e93c3e7221 */ /* 0x000fe20000010000 */
[----:B------:R-:W-:Y:S01]  /*2ee0*/  FFMA.FTZ R60, R233, R10, R58 ;  /* 0x0000000ae93c7223 */ /* 0x000fe2000001003a */
[----:B------:R-:W-:Y:S01]  /*2ef0*/  FMUL.FTZ R58, R165, R18 ;  /* 0x00000012a53a7220 */ /* 0x000fe20000410000 */
[----:B------:R-:W-:Y:S01]  /*2f00*/  FMUL.FTZ R165, R168, R21 ;  /* 0x00000015a8a57220 */ /* 0x000fe20000410000 */
[----:B------:R-:W1:Y:S01]  /*2f10*/  MUFU.RCP R170, R168 ;  /* 0x000000a800aa7308 */ /* 0x000e620000001000 */
[----:B------:R-:W-:Y:S01]  /*2f20*/  FADD.FTZ R154, R62, R229 ;  /* 0x000000e53e9a7221 */ /* 0x000fe20000010000 */
[----:B--2---:R-:W-:Y:S01]  /*2f30*/  FMUL.FTZ R182, R19, R200 ;  /* 0x000000c813b67220 */ /* 0x004fe20000410000 */
[----:B------:R-:W-:-:S02]  /*2f40*/  HADD2.F32 R19, -RZ, R52.H0_H0 ;  /* 0x20000034ff137230 */ /* 0x000fc40000004100 */
[----:B------:R-:W-:Y:S01]  /*2f50*/  FMUL.FTZ R62, R179, R66 ;  /* 0x00000042b33e7220 */ /* 0x000fe20000410000 */
[----:B------:R-:W-:Y:S02]  /*2f60*/  HADD2.F32 R52, -RZ, R175.H0_H0 ;  /* 0x200000afff347230 */ /* 0x000fe40000004100 */
[----:B------:R-:W-:Y:S01]  /*2f70*/  FMUL.FTZ R207, R11, R8 ;  /* 0x000000080bcf7220 */ /* 0x000fe20000410000 */
[----:B------:R-:W-:Y:S02]  /*2f80*/  HADD2.F32 R32, -RZ, R220.H0_H0 ;  /* 0x200000dcff207230 */ /* 0x000fe40000004100 */
[----:B------:R-:W-:Y:S01]  /*2f90*/  FMUL.FTZ R159, R164, R19 ;  /* 0x00000013a49f7220 */ /* 0x000fe20000410000 */
[----:B------:R-:W2:Y:S01]  /*2fa0*/  MUFU.RCP R219, R195 ;  /* 0x000000c300db7308 */ /* 0x000ea20000001000 */
[----:B0-----:R-:W-:Y:S01]  /*2fb0*/  FMUL.FTZ R174, R215, R174 ;  /* 0x000000aed7ae7220 */ /* 0x001fe20000410000 */
[----:B------:R-:W-:Y:S02]  /*2fc0*/  HADD2.F32 R215, -RZ, R57.H0_H0 ;  /* 0x20000039ffd77230 */ /* 0x000fe40000004100 */
[----:B------:R-:W-:Y:S01]  /*2fd0*/  FADD.FTZ R163, R154, R159 ;  /* 0x0000009f9aa37221 */ /* 0x000fe20000010000 */
[----:B------:R-:W-:-:S02]  /*2fe0*/  HADD2.F32 R57, -RZ, R64.H0_H0 ;  /* 0x20000040ff397230 */ /* 0x000fc40000004100 */
        /* <DEDUP_REMOVED lines=11> */
[----:B------:R-:W-:-:S02]  /*30a0*/  HADD2.F32 R217, -RZ, R180.H0_H0 ;  /* 0x200000b4ffd97230 */ /* 0x000fc40000004100 */
[----:B------:R-:W-:Y:S01]  /*30b0*/  FFMA.FTZ R154, R156, R15, R161 ;  /* 0x0000000f9c9a7223 */ /* 0x000fe200000100a1 */
[----:B--2---:R-:W-:Y:S01]  /*30c0*/  FMUL.FTZ R63, R30, R219 ;  /* 0x000000db1e3f7220 */ /* 0x004fe20000410000 */
[----:B------:R-:W-:Y:S01]  /*30d0*/  FADD.FTZ R163, R168, R165 ;  /* 0x000000a5a8a37221 */ /* 0x000fe20000010000 */
[----:B------:R-:W-:Y:S02]  /*30e0*/  HADD2.F32 R219, -RZ, R181.H0_H0 ;  /* 0x200000b5ffdb7230 */ /* 0x000fe40000004100 */
[----:B------:R-:W-:Y:S01]  /*30f0*/  FFMA.FTZ R154, R231, R8, R154 ;  /* 0x00000008e79a7223 */ /* 0x000fe2000001009a */
[----:B------:R-:W-:Y:S01]  /*3100*/  FMUL.FTZ R181, R208, R31 ;  /* 0x0000001fd0b57220 */ /* 0x000fe20000410000 */
[----:B------:R-:W-:Y:S01]  /*3110*/  FADD.FTZ R176, R163, R56 ;  /* 0x00000038a3b07221 */ /* 0x000fe20000010000 */
[----:B------:R-:W0:Y:S01]  /*3120*/  MUFU.RCP R61, R193 ;  /* 0x000000c1003d7308 */ /* 0x000e220000001000 */
[----:B------:R-:W-:Y:S01]  /*3130*/  FFMA.FTZ R161, R165, R170, R154 ;  /* 0x000000aaa5a17223 */ /* 0x000fe2000001009a */
[----:B------:R-:W-:Y:S01]  /*3140*/  FMUL.FTZ R64, R183, R22 ;  /* 0x00000016b7407220 */ /* 0x000fe20000410000 */
[----:B------:R-:W-:Y:S01]  /*3150*/  FADD.FTZ R163, R176, R169 ;  /* 0x000000a9b0a37221 */ /* 0x000fe20000010000 */
[----:B------:R-:W-:Y:S01]  /*3160*/  FMUL.FTZ R185, R212, R217 ;  /* 0x000000d9d4b97220 */ /* 0x000fe20000410000 */
[----:B------:R-:W-:Y:S01]  /*3170*/  FFMA.FTZ R168, R56, R13, R161 ;  /* 0x0000000d38a87223 */ /* 0x000fe200000100a1 */
[----:B------:R-:W-:Y:S01]  /*3180*/  FMUL.FTZ R191, R191, R219 ;  /* 0x000000dbbfbf7220 */ /* 0x000fe20000410000 */
[----:B------:R-:W-:Y:S01]  /*3190*/  FADD.FTZ R172, R163, R58 ;  /* 0x0000003aa3ac7221 */ /* 0x000fe20000010000 */
[----:B------:R1:W2:Y:S01]  /*31a0*/  MUFU.RCP R223, R201 ;  /* 0x000000c900df7308 */ /* 0x0002a20000001000 */
[----:B------:R-:W-:Y:S01]  /*31b0*/  FFMA.FTZ R161, R169, R174, R168 ;  /* 0x000000aea9a17223 */ /* 0x000fe200000100a8 */
[----:B------:R-:W-:-:S02]  /*31c0*/  HADD2.F32 R30, -RZ, R218.H1_H1 ;  /* 0x300000daff1e7230 */ /* 0x000fc40000004100 */
        /* <DEDUP_REMOVED lines=9> */
[----:B------:R-:W-:Y:S02]  /*3260*/  HADD2.F32 R28, -RZ, R218.H0_H0 ;  /* 0x200000daff1c7230 */ /* 0x000fe40000004100 */
[----:B------:R-:W-:Y:S01]  /*3270*/  FFMA.FTZ R168, R60, R27, R163 ;  /* 0x0000001b3ca87223 */ /* 0x000fe200000100a3 */
[----:B-1----:R-:W-:Y:S01]  /*3280*/  FMUL.FTZ R201, R201, R57 ;  /* 0x00000039c9c97220 */ /* 0x002fe20000410000 */
[----:B------:R-:W-:Y:S01]  /*3290*/  FADD.FTZ R172, R167, R62 ;  /* 0x0000003ea7ac7221 */ /* 0x000fe20000010000 */
[----:B------:R-:W-:Y:S01]  /*32a0*/  FMUL.FTZ R154, R203, R34 ;  /* 0x00000022cb9a7220 */ /* 0x000fe20000410000 */
[----:B------:R-:W-:Y:S01]  /*32b0*/  FFMA.FTZ R163, R53, R182, R168 ;  /* 0x000000b635a37223 */ /* 0x000fe200000100a8 */
[----:B------:R-:W-:Y:S01]  /*32c0*/  FMUL.FTZ R162, R193, R28 ;  /* 0x0000001cc1a27220 */ /* 0x000fe20000410000 */
[----:B------:R-:W-:Y:S01]  /*32d0*/  FADD.FTZ R167, R172, R181 ;  /* 0x000000b5aca77221 */ /* 0x000fe20000010000 */
[----:B--2---:R-:W-:Y:S01]  /*32e0*/  FMUL.FTZ R210, R210, R223 ;  /* 0x000000dfd2d27220 */ /* 0x004fe20000410000 */
[----:B------:R-:W-:Y:S01]  /*32f0*/  FFMA.FTZ R168, R62, R29, R163 ;  /* 0x0000001d3ea87223 */ /* 0x000fe200000100a3 */
[----:B------:R-:W-:-:S02]  /*3300*/  HADD2.F32 R223, -RZ, R184.H0_H0 ;  /* 0x200000b8ffdf7230 */ /* 0x000fc40000004100 */
        /* <DEDUP_REMOVED lines=42> */
[----:B------:R-:W-:-:S02]  /*35b0*/  FFMA.FTZ R163, R197, R206, R192 ;  /* 0x000000cec5a37223 */ /* 0x000fc400000100c0 */
[----:B------:R-:W-:Y:S01]  /*35c0*/  FADD.FTZ R167, R196, R201 ;  /* 0x000000c9c4a77221 */ /* 0x000fe20000010000 */
[----:B------:R-:W-:Y:S01]  /*35d0*/  FMUL.FTZ R196, R31, R186 ;  /* 0x000000ba1fc47220 */ /* 0x000fe20000410000 */
[----:B------:R-:W-:Y:S02]  /*35e0*/  FFMA.FTZ R192, R166, R65, R163 ;  /* 0x00000041a6c07223 */ /* 0x000fe400000100a3 */
[----:B------:R-:W-:Y:S02]  /*35f0*/  FADD.FTZ R226, R167, R154 ;  /* 0x0000009aa7e27221 */ /* 0x000fe40000010000 */
[----:B------:R-:W-:Y:S01]  /*3600*/  FFMA.FTZ R163, R201, R210, R192 ;  /* 0x000000d2c9a37223 */ /* 0x000fe200000100c0 */
[----:B------:R-:W-:Y:S01]  /*3610*/  FMUL.FTZ R192, R217, R190 ;  /* 0x000000bed9c07220 */ /* 0x000fe20000410000 */
[----:B------:R-:W-:Y:S02]  /*3620*/  FADD.FTZ R167, R226, R209 ;  /* 0x000000d1e2a77221 */ /* 0x000fe40000010000 */
[----:B------:R-:W-:-:S04]  /*3630*/  FFMA.FTZ R224, R154, R157, R163 ;  /* 0x0000009d9ae07223 */ /* 0x000fc800000100a3 */
[----:B------:R-:W-:-:S07]  /*3640*/  FFMA.FTZ R163, R209, R214, R224 ;  /* 0x000000d6d1a37223 */ /* 0x000fce00000100e0 */
.L_x_2735:
        /* <DEDUP_REMOVED lines=85> */
.L_x_2749:
[----:B-1----:R-:W-:Y:S01]  /*3ba0*/  FADD.FTZ R12, R9, R12 ;  /* 0x0000000c090c7221 */ /* 0x002fe20000010000 */
[----:B--2---:R-:W-:-:S03]  /*3bb0*/  FADD.FTZ R16, R11, R16 ;  /* 0x000000100b107221 */ /* 0x004fc60000010000 */
[----:B0-----:R-:W-:Y:S01]  /*3bc0*/  FMUL.FTZ R9, R12, 0.0009765625 ;  /* 0x3a8000000c097820 */ /* 0x001fe20000410000 */
[----:B------:R-:W-:-:S04]  /*3bd0*/  FMUL.FTZ R16, R16, 0.0009765625 ;  /* 0x3a80000010107820 */ /* 0x000fc80000410000 */
        /* <DEDUP_REMOVED lines=89> */
[C---:B------:R-:W-:Y:S01]  /*4170*/  FMUL.FTZ R11, R153.reuse, R190 ;  /* 0x000000be990b7220 */ /* 0x040fe20000410000 */
        /* <DEDUP_REMOVED lines=21> */
.L_x_2731:
        /* <DEDUP_REMOVED lines=32> */
.L_x_2730:
[----:B------:R-:W-:Y:S05]  /*44d0*/  BSYNC B0 ;  /* 0x0000000000007941 */ /* 0x000fea0003800000 */
.L_x_2729:
        /* <DEDUP_REMOVED lines=37> */
[----:B--2---:R-:W-:Y:S01]  /*4730*/  FADD.FTZ R3, RZ, R3 ;  /* 0x00000003ff037221 */ /* 0x004fe20000010000 */
[----:B---3--:R-:W-:Y:S02]  /*4740*/  FADD.FTZ R5, RZ, R5 ;  /* 0x00000005ff057221 */ /* 0x008fe40000010000 */
[----:B------:R-:W2:Y:S01]  /*4750*/  LDS R4, [R37+0x400] ;  /* 0x0004000025047984 */ /* 0x000ea20000000800 */
[----:B----4-:R-:W-:-:S03]  /*4760*/  FADD.FTZ R7, RZ, R7 ;  /* 0x00000007ff077221 */ /* 0x010fc60000010000 */
[----:B------:R-:W3:Y:S01]  /*4770*/  LDS R11, [R37+0x1400] ;  /* 0x00140000250b7984 */ /* 0x000ee20000000800 */
        /* <DEDUP_REMOVED lines=15> */
[----:B------:R-:W1:Y:S04]  /*4870*/  LDS R25, [R37+0x2c00] ;  /* 0x002c000025197984 */ /* 0x000e680000000800 */
[----:B------:R-:W1:Y:S01]  /*4880*/  LDS R24, [R37+0x2e00] ;  /* 0x002e000025187984 */ /* 0x000e620000000800 */
[----:B--2---:R-:W-:-:S03]  /*4890*/  FADD.FTZ R4, RZ, R4 ;  /* 0x00000004ff047221 */ /* 0x004fc60000010000 */
[----:B------:R-:W2:Y:S01]  /*48a0*/  LDS R13, [R37+0x3000] ;  /* 0x00300000250d7984 */ /* 0x000ea20000000800 */
[----:B---3--:R-:W-:-:S03]  /*48b0*/  FADD.FTZ R4, R4, R11 ;  /* 0x0000000b04047221 */ /* 0x008fc60000010000 */
        /* <DEDUP_REMOVED lines=16> */
[----:B------:R-:W-:Y:S01]  /*49c0*/  FADD.FTZ R9, R9, R24 ;  /* 0x0000001809097221 */ /* 0x000fe20000010000 */
[----:B--2---:R-:W-:Y:S01]  /*49d0*/  FADD.FTZ R13, R2, R13 ;  /* 0x0000000d020d7221 */ /* 0x004fe20000010000 */
[----:B---3--:R-:W-:-:S04]  /*49e0*/  FADD.FTZ R11, R3, R10 ;  /* 0x0000000a030b7221 */ /* 0x008fc80000010000 */
        /* <DEDUP_REMOVED lines=31> */
[----:B---3--:R-:W-:Y:S02]  /*4be0*/  FADD.FTZ R21, R21, R4 ;  /* 0x0000000415157221 */ /* 0x008fe40000010000 */
[----:B------:R-:W3:Y:S01]  /*4bf0*/  LDC.64 R4, c[0x0][0x3e0] ;  /* 0x0000f800ff047b82 */ /* 0x000ee20000000a00 */
        /* <DEDUP_REMOVED lines=15> */
[----:B------:R-:W-:Y:S01]  /*4cf0*/  FADD.FTZ R18, R18, R23 ;  /* 0x0000001712127221 */ /* 0x000fe20000010000 */
[----:B------:R-:W-:Y:S02]  /*4d00*/  LOP3.LUT R23, R38, UR4, RZ, 0xfc, !PT ;  /* 0x0000000426177c12 */ /* 0x000fe4000f8efcff */
[----:B------:R-:W0:Y:S01]  /*4d10*/  LDS R49, [R37+0x2a00] ;  /* 0x002a000025317984 */ /* 0x000e220000000800 */
[----:B-1----:R-:W-:Y:S02]  /*4d20*/  FADD.FTZ R20, R20, R25 ;  /* 0x0000001914147221 */ /* 0x002fe40000010000 */
[C---:B------:R-:W-:Y:S01]  /*4d30*/  IMAD.WIDE.U32 R2, R23.reuse, 0x4, R2 ;  /* 0x0000000417027825 */ /* 0x040fe200078e0002 */
[----:B------:R-:W1:Y:S03]  /*4d40*/  LDS R51, [R37+0x2c00] ;  /* 0x002c000025337984 */ /* 0x000e660000000800 */
[----:B--2---:R-:W-:Y:S01]  /*4d50*/  FADD.FTZ R10, R10, R29 ;  /* 0x0000001d0a0a7221 */ /* 0x004fe20000010000 */
[----:B---3--:R-:W-:Y:S01]  /*4d60*/  IMAD.WIDE.U32 R4, R23, 0x4, R4 ;  /* 0x0000000417047825 */ /* 0x008fe200078e0004 */
[----:B------:R-:W2:Y:S03]  /*4d70*/  LDS R53, [R37+0x2e00] ;  /* 0x002e000025357984 */ /* 0x000ea60000000800 */
[----:B------:R-:W-:Y:S01]  /*4d80*/  FADD.FTZ R0, R0, R31 ;  /* 0x0000001f00007221 */ /* 0x000fe20000010000 */
[----:B------:R-:W3:Y:S01]  /*4d90*/  LDS R55, [R37+0x3000] ;  /* 0x0030000025377984 */ /* 0x000ee20000000800 */
[----:B----4-:R-:W-:-:S03]  /*4da0*/  FADD.FTZ R6, R6, R33 ;  /* 0x0000002106067221 */ /* 0x010fc60000010000 */
        /* <DEDUP_REMOVED lines=13> */
[----:B------:R-:W-:Y:S01]  /*4e80*/  FADD.FTZ R6, R6, R49 ;  /* 0x0000003106067221 */ /* 0x000fe20000010000 */
[----:B-1----:R-:W-:Y:S01]  /*4e90*/  FADD.FTZ R12, R12, R51 ;  /* 0x000000330c0c7221 */ /* 0x002fe20000010000 */
[----:B--2---:R-:W-:Y:S01]  /*4ea0*/  FADD.FTZ R14, R14, R53 ;  /* 0x000000350e0e7221 */ /* 0x004fe20000010000 */
        /* <DEDUP_REMOVED lines=25> */
.L_x_2736:
        /* <DEDUP_REMOVED lines=8> */
.L_x_2739:
[----:B------:R-:W-:Y:S05]  /*50c0*/  BSYNC B2 ;  /* 0x0000000000027941 */ /* 0x000fea0003800000 */
.L_x_2738:
        /* <DEDUP_REMOVED lines=8> */
.L_x_2740:
[----:B------:R-:W-:-:S05]  /*5150*/  FADD.FTZ R12, R12, R167 ;  /* 0x000000a70c0c7221 */ /* 0x000fca0000010000 */
[----:B------:R-:W-:Y:S01]  /*5160*/  MOV R24, R12 ;  /* 0x0000000c00187202 */ /* 0x000fe20000000f00 */
[----:B------:R-:W-:Y:S01]  /*5170*/  HFMA2 R23, -RZ, RZ, 0, 1.1920928955078125e-07 ;  /* 0x00000002ff177431 */ /* 0x000fe200000001ff */
[----:B------:R-:W-:-:S07]  /*5180*/  MOV R16, R22 ;  /* 0x0000001600107202 */ /* 0x000fce0000000f00 */
[----:B------:R-:W-:Y:S05]  /*5190*/  WARPSYNC.COLLECTIVE R21, `(.L_x_2741) ;  /* 0x0000000015087348 */ /* 0x000fea0003c00000 */
[----:B------:R0:W1:Y:S02]  /*51a0*/  SHFL.BFLY P1, R22, R24, R23, R26 ;  /* 0x0c00001718167389 */ /* 0x000064000002001a */
[----:B01----:R-:W-:Y:S05]  /*51b0*/  ENDCOLLECTIVE ;  /* 0x000000000000791b */ /* 0x003fea0003800000 */
.L_x_2741:
[----:B------:R-:W-:-:S05]  /*51c0*/  FADD.FTZ R16, R16, R163 ;  /* 0x000000a310107221 */ /* 0x000fca0000010000 */
[----:B------:R-:W-:Y:S02]  /*51d0*/  MOV R24, R16 ;  /* 0x0000001000187202 */ /* 0x000fe40000000f00 */
[----:B------:R-:W-:-:S07]  /*51e0*/  MOV R9, R22 ;  /* 0x0000001600097202 */ /* 0x000fce0000000f00 */
[----:B------:R-:W-:Y:S05]  /*51f0*/  WARPSYNC.COLLECTIVE R21, `(.L_x_2742) ;  /* 0x0000000015087348 */ /* 0x000fea0003c00000 */
[----:B------:R0:W1:Y:S02]  /*5200*/  SHFL.BFLY P1, R22, R24, R23, R26 ;  /* 0x0c00001718167389 */ /* 0x000064000002001a */
[----:B01----:R-:W-:Y:S05]  /*5210*/  ENDCOLLECTIVE ;  /* 0x000000000000791b */ /* 0x003fea0003800000 */
.L_x_2742:
[----:B------:R-:W-:-:S05]  /*5220*/  FADD.FTZ R17, R12, R9 ;  /* 0x000000090c117221 */ /* 0x000fca0000010000 */
[----:B------:R-:W-:Y:S01]  /*5230*/  MOV R24, R17 ;  /* 0x0000001100187202 */ /* 0x000fe20000000f00 */
[----:B------:R-:W-:Y:S01]  /*5240*/  HFMA2 R23, -RZ, RZ, 0, 2.384185791015625e-07 ;  /* 0x00000004ff177431 */ /* 0x000fe200000001ff */
[----:B------:R-:W-:-:S07]  /*5250*/  MOV R11, R22 ;  /* 0x00000016000b7202 */ /* 0x000fce0000000f00 */
[----:B------:R-:W-:Y:S05]  /*5260*/  WARPSYNC.COLLECTIVE R21, `(.L_x_2743) ;  /* 0x0000000015087348 */ /* 0x000fea0003c00000 */
[----:B------:R0:W1:Y:S02]  /*5270*/  SHFL.BFLY P1, R22, R24, R23, R26 ;  /* 0x0c00001718167389 */ /* 0x000064000002001a */
[----:B01----:R-:W-:Y:S05]  /*5280*/  ENDCOLLECTIVE ;  /* 0x000000000000791b */ /* 0x003fea0003800000 */
.L_x_2743:
[----:B------:R-:W-:-:S05]  /*5290*/  FADD.FTZ R18, R16, R11 ;  /* 0x0000000b10127221 */ /* 0x000fca0000010000 */
[----:B------:R-:W-:Y:S02]  /*52a0*/  MOV R24, R18 ;  /* 0x0000001200187202 */ /* 0x000fe40000000f00 */
[----:B------:R-:W-:-:S07]  /*52b0*/  MOV R20, R22 ;  /* 0x0000001600147202 */ /* 0x000fce0000000f00 */
[----:B------:R-:W-:Y:S05]  /*52c0*/  WARPSYNC.COLLECTIVE R21, `(.L_x_2744) ;  /* 0x0000000015087348 */ /* 0x000fea0003c00000 */
[----:B------:R0:W1:Y:S02]  /*52d0*/  SHFL.BFLY P1, R22, R24, R23, R26 ;  /* 0x0c00001718167389 */ /* 0x000064000002001a */
[----:B01----:R-:W-:Y:S05]  /*52e0*/  ENDCOLLECTIVE ;  /* 0x000000000000791b */ /* 0x003fea0003800000 */
.L_x_2744:
[----:B------:R-:W-:-:S05]  /*52f0*/  FADD.FTZ R20, R17, R20 ;  /* 0x0000001411147221 */ /* 0x000fca0000010000 */
[----:B------:R-:W-:Y:S01]  /*5300*/  MOV R24, R20 ;  /* 0x0000001400187202 */ /* 0x000fe20000000f00 */
[----:B------:R-:W-:Y:S01]  /*5310*/  HFMA2 R23, -RZ, RZ, 0, 4.76837158203125e-07 ;  /* 0x00000008ff177431 */ /* 0x000fe200000001ff */
[----:B------:R-:W-:-:S07]  /*5320*/  MOV R9, R22 ;  /* 0x0000001600097202 */ /* 0x000fce0000000f00 */
[----:B------:R-:W-:Y:S05]  /*5330*/  WARPSYNC.COLLECTIVE R21, `(.L_x_2745) ;  /* 0x0000000015087348 */ /* 0x000fea0003c00000 */
[----:B------:R0:W1:Y:S02]  /*5340*/  SHFL.BFLY P1, R22, R24, R23, R26 ;  /* 0x0c00001718167389 */ /* 0x000064000002001a */
[----:B01----:R-:W-:Y:S05]  /*5350*/  ENDCOLLECTIVE ;  /* 0x000000000000791b */ /* 0x003fea0003800000 */
.L_x_2745:
[----:B------:R-:W-:-:S05]  /*5360*/  FADD.FTZ R19, R18, R9 ;  /* 0x0000000912137221 */ /* 0x000fca0000010000 */
[----:B------:R-:W-:Y:S02]  /*5370*/  MOV R24, R19 ;  /* 0x0000001300187202 */ /* 0x000fe40000000f00 */
[----:B------:R-:W-:-:S07]  /*5380*/  MOV R9, R22 ;  /* 0x0000001600097202 */ /* 0x000fce0000000f00 */
[----:B------:R-:W-:Y:S05]  /*5390*/  WARPSYNC.COLLECTIVE R21, `(.L_x_2746) ;  /* 0x0000000015087348 */ /* 0x000fea0003c00000 */
[----:B------:R0:W1:Y:S02]  /*53a0*/  SHFL.BFLY P1, R22, R24, R23, R26 ;  /* 0x0c00001718167389 */ /* 0x000064000002001a */
[----:B01----:R-:W-:Y:S05]  /*53b0*/  ENDCOLLECTIVE ;  /* 0x000000000000791b */ /* 0x003fea0003800000 */
.L_x_2746:
[----:B------:R-:W-:-:S05]  /*53c0*/  FADD.FTZ R9, R20, R9 ;  /* 0x0000000914097221 */ /* 0x000fca0000010000 */
[----:B------:R-:W-:Y:S01]  /*53d0*/  MOV R24, R9 ;  /* 0x0000000900187202 */ /* 0x000fe20000000f00 */
[----:B------:R-:W-:Y:S02]  /*53e0*/  HFMA2 R23, -RZ, RZ, 0, 9.5367431640625e-07 ;  /* 0x00000010ff177431 */ /* 0x000fe400000001ff */
[----:B------:R-:W-:-:S07]  /*53f0*/  FADD.FTZ R11, R19, R22 ;  /* 0x00000016130b7221 */ /* 0x000fce0000010000 */
[----:B------:R-:W-:Y:S05]  /*5400*/  WARPSYNC.COLLECTIVE R21, `(.L_x_2747) ;  /* 0x0000000015087348 */ /* 0x000fea0003c00000 */
[----:B------:R0:W1:Y:S02]  /*5410*/  SHFL.BFLY P1, R22, R24, R23, R26 ;  /* 0x0c00001718167389 */ /* 0x000064000002001a */
[----:B01----:R-:W-:Y:S05]  /*5420*/  ENDCOLLECTIVE ;  /* 0x000000000000791b */ /* 0x003fea0003800000 */
.L_x_2747:
[----:B------:R-:W-:Y:S02]  /*5430*/  MOV R24, R11 ;  /* 0x0000000b00187202 */ /* 0x000fe40000000f00 */
[----:B------:R-:W-:-:S07]  /*5440*/  MOV R12, R22 ;  /* 0x00000016000c7202 */ /* 0x000fce0000000f00 */
[----:B------:R-:W-:Y:S05]  /*5450*/  WARPSYNC.COLLECTIVE R21, `(.L_x_2748) ;  /* 0x0000000015087348 */ /* 0x000fea0003c00000 */
[----:B------:R0:W1:Y:S02]  /*5460*/  SHFL.BFLY P1, R22, R24, R23, R26 ;  /* 0x0c00001718167389 */ /* 0x000064000002001a */
[----:B01----:R-:W-:Y:S05]  /*5470*/  ENDCOLLECTIVE ;  /* 0x000000000000791b */ /* 0x003fea0003800000 */
.L_x_2748:
[----:B------:R-:W-:Y:S01]  /*5480*/  MOV R16, R22 ;  /* 0x0000001600107202 */ /* 0x000fe20000000f00 */
[----:B------:R-:W-:Y:S06]  /*5490*/  BRA `(.L_x_2749) ;  /* 0xffffffe400c07947 */ /* 0x000fec000383ffff */
.L_x_2750:
        /* <DEDUP_REMOVED lines=14> */
.L_x_3222:


//--------------------- .text._ZN10layer_norm22ln_bwd_finalize_kernelINS_22Kernel_traits_finalizeILj1024E6__halfS2_S2_fjLj1024ELj4ENS_18Kernel_traits_baseILj1024ES2_S2_S2_fjLj1024EEEEEEEvNS_9BwdParamsE --------------------------
	.section	.text._ZN10layer_norm22ln_bwd_finalize_kernelINS_22Kernel_traits_finalizeILj1024E6__halfS2_S2_fjLj1024ELj4ENS_18Kernel_traits_baseILj1024ES2_S2_S2_fjLj1024EEEEEEEvNS_9BwdParamsE,"ax",@progbits
	.align	128
        .global         _ZN10layer_norm22ln_bwd_finalize_kernelINS_22Kernel_traits_finalizeILj1024E6__halfS2_S2_fjLj1024ELj4ENS_18Kernel_traits_baseILj1024ES2_S2_S2_fjLj1024EEEEEEEvNS_9BwdParamsE
        .type           _ZN10layer_norm22ln_bwd_finalize_kernelINS_22Kernel_traits_finalizeILj1024E6__halfS2_S2_fjLj1024ELj4ENS_18Kernel_traits_baseILj1024ES2_S2_S2_fjLj1024EEEEEEEvNS_9BwdParamsE,@function
        .size           _ZN10layer_norm22ln_bwd_finalize_kernelINS_22Kernel_traits_finalizeILj1024E6__halfS2_S2_fjLj1024ELj4ENS_18Kernel_traits_baseILj1024ES2_S2_S2_fjLj1024EEEEEEEvNS_9BwdParamsE,(.L_x_3223 - _ZN10layer_norm22ln_bwd_finalize_kernelINS_22Kernel_traits_finalizeILj1024E6__halfS2_S2_fjLj1024ELj4ENS_18Kernel_traits_baseILj1024ES2_S2_S2_fjLj1024EEEEEEEvNS_9BwdParamsE)
        .other          _ZN10layer_norm22ln_bwd_finalize_kernelINS_22Kernel_traits_finalizeILj1024E6__halfS2_S2_fjLj1024ELj4ENS_18Kernel_traits_baseILj1024ES2_S2_S2_fjLj1024EEEEEEEvNS_9BwdParamsE,@"STO_CUDA_ENTRY STV_DEFAULT"
_ZN10layer_norm22ln_bwd_finalize_kernelINS_22Kernel_traits_finalizeILj1024E6__halfS2_S2_fjLj1024ELj4ENS_18Kernel_traits_baseILj1024ES2_S2_S2_fjLj1024EEEEEEEvNS_9BwdParamsE:
.text._ZN10layer_norm22ln_bwd_finalize_kernelINS_22Kernel_traits_finalizeILj1024E6__halfS2_S2_fjLj1024ELj4ENS_18Kernel_traits_baseILj1024ES2_S2_S2_fjLj1024EEEEEEEvNS_9BwdParamsE:
        /* <DEDUP_REMOVED lines=37> */
.L_x_2755:
        /* <DEDUP_REMOVED lines=118> */
.L_x_2754:
[----:B------:R-:W-:Y:S05]  /*09b0*/  BSYNC.RECONVERGENT B1 ;  /* 0x0000000000017941 */ /* 0x000fea0003800200 */
.L_x_2753:
        /* <DEDUP_REMOVED lines=65> */
.L_x_2757:
[----:B------:R-:W-:Y:S05]  /*0dd0*/  BSYNC.RECONVERGENT B1 ;  /* 0x0000000000017941 */ /* 0x000fea0003800200 */
.L_x_2756:
        /* <DEDUP_REMOVED lines=37> */
.L_x_2759:
[----:B------:R-:W-:Y:S05]  /*1030*/  BSYNC.RECONVERGENT B1 ;  /* 0x0000000000017941 */ /* 0x000fea0003800200 */
.L_x_2758:
[----:B------:R-:W-:Y:S05]  /*1040*/  @!P1 BRA `(.L_x_2752) ;  /* 0x00000000003c9947 */ /* 0x000fea0003800000 */
[----:B------:R-:W0:Y:S01]  /*1050*/  LDC.64 R6, c[0x0][0x3e0] ;  /* 0x0000f800ff067b82 */ /* 0x000e220000000a00 */
[----:B------:R-:W-:Y:S02]  /*1060*/  LEA R2, R15, R11, 0xa ;  /* 0x0000000b0f027211 */ /* 0x000fe400078e50ff */
[----:B------:R-:W-:Y:S02]  /*1070*/  IADD3 R24, PT, PT, -R24, RZ, RZ ;  /* 0x000000ff18187210 */ /* 0x000fe40007ffe1ff */
[----:B------:R-:W-:-:S03]  /*1080*/  IADD3 R11, PT, PT, R13, R2, RZ ;  /* 0x000000020d0b7210 */ /* 0x000fc60007ffe0ff */
[----:B------:R-:W1:Y:S04]  /*1090*/  LDC.64 R8, c[0x0][0x3e8] ;  /* 0x0000fa00ff087b82 */ /* 0x000e680000000a00 */
.L_x_2760:
        /* <DEDUP_REMOVED lines=10> */
.L_x_2752:
[----:B------:R-:W-:Y:S05]  /*1140*/  BSYNC.RECONVERGENT B0 ;  /* 0x0000000000007941 */ /* 0x000fea0003800200 */
.L_x_2751:
        /* <DEDUP_REMOVED lines=55> */
.L_x_2761:
        /* <DEDUP_REMOVED lines=12> */
.L_x_3223:


//--------------------- .text._ZN10layer_norm13ln_bwd_kernelINS_13Kernel_traitsI6__halfS2_S2_fjLj1024ELj1ELj4ELj1ELj16ENS_18Kernel_traits_baseILj1024ES2_S2_S2_fjLj128EEEEEEEvNS_9BwdParamsE --------------------------
	.section	.text._ZN10layer_norm13ln_bwd_kernelINS_13Kernel_traitsI6__halfS2_S2_fjLj1024ELj1ELj4ELj1ELj16ENS_18Kernel_traits_baseILj1024ES2_S2_S2_fjLj128EEEEEEEvNS_9BwdParamsE,"ax",@progbits
	.align	128
        .global         _ZN10layer_norm13ln_bwd_kernelINS_13Kernel_traitsI6__halfS2_S2_fjLj1024ELj1ELj4ELj1ELj16ENS_18Kernel_traits_baseILj1024ES2_S2_S2_fjLj128EEEEEEEvNS_9BwdParamsE
        .type           _ZN10layer_norm13ln_bwd_kernelINS_13Kernel_traitsI6__halfS2_S2_fjLj1024ELj1ELj4ELj1ELj16ENS_18Kernel_traits_baseILj1024ES2_S2_S2_fjLj128EEEEEEEvNS_9BwdParamsE,@function
        .size           _ZN10layer_norm13ln_bwd_kernelINS_13Kernel_traitsI6__halfS2_S2_fjLj1024ELj1ELj4ELj1ELj16ENS_18Kernel_traits_baseILj1024ES2_S2_S2_fjLj128EEEEEEEvNS_9BwdParamsE,(.L_x_3224 - _ZN10layer_norm13ln_bwd_kernelINS_13Kernel_traitsI6__halfS2_S2_fjLj1024ELj1ELj4ELj1ELj16ENS_18Kernel_traits_baseILj1024ES2_S2_S2_fjLj128EEEEEEEvNS_9BwdParamsE)
        .other          _ZN10layer_norm13ln_bwd_kernelINS_13Kernel_traitsI6__halfS2_S2_fjLj1024ELj1ELj4ELj1ELj16ENS_18Kernel_traits_baseILj1024ES2_S2_S2_fjLj128EEEEEEEvNS_9BwdParamsE,@"STO_CUDA_ENTRY STV_DEFAULT"
_ZN10layer_norm13ln_bwd_kernelINS_13Kernel_traitsI6__halfS2_S2_fjLj1024ELj1ELj4ELj1ELj16ENS_18Kernel_traits_baseILj1024ES2_S2_S2_fjLj128EEEEEEEvNS_9BwdParamsE:
.text._ZN10layer_norm13ln_bwd_kernelINS_13Kernel_traitsI6__halfS2_S2_fjLj1024ELj1ELj4ELj1ELj16ENS_18Kernel_traits_baseILj1024ES2_S2_S2_fjLj128EEEEEEEvNS_9BwdParamsE:
        /* <DEDUP_REMOVED lines=68> */
[----:B------:R-:W-:Y:S01]  /*0440*/  BSSY B1, `(.L_x_2764) ;  /* 0x0000399000017945 */ /* 0x000fe20003800000 */
        /* <DEDUP_REMOVED lines=31> */
[----:B0-----:R-:W-:-:S07]  /*0640*/  CS2R R114, SRZ ;  /* 0x0000000000727805 */ /* 0x001fce000001ff00 */
.L_x_2768:
[----:B0-----:R-:W0:Y:S01]  /*0650*/  @!P0 LDC.64 R52, c[0x0][0x3a0] ;  /* 0x0000e800ff348b82 */ /* 0x001e220000000a00 */
[----:B------:R-:W-:Y:S01]  /*0660*/  UISETP.NE.U32.AND UP0, UPT, UR8, URZ, UPT ;  /* 0x000000ff0800728c */ /* 0x000fe2000bf05070 */
[----:B------:R-:W-:-:S03]  /*0670*/  HFMA2 R165, -RZ, RZ, 0, 0 ;  /* 0x00000000ffa57431 */ /* 0x000fc600000001ff */
[----:B------:R-:W-:Y:S01]  /*0680*/  UISETP.NE.AND.EX UP0, UPT, UR9, URZ, UPT, UP0 ;  /* 0x000000ff0900728c */ /* 0x000fe2000bf05300 */
[C---:B------:R-:W-:Y:S02]  /*0690*/  LEA R133, R2.reuse, R133, 0x7 ;  /* 0x0000008502857211 */ /* 0x040fe400078e38ff */
[----:B------:R-:W1:Y:S01]  /*06a0*/  LDC.64 R134, c[0x0][0x3a8] ;  /* 0x0000ea00ff867b82 */ /* 0x000e620000000a00 */
[----:B0-----:R-:W-:-:S05]  /*06b0*/  @!P0 IMAD.WIDE R52, R2, 0x4, R52 ;  /* 0x0000000402348825 */ /* 0x001fca00078e0234 */
[----:B-----5:R0:W5:Y:S01]  /*06c0*/  @!P0 LDG.E R165, desc[UR6][R52.64] ;  /* 0x0000000634a58981 */ /* 0x020162000c1e1900 */
[----:B------:R-:W-:-:S13]  /*06d0*/  PLOP3.LUT P0, PT, PT, PT, UP0, 0x80, 0x8 ;  /* 0x000000000008781c */ /* 0x000fda0003f0f008 */
[----:B------:R-:W2:Y:S08]  /*06e0*/  @!P0 LDC.64 R136, c[0x0][0x3d8] ;  /* 0x0000f600ff888b82 */ /* 0x000eb00000000a00 */
[----:B------:R-:W3:Y:S08]  /*06f0*/  @!P0 LDC.64 R138, c[0x0][0x390] ;  /* 0x0000e400ff8a8b82 */ /* 0x000ef00000000a00 */
[----:B------:R-:W4:Y:S01]  /*0700*/  @P0 LDC.64 R142, c[0x0][0x3d8] ;  /* 0x0000f600ff8e0b82 */ /* 0x000f220000000a00 */
[----:B--2---:R-:W-:-:S07]  /*0710*/  @!P0 IMAD.WIDE.U32 R136, R133, 0x10, R136 ;  /* 0x0000001085888825 */ /* 0x004fce00078e0088 */
[----:B------:R-:W2:Y:S01]  /*0720*/  @P0 LDC.64 R140, c[0x0][0x398] ;  /* 0x0000e600ff8c0b82 */ /* 0x000ea20000000a00 */
        /* <DEDUP_REMOVED lines=9> */
[----:B-1----:R-:W-:-:S04]  /*07c0*/  IMAD.WIDE R134, R2, 0x4, R134 ;  /* 0x0000000402867825 */ /* 0x002fc800078e0286 */
[C---:B----4-:R-:W-:Y:S02]  /*07d0*/  @P0 IMAD.WIDE.U32 R142, R133.reuse, 0x10, R142 ;  /* 0x00000010858e0825 */ /* 0x050fe400078e008e */
[----:B------:R0:W5:Y:S02]  /*07e0*/  LDG.E R134, desc[UR6][R134.64] ;  /* 0x0000000686867981 */ /* 0x000164000c1e1900 */
[----:B--2---:R-:W-:Y:S02]  /*07f0*/  @P0 IMAD.WIDE.U32 R136, R133, 0x10, R140 ;  /* 0x0000001085880825 */ /* 0x004fe400078e008c */
        /* <DEDUP_REMOVED lines=14> */
[----:B------:R-:W-:Y:S01]  /*08e0*/  FADD.FTZ R225, R138, -R165 ;  /* 0x800000a58ae17221 */ /* 0x000fe20000010000 */
[----:B------:R-:W-:-:S02]  /*08f0*/  HADD2.F32 R0, -RZ, R32.H0_H0 ;  /* 0x20000020ff007230 */ /* 0x000fc40000004100 */
[----:B------:R-:W-:Y:S01]  /*0900*/  FADD.FTZ R137, R140, -R165 ;  /* 0x800000a58c897221 */ /* 0x000fe20000010000 */
[----:B------:R-:W-:Y:S02]  /*0910*/  HADD2.F32 R136, -RZ, R52.H1_H1 ;  /* 0x30000034ff887230 */ /* 0x000fe40000004100 */
[--C-:B------:R-:W-:Y:S02]  /*0920*/  HADD2.F32 R146, -RZ, R55.reuse.H0_H0 ;  /* 0x20000037ff927230 */ /* 0x100fe40000004100 */
[----:B------:R-:W-:Y:S01]  /*0930*/  FMUL.FTZ R3, R0, R53 ;  /* 0x0000003500037220 */ /* 0x000fe20000410000 */
[----:B------:R-:W-:Y:S02]  /*0940*/  HADD2.F32 R148, -RZ, R55.H1_H1 ;  /* 0x30000037ff947230 */ /* 0x000fe40000004100 */
[----:B------:R-:W-:Y:S01]  /*0950*/  FMUL.FTZ R0, R134, R227 ;  /* 0x000000e386007220 */ /* 0x000fe20000410000 */
[--C-:B------:R-:W-:Y:S02]  /*0960*/  HADD2.F32 R168, -RZ, R60.reuse.H1_H1 ;  /* 0x3000003cffa87230 */ /* 0x100fe40000004100 */
[----:B------:R-:W-:Y:S01]  /*0970*/  FADD.FTZ R227, RZ, R3 ;  /* 0x00000003ffe37221 */ /* 0x000fe20000010000 */
[----:B------:R-:W-:-:S02]  /*0980*/  HADD2.F32 R166, -RZ, R60.H0_H0 ;  /* 0x2000003cffa67230 */ /* 0x000fc40000004100 */
[--C-:B------:R-:W-:Y:S01]  /*0990*/  FADD.FTZ R221, R146, -R165.reuse ;  /* 0x800000a592dd7221 */ /* 0x100fe20000010000 */
[--C-:B------:R-:W-:Y:S02]  /*09a0*/  HADD2.F32 R55, -RZ, R37.reuse.H0_H0 ;  /* 0x20000025ff377230 */ /* 0x100fe40000004100 */
[--C-:B------:R-:W-:Y:S01]  /*09b0*/  FADD.FTZ R157, R168, -R165.reuse ;  /* 0x800000a5a89d7221 */ /* 0x100fe20000010000 */
[----:B------:R-:W-:Y:S02]  /*09c0*/  HADD2.F32 R52, -RZ, R37.H1_H1 ;  /* 0x30000025ff347230 */ /* 0x000fe40000004100 */
[----:B------:R-:W-:Y:S01]  /*09d0*/  FADD.FTZ R211, R166, -R165 ;  /* 0x800000a5a6d37221 */ /* 0x000fe20000010000 */
[----:B------:R-:W-:Y:S02]  /*09e0*/  HADD2.F32 R169, -RZ, R33.H1_H1 ;  /* 0x30000021ffa97230 */ /* 0x000fe40000004100 */
[----:B------:R-:W-:Y:S01]  /*09f0*/  FMUL.FTZ R137, R134, R137 ;  /* 0x0000008986897220 */ /* 0x000fe20000410000 */
[----:B------:R-:W-:-:S02]  /*0a00*/  HADD2.F32 R190, -RZ, R66.H0_H0 ;  /* 0x20000042ffbe7230 */ /* 0x000fc40000004100 */
[--C-:B------:R-:W-:Y:S01]  /*0a10*/  FADD.FTZ R141, R148, -R165.reuse ;  /* 0x800000a5948d7221 */ /* 0x100fe20000010000 */
[----:B------:R-:W-:Y:S02]  /*0a20*/  HADD2.F32 R192, -RZ, R66.H1_H1 ;  /* 0x30000042ffc07230 */ /* 0x000fe40000004100 */
[----:B------:R-:W-:Y:S01]  /*0a30*/  FMUL.FTZ R168, R169, R52 ;  /* 0x00000034a9a87220 */ /* 0x000fe20000410000 */
[----:B------:R-:W-:Y:S02]  /*0a40*/  HADD2.F32 R36, -RZ, R36.H1_H1 ;  /* 0x30000024ff247230 */ /* 0x000fe40000004100 */
[----:B------:R-:W-:Y:S01]  /*0a50*/  FMUL.FTZ R141, R134, R141 ;  /* 0x0000008d868d7220 */ /* 0x000fe20000410000 */
[----:B------:R-:W-:Y:S02]  /*0a60*/  HADD2.F32 R37, -RZ, R38.H0_H0 ;  /* 0x20000026ff257230 */ /* 0x000fe40000004100 */
[----:B------:R-:W-:Y:S01]  /*0a70*/  FADD.FTZ R199, R190, -R165 ;  /* 0x800000a5bec77221 */ /* 0x000fe20000010000 */
[----:B------:R-:W-:-:S02]  /*0a80*/  HADD2.F32 R167, -RZ, R32.H1_H1 ;  /* 0x30000020ffa77230 */ /* 0x000fc40000004100 */
[----:B------:R-:W-:Y:S01]  /*0a90*/  FADD.FTZ R145, R192, -R165 ;  /* 0x800000a5c0917221 */ /* 0x000fe20000010000 */
[----:B------:R-:W-:Y:S02]  /*0aa0*/  HADD2.F32 R138, -RZ, R34.H0_H0 ;  /* 0x20000022ff8a7230 */ /* 0x000fe40000004100 */
[----:B------:R-:W-:Y:S01]  /*0ab0*/  FMUL.FTZ R157, R134, R157 ;  /* 0x0000009d869d7220 */ /* 0x000fe20000410000 */
[----:B------:R-:W-:Y:S02]  /*0ac0*/  HADD2.F32 R170, -RZ, R61.H0_H0 ;  /* 0x2000003dffaa7230 */ /* 0x000fe40000004100 */
[----:B------:R-:W-:Y:S01]  /*0ad0*/  FMUL.FTZ R166, R167, R36 ;  /* 0x00000024a7a67220 */ /* 0x000fe20000410000 */
[--C-:B------:R-:W-:Y:S02]  /*0ae0*/  HADD2.F32 R135, -RZ, R51.reuse.H0_H0 ;  /* 0x20000033ff877230 */ /* 0x100fe40000004100 */
[----:B------:R-:W-:Y:S01]  /*0af0*/  FMUL.FTZ R169, R138, R37 ;  /* 0x000000258aa97220 */ /* 0x000fe20000410000 */
[----:B------:R-:W-:-:S02]  /*0b00*/  HADD2.F32 R66, -RZ, R51.H1_H1 ;  /* 0x30000033ff427230 */ /* 0x000fc40000004100 */
[--C-:B------:R-:W-:Y:S01]  /*0b10*/  FADD.FTZ R51, R136, -R165.reuse ;  /* 0x800000a588337221 */ /* 0x100fe20000010000 */
[----:B------:R-:W-:Y:S02]  /*0b20*/  HADD2.F32 R142, -RZ, R54.H0_H0 ;  /* 0x20000036ff8e7230 */ /* 0x000fe40000004100 */
[----:B------:R-:W-:Y:S01]  /*0b30*/  FADD.FTZ R209, R170, -R165 ;  /* 0x800000a5aad17221 */ /* 0x000fe20000010000 */
[--C-:B------:R-:W-:Y:S02]  /*0b40*/  HADD2.F32 R154, -RZ, R57.reuse.H0_H0 ;  /* 0x20000039ff9a7230 */ /* 0x100fe40000004100 */
[----:B------:R-:W-:Y:S01]  /*0b50*/  FMUL.FTZ R51, R134, R51 ;  /* 0x0000003386337220 */ /* 0x000fe20000410000 */
[----:B------:R-:W-:Y:S02]  /*0b60*/  HADD2.F32 R156, -RZ, R57.H1_H1 ;  /* 0x30000039ff9c7230 */ /* 0x000fe40000004100 */
[----:B------:R-:W-:Y:S01]  /*0b70*/  FFMA.FTZ R138, R0, R3, RZ ;  /* 0x00000003008a7223 */ /* 0x000fe200000100ff */
[----:B------:R-:W-:-:S02]  /*0b80*/  HADD2.F32 R38, -RZ, R38.H1_H1 ;  /* 0x30000026ff267230 */ /* 0x000fc40000004100 */
[--C-:B------:R-:W-:Y:S01]  /*0b90*/  FADD.FTZ R223, R142, -R165.reuse ;  /* 0x800000a58edf7221 */ /* 0x100fe20000010000 */
[----:B------:R-:W-:Y:S02]  /*0ba0*/  HADD2.F32 R171, -RZ, R34.H1_H1 ;  /* 0x30000022ffab7230 */ /* 0x000fe40000004100 */
[--C-:B------:R-:W-:Y:S01]  /*0bb0*/  FADD.FTZ R217, R154, -R165.reuse ;  /* 0x800000a59ad97221 */ /* 0x100fe20000010000 */
[----:B------:R-:W-:Y:S02]  /*0bc0*/  HADD2.F32 R57, -RZ, R39.H0_H0 ;  /* 0x20000027ff397230 */ /* 0x000fe40000004100 */
[----:B------:R-:W-:Y:S01]  /*0bd0*/  FADD.FTZ R163, R156, -R165 ;  /* 0x800000a59ca37221 */ /* 0x000fe20000010000 */
        /* <DEDUP_REMOVED lines=13> */
[--C-:B------:R-:W-:Y:S01]  /*0cb0*/  FADD.FTZ R139, R144, -R165.reuse ;  /* 0x800000a5908b7221 */ /* 0x100fe20000010000 */
[----:B------:R-:W-:Y:S02]  /*0cc0*/  HADD2.F32 R142, -RZ, R28.H0_H0 ;  /* 0x2000001cff8e7230 */ /* 0x000fe40000004100 */
[----:B------:R-:W-:Y:S01]  /*0cd0*/  FFMA.FTZ R225, R51, R166, R138 ;  /* 0x000000a633e17223 */ /* 0x000fe2000001008a */
[----:B------:R-:W-:Y:S02]  /*0ce0*/  HADD2.F32 R174, -RZ, R62.H0_H0 ;  /* 0x2000003effae7230 */ /* 0x000fe40000004100 */
[----:B------:R-:W-:Y:S01]  /*0cf0*/  FADD.FTZ R155, R172, -R165 ;  /* 0x800000a5ac9b7221 */ /* 0x000fe20000010000 */
        /* <DEDUP_REMOVED lines=9> */
[----:B------:R-:W-:Y:S01]  /*0d90*/  FADD.FTZ R207, R174, -R165 ;  /* 0x800000a5aecf7221 */ /* 0x000fe20000010000 */
[----:B------:R-:W-:Y:S02]  /*0da0*/  HADD2.F32 R59, -RZ, R41.H0_H0 ;  /* 0x20000029ff3b7230 */ /* 0x000fe40000004100 */
[----:B------:R-:W-:Y:S01]  /*0db0*/  FFMA.FTZ R142, R136, R167, R225 ;  /* 0x000000a7888e7223 */ /* 0x000fe200000100e1 */
[----:B------:R-:W-:Y:S02]  /*0dc0*/  HADD2.F32 R144, -RZ, R29.H0_H0 ;  /* 0x2000001dff907230 */ /* 0x000fe40000004100 */
[----:B------:R-:W-:Y:S01]  /*0dd0*/  FMUL.FTZ R174, R175, R40 ;  /* 0x00000028afae7220 */ /* 0x000fe20000410000 */
[----:B------:R-:W-:Y:S02]  /*0de0*/  HADD2.F32 R176, -RZ, R62.H1_H1 ;  /* 0x3000003effb07230 */ /* 0x000fe40000004100 */
[----:B------:R-:W-:Y:S01]  /*0df0*/  FADD.FTZ R219, R150, -R165 ;  /* 0x800000a596db7221 */ /* 0x000fe20000010000 */
[----:B------:R-:W-:-:S02]  /*0e00*/  HADD2.F32 R186, -RZ, R65.H0_H0 ;  /* 0x20000041ffba7230 */ /* 0x000fc40000004100 */
[----:B------:R-:W-:Y:S01]  /*0e10*/  FMUL.FTZ R175, R144, R59 ;  /* 0x0000003b90af7220 */ /* 0x000fe20000410000 */
[----:B------:R-:W-:Y:S02]  /*0e20*/  HADD2.F32 R188, -RZ, R65.H1_H1 ;  /* 0x30000041ffbc7230 */ /* 0x000fe40000004100 */
[----:B------:R-:W-:Y:S01]  /*0e30*/  FMUL.FTZ R140, R134, R221 ;  /* 0x000000dd868c7220 */ /* 0x000fe20000410000 */
[--C-:B------:R-:W-:Y:S02]  /*0e40*/  HADD2.F32 R65, -RZ, R47.reuse.H0_H0 ;  /* 0x2000002fff417230 */ /* 0x100fe40000004100 */
[----:B------:R-:W-:Y:S01]  /*0e50*/  FADD.FTZ R144, R223, R168 ;  /* 0x000000a8df907221 */ /* 0x000fe20000010000 */
[----:B------:R-:W-:Y:S02]  /*0e60*/  HADD2.F32 R62, -RZ, R47.H1_H1 ;  /* 0x3000002fff3e7230 */ /* 0x000fe40000004100 */
[----:B------:R-:W-:Y:S01]  /*0e70*/  FADD.FTZ R213, R162, -R165 ;  /* 0x800000a5a2d57221 */ /* 0x000fe20000010000 */
[----:B------:R-:W-:-:S02]  /*0e80*/  HADD2.F32 R160, -RZ, R58.H1_H1 ;  /* 0x3000003affa07230 */ /* 0x000fc40000004100 */
[----:B------:R-:W-:Y:S01]  /*0e90*/  FFMA.FTZ R221, R137, R168, R142 ;  /* 0x000000a889dd7223 */ /* 0x000fe2000001008e */
[--C-:B------:R-:W-:Y:S02]  /*0ea0*/  HADD2.F32 R182, -RZ, R64.reuse.H0_H0 ;  /* 0x20000040ffb67230 */ /* 0x100fe40000004100 */
[----:B------:R-:W-:Y:S01]  /*0eb0*/  FMUL.FTZ R142, R134, R219 ;  /* 0x000000db868e7220 */ /* 0x000fe20000410000 */
[----:B------:R-:W-:Y:S02]  /*0ec0*/  HADD2.F32 R184, -RZ, R64.H1_H1 ;  /* 0x30000040ffb87230 */ /* 0x000fe40000004100 */
[----:B------:R-:W-:Y:S01]  /*0ed0*/  FADD.FTZ R219, R144, R169 ;  /* 0x000000a990db7221 */ /* 0x000fe20000010000 */
[--C-:B------:R-:W-:Y:S02]  /*0ee0*/  HADD2.F32 R194, -RZ, R67.reuse.H0_H0 ;  /* 0x20000043ffc27230 */ /* 0x100fe40000004100 */
[----:B------:R-:W-:Y:S01]  /*0ef0*/  FADD.FTZ R161, R160, -R165 ;  /* 0x800000a5a0a17221 */ /* 0x000fe20000010000 */
[----:B------:R-:W-:-:S02]  /*0f00*/  HADD2.F32 R196, -RZ, R67.H1_H1 ;  /* 0x30000043ffc47230 */ /* 0x000fc40000004100 */
[----:B------:R-:W-:Y:S01]  /*0f10*/  FMUL.FTZ R139, R134, R139 ;  /* 0x0000008b868b7220 */ /* 0x000fe20000410000 */
[----:B------:R-:W-:Y:S02]  /*0f20*/  HADD2.F32 R47, -RZ, R48.H0_H0 ;  /* 0x20000030ff2f7230 */ /* 0x000fe40000004100 */
[----:B------:R-:W-:Y:S01]  /*0f30*/  FADD.FTZ R197, R194, -R165 ;  /* 0x800000a5c2c57221 */ /* 0x000fe20000010000 */
[----:B------:R-:W-:Y:S02]  /*0f40*/  HADD2.F32 R152, -RZ, R56.H1_H1 ;  /* 0x30000038ff987230 */ /* 0x000fe40000004100 */
        /* <DEDUP_REMOVED lines=8> */
[----:B------:R-:W-:Y:S01]  /*0fd0*/  FADD.FTZ R149, R184, -R165 ;  /* 0x800000a5b8957221 */ /* 0x000fe20000010000 */
[----:B------:R-:W-:Y:S02]  /*0fe0*/  HADD2.F32 R56, -RZ, R41.H1_H1 ;  /* 0x30000029ff387230 */ /* 0x000fe40000004100 */
[----:B------:R-:W-:Y:S01]  /*0ff0*/  FMUL.FTZ R143, R134, R143 ;  /* 0x0000008f868f7220 */ /* 0x000fe20000410000 */
[----:B------:R-:W-:-:S02]  /*1000*/  HADD2.F32 R49, -RZ, R50.H0_H0 ;  /* 0x20000032ff317230 */ /* 0x000fc40000004100 */
[----:B------:R-:W-:Y:S01]  /*1010*/  FMUL.FTZ R194, R191, R48 ;  /* 0x00000030bfc27220 */ /* 0x000fe20000410000 */
        /* <DEDUP_REMOVED lines=8> */
[----:B------:R-:W-:Y:S02]  /*10a0*/  HADD2.F32 R146, -RZ, R30.H0_H0 ;  /* 0x2000001eff927230 */ /* 0x000fe40000004100 */
[----:B------:R-:W-:Y:S01]  /*10b0*/  FADD.FTZ R215, R158, -R165 ;  /* 0x800000a59ed77221 */ /* 0x000fe20000010000 */
[----:B------:R-:W-:Y:S02]  /*10c0*/  HADD2.F32 R160, -RZ, R21.H0_H0 ;  /* 0x20000015ffa07230 */ /* 0x000fe40000004100 */
[----:B------:R-:W-:Y:S01]  /*10d0*/  FMUL.FTZ R162, R134, R217 ;  /* 0x000000d986a27220 */ /* 0x000fe20000410000 */
[----:B------:R-:W-:Y:S01]  /*10e0*/  FFMA.FTZ R217, R139, R170, R144 ;  /* 0x000000aa8bd97223 */ /* 0x000fe20000010090 */
[----:B------:R-:W-:Y:S01]  /*10f0*/  FMUL.FTZ R177, R146, R41 ;  /* 0x0000002992b17220 */ /* 0x000fe20000410000 */
[----:B------:R-:W-:Y:S01]  /*1100*/  FADD.FTZ R146, R219, R170 ;  /* 0x000000aadb927221 */ /* 0x000fe20000010000 */
[----:B------:R-:W-:-:S02]  /*1110*/  HADD2.F32 R178, -RZ, R63.H0_H0 ;  /* 0x2000003fffb27230 */ /* 0x000fc40000004100 */
[----:B------:R-:W-:Y:S01]  /*1120*/  FMUL.FTZ R193, R160, R67 ;  /* 0x00000043a0c17220 */ /* 0x000fe20000410000 */
[----:B------:R-:W-:Y:S02]  /*1130*/  HADD2.F32 R180, -RZ, R63.H1_H1 ;  /* 0x3000003fffb47230 */ /* 0x000fe40000004100 */
[----:B------:R-:W-:Y:S01]  /*1140*/  FMUL.FTZ R160, R134, R215 ;  /* 0x000000d786a07220 */ /* 0x000fe20000410000 */
[----:B------:R-:W-:Y:S02]  /*1150*/  HADD2.F32 R158, -RZ, R20.H0_H0 ;  /* 0x20000014ff9e7230 */ /* 0x000fe40000004100 */
[----:B------:R-:W-:Y:S01]  /*1160*/  FADD.FTZ R215, R146, R171 ;  /* 0x000000ab92d77221 */ /* 0x000fe20000010000 */
[--C-:B------:R-:W-:Y:S02]  /*1170*/  HADD2.F32 R63, -RZ, R45.reuse.H0_H0 ;  /* 0x2000002dff3f7230 */ /* 0x100fe40000004100 */
[----:B------:R-:W-:Y:S01]  /*1180*/  FFMA.FTZ R144, R140, R171, R217 ;  /* 0x000000ab8c907223 */ /* 0x000fe200000100d9 */
[----:B------:R-:W-:-:S02]  /*1190*/  HADD2.F32 R60, -RZ, R45.H1_H1 ;  /* 0x3000002dff3c7230 */ /* 0x000fc40000004100 */
[----:B------:R-:W-:Y:S01]  /*11a0*/  FMUL.FTZ R195, R158, R47 ;  /* 0x0000002f9ec37220 */ /* 0x000fe20000410000 */
[--C-:B------:R-:W-:Y:S02]  /*11b0*/  HADD2.F32 R45, -RZ, R46.reuse.H0_H0 ;  /* 0x2000002eff2d7230 */ /* 0x100fe40000004100 */
[----:B------:R-:W-:Y:S01]  /*11c0*/  FMUL.FTZ R158, R134, R213 ;  /* 0x000000d5869e7220 */ /* 0x000fe20000410000 */
[----:B------:R-:W-:Y:S02]  /*11d0*/  HADD2.F32 R46, -RZ, R46.H1_H1 ;  /* 0x3000002eff2e7230 */ /* 0x000fe40000004100 */
[----:B------:R-:W-:Y:S01]  /*11e0*/  FADD.FTZ R146, R215, R172 ;  /* 0x000000acd7927221 */ /* 0x000fe20000010000 */
[----:B------:R-:W-:Y:S02]  /*11f0*/  HADD2.F32 R187, -RZ, R26.H1_H1 ;  /* 0x3000001affbb7230 */ /* 0x000fe40000004100 */
[----:B------:R-:W-:Y:S01]  /*1200*/  FFMA.FTZ R213, R141, R172, R144 ;  /* 0x000000ac8dd57223 */ /* 0x000fe20000010090 */
[----:B------:R-:W-:-:S02]  /*1210*/  HADD2.F32 R156, -RZ, R27.H0_H0 ;  /* 0x2000001bff9c7230 */ /* 0x000fc40000004100 */
[----:B------:R-:W-:Y:S01]  /*1220*/  FADD.FTZ R205, R178, -R165 ;  /* 0x800000a5b2cd7221 */ /* 0x000fe20000010000 */
[----:B------:R-:W-:Y:S02]  /*1230*/  HADD2.F32 R185, -RZ, R25.H1_H1 ;  /* 0x30000019ffb97230 */ /* 0x000fe40000004100 */
[----:B------:R-:W-:Y:S01]  /*1240*/  FMUL.FTZ R186, R187, R46 ;  /* 0x0000002ebbba7220 */ /* 0x000fe20000410000 */
[----:B------:R-:W-:Y:S02]  /*1250*/  HADD2.F32 R154, -RZ, R26.H0_H0 ;  /* 0x2000001aff9a7230 */ /* 0x000fe40000004100 */
[----:B------:R-:W-:Y:S01]  /*1260*/  FMUL.FTZ R187, R156, R65 ;  /* 0x000000419cbb7220 */ /* 0x000fe20000410000 */
[--C-:B------:R-:W-:Y:S02]  /*1270*/  HADD2.F32 R61, -RZ, R43.reuse.H0_H0 ;  /* 0x2000002bff3d7230 */ /* 0x100fe40000004100 */
[----:B------:R-:W-:Y:S01]  /*1280*/  FMUL.FTZ R156, R134, R211 ;  /* 0x000000d3869c7220 */ /* 0x000fe20000410000 */
[----:B------:R-:W-:-:S02]  /*1290*/  HADD2.F32 R58, -RZ, R43.H1_H1 ;  /* 0x3000002bff3a7230 */ /* 0x000fc40000004100 */
[----:B------:R-:W-:Y:S01]  /*12a0*/  FADD.FTZ R211, R146, R173 ;  /* 0x000000ad92d37221 */ /* 0x000fe20000010000 */
[--C-:B------:R-:W-:Y:S02]  /*12b0*/  HADD2.F32 R43, -RZ, R44.reuse.H0_H0 ;  /* 0x2000002cff2b7230 */ /* 0x100fe40000004100 */
[----:B------:R-:W-:Y:S01]  /*12c0*/  FFMA.FTZ R144, R142, R173, R213 ;  /* 0x000000ad8e907223 */ /* 0x000fe200000100d5 */
[----:B------:R-:W-:Y:S02]  /*12d0*/  HADD2.F32 R44, -RZ, R44.H1_H1 ;  /* 0x3000002cff2c7230 */ /* 0x000fe40000004100 */
[----:B------:R-:W-:Y:S01]  /*12e0*/  FMUL.FTZ R184, R185, R60 ;  /* 0x0000003cb9b87220 */ /* 0x000fe20000410000 */
        /* <DEDUP_REMOVED lines=9> */
[----:B------:R-:W-:Y:S01]  /*1380*/  FMUL.FTZ R183, R152, R63 ;  /* 0x0000003f98b77220 */ /* 0x000fe20000410000 */
[----:B------:R-:W-:Y:S01]  /*1390*/  FMUL.FTZ R152, R134, R207 ;  /* 0x000000cf86987220 */ /* 0x000fe20000410000 */
[----:B------:R-:W-:-:S02]  /*13a0*/  HADD2.F32 R42, -RZ, R42.H1_H1 ;  /* 0x3000002aff2a7230 */ /* 0x000fc40000004100 */
[----:B------:R-:W-:Y:S01]  /*13b0*/  FADD.FTZ R151, R180, -R165 ;  /* 0x800000a5b4977221 */ /* 0x000fe20000010000 */
[----:B------:R-:W-:Y:S02]  /*13c0*/  HADD2.F32 R179, -RZ, R30.H1_H1 ;  /* 0x3000001effb37230 */ /* 0x000fe40000004100 */
[----:B------:R-:W-:Y:S01]  /*13d0*/  FADD.FTZ R207, R146, R175 ;  /* 0x000000af92cf7221 */ /* 0x000fe20000010000 */
[----:B------:R-:W-:Y:S01]  /*13e0*/  FFMA.FTZ R144, R162, R175, R209 ;  /* 0x000000afa2907223 */ /* 0x000fe200000100d1 */
        /* <DEDUP_REMOVED lines=10> */
[C---:B------:R-:W-:Y:S01]  /*1490*/  FMUL.FTZ R148, R134.reuse, R203 ;  /* 0x000000cb86947220 */ /* 0x040fe20000410000 */
[----:B------:R-:W-:Y:S01]  /*14a0*/  FMUL.FTZ R161, R134, R161 ;  /* 0x000000a186a17220 */ /* 0x000fe20000410000 */
[----:B------:R-:W-:Y:S01]  /*14b0*/  FADD.FTZ R203, R146, R177 ;  /* 0x000000b192cb7221 */ /* 0x000fe20000010000 */
[----:B------:R-:W-:Y:S01]  /*14c0*/  FFMA.FTZ R144, R160, R177, R205 ;  /* 0x000000b1a0907223 */ /* 0x000fe200000100cd */
[--C-:B------:R-:W-:Y:S01]  /*14d0*/  FADD.FTZ R147, R188, -R165.reuse ;  /* 0x800000a5bc937221 */ /* 0x100fe20000010000 */
[----:B------:R-:W-:Y:S01]  /*14e0*/  FMUL.FTZ R188, R189, R62 ;  /* 0x0000003ebdbc7220 */ /* 0x000fe20000410000 */
[----:B------:R-:W-:Y:S01]  /*14f0*/  FMUL.FTZ R189, R164, R135 ;  /* 0x00000087a4bd7220 */ /* 0x000fe20000410000 */
[----:B------:R-:W-:Y:S01]  /*1500*/  FMUL.FTZ R146, R134, R201 ;  /* 0x000000c986927220 */ /* 0x000fe20000410000 */
[----:B------:R-:W-:Y:S01]  /*1510*/  FADD.FTZ R164, R203, R178 ;  /* 0x000000b2cba47221 */ /* 0x000fe20000010000 */
[----:B------:R-:W-:Y:S01]  /*1520*/  FFMA.FTZ R201, R161, R178, R144 ;  /* 0x000000b2a1c97223 */ /* 0x000fe20000010090 */
[----:B------:R-:W-:Y:S01]  /*1530*/  FADD.FTZ R165, R196, -R165 ;  /* 0x800000a5c4a57221 */ /* 0x000fe20000010000 */
        /* <DEDUP_REMOVED lines=86> */
.L_x_2765:
[--C-:B------:R-:W-:Y:S02]  /*1aa0*/  HADD2.F32 R164, -RZ, R32.reuse.H0_H0 ;  /* 0x20000020ffa47230 */ /* 0x100fe40000004100 */
[----:B------:R-:W-:Y:S02]  /*1ab0*/  HADD2.F32 R169, -RZ, R33.H1_H1 ;  /* 0x30000021ffa97230 */ /* 0x000fe40000004100 */
[----:B------:R-:W-:Y:S01]  /*1ac0*/  HADD2.F32 R167, -RZ, R32.H1_H1 ;  /* 0x30000020ffa77230 */ /* 0x000fe20000004100 */
[----:B------:R-:W1:Y:S01]  /*1ad0*/  MUFU.RCP R0, R164 ;  /* 0x000000a400007308 */ /* 0x000e620000001000 */
[----:B------:R-:W-:Y:S02]  /*1ae0*/  HADD2.F32 R176, -RZ, R29.H0_H0 ;  /* 0x2000001dffb07230 */ /* 0x000fe40000004100 */
[----:B-----5:R-:W-:Y:S02]  /*1af0*/  HADD2.F32 R202, -RZ, R63.H1_H1 ;  /* 0x3000003fffca7230 */ /* 0x020fe40000004100 */
[----:B------:R-:W-:-:S02]  /*1b00*/  HADD2.F32 R189, -RZ, R11.H1_H1 ;  /* 0x3000000bffbd7230 */ /* 0x000fc40000004100 */
[----:B------:R-:W-:Y:S01]  /*1b10*/  HADD2.F32 R173, -RZ, R35.H1_H1 ;  /* 0x30000023ffad7230 */ /* 0x000fe20000004100 */
[----:B0-----:R-:W0:Y:S01]  /*1b20*/  MUFU.RCP R137, R169 ;  /* 0x000000a900897308 */ /* 0x001e220000001000 */
[----:B------:R-:W-:Y:S02]  /*1b30*/  HADD2.F32 R148, -RZ, R53.H0_H0 ;  /* 0x20000035ff947230 */ /* 0x000fe40000004100 */
[----:B------:R-:W-:Y:S01]  /*1b40*/  FADD.FTZ R202, R202, -R189 ;  /* 0x800000bdcaca7221 */ /* 0x000fe20000010000 */
[----:B------:R-:W-:Y:S02]  /*1b50*/  HADD2.F32 R180, -RZ, R31.H0_H0 ;  /* 0x2000001fffb47230 */ /* 0x000fe40000004100 */
[----:B------:R-:W-:Y:S02]  /*1b60*/  HADD2.F32 R219, -RZ, R17.H0_H0 ;  /* 0x20000011ffdb7230 */ /* 0x000fe40000004100 */
[----:B------:R-:W-:Y:S01]  /*1b70*/  HADD2.F32 R206, -RZ, R65.H1_H1 ;  /* 0x30000041ffce7230 */ /* 0x000fe20000004100 */
[----:B------:R-:W2:Y:S01]  /*1b80*/  MUFU.RCP R3, R167 ;  /* 0x000000a700037308 */ /* 0x000ea20000001000 */
[----:B------:R-:W-:-:S02]  /*1b90*/  HADD2.F32 R189, -RZ, R5.H1_H1 ;  /* 0x30000005ffbd7230 */ /* 0x000fc40000004100 */
[----:B------:R-:W-:Y:S01]  /*1ba0*/  FADD.FTZ R219, R148, -R219 ;  /* 0x800000db94db7221 */ /* 0x000fe20000010000 */
[----:B------:R-:W-:Y:S02]  /*1bb0*/  HADD2.F32 R197, -RZ, R57.H0_H0 ;  /* 0x20000039ffc57230 */ /* 0x000fe40000004100 */
[--C-:B------:R-:W-:Y:S02]  /*1bc0*/  HADD2.F32 R208, -RZ, R66.reuse.H0_H0 ;  /* 0x20000042ffd07230 */ /* 0x100fe40000004100 */
[----:B------:R-:W-:Y:S01]  /*1bd0*/  FADD.FTZ R206, R206, -R189 ;  /* 0x800000bdcece7221 */ /* 0x000fe20000010000 */
[----:B------:R-:W-:Y:S01]  /*1be0*/  HADD2.F32 R210, -RZ, R66.H1_H1 ;  /* 0x30000042ffd27230 */ /* 0x000fe20000004100 */
[----:B------:R-:W3:Y:S01]  /*1bf0*/  MUFU.RCP R162, R176 ;  /* 0x000000b000a27308 */ /* 0x000ee20000001000 */
[----:B------:R-:W-:Y:S02]  /*1c00*/  HADD2.F32 R148, -RZ, R13.H0_H0 ;  /* 0x2000000dff947230 */ /* 0x000fe40000004100 */
[----:B------:R-:W-:-:S02]  /*1c10*/  HADD2.F32 R135, -RZ, R51.H0_H0 ;  /* 0x20000033ff877230 */ /* 0x000fc40000004100 */
[----:B------:R-:W-:Y:S02]  /*1c20*/  HADD2.F32 R66, -RZ, R51.H1_H1 ;  /* 0x30000033ff427230 */ /* 0x000fe40000004100 */
[----:B------:R-:W-:Y:S01]  /*1c30*/  FADD.FTZ R197, R197, -R148 ;  /* 0x80000094c5c57221 */ /* 0x000fe20000010000 */
[----:B------:R-:W-:Y:S01]  /*1c40*/  HADD2.F32 R146, -RZ, R52.H0_H0 ;  /* 0x20000034ff927230 */ /* 0x000fe20000004100 */
[----:B------:R-:W4:Y:S01]  /*1c50*/  MUFU.RCP R141, R173 ;  /* 0x000000ad008d7308 */ /* 0x000f220000001000 */
[----:B------:R-:W-:Y:S02]  /*1c60*/  HADD2.F32 R149, -RZ, R53.H1_H1 ;  /* 0x30000035ff957230 */ /* 0x000fe40000004100 */
[----:B------:R-:W-:Y:S02]  /*1c70*/  HADD2.F32 R51, -RZ, R16.H0_H0 ;  /* 0x20000010ff337230 */ /* 0x000fe40000004100 */
[----:B------:R-:W-:Y:S02]  /*1c80*/  HADD2.F32 R196, -RZ, R17.H1_H1 ;  /* 0x30000011ffc47230 */ /* 0x000fe40000004100 */
[----:B------:R-:W-:Y:S01]  /*1c90*/  HADD2.F32 R147, -RZ, R52.H1_H1 ;  /* 0x30000034ff937230 */ /* 0x000fe20000004100 */
[----:B------:R-:W4:Y:S01]  /*1ca0*/  MUFU.RCP R158, R180 ;  /* 0x000000b4009e7308 */ /* 0x000f220000001000 */
[----:B------:R-:W-:-:S02]  /*1cb0*/  HADD2.F32 R222, -RZ, R16.H1_H1 ;  /* 0x30000010ffde7230 */ /* 0x000fc40000004100 */
[----:B------:R-:W-:Y:S01]  /*1cc0*/  FADD.FTZ R51, R146, -R51 ;  /* 0x8000003392337221 */ /* 0x000fe20000010000 */
[----:B------:R-:W-:Y:S02]  /*1cd0*/  HADD2.F32 R189, -RZ, R6.H0_H0 ;  /* 0x20000006ffbd7230 */ /* 0x000fe40000004100 */
[----:B------:R-:W-:Y:S01]  /*1ce0*/  FADD.FTZ R196, R149, -R196 ;  /* 0x800000c495c47221 */ /* 0x000fe20000010000 */
[----:B------:R-:W-:Y:S02]  /*1cf0*/  HADD2.F32 R153, -RZ, R55.H1_H1 ;  /* 0x30000037ff997230 */ /* 0x000fe40000004100 */
[----:B------:R-:W-:Y:S01]  /*1d00*/  FADD.FTZ R222, R147, -R222 ;  /* 0x800000de93de7221 */ /* 0x000fe20000010000 */
[----:B------:R-:W-:Y:S02]  /*1d10*/  HADD2.F32 R220, -RZ, R19.H1_H1 ;  /* 0x30000013ffdc7230 */ /* 0x000fe40000004100 */
[----:B------:R-:W-:Y:S01]  /*1d20*/  FADD.FTZ R208, R208, -R189 ;  /* 0x800000bdd0d07221 */ /* 0x000fe20000010000 */
[----:B------:R-:W-:-:S02]  /*1d30*/  HADD2.F32 R211, -RZ, R59.H0_H0 ;  /* 0x2000003bffd37230 */ /* 0x000fc40000004100 */
[----:B-1----:R-:W-:Y:S01]  /*1d40*/  FMUL.FTZ R0, R51, R0 ;  /* 0x0000000033007220 */ /* 0x002fe20000410000 */
[----:B------:R-:W-:Y:S02]  /*1d50*/  HADD2.F32 R148, -RZ, R15.H0_H0 ;  /* 0x2000000fff947230 */ /* 0x000fe40000004100 */
[----:B------:R-:W-:Y:S01]  /*1d60*/  FADD.FTZ R220, R153, -R220 ;  /* 0x800000dc99dc7221 */ /* 0x000fe20000010000 */
[----:B------:R-:W-:Y:S02]  /*1d70*/  HADD2.F32 R215, -RZ, R56.H0_H0 ;  /* 0x20000038ffd77230 */ /* 0x000fe40000004100 */
[----:B0-----:R-:W-:Y:S01]  /*1d80*/  FMUL.FTZ R137, R196, R137 ;  /* 0x00000089c4897220 */ /* 0x001fe20000410000 */
[----:B------:R-:W-:Y:S02]  /*1d90*/  HADD2.F32 R182, -RZ, R24.H0_H0 ;  /* 0x20000018ffb67230 */ /* 0x000fe40000004100 */
[----:B------:R-:W-:Y:S01]  /*1da0*/  FADD.FTZ R211, R211, -R148 ;  /* 0x80000094d3d37221 */ /* 0x000fe20000010000 */
[----:B------:R-:W-:-:S02]  /*1db0*/  HADD2.F32 R146, -RZ, R12.H0_H0 ;  /* 0x2000000cff927230 */ /* 0x000fc40000004100 */
[----:B--2---:R-:W-:Y:S01]  /*1dc0*/  FMUL.FTZ R51, R222, R3 ;  /* 0x00000003de337220 */ /* 0x004fe20000410000 */
[----:B------:R-:W-:Y:S01]  /*1dd0*/  HADD2.F32 R189, -RZ, R22.H1_H1 ;  /* 0x30000016ffbd7230 */ /* 0x000fe20000004100 */
[----:B------:R-:W0:Y:S01]  /*1de0*/  MUFU.RCP R156, R182 ;  /* 0x000000b6009c7308 */ /* 0x000e220000001000 */
[----:B------:R-:W-:Y:S02]  /*1df0*/  HADD2.F32 R218, -RZ, R56.H1_H1 ;  /* 0x30000038ffda7230 */ /* 0x000fe40000004100 */
[----:B---3--:R-:W-:Y:S01]  /*1e00*/  FMUL.FTZ R162, R197, R162 ;  /* 0x000000a2c5a27220 */ /* 0x008fe20000410000 */
[----:B------:R-:W-:Y:S02]  /*1e10*/  HADD2.F32 R147, -RZ, R12.H1_H1 ;  /* 0x3000000cff937230 */ /* 0x000fe40000004100 */
[----:B------:R-:W-:Y:S01]  /*1e20*/  FADD.FTZ R215, R215, -R146 ;  /* 0x80000092d7d77221 */ /* 0x000fe20000010000 */
[----:B------:R-:W-:Y:S02]  /*1e30*/  HADD2.F32 R196, -RZ, R23.H0_H0 ;  /* 0x20000017ffc47230 */ /* 0x000fe40000004100 */
[----:B----4-:R-:W-:Y:S01]  /*1e40*/  FMUL.FTZ R141, R220, R141 ;  /* 0x0000008ddc8d7220 */ /* 0x010fe20000410000 */
[----:B------:R-:W-:Y:S01]  /*1e50*/  HADD2.F32 R184, -RZ, R25.H0_H0 ;  /* 0x20000019ffb87230 */ /* 0x000fe20000004100 */
[----:B------:R-:W1:Y:S01]  /*1e60*/  MUFU.RCP R3, R189 ;  /* 0x000000bd00037308 */ /* 0x000e620000001000 */
[----:B------:R-:W-:-:S02]  /*1e70*/  HADD2.F32 R186, -RZ, R26.H0_H0 ;  /* 0x2000001affba7230 */ /* 0x000fc40000004100 */
[----:B------:R-:W-:Y:S01]  /*1e80*/  FMUL.FTZ R158, R211, R158 ;  /* 0x0000009ed39e7220 */ /* 0x000fe20000410000 */
[----:B------:R-:W-:Y:S02]  /*1e90*/  HADD2.F32 R197, -RZ, R23.H1_H1 ;  /* 0x30000017ffc57230 */ /* 0x000fe40000004100 */
[----:B------:R-:W-:Y:S01]  /*1ea0*/  FADD.FTZ R218, R218, -R147 ;  /* 0x80000093dada7221 */ /* 0x000fe20000010000 */
[----:B------:R-:W-:Y:S02]  /*1eb0*/  HADD2.F32 R213, -RZ, R58.H0_H0 ;  /* 0x2000003affd57230 */ /* 0x000fe40000004100 */
[----:B------:R-:W-:Y:S01]  /*1ec0*/  HADD2.F32 R146, -RZ, R14.H0_H0 ;  /* 0x2000000eff927230 */ /* 0x000fe20000004100 */
[----:B------:R-:W2:Y:S01]  /*1ed0*/  MUFU.RCP R220, R196 ;  /* 0x000000c400dc7308 */ /* 0x000ea20000001000 */
[----:B------:R-:W-:Y:S02]  /*1ee0*/  HADD2.F32 R185, -RZ, R25.H1_H1 ;  /* 0x30000019ffb97230 */ /* 0x000fe40000004100 */
[----:B------:R-:W-:Y:S01]  /*1ef0*/  FMUL.FTZ R230, R197, R66 ;  /* 0x00000042c5e67220 */ /* 0x000fe20000410000 */
[----:B------:R-:W-:-:S02]  /*1f00*/  HADD2.F32 R187, -RZ, R26.H1_H1 ;  /* 0x3000001affbb7230 */ /* 0x000fc40000004100 */
[----:B------:R-:W-:Y:S01]  /*1f10*/  FADD.FTZ R213, R213, -R146 ;  /* 0x80000092d5d57221 */ /* 0x000fe20000010000 */
[----:B------:R-:W-:Y:S02]  /*1f20*/  HADD2.F32 R168, -RZ, R33.H0_H0 ;  /* 0x20000021ffa87230 */ /* 0x000fe40000004100 */
[----:B------:R-:W-:Y:S01]  /*1f30*/  HADD2.F32 R216, -RZ, R57.H1_H1 ;  /* 0x30000039ffd87230 */ /* 0x000fe20000004100 */
[----:B------:R-:W3:Y:S01]  /*1f40*/  MUFU.RCP R154, R184 ;  /* 0x000000b8009a7308 */ /* 0x000ee20000001000 */
[----:B------:R-:W-:Y:S02]  /*1f50*/  HADD2.F32 R214, -RZ, R58.H1_H1 ;  /* 0x3000003affd67230 */ /* 0x000fe40000004100 */
[----:B------:R-:W-:Y:S02]  /*1f60*/  HADD2.F32 R149, -RZ, R13.H1_H1 ;  /* 0x3000000dff957230 */ /* 0x000fe40000004100 */
[----:B------:R-:W-:Y:S02]  /*1f70*/  HADD2.F32 R147, -RZ, R14.H1_H1 ;  /* 0x3000000eff937230 */ /* 0x000fe40000004100 */
[----:B------:R-:W-:Y:S01]  /*1f80*/  HADD2.F32 R207, -RZ, R65.H0_H0 ;  /* 0x20000041ffcf7230 */ /* 0x000fe20000004100 */
        /* <DEDUP_REMOVED lines=13> */
[----:B------:R-:W-:Y:S02]  /*2060*/  HADD2.F32 R149, -RZ, R15.H1_H1 ;  /* 0x3000000fff957230 */ /* 0x000fe40000004100 */
[----:B0-----:R-:W-:Y:S01]  /*2070*/  FMUL.FTZ R156, R145, R156 ;  /* 0x0000009c919c7220 */ /* 0x001fe20000410000 */
[----:B------:R-:W-:Y:S01]  /*2080*/  HADD2.F32 R147, -RZ, R8.H1_H1 ;  /* 0x30000008ff937230 */ /* 0x000fe20000004100 */
[----:B------:R-:W0:Y:S01]  /*2090*/  MUFU.RCP R155, R185 ;  /* 0x000000b9009b7308 */ /* 0x000e220000001000 */
[----:B------:R-:W-:Y:S02]  /*20a0*/  HADD2.F32 R165, -RZ, R67.H0_H0 ;  /* 0x20000043ffa57230 */ /* 0x000fe40000004100 */
[----:B------:R-:W-:Y:S01]  /*20b0*/  FADD.FTZ R212, R212, -R149 ;  /* 0x80000095d4d47221 */ /* 0x000fe20000010000 */
[----:B------:R-:W-:Y:S02]  /*20c0*/  HADD2.F32 R226, -RZ, R7.H0_H0 ;  /* 0x20000007ffe27230 */ /* 0x000fe40000004100 */
[----:B------:R-:W-:Y:S01]  /*20d0*/  FADD.FTZ R144, R144, -R147 ;  /* 0x8000009390907221 */ /* 0x000fe20000010000 */
[----:B------:R-:W-:-:S02]  /*20e0*/  HADD2.F32 R170, -RZ, R34.H0_H0 ;  /* 0x20000022ffaa7230 */ /* 0x000fc40000004100 */
[----:B-1----:R-:W-:Y:S01]  /*20f0*/  FMUL.FTZ R145, R210, R3 ;  /* 0x00000003d2917220 */ /* 0x002fe20000410000 */
[----:B------:R-:W-:Y:S01]  /*2100*/  HADD2.F32 R199, -RZ, R61.H0_H0 ;  /* 0x2000003dffc77230 */ /* 0x000fe20000004100 */
[----:B------:R-:W1:Y:S01]  /*2110*/  MUFU.RCP R153, R187 ;  /* 0x000000bb00997308 */ /* 0x000e620000001000 */
[----:B------:R-:W-:Y:S02]  /*2120*/  HADD2.F32 R201, -RZ, R62.H0_H0 ;  /* 0x2000003effc97230 */ /* 0x000fe40000004100 */
[----:B------:R-:W-:Y:S01]  /*2130*/  FADD.FTZ R165, R165, -R226 ;  /* 0x800000e2a5a57221 */ /* 0x000fe20000010000 */
[----:B------:R-:W-:Y:S02]  /*2140*/  HADD2.F32 R166, -RZ, R67.H1_H1 ;  /* 0x30000043ffa67230 */ /* 0x000fe40000004100 */
[----:B------:R-:W-:Y:S02]  /*2150*/  HADD2.F32 R190, -RZ, R9.H0_H0 ;  /* 0x20000009ffbe7230 */ /* 0x000fe40000004100 */
[----:B------:R-:W-:Y:S01]  /*2160*/  HADD2.F32 R146, -RZ, R10.H0_H0 ;  /* 0x2000000aff927230 */ /* 0x000fe20000004100 */
[----:B------:R-:W1:Y:S01]  /*2170*/  MUFU.RCP R136, R168 ;  /* 0x000000a800887308 */ /* 0x000e620000001000 */
[----:B------:R-:W-:-:S02]  /*2180*/  HADD2.F32 R225, -RZ, R7.H1_H1 ;  /* 0x30000007ffe17230 */ /* 0x000fc40000004100 */
[----:B------:R-:W-:Y:S01]  /*2190*/  FADD.FTZ R199, R199, -R190 ;  /* 0x800000bec7c77221 */ /* 0x000fe20000010000 */
[----:B------:R-:W-:Y:S02]  /*21a0*/  HADD2.F32 R53, -RZ, R36.H0_H0 ;  /* 0x20000024ff357230 */ /* 0x000fe40000004100 */
[----:B------:R-:W-:Y:S01]  /*21b0*/  FADD.FTZ R201, R201, -R146 ;  /* 0x80000092c9c97221 */ /* 0x000fe20000010000 */
[----:B------:R-:W-:Y:S02]  /*21c0*/  HADD2.F32 R171, -RZ, R34.H1_H1 ;  /* 0x30000022ffab7230 */ /* 0x000fe40000004100 */
[----:B------:R-:W-:Y:S01]  /*21d0*/  FADD.FTZ R166, R166, -R225 ;  /* 0x800000e1a6a67221 */ /* 0x000fe20000010000 */
[----:B------:R-:W-:Y:S01]  /*21e0*/  HADD2.F32 R198, -RZ, R61.H1_H1 ;  /* 0x3000003dffc67230 */ /* 0x000fe20000004100 */
[----:B------:R-:W1:Y:S01]  /*21f0*/  MUFU.RCP R138, R170 ;  /* 0x000000aa008a7308 */ /* 0x000e620000001000 */
[----:B------:R-:W-:Y:S02]  /*2200*/  HADD2.F32 R200, -RZ, R62.H1_H1 ;  /* 0x3000003effc87230 */ /* 0x000fe40000004100 */
[----:B------:R-:W-:Y:S01]  /*2210*/  FMUL.FTZ R3, R164, R53 ;  /* 0x00000035a4037220 */ /* 0x000fe20000410000 */
[----:B------:R-:W-:-:S02]  /*2220*/  HADD2.F32 R149, -RZ, R9.H1_H1 ;  /* 0x30000009ff957230 */ /* 0x000fc40000004100 */
[----:B--2---:R-:W-:Y:S01]  /*2230*/  FMUL.FTZ R164, R165, R220 ;  /* 0x000000dca5a47220 */ /* 0x004fe20000410000 */
[----:B------:R-:W-:Y:S02]  /*2240*/  HADD2.F32 R147, -RZ, R10.H1_H1 ;  /* 0x3000000aff937230 */ /* 0x000fe40000004100 */
[----:B---3--:R-:W-:Y:S01]  /*2250*/  FMUL.FTZ R154, R199, R154 ;  /* 0x0000009ac79a7220 */ /* 0x008fe20000410000 */
[----:B------:R-:W-:Y:S01]  /*2260*/  HADD2.F32 R36, -RZ, R36.H1_H1 ;  /* 0x30000024ff247230 */ /* 0x000fe20000004100 */
[----:B------:R-:W2:Y:S01]  /*2270*/  MUFU.RCP R139, R171 ;  /* 0x000000ab008b7308 */ /* 0x000ea20000001000 */
[----:B------:R-:W-:Y:S02]  /*2280*/  HADD2.F32 R172, -RZ, R35.H0_H0 ;  /* 0x20000023ffac7230 */ /* 0x000fe40000004100 */
[----:B------:R-:W-:Y:S01]  /*2290*/  FADD.FTZ R198, R198, -R149 ;  /* 0x80000095c6c67221 */ /* 0x000fe20000010000 */
[----:B------:R-:W-:Y:S02]  /*22a0*/  HADD2.F32 R188, -RZ, R55.H0_H0 ;  /* 0x20000037ffbc7230 */ /* 0x000fe40000004100 */
[----:B------:R-:W-:Y:S01]  /*22b0*/  FADD.FTZ R200, R200, -R147 ;  /* 0x80000093c8c87221 */ /* 0x000fe20000010000 */
[----:B------:R-:W-:-:S02]  /*22c0*/  HADD2.F32 R55, -RZ, R37.H0_H0 ;  /* 0x20000025ff377230 */ /* 0x000fc40000004100 */
[----:B----4-:R-:W-:Y:S01]  /*22d0*/  FMUL.FTZ R152, R201, R152 ;  /* 0x00000098c9987220 */ /* 0x010fe20000410000 */
[----:B------:R-:W-:Y:S01]  /*22e0*/  FMUL.FTZ R165, R166, R211 ;  /* 0x000000d3a6a57220 */ /* 0x000fe20000410000 */
[----:B------:R-:W-:Y:S01]  /*22f0*/  FMUL.FTZ R166, R167, R36 ;  /* 0x00000024a7a67220 */ /* 0x000fe20000410000 */
[----:B------:R-:W-:Y:S01]  /*2300*/  FADD.FTZ R201, RZ, R3 ;  /* 0x00000003ffc97221 */ /* 0x000fe20000010000 */
[----:B------:R-:W-:Y:S01]  /*2310*/  FFMA.FTZ R199, R3, R0, RZ ;  /* 0x0000000003c77223 */ /* 0x000fe200000100ff */
[----:B------:R-:W3:Y:S01]  /*2320*/  MUFU.RCP R140, R172 ;  /* 0x000000ac008c7308 */ /* 0x000ee20000001000 */
[----:B------:R-:W-:Y:S02]  /*2330*/  HADD2.F32 R150, -RZ, R54.H0_H0 ;  /* 0x20000036ff967230 */ /* 0x000fe40000004100 */
[----:B0-----:R-:W-:Y:S01]  /*2340*/  FMUL.FTZ R155, R198, R155 ;  /* 0x0000009bc69b7220 */ /* 0x001fe20000410000 */
[----:B------:R-:W-:Y:S02]  /*2350*/  HADD2.F32 R52, -RZ, R37.H1_H1 ;  /* 0x30000025ff347230 */ /* 0x000fe40000004100 */
[----:B-1----:R-:W-:Y:S01]  /*2360*/  FMUL.FTZ R153, R200, R153 ;  /* 0x00000099c8997220 */ /* 0x002fe20000410000 */
[----:B------:R-:W-:-:S02]  /*2370*/  HADD2.F32 R221, -RZ, R18.H0_H0 ;  /* 0x20000012ffdd7230 */ /* 0x000fc40000004100 */
[----:B------:R-:W-:Y:S01]  /*2380*/  FMUL.FTZ R136, R219, R136 ;  /* 0x00000088db887220 */ /* 0x000fe20000410000 */
[----:B------:R-:W-:Y:S01]  /*2390*/  FMUL.FTZ R167, R168, R55 ;  /* 0x00000037a8a77220 */ /* 0x000fe20000410000 */
[----:B------:R-:W-:Y:S01]  /*23a0*/  FADD.FTZ R200, R201, R166 ;  /* 0x000000a6c9c87221 */ /* 0x000fe20000010000 */
[----:B------:R-:W-:Y:S01]  /*23b0*/  FFMA.FTZ R198, R166, R51, R199 ;  /* 0x00000033a6c67223 */ /* 0x000fe200000100c7 */
[----:B------:R-:W-:Y:S02]  /*23c0*/  HADD2.F32 R174, -RZ, R28.H0_H0 ;  /* 0x2000001cffae7230 */ /* 0x000fe40000004100 */
[----:B------:R-:W-:Y:S01]  /*23d0*/  FADD.FTZ R221, R150, -R221 ;  /* 0x800000dd96dd7221 */ /* 0x000fe20000010000 */
[----:B------:R-:W-:Y:S02]  /*23e0*/  HADD2.F32 R151, -RZ, R54.H1_H1 ;  /* 0x30000036ff977230 */ /* 0x000fe40000004100 */
[----:B------:R-:W-:Y:S01]  /*23f0*/  FMUL.FTZ R168, R169, R52 ;  /* 0x00000034a9a87220 */ /* 0x000fe20000410000 */
[----:B------:R-:W-:-:S02]  /*2400*/  HADD2.F32 R37, -RZ, R38.H0_H0 ;  /* 0x20000026ff257230 */ /* 0x000fc40000004100 */
[----:B------:R-:W-:Y:S01]  /*2410*/  FADD.FTZ R201, R200, R167 ;  /* 0x000000a7c8c97221 */ /* 0x000fe20000010000 */
[----:B------:R-:W-:Y:S02]  /*2420*/  HADD2.F32 R224, -RZ, R18.H1_H1 ;  /* 0x30000012ffe07230 */ /* 0x000fe40000004100 */
[----:B------:R-:W-:Y:S01]  /*2430*/  FFMA.FTZ R199, R167, R136, R198 ;  /* 0x00000088a7c77223 */ /* 0x000fe200000100c6 */
[----:B------:R-:W0:Y:S01]  /*2440*/  MUFU.RCP R142, R174 ;  /* 0x000000ae008e7308 */ /* 0x000e220000001000 */
[----:B------:R-:W-:Y:S02]  /*2450*/  HADD2.F32 R175, -RZ, R28.H1_H1 ;  /* 0x3000001cffaf7230 */ /* 0x000fe40000004100 */
[----:B------:R-:W-:Y:S01]  /*2460*/  FMUL.FTZ R138, R221, R138 ;  /* 0x0000008add8a7220 */ /* 0x000fe20000410000 */
[----:B------:R-:W-:Y:S02]  /*2470*/  HADD2.F32 R38, -RZ, R38.H1_H1 ;  /* 0x30000026ff267230 */ /* 0x000fe40000004100 */
[----:B------:R-:W-:Y:S01]  /*2480*/  FADD.FTZ R224, R151, -R224 ;  /* 0x800000e097e07221 */ /* 0x000fe20000010000 */
[----:B------:R-:W-:-:S02]  /*2490*/  HADD2.F32 R217, -RZ, R19.H0_H0 ;  /* 0x20000013ffd97230 */ /* 0x000fc40000004100 */
[----:B------:R-:W-:Y:S01]  /*24a0*/  FMUL.FTZ R169, R170, R37 ;  /* 0x00000025aaa97220 */ /* 0x000fe20000410000 */
[----:B------:R-:W-:Y:S01]  /*24b0*/  FADD.FTZ R200, R201, R168 ;  /* 0x000000a8c9c87221 */ /* 0x000fe20000010000 */
[----:B------:R-:W-:Y:S01]  /*24c0*/  FFMA.FTZ R198, R168, R137, R199 ;  /* 0x00000089a8c67223 */ /* 0x000fe200000100c7 */
[----:B------:R-:W1:Y:S01]  /*24d0*/  MUFU.RCP R143, R175 ;  /* 0x000000af008f7308 */ /* 0x000e620000001000 */
[----:B------:R-:W-:Y:S02]  /*24e0*/  HADD2.F32 R57, -RZ, R39.H0_H0 ;  /* 0x20000027ff397230 */ /* 0x000fe40000004100 */
[----:B------:R-:W-:Y:S01]  /*24f0*/  FADD.FTZ R217, R188, -R217 ;  /* 0x800000d9bcd97221 */ /* 0x000fe20000010000 */
[----:B--2---:R-:W-:Y:S01]  /*2500*/  FMUL.FTZ R139, R224, R139 ;  /* 0x0000008be08b7220 */ /* 0x004fe20000410000 */
[----:B------:R-:W-:Y:S01]  /*2510*/  FMUL.FTZ R170, R171, R38 ;  /* 0x00000026abaa7220 */ /* 0x000fe20000410000 */
[----:B------:R-:W-:Y:S01]  /*2520*/  FADD.FTZ R201, R200, R169 ;  /* 0x000000a9c8c97221 */ /* 0x000fe20000010000 */
[----:B------:R-:W-:Y:S01]  /*2530*/  FFMA.FTZ R199, R169, R138, R198 ;  /* 0x0000008aa9c77223 */ /* 0x000fe200000100c6 */
[----:B------:R-:W-:-:S02]  /*2540*/  HADD2.F32 R177, -RZ, R29.H1_H1 ;  /* 0x3000001dffb17230 */ /* 0x000fc40000004100 */
[----:B---3--:R-:W-:Y:S01]  /*2550*/  FMUL.FTZ R140, R217, R140 ;  /* 0x0000008cd98c7220 */ /* 0x008fe20000410000 */
[----:B------:R-:W-:Y:S02]  /*2560*/  HADD2.F32 R54, -RZ, R39.H1_H1 ;  /* 0x30000027ff367230 */ /* 0x000fe40000004100 */
[----:B------:R-:W-:Y:S01]  /*2570*/  FMUL.FTZ R171, R172, R57 ;  /* 0x00000039acab7220 */ /* 0x000fe20000410000 */
[----:B------:R-:W-:Y:S01]  /*2580*/  FADD.FTZ R200, R201, R170 ;  /* 0x000000aac9c87221 */ /* 0x000fe20000010000 */
[----:B------:R-:W-:Y:S01]  /*2590*/  FFMA.FTZ R198, R170, R139, R199 ;  /* 0x0000008baac67223 */ /* 0x000fe200000100c7 */
[----:B------:R-:W2:Y:S01]  /*25a0*/  MUFU.RCP R163, R177 ;  /* 0x000000b100a37308 */ /* 0x000ea20000001000 */
[----:B------:R-:W-:Y:S02]  /*25b0*/  HADD2.F32 R178, -RZ, R30.H0_H0 ;  /* 0x2000001effb27230 */ /* 0x000fe40000004100 */
[----:B------:R-:W-:Y:S01]  /*25c0*/  FMUL.FTZ R172, R173, R54 ;  /* 0x00000036adac7220 */ /* 0x000fe20000410000 */
[----:B------:R-:W-:-:S02]  /*25d0*/  HADD2.F32 R39, -RZ, R40.H0_H0 ;  /* 0x20000028ff277230 */ /* 0x000fc40000004100 */
[----:B------:R-:W-:Y:S01]  /*25e0*/  FADD.FTZ R201, R200, R171 ;  /* 0x000000abc8c97221 */ /* 0x000fe20000010000 */
[----:B------:R-:W-:Y:S01]  /*25f0*/  FFMA.FTZ R199, R171, R140, R198 ;  /* 0x0000008cabc77223 */ /* 0x000fe200000100c6 */
[----:B------:R-:W-:Y:S02]  /*2600*/  HADD2.F32 R179, -RZ, R30.H1_H1 ;  /* 0x3000001effb37230 */ /* 0x000fe40000004100 */
[----:B0-----:R-:W-:Y:S01]  /*2610*/  FMUL.FTZ R142, R215, R142 ;  /* 0x0000008ed78e7220 */ /* 0x001fe20000410000 */
[----:B------:R0:W3:Y:S01]  /*2620*/  MUFU.RCP R160, R178 ;  /* 0x000000b200a07308 */ /* 0x0000e20000001000 */
[----:B------:R-:W-:Y:S02]  /*2630*/  HADD2.F32 R40, -RZ, R40.H1_H1 ;  /* 0x30000028ff287230 */ /* 0x000fe40000004100 */
[----:B------:R-:W-:Y:S01]  /*2640*/  FMUL.FTZ R173, R174, R39 ;  /* 0x00000027aead7220 */ /* 0x000fe20000410000 */
[----:B------:R-:W-:Y:S01]  /*2650*/  FADD.FTZ R200, R201, R172 ;  /* 0x000000acc9c87221 */ /* 0x000fe20000010000 */
[----:B------:R-:W-:Y:S01]  /*2660*/  FFMA.FTZ R198, R172, R141, R199 ;  /* 0x0000008dacc67223 */ /* 0x000fe200000100c7 */
[----:B------:R-:W-:-:S02]  /*2670*/  HADD2.F32 R59, -RZ, R41.H0_H0 ;  /* 0x20000029ff3b7230 */ /* 0x000fc40000004100 */
[----:B-1----:R-:W-:Y:S01]  /*2680*/  FMUL.FTZ R143, R218, R143 ;  /* 0x0000008fda8f7220 */ /* 0x002fe20000410000 */
[----:B------:R-:W-:Y:S01]  /*2690*/  FMUL.FTZ R174, R175, R40 ;  /* 0x00000028afae7220 */ /* 0x000fe20000410000 */
[----:B------:R1:W4:Y:S01]  /*26a0*/  MUFU.RCP R161, R179 ;  /* 0x000000b300a17308 */ /* 0x0003220000001000 */
[----:B------:R-:W-:Y:S01]  /*26b0*/  FADD.FTZ R201, R200, R173 ;  /* 0x000000adc8c97221 */ /* 0x000fe20000010000 */
[----:B------:R-:W-:Y:S01]  /*26c0*/  FFMA.FTZ R199, R173, R142, R198 ;  /* 0x0000008eadc77223 */ /* 0x000fe200000100c6 */
[----:B------:R-:W-:Y:S02]  /*26d0*/  HADD2.F32 R181, -RZ, R31.H1_H1 ;  /* 0x3000001fffb57230 */ /* 0x000fe40000004100 */
[----:B------:R-:W-:Y:S01]  /*26e0*/  FMUL.FTZ R175, R176, R59 ;  /* 0x0000003bb0af7220 */ /* 0x000fe20000410000 */
[----:B------:R-:W-:Y:S02]  /*26f0*/  HADD2.F32 R56, -RZ, R41.H1_H1 ;  /* 0x30000029ff387230 */ /* 0x000fe40000004100 */
[----:B------:R-:W-:Y:S01]  /*2700*/  FADD.FTZ R200, R201, R174 ;  /* 0x000000aec9c87221 */ /* 0x000fe20000010000 */
[----:B------:R-:W-:-:S02]  /*2710*/  HADD2.F32 R41, -RZ, R42.H0_H0 ;  /* 0x2000002aff297230 */ /* 0x000fc40000004100 */
[----:B------:R-:W-:Y:S01]  /*2720*/  FFMA.FTZ R198, R174, R143, R199 ;  /* 0x0000008faec67223 */ /* 0x000fe200000100c7 */
[----:B------:R-:W-:Y:S01]  /*2730*/  HADD2.F32 R42, -RZ, R42.H1_H1 ;  /* 0x3000002aff2a7230 */ /* 0x000fe20000004100 */
[----:B------:R4:W4:Y:S01]  /*2740*/  MUFU.RCP R159, R181 ;  /* 0x000000b5009f7308 */ /* 0x0009220000001000 */
[--C-:B------:R-:W-:Y:S02]  /*2750*/  HADD2.F32 R61, -RZ, R43.reuse.H0_H0 ;  /* 0x2000002bff3d7230 */ /* 0x100fe40000004100 */
[----:B--2---:R-:W-:Y:S01]  /*2760*/  FMUL.FTZ R163, R216, R163 ;  /* 0x000000a3d8a37220 */ /* 0x004fe20000410000 */
[----:B------:R-:W-:Y:S02]  /*2770*/  HADD2.F32 R58, -RZ, R43.H1_H1 ;  /* 0x3000002bff3a7230 */ /* 0x000fe40000004100 */
[----:B------:R-:W-:Y:S01]  /*2780*/  FMUL.FTZ R176, R177, R56 ;  /* 0x00000038b1b07220 */ /* 0x000fe20000410000 */
[----:B------:R-:W-:Y:S02]  /*2790*/  HADD2.F32 R203, -RZ, R63.H0_H0 ;  /* 0x2000003fffcb7230 */ /* 0x000fe40000004100 */
[----:B------:R-:W-:Y:S01]  /*27a0*/  FADD.FTZ R201, R200, R175 ;  /* 0x000000afc8c97221 */ /* 0x000fe20000010000 */
[----:B------:R-:W-:-:S02]  /*27b0*/  HADD2.F32 R43, -RZ, R44.H0_H0 ;  /* 0x2000002cff2b7230 */ /* 0x000fc40000004100 */
[----:B------:R-:W-:Y:S01]  /*27c0*/  FFMA.FTZ R199, R175, R162, R198 ;  /* 0x000000a2afc77223 */ /* 0x000fe200000100c6 */
[----:B------:R-:W-:Y:S02]  /*27d0*/  HADD2.F32 R190, -RZ, R11.H0_H0 ;  /* 0x2000000bffbe7230 */ /* 0x000fe40000004100 */
[----:B------:R-:W-:Y:S01]  /*27e0*/  FMUL.FTZ R177, R178, R41 ;  /* 0x00000029b2b17220 */ /* 0x000fe20000410000 */
[----:B------:R-:W-:Y:S02]  /*27f0*/  HADD2.F32 R44, -RZ, R44.H1_H1 ;  /* 0x3000002cff2c7230 */ /* 0x000fe40000004100 */
[----:B0-----:R-:W-:Y:S01]  /*2800*/  FMUL.FTZ R178, R179, R42 ;  /* 0x0000002ab3b27220 */ /* 0x001fe20000410000 */
[----:B------:R-:W-:Y:S02]  /*2810*/  HADD2.F32 R183, -RZ, R24.H1_H1 ;  /* 0x30000018ffb77230 */ /* 0x000fe40000004100 */
[----:B-1----:R-:W-:Y:S01]  /*2820*/  FMUL.FTZ R179, R180, R61 ;  /* 0x0000003db4b37220 */ /* 0x002fe20000410000 */
[----:B------:R-:W-:-:S02]  /*2830*/  HADD2.F32 R63, -RZ, R45.H0_H0 ;  /* 0x2000002dff3f7230 */ /* 0x000fc40000004100 */
[----:B---3--:R-:W-:Y:S01]  /*2840*/  FMUL.FTZ R160, R213, R160 ;  /* 0x000000a0d5a07220 */ /* 0x008fe20000410000 */
[----:B------:R-:W-:Y:S02]  /*2850*/  HADD2.F32 R60, -RZ, R45.H1_H1 ;  /* 0x3000002dff3c7230 */ /* 0x000fe40000004100 */
[----:B------:R-:W-:Y:S01]  /*2860*/  FMUL.FTZ R180, R181, R58 ;  /* 0x0000003ab5b47220 */ /* 0x000fe20000410000 */
[--C-:B------:R-:W-:Y:S02]  /*2870*/  HADD2.F32 R45, -RZ, R46.reuse.H0_H0 ;  /* 0x2000002eff2d7230 */ /* 0x100fe40000004100 */
[----:B------:R-:W-:Y:S01]  /*2880*/  FADD.FTZ R200, R201, R176 ;  /* 0x000000b0c9c87221 */ /* 0x000fe20000010000 */
[----:B------:R-:W-:Y:S01]  /*2890*/  FFMA.FTZ R198, R176, R163, R199 ;  /* 0x000000a3b0c67223 */ /* 0x000fe200000100c7 */
[----:B------:R-:W-:Y:S02]  /*28a0*/  HADD2.F32 R46, -RZ, R46.H1_H1 ;  /* 0x3000002eff2e7230 */ /* 0x000fe40000004100 */
[----:B------:R-:W-:Y:S01]  /*28b0*/  FADD.FTZ R203, R203, -R190 ;  /* 0x800000becbcb7221 */ /* 0x000fe20000010000 */
[----:B----4-:R-:W-:Y:S01]  /*28c0*/  FMUL.FTZ R181, R182, R43 ;  /* 0x0000002bb6b57220 */ /* 0x010fe20000410000 */
[----:B------:R-:W-:Y:S01]  /*28d0*/  HADD2.F32 R205, -RZ, R64.H0_H0 ;  /* 0x20000040ffcd7230 */ /* 0x000fe20000004100 */
[----:B------:R0:W1:Y:S01]  /*28e0*/  MUFU.RCP R157, R183 ;  /* 0x000000b7009d7308 */ /* 0x0000620000001000 */
[----:B------:R-:W-:-:S02]  /*28f0*/  HADD2.F32 R65, -RZ, R47.H0_H0 ;  /* 0x2000002fff417230 */ /* 0x000fc40000004100 */
[----:B------:R-:W-:Y:S01]  /*2900*/  FMUL.FTZ R182, R183, R44 ;  /* 0x0000002cb7b67220 */ /* 0x000fe20000410000 */
[----:B------:R-:W-:Y:S02]  /*2910*/  HADD2.F32 R188, -RZ, R27.H0_H0 ;  /* 0x2000001bffbc7230 */ /* 0x000fe40000004100 */
[----:B------:R-:W-:Y:S01]  /*2920*/  FMUL.FTZ R161, R214, R161 ;  /* 0x000000a1d6a17220 */ /* 0x000fe20000410000 */
[----:B------:R-:W-:Y:S02]  /*2930*/  HADD2.F32 R190, -RZ, R4.H0_H0 ;  /* 0x20000004ffbe7230 */ /* 0x000fe40000004100 */
[----:B------:R-:W-:Y:S01]  /*2940*/  FADD.FTZ R201, R200, R177 ;  /* 0x000000b1c8c97221 */ /* 0x000fe20000010000 */
[----:B------:R-:W-:Y:S02]  /*2950*/  HADD2.F32 R62, -RZ, R47.H1_H1 ;  /* 0x3000002fff3e7230 */ /* 0x000fe40000004100 */
[----:B------:R-:W-:Y:S01]  /*2960*/  FFMA.FTZ R199, R177, R160, R198 ;  /* 0x000000a0b1c77223 */ /* 0x000fe200000100c6 */
[----:B------:R-:W-:-:S02]  /*2970*/  HADD2.F32 R195, -RZ, R27.H1_H1 ;  /* 0x3000001bffc37230 */ /* 0x000fc40000004100 */
[----:B0-----:R-:W-:Y:S01]  /*2980*/  FMUL.FTZ R183, R184, R63 ;  /* 0x0000003fb8b77220 */ /* 0x001fe20000410000 */
[----:B------:R-:W-:Y:S02]  /*2990*/  HADD2.F32 R47, -RZ, R48.H0_H0 ;  /* 0x20000030ff2f7230 */ /* 0x000fe40000004100 */
[----:B------:R-:W-:Y:S01]  /*29a0*/  FMUL.FTZ R184, R185, R60 ;  /* 0x0000003cb9b87220 */ /* 0x000fe20000410000 */
[----:B------:R-:W-:Y:S02]  /*29b0*/  HADD2.F32 R194, -RZ, R20.H0_H0 ;  /* 0x20000014ffc27230 */ /* 0x000fe40000004100 */
[----:B------:R-:W-:Y:S01]  /*29c0*/  FMUL.FTZ R185, R186, R45 ;  /* 0x0000002dbab97220 */ /* 0x000fe20000410000 */
[----:B------:R-:W-:Y:S02]  /*29d0*/  HADD2.F32 R48, -RZ, R48.H1_H1 ;  /* 0x30000030ff307230 */ /* 0x000fe40000004100 */
[----:B------:R-:W-:Y:S01]  /*29e0*/  FMUL.FTZ R186, R187, R46 ;  /* 0x0000002ebbba7220 */ /* 0x000fe20000410000 */
[----:B------:R-:W-:Y:S01]  /*29f0*/  HADD2.F32 R193, -RZ, R20.H1_H1 ;  /* 0x30000014ffc17230 */ /* 0x000fe20000004100 */
[----:B------:R0:W2:Y:S01]  /*2a00*/  MUFU.RCP R150, R188 ;  /* 0x000000bc00967308 */ /* 0x0000a20000001000 */
[----:B------:R-:W-:-:S02]  /*2a10*/  HADD2.F32 R204, -RZ, R64.H1_H1 ;  /* 0x30000040ffcc7230 */ /* 0x000fc40000004100 */
[----:B------:R-:W-:Y:S01]  /*2a20*/  FADD.FTZ R205, R205, -R190 ;  /* 0x800000becdcd7221 */ /* 0x000fe20000010000 */
[----:B------:R-:W-:Y:S02]  /*2a30*/  HADD2.F32 R67, -RZ, R49.H0_H0 ;  /* 0x20000031ff437230 */ /* 0x000fe40000004100 */
[----:B------:R-:W-:Y:S01]  /*2a40*/  FMUL.FTZ R187, R188, R65 ;  /* 0x00000041bcbb7220 */ /* 0x000fe20000410000 */
[----:B------:R-:W-:Y:S02]  /*2a50*/  HADD2.F32 R192, -RZ, R21.H0_H0 ;  /* 0x20000015ffc07230 */ /* 0x000fe40000004100 */
[----:B------:R-:W-:Y:S01]  /*2a60*/  FADD.FTZ R200, R201, R178 ;  /* 0x000000b2c9c87221 */ /* 0x000fe20000010000 */
[----:B------:R-:W-:Y:S01]  /*2a70*/  HADD2.F32 R147, -RZ, R4.H1_H1 ;  /* 0x30000004ff937230 */ /* 0x000fe20000004100 */
[----:B------:R3:W4:Y:S01]  /*2a80*/  MUFU.RCP R151, R195 ;  /* 0x000000c300977308 */ /* 0x0007220000001000 */
[----:B------:R-:W-:Y:S02]  /*2a90*/  HADD2.F32 R64, -RZ, R49.H1_H1 ;  /* 0x30000031ff407230 */ /* 0x000fe40000004100 */
[----:B0-----:R-:W-:Y:S01]  /*2aa0*/  FMUL.FTZ R188, R195, R62 ;  /* 0x0000003ec3bc7220 */ /* 0x001fe20000410000 */
[----:B------:R-:W-:-:S02]  /*2ab0*/  HADD2.F32 R191, -RZ, R21.H1_H1 ;  /* 0x30000015ffbf7230 */ /* 0x000fc40000004100 */
[----:B------:R-:W-:Y:S01]  /*2ac0*/  FFMA.FTZ R198, R178, R161, R199 ;  /* 0x000000a1b2c67223 */ /* 0x000fe200000100c7 */
[----:B------:R-:W-:Y:S02]  /*2ad0*/  HADD2.F32 R49, -RZ, R50.H0_H0 ;  /* 0x20000032ff317230 */ /* 0x000fe40000004100 */
[----:B------:R-:W-:Y:S01]  /*2ae0*/  FADD.FTZ R204, R204, -R147 ;  /* 0x80000093cccc7221 */ /* 0x000fe20000010000 */
[----:B------:R-:W-:Y:S01]  /*2af0*/  HADD2.F32 R190, -RZ, R22.H0_H0 ;  /* 0x20000016ffbe7230 */ /* 0x000fe20000004100 */
[----:B------:R0:W4:Y:S01]  /*2b00*/  MUFU.RCP R148, R194 ;  /* 0x000000c200947308 */ /* 0x0001220000001000 */
[----:B------:R-:W-:Y:S02]  /*2b10*/  HADD2.F32 R50, -RZ, R50.H1_H1 ;  /* 0x30000032ff327230 */ /* 0x000fe40000004100 */
[----:B---3--:R-:W-:Y:S01]  /*2b20*/  FMUL.FTZ R195, R194, R47 ;  /* 0x0000002fc2c37220 */ /* 0x008fe20000410000 */
[----:B------:R-:W-:Y:S01]  /*2b30*/  FMUL.FTZ R159, R212, R159 ;  /* 0x0000009fd49f7220 */ /* 0x000fe20000410000 */
[----:B------:R-:W-:Y:S01]  /*2b40*/  FADD.FTZ R201, R200, R179 ;  /* 0x000000b3c8c97221 */ /* 0x000fe20000010000 */
[----:B------:R-:W-:Y:S01]  /*2b50*/  FFMA.FTZ R199, R179, R158, R198 ;  /* 0x0000009eb3c77223 */ /* 0x000fe200000100c6 */
[----:B-1----:R-:W-:Y:S01]  /*2b60*/  FMUL.FTZ R157, R144, R157 ;  /* 0x0000009d909d7220 */ /* 0x002fe20000410000 */
[----:B--2---:R-:W-:Y:S01]  /*2b70*/  FMUL.FTZ R150, R203, R150 ;  /* 0x00000096cb967220 */ /* 0x004fe20000410000 */
[----:B------:R1:W2:Y:S01]  /*2b80*/  MUFU.RCP R149, R193 ;  /* 0x000000c100957308 */ /* 0x0002a20000001000 */
[----:B0-----:R-:W-:Y:S01]  /*2b90*/  FMUL.FTZ R194, R193, R48 ;  /* 0x00000030c1c27220 */ /* 0x001fe20000410000 */
[----:B------:R-:W-:Y:S01]  /*2ba0*/  FADD.FTZ R198, R201, R180 ;  /* 0x000000b4c9c67221 */ /* 0x000fe20000010000 */
[----:B----4-:R-:W-:Y:S01]  /*2bb0*/  FMUL.FTZ R151, R202, R151 ;  /* 0x00000097ca977220 */ /* 0x010fe20000410000 */
[----:B------:R-:W-:Y:S01]  /*2bc0*/  FMUL.FTZ R228, R53, R0 ;  /* 0x0000000035e47220 */ /* 0x000fe20000410000 */
[----:B------:R-:W-:Y:S01]  /*2bd0*/  FMUL.FTZ R229, R36, R51 ;  /* 0x0000003324e57220 */ /* 0x000fe20000410000 */
[----:B------:R-:W-:Y:S01]  /*2be0*/  FMUL.FTZ R226, R55, R136 ;  /* 0x0000008837e27220 */ /* 0x000fe20000410000 */
[----:B------:R-:W-:Y:S01]  /*2bf0*/  FMUL.FTZ R227, R52, R137 ;  /* 0x0000008934e37220 */ /* 0x000fe20000410000 */
[----:B------:R0:W3:Y:S01]  /*2c00*/  MUFU.RCP R146, R192 ;  /* 0x000000c000927308 */ /* 0x0000e20000001000 */
[----:B-1----:R-:W-:Y:S01]  /*2c10*/  FMUL.FTZ R193, R192, R67 ;  /* 0x00000043c0c17220 */ /* 0x002fe20000410000 */
        /* <DEDUP_REMOVED lines=16> */
[----:B---3--:R-:W-:Y:S01]  /*2d20*/  FMUL.FTZ R146, R207, R146 ;  /* 0x00000092cf927220 */ /* 0x008fe20000410000 */
[----:B------:R-:W-:Y:S01]  /*2d30*/  FMUL.FTZ R214, R61, R158 ;  /* 0x0000009e3dd67220 */ /* 0x000fe20000410000 */
        /* <DEDUP_REMOVED lines=46> */
[----:B------:R-:W-:Y:S01]  /*3020*/  FADD.FTZ R198, R199, R190 ;  /* 0x000000bec7c67221 */ /* 0x000fe20000010000 */
[-C--:B------:R-:W-:Y:S02]  /*3030*/  FMUL.FTZ R199, R135, R164.reuse ;  /* 0x000000a487c77220 */ /* 0x080fe40000410000 */
[----:B------:R-:W-:Y:S01]  /*3040*/  FFMA.FTZ R196, R190, R145, R197 ;  /* 0x00000091bec47223 */ /* 0x000fe200000100c5 */
[----:B------:R-:W-:Y:S01]  /*3050*/  FADD.FTZ R197, R198, R189 ;  /* 0x000000bdc6c57221 */ /* 0x000fe20000010000 */
[----:B------:R-:W-:Y:S02]  /*3060*/  FMUL.FTZ R198, R66, R165 ;  /* 0x000000a542c67220 */ /* 0x000fe40000410000 */
[----:B------:R-:W-:Y:S01]  /*3070*/  FFMA.FTZ R231, R189, R164, R196 ;  /* 0x000000a4bde77223 */ /* 0x000fe200000100c4 */
[----:B------:R-:W-:-:S03]  /*3080*/  FADD.FTZ R197, R197, R230 ;  /* 0x000000e6c5c57221 */ /* 0x000fc60000010000 */
[----:B------:R-:W-:-:S07]  /*3090*/  FFMA.FTZ R196, R230, R165, R231 ;  /* 0x000000a5e6c47223 */ /* 0x000fce00000100e7 */
.L_x_2766:
        /* <DEDUP_REMOVED lines=84> */
.L_x_2780:
[----:B-1----:R-:W-:Y:S01]  /*35e0*/  FADD.FTZ R36, R43, R36 ;  /* 0x000000242b247221 */ /* 0x002fe20000010000 */
[----:B--2---:R-:W-:-:S03]  /*35f0*/  FADD.FTZ R37, R42, R37 ;  /* 0x000000252a257221 */ /* 0x004fc60000010000 */
        /* <DEDUP_REMOVED lines=72> */
[C---:B0-----:R-:W-:Y:S01]  /*3a80*/  FMUL.FTZ R42, R134.reuse, R141 ;  /* 0x0000008d862a7220 */ /* 0x041fe20000410000 */
        /* <DEDUP_REMOVED lines=47> */
[----:B--2---:R-:W-:Y:S02]  /*3d80*/  LEA R2, R136, R2, 0x2 ;  /* 0x0000000288027211 */ /* 0x004fe400078e10ff */
[----:B------:R-:W-:Y:S01]  /*3d90*/  LOP3.LUT R133, R132, 0x1f, RZ, 0xc0, !PT ;  /* 0x0000001f84857812 */ /* 0x000fe200078ec0ff */
[----:B------:R0:W-:Y:S01]  /*3da0*/  STG.E.128 desc[UR6][R52.64+0x600], R48 ;  /* 0x0006003034007986 */ /* 0x0001e2000c101d06 */
[----:B------:R-:W-:-:S13]  /*3db0*/  ISETP.GE.AND P1, PT, R2, R137, PT ;  /* 0x000000890200720c */ /* 0x000fda0003f26270 */
[----:B------:R-:W-:Y:S05]  /*3dc0*/  @!P1 BRA `(.L_x_2768) ;  /* 0xffffffc800209947 */ /* 0x000fea000383ffff */
[----:B------:R-:W-:Y:S05]  /*3dd0*/  BSYNC B1 ;  /* 0x0000000000017941 */ /* 0x000fea0003800000 */
.L_x_2764:
        /* <DEDUP_REMOVED lines=16> */
.L_x_2763:
[----:B------:R-:W-:Y:S05]  /*3ee0*/  BSYNC B0 ;  /* 0x0000000000007941 */ /* 0x000fea0003800000 */
.L_x_2762:
        /* <DEDUP_REMOVED lines=34> */
[----:B-1----:R-:W-:-:S03]  /*4110*/  FADD.FTZ R3, RZ, R3 ;  /* 0x00000003ff037221 */ /* 0x002fc60000010000 */
[----:B------:R-:W1:Y:S01]  /*4120*/  LDS R14, [R5+0x1800] ;  /* 0x00180000050e7984 */ /* 0x000e620000000800 */
[----:B--2---:R-:W-:-:S03]  /*4130*/  FADD.FTZ R4, RZ, R4 ;  /* 0x00000004ff047221 */ /* 0x004fc60000010000 */
[----:B------:R-:W2:Y:S01]  /*4140*/  LDS R17, [R5+0x1a00] ;  /* 0x001a000005117984 */ /* 0x000ea20000000800 */
[----:B---3--:R-:W-:-:S03]  /*4150*/  FADD.FTZ R6, RZ, R6 ;  /* 0x00000006ff067221 */ /* 0x008fc60000010000 */
[----:B------:R-:W3:Y:S01]  /*4160*/  LDS R16, [R5+0x1c00] ;  /* 0x001c000005107984 */ /* 0x000ee20000000800 */
[----:B----4-:R-:W-:-:S03]  /*4170*/  FADD.FTZ R7, RZ, R7 ;  /* 0x00000007ff077221 */ /* 0x010fc60000010000 */
[----:B------:R-:W4:Y:S01]  /*4180*/  LDS R19, [R5+0x1e00] ;  /* 0x001e000005137984 */ /* 0x000f220000000800 */
[----:B------:R-:W-:Y:S01]  /*4190*/  FADD.FTZ R8, RZ, R8 ;  /* 0x00000008ff087221 */ /* 0x000fe20000010000 */
[----:B------:R-:W-:Y:S02]  /*41a0*/  FADD.FTZ R9, RZ, R9 ;  /* 0x00000009ff097221 */ /* 0x000fe40000010000 */
        /* <DEDUP_REMOVED lines=18> */
[----:B------:R-:W4:Y:S04]  /*42d0*/  LDS R12, [R5+0x3200] ;  /* 0x00320000050c7984 */ /* 0x000f280000000800 */
        /* <DEDUP_REMOVED lines=16> */
[----:B----4-:R-:W-:-:S04]  /*43e0*/  FADD.FTZ R11, R3, R12 ;  /* 0x0000000c030b7221 */ /* 0x010fc80000010000 */
[----:B------:R-:W0:Y:S01]  /*43f0*/  LDC.64 R2, c[0x0][0x3e8] ;  /* 0x0000fa00ff027b82 */ /* 0x000e220000000a00 */
[----:B------:R-:W-:Y:S01]  /*4400*/  FADD.FTZ R13, R4, R13 ;  /* 0x0000000d040d7221 */ /* 0x000fe20000010000 */
        /* <DEDUP_REMOVED lines=49> */
[----:B------:R-:W-:Y:S01]  /*4720*/  IMAD.WIDE.U32 R2, R23, 0x4, R2 ;  /* 0x0000000417027825 */ /* 0x000fe200078e0002 */
[----:B------:R-:W1:Y:S03]  /*4730*/  LDS R49, [R5+0x2c00] ;  /* 0x002c000005317984 */ /* 0x000e660000000800 */
[----:B--2---:R-:W-:Y:S01]  /*4740*/  FADD.FTZ R12, R12, R27 ;  /* 0x0000001b0c0c7221 */ /* 0x004fe20000010000 */
[----:B------:R-:W2:Y:S01]  /*4750*/  LDS R51, [R5+0x2e00] ;  /* 0x002e000005337984 */ /* 0x000ea20000000800 */
[----:B---3--:R-:W-:-:S03]  /*4760*/  FADD.FTZ R0, R0, R31 ;  /* 0x0000001f00007221 */ /* 0x008fc60000010000 */
        /* <DEDUP_REMOVED lines=45> */
.L_x_2767:
        /* <DEDUP_REMOVED lines=8> */
.L_x_2770:
[----:B------:R-:W-:Y:S05]  /*4ac0*/  BSYNC B2 ;  /* 0x0000000000027941 */ /* 0x000fea0003800000 */
.L_x_2769:
        /* <DEDUP_REMOVED lines=8> */
.L_x_2771:
[----:B------:R-:W-:-:S05]  /*4b50*/  FADD.FTZ R36, R36, R197 ;  /* 0x000000c524247221 */ /* 0x000fca0000010000 */
[----:B------:R-:W-:Y:S01]  /*4b60*/  MOV R47, R36 ;  /* 0x00000024002f7202 */ /* 0x000fe20000000f00 */
[----:B------:R-:W-:Y:S01]  /*4b70*/  HFMA2 R46, -RZ, RZ, 0, 1.1920928955078125e-07 ;  /* 0x00000002ff2e7431 */ /* 0x000fe200000001ff */
[----:B------:R-:W-:-:S07]  /*4b80*/  MOV R37, R45 ;  /* 0x0000002d00257202 */ /* 0x000fce0000000f00 */
[----:B------:R-:W-:Y:S05]  /*4b90*/  WARPSYNC.COLLECTIVE R44, `(.L_x_2772) ;  /* 0x000000002c087348 */ /* 0x000fea0003c00000 */
[----:B------:R0:W1:Y:S02]  /*4ba0*/  SHFL.BFLY P1, R45, R47, R46, R49 ;  /* 0x0c00002e2f2d7389 */ /* 0x0000640000020031 */
[----:B01----:R-:W-:Y:S05]  /*4bb0*/  ENDCOLLECTIVE ;  /* 0x000000000000791b */ /* 0x003fea0003800000 */
.L_x_2772:
[----:B------:R-:W-:-:S05]  /*4bc0*/  FADD.FTZ R37, R37, R196 ;  /* 0x000000c425257221 */ /* 0x000fca0000010000 */
[----:B------:R-:W-:Y:S02]  /*4bd0*/  MOV R47, R37 ;  /* 0x00000025002f7202 */ /* 0x000fe40000000f00 */
[----:B------:R-:W-:-:S07]  /*4be0*/  MOV R39, R45 ;  /* 0x0000002d00277202 */ /* 0x000fce0000000f00 */
[----:B------:R-:W-:Y:S05]  /*4bf0*/  WARPSYNC.COLLECTIVE R44, `(.L_x_2773) ;  /* 0x000000002c087348 */ /* 0x000fea0003c00000 */
[----:B------:R0:W1:Y:S02]  /*4c00*/  SHFL.BFLY P1, R45, R47, R46, R49 ;  /* 0x0c00002e2f2d7389 */ /* 0x0000640000020031 */
[----:B01----:R-:W-:Y:S05]  /*4c10*/  ENDCOLLECTIVE ;  /* 0x000000000000791b */ /* 0x003fea0003800000 */
.L_x_2773:
[----:B------:R-:W-:-:S05]  /*4c20*/  FADD.FTZ R39, R36, R39 ;  /* 0x0000002724277221 */ /* 0x000fca0000010000 */
[----:B------:R-:W-:Y:S01]  /*4c30*/  MOV R47, R39 ;  /* 0x00000027002f7202 */ /* 0x000fe20000000f00 */
[----:B------:R-:W-:Y:S01]  /*4c40*/  HFMA2 R46, -RZ, RZ, 0, 2.384185791015625e-07 ;  /* 0x00000004ff2e7431 */ /* 0x000fe200000001ff */
[----:B------:R-:W-:-:S07]  /*4c50*/  MOV R38, R45 ;  /* 0x0000002d00267202 */ /* 0x000fce0000000f00 */
[----:B------:R-:W-:Y:S05]  /*4c60*/  WARPSYNC.COLLECTIVE R44, `(.L_x_2774) ;  /* 0x000000002c087348 */ /* 0x000fea0003c00000 */
[----:B------:R0:W1:Y:S02]  /*4c70*/  SHFL.BFLY P1, R45, R47, R46, R49 ;  /* 0x0c00002e2f2d7389 */ /* 0x0000640000020031 */
[----:B01----:R-:W-:Y:S05]  /*4c80*/  ENDCOLLECTIVE ;  /* 0x000000000000791b */ /* 0x003fea0003800000 */
.L_x_2774:
[----:B------:R-:W-:-:S05]  /*4c90*/  FADD.FTZ R38, R37, R38 ;  /* 0x0000002625267221 */ /* 0x000fca0000010000 */
[----:B------:R-:W-:Y:S02]  /*4ca0*/  MOV R47, R38 ;  /* 0x00000026002f7202 */ /* 0x000fe40000000f00 */
[----:B------:R-:W-:-:S07]  /*4cb0*/  MOV R40, R45 ;  /* 0x0000002d00287202 */ /* 0x000fce0000000f00 */
[----:B------:R-:W-:Y:S05]  /*4cc0*/  WARPSYNC.COLLECTIVE R44, `(.L_x_2775) ;  /* 0x000000002c087348 */ /* 0x000fea0003c00000 */
[----:B------:R0:W1:Y:S02]  /*4cd0*/  SHFL.BFLY P1, R45, R47, R46, R49 ;  /* 0x0c00002e2f2d7389 */ /* 0x0000640000020031 */
[----:B01----:R-:W-:Y:S05]  /*4ce0*/  ENDCOLLECTIVE ;  /* 0x000000000000791b */ /* 0x003fea0003800000 */
.L_x_2775:
[----:B------:R-:W-:-:S05]  /*4cf0*/  FADD.FTZ R40, R39, R40 ;  /* 0x0000002827287221 */ /* 0x000fca0000010000 */
[----:B------:R-:W-:Y:S01]  /*4d00*/  MOV R47, R40 ;  /* 0x00000028002f7202 */ /* 0x000fe20000000f00 */
[----:B------:R-:W-:Y:S01]  /*4d10*/  HFMA2 R46, -RZ, RZ, 0, 4.76837158203125e-07 ;  /* 0x00000008ff2e7431 */ /* 0x000fe200000001ff */
[----:B------:R-:W-:-:S07]  /*4d20*/  MOV R41, R45 ;  /* 0x0000002d00297202 */ /* 0x000fce0000000f00 */
[----:B------:R-:W-:Y:S05]  /*4d30*/  WARPSYNC.COLLECTIVE R44, `(.L_x_2776) ;  /* 0x000000002c087348 */ /* 0x000fea0003c00000 */
[----:B------:R0:W1:Y:S02]  /*4d40*/  SHFL.BFLY P1, R45, R47, R46, R49 ;  /* 0x0c00002e2f2d7389 */ /* 0x0000640000020031 */
[----:B01----:R-:W-:Y:S05]  /*4d50*/  ENDCOLLECTIVE ;  /* 0x000000000000791b */ /* 0x003fea0003800000 */
.L_x_2776:
[----:B------:R-:W-:-:S05]  /*4d60*/  FADD.FTZ R41, R38, R41 ;  /* 0x0000002926297221 */ /* 0x000fca0000010000 */
[----:B------:R-:W-:Y:S02]  /*4d70*/  MOV R47, R41 ;  /* 0x00000029002f7202 */ /* 0x000fe40000000f00 */
[----:B------:R-:W-:-:S07]  /*4d80*/  MOV R43, R45 ;  /* 0x0000002d002b7202 */ /* 0x000fce0000000f00 */
[----:B------:R-:W-:Y:S05]  /*4d90*/  WARPSYNC.COLLECTIVE R44, `(.L_x_2777) ;  /* 0x000000002c087348 */ /* 0x000fea0003c00000 */
[----:B------:R0:W1:Y:S02]  /*4da0*/  SHFL.BFLY P1, R45, R47, R46, R49 ;  /* 0x0c00002e2f2d7389 */ /* 0x0000640000020031 */
[----:B01----:R-:W-:Y:S05]  /*4db0*/  ENDCOLLECTIVE ;  /* 0x000000000000791b */ /* 0x003fea0003800000 */
.L_x_2777:
[----:B------:R-:W-:-:S05]  /*4dc0*/  FADD.FTZ R43, R40, R43 ;  /* 0x0000002b282b7221 */ /* 0x000fca0000010000 */
[----:B------:R-:W-:Y:S01]  /*4dd0*/  MOV R47, R43 ;  /* 0x0000002b002f7202 */ /* 0x000fe20000000f00 */
[----:B------:R-:W-:Y:S01]  /*4de0*/  HFMA2 R46, -RZ, RZ, 0, 9.5367431640625e-07 ;  /* 0x00000010ff2e7431 */ /* 0x000fe200000001ff */
[----:B------:R-:W-:-:S07]  /*4df0*/  MOV R42, R45 ;  /* 0x0000002d002a7202 */ /* 0x000fce0000000f00 */
[----:B------:R-:W-:Y:S05]  /*4e00*/  WARPSYNC.COLLECTIVE R44, `(.L_x_2778) ;  /* 0x000000002c087348 */ /* 0x000fea0003c00000 */
[----:B------:R0:W1:Y:S02]  /*4e10*/  SHFL.BFLY P1, R45, R47, R46, R49 ;  /* 0x0c00002e2f2d7389 */ /* 0x0000640000020031 */
[----:B01----:R-:W-:Y:S05]  /*4e20*/  ENDCOLLECTIVE ;  /* 0x000000000000791b */ /* 0x003fea0003800000 */
.L_x_2778:
[----:B------:R-:W-:-:S05]  /*4e30*/  FADD.FTZ R42, R41, R42 ;  /* 0x0000002a292a7221 */ /* 0x000fca0000010000 */
[----:B------:R-:W-:Y:S02]  /*4e40*/  MOV R47, R42 ;  /* 0x0000002a002f7202 */ /* 0x000fe40000000f00 */
[----:B------:R-:W-:-:S07]  /*4e50*/  MOV R36, R45 ;  /* 0x0000002d00247202 */ /* 0x000fce0000000f00 */
[----:B------:R-:W-:Y:S05]  /*4e60*/  WARPSYNC.COLLECTIVE R44, `(.L_x_2779) ;  /* 0x000000002c087348 */ /* 0x000fea0003c00000 */
[----:B------:R0:W1:Y:S02]  /*4e70*/  SHFL.BFLY P1, R45, R47, R46, R49 ;  /* 0x0c00002e2f2d7389 */ /* 0x0000640000020031 */
[----:B01----:R-:W-:Y:S05]  /*4e80*/  ENDCOLLECTIVE ;  /* 0x000000000000791b */ /* 0x003fea0003800000 */
.L_x_2779:
[----:B------:R-:W-:Y:S01]  /*4e90*/  MOV R37, R45 ;  /* 0x0000002d00257202 */ /* 0x000fe20000000f00 */
[----:B------:R-:W-:Y:S06]  /*4ea0*/  BRA `(.L_x_2780) ;  /* 0xffffffe400cc7947 */ /* 0x000fec000383ffff */
.L_x_2781:
        /* <DEDUP_REMOVED lines=13> */
.L_x_3224:


//--------------------- .text._ZN10layer_norm22ln_bwd_finalize_kernelINS_22Kernel_traits_finalizeILj1024EffffjLj1024ELj4ENS_18Kernel_traits_baseILj1024EffffjLj1024EEEEEEEvNS_9BwdParamsE --------------------------
	.section	.text._ZN10layer_norm22ln_bwd_finalize_kernelINS_22Kernel_traits_finalizeILj1024EffffjLj1024ELj4ENS_18Kernel_traits_baseILj1024EffffjLj1024EEEEEEEvNS_9BwdParamsE,"ax",@progbits
	.align	128
        .global         _ZN10layer_norm22ln_bwd_finalize_kernelINS_22Kernel_traits_finalizeILj1024EffffjLj1024ELj4ENS_18Kernel_traits_baseILj1024EffffjLj1024EEEEEEEvNS_9BwdParamsE
        .type           _ZN10layer_norm22ln_bwd_finalize_kernelINS_22Kernel_traits_finalizeILj1024EffffjLj1024ELj4ENS_18Kernel_traits_baseILj1024EffffjLj1024EEEEEEEvNS_9BwdParamsE,@function
        .size           _ZN10layer_norm22ln_bwd_finalize_kernelINS_22Kernel_traits_finalizeILj1024EffffjLj1024ELj4ENS_18Kernel_traits_baseILj1024EffffjLj1024EEEEEEEvNS_9BwdParamsE,(.L_x_3225 - _ZN10layer_norm22ln_bwd_finalize_kernelINS_22Kernel_traits_finalizeILj1024EffffjLj1024ELj4ENS_18Kernel_traits_baseILj1024EffffjLj1024EEEEEEEvNS_9BwdParamsE)
        .other          _ZN10layer_norm22ln_bwd_finalize_kernelINS_22Kernel_traits_finalizeILj1024EffffjLj1024ELj4ENS_18Kernel_traits_baseILj1024EffffjLj1024EEEEEEEvNS_9BwdParamsE,@"STO_CUDA_ENTRY STV_DEFAULT"
_ZN10layer_norm22ln_bwd_finalize_kernelINS_22Kernel_traits_finalizeILj1024EffffjLj1024ELj4ENS_18Kernel_traits_baseILj1024EffffjLj1024EEEEEEEvNS_9BwdParamsE:
.text._ZN10layer_norm22ln_bwd_finalize_kernelINS_22Kernel_traits_finalizeILj1024EffffjLj1024ELj4ENS_18Kernel_traits_baseILj1024EffffjLj1024EEEEEEEvNS_9BwdParamsE:
        /* <DEDUP_REMOVED lines=37> */
.L_x_2786:
        /* <DEDUP_REMOVED lines=118> */
.L_x_2785:
[----:B------:R-:W-:Y:S05]  /*09b0*/  BSYNC.RECONVERGENT B1 ;  /* 0x0000000000017941 */ /* 0x000fea0003800200 */
.L_x_2784:
        /* <DEDUP_REMOVED lines=65> */
.L_x_2788:
[----:B------:R-:W-:Y:S05]  /*0dd0*/  BSYNC.RECONVERGENT B1 ;  /* 0x0000000000017941 */ /* 0x000fea0003800200 */
.L_x_2787:
        /* <DEDUP_REMOVED lines=37> */
.L_x_2790:
[----:B------:R-:W-:Y:S05]  /*1030*/  BSYNC.RECONVERGENT B1 ;  /* 0x0000000000017941 */ /* 0x000fea0003800200 */
.L_x_2789:
[----:B------:R-:W-:Y:S05]  /*1040*/  @!P1 BRA `(.L_x_2783) ;  /* 0x00000000003c9947 */ /* 0x000fea0003800000 */
[----:B------:R-:W0:Y:S01]  /*1050*/  LDC.64 R6, c[0x0][0x3e0] ;  /* 0x0000f800ff067b82 */ /* 0x000e220000000a00 */
[----:B------:R-:W-:Y:S02]  /*1060*/  LEA R2, R15, R11, 0xa ;  /* 0x0000000b0f027211 */ /* 0x000fe400078e50ff */
[----:B------:R-:W-:Y:S02]  /*1070*/  IADD3 R24, PT, PT, -R24, RZ, RZ ;  /* 0x000000ff18187210 */ /* 0x000fe40007ffe1ff */
[----:B------:R-:W-:-:S03]  /*1080*/  IADD3 R11, PT, PT, R13, R2, RZ ;  /* 0x000000020d0b7210 */ /* 0x000fc60007ffe0ff */
[----:B------:R-:W1:Y:S04]  /*1090*/  LDC.64 R8, c[0x0][0x3e8] ;  /* 0x0000fa00ff087b82 */ /* 0x000e680000000a00 */
.L_x_2791:
        /* <DEDUP_REMOVED lines=10> */
.L_x_2783:
[----:B------:R-:W-:Y:S05]  /*1140*/  BSYNC.RECONVERGENT B0 ;  /* 0x0000000000007941 */ /* 0x000fea0003800200 */
.L_x_2782:
        /* <DEDUP_REMOVED lines=53> */
.L_x_2792:
        /* <DEDUP_REMOVED lines=14> */
.L_x_3225:


//--------------------- .text._ZN10layer_norm13ln_bwd_kernelINS_13Kernel_traitsIffffjLj1024ELj1ELj4ELj1ELj16ENS_18Kernel_traits_baseILj1024EffffjLj128EEEEEEEvNS_9BwdParamsE --------------------------
	.section	.text._ZN10layer_norm13ln_bwd_kernelINS_13Kernel_traitsIffffjLj1024ELj1ELj4ELj1ELj16ENS_18Kernel_traits_baseILj1024EffffjLj128EEEEEEEvNS_9BwdParamsE,"ax",@progbits
	.align	128
        .global         _ZN10layer_norm13ln_bwd_kernelINS_13Kernel_traitsIffffjLj1024ELj1ELj4ELj1ELj16ENS_18Kernel_traits_baseILj1024EffffjLj128EEEEEEEvNS_9BwdParamsE
        .type           _ZN10layer_norm13ln_bwd_kernelINS_13Kernel_traitsIffffjLj1024ELj1ELj4ELj1ELj16ENS_18Kernel_traits_baseILj1024EffffjLj128EEEEEEEvNS_9BwdParamsE,@function
        .size           _ZN10layer_norm13ln_bwd_kernelINS_13Kernel_traitsIffffjLj1024ELj1ELj4ELj1ELj16ENS_18Kernel_traits_baseILj1024EffffjLj128EEEEEEEvNS_9BwdParamsE,(.L_x_3226 - _ZN10layer_norm13ln_bwd_kernelINS_13Kernel_traitsIffffjLj1024ELj1ELj4ELj1ELj16ENS_18Kernel_traits_baseILj1024EffffjLj128EEEEEEEvNS_9BwdParamsE)
        .other          _ZN10layer_norm13ln_bwd_kernelINS_13Kernel_traitsIffffjLj1024ELj1ELj4ELj1ELj16ENS_18Kernel_traits_baseILj1024EffffjLj128EEEEEEEvNS_9BwdParamsE,@"STO_CUDA_ENTRY STV_DEFAULT"
_ZN10layer_norm13ln_bwd_kernelINS_13Kernel_traitsIffffjLj1024ELj1ELj4ELj1ELj16ENS_18Kernel_traits_baseILj1024EffffjLj128EEEEEEEvNS_9BwdParamsE:
.text._ZN10layer_norm13ln_bwd_kernelINS_13Kernel_traitsIffffjLj1024ELj1ELj4ELj1ELj16ENS_18Kernel_traits_baseILj1024EffffjLj128EEEEEEEvNS_9BwdParamsE:
        /* <DEDUP_REMOVED lines=18> */
[----:B------:R-:W5:Y:S04]  /*0120*/  @P0 LDG.E.128 R52, desc[UR6][R2.64+0x600] ;  /* 0x0006000602340981 */ /* 0x000f68000c1e1d00 */
[----:B------:R-:W5:Y:S04]  /*0130*/  @P0 LDG.E.128 R48, desc[UR6][R2.64+0x800] ;  /* 0x0008000602300981 */ /* 0x000f68000c1e1d00 */
[----:B------:R-:W5:Y:S04]  /*0140*/  @P0 LDG.E.128 R44, desc[UR6][R2.64+0xa00] ;  /* 0x000a0006022c0981 */ /* 0x000f68000c1e1d00 */
[----:B------:R-:W5:Y:S04]  /*0150*/  @P0 LDG.E.128 R40, desc[UR6][R2.64+0xc00] ;  /* 0x000c000602280981 */ /* 0x000f68000c1e1d00 */
[----:B------:R-:W5:Y:S01]  /*0160*/  @P0 LDG.E.128 R36, desc[UR6][R2.64+0xe00] ;  /* 0x000e000602240981 */ /* 0x000f62000c1e1d00 */
[----:B0-----:R-:W-:Y:S01]  /*0170*/  USHF.L.U32 UR4, UR4, 0x2, URZ ;  /* 0x0000000204047899 */ /* 0x001fe200080006ff */
[----:B------:R-:W-:Y:S01]  /*0180*/  SHF.R.U32.HI R162, RZ, 0x5, R162 ;  /* 0x00000005ffa27819 */ /* 0x000fe200000116a2 */
[----:B----4-:R-:W-:-:S04]  /*0190*/  @P0 IMAD.WIDE.U32 R68, R165, 0x10, R68 ;  /* 0x00000010a5440825 */ /* 0x010fc800078e0044 */
[----:B------:R-:W-:Y:S01]  /*01a0*/  LOP3.LUT R162, R162, UR4, RZ, 0xfc, !PT ;  /* 0x00000004a2a27c12 */ /* 0x000fe2000f8efcff */
[----:B--2---:R-:W-:Y:S01]  /*01b0*/  @!P0 IMAD.WIDE.U32 R70, R165, 0x10, R70 ;  /* 0x00000010a5468825 */ /* 0x004fe200078e0046 */
[----:B------:R-:W-:Y:S01]  /*01c0*/  BSSY B1, `(.L_x_2793) ;  /* 0x00002f6000017945 */ /* 0x000fe20003800000 */
[----:B------:R-:W5:Y:S01]  /*01d0*/  @P0 LDG.E.128 R32, desc[UR6][R68.64] ;  /* 0x0000000644200981 */ /* 0x000f62000c1e1d00 */
[----:B-1----:R-:W-:Y:S02]  /*01e0*/  ISETP.GE.AND P1, PT, R162, UR5, PT ;  /* 0x00000005a2007c0c */ /* 0x002fe4000bf26270 */
[----:B------:R-:W-:Y:S02]  /*01f0*/  CS2R R112, SRZ ;  /* 0x0000000000707805 */ /* 0x000fe4000001ff00 */
[----:B------:R-:W-:Y:S01]  /*0200*/  CS2R R114, SRZ ;  /* 0x0000000000727805 */ /* 0x000fe2000001ff00 */
[----:B------:R-:W5:Y:S01]  /*0210*/  @P0 LDG.E.128 R28, desc[UR6][R68.64+0x200] ;  /* 0x00020006441c0981 */ /* 0x000f62000c1e1d00 */
[----:B------:R-:W-:-:S02]  /*0220*/  CS2R R116, SRZ ;  /* 0x0000000000747805 */ /* 0x000fc4000001ff00 */
[----:B------:R-:W-:Y:S02]  /*0230*/  CS2R R118, SRZ ;  /* 0x0000000000767805 */ /* 0x000fe4000001ff00 */
[----:B------:R-:W-:Y:S01]  /*0240*/  CS2R R120, SRZ ;  /* 0x0000000000787805 */ /* 0x000fe2000001ff00 */
[----:B------:R-:W5:Y:S01]  /*0250*/  @P0 LDG.E.128 R24, desc[UR6][R68.64+0x400] ;  /* 0x0004000644180981 */ /* 0x000f62000c1e1d00 */
[----:B------:R-:W-:Y:S02]  /*0260*/  CS2R R122, SRZ ;  /* 0x00000000007a7805 */ /* 0x000fe4000001ff00 */
        /* <DEDUP_REMOVED lines=40> */
[----:B------:R-:W-:Y:S01]  /*04f0*/  HFMA2 R163, -RZ, RZ, 0, 0 ;  /* 0x00000000ffa37431 */ /* 0x000fe200000001ff */
[----:B------:R-:W-:Y:S01]  /*0500*/  BSSY B0, `(.L_x_2795) ;  /* 0x0000282000007945 */ /* 0x000fe20003800000 */
        /* <DEDUP_REMOVED lines=32> */
[----:B------:R-:W-:-:S07]  /*0710*/  CS2R R166, SRZ ;  /* 0x0000000000a67805 */ /* 0x000fce000001ff00 */
.L_x_2802:
[----:B-1----:R-:W0:Y:S01]  /*0720*/  @!P0 LDC.64 R68, c[0x0][0x3a0] ;  /* 0x0000e800ff448b82 */ /* 0x002e220000000a00 */
[----:B------:R-:W-:-:S07]  /*0730*/  MOV R0, RZ ;  /* 0x000000ff00007202 */ /* 0x000fce0000000f00 */
[----:B------:R-:W1:Y:S01]  /*0740*/  LDC.64 R70, c[0x0][0x3a8] ;  /* 0x0000ea00ff467b82 */ /* 0x000e620000000a00 */
[----:B0-----:R-:W-:-:S05]  /*0750*/  @!P0 IMAD.WIDE R68, R162, 0x4, R68 ;  /* 0x00000004a2448825 */ /* 0x001fca00078e0244 */
[----:B-----5:R0:W5:Y:S01]  /*0760*/  @!P0 LDG.E R0, desc[UR6][R68.64] ;  /* 0x0000000644008981 */ /* 0x020162000c1e1900 */
[----:B-1----:R-:W-:-:S05]  /*0770*/  IMAD.WIDE R70, R162, 0x4, R70 ;  /* 0x00000004a2467825 */ /* 0x002fca00078e0246 */
[----:B------:R0:W5:Y:S01]  /*0780*/  LDG.E R199, desc[UR6][R70.64] ;  /* 0x0000000646c77981 */ /* 0x000162000c1e1900 */
[----:B------:R-:W-:Y:S04]  /*0790*/  BSSY.RECONVERGENT B2, `(.L_x_2796) ;  /* 0x000002d000027945 */ /* 0x000fe80003800200 */
[----:B------:R-:W-:Y:S05]  /*07a0*/  @P0 BRA `(.L_x_2797) ;  /* 0x0000000000580947 */ /* 0x000fea0003800000 */
[----:B------:R-:W1:Y:S01]  /*07b0*/  LDC.64 R202, c[0x0][0x3d8] ;  /* 0x0000f600ffca7b82 */ /* 0x000e620000000a00 */
[----:B------:R-:W-:-:S07]  /*07c0*/  LEA R201, R162, R165, 0x8 ;  /* 0x000000a5a2c97211 */ /* 0x000fce00078e40ff */
[----:B------:R-:W2:Y:S01]  /*07d0*/  LDC.64 R174, c[0x0][0x390] ;  /* 0x0000e400ffae7b82 */ /* 0x000ea20000000a00 */
        /* <DEDUP_REMOVED lines=19> */
.L_x_2797:
[----:B0-----:R-:W0:Y:S01]  /*0910*/  LDC.64 R68, c[0x0][0x3d8] ;  /* 0x0000f600ff447b82 */ /* 0x001e220000000a00 */
[----:B------:R-:W-:-:S07]  /*0920*/  LEA R201, R162, R165, 0x8 ;  /* 0x000000a5a2c97211 */ /* 0x000fce00078e40ff */
        /* <DEDUP_REMOVED lines=19> */
.L_x_2798:
[----:B------:R-:W-:Y:S05]  /*0a60*/  BSYNC.RECONVERGENT B2 ;  /* 0x0000000000027941 */ /* 0x000fea0003800200 */
.L_x_2796:
[----:B------:R-:W-:-:S04]  /*0a70*/  UISETP.NE.U32.AND UP0, UPT, UR8, URZ, UPT ;  /* 0x000000ff0800728c */ /* 0x000fc8000bf05070 */
[----:B------:R-:W-:-:S06]  /*0a80*/  UISETP.NE.AND.EX UP0, UPT, UR9, URZ, UPT, UP0 ;  /* 0x000000ff0900728c */ /* 0x000fcc000bf05300 */
[----:B------:R-:W-:-:S13]  /*0a90*/  PLOP3.LUT P0, PT, PT, PT, UP0, 0x80, 0x8 ;  /* 0x000000000008781c */ /* 0x000fda0003f0f008 */
        /* <DEDUP_REMOVED lines=9> */
[--C-:B0-2---:R-:W-:Y:S01]  /*0b30*/  FADD.FTZ R174, R126, -R0.reuse ;  /* 0x800000007eae7221 */ /* 0x105fe20000010000 */
        /* <DEDUP_REMOVED lines=152> */
.L_x_2799:
[----:B------:R-:W1:Y:S01]  /*14c0*/  MUFU.RCP R219, R63 ;  /* 0x0000003f00db7308 */ /* 0x000e620000001000 */
[----:B-----5:R-:W-:Y:S01]  /*14d0*/  FADD.FTZ R0, -R31, R107 ;  /* 0x0000006b1f007221 */ /* 0x020fe20000010100 */
[----:B------:R-:W-:Y:S01]  /*14e0*/  FADD.FTZ R3, -R32, R100 ;  /* 0x0000006420037221 */ /* 0x000fe20000010100 */
[----:B------:R-:W-:Y:S01]  /*14f0*/  FADD.FTZ R103, -R35, R103 ;  /* 0x0000006723677221 */ /* 0x000fe20000010100 */
[----:B------:R-:W-:Y:S01]  /*1500*/  FADD.FTZ R107, -R24, R108 ;  /* 0x0000006c186b7221 */ /* 0x000fe20000010100 */
[----:B------:R-:W-:Y:S01]  /*1510*/  FADD.FTZ R231, -R33, R101 ;  /* 0x0000006521e77221 */ /* 0x000fe20000010100 */
[----:B------:R-:W-:Y:S01]  /*1520*/  FADD.FTZ R102, -R34, R102 ;  /* 0x0000006622667221 */ /* 0x000fe20000010100 */
[----:B------:R-:W-:Y:S01]  /*1530*/  FADD.FTZ R108, -R25, R109 ;  /* 0x0000006d196c7221 */ /* 0x000fe20000010100 */
[----:B0-2---:R-:W0:Y:S01]  /*1540*/  MUFU.RCP R174, R64 ;  /* 0x0000004000ae7308 */ /* 0x005e220000001000 */
[----:B------:R-:W-:Y:S01]  /*1550*/  FMUL.FTZ R228, R69, R65 ;  /* 0x0000004145e47220 */ /* 0x000fe20000410000 */
[----:B------:R-:W-:Y:S01]  /*1560*/  FADD.FTZ R104, -R28, R104 ;  /* 0x000000681c687221 */ /* 0x000fe20000010100 */
[----:B------:R-:W-:Y:S01]  /*1570*/  FADD.FTZ R109, -R26, R110 ;  /* 0x0000006e1a6d7221 */ /* 0x000fe20000010100 */
[----:B------:R-:W-:Y:S01]  /*1580*/  FMUL.FTZ R229, R70, R66 ;  /* 0x0000004246e57220 */ /* 0x000fe20000410000 */
[----:B------:R-:W-:Y:S01]  /*1590*/  FADD.FTZ R105, -R29, R105 ;  /* 0x000000691d697221 */ /* 0x000fe20000010100 */
[----:B------:R-:W-:Y:S01]  /*15a0*/  FMUL.FTZ R224, R71, R67 ;  /* 0x0000004347e07220 */ /* 0x000fe20000410000 */
[----:B------:R-:W-:Y:S01]  /*15b0*/  FADD.FTZ R113, -R21, R113 ;  /* 0x0000007115717221 */ /* 0x000fe20000010100 */
[----:B------:R-:W2:Y:S01]  /*15c0*/  MUFU.RCP R208, R67 ;  /* 0x0000004300d07308 */ /* 0x000ea20000001000 */
[----:B------:R-:W-:Y:S01]  /*15d0*/  FMUL.FTZ R225, R72, R60 ;  /* 0x0000003c48e17220 */ /* 0x000fe20000410000 */
[----:B-1----:R-:W-:Y:S01]  /*15e0*/  FMUL.FTZ R219, R0, R219 ;  /* 0x000000db00db7220 */ /* 0x002fe20000410000 */
[----:B------:R-:W-:Y:S01]  /*15f0*/  FMUL.FTZ R0, R68, R64 ;  /* 0x0000004044007220 */ /* 0x000fe20000410000 */
[----:B------:R-:W-:Y:S01]  /*1600*/  FADD.FTZ R110, -R27, R111 ;  /* 0x0000006f1b6e7221 */ /* 0x000fe20000010100 */
[----:B------:R-:W-:Y:S01]  /*1610*/  FADD.FTZ R106, -R30, R106 ;  /* 0x0000006a1e6a7221 */ /* 0x000fe20000010100 */
[----:B------:R-:W-:Y:S01]  /*1620*/  FADD.FTZ R205, -R13, R121 ;  /* 0x000000790dcd7221 */ /* 0x000fe20000010100 */
[----:B------:R-:W-:Y:S01]  /*1630*/  FADD.FTZ R111, -R20, R112 ;  /* 0x00000070146f7221 */ /* 0x000fe20000010100 */
[----:B------:R-:W1:Y:S01]  /*1640*/  MUFU.RCP R216, R56 ;  /* 0x0000003800d87308 */ /* 0x000e620000001000 */
[----:B------:R-:W-:Y:S01]  /*1650*/  FMUL.FTZ R221, R74, R62 ;  /* 0x0000003e4add7220 */ /* 0x000fe20000410000 */
[----:B0-----:R-:W-:Y:S01]  /*1660*/  FMUL.FTZ R3, R3, R174 ;  /* 0x000000ae03037220 */ /* 0x001fe20000410000 */
[----:B------:R-:W-:Y:S01]  /*1670*/  FADD.FTZ R117, -R17, R117 ;  /* 0x0000007511757221 */ /* 0x000fe20000010100 */
[----:B------:R-:W-:Y:S01]  /*1680*/  FADD.FTZ R200, -R8, R124 ;  /* 0x0000007c08c87221 */ /* 0x000fe20000010100 */
[----:B------:R-:W-:Y:S01]  /*1690*/  FMUL.FTZ R124, R75, R63 ;  /* 0x0000003f4b7c7220 */ /* 0x000fe20000410000 */
[----:B------:R-:W-:Y:S01]  /*16a0*/  FADD.FTZ R118, -R18, R118 ;  /* 0x0000007612767221 */ /* 0x000fe20000010100 */
[----:B------:R-:W-:Y:S01]  /*16b0*/  FADD.FTZ R203, -R15, R123 ;  /* 0x0000007b0fcb7221 */ /* 0x000fe20000010100 */
[----:B------:R-:W0:Y:S01]  /*16c0*/  MUFU.RCP R206, R65 ;  /* 0x0000004100ce7308 */ /* 0x000e220000001000 */
[----:B------:R-:W-:Y:S01]  /*16d0*/  FMUL.FTZ R123, R76, R56 ;  /* 0x000000384c7b7220 */ /* 0x000fe20000410000 */
[----:B--2---:R-:W-:Y:S01]  /*16e0*/  FMUL.FTZ R227, R103, R208 ;  /* 0x000000d067e37220 */ /* 0x004fe20000410000 */
[----:B------:R-:W-:Y:S01]  /*16f0*/  FFMA.FTZ R103, R0, R3, RZ ;  /* 0x0000000300677223 */ /* 0x000fe200000100ff */
[----:B------:R-:W-:Y:S01]  /*1700*/  FADD.FTZ R116, -R16, R116 ;  /* 0x0000007410747221 */ /* 0x000fe20000010100 */
[----:B------:R-:W-:Y:S01]  /*1710*/  FADD.FTZ R202, -R14, R122 ;  /* 0x0000007a0eca7221 */ /* 0x000fe20000010100 */
[----:B------:R-:W-:Y:S01]  /*1720*/  FMUL.FTZ R122, R77, R57 ;  /* 0x000000394d7a7220 */ /* 0x000fe20000410000 */
[----:B------:R-:W-:Y:S01]  /*1730*/  FADD.FTZ R119, -R19, R119 ;  /* 0x0000007713777221 */ /* 0x000fe20000010100 */
[----:B------:R-:W2:Y:S01]  /*1740*/  MUFU.RCP R175, R66 ;  /* 0x0000004200af7308 */ /* 0x000ea20000001000 */
[----:B------:R-:W-:Y:S01]  /*1750*/  FADD.FTZ R204, -R12, R120 ;  /* 0x000000780ccc7221 */ /* 0x000fe20000010100 */
[----:B-1----:R-:W-:Y:S01]  /*1760*/  FMUL.FTZ R216, R107, R216 ;  /* 0x000000d86bd87220 */ /* 0x002fe20000410000 */
[----:B------:R-:W-:Y:S01]  /*1770*/  FADD.FTZ R107, RZ, R0 ;  /* 0x00000000ff6b7221 */ /* 0x000fe20000010000 */
[----:B------:R-:W-:Y:S01]  /*1780*/  FMUL.FTZ R120, R79, R59 ;  /* 0x0000003b4f787220 */ /* 0x000fe20000410000 */
[----:B------:R-:W-:Y:S01]  /*1790*/  FADD.FTZ R114, -R22, R114 ;  /* 0x0000007216727221 */ /* 0x000fe20000010100 */
[----:B------:R-:W-:Y:S01]  /*17a0*/  FADD.FTZ R115, -R23, R115 ;  /* 0x0000007317737221 */ /* 0x000fe20000010100 */
[----:B------:R-:W-:Y:S01]  /*17b0*/  FADD.FTZ R101, -R11, R127 ;  /* 0x0000007f0b657221 */ /* 0x000fe20000010100 */
[----:B------:R-:W1:Y:S01]  /*17c0*/  MUFU.RCP R217, R57 ;  /* 0x0000003900d97308 */ /* 0x000e620000001000 */
        /* <DEDUP_REMOVED lines=8> */
[----:B--2---:R-:W-:Y:S01]  /*1850*/  FMUL.FTZ R226, R102, R175 ;  /* 0x000000af66e27220 */ /* 0x004fe20000410000 */
[----:B------:R-:W-:-:S04]  /*1860*/  FFMA.FTZ R102, R228, R231, R103 ;  /* 0x000000e7e4667223 */ /* 0x000fc80000010067 */
[----:B------:R-:W-:Y:S02]  /*1870*/  FFMA.FTZ R103, R229, R226, R102 ;  /* 0x000000e2e5677223 */ /* 0x000fe40000010066 */
[----:B------:R-:W2:Y:S01]  /*1880*/  MUFU.RCP R207, R60 ;  /* 0x0000003c00cf7308 */ /* 0x000ea20000001000 */
[----:B-1----:R-:W-:Y:S01]  /*1890*/  FMUL.FTZ R217, R108, R217 ;  /* 0x000000d96cd97220 */ /* 0x002fe20000410000 */
[----:B------:R-:W-:Y:S01]  /*18a0*/  FADD.FTZ R108, R107, R228 ;  /* 0x000000e46b6c7221 */ /* 0x000fe20000010000 */
[----:B------:R-:W-:-:S05]  /*18b0*/  FFMA.FTZ R102, R224, R227, R103 ;  /* 0x000000e3e0667223 */ /* 0x000fca0000010067 */
[----:B------:R-:W1:Y:S01]  /*18c0*/  MUFU.RCP R210, R61 ;  /* 0x0000003d00d27308 */ /* 0x000e620000001000 */
[----:B0-----:R-:W-:Y:S01]  /*18d0*/  FMUL.FTZ R214, R109, R214 ;  /* 0x000000d66dd67220 */ /* 0x001fe20000410000 */
[----:B------:R-:W-:-:S04]  /*18e0*/  FADD.FTZ R109, R108, R229 ;  /* 0x000000e56c6d7221 */ /* 0x000fc80000010000 */
[----:B------:R-:W-:Y:S02]  /*18f0*/  FADD.FTZ R108, R109, R224 ;  /* 0x000000e06d6c7221 */ /* 0x000fe40000010000 */
[----:B------:R-:W0:Y:S01]  /*1900*/  MUFU.RCP R220, R53 ;  /* 0x0000003500dc7308 */ /* 0x000e220000001000 */
[----:B--2---:R-:W-:Y:S01]  /*1910*/  FMUL.FTZ R222, R104, R207 ;  /* 0x000000cf68de7220 */ /* 0x004fe20000410000 */
[----:B------:R-:W-:-:S03]  /*1920*/  FADD.FTZ R109, R108, R225 ;  /* 0x000000e16c6d7221 */ /* 0x000fc60000010000 */
[----:B------:R-:W-:-:S03]  /*1930*/  FFMA.FTZ R103, R225, R222, R102 ;  /* 0x000000dee1677223 */ /* 0x000fc60000010066 */
[----:B------:R-:W2:Y:S01]  /*1940*/  MUFU.RCP R215, R59 ;  /* 0x0000003b00d77308 */ /* 0x000ea20000001000 */
[----:B-1----:R-:W-:-:S07]  /*1950*/  FMUL.FTZ R223, R105, R210 ;  /* 0x000000d269df7220 */ /* 0x002fce0000410000 */
[----:B------:R-:W1:Y:S01]  /*1960*/  MUFU.RCP R209, R62 ;  /* 0x0000003e00d17308 */ /* 0x000e620000001000 */
[----:B0-----:R-:W-:Y:S01]  /*1970*/  FMUL.FTZ R213, R113, R220 ;  /* 0x000000dc71d57220 */ /* 0x001fe20000410000 */
[----:B------:R-:W-:Y:S01]  /*1980*/  FMUL.FTZ R220, R73, R61 ;  /* 0x0000003d49dc7220 */ /* 0x000fe20000410000 */
[----:B------:R-:W-:-:S03]  /*1990*/  FMUL.FTZ R113, R86, R50 ;  /* 0x0000003256717220 */ /* 0x000fc60000410000 */
[----:B------:R-:W-:Y:S02]  /*19a0*/  FFMA.FTZ R102, R220, R223, R103 ;  /* 0x000000dfdc667223 */ /* 0x000fe40000010067 */
[----:B------:R-:W0:Y:S01]  /*19b0*/  MUFU.RCP R212, R52 ;  /* 0x0000003400d47308 */ /* 0x000e220000001000 */
[----:B--2---:R-:W-:Y:S01]  /*19c0*/  FMUL.FTZ R215, R110, R215 ;  /* 0x000000d76ed77220 */ /* 0x004fe20000410000 */
[----:B------:R-:W-:-:S06]  /*19d0*/  FADD.FTZ R110, R109, R220 ;  /* 0x000000dc6d6e7221 */ /* 0x000fcc0000010000 */
[----:B------:R-:W2:Y:S01]  /*19e0*/  MUFU.RCP R104, R49 ;  /* 0x0000003100687308 */ /* 0x000ea20000001000 */
[----:B-1----:R-:W-:-:S04]  /*19f0*/  FMUL.FTZ R218, R106, R209 ;  /* 0x000000d16ada7220 */ /* 0x002fc80000410000 */
[----:B------:R-:W-:-:S03]  /*1a00*/  FFMA.FTZ R103, R221, R218, R102 ;  /* 0x000000dadd677223 */ /* 0x000fc60000010066 */
[----:B------:R-:W1:Y:S01]  /*1a10*/  MUFU.RCP R105, R50 ;  /* 0x0000003200697308 */ /* 0x000e620000001000 */
[----:B0-----:R-:W-:Y:S01]  /*1a20*/  FMUL.FTZ R212, R111, R212 ;  /* 0x000000d46fd47220 */ /* 0x001fe20000410000 */
[----:B------:R-:W-:Y:S01]  /*1a30*/  FADD.FTZ R111, R110, R221 ;  /* 0x000000dd6e6f7221 */ /* 0x000fe20000010000 */
[----:B------:R-:W-:-:S05]  /*1a40*/  FFMA.FTZ R102, R124, R219, R103 ;  /* 0x000000db7c667223 */ /* 0x000fca0000010067 */
[----:B------:R-:W0:Y:S01]  /*1a50*/  MUFU.RCP R121, R48 ;  /* 0x0000003000797308 */ /* 0x000e220000001000 */
[----:B------:R-:W-:Y:S01]  /*1a60*/  FFMA.FTZ R103, R123, R216, R102 ;  /* 0x000000d87b677223 */ /* 0x000fe20000010066 */
[----:B--2---:R-:W-:Y:S01]  /*1a70*/  FMUL.FTZ R209, R117, R104 ;  /* 0x0000006875d17220 */ /* 0x004fe20000410000 */
[----:B------:R-:W-:Y:S01]  /*1a80*/  FADD.FTZ R104, R111, R124 ;  /* 0x0000007c6f687221 */ /* 0x000fe20000010000 */
[----:B------:R-:W-:Y:S01]  /*1a90*/  FMUL.FTZ R117, R82, R54 ;  /* 0x0000003652757220 */ /* 0x000fe20000410000 */
[----:B------:R-:W-:Y:S01]  /*1aa0*/  FFMA.FTZ R102, R122, R217, R103 ;  /* 0x000000d97a667223 */ /* 0x000fe20000010067 */
[----:B------:R-:W-:Y:S02]  /*1ab0*/  FMUL.FTZ R111, R88, R44 ;  /* 0x0000002c586f7220 */ /* 0x000fe40000410000 */
[----:B------:R-:W2:Y:S01]  /*1ac0*/  MUFU.RCP R106, R51 ;  /* 0x00000033006a7308 */ /* 0x000ea20000001000 */
[----:B-1----:R-:W-:Y:S01]  /*1ad0*/  FMUL.FTZ R206, R118, R105 ;  /* 0x0000006976ce7220 */ /* 0x002fe20000410000 */
[----:B------:R-:W-:Y:S01]  /*1ae0*/  FADD.FTZ R105, R104, R123 ;  /* 0x0000007b68697221 */ /* 0x000fe20000010000 */
[----:B------:R-:W-:-:S03]  /*1af0*/  FMUL.FTZ R118, R81, R53 ;  /* 0x0000003551767220 */ /* 0x000fc60000410000 */
[----:B------:R-:W-:Y:S02]  /*1b00*/  FADD.FTZ R104, R105, R122 ;  /* 0x0000007a69687221 */ /* 0x000fe40000010000 */
[----:B------:R-:W1:Y:S01]  /*1b10*/  MUFU.RCP R211, R54 ;  /* 0x0000003600d37308 */ /* 0x000e620000001000 */
[----:B0-----:R-:W-:Y:S01]  /*1b20*/  FMUL.FTZ R208, R116, R121 ;  /* 0x0000007974d07220 */ /* 0x001fe20000410000 */
[----:B------:R-:W-:Y:S01]  /*1b30*/  FMUL.FTZ R121, R78, R58 ;  /* 0x0000003a4e797220 */ /* 0x000fe20000410000 */
[----:B------:R-:W-:-:S03]  /*1b40*/  FMUL.FTZ R116, R83, R55 ;  /* 0x0000003753747220 */ /* 0x000fc60000410000 */
[----:B------:R-:W-:Y:S02]  /*1b50*/  FADD.FTZ R105, R104, R121 ;  /* 0x0000007968697221 */ /* 0x000fe40000010000 */
[----:B------:R-:W0:Y:S01]  /*1b60*/  MUFU.RCP R107, R44 ;  /* 0x0000002c006b7308 */ /* 0x000e220000001000 */
[----:B------:R-:W-:Y:S01]  /*1b70*/  FFMA.FTZ R103, R121, R214, R102 ;  /* 0x000000d679677223 */ /* 0x000fe20000010066 */
[----:B--2---:R-:W-:Y:S01]  /*1b80*/  FMUL.FTZ R207, R119, R106 ;  /* 0x0000006a77cf7220 */ /* 0x004fe20000410000 */
[----:B------:R-:W-:Y:S01]  /*1b90*/  FMUL.FTZ R119, R80, R52 ;  /* 0x0000003450777220 */ /* 0x000fe20000410000 */
[----:B------:R-:W-:Y:S01]  /*1ba0*/  FADD.FTZ R104, R105, R120 ;  /* 0x0000007869687221 */ /* 0x000fe20000010000 */
[----:B------:R-:W-:-:S03]  /*1bb0*/  FFMA.FTZ R102, R120, R215, R103 ;  /* 0x000000d778667223 */ /* 0x000fc60000010067 */
[----:B------:R-:W2:Y:S01]  /*1bc0*/  MUFU.RCP R112, R55 ;  /* 0x0000003700707308 */ /* 0x000ea20000001000 */
[----:B------:R-:W-:Y:S01]  /*1bd0*/  FADD.FTZ R105, R104, R119 ;  /* 0x0000007768697221 */ /* 0x000fe20000010000 */
[----:B------:R-:W-:Y:S01]  /*1be0*/  FFMA.FTZ R103, R119, R212, R102 ;  /* 0x000000d477677223 */ /* 0x000fe20000010066 */
[----:B-1----:R-:W-:Y:S01]  /*1bf0*/  FMUL.FTZ R210, R114, R211 ;  /* 0x000000d372d27220 */ /* 0x002fe20000410000 */
[----:B------:R-:W-:Y:S01]  /*1c00*/  FMUL.FTZ R114, R85, R49 ;  /* 0x0000003155727220 */ /* 0x000fe20000410000 */
[----:B------:R-:W-:Y:S01]  /*1c10*/  FADD.FTZ R104, R105, R118 ;  /* 0x0000007669687221 */ /* 0x000fe20000010000 */
[----:B------:R-:W-:Y:S02]  /*1c20*/  FFMA.FTZ R102, R118, R213, R103 ;  /* 0x000000d576667223 */ /* 0x000fe40000010067 */
[----:B------:R-:W1:Y:S01]  /*1c30*/  MUFU.RCP R108, R45 ;  /* 0x0000002d006c7308 */ /* 0x000e620000001000 */
[----:B0-----:R-:W-:Y:S01]  /*1c40*/  FMUL.FTZ R204, R204, R107 ;  /* 0x0000006bcccc7220 */ /* 0x001fe20000410000 */
[----:B------:R-:W-:Y:S01]  /*1c50*/  FADD.FTZ R107, R104, R117 ;  /* 0x00000075686b7221 */ /* 0x000fe20000010000 */
[----:B------:R-:W-:-:S03]  /*1c60*/  FFMA.FTZ R105, R117, R210, R102 ;  /* 0x000000d275697223 */ /* 0x000fc60000010066 */
[----:B------:R-:W-:Y:S02]  /*1c70*/  FADD.FTZ R104, R107, R116 ;  /* 0x000000746b687221 */ /* 0x000fe40000010000 */
[----:B------:R-:W0:Y:S01]  /*1c80*/  MUFU.RCP R110, R47 ;  /* 0x0000002f006e7308 */ /* 0x000e220000001000 */
[----:B--2---:R-:W-:Y:S01]  /*1c90*/  FMUL.FTZ R211, R115, R112 ;  /* 0x0000007073d37220 */ /* 0x004fe20000410000 */
[----:B------:R-:W-:Y:S01]  /*1ca0*/  FMUL.FTZ R115, R84, R48 ;  /* 0x0000003054737220 */ /* 0x000fe20000410000 */
[----:B------:R-:W-:Y:S02]  /*1cb0*/  FMUL.FTZ R112, R87, R51 ;  /* 0x0000003357707220 */ /* 0x000fe40000410000 */
[----:B------:R-:W-:Y:S01]  /*1cc0*/  FFMA.FTZ R102, R116, R211, R105 ;  /* 0x000000d374667223 */ /* 0x000fe20000010069 */
[----:B------:R-:W-:Y:S02]  /*1cd0*/  FADD.FTZ R107, R104, R115 ;  /* 0x00000073686b7221 */ /* 0x000fe40000010000 */
[----:B------:R-:W2:Y:S01]  /*1ce0*/  MUFU.RCP R109, R46 ;  /* 0x0000002e006d7308 */ /* 0x000ea20000001000 */
[----:B------:R-:W-:Y:S01]  /*1cf0*/  FFMA.FTZ R105, R115, R208, R102 ;  /* 0x000000d073697223 */ /* 0x000fe20000010066 */
[----:B-1----:R-:W-:Y:S01]  /*1d00*/  FMUL.FTZ R205, R205, R108 ;  /* 0x0000006ccdcd7220 */ /* 0x002fe20000410000 */
[----:B------:R-:W-:-:S02]  /*1d10*/  FADD.FTZ R108, R107, R114 ;  /* 0x000000726b6c7221 */ /* 0x000fc40000010000 */
[----:B------:R-:W-:-:S03]  /*1d20*/  FFMA.FTZ R104, R114, R209, R105 ;  /* 0x000000d172687223 */ /* 0x000fc60000010069 */
[----:B------:R-:W1:Y:S01]  /*1d30*/  MUFU.RCP R106, R41 ;  /* 0x00000029006a7308 */ /* 0x000e620000001000 */
[----:B------:R-:W-:Y:S01]  /*1d40*/  FADD.FTZ R107, R108, R113 ;  /* 0x000000716c6b7221 */ /* 0x000fe20000010000 */
[----:B------:R-:W-:Y:S01]  /*1d50*/  FFMA.FTZ R105, R113, R206, R104 ;  /* 0x000000ce71697223 */ /* 0x000fe20000010068 */
[----:B0-----:R-:W-:Y:S01]  /*1d60*/  FMUL.FTZ R203, R203, R110 ;  /* 0x0000006ecbcb7220 */ /* 0x001fe20000410000 */
[----:B------:R-:W-:Y:S01]  /*1d70*/  FMUL.FTZ R110, R89, R45 ;  /* 0x0000002d596e7220 */ /* 0x000fe20000410000 */
[----:B------:R-:W-:Y:S01]  /*1d80*/  FADD.FTZ R108, R107, R112 ;  /* 0x000000706b6c7221 */ /* 0x000fe20000010000 */
[----:B------:R-:W-:Y:S02]  /*1d90*/  FFMA.FTZ R104, R112, R207, R105 ;  /* 0x000000cf70687223 */ /* 0x000fe40000010069 */
        /* <DEDUP_REMOVED lines=8> */
[----:B------:R-:W2:Y:S01]  /*1e20*/  MUFU.RCP R103, R42 ;  /* 0x0000002a00677308 */ /* 0x000ea20000001000 */
        /* <DEDUP_REMOVED lines=8> */
[----:B0-----:R-:W-:Y:S01]  /*1eb0*/  FMUL.FTZ R200, R200, R131 ;  /* 0x00000083c8c87220 */ /* 0x001fe20000410000 */
[----:B------:R-:W-:Y:S01]  /*1ec0*/  FADD.FTZ R125, R130, R107 ;  /* 0x0000006b827d7221 */ /* 0x000fe20000010000 */
[----:B------:R-:W-:-:S03]  /*1ed0*/  FMUL.FTZ R105, R94, R42 ;  /* 0x0000002a5e697220 */ /* 0x000fc60000410000 */
[----:B------:R-:W-:Y:S01]  /*1ee0*/  FADD.FTZ R130, R125, R106 ;  /* 0x0000006a7d827221 */ /* 0x000fe20000010000 */
[----:B------:R-:W0:Y:S01]  /*1ef0*/  MUFU.RCP R233, R36 ;  /* 0x0000002400e97308 */ /* 0x000e220000001000 */
[----:B--2---:R-:W-:Y:S01]  /*1f00*/  FMUL.FTZ R174, R126, R103 ;  /* 0x000000677eae7220 */ /* 0x004fe20000410000 */
[----:B------:R-:W-:Y:S01]  /*1f10*/  FFMA.FTZ R103, R107, R200, R104 ;  /* 0x000000c86b677223 */ /* 0x000fe20000010068 */
[----:B------:R-:W-:Y:S01]  /*1f20*/  FMUL.FTZ R104, R95, R43 ;  /* 0x0000002b5f687220 */ /* 0x000fe20000410000 */
[----:B------:R-:W-:Y:S02]  /*1f30*/  FADD.FTZ R125, R130, R105 ;  /* 0x00000069827d7221 */ /* 0x000fe40000010000 */
[----:B------:R-:W-:Y:S02]  /*1f40*/  FFMA.FTZ R126, R106, R175, R103 ;  /* 0x000000af6a7e7223 */ /* 0x000fe40000010067 */
[----:B------:R-:W2:Y:S01]  /*1f50*/  MUFU.RCP R230, R37 ;  /* 0x0000002500e67308 */ /* 0x000ea20000001000 */
[----:B------:R-:W-:Y:S01]  /*1f60*/  FMUL.FTZ R103, R96, R36 ;  /* 0x0000002460677220 */ /* 0x000fe20000410000 */
[----:B-1----:R-:W-:Y:S01]  /*1f70*/  FMUL.FTZ R131, R101, R102 ;  /* 0x0000006665837220 */ /* 0x002fe20000410000 */
[----:B------:R-:W-:Y:S01]  /*1f80*/  FFMA.FTZ R101, R105, R174, R126 ;  /* 0x000000ae69657223 */ /* 0x000fe2000001007e */
[----:B------:R-:W-:Y:S01]  /*1f90*/  FADD.FTZ R126, R125, R104 ;  /* 0x000000687d7e7221 */ /* 0x000fe20000010000 */
[----:B------:R-:W-:-:S03]  /*1fa0*/  FMUL.FTZ R102, R97, R37 ;  /* 0x0000002561667220 */ /* 0x000fc60000410000 */
[----:B------:R-:W1:Y:S01]  /*1fb0*/  MUFU.RCP R235, R38 ;  /* 0x0000002600eb7308 */ /* 0x000e620000001000 */
[----:B0-----:R-:W-:Y:S01]  /*1fc0*/  FMUL.FTZ R130, R100, R233 ;  /* 0x000000e964827220 */ /* 0x001fe20000410000 */
[----:B------:R-:W-:Y:S01]  /*1fd0*/  FFMA.FTZ R100, R104, R131, R101 ;  /* 0x0000008368647223 */ /* 0x000fe20000010065 */
[----:B------:R-:W-:Y:S01]  /*1fe0*/  FADD.FTZ R233, R126, R103 ;  /* 0x000000677ee97221 */ /* 0x000fe20000010000 */
[----:B------:R-:W-:Y:S02]  /*1ff0*/  FMUL.FTZ R101, R98, R38 ;  /* 0x0000002662657220 */ /* 0x000fe40000410000 */
[----:B------:R-:W-:Y:S02]  /*2000*/  FFMA.FTZ R125, R103, R130, R100 ;  /* 0x00000082677d7223 */ /* 0x000fe40000010064 */
[----:B------:R-:W0:Y:S01]  /*2010*/  MUFU.RCP R232, R39 ;  /* 0x0000002700e87308 */ /* 0x000e220000001000 */
[----:B------:R-:W-:Y:S01]  /*2020*/  FMUL.FTZ R100, R99, R39 ;  /* 0x0000002763647220 */ /* 0x000fe20000410000 */
[----:B--2---:R-:W-:Y:S01]  /*2030*/  FMUL.FTZ R129, R129, R230 ;  /* 0x000000e681817220 */ /* 0x004fe20000410000 */
[----:B------:R-:W-:-:S03]  /*2040*/  FADD.FTZ R230, R233, R102 ;  /* 0x00000066e9e67221 */ /* 0x000fc60000010000 */
[----:B------:R-:W-:Y:S01]  /*2050*/  FFMA.FTZ R126, R102, R129, R125 ;  /* 0x00000081667e7223 */ /* 0x000fe2000001007d */
[----:B------:R-:W-:Y:S01]  /*2060*/  FADD.FTZ R233, R230, R101 ;  /* 0x00000065e6e97221 */ /* 0x000fe20000010000 */
[----:B-1----:R-:W-:-:S04]  /*2070*/  FMUL.FTZ R128, R128, R235 ;  /* 0x000000eb80807220 */ /* 0x002fc80000410000 */
[----:B------:R-:W-:Y:S01]  /*2080*/  FFMA.FTZ R125, R101, R128, R126 ;  /* 0x00000080657d7223 */ /* 0x000fe2000001007e */
[----:B------:R-:W-:Y:S01]  /*2090*/  FADD.FTZ R126, R233, R100 ;  /* 0x00000064e97e7221 */ /* 0x000fe20000010000 */
[----:B0-----:R-:W-:-:S04]  /*20a0*/  FMUL.FTZ R127, R127, R232 ;  /* 0x000000e87f7f7220 */ /* 0x001fc80000410000 */
[----:B------:R-:W-:-:S07]  /*20b0*/  FFMA.FTZ R125, R100, R127, R125 ;  /* 0x0000007f647d7223 */ /* 0x000fce000001007d */
.L_x_2800:
[----:B------:R-:W-:Y:S01]  /*20c0*/  UMOV UR4, 0xffffffff ;  /* 0xffffffff00047882 */ /* 0x000fe20000000000 */
        /* <DEDUP_REMOVED lines=83> */
.L_x_2814:
[----:B-1----:R-:W-:Y:S01]  /*2600*/  FADD.FTZ R75, R68, R75 ;  /* 0x0000004b444b7221 */ /* 0x002fe20000010000 */
[----:B--2---:R-:W-:Y:S01]  /*2610*/  FADD.FTZ R74, R69, R74 ;  /* 0x0000004a454a7221 */ /* 0x004fe20000010000 */
[----:B------:R-:W1:Y:S02]  /*2620*/  LDC.64 R90, c[0x0][0x380] ;  /* 0x0000e000ff5a7b82 */ /* 0x000e640000000a00 */
[----:B0-----:R-:W-:Y:S01]  /*2630*/  FMUL.FTZ R68, R75, 0.0009765625 ;  /* 0x3a8000004b447820 */ /* 0x001fe20000410000 */
        /* <DEDUP_REMOVED lines=111> */
.L_x_2795:
        /* <DEDUP_REMOVED lines=63> */
.L_x_2794:
[----:B------:R-:W-:Y:S05]  /*3120*/  BSYNC B1 ;  /* 0x0000000000017941 */ /* 0x000fea0003800000 */
.L_x_2793:
        /* <DEDUP_REMOVED lines=182> */
.L_x_2801:
        /* <DEDUP_REMOVED lines=8> */
.L_x_2804:
[----:B------:R-:W-:Y:S05]  /*3d10*/  BSYNC B2 ;  /* 0x0000000000027941 */ /* 0x000fea0003800000 */
.L_x_2803:
        /* <DEDUP_REMOVED lines=8> */
.L_x_2805:
[----:B------:R-:W-:-:S05]  /*3da0*/  FADD.FTZ R69, R69, R126 ;  /* 0x0000007e45457221 */ /* 0x000fca0000010000 */
[----:B------:R-:W-:Y:S01]  /*3db0*/  MOV R73, R69 ;  /* 0x0000004500497202 */ /* 0x000fe20000000f00 */
[----:B------:R-:W-:Y:S02]  /*3dc0*/  HFMA2 R72, -RZ, RZ, 0, 1.1920928955078125e-07 ;  /* 0x00000002ff487431 */ /* 0x000fe400000001ff */
[----:B------:R-:W-:-:S07]  /*3dd0*/  FADD.FTZ R75, R74, R125 ;  /* 0x0000007d4a4b7221 */ /* 0x000fce0000010000 */
[----:B------:R-:W-:Y:S05]  /*3de0*/  WARPSYNC.COLLECTIVE R70, `(.L_x_2806) ;  /* 0x0000000046087348 */ /* 0x000fea0003c00000 */
[----:B------:R0:W1:Y:S02]  /*3df0*/  SHFL.BFLY P1, R74, R73, R72, R71 ;  /* 0x0c000048494a7389 */ /* 0x0000640000020047 */
[----:B01----:R-:W-:Y:S05]  /*3e00*/  ENDCOLLECTIVE ;  /* 0x000000000000791b */ /* 0x003fea0003800000 */
.L_x_2806:
[----:B------:R-:W-:Y:S02]  /*3e10*/  MOV R73, R75 ;  /* 0x0000004b00497202 */ /* 0x000fe40000000f00 */
[----:B------:R-:W-:-:S07]  /*3e20*/  MOV R68, R74 ;  /* 0x0000004a00447202 */ /* 0x000fce0000000f00 */
[----:B------:R-:W-:Y:S05]  /*3e30*/  WARPSYNC.COLLECTIVE R70, `(.L_x_2807) ;  /* 0x0000000046087348 */ /* 0x000fea0003c00000 */
[----:B------:R0:W1:Y:S02]  /*3e40*/  SHFL.BFLY P1, R74, R73, R72, R71 ;  /* 0x0c000048494a7389 */ /* 0x0000640000020047 */
[----:B01----:R-:W-:Y:S05]  /*3e50*/  ENDCOLLECTIVE ;  /* 0x000000000000791b */ /* 0x003fea0003800000 */
.L_x_2807:
[----:B------:R-:W-:-:S05]  /*3e60*/  FADD.FTZ R76, R69, R68 ;  /* 0x00000044454c7221 */ /* 0x000fca0000010000 */
[----:B------:R-:W-:Y:S01]  /*3e70*/  MOV R73, R76 ;  /* 0x0000004c00497202 */ /* 0x000fe20000000f00 */
[----:B------:R-:W-:Y:S02]  /*3e80*/  HFMA2 R72, -RZ, RZ, 0, 2.384185791015625e-07 ;  /* 0x00000004ff487431 */ /* 0x000fe400000001ff */
[----:B------:R-:W-:-:S07]  /*3e90*/  FADD.FTZ R77, R75, R74 ;  /* 0x0000004a4b4d7221 */ /* 0x000fce0000010000 */
[----:B------:R-:W-:Y:S05]  /*3ea0*/  WARPSYNC.COLLECTIVE R70, `(.L_x_2808) ;  /* 0x0000000046087348 */ /* 0x000fea0003c00000 */
[----:B------:R0:W1:Y:S02]  /*3eb0*/  SHFL.BFLY P1, R74, R73, R72, R71 ;  /* 0x0c000048494a7389 */ /* 0x0000640000020047 */
[----:B01----:R-:W-:Y:S05]  /*3ec0*/  ENDCOLLECTIVE ;  /* 0x000000000000791b */ /* 0x003fea0003800000 */
.L_x_2808:
[----:B------:R-:W-:Y:S02]  /*3ed0*/  MOV R73, R77 ;  /* 0x0000004d00497202 */ /* 0x000fe40000000f00 */
[----:B------:R-:W-:-:S07]  /*3ee0*/  MOV R79, R74 ;  /* 0x0000004a004f7202 */ /* 0x000fce0000000f00 */
[----:B------:R-:W-:Y:S05]  /*3ef0*/  WARPSYNC.COLLECTIVE R70, `(.L_x_2809) ;  /* 0x0000000046087348 */ /* 0x000fea0003c00000 */
[----:B------:R0:W1:Y:S02]  /*3f00*/  SHFL.BFLY P1, R74, R73, R72, R71 ;  /* 0x0c000048494a7389 */ /* 0x0000640000020047 */
[----:B01----:R-:W-:Y:S05]  /*3f10*/  ENDCOLLECTIVE ;  /* 0x000000000000791b */ /* 0x003fea0003800000 */
.L_x_2809:
[----:B------:R-:W-:-:S05]  /*3f20*/  FADD.FTZ R79, R76, R79 ;  /* 0x0000004f4c4f7221 */ /* 0x000fca0000010000 */
[----:B------:R-:W-:Y:S01]  /*3f30*/  MOV R73, R79 ;  /* 0x0000004f00497202 */ /* 0x000fe20000000f00 */
[----:B------:R-:W-:Y:S02]  /*3f40*/  HFMA2 R72, -RZ, RZ, 0, 4.76837158203125e-07 ;  /* 0x00000008ff487431 */ /* 0x000fe400000001ff */
[----:B------:R-:W-:-:S07]  /*3f50*/  FADD.FTZ R78, R77, R74 ;  /* 0x0000004a4d4e7221 */ /* 0x000fce0000010000 */
[----:B------:R-:W-:Y:S05]  /*3f60*/  WARPSYNC.COLLECTIVE R70, `(.L_x_2810) ;  /* 0x0000000046087348 */ /* 0x000fea0003c00000 */
[----:B------:R0:W1:Y:S02]  /*3f70*/  SHFL.BFLY P1, R74, R73, R72, R71 ;  /* 0x0c000048494a7389 */ /* 0x0000640000020047 */
[----:B01----:R-:W-:Y:S05]  /*3f80*/  ENDCOLLECTIVE ;  /* 0x000000000000791b */ /* 0x003fea0003800000 */
.L_x_2810:
[----:B------:R-:W-:Y:S02]  /*3f90*/  MOV R73, R78 ;  /* 0x0000004e00497202 */ /* 0x000fe40000000f00 */
[----:B------:R-:W-:-:S07]  /*3fa0*/  MOV R68, R74 ;  /* 0x0000004a00447202 */ /* 0x000fce0000000f00 */
[----:B------:R-:W-:Y:S05]  /*3fb0*/  WARPSYNC.COLLECTIVE R70, `(.L_x_2811) ;  /* 0x0000000046087348 */ /* 0x000fea0003c00000 */
[----:B------:R0:W1:Y:S02]  /*3fc0*/  SHFL.BFLY P1, R74, R73, R72, R71 ;  /* 0x0c000048494a7389 */ /* 0x0000640000020047 */
[----:B01----:R-:W-:Y:S05]  /*3fd0*/  ENDCOLLECTIVE ;  /* 0x000000000000791b */ /* 0x003fea0003800000 */
.L_x_2811:
[----:B------:R-:W-:-:S05]  /*3fe0*/  FADD.FTZ R68, R79, R68 ;  /* 0x000000444f447221 */ /* 0x000fca0000010000 */
[----:B------:R-:W-:Y:S01]  /*3ff0*/  MOV R73, R68 ;  /* 0x0000004400497202 */ /* 0x000fe20000000f00 */
[----:B------:R-:W-:Y:S02]  /*4000*/  HFMA2 R72, -RZ, RZ, 0, 9.5367431640625e-07 ;  /* 0x00000010ff487431 */ /* 0x000fe400000001ff */
[----:B------:R-:W-:-:S07]  /*4010*/  FADD.FTZ R69, R78, R74 ;  /* 0x0000004a4e457221 */ /* 0x000fce0000010000 */
[----:B------:R-:W-:Y:S05]  /*4020*/  WARPSYNC.COLLECTIVE R70, `(.L_x_2812) ;  /* 0x0000000046087348 */ /* 0x000fea0003c00000 */
[----:B------:R0:W1:Y:S02]  /*4030*/  SHFL.BFLY P1, R74, R73, R72, R71 ;  /* 0x0c000048494a7389 */ /* 0x0000640000020047 */
[----:B01----:R-:W-:Y:S05]  /*4040*/  ENDCOLLECTIVE ;  /* 0x000000000000791b */ /* 0x003fea0003800000 */
.L_x_2812:
[----:B------:R-:W-:Y:S02]  /*4050*/  MOV R73, R69 ;  /* 0x0000004500497202 */ /* 0x000fe40000000f00 */
[----:B------:R-:W-:-:S07]  /*4060*/  MOV R75, R74 ;  /* 0x0000004a004b7202 */ /* 0x000fce0000000f00 */
[----:B------:R-:W-:Y:S05]  /*4070*/  WARPSYNC.COLLECTIVE R70, `(.L_x_2813) ;  /* 0x0000000046087348 */ /* 0x000fea0003c00000 */
[----:B------:R0:W1:Y:S02]  /*4080*/  SHFL.BFLY P1, R74, R73, R72, R71 ;  /* 0x0c000048494a7389 */ /* 0x0000640000020047 */
[----:B01----:R-:W-:Y:S05]  /*4090*/  ENDCOLLECTIVE ;  /* 0x000000000000791b */ /* 0x003fea0003800000 */
.L_x_2813:
[----:B------:R-:W-:Y:S05]  /*40a0*/  BRA `(.L_x_2814) ;  /* 0xffffffe400547947 */ /* 0x000fea000383ffff */
.L_x_2815:
        /* <DEDUP_REMOVED lines=13> */
.L_x_3226:


//--------------------- .text._ZN10layer_norm22ln_bwd_finalize_kernelINS_22Kernel_traits_finalizeILj768E13__nv_bfloat16fS2_fjLj1024ELj4ENS_18Kernel_traits_baseILj768ES2_fS2_fjLj1024EEEEEEEvNS_9BwdParamsE --------------------------
	.section	.text._ZN10layer_norm22ln_bwd_finalize_kernelINS_22Kernel_traits_finalizeILj768E13__nv_bfloat16fS2_fjLj1024ELj4ENS_18Kernel_traits_baseILj768ES2_fS2_fjLj1024EEEEEEEvNS_9BwdParamsE,"ax",@progbits
	.align	128
        .global         _ZN10layer_norm22ln_bwd_finalize_kernelINS_22Kernel_traits_finalizeILj768E13__nv_bfloat16fS2_fjLj1024ELj4ENS_18Kernel_traits_baseILj768ES2_fS2_fjLj1024EEEEEEEvNS_9BwdParamsE
        .type           _ZN10layer_norm22ln_bwd_finalize_kernelINS_22Kernel_traits_finalizeILj768E13__nv_bfloat16fS2_fjLj1024ELj4ENS_18Kernel_traits_baseILj768ES2_fS2_fjLj1024EEEEEEEvNS_9BwdParamsE,@function
        .size           _ZN10layer_norm22ln_bwd_finalize_kernelINS_22Kernel_traits_finalizeILj768E13__nv_bfloat16fS2_fjLj1024ELj4ENS_18Kernel_traits_baseILj768ES2_fS2_fjLj1024EEEEEEEvNS_9BwdParamsE,(.L_x_3227 - _ZN10layer_norm22ln_bwd_finalize_kernelINS_22Kernel_traits_finalizeILj768E13__nv_bfloat16fS2_fjLj1024ELj4ENS_18Kernel_traits_baseILj768ES2_fS2_fjLj1024EEEEEEEvNS_9BwdParamsE)
        .other          _ZN10layer_norm22ln_bwd_finalize_kernelINS_22Kernel_traits_finalizeILj768E13__nv_bfloat16fS2_fjLj1024ELj4ENS_18Kernel_traits_baseILj768ES2_fS2_fjLj1024EEEEEEEvNS_9BwdParamsE,@"STO_CUDA_ENTRY STV_DEFAULT"
_ZN10layer_norm22ln_bwd_finalize_kernelINS_22Kernel_traits_finalizeILj768E13__nv_bfloat16fS2_fjLj1024ELj4ENS_18Kernel_traits_baseILj768ES2_fS2_fjLj1024EEEEEEEvNS_9BwdParamsE:
.text._ZN10layer_norm22ln_bwd_finalize_kernelINS_22Kernel_traits_finalizeILj768E13__nv_bfloat16fS2_fjLj1024ELj4ENS_18Kernel_traits_baseILj768ES2_fS2_fjLj1024EEEEEEEvNS_9BwdParamsE:
        /* <DEDUP_REMOVED lines=37> */
.L_x_2820:
        /* <DEDUP_REMOVED lines=118> */
.L_x_2819:
[----:B------:R-:W-:Y:S05]  /*09b0*/  BSYNC.RECONVERGENT B1 ;  /* 0x0000000000017941 */ /* 0x000fea0003800200 */
.L_x_2818:
        /* <DEDUP_REMOVED lines=65> */
.L_x_2822:
[----:B------:R-:W-:Y:S05]  /*0dd0*/  BSYNC.RECONVERGENT B1 ;  /* 0x0000000000017941 */ /* 0x000fea0003800200 */
.L_x_2821:
        /* <DEDUP_REMOVED lines=37> */
.L_x_2824:
[----:B------:R-:W-:Y:S05]  /*1030*/  BSYNC.RECONVERGENT B1 ;  /* 0x0000000000017941 */ /* 0x000fea0003800200 */
.L_x_2823:
[----:B------:R-:W-:Y:S05]  /*1040*/  @!P1 BRA `(.L_x_2817) ;  /* 0x00000000003c9947 */ /* 0x000fea0003800000 */
[----:B------:R-:W0:Y:S01]  /*1050*/  LDC.64 R6, c[0x0][0x3e0] ;  /* 0x0000f800ff067b82 */ /* 0x000e220000000a00 */
[----:B------:R-:W-:Y:S01]  /*1060*/  IMAD R2, R15, 0x300, R11 ;  /* 0x000003000f027824 */ /* 0x000fe200078e020b */
[----:B------:R-:W-:-:S04]  /*1070*/  IADD3 R24, PT, PT, -R24, RZ, RZ ;  /* 0x000000ff18187210 */ /* 0x000fc80007ffe1ff */
[----:B------:R-:W-:Y:S02]  /*1080*/  IADD3 R11, PT, PT, R13, R2, RZ ;  /* 0x000000020d0b7210 */ /* 0x000fe40007ffe0ff */
[----:B------:R-:W1:Y:S05]  /*1090*/  LDC.64 R8, c[0x0][0x3e8] ;  /* 0x0000fa00ff087b82 */ /* 0x000e6a0000000a00 */
.L_x_2825:
        /* <DEDUP_REMOVED lines=10> */
.L_x_2817:
[----:B------:R-:W-:Y:S05]  /*1140*/  BSYNC.RECONVERGENT B0 ;  /* 0x0000000000007941 */ /* 0x000fea0003800200 */
.L_x_2816:
        /* <DEDUP_REMOVED lines=55> */
.L_x_2826:
        /* <DEDUP_REMOVED lines=12> */
.L_x_3227:


//--------------------- .text._ZN10layer_norm13ln_bwd_kernelINS_13Kernel_traitsI13__nv_bfloat16fS2_fjLj768ELj1ELj4ELj1ELj16ENS_18Kernel_traits_baseILj768ES2_fS2_fjLj128EEEEEEEvNS_9BwdParamsE --------------------------
	.section	.text._ZN10layer_norm13ln_bwd_kernelINS_13Kernel_traitsI13__nv_bfloat16fS2_fjLj768ELj1ELj4ELj1ELj16ENS_18Kernel_traits_baseILj768ES2_fS2_fjLj128EEEEEEEvNS_9BwdParamsE,"ax",@progbits
	.align	128
        .global         _ZN10layer_norm13ln_bwd_kernelINS_13Kernel_traitsI13__nv_bfloat16fS2_fjLj768ELj1ELj4ELj1ELj16ENS_18Kernel_traits_baseILj768ES2_fS2_fjLj128EEEEEEEvNS_9BwdParamsE
        .type           _ZN10layer_norm13ln_bwd_kernelINS_13Kernel_traitsI13__nv_bfloat16fS2_fjLj768ELj1ELj4ELj1ELj16ENS_18Kernel_traits_baseILj768ES2_fS2_fjLj128EEEEEEEvNS_9BwdParamsE,@function
        .size           _ZN10layer_norm13ln_bwd_kernelINS_13Kernel_traitsI13__nv_bfloat16fS2_fjLj768ELj1ELj4ELj1ELj16ENS_18Kernel_traits_baseILj768ES2_fS2_fjLj128EEEEEEEvNS_9BwdParamsE,(.L_x_3228 - _ZN10layer_norm13ln_bwd_kernelINS_13Kernel_traitsI13__nv_bfloat16fS2_fjLj768ELj1ELj4ELj1ELj16ENS_18Kernel_traits_baseILj768ES2_fS2_fjLj128EEEEEEEvNS_9BwdParamsE)
        .other          _ZN10layer_norm13ln_bwd_kernelINS_13Kernel_traitsI13__nv_bfloat16fS2_fjLj768ELj1ELj4ELj1ELj16ENS_18Kernel_traits_baseILj768ES2_fS2_fjLj128EEEEEEEvNS_9BwdParamsE,@"STO_CUDA_ENTRY STV_DEFAULT"
_ZN10layer_norm13ln_bwd_kernelINS_13Kernel_traitsI13__nv_bfloat16fS2_fjLj768ELj1ELj4ELj1ELj16ENS_18Kernel_traits_baseILj768ES2_fS2_fjLj128EEEEEEEvNS_9BwdParamsE:
.text._ZN10layer_norm13ln_bwd_kernelINS_13Kernel_traitsI13__nv_bfloat16fS2_fjLj768ELj1ELj4ELj1ELj16ENS_18Kernel_traits_baseILj768ES2_fS2_fjLj128EEEEEEEvNS_9BwdParamsE:
        /* <DEDUP_REMOVED lines=29> */
[----:B---3--:R-:W-:Y:S02]  /*01d0*/  CS2R R4, SRZ ;  /* 0x0000000000047805 */ /* 0x008fe4000001ff00 */
        /* <DEDUP_REMOVED lines=35> */
[----:B------:R-:W-:Y:S01]  /*0410*/  BSSY B1, `(.L_x_2829) ;  /* 0x0000307000017945 */ /* 0x000fe20003800000 */
        /* <DEDUP_REMOVED lines=59> */
[----:B------:R-:W-:-:S07]  /*07d0*/  SHF.R.U32.HI R135, RZ, 0x10, R29 ;  /* 0x00000010ff877819 */ /* 0x000fce000001161d */
.L_x_2835:
[----:B--2---:R-:W0:Y:S01]  /*07e0*/  LDC.64 R4, c[0x0][0x3a8] ;  /* 0x0000ea00ff047b82 */ /* 0x004e220000000a00 */
        /* <DEDUP_REMOVED lines=8> */
[----:B------:R-:W-:Y:S01]  /*0870*/  PLOP3.LUT P0, PT, PT, PT, UP0, 0x80, 0x8 ;  /* 0x000000000008781c */ /* 0x000fe20003f0f008 */
[----:B------:R-:W-:-:S12]  /*0880*/  IMAD R137, R84, 0xc0, R85 ;  /* 0x000000c054897824 */ /* 0x000fd800078e0255 */
        /* <DEDUP_REMOVED lines=30> */
.L_x_2830:
        /* <DEDUP_REMOVED lines=28> */
.L_x_2831:
[----:B-----5:R-:W-:Y:S02]  /*0c30*/  MOV R143, R47 ;  /* 0x0000002f008f7202 */ /* 0x020fe40000000f00 */
[----:B------:R-:W-:Y:S02]  /*0c40*/  MOV R144, R44 ;  /* 0x0000002c00907202 */ /* 0x000fe40000000f00 */
[----:B------:R-:W-:Y:S02]  /*0c50*/  MOV R145, R45 ;  /* 0x0000002d00917202 */ /* 0x000fe40000000f00 */
[----:B01----:R-:W-:Y:S02]  /*0c60*/  MOV R138, R88 ;  /* 0x00000058008a7202 */ /* 0x003fe40000000f00 */
        /* <DEDUP_REMOVED lines=21> */
[--C-:B------:R-:W-:Y:S01]  /*0dc0*/  SHF.R.U64 R182, R2, 0x10, R3.reuse ;  /* 0x0000001002b67819 */ /* 0x100fe20000001203 */
[--C-:B------:R-:W-:Y:S01]  /*0dd0*/  FADD.FTZ R139, R4, -R0.reuse ;  /* 0x80000000048b7221 */ /* 0x100fe20000010000 */
[----:B------:R-:W-:Y:S01]  /*0de0*/  SHF.R.U32.HI R180, RZ, 0x10, R3 ;  /* 0x00000010ffb47819 */ /* 0x000fe20000011603 */
[--C-:B------:R-:W-:Y:S01]  /*0df0*/  FADD.FTZ R7, R7, -R0.reuse ;  /* 0x8000000007077221 */ /* 0x100fe20000010000 */
[----:B------:R-:W-:Y:S01]  /*0e00*/  SHF.R.U64 R186, R88, 0x10, R89 ;  /* 0x0000001058ba7819 */ /* 0x000fe20000001259 */
[--C-:B------:R-:W-:Y:S01]  /*0e10*/  FADD.FTZ R157, R8, -R0.reuse ;  /* 0x80000000089d7221 */ /* 0x100fe20000010000 */
[----:B------:R-:W-:Y:S01]  /*0e20*/  SHF.R.U32.HI R3, RZ, 0x10, R45 ;  /* 0x00000010ff037819 */ /* 0x000fe2000001162d */
[--C-:B------:R-:W-:Y:S01]  /*0e30*/  FADD.FTZ R5, R5, -R0.reuse ;  /* 0x8000000005057221 */ /* 0x100fe20000010000 */
[----:B------:R-:W-:Y:S01]  /*0e40*/  SHF.L.U32 R15, R154, 0x10, RZ ;  /* 0x000000109a0f7819 */ /* 0x000fe200000006ff */
[--C-:B------:R-:W-:Y:S01]  /*0e50*/  FADD.FTZ R155, R6, -R0.reuse ;  /* 0x80000000069b7221 */ /* 0x100fe20000010000 */
[----:B------:R-:W-:Y:S01]  /*0e60*/  SHF.L.U32 R2, R100, 0x10, RZ ;  /* 0x0000001064027819 */ /* 0x000fe200000006ff */
        /* <DEDUP_REMOVED lines=26> */
[----:B------:R-:W-:Y:S01]  /*1010*/  SHF.L.U32 R16, R153, 0x10, RZ ;  /* 0x0000001099107819 */ /* 0x000fe200000006ff */
[C---:B------:R-:W-:Y:S01]  /*1020*/  FMUL.FTZ R6, R136.reuse, R7 ;  /* 0x0000000788067220 */ /* 0x040fe20000410000 */
[----:B------:R-:W-:Y:S01]  /*1030*/  SHF.L.U32 R141, R101, 0x10, RZ ;  /* 0x00000010658d7819 */ /* 0x000fe200000006ff */
[----:B------:R-:W-:Y:S01]  /*1040*/  FMUL.FTZ R7, R136, R157 ;  /* 0x0000009d88077220 */ /* 0x000fe20000410000 */
[----:B------:R-:W-:Y:S01]  /*1050*/  FMUL.FTZ R157, R40, R145 ;  /* 0x00000091289d7220 */ /* 0x000fe20000410000 */
[----:B------:R-:W-:Y:S01]  /*1060*/  FADD.FTZ R2, RZ, R3 ;  /* 0x00000003ff027221 */ /* 0x000fe20000010000 */
[--C-:B------:R-:W-:Y:S01]  /*1070*/  SHF.R.U64 R162, R46, 0x10, R47.reuse ;  /* 0x000000102ea27819 */ /* 0x100fe2000000122f */
[----:B------:R-:W-:Y:S01]  /*1080*/  FMUL.FTZ R4, R136, R5 ;  /* 0x0000000588047220 */ /* 0x000fe20000410000 */
[----:B------:R-:W-:Y:S01]  /*1090*/  SHF.R.U32.HI R160, RZ, 0x10, R47 ;  /* 0x00000010ffa07819 */ /* 0x000fe2000001162f */
[----:B------:R-:W-:Y:S01]  /*10a0*/  FFMA.FTZ R139, R0, R3, RZ ;  /* 0x00000003008b7223 */ /* 0x000fe200000100ff */
[----:B------:R-:W-:Y:S01]  /*10b0*/  SHF.L.U32 R18, R152, 0x10, RZ ;  /* 0x0000001098127819 */ /* 0x000fe200000006ff */
[C---:B------:R-:W-:Y:S01]  /*10c0*/  FMUL.FTZ R5, R136.reuse, R155 ;  /* 0x0000009b88057220 */ /* 0x040fe20000410000 */
        /* <DEDUP_REMOVED lines=84> */
[----:B------:R-:W-:Y:S01]  /*1610*/  SHF.R.U64 R142, R42, 0x10, R43 ;  /* 0x000000102a8e7819 */ /* 0x000fe2000000122b */
        /* <DEDUP_REMOVED lines=22> */
[C---:B------:R-:W-:Y:S01]  /*1780*/  FMUL.FTZ R27, R136.reuse, R201 ;  /* 0x000000c9881b7220 */ /* 0x040fe20000410000 */
        /* <DEDUP_REMOVED lines=45> */
[----:B------:R-:W-:Y:S01]  /*1a60*/  FFMA.FTZ R173, R45, R174, R176 ;  /* 0x000000ae2dad7223 */ /* 0x000fe200000100b0 */
[----:B------:R-:W-:Y:S06]  /*1a70*/  BRA `(.L_x_2833) ;  /* 0x0000000c00f07947 */ /* 0x000fec0003800000 */
.L_x_2832:
[----:B------:R-:W-:Y:S02]  /*1a80*/  SHF.R.U64 R161, R44, 0x10, R45 ;  /* 0x000000102ca17819 */ /* 0x000fe4000000122d */
[--C-:B------:R-:W-:Y:S02]  /*1a90*/  SHF.R.U64 R163, R42, 0x10, R43.reuse ;  /* 0x000000102aa37819 */ /* 0x100fe4000000122b */
[----:B------:R-:W-:Y:S02]  /*1aa0*/  SHF.R.U32.HI R165, RZ, 0x10, R43 ;  /* 0x00000010ffa57819 */ /* 0x000fe4000001162b */
[----:B------:R-:W-:Y:S02]  /*1ab0*/  SHF.L.U32 R44, R125, 0x10, RZ ;  /* 0x000000107d2c7819 */ /* 0x000fe400000006ff */
[----:B------:R-:W-:Y:S02]  /*1ac0*/  SHF.L.U32 R43, R38, 0x10, RZ ;  /* 0x00000010262b7819 */ /* 0x000fe400000006ff */
[----:B------:R-:W-:Y:S01]  /*1ad0*/  SHF.R.U32.HI R168, RZ, 0x10, R45 ;  /* 0x00000010ffa87819 */ /* 0x000fe2000001162d */
[----:B------:R-:W-:Y:S01]  /*1ae0*/  FADD.FTZ R44, -R44, R7 ;  /* 0x000000072c2c7221 */ /* 0x000fe20000010100 */
[----:B------:R-:W-:Y:S01]  /*1af0*/  SHF.L.U32 R45, R39, 0x10, RZ ;  /* 0x00000010272d7819 */ /* 0x000fe200000006ff */
[----:B------:R-:W-:Y:S01]  /*1b00*/  FADD.FTZ R43, -R43, R4 ;  /* 0x000000042b2b7221 */ /* 0x000fe20000010100 */
[----:B------:R-:W-:-:S02]  /*1b10*/  SHF.L.U32 R7, R36, 0x10, RZ ;  /* 0x0000001024077819 */ /* 0x000fc400000006ff */
[----:B------:R-:W-:Y:S01]  /*1b20*/  SHF.L.U32 R4, R126, 0x10, RZ ;  /* 0x000000107e047819 */ /* 0x000fe200000006ff */
[----:B------:R-:W-:Y:S01]  /*1b30*/  FADD.FTZ R6, -R45, R6 ;  /* 0x000000062d067221 */ /* 0x000fe20000010100 */
[----:B------:R-:W-:Y:S01]  /*1b40*/  SHF.R.U64 R160, R46, 0x10, R47 ;  /* 0x000000102ea07819 */ /* 0x000fe2000000122f */
        /* <DEDUP_REMOVED lines=12> */
[----:B------:R-:W-:-:S02]  /*1c10*/  SHF.L.U32 R40, R115, 0x10, RZ ;  /* 0x0000001073287819 */ /* 0x000fc400000006ff */
[----:B------:R-:W-:Y:S01]  /*1c20*/  SHF.L.U32 R158, R102, 0x10, RZ ;  /* 0x00000010669e7819 */ /* 0x000fe200000006ff */
[----:B------:R-:W-:Y:S01]  /*1c30*/  FADD.FTZ R12, -R4, R13 ;  /* 0x0000000d040c7221 */ /* 0x000fe20000010100 */
        /* <DEDUP_REMOVED lines=13> */
[----:B------:R-:W-:Y:S02]  /*1d10*/  SHF.R.U64 R156, R2, 0x10, R3 ;  /* 0x00000010029c7819 */ /* 0x000fe40000001203 */
[----:B------:R-:W-:Y:S02]  /*1d20*/  SHF.L.U32 R4, R130, 0x10, RZ ;  /* 0x0000001082047819 */ /* 0x000fe400000006ff */
[----:B------:R-:W-:-:S02]  /*1d30*/  SHF.L.U32 R13, R33, 0x10, RZ ;  /* 0x00000010210d7819 */ /* 0x000fc400000006ff */
[--C-:B------:R-:W-:Y:S01]  /*1d40*/  SHF.R.U64 R172, R88, 0x10, R89.reuse ;  /* 0x0000001058ac7819 */ /* 0x100fe20000001259 */
[----:B------:R-:W3:Y:S01]  /*1d50*/  MUFU.RCP R207, R180 ;  /* 0x000000b400cf7308 */ /* 0x000ee20000001000 */
[----:B------:R-:W-:Y:S01]  /*1d60*/  SHF.R.U32.HI R176, RZ, 0x10, R89 ;  /* 0x00000010ffb07819 */ /* 0x000fe20000011659 */
[----:B------:R-:W-:Y:S01]  /*1d70*/  FADD.FTZ R89, -R9, R16 ;  /* 0x0000001009597221 */ /* 0x000fe20000010100 */
[----:B------:R-:W-:Y:S01]  /*1d80*/  SHF.L.U32 R2, R114, 0x10, RZ ;  /* 0x0000001072027819 */ /* 0x000fe200000006ff */
[----:B------:R-:W-:Y:S01]  /*1d90*/  FADD.FTZ R16, -R4, R17 ;  /* 0x0000001104107221 */ /* 0x000fe20000010100 */
[----:B------:R-:W-:Y:S01]  /*1da0*/  SHF.L.U32 R174, R100, 0x10, RZ ;  /* 0x0000001064ae7819 */ /* 0x000fe200000006ff */
[----:B------:R-:W-:Y:S01]  /*1db0*/  FADD.FTZ R18, -R13, R18 ;  /* 0x000000120d127221 */ /* 0x000fe20000010100 */
[----:B------:R-:W-:Y:S01]  /*1dc0*/  SHF.L.U32 R10, R131, 0x10, RZ ;  /* 0x00000010830a7819 */ /* 0x000fe200000006ff */
[----:B------:R-:W4:Y:S01]  /*1dd0*/  MUFU.RCP R185, R177 ;  /* 0x000000b100b97308 */ /* 0x000f220000001000 */
[----:B------:R-:W-:-:S02]  /*1de0*/  SHF.L.U32 R166, R113, 0x10, RZ ;  /* 0x0000001071a67819 */ /* 0x000fc400000006ff */
[----:B------:R-:W-:Y:S01]  /*1df0*/  SHF.L.U32 R183, R117, 0x10, RZ ;  /* 0x0000001075b77819 */ /* 0x000fe200000006ff */
[----:B------:R-:W-:Y:S01]  /*1e00*/  FADD.FTZ R195, -R10, R19 ;  /* 0x000000130ac37221 */ /* 0x000fe20000010100 */
[----:B------:R-:W-:Y:S02]  /*1e10*/  SHF.L.U32 R9, R30, 0x10, RZ ;  /* 0x000000101e097819 */ /* 0x000fe400000006ff */
[----:B------:R-:W-:Y:S01]  /*1e20*/  SHF.R.U32.HI R170, RZ, 0x10, R3 ;  /* 0x00000010ffaa7819 */ /* 0x000fe20000011603 */
[----:B------:R-:W5:Y:S01]  /*1e30*/  MUFU.RCP R193, R142 ;  /* 0x0000008e00c17308 */ /* 0x000f620000001000 */
[----:B------:R-:W-:Y:S01]  /*1e40*/  SHF.R.U32.HI R167, RZ, 0x10, R41 ;  /* 0x00000010ffa77819 */ /* 0x000fe20000011629 */
[----:B------:R-:W-:Y:S01]  /*1e50*/  FADD.FTZ R88, -R9, R20 ;  /* 0x0000001409587221 */ /* 0x000fe20000010100 */
[----:B------:R-:W-:Y:S02]  /*1e60*/  SHF.L.U32 R4, R132, 0x10, RZ ;  /* 0x0000001084047819 */ /* 0x000fe400000006ff */
[----:B------:R-:W-:-:S02]  /*1e70*/  SHF.L.U32 R13, R31, 0x10, RZ ;  /* 0x000000101f0d7819 */ /* 0x000fc400000006ff */
[----:B------:R-:W-:Y:S01]  /*1e80*/  SHF.L.U32 R159, R109, 0x10, RZ ;  /* 0x000000106d9f7819 */ /* 0x000fe200000006ff */
[----:B------:R-:W5:Y:S01]  /*1e90*/  MUFU.RCP R189, R140 ;  /* 0x0000008c00bd7308 */ /* 0x000f620000001000 */
[----:B------:R-:W-:Y:S01]  /*1ea0*/  SHF.L.U32 R181, R116, 0x10, RZ ;  /* 0x0000001074b57819 */ /* 0x000fe200000006ff */
[----:B------:R-:W-:Y:S01]  /*1eb0*/  FADD.FTZ R196, -R4, R21 ;  /* 0x0000001504c47221 */ /* 0x000fe20000010100 */
[----:B------:R-:W-:Y:S01]  /*1ec0*/  SHF.L.U32 R10, R133, 0x10, RZ ;  /* 0x00000010850a7819 */ /* 0x000fe200000006ff */
[----:B------:R-:W-:Y:S01]  /*1ed0*/  FADD.FTZ R22, -R13, R22 ;  /* 0x000000160d167221 */ /* 0x000fe20000010100 */
[----:B------:R-:W-:Y:S01]  /*1ee0*/  SHF.L.U32 R9, R28, 0x10, RZ ;  /* 0x000000101c097819 */ /* 0x000fe200000006ff */
[----:B0-----:R-:W-:Y:S01]  /*1ef0*/  FMUL.FTZ R21, R195, R42 ;  /* 0x0000002ac3157220 */ /* 0x001fe20000410000 */
[----:B------:R-:W-:Y:S01]  /*1f00*/  SHF.R.U32.HI R162, RZ, 0x10, R47 ;  /* 0x00000010ffa27819 */ /* 0x000fe2000001162f */
        /* <DEDUP_REMOVED lines=9> */
[----:B------:R-:W-:Y:S01]  /*1fa0*/  FADD.FTZ R198, -R4, R25 ;  /* 0x0000001904c67221 */ /* 0x000fe20000010100 */
[----:B------:R-:W-:Y:S01]  /*1fb0*/  FADD.FTZ R26, -R13, R26 ;  /* 0x0000001a0d1a7221 */ /* 0x000fe20000010100 */
[----:B------:R-:W-:Y:S01]  /*1fc0*/  SHF.L.U32 R175, R104, 0x10, RZ ;  /* 0x0000001068af7819 */ /* 0x000fe200000006ff */
[----:B-1----:R-:W-:Y:S01]  /*1fd0*/  FMUL.FTZ R4, R5, R194 ;  /* 0x000000c205047220 */ /* 0x002fe20000410000 */
[----:B--2---:R-:W-:Y:S01]  /*1fe0*/  FMUL.FTZ R14, R15, R184 ;  /* 0x000000b80f0e7220 */ /* 0x004fe20000410000 */
[----:B---3--:R-:W-:Y:S01]  /*1ff0*/  FMUL.FTZ R42, R24, R207 ;  /* 0x000000cf182a7220 */ /* 0x008fe20000410000 */
[----:B------:R-:W-:Y:S01]  /*2000*/  SHF.L.U32 R155, R108, 0x10, RZ ;  /* 0x000000106c9b7819 */ /* 0x000fe200000006ff */
[----:B------:R-:W1:Y:S01]  /*2010*/  MUFU.RCP R3, R2 ;  /* 0x0000000200037308 */ /* 0x000e620000001000 */
[----:B------:R-:W-:Y:S01]  /*2020*/  FADD.FTZ R199, -R10, R27 ;  /* 0x0000001b0ac77221 */ /* 0x000fe20000010100 */
[----:B----4-:R-:W-:Y:S01]  /*2030*/  FMUL.FTZ R5, R6, R185 ;  /* 0x000000b906057220 */ /* 0x010fe20000410000 */
[----:B------:R-:W-:Y:S01]  /*2040*/  SHF.L.U32 R15, R154, 0x10, RZ ;  /* 0x000000109a0f7819 */ /* 0x000fe200000006ff */
[----:B-----5:R-:W-:Y:S01]  /*2050*/  FMUL.FTZ R6, R44, R193 ;  /* 0x000000c12c067220 */ /* 0x020fe20000410000 */
[----:B------:R-:W-:Y:S01]  /*2060*/  SHF.L.U32 R24, R150, 0x10, RZ ;  /* 0x0000001096187819 */ /* 0x000fe200000006ff */
[----:B------:R-:W-:Y:S01]  /*2070*/  FMUL.FTZ R10, R46, R189 ;  /* 0x000000bd2e0a7220 */ /* 0x000fe20000410000 */
[----:B0-----:R-:W-:Y:S01]  /*2080*/  FMUL.FTZ R17, R89, R182 ;  /* 0x000000b659117220 */ /* 0x001fe20000410000 */
[----:B------:R-:W0:Y:S01]  /*2090*/  MUFU.RCP R0, R174 ;  /* 0x000000ae00007308 */ /* 0x000e220000001000 */
[----:B------:R-:W-:Y:S01]  /*20a0*/  SHF.L.U32 R46, R148, 0x10, RZ ;  /* 0x00000010942e7819 */ /* 0x000fe200000006ff */
[----:B------:R-:W-:Y:S01]  /*20b0*/  FMUL.FTZ R44, R26, R211 ;  /* 0x000000d31a2c7220 */ /* 0x000fe20000410000 */
[----:B------:R-:W-:-:S02]  /*20c0*/  SHF.L.U32 R89, R145, 0x10, RZ ;  /* 0x0000001091597819 */ /* 0x000fc400000006ff */
[----:B------:R-:W-:Y:S02]  /*20d0*/  SHF.L.U32 R141, R106, 0x10, RZ ;  /* 0x000000106a8d7819 */ /* 0x000fe400000006ff */
[----:B------:R-:W-:Y:S01]  /*20e0*/  SHF.L.U32 R26, R149, 0x10, RZ ;  /* 0x00000010951a7819 */ /* 0x000fe200000006ff */
[----:B------:R-:W2:Y:S01]  /*20f0*/  MUFU.RCP R41, R166 ;  /* 0x000000a600297308 */ /* 0x000ea20000001000 */
[----:B------:R-:W-:Y:S01]  /*2100*/  SHF.L.U32 R145, R172, 0x10, RZ ;  /* 0x00000010ac917819 */ /* 0x000fe200000006ff */
[----:B-1----:R-:W-:Y:S01]  /*2110*/  FMUL.FTZ R19, R16, R3 ;  /* 0x0000000310137220 */ /* 0x002fe20000410000 */
[----:B------:R-:W-:Y:S01]  /*2120*/  SHF.L.U32 R149, R156, 0x10, RZ ;  /* 0x000000109c957819 */ /* 0x000fe200000006ff */
[----:B------:R-:W-:Y:S01]  /*2130*/  FMUL.FTZ R3, R174, R15 ;  /* 0x0000000fae037220 */ /* 0x000fe20000410000 */
[----:B------:R-:W-:Y:S01]  /*2140*/  FMUL.FTZ R156, R155, R24 ;  /* 0x000000189b9c7220 */ /* 0x000fe20000410000 */
[----:B------:R-:W-:Y:S01]  /*2150*/  SHF.L.U32 R169, R105, 0x10, RZ ;  /* 0x0000001069a97819 */ /* 0x000fe200000006ff */
[----:B------:R-:W-:Y:S01]  /*2160*/  FMUL.FTZ R195, R89, R42 ;  /* 0x0000002a59c37220 */ /* 0x000fe20000410000 */
[----:B------:R-:W1:Y:S01]  /*2170*/  MUFU.RCP R205, R183 ;  /* 0x000000b700cd7308 */ /* 0x000e620000001000 */
        /* <DEDUP_REMOVED lines=15> */
[----:B------:R-:W-:Y:S01]  /*2270*/  FMUL.FTZ R148, R175, R18 ;  /* 0x00000012af947220 */ /* 0x000fe20000410000 */
[----:B-1----:R-:W-:Y:S01]  /*2280*/  FMUL.FTZ R27, R22, R205 ;  /* 0x000000cd161b7220 */ /* 0x002fe20000410000 */
[----:B------:R-:W-:-:S02]  /*2290*/  SHF.L.U32 R22, R151, 0x10, RZ ;  /* 0x0000001097167819 */ /* 0x000fc400000006ff */
[----:B------:R-:W-:Y:S01]  /*22a0*/  SHF.L.U32 R151, R170, 0x10, RZ ;  /* 0x00000010aa977819 */ /* 0x000fe200000006ff */
[----:B------:R-:W-:Y:S01]  /*22b0*/  FADD.FTZ R170, RZ, R3 ;  /* 0x00000003ffaa7221 */ /* 0x000fe20000010000 */
[----:B------:R-:W-:Y:S01]  /*22c0*/  SHF.L.U32 R152, R161, 0x10, RZ ;  /* 0x00000010a1987819 */ /* 0x000fe200000006ff */
[----:B------:R-:W1:Y:S01]  /*22d0*/  MUFU.RCP R192, R175 ;  /* 0x000000af00c07308 */ /* 0x000e620000001000 */
[----:B------:R-:W-:Y:S01]  /*22e0*/  FMUL.FTZ R150, R169, R22 ;  /* 0x00000016a9967220 */ /* 0x000fe20000410000 */
[----:B0-----:R-:W-:Y:S01]  /*22f0*/  FMUL.FTZ R13, R47, R186 ;  /* 0x000000ba2f0d7220 */ /* 0x001fe20000410000 */
[----:B------:R-:W-:Y:S01]  /*2300*/  SHF.L.U32 R47, R147, 0x10, RZ ;  /* 0x00000010932f7819 */ /* 0x000fe200000006ff */
[----:B------:R-:W-:Y:S01]  /*2310*/  FMUL.FTZ R2, R2, R152 ;  /* 0x0000009802027220 */ /* 0x000fe20000410000 */
[----:B------:R-:W-:Y:S01]  /*2320*/  SHF.L.U32 R147, R176, 0x10, RZ ;  /* 0x00000010b0937819 */ /* 0x000fe200000006ff */
[----:B------:R-:W-:Y:S01]  /*2330*/  FMUL.FTZ R186, R151, R10 ;  /* 0x0000000a97ba7220 */ /* 0x000fe20000410000 */
[----:B------:R-:W-:Y:S01]  /*2340*/  SHF.L.U32 R179, R122, 0x10, RZ ;  /* 0x000000107ab37819 */ /* 0x000fe200000006ff */
[----:B------:R0:W3:Y:S01]  /*2350*/  MUFU.RCP R188, R155 ;  /* 0x0000009b00bc7308 */ /* 0x0000e20000001000 */
[----:B------:R-:W-:Y:S01]  /*2360*/  FMUL.FTZ R161, R166, R47 ;  /* 0x0000002fa6a17220 */ /* 0x000fe20000410000 */
[----:B--2---:R-:W-:Y:S01]  /*2370*/  FMUL.FTZ R23, R88, R201 ;  /* 0x000000c958177220 */ /* 0x004fe20000410000 */
[----:B------:R-:W-:Y:S01]  /*2380*/  SHF.L.U32 R88, R146, 0x10, RZ ;  /* 0x0000001092587819 */ /* 0x000fe200000006ff */
[----:B------:R-:W-:Y:S01]  /*2390*/  FMUL.FTZ R146, R177, R16 ;  /* 0x00000010b1927220 */ /* 0x000fe20000410000 */
[----:B------:R-:W-:Y:S01]  /*23a0*/  FMUL.FTZ R159, R142, R147 ;  /* 0x000000938e9f7220 */ /* 0x000fe20000410000 */
[----:B------:R-:W-:Y:S01]  /*23b0*/  SHF.L.U32 R142, R163, 0x10, RZ ;  /* 0x00000010a38e7819 */ /* 0x000fe200000006ff */
[----:B------:R-:W-:Y:S01]  /*23c0*/  FMUL.FTZ R182, R147, R6 ;  /* 0x0000000693b67220 */ /* 0x000fe20000410000 */
[----:B------:R2:W4:Y:S01]  /*23d0*/  MUFU.RCP R191, R141 ;  /* 0x0000008d00bf7308 */ /* 0x0005220000001000 */
[----:B0-----:R-:W-:Y:S01]  /*23e0*/  SHF.L.U32 R155, R162, 0x10, RZ ;  /* 0x00000010a29b7819 */ /* 0x001fe200000006ff */
[----:B------:R-:W-:Y:S01]  /*23f0*/  FMUL.FTZ R162, R157, R46 ;  /* 0x0000002e9da27220 */ /* 0x000fe20000410000 */
[----:B------:R-:W-:Y:S01]  /*2400*/  FMUL.FTZ R157, R158, R145 ;  /* 0x000000919e9d7220 */ /* 0x000fe20000410000 */
[----:B------:R-:W-:Y:S01]  /*2410*/  FFMA.FTZ R158, R3, R0, RZ ;  /* 0x00000000039e7223 */ /* 0x000fe200000100ff */
[----:B-1----:R-:W-:Y:S01]  /*2420*/  FMUL.FTZ R7, R7, R192 ;  /* 0x000000c007077220 */ /* 0x002fe20000410000 */
[----:B------:R-:W-:Y:S01]  /*2430*/  FMUL.FTZ R166, R181, R88 ;  /* 0x00000058b5a67220 */ /* 0x000fe20000410000 */
[----:B------:R-:W-:Y:S01]  /*2440*/  FADD.FTZ R175, R170, R157 ;  /* 0x0000009daaaf7221 */ /* 0x000fe20000010000 */
[----:B------:R0:W1:Y:S01]  /*2450*/  MUFU.RCP R190, R169 ;  /* 0x000000a900be7308 */ /* 0x0000620000001000 */
[----:B--2---:R-:W-:Y:S01]  /*2460*/  FMUL.FTZ R141, R141, R149 ;  /* 0x000000958d8d7220 */ /* 0x004fe20000410000 */
[----:B---3--:R-:W-:Y:S01]  /*2470*/  FMUL.FTZ R11, R11, R188 ;  /* 0x000000bc0b0b7220 */ /* 0x008fe20000410000 */
[----:B------:R-:W-:Y:S01]  /*2480*/  FADD.FTZ R168, R175, R146 ;  /* 0x00000092afa87221 */ /* 0x000fe20000010000 */
[----:B------:R-:W-:Y:S01]  /*2490*/  SHF.L.U32 R144, R144, 0x10, RZ ;  /* 0x0000001090907819 */ /* 0x000fe200000006ff */
[----:B------:R-:W-:Y:S01]  /*24a0*/  FMUL.FTZ R189, R47, R20 ;  /* 0x000000142fbd7220 */ /* 0x000fe20000410000 */
[----:B------:R-:W-:-:S02]  /*24b0*/  SHF.L.U32 R185, R123, 0x10, RZ ;  /* 0x000000107bb97819 */ /* 0x000fc400000006ff */
[----:B------:R2:W3:Y:S01]  /*24c0*/  MUFU.RCP R187, R139 ;  /* 0x0000008b00bb7308 */ /* 0x0004e20000001000 */
[----:B0-----:R-:W-:Y:S01]  /*24d0*/  FFMA.FTZ R169, R157, R4, R158 ;  /* 0x000000049da97223 */ /* 0x001fe2000001009e */
[----:B----4-:R-:W-:Y:S01]  /*24e0*/  FMUL.FTZ R8, R8, R191 ;  /* 0x000000bf08087220 */ /* 0x010fe20000410000 */
[----:B------:R-:W-:Y:S01]  /*24f0*/  SHF.L.U32 R164, R164, 0x10, RZ ;  /* 0x00000010a4a47819 */ /* 0x000fe200000006ff */
[----:B------:R-:W-:Y:S01]  /*2500*/  FMUL.FTZ R191, R88, R23 ;  /* 0x0000001758bf7220 */ /* 0x000fe20000410000 */
[----:B------:R-:W-:Y:S01]  /*2510*/  FFMA.FTZ R158, R146, R5, R169 ;  /* 0x00000005929e7223 */ /* 0x000fe200000100a9 */
[----:B------:R-:W-:Y:S01]  /*2520*/  FADD.FTZ R169, R168, R159 ;  /* 0x0000009fa8a97221 */ /* 0x000fe20000010000 */
[----:B------:R-:W-:Y:S01]  /*2530*/  FMUL.FTZ R168, R183, R144 ;  /* 0x00000090b7a87220 */ /* 0x000fe20000410000 */
[----:B------:R-:W0:Y:S01]  /*2540*/  MUFU.RCP R203, R171 ;  /* 0x000000ab00cb7308 */ /* 0x000e220000001000 */
[----:B------:R-:W-:Y:S01]  /*2550*/  FFMA.FTZ R163, R159, R6, R158 ;  /* 0x000000069fa37223 */ /* 0x000fe2000001009e */
[----:B------:R-:W-:Y:S01]  /*2560*/  FADD.FTZ R172, R169, R148 ;  /* 0x00000094a9ac7221 */ /* 0x000fe20000010000 */
[----:B-1----:R-:W-:Y:S01]  /*2570*/  FMUL.FTZ R9, R45, R190 ;  /* 0x000000be2d097220 */ /* 0x002fe20000410000 */
[----:B--2---:R-:W-:Y:S01]  /*2580*/  FMUL.FTZ R139, R139, R153 ;  /* 0x000000998b8b7220 */ /* 0x004fe20000410000 */
[----:B------:R-:W-:Y:S01]  /*2590*/  FFMA.FTZ R170, R148, R7, R163 ;  /* 0x0000000794aa7223 */ /* 0x000fe200000100a3 */
[----:B------:R-:W-:Y:S01]  /*25a0*/  FADD.FTZ R175, R172, R141 ;  /* 0x0000008dacaf7221 */ /* 0x000fe20000010000 */
[----:B------:R-:W-:Y:S01]  /*25b0*/  FMUL.FTZ R163, R140, R151 ;  /* 0x000000978ca37220 */ /* 0x000fe20000410000 */
[----:B------:R-:W-:Y:S01]  /*25c0*/  SHF.L.U32 R158, R165, 0x10, RZ ;  /* 0x00000010a59e7819 */ /* 0x000fe200000006ff */
[----:B------:R-:W-:Y:S01]  /*25d0*/  FFMA.FTZ R169, R141, R8, R170 ;  /* 0x000000088da97223 */ /* 0x000fe200000100aa */
[----:B------:R-:W-:Y:S01]  /*25e0*/  FADD.FTZ R172, R175, R150 ;  /* 0x00000096afac7221 */ /* 0x000fe20000010000 */
[----:B---3--:R-:W-:Y:S01]  /*25f0*/  FMUL.FTZ R12, R12, R187 ;  /* 0x000000bb0c0c7220 */ /* 0x008fe20000410000 */
[----:B------:R-:W-:Y:S01]  /*2600*/  SHF.L.U32 R140, R167, 0x10, RZ ;  /* 0x00000010a78c7819 */ /* 0x000fe200000006ff */
[----:B------:R-:W-:Y:S01]  /*2610*/  FFMA.FTZ R170, R150, R9, R169 ;  /* 0x0000000996aa7223 */ /* 0x000fe200000100a9 */
[----:B------:R-:W-:Y:S01]  /*2620*/  FADD.FTZ R177, R172, R163 ;  /* 0x000000a3acb17221 */ /* 0x000fe20000010000 */
[----:B------:R-:W-:Y:S01]  /*2630*/  FMUL.FTZ R169, R138, R155 ;  /* 0x0000009b8aa97220 */ /* 0x000fe20000410000 */
[----:B------:R-:W-:Y:S01]  /*2640*/  FMUL.FTZ R167, R178, R143 ;  /* 0x0000008fb2a77220 */ /* 0x000fe20000410000 */
[----:B------:R-:W-:Y:S01]  /*2650*/  FFMA.FTZ R175, R163, R10, R170 ;  /* 0x0000000aa3af7223 */ /* 0x000fe200000100aa */
[----:B------:R-:W-:Y:S01]  /*2660*/  FADD.FTZ R170, R177, R156 ;  /* 0x0000009cb1aa7221 */ /* 0x000fe20000010000 */
[----:B------:R1:W2:Y:S01]  /*2670*/  MUFU.RCP R200, R173 ;  /* 0x000000ad00c87308 */ /* 0x0002a20000001000 */
        /* <DEDUP_REMOVED lines=8> */
[----:B------:R0:W3:Y:S01]  /*2700*/  MUFU.RCP R209, R179 ;  /* 0x000000b300d17308 */ /* 0x0000e20000001000 */
[----:B------:R-:W-:Y:S01]  /*2710*/  FFMA.FTZ R176, R160, R13, R175 ;  /* 0x0000000da0b07223 */ /* 0x000fe200000100af */
[----:B-1----:R-:W-:Y:S01]  /*2720*/  FADD.FTZ R173, R178, R169 ;  /* 0x000000a9b2ad7221 */ /* 0x002fe20000010000 */
[----:B------:R-:W-:Y:S01]  /*2730*/  FMUL.FTZ R172, R179, R164 ;  /* 0x000000a4b3ac7220 */ /* 0x000fe20000410000 */
[----:B------:R-:W-:Y:S01]  /*2740*/  FMUL.FTZ R174, R185, R140 ;  /* 0x0000008cb9ae7220 */ /* 0x000fe20000410000 */
[----:B------:R-:W-:Y:S01]  /*2750*/  FFMA.FTZ R171, R169, R14, R176 ;  /* 0x0000000ea9ab7223 */ /* 0x000fe200000100b0 */
[----:B------:R-:W-:Y:S01]  /*2760*/  FADD.FTZ R173, R173, R162 ;  /* 0x000000a2adad7221 */ /* 0x000fe20000010000 */
[----:B------:R-:W-:Y:S01]  /*2770*/  FMUL.FTZ R175, R15, R0 ;  /* 0x000000000faf7220 */ /* 0x000fe20000410000 */
[----:B------:R-:W1:Y:S01]  /*2780*/  MUFU.RCP R192, R185 ;  /* 0x000000b900c07308 */ /* 0x000e620000001000 */
[----:B------:R-:W-:Y:S01]  /*2790*/  FFMA.FTZ R171, R162, R17, R171 ;  /* 0x00000011a2ab7223 */ /* 0x000fe200000100ab */
[----:B------:R-:W-:Y:S01]  /*27a0*/  FADD.FTZ R178, R173, R2 ;  /* 0x00000002adb27221 */ /* 0x000fe20000010000 */
[----:B--2---:R-:W-:Y:S01]  /*27b0*/  FMUL.FTZ R41, R197, R200 ;  /* 0x000000c8c5297220 */ /* 0x004fe20000410000 */
[----:B------:R-:W-:Y:S01]  /*27c0*/  FMUL.FTZ R180, R145, R4 ;  /* 0x0000000491b47220 */ /* 0x000fe20000410000 */
[----:B------:R-:W-:Y:S01]  /*27d0*/  FFMA.FTZ R176, R2, R19, R171 ;  /* 0x0000001302b07223 */ /* 0x000fe200000100ab */
[----:B------:R-:W-:Y:S01]  /*27e0*/  FADD.FTZ R173, R178, R161 ;  /* 0x000000a1b2ad7221 */ /* 0x000fe20000010000 */
[----:B------:R-:W-:Y:S01]  /*27f0*/  FMUL.FTZ R177, R16, R5 ;  /* 0x0000000510b17220 */ /* 0x000fe20000410000 */
[----:B0-----:R-:W-:Y:S01]  /*2800*/  FMUL.FTZ R179, R18, R7 ;  /* 0x0000000712b37220 */ /* 0x001fe20000410000 */
        /* <DEDUP_REMOVED lines=30> */
[-C--:B------:R-:W-:Y:S01]  /*29f0*/  FMUL.FTZ R197, R143, R44.reuse ;  /* 0x0000002c8fc57220 */ /* 0x080fe20000410000 */
[----:B------:R-:W-:Y:S01]  /*2a00*/  FMUL.FTZ R178, R140, R45 ;  /* 0x0000002d8cb27220 */ /* 0x000fe20000410000 */
[----:B------:R-:W-:Y:S01]  /*2a10*/  FFMA.FTZ R173, R167, R44, R176 ;  /* 0x0000002ca7ad7223 */ /* 0x000fe200000100b0 */
[----:B------:R-:W-:-:S03]  /*2a20*/  FADD.FTZ R171, R171, R174 ;  /* 0x000000aeabab7221 */ /* 0x000fc60000010000 */
[----:B------:R-:W-:-:S07]  /*2a30*/  FFMA.FTZ R173, R174, R45, R173 ;  /* 0x0000002daead7223 */ /* 0x000fce00000100ad */
.L_x_2833:
        /* <DEDUP_REMOVED lines=68> */
.L_x_2847:
[----:B-1----:R-:W-:Y:S01]  /*2e80*/  FADD.FTZ R16, R89, R16 ;  /* 0x0000001059107221 */ /* 0x002fe20000010000 */
[----:B--2---:R-:W-:-:S03]  /*2e90*/  FADD.FTZ R18, R143, R18 ;  /* 0x000000128f127221 */ /* 0x004fc60000010000 */
[----:B------:R-:W-:Y:S01]  /*2ea0*/  FMUL.FTZ R16, R16, 0.001302083372138440609 ;  /* 0x3aaaaaab10107820 */ /* 0x000fe20000410000 */
[----:B------:R-:W-:-:S04]  /*2eb0*/  FMUL.FTZ R15, R18, 0.001302083372138440609 ;  /* 0x3aaaaaab120f7820 */ /* 0x000fc80000410000 */
[C-C-:B------:R-:W-:Y:S01]  /*2ec0*/  FFMA.FTZ R4, R15.reuse, R4, R16.reuse ;  /* 0x000000040f047223 */ /* 0x140fe20000010010 */
[C-C-:B------:R-:W-:Y:S01]  /*2ed0*/  FFMA.FTZ R5, R15.reuse, R5, R16.reuse ;  /* 0x000000050f057223 */ /* 0x140fe20000010010 */
[C-C-:B0-----:R-:W-:Y:S01]  /*2ee0*/  FFMA.FTZ R89, R15.reuse, R9, R16.reuse ;  /* 0x000000090f597223 */ /* 0x141fe20000010010 */
[----:B------:R-:W-:Y:S01]  /*2ef0*/  FFMA.FTZ R143, R15, R17, R16 ;  /* 0x000000110f8f7223 */ /* 0x000fe20000010010 */
[----:B------:R-:W-:Y:S01]  /*2f00*/  FADD.FTZ R17, -R4, R157 ;  /* 0x0000009d04117221 */ /* 0x000fe20000010100 */
[----:B------:R-:W-:Y:S01]  /*2f10*/  FADD.FTZ R9, -R5, R146 ;  /* 0x0000009205097221 */ /* 0x000fe20000010100 */
[C-C-:B------:R-:W-:Y:S01]  /*2f20*/  FFMA.FTZ R44, R15.reuse, R44, R16.reuse ;  /* 0x0000002c0f2c7223 */ /* 0x140fe20000010010 */
[----:B------:R-:W0:Y:S01]  /*2f30*/  LDC.64 R4, c[0x0][0x3f0] ;  /* 0x0000fc00ff047b82 */ /* 0x000e220000000a00 */
[C-C-:B------:R-:W-:Y:S01]  /*2f40*/  FFMA.FTZ R45, R15.reuse, R45, R16.reuse ;  /* 0x0000002d0f2d7223 */ /* 0x140fe20000010010 */
[C-C-:B------:R-:W-:Y:S01]  /*2f50*/  FFMA.FTZ R21, R15.reuse, R21, R16.reuse ;  /* 0x000000150f157223 */ /* 0x140fe20000010010 */
[----:B------:R-:W-:Y:S01]  /*2f60*/  FADD.FTZ R167, -R44, R167 ;  /* 0x000000a72ca77221 */ /* 0x000fe20000010100 */
[----:B------:R-:W-:Y:S01]  /*2f70*/  FFMA.FTZ R0, R15, R0, R16 ;  /* 0x000000000f007223 */ /* 0x000fe20000010010 */
[----:B------:R-:W-:Y:S01]  /*2f80*/  FADD.FTZ R153, -R45, R174 ;  /* 0x000000ae2d997221 */ /* 0x000fe20000010100 */
        /* <DEDUP_REMOVED lines=65> */
[----:B------:R2:W-:Y:S01]  /*33a0*/  STG.E.128 desc[UR6][R2.64+0x200], R4 ;  /* 0x0002000402007986 */ /* 0x0005e2000c101d06 */
[----:B-1----:R-:W-:-:S03]  /*33b0*/  LEA R84, R44, R84, 0x2 ;  /* 0x000000542c547211 */ /* 0x002fc600078e10ff */
[----:B------:R2:W-:Y:S01]  /*33c0*/  STG.E.128 desc[UR6][R24.64], R8 ;  /* 0x0000000818007986 */ /* 0x0005e2000c101d06 */
[----:B------:R-:W-:Y:S01]  /*33d0*/  ISETP.GE.AND P1, PT, R84, R45, PT ;  /* 0x0000002d5400720c */ /* 0x000fe20003f26270 */
[C---:B0-----:R-:W-:Y:S01]  /*33e0*/  FMUL.FTZ R16, R136.reuse, R23 ;  /* 0x0000001788107220 */ /* 0x041fe20000410000 */
        /* <DEDUP_REMOVED lines=10> */
.L_x_2829:
        /* <DEDUP_REMOVED lines=24> */
.L_x_2828:
[----:B------:R-:W-:Y:S05]  /*3610*/  BSYNC B0 ;  /* 0x0000000000007941 */ /* 0x000fea0003800000 */
.L_x_2827:
[----:B-----5:R-:W0:Y:S01]  /*3620*/  S2R R38, SR_TID.X ;  /* 0x0000000000267919 */ /* 0x020e220000002100 */
[----:B------:R-:W-:Y:S01]  /*3630*/  MOV R2, 0x400 ;  /* 0x0000040000027802 */ /* 0x000fe20000000f00 */
[----:B------:R-:W-:Y:S05]  /*3640*/  WARPSYNC.ALL ;  /* 0x0000000000007948 */ /* 0x000fea0003800000 */
[----:B------:R-:W1:Y:S01]  /*3650*/  S2R R3, SR_CgaCtaId ;  /* 0x0000000000037919 */ /* 0x000e620000008800 */
[----:B------:R-:W2:Y:S01]  /*3660*/  S2UR UR4, SR_CTAID.X ;  /* 0x00000000000479c3 */ /* 0x000ea20000002500 */
[----:B0-----:R-:W-:Y:S01]  /*3670*/  SHF.R.U32.HI R0, RZ, 0x5, R38 ;  /* 0x00000005ff007819 */ /* 0x001fe20000011626 */
[----:B--2---:R-:W-:Y:S01]  /*3680*/  UIMAD UR4, UR4, 0x300, URZ ;  /* 0x00000300040478a4 */ /* 0x004fe2000f8e02ff */
[----:B------:R-:W-:-:S05]  /*3690*/  LOP3.LUT R29, R38, 0x1f, RZ, 0xc0, !PT ;  /* 0x0000001f261d7812 */ /* 0x000fca00078ec0ff */
[----:B------:R-:W-:Y:S01]  /*36a0*/  IMAD R0, R0, 0xc0, R29 ;  /* 0x000000c000007824 */ /* 0x000fe200078e021d */
[----:B-1----:R-:W-:-:S04]  /*36b0*/  LEA R3, R3, R2, 0x18 ;  /* 0x0000000203037211 */ /* 0x002fc800078ec0ff */
[-C--:B------:R-:W-:Y:S02]  /*36c0*/  LEA R0, R0, R3.reuse, 0x4 ;  /* 0x0000000300007211 */ /* 0x080fe400078e20ff */
[----:B------:R-:W-:-:S03]  /*36d0*/  LEA R28, R38, R3, 0x2 ;  /* 0x00000003261c7211 */ /* 0x000fc600078e10ff */
[----:B------:R-:W-:Y:S04]  /*36e0*/  STS.128 [R0], R4 ;  /* 0x0000000400007388 */ /* 0x000fe80000000c00 */
        /* <DEDUP_REMOVED lines=25> */
[----:B----4-:R-:W-:-:S03]  /*3880*/  FADD.FTZ R3, R3, R8 ;  /* 0x0000000803037221 */ /* 0x010fc60000010000 */
[----:B------:R-:W4:Y:S01]  /*3890*/  LDS R16, [R28+0x1e00] ;  /* 0x001e00001c107984 */ /* 0x000f220000000800 */
[----:B------:R-:W-:-:S03]  /*38a0*/  FADD.FTZ R4, R4, R9 ;  /* 0x0000000904047221 */ /* 0x000fc60000010000 */
        /* <DEDUP_REMOVED lines=15> */
[----:B--2---:R-:W-:Y:S02]  /*39a0*/  FADD.FTZ R14, R3, R14 ;  /* 0x0000000e030e7221 */ /* 0x004fe40000010000 */
[----:B------:R-:W2:Y:S08]  /*39b0*/  LDC.64 R2, c[0x0][0x3e8] ;  /* 0x0000fa00ff027b82 */ /* 0x000eb00000000a00 */
[----:B------:R-:W-:Y:S01]  /*39c0*/  BAR.SYNC.DEFER_BLOCKING 0x0 ;  /* 0x0000000000007b1d */ /* 0x000fe20000010000 */
[----:B---3--:R-:W-:Y:S01]  /*39d0*/  FADD.FTZ R4, R4, R15 ;  /* 0x0000000f04047221 */ /* 0x008fe20000010000 */
[----:B------:R-:W-:Y:S01]  /*39e0*/  LOP3.LUT R15, R38, UR4, RZ, 0xfc, !PT ;  /* 0x00000004260f7c12 */ /* 0x000fe2000f8efcff */
[----:B----4-:R-:W-:Y:S01]  /*39f0*/  FADD.FTZ R16, R5, R16 ;  /* 0x0000001005107221 */ /* 0x010fe20000010000 */
[----:B------:R-:W-:Y:S01]  /*3a00*/  FADD.FTZ R6, R6, R17 ;  /* 0x0000001106067221 */ /* 0x000fe20000010000 */
[----:B------:R-:W-:Y:S01]  /*3a10*/  FADD.FTZ R7, R7, R18 ;  /* 0x0000001207077221 */ /* 0x000fe20000010000 */
[----:B------:R-:W-:Y:S01]  /*3a20*/  FADD.FTZ R13, R13, R20 ;  /* 0x000000140d0d7221 */ /* 0x000fe20000010000 */
[----:B------:R-:W-:Y:S01]  /*3a30*/  FADD.FTZ R19, R14, R19 ;  /* 0x000000130e137221 */ /* 0x000fe20000010000 */
[----:B--2---:R-:W-:Y:S01]  /*3a40*/  IMAD.WIDE.U32 R2, R15, 0x4, R2 ;  /* 0x000000040f027825 */ /* 0x004fe200078e0002 */
[----:B------:R-:W-:Y:S03]  /*3a50*/  STS.128 [R0], R48 ;  /* 0x0000003000007388 */ /* 0x000fe60000000c00 */
[----:B------:R-:W-:-:S02]  /*3a60*/  FADD.FTZ R21, R4, R21 ;  /* 0x0000001504157221 */ /* 0x000fc40000010000 */
[----:B------:R-:W2:Y:S01]  /*3a70*/  LDC.64 R4, c[0x0][0x3e0] ;  /* 0x0000f800ff047b82 */ /* 0x000ea20000000a00 */
[----:B------:R-:W-:Y:S01]  /*3a80*/  STS.128 [R0+0x200], R52 ;  /* 0x0002003400007388 */ /* 0x000fe20000000c00 */
[----:B------:R-:W-:-:S03]  /*3a90*/  FADD.FTZ R23, R16, R23 ;  /* 0x0000001710177221 */ /* 0x000fc60000010000 */
[----:B------:R-:W-:Y:S01]  /*3aa0*/  STS.128 [R0+0x400], R56 ;  /* 0x0004003800007388 */ /* 0x000fe20000000c00 */
[----:B0-----:R-:W-:-:S03]  /*3ab0*/  FADD.FTZ R25, R6, R25 ;  /* 0x0000001906197221 */ /* 0x001fc60000010000 */
[----:B------:R-:W-:Y:S01]  /*3ac0*/  STS.128 [R0+0x600], R60 ;  /* 0x0006003c00007388 */ /* 0x000fe20000000c00 */
[----:B-1----:R-:W-:-:S03]  /*3ad0*/  FADD.FTZ R7, R7, R22 ;  /* 0x0000001607077221 */ /* 0x002fc60000010000 */
[----:B------:R-:W-:Y:S04]  /*3ae0*/  STS.128 [R0+0x800], R64 ;  /* 0x0008004000007388 */ /* 0x000fe80000000c00 */
[----:B------:R-:W-:Y:S01]  /*3af0*/  STS.128 [R0+0xa00], R68 ;  /* 0x000a004400007388 */ /* 0x000fe20000000c00 */
[----:B------:R-:W-:Y:S01]  /*3b00*/  BAR.SYNC.DEFER_BLOCKING 0x0 ;  /* 0x0000000000007b1d */ /* 0x000fe20000010000 */
[----:B--2---:R-:W-:-:S05]  /*3b10*/  IMAD.WIDE.U32 R4, R15, 0x4, R4 ;  /* 0x000000040f047825 */ /* 0x004fca00078e0004 */
        /* <DEDUP_REMOVED lines=37> */
[----:B--2---:R-:W-:Y:S01]  /*3d70*/  FADD.FTZ R8, R8, R37 ;  /* 0x0000002508087221 */ /* 0x004fe20000010000 */
[----:B---3--:R-:W-:Y:S01]  /*3d80*/  FADD.FTZ R0, R0, R39 ;  /* 0x0000002700007221 */ /* 0x008fe20000010000 */
[----:B----4-:R-:W-:Y:S01]  /*3d90*/  FADD.FTZ R9, R9, R30 ;  /* 0x0000001e09097221 */ /* 0x010fe20000010000 */
[----:B------:R-:W-:Y:S01]  /*3da0*/  FADD.FTZ R10, R10, R41 ;  /* 0x000000290a0a7221 */ /* 0x000fe20000010000 */
[----:B------:R-:W-:Y:S01]  /*3db0*/  FADD.FTZ R11, R11, R32 ;  /* 0x000000200b0b7221 */ /* 0x000fe20000010000 */
[----:B------:R-:W-:Y:S01]  /*3dc0*/  FADD.FTZ R43, R24, R43 ;  /* 0x0000002b182b7221 */ /* 0x000fe20000010000 */
[----:B------:R-:W-:-:S04]  /*3dd0*/  FADD.FTZ R45, R8, R45 ;  /* 0x0000002d082d7221 */ /* 0x000fc80000010000 */
[----:B------:R-:W-:Y:S01]  /*3de0*/  STG.E desc[UR6][R2.64], R43 ;  /* 0x0000002b02007986 */ /* 0x000fe2000c101906 */
[----:B------:R-:W-:-:S03]  /*3df0*/  FADD.FTZ R47, R0, R47 ;  /* 0x0000002f002f7221 */ /* 0x000fc60000010000 */
[----:B------:R-:W-:Y:S01]  /*3e00*/  STG.E desc[UR6][R2.64+0x200], R45 ;  /* 0x0002002d02007986 */ /* 0x000fe2000c101906 */
[----:B------:R-:W-:-:S03]  /*3e10*/  FADD.FTZ R9, R9, R34 ;  /* 0x0000002209097221 */ /* 0x000fc60000010000 */
[----:B------:R-:W-:Y:S01]  /*3e20*/  STG.E desc[UR6][R2.64+0x400], R47 ;  /* 0x0004002f02007986 */ /* 0x000fe2000c101906 */
[----:B0-----:R-:W-:-:S03]  /*3e30*/  FADD.FTZ R49, R10, R49 ;  /* 0x000000310a317221 */ /* 0x001fc60000010000 */
[----:B------:R-:W-:Y:S01]  /*3e40*/  STG.E desc[UR6][R2.64+0x600], R9 ;  /* 0x0006000902007986 */ /* 0x000fe2000c101906 */
[----:B-1----:R-:W-:-:S03]  /*3e50*/  FADD.FTZ R11, R11, R36 ;  /* 0x000000240b0b7221 */ /* 0x002fc60000010000 */
        /* <DEDUP_REMOVED lines=9> */
.L_x_2834:
        /* <DEDUP_REMOVED lines=8> */
.L_x_2837:
[----:B------:R-:W-:Y:S05]  /*3f70*/  BSYNC B2 ;  /* 0x0000000000027941 */ /* 0x000fea0003800000 */
.L_x_2836:
        /* <DEDUP_REMOVED lines=8> */
.L_x_2838:
[----:B------:R-:W-:-:S05]  /*4000*/  FADD.FTZ R16, R16, R171 ;  /* 0x000000ab10107221 */ /* 0x000fca0000010000 */
[----:B------:R-:W-:Y:S01]  /*4010*/  MOV R145, R16 ;  /* 0x0000001000917202 */ /* 0x000fe20000000f00 */
[----:B------:R-:W-:Y:S01]  /*4020*/  HFMA2 R88, -RZ, RZ, 0, 1.1920928955078125e-07 ;  /* 0x00000002ff587431 */ /* 0x000fe200000001ff */
[----:B------:R-:W-:-:S07]  /*4030*/  MOV R18, R46 ;  /* 0x0000002e00127202 */ /* 0x000fce0000000f00 */
[----:B------:R-:W-:Y:S05]  /*4040*/  WARPSYNC.COLLECTIVE R26, `(.L_x_2839) ;  /* 0x000000001a087348 */ /* 0x000fea0003c00000 */
[----:B------:R0:W1:Y:S02]  /*4050*/  SHFL.BFLY P1, R46, R145, R88, R147 ;  /* 0x0c000058912e7389 */ /* 0x0000640000020093 */
[----:B01----:R-:W-:Y:S05]  /*4060*/  ENDCOLLECTIVE ;  /* 0x000000000000791b */ /* 0x003fea0003800000 */
.L_x_2839:
[----:B------:R-:W-:-:S05]  /*4070*/  FADD.FTZ R18, R18, R173 ;  /* 0x000000ad12127221 */ /* 0x000fca0000010000 */
[----:B------:R-:W-:Y:S02]  /*4080*/  MOV R145, R18 ;  /* 0x0000001200917202 */ /* 0x000fe40000000f00 */
[----:B------:R-:W-:-:S07]  /*4090*/  MOV R15, R46 ;  /* 0x0000002e000f7202 */ /* 0x000fce0000000f00 */
[----:B------:R-:W-:Y:S05]  /*40a0*/  WARPSYNC.COLLECTIVE R26, `(.L_x_2840) ;  /* 0x000000001a087348 */ /* 0x000fea0003c00000 */
[----:B------:R0:W1:Y:S02]  /*40b0*/  SHFL.BFLY P1, R46, R145, R88, R147 ;  /* 0x0c000058912e7389 */ /* 0x0000640000020093 */
[----:B01----:R-:W-:Y:S05]  /*40c0*/  ENDCOLLECTIVE ;  /* 0x000000000000791b */ /* 0x003fea0003800000 */
.L_x_2840:
[----:B------:R-:W-:-:S05]  /*40d0*/  FADD.FTZ R15, R16, R15 ;  /* 0x0000000f100f7221 */ /* 0x000fca0000010000 */
[----:B------:R-:W-:Y:S01]  /*40e0*/  MOV R145, R15 ;  /* 0x0000000f00917202 */ /* 0x000fe20000000f00 */
[----:B------:R-:W-:Y:S01]  /*40f0*/  HFMA2 R88, -RZ, RZ, 0, 2.384185791015625e-07 ;  /* 0x00000004ff587431 */ /* 0x000fe200000001ff */
[----:B------:R-:W-:-:S07]  /*4100*/  MOV R47, R46 ;  /* 0x0000002e002f7202 */ /* 0x000fce0000000f00 */
[----:B------:R-:W-:Y:S05]  /*4110*/  WARPSYNC.COLLECTIVE R26, `(.L_x_2841) ;  /* 0x000000001a087348 */ /* 0x000fea0003c00000 */
[----:B------:R0:W1:Y:S02]  /*4120*/  SHFL.BFLY P1, R46, R145, R88, R147 ;  /* 0x0c000058912e7389 */ /* 0x0000640000020093 */
[----:B01----:R-:W-:Y:S05]  /*4130*/  ENDCOLLECTIVE ;  /* 0x000000000000791b */ /* 0x003fea0003800000 */
.L_x_2841:
[----:B------:R-:W-:-:S05]  /*4140*/  FADD.FTZ R47, R18, R47 ;  /* 0x0000002f122f7221 */ /* 0x000fca0000010000 */
[----:B------:R-:W-:Y:S02]  /*4150*/  MOV R145, R47 ;  /* 0x0000002f00917202 */ /* 0x000fe40000000f00 */
[----:B------:R-:W-:-:S07]  /*4160*/  MOV R22, R46 ;  /* 0x0000002e00167202 */ /* 0x000fce0000000f00 */
[----:B------:R-:W-:Y:S05]  /*4170*/  WARPSYNC.COLLECTIVE R26, `(.L_x_2842) ;  /* 0x000000001a087348 */ /* 0x000fea0003c00000 */
[----:B------:R0:W1:Y:S02]  /*4180*/  SHFL.BFLY P1, R46, R145, R88, R147 ;  /* 0x0c000058912e7389 */ /* 0x0000640000020093 */
[----:B01----:R-:W-:Y:S05]  /*4190*/  ENDCOLLECTIVE ;  /* 0x000000000000791b */ /* 0x003fea0003800000 */
.L_x_2842:
[----:B------:R-:W-:-:S05]  /*41a0*/  FADD.FTZ R22, R15, R22 ;  /* 0x000000160f167221 */ /* 0x000fca0000010000 */
[----:B------:R-:W-:Y:S01]  /*41b0*/  MOV R145, R22 ;  /* 0x0000001600917202 */ /* 0x000fe20000000f00 */
[----:B------:R-:W-:Y:S01]  /*41c0*/  HFMA2 R88, -RZ, RZ, 0, 4.76837158203125e-07 ;  /* 0x00000008ff587431 */ /* 0x000fe200000001ff */
[----:B------:R-:W-:-:S07]  /*41d0*/  MOV R24, R46 ;  /* 0x0000002e00187202 */ /* 0x000fce0000000f00 */
[----:B------:R-:W-:Y:S05]  /*41e0*/  WARPSYNC.COLLECTIVE R26, `(.L_x_2843) ;  /* 0x000000001a087348 */ /* 0x000fea0003c00000 */
[----:B------:R0:W1:Y:S02]  /*41f0*/  SHFL.BFLY P1, R46, R145, R88, R147 ;  /* 0x0c000058912e7389 */ /* 0x0000640000020093 */
[----:B01----:R-:W-:Y:S05]  /*4200*/  ENDCOLLECTIVE ;  /* 0x000000000000791b */ /* 0x003fea0003800000 */
.L_x_2843:
[----:B------:R-:W-:-:S05]  /*4210*/  FADD.FTZ R24, R47, R24 ;  /* 0x000000182f187221 */ /* 0x000fca0000010000 */
[----:B------:R-:W-:Y:S02]  /*4220*/  MOV R145, R24 ;  /* 0x0000001800917202 */ /* 0x000fe40000000f00 */
[----:B------:R-:W-:-:S07]  /*4230*/  MOV R89, R46 ;  /* 0x0000002e00597202 */ /* 0x000fce0000000f00 */
[----:B------:R-:W-:Y:S05]  /*4240*/  WARPSYNC.COLLECTIVE R26, `(.L_x_2844) ;  /* 0x000000001a087348 */ /* 0x000fea0003c00000 */
[----:B------:R0:W1:Y:S02]  /*4250*/  SHFL.BFLY P1, R46, R145, R88, R147 ;  /* 0x0c000058912e7389 */ /* 0x0000640000020093 */
[----:B01----:R-:W-:Y:S05]  /*4260*/  ENDCOLLECTIVE ;  /* 0x000000000000791b */ /* 0x003fea0003800000 */
.L_x_2844:
[----:B------:R-:W-:-:S05]  /*4270*/  FADD.FTZ R89, R22, R89 ;  /* 0x0000005916597221 */ /* 0x000fca0000010000 */
[----:B------:R-:W-:Y:S01]  /*4280*/  MOV R145, R89 ;  /* 0x0000005900917202 */ /* 0x000fe20000000f00 */
[----:B------:R-:W-:Y:S01]  /*4290*/  HFMA2 R88, -RZ, RZ, 0, 9.5367431640625e-07 ;  /* 0x00000010ff587431 */ /* 0x000fe200000001ff */
[----:B------:R-:W-:-:S07]  /*42a0*/  MOV R143, R46 ;  /* 0x0000002e008f7202 */ /* 0x000fce0000000f00 */
[----:B------:R-:W-:Y:S05]  /*42b0*/  WARPSYNC.COLLECTIVE R26, `(.L_x_2845) ;  /* 0x000000001a087348 */ /* 0x000fea0003c00000 */
[----:B------:R0:W1:Y:S02]  /*42c0*/  SHFL.BFLY P1, R46, R145, R88, R147 ;  /* 0x0c000058912e7389 */ /* 0x0000640000020093 */
[----:B01----:R-:W-:Y:S05]  /*42d0*/  ENDCOLLECTIVE ;  /* 0x000000000000791b */ /* 0x003fea0003800000 */
.L_x_2845:
[----:B------:R-:W-:-:S05]  /*42e0*/  FADD.FTZ R143, R24, R143 ;  /* 0x0000008f188f7221 */ /* 0x000fca0000010000 */
[----:B------:R-:W-:Y:S02]  /*42f0*/  MOV R145, R143 ;  /* 0x0000008f00917202 */ /* 0x000fe40000000f00 */
[----:B------:R-:W-:-:S07]  /*4300*/  MOV R16, R46 ;  /* 0x0000002e00107202 */ /* 0x000fce0000000f00 */
[----:B------:R-:W-:Y:S05]  /*4310*/  WARPSYNC.COLLECTIVE R26, `(.L_x_2846) ;  /* 0x000000001a087348 */ /* 0x000fea0003c00000 */
[----:B------:R0:W1:Y:S02]  /*4320*/  SHFL.BFLY P1, R46, R145, R88, R147 ;  /* 0x0c000058912e7389 */ /* 0x0000640000020093 */
[----:B01----:R-:W-:Y:S05]  /*4330*/  ENDCOLLECTIVE ;  /* 0x000000000000791b */ /* 0x003fea0003800000 */
.L_x_2846:
[----:B------:R-:W-:Y:S01]  /*4340*/  MOV R18, R46 ;  /* 0x0000002e00127202 */ /* 0x000fe20000000f00 */
[----:B------:R-:W-:Y:S06]  /*4350*/  BRA `(.L_x_2847) ;  /* 0xffffffe800c87947 */ /* 0x000fec000383ffff */
.L_x_2848:
        /* <DEDUP_REMOVED lines=10> */
.L_x_3228:


//--------------------- .text._ZN10layer_norm22ln_bwd_finalize_kernelINS_22Kernel_traits_finalizeILj768E13__nv_bfloat16S2_S2_fjLj1024ELj4ENS_18Kernel_traits_baseILj768ES2_S2_S2_fjLj1024EEEEEEEvNS_9BwdParamsE --------------------------
	.section	.text._ZN10layer_norm22ln_bwd_finalize_kernelINS_22Kernel_traits_finalizeILj768E13__nv_bfloat16S2_S2_fjLj1024ELj4ENS_18Kernel_traits_baseILj768ES2_S2_S2_fjLj1024EEEEEEEvNS_9BwdParamsE,"ax",@progbits
	.align	128
        .global         _ZN10layer_norm22ln_bwd_finalize_kernelINS_22Kernel_traits_finalizeILj768E13__nv_bfloat16S2_S2_fjLj1024ELj4ENS_18Kernel_traits_baseILj768ES2_S2_S2_fjLj1024EEEEEEEvNS_9BwdParamsE
        .type           _ZN10layer_norm22ln_bwd_finalize_kernelINS_22Kernel_traits_finalizeILj768E13__nv_bfloat16S2_S2_fjLj1024ELj4ENS_18Kernel_traits_baseILj768ES2_S2_S2_fjLj1024EEEEEEEvNS_9BwdParamsE,@function
        .size           _ZN10layer_norm22ln_bwd_finalize_kernelINS_22Kernel_traits_finalizeILj768E13__nv_bfloat16S2_S2_fjLj1024ELj4ENS_18Kernel_traits_baseILj768ES2_S2_S2_fjLj1024EEEEEEEvNS_9BwdParamsE,(.L_x_3229 - _ZN10layer_norm22ln_bwd_finalize_kernelINS_22Kernel_traits_finalizeILj768E13__nv_bfloat16S2_S2_fjLj1024ELj4ENS_18Kernel_traits_baseILj768ES2_S2_S2_fjLj1024EEEEEEEvNS_9BwdParamsE)
        .other          _ZN10layer_norm22ln_bwd_finalize_kernelINS_22Kernel_traits_finalizeILj768E13__nv_bfloat16S2_S2_fjLj1024ELj4ENS_18Kernel_traits_baseILj768ES2_S2_S2_fjLj1024EEEEEEEvNS_9BwdParamsE,@"STO_CUDA_ENTRY STV_DEFAULT"
_ZN10layer_norm22ln_bwd_finalize_kernelINS_22Kernel_traits_finalizeILj768E13__nv_bfloat16S2_S2_fjLj1024ELj4ENS_18Kernel_traits_baseILj768ES2_S2_S2_fjLj1024EEEEEEEvNS_9BwdParamsE:
.text._ZN10layer_norm22ln_bwd_finalize_kernelINS_22Kernel_traits_finalizeILj768E13__nv_bfloat16S2_S2_fjLj1024ELj4ENS_18Kernel_traits_baseILj768ES2_S2_S2_fjLj1024EEEEEEEvNS_9BwdParamsE:
        /* <DEDUP_REMOVED lines=37> */
.L_x_2853:
        /* <DEDUP_REMOVED lines=118> */
.L_x_2852:
[----:B------:R-:W-:Y:S05]  /*09b0*/  BSYNC.RECONVERGENT B1 ;  /* 0x0000000000017941 */ /* 0x000fea0003800200 */
.L_x_2851:
        /* <DEDUP_REMOVED lines=65> */
.L_x_2855:
[----:B------:R-:W-:Y:S05]  /*0dd0*/  BSYNC.RECONVERGENT B1 ;  /* 0x0000000000017941 */ /* 0x000fea0003800200 */
.L_x_2854:
        /* <DEDUP_REMOVED lines=37> */
.L_x_2857:
[----:B------:R-:W-:Y:S05]  /*1030*/  BSYNC.RECONVERGENT B1 ;  /* 0x0000000000017941 */ /* 0x000fea0003800200 */
.L_x_2856:
[----:B------:R-:W-:Y:S05]  /*1040*/  @!P1 BRA `(.L_x_2850) ;  /* 0x00000000003c9947 */ /* 0x000fea0003800000 */
[----:B------:R-:W0:Y:S01]  /*1050*/  LDC.64 R6, c[0x0][0x3e0] ;  /* 0x0000f800ff067b82 */ /* 0x000e220000000a00 */
[----:B------:R-:W-:Y:S01]  /*1060*/  IMAD R2, R15, 0x300, R11 ;  /* 0x000003000f027824 */ /* 0x000fe200078e020b */
[----:B------:R-:W-:-:S04]  /*1070*/  IADD3 R24, PT, PT, -R24, RZ, RZ ;  /* 0x000000ff18187210 */ /* 0x000fc80007ffe1ff */
[----:B------:R-:W-:Y:S02]  /*1080*/  IADD3 R11, PT, PT, R13, R2, RZ ;  /* 0x000000020d0b7210 */ /* 0x000fe40007ffe0ff */
[----:B------:R-:W1:Y:S05]  /*1090*/  LDC.64 R8, c[0x0][0x3e8] ;  /* 0x0000fa00ff087b82 */ /* 0x000e6a0000000a00 */
.L_x_2858:
        /* <DEDUP_REMOVED lines=10> */
.L_x_2850:
[----:B------:R-:W-:Y:S05]  /*1140*/  BSYNC.RECONVERGENT B0 ;  /* 0x0000000000007941 */ /* 0x000fea0003800200 */
.L_x_2849:
        /* <DEDUP_REMOVED lines=55> */
.L_x_2859:
        /* <DEDUP_REMOVED lines=12> */
.L_x_3229:


//--------------------- .text._ZN10layer_norm13ln_bwd_kernelINS_13Kernel_traitsI13__nv_bfloat16S2_S2_fjLj768ELj1ELj4ELj1ELj16ENS_18Kernel_traits_baseILj768ES2_S2_S2_fjLj128EEEEEEEvNS_9BwdParamsE --------------------------
	.section	.text._ZN10layer_norm13ln_bwd_kernelINS_13Kernel_traitsI13__nv_bfloat16S2_S2_fjLj768ELj1ELj4ELj1ELj16ENS_18Kernel_traits_baseILj768ES2_S2_S2_fjLj128EEEEEEEvNS_9BwdParamsE,"ax",@progbits
	.align	128
        .global         _ZN10layer_norm13ln_bwd_kernelINS_13Kernel_traitsI13__nv_bfloat16S2_S2_fjLj768ELj1ELj4ELj1ELj16ENS_18Kernel_traits_baseILj768ES2_S2_S2_fjLj128EEEEEEEvNS_9BwdParamsE
        .type           _ZN10layer_norm13ln_bwd_kernelINS_13Kernel_traitsI13__nv_bfloat16S2_S2_fjLj768ELj1ELj4ELj1ELj16ENS_18Kernel_traits_baseILj768ES2_S2_S2_fjLj128EEEEEEEvNS_9BwdParamsE,@function
        .size           _ZN10layer_norm13ln_bwd_kernelINS_13Kernel_traitsI13__nv_bfloat16S2_S2_fjLj768ELj1ELj4ELj1ELj16ENS_18Kernel_traits_baseILj768ES2_S2_S2_fjLj128EEEEEEEvNS_9BwdParamsE,(.L_x_3230 - _ZN10layer_norm13ln_bwd_kernelINS_13Kernel_traitsI13__nv_bfloat16S2_S2_fjLj768ELj1ELj4ELj1ELj16ENS_18Kernel_traits_baseILj768ES2_S2_S2_fjLj128EEEEEEEvNS_9BwdParamsE)
        .other          _ZN10layer_norm13ln_bwd_kernelINS_13Kernel_traitsI13__nv_bfloat16S2_S2_fjLj768ELj1ELj4ELj1ELj16ENS_18Kernel_traits_baseILj768ES2_S2_S2_fjLj128EEEEEEEvNS_9BwdParamsE,@"STO_CUDA_ENTRY STV_DEFAULT"
_ZN10layer_norm13ln_bwd_kernelINS_13Kernel_traitsI13__nv_bfloat16S2_S2_fjLj768ELj1ELj4ELj1ELj16ENS_18Kernel_traits_baseILj768ES2_S2_S2_fjLj128EEEEEEEvNS_9BwdParamsE:
.text._ZN10layer_norm13ln_bwd_kernelINS_13Kernel_traitsI13__nv_bfloat16S2_S2_fjLj768ELj1ELj4ELj1ELj16ENS_18Kernel_traits_baseILj768ES2_S2_S2_fjLj128EEEEEEEvNS_9BwdParamsE:
        /* <DEDUP_REMOVED lines=17> */
[----:B------:R3:W5:Y:S01]  /*0110*/  @P0 LDG.E.128 R16, desc[UR6][R28.64+0x400] ;  /* 0x000400061c100981 */ /* 0x000762000c1e1d00 */
[----:B0-----:R-:W-:Y:S01]  /*0120*/  USHF.L.U32 UR4, UR4, 0x2, URZ ;  /* 0x0000000204047899 */ /* 0x001fe200080006ff */
[----:B------:R-:W-:Y:S01]  /*0130*/  SHF.R.U32.HI R93, RZ, 0x5, R93 ;  /* 0x00000005ff5d7819 */ /* 0x000fe2000001165d */
[----:B----4-:R-:W-:-:S04]  /*0140*/  @P0 IMAD.WIDE.U32 R30, R2, 0x10, R30 ;  /* 0x00000010021e0825 */ /* 0x010fc800078e001e */
[----:B------:R-:W-:Y:S01]  /*0150*/  LOP3.LUT R93, R93, UR4, RZ, 0xfc, !PT ;  /* 0x000000045d5d7c12 */ /* 0x000fe2000f8efcff */
[----:B------:R-:W-:Y:S01]  /*0160*/  BSSY B0, `(.L_x_2860) ;  /* 0x0000351000007945 */ /* 0x000fe20003800000 */
[----:B------:R-:W5:Y:S02]  /*0170*/  @P0 LDG.E.128 R12, desc[UR6][R30.64] ;  /* 0x000000061e0c0981 */ /* 0x000f64000c1e1d00 */
[----:B-1----:R-:W-:Y:S01]  /*0180*/  ISETP.GE.AND P1, PT, R93, UR5, PT ;  /* 0x000000055d007c0c */ /* 0x002fe2000bf26270 */
[----:B--2---:R-:W-:Y:S01]  /*0190*/  @!P0 IMAD.WIDE.U32 R32, R2, 0x10, R32 ;  /* 0x0000001002208825 */ /* 0x004fe200078e0020 */
[----:B------:R-:W5:Y:S01]  /*01a0*/  @P0 LDG.E.128 R8, desc[UR6][R30.64+0x200] ;  /* 0x000200061e080981 */ /* 0x000f62000c1e1d00 */
[----:B------:R-:W-:Y:S02]  /*01b0*/  CS2R R100, SRZ ;  /* 0x0000000000647805 */ /* 0x000fe4000001ff00 */
[----:B------:R-:W-:Y:S02]  /*01c0*/  CS2R R102, SRZ ;  /* 0x0000000000667805 */ /* 0x000fe4000001ff00 */
[----:B------:R-:W-:Y:S01]  /*01d0*/  CS2R R96, SRZ ;  /* 0x0000000000607805 */ /* 0x000fe2000001ff00 */
[----:B------:R0:W5:Y:S01]  /*01e0*/  @P0 LDG.E.128 R4, desc[UR6][R30.64+0x400] ;  /* 0x000400061e040981 */ /* 0x000162000c1e1d00 */
[----:B------:R-:W-:-:S02]  /*01f0*/  CS2R R98, SRZ ;  /* 0x0000000000627805 */ /* 0x000fc4000001ff00 */
[----:B---3--:R-:W-:Y:S02]  /*0200*/  CS2R R28, SRZ ;  /* 0x00000000001c7805 */ /* 0x008fe4000001ff00 */
        /* <DEDUP_REMOVED lines=20> */
[----:B------:R0:W5:Y:S02]  /*0350*/  @!P0 LDG.E.128 R16, desc[UR6][R32.64+0x400] ;  /* 0x0004000620108981 */ /* 0x000164000c1e1d00 */
[----:B0-----:R-:W-:Y:S01]  /*0360*/  CS2R R32, SRZ ;  /* 0x0000000000207805 */ /* 0x001fe2000001ff00 */
[----:B------:R-:W-:Y:S06]  /*0370*/  @P1 BRA `(.L_x_2861) ;  /* 0x0000003000bc1947 */ /* 0x000fec0003800000 */
        /* <DEDUP_REMOVED lines=50> */
.L_x_2866:
[----:B0-----:R-:W0:Y:S01]  /*06a0*/  @!P0 LDC.64 R28, c[0x0][0x3a0] ;  /* 0x0000e800ff1c8b82 */ /* 0x001e220000000a00 */
[----:B------:R-:W-:Y:S01]  /*06b0*/  UISETP.NE.U32.AND UP0, UPT, UR8, URZ, UPT ;  /* 0x000000ff0800728c */ /* 0x000fe2000bf05070 */
[----:B------:R-:W-:-:S03]  /*06c0*/  MOV R150, RZ ;  /* 0x000000ff00967202 */ /* 0x000fc60000000f00 */
[----:B------:R-:W-:Y:S01]  /*06d0*/  UISETP.NE.AND.EX UP0, UPT, UR9, URZ, UPT, UP0 ;  /* 0x000000ff0900728c */ /* 0x000fe2000bf05300 */
[C---:B------:R-:W-:Y:S02]  /*06e0*/  IMAD R102, R93.reuse, 0x60, R2 ;  /* 0x000000605d667824 */ /* 0x040fe400078e0202 */
[----:B------:R-:W1:Y:S01]  /*06f0*/  LDC.64 R108, c[0x0][0x3a8] ;  /* 0x0000ea00ff6c7b82 */ /* 0x000e620000000a00 */
[----:B0-----:R-:W-:-:S05]  /*0700*/  @!P0 IMAD.WIDE R28, R93, 0x4, R28 ;  /* 0x000000045d1c8825 */ /* 0x001fca00078e021c */
[----:B------:R0:W5:Y:S01]  /*0710*/  @!P0 LDG.E R150, desc[UR6][R28.64] ;  /* 0x000000061c968981 */ /* 0x000162000c1e1900 */
[----:B------:R-:W-:-:S13]  /*0720*/  PLOP3.LUT P0, PT, PT, PT, UP0, 0x80, 0x8 ;  /* 0x000000000008781c */ /* 0x000fda0003f0f008 */
[----:B------:R-:W2:Y:S01]  /*0730*/  @!P0 LDC.64 R32, c[0x0][0x3d8] ;  /* 0x0000f600ff208b82 */ /* 0x000ea20000000a00 */
[----:B------:R-:W-:-:S07]  /*0740*/  @!P0 IADD3 R41, PT, PT, R102, 0x20, RZ ;  /* 0x0000002066298810 */ /* 0x000fce0007ffe0ff */
[----:B------:R-:W3:Y:S01]  /*0750*/  @!P0 LDC.64 R30, c[0x0][0x390] ;  /* 0x0000e400ff1e8b82 */ /* 0x000ee20000000a00 */
[----:B0-----:R-:W-:-:S07]  /*0760*/  @!P0 IADD3 R29, PT, PT, R102, 0x40, RZ ;  /* 0x00000040661d8810 */ /* 0x001fce0007ffe0ff */
[----:B------:R-:W0:Y:S01]  /*0770*/  @P0 LDC.64 R104, c[0x0][0x3d8] ;  /* 0x0000f600ff680b82 */ /* 0x000e220000000a00 */
[----:B--2---:R-:W-:-:S07]  /*0780*/  @!P0 IMAD.WIDE.U32 R48, R102, 0x10, R32 ;  /* 0x0000001066308825 */ /* 0x004fce00078e0020 */
[----:B------:R-:W2:Y:S01]  /*0790*/  @P0 LDC.64 R120, c[0x0][0x398] ;  /* 0x0000e600ff780b82 */ /* 0x000ea20000000a00 */
        /* <DEDUP_REMOVED lines=13> */
[----:B--2---:R-:W-:-:S04]  /*0870*/  @P0 IMAD.WIDE.U32 R112, R102, 0x10, R120 ;  /* 0x0000001066700825 */ /* 0x004fc800078e0078 */
[----:B0-----:R-:W-:-:S04]  /*0880*/  @P0 IMAD.WIDE.U32 R114, R111, 0x10, R104 ;  /* 0x000000106f720825 */ /* 0x001fc800078e0068 */
[----:B------:R-:W-:-:S04]  /*0890*/  @P0 IMAD.WIDE.U32 R110, R111, 0x10, R120 ;  /* 0x000000106f6e0825 */ /* 0x000fc800078e0078 */
[----:B------:R-:W-:-:S04]  /*08a0*/  @P0 IMAD.WIDE.U32 R106, R102, 0x10, R104 ;  /* 0x00000010666a0825 */ /* 0x000fc800078e0068 */
[----:B------:R-:W-:-:S04]  /*08b0*/  @P0 IMAD.WIDE.U32 R122, R3, 0x10, R104 ;  /* 0x00000010037a0825 */ /* 0x000fc800078e0068 */
[----:B------:R-:W-:Y:S01]  /*08c0*/  @P0 IMAD.WIDE.U32 R120, R3, 0x10, R120 ;  /* 0x0000001003780825 */ /* 0x000fe200078e0078 */
[----:B------:R-:W4:Y:S04]  /*08d0*/  @P0 LDG.E.128 R48, desc[UR6][R106.64] ;  /* 0x000000066a300981 */ /* 0x000f28000c1e1d00 */
[----:B------:R-:W2:Y:S04]  /*08e0*/  @P0 LDG.E.128 R44, desc[UR6][R114.64] ;  /* 0x00000006722c0981 */ /* 0x000ea8000c1e1d00 */
[----:B------:R-:W3:Y:S04]  /*08f0*/  @P0 LDG.E.128 R32, desc[UR6][R122.64] ;  /* 0x000000067a200981 */ /* 0x000ee8000c1e1d00 */
[----:B------:R2:W3:Y:S04]  /*0900*/  @P0 LDG.E.128 R40, desc[UR6][R110.64] ;  /* 0x000000066e280981 */ /* 0x0004e8000c1e1d00 */
[----:B------:R0:W3:Y:S04]  /*0910*/  @P0 LDG.E.128 R36, desc[UR6][R112.64] ;  /* 0x0000000670240981 */ /* 0x0000e8000c1e1d00 */
[----:B------:R-:W3:Y:S01]  /*0920*/  @P0 LDG.E.128 R28, desc[UR6][R120.64] ;  /* 0x00000006781c0981 */ /* 0x000ee2000c1e1d00 */
[----:B-1----:R-:W-:-:S05]  /*0930*/  IMAD.WIDE R108, R93, 0x4, R108 ;  /* 0x000000045d6c7825 */ /* 0x002fca00078e026c */
[----:B------:R1:W5:Y:S01]  /*0940*/  LDG.E R101, desc[UR6][R108.64] ;  /* 0x000000066c657981 */ /* 0x000362000c1e1900 */
[----:B----4-:R-:W-:Y:S02]  /*0950*/  PRMT R116, R51, 0x7632, R116 ;  /* 0x0000763233747816 */ /* 0x010fe40000000074 */
[----:B------:R-:W-:Y:S02]  /*0960*/  PRMT R106, R50, 0x7632, R106 ;  /* 0x00007632326a7816 */ /* 0x000fe4000000006a */
[----:B------:R-:W-:Y:S02]  /*0970*/  PRMT R104, R49, 0x7632, R104 ;  /* 0x0000763231687816 */ /* 0x000fe40000000068 */
[----:B------:R-:W-:Y:S02]  /*0980*/  PRMT R118, R48, 0x7632, R118 ;  /* 0x0000763230767816 */ /* 0x000fe40000000076 */
[----:B--2---:R-:W-:Y:S02]  /*0990*/  PRMT R111, R47, 0x7632, R111 ;  /* 0x000076322f6f7816 */ /* 0x004fe4000000006f */
[----:B0-----:R-:W-:-:S02]  /*09a0*/  PRMT R112, R46, 0x7632, R112 ;  /* 0x000076322e707816 */ /* 0x001fc40000000070 */
[----:B------:R-:W-:Y:S02]  /*09b0*/  PRMT R114, R45, 0x7632, R114 ;  /* 0x000076322d727816 */ /* 0x000fe40000000072 */
[----:B------:R-:W-:Y:S02]  /*09c0*/  PRMT R115, R44, 0x7632, R115 ;  /* 0x000076322c737816 */ /* 0x000fe40000000073 */
[----:B---3--:R-:W-:Y:S02]  /*09d0*/  PRMT R138, R43, 0x7632, R138 ;  /* 0x000076322b8a7816 */ /* 0x008fe4000000008a */
        /* <DEDUP_REMOVED lines=64> */
[----:B------:R-:W-:Y:S01]  /*0de0*/  FADD.FTZ R35, RZ, R3 ;  /* 0x00000003ff237221 */ /* 0x000fe20000010000 */
        /* <DEDUP_REMOVED lines=13> */
[----:B------:R-:W-:Y:S01]  /*0ec0*/  FADD.FTZ R188, R43, -R150 ;  /* 0x800000962bbc7221 */ /* 0x000fe20000010000 */
[----:B------:R-:W-:Y:S01]  /*0ed0*/  SHF.L.U32 R126, R163, 0x10, RZ ;  /* 0x00000010a37e7819 */ /* 0x000fe200000006ff */
[----:B------:R-:W-:Y:S01]  /*0ee0*/  FFMA.FTZ R108, R29, R112, R108 ;  /* 0x000000701d6c7223 */ /* 0x000fe2000001006c */
[----:B------:R-:W-:Y:S01]  /*0ef0*/  SHF.L.U32 R44, R44, 0x10, RZ ;  /* 0x000000102c2c7819 */ /* 0x000fe200000006ff */
[----:B------:R-:W-:Y:S01]  /*0f00*/  FADD.FTZ R190, R121, -R150 ;  /* 0x8000009679be7221 */ /* 0x000fe20000010000 */
        /* <DEDUP_REMOVED lines=35> */
[----:B------:R-:W-:Y:S01]  /*1140*/  SHF.L.U32 R123, R23, 0x10, RZ ;  /* 0x00000010177b7819 */ /* 0x000fe200000006ff */
[----:B------:R-:W-:Y:S01]  /*1150*/  FMUL.FTZ R121, R132, R47 ;  /* 0x0000002f84797220 */ /* 0x000fe20000410000 */
[----:B------:R-:W-:Y:S01]  /*1160*/  FMUL.FTZ R132, R117, R46 ;  /* 0x0000002e75847220 */ /* 0x000fe20000410000 */
[----:B------:R-:W-:Y:S01]  /*1170*/  FMUL.FTZ R122, R39, R106 ;  /* 0x0000006a277a7220 */ /* 0x000fe20000410000 */
[----:B------:R-:W-:Y:S01]  /*1180*/  FADD.FTZ R117, R113, R118 ;  /* 0x0000007671757221 */ /* 0x000fe20000010000 */
[----:B------:R-:W-:Y:S01]  /*1190*/  FMUL.FTZ R39, R101, R138 ;  /* 0x0000008a65277220 */ /* 0x000fe20000410000 */
[----:B------:R-:W-:Y:S01]  /*11a0*/  FFMA.FTZ R128, R35, R118, R120 ;  /* 0x0000007623807223 */ /* 0x000fe20000010078 */
[----:B------:R-:W-:Y:S01]  /*11b0*/  FADD.FTZ R196, R129, -R150 ;  /* 0x8000009681c47221 */ /* 0x000fe20000010000 */
        /* <DEDUP_REMOVED lines=35> */
[----:B------:R-:W-:Y:S01]  /*13f0*/  FADD.FTZ R150, R133, -R150 ;  /* 0x8000009685967221 */ /* 0x000fe20000010000 */
        /* <DEDUP_REMOVED lines=71> */
.L_x_2863:
        /* <DEDUP_REMOVED lines=10> */
[----:B-----5:R-:W-:Y:S02]  /*1910*/  SHF.L.U32 R150, R145, 0x10, RZ ;  /* 0x0000001091967819 */ /* 0x020fe400000006ff */
        /* <DEDUP_REMOVED lines=10> */
[----:B------:R-:W-:Y:S02]  /*19c0*/  SHF.L.U32 R39, R13, 0x10, RZ ;  /* 0x000000100d277819 */ /* 0x000fe400000006ff */
[----:B------:R-:W-:Y:S02]  /*19d0*/  SHF.L.U32 R147, R15, 0x10, RZ ;  /* 0x000000100f937819 */ /* 0x000fe400000006ff */
        /* <DEDUP_REMOVED lines=33> */
[----:B------:R-:W-:Y:S01]  /*1bf0*/  SHF.L.U32 R183, R138, 0x10, RZ ;  /* 0x000000108ab77819 */ /* 0x000fe200000006ff */
[----:B------:R-:W-:Y:S01]  /*1c00*/  FADD.FTZ R138, R190, -R33 ;  /* 0x80000021be8a7221 */ /* 0x000fe20000010000 */
[----:B------:R-:W-:Y:S01]  /*1c10*/  SHF.L.U32 R152, R171, 0x10, RZ ;  /* 0x00000010ab987819 */ /* 0x000fe200000006ff */
[----:B------:R-:W4:Y:S01]  /*1c20*/  MUFU.RCP R128, R137 ;  /* 0x0000008900807308 */ /* 0x000f220000001000 */
[----:B------:R-:W-:-:S02]  /*1c30*/  SHF.L.U32 R132, R161, 0x10, RZ ;  /* 0x00000010a1847819 */ /* 0x000fc400000006ff */
[----:B------:R-:W-:Y:S01]  /*1c40*/  SHF.L.U32 R36, R49, 0x10, RZ ;  /* 0x0000001031247819 */ /* 0x000fe200000006ff */
[----:B------:R-:W-:Y:S01]  /*1c50*/  FADD.FTZ R192, R183, -R152 ;  /* 0x80000098b7c07221 */ /* 0x000fe20000010000 */
[----:B------:R-:W-:Y:S02]  /*1c60*/  SHF.L.U32 R155, R43, 0x10, RZ ;  /* 0x000000102b9b7819 */ /* 0x000fe400000006ff */
[----:B------:R-:W-:Y:S01]  /*1c70*/  SHF.L.U32 R150, R11, 0x10, RZ ;  /* 0x000000100b967819 */ /* 0x000fe200000006ff */
[----:B------:R-:W4:Y:S01]  /*1c80*/  MUFU.RCP R135, R122 ;  /* 0x0000007a00877308 */ /* 0x000f220000001000 */
[----:B------:R-:W-:Y:S02]  /*1c90*/  SHF.L.U32 R125, R164, 0x10, RZ ;  /* 0x00000010a47d7819 */ /* 0x000fe400000006ff */
        /* <DEDUP_REMOVED lines=13> */
[----:B------:R-:W-:-:S02]  /*1d70*/  SHF.L.U32 R131, R21, 0x10, RZ ;  /* 0x0000001015837819 */ /* 0x000fc400000006ff */
[----:B------:R-:W-:Y:S01]  /*1d80*/  SHF.L.U32 R155, R169, 0x10, RZ ;  /* 0x00000010a99b7819 */ /* 0x000fe200000006ff */
[----:B------:R-:W-:Y:S01]  /*1d90*/  FADD.FTZ R183, R185, -R152 ;  /* 0x80000098b9b77221 */ /* 0x000fe20000010000 */
        /* <DEDUP_REMOVED lines=20> */
[----:B--2---:R-:W-:Y:S01]  /*1ee0*/  FMUL.FTZ R110, R181, R48 ;  /* 0x00000030b56e7220 */ /* 0x004fe20000410000 */
[----:B---3--:R-:W-:Y:S01]  /*1ef0*/  FMUL.FTZ R123, R190, R51 ;  /* 0x00000033be7b7220 */ /* 0x008fe20000410000 */
[----:B------:R-:W-:Y:S01]  /*1f00*/  SHF.L.U32 R48, R118, 0x10, RZ ;  /* 0x0000001076307819 */ /* 0x000fe200000006ff */
[----:B------:R-:W1:Y:S01]  /*1f10*/  MUFU.RCP R47, R141 ;  /* 0x0000008d002f7308 */ /* 0x000e620000001000 */
[----:B------:R-:W-:Y:S01]  /*1f20*/  SHF.L.U32 R51, R111, 0x10, RZ ;  /* 0x000000106f337819 */ /* 0x000fe200000006ff */
[----:B------:R-:W-:Y:S01]  /*1f30*/  FADD.FTZ R191, R31, -R180 ;  /* 0x800000b41fbf7221 */ /* 0x000fe20000010000 */
[----:B------:R-:W-:Y:S01]  /*1f40*/  SHF.L.U32 R111, R3, 0x10, RZ ;  /* 0x00000010036f7819 */ /* 0x000fe200000006ff */
[----:B------:R-:W-:Y:S01]  /*1f50*/  FADD.FTZ R187, R29, -R0 ;  /* 0x800000001dbb7221 */ /* 0x000fe20000010000 */
[----:B----4-:R-:W-:Y:S01]  /*1f60*/  FMUL.FTZ R31, R39, R128 ;  /* 0x00000080271f7220 */ /* 0x010fe20000410000 */
[----:B------:R-:W-:Y:S01]  /*1f70*/  FMUL.FTZ R3, R122, R37 ;  /* 0x000000257a037220 */ /* 0x000fe20000410000 */
[----:B------:R-:W-:Y:S01]  /*1f80*/  FADD.FTZ R184, R184, -R143 ;  /* 0x8000008fb8b87221 */ /* 0x000fe20000010000 */
[----:B------:R-:W2:Y:S01]  /*1f90*/  MUFU.RCP R113, R121 ;  /* 0x0000007900717308 */ /* 0x000ea20000001000 */
[----:B------:R-:W-:Y:S01]  /*1fa0*/  SHF.L.U32 R146, R158, 0x10, RZ ;  /* 0x000000109e927819 */ /* 0x000fe200000006ff */
[----:B------:R-:W-:Y:S01]  /*1fb0*/  FMUL.FTZ R0, R148, R135 ;  /* 0x0000008794007220 */ /* 0x000fe20000410000 */
[----:B------:R-:W-:Y:S01]  /*1fc0*/  FMUL.FTZ R29, R35, R134 ;  /* 0x00000086231d7220 */ /* 0x000fe20000410000 */
[----:B------:R-:W-:Y:S01]  /*1fd0*/  FMUL.FTZ R128, R142, R49 ;  /* 0x000000318e807220 */ /* 0x000fe20000410000 */
[----:B------:R-:W-:Y:S01]  /*1fe0*/  FMUL.FTZ R35, R45, R120 ;  /* 0x000000782d237220 */ /* 0x000fe20000410000 */
[----:B------:R-:W-:Y:S01]  /*1ff0*/  SHF.L.U32 R49, R112, 0x10, RZ ;  /* 0x0000001070317819 */ /* 0x000fe200000006ff */
[----:B------:R-:W-:Y:S01]  /*2000*/  FMUL.FTZ R120, R188, R43 ;  /* 0x0000002bbc787220 */ /* 0x000fe20000410000 */
[----:B------:R-:W3:Y:S01]  /*2010*/  MUFU.RCP R41, R131 ;  /* 0x0000008300297308 */ /* 0x000ee20000001000 */
[----:B------:R-:W-:Y:S01]  /*2020*/  FMUL.FTZ R112, R139, R48 ;  /* 0x000000308b707220 */ /* 0x000fe20000410000 */
[----:B------:R-:W-:Y:S01]  /*2030*/  SHF.L.U32 R43, R115, 0x10, RZ ;  /* 0x00000010732b7819 */ /* 0x000fe200000006ff */
[----:B------:R-:W-:Y:S01]  /*2040*/  FADD.FTZ R139, RZ, R3 ;  /* 0x00000003ff8b7221 */ /* 0x000fe20000010000 */
[----:B0-----:R-:W-:Y:S01]  /*2050*/  FMUL.FTZ R39, R184, R117 ;  /* 0x00000075b8277220 */ /* 0x001fe20000410000 */
[----:B------:R-:W-:Y:S01]  /*2060*/  FFMA.FTZ R115, R3, R0, RZ ;  /* 0x0000000003737223 */ /* 0x000fe200000100ff */
[----:B-1----:R-:W-:Y:S01]  /*2070*/  FMUL.FTZ R117, R138, R47 ;  /* 0x0000002f8a757220 */ /* 0x002fe20000410000 */
[----:B------:R-:W-:Y:S01]  /*2080*/  SHF.L.U32 R126, R163, 0x10, RZ ;  /* 0x00000010a37e7819 */ /* 0x000fe200000006ff */
[----:B------:R-:W0:Y:S01]  /*2090*/  MUFU.RCP R195, R146 ;  /* 0x0000009200c37308 */ /* 0x000e220000001000 */
[----:B------:R-:W-:Y:S01]  /*20a0*/  SHF.L.U32 R104, R104, 0x10, RZ ;  /* 0x0000001068687819 */ /* 0x000fe200000006ff */
[----:B------:R-:W-:Y:S01]  /*20b0*/  FADD.FTZ R139, R139, R112 ;  /* 0x000000708b8b7221 */ /* 0x000fe20000010000 */
[----:B------:R-:W-:Y:S01]  /*20c0*/  SHF.L.U32 R106, R106, 0x10, RZ ;  /* 0x000000106a6a7819 */ /* 0x000fe200000006ff */
[----:B--2---:R-:W-:Y:S01]  /*20d0*/  FMUL.FTZ R45, R186, R113 ;  /* 0x00000071ba2d7220 */ /* 0x004fe20000410000 */
[----:B------:R-:W-:Y:S01]  /*20e0*/  SHF.L.U32 R47, R114, 0x10, RZ ;  /* 0x00000010722f7819 */ /* 0x000fe200000006ff */
[----:B------:R-:W-:Y:S01]  /*20f0*/  FMUL.FTZ R114, R137, R36 ;  /* 0x0000002489727220 */ /* 0x000fe20000410000 */
[----:B------:R-:W-:Y:S01]  /*2100*/  FFMA.FTZ R115, R112, R29, R115 ;  /* 0x0000001d70737223 */ /* 0x000fe20000010073 */
[----:B------:R-:W1:Y:S01]  /*2110*/  MUFU.RCP R108, R126 ;  /* 0x0000007e006c7308 */ /* 0x000e620000001000 */
[----:B------:R-:W-:Y:S01]  /*2120*/  SHF.L.U32 R50, R50, 0x10, RZ ;  /* 0x0000001032327819 */ /* 0x000fe200000006ff */
[----:B---3--:R-:W-:Y:S01]  /*2130*/  FMUL.FTZ R113, R144, R41 ;  /* 0x0000002990717220 */ /* 0x008fe20000410000 */
[----:B------:R-:W-:Y:S01]  /*2140*/  SHF.L.U32 R41, R116, 0x10, RZ ;  /* 0x0000001074297819 */ /* 0x000fe200000006ff */
        /* <DEDUP_REMOVED lines=8> */
[----:B0-----:R-:W-:Y:S01]  /*21d0*/  FMUL.FTZ R138, R124, R195 ;  /* 0x000000c37c8a7220 */ /* 0x001fe20000410000 */
[----:B------:R-:W-:Y:S01]  /*21e0*/  FMUL.FTZ R124, R121, R38 ;  /* 0x00000026797c7220 */ /* 0x000fe20000410000 */
        /* <DEDUP_REMOVED lines=27> */
[----:B------:R-:W-:Y:S01]  /*23a0*/  FMUL.FTZ R136, R145, R42 ;  /* 0x0000002a91887220 */ /* 0x000fe20000410000 */
[----:B------:R-:W-:Y:S01]  /*23b0*/  FMUL.FTZ R121, R132, R47 ;  /* 0x0000002f84797220 */ /* 0x000fe20000410000 */
[----:B------:R2:W3:Y:S01]  /*23c0*/  MUFU.RCP R194, R149 ;  /* 0x0000009500c27308 */ /* 0x0004e20000001000 */
[----:B0-----:R-:W-:Y:S01]  /*23d0*/  FMUL.FTZ R140, R149, R32 ;  /* 0x00000020958c7220 */ /* 0x001fe20000410000 */
[----:B------:R-:W-:Y:S01]  /*23e0*/  FFMA.FTZ R145, R119, R110, R146 ;  /* 0x0000006e77917223 */ /* 0x000fe20000010092 */
[----:B------:R-:W-:Y:S01]  /*23f0*/  SHF.L.U32 R34, R34, 0x10, RZ ;  /* 0x0000001022227819 */ /* 0x000fe200000006ff */
[----:B------:R-:W-:Y:S01]  /*2400*/  FMUL.FTZ R132, R141, R46 ;  /* 0x0000002e8d847220 */ /* 0x000fe20000410000 */
[----:B------:R-:W-:Y:S01]  /*2410*/  SHF.L.U32 R151, R17, 0x10, RZ ;  /* 0x0000001011977819 */ /* 0x000fe200000006ff */
[----:B------:R-:W-:Y:S01]  /*2420*/  FMUL.FTZ R141, R152, R105 ;  /* 0x00000069988d7220 */ /* 0x000fe20000410000 */
[----:B------:R-:W-:Y:S01]  /*2430*/  SHF.L.U32 R153, R18, 0x10, RZ ;  /* 0x0000001012997819 */ /* 0x000fe200000006ff */
[----:B------:R0:W4:Y:S01]  /*2440*/  MUFU.RCP R202, R152 ;  /* 0x0000009800ca7308 */ /* 0x0001220000001000 */
[----:B--2---:R-:W-:Y:S01]  /*2450*/  FADD.FTZ R149, R182, R119 ;  /* 0x00000077b6957221 */ /* 0x004fe20000010000 */
[----:B------:R-:W-:Y:S01]  /*2460*/  FMUL.FTZ R137, R150, R111 ;  /* 0x0000006f96897220 */ /* 0x000fe20000410000 */
[----:B------:R-:W-:Y:S01]  /*2470*/  SHF.L.U32 R180, R154, 0x10, RZ ;  /* 0x000000109ab47819 */ /* 0x000fe200000006ff */
[----:B------:R-:W-:Y:S01]  /*2480*/  FMUL.FTZ R139, R153, R34 ;  /* 0x00000022998b7220 */ /* 0x000fe20000410000 */
[----:B------:R-:W-:Y:S01]  /*2490*/  SHF.L.U32 R103, R103, 0x10, RZ ;  /* 0x0000001067677819 */ /* 0x000fe200000006ff */
[----:B------:R-:W-:Y:S01]  /*24a0*/  FMUL.FTZ R133, R151, R28 ;  /* 0x0000001c97857220 */ /* 0x000fe20000410000 */
[----:B------:R-:W-:Y:S01]  /*24b0*/  SHF.L.U32 R155, R19, 0x10, RZ ;  /* 0x00000010139b7819 */ /* 0x000fe200000006ff */
[----:B------:R2:W4:Y:S01]  /*24c0*/  MUFU.RCP R198, R150 ;  /* 0x0000009600c67308 */ /* 0x0005220000001000 */
[----:B0-----:R-:W-:Y:S01]  /*24d0*/  FADD.FTZ R152, R149, R130 ;  /* 0x0000008295987221 */ /* 0x001fe20000010000 */
[----:B------:R-:W-:Y:S01]  /*24e0*/  FMUL.FTZ R146, R180, R103 ;  /* 0x00000067b4927220 */ /* 0x000fe20000410000 */
[----:B-1----:R-:W-:Y:S01]  /*24f0*/  FMUL.FTZ R134, R192, R143 ;  /* 0x0000008fc0867220 */ /* 0x002fe20000410000 */
[----:B---3--:R-:W-:Y:S01]  /*2500*/  FMUL.FTZ R129, R129, R194 ;  /* 0x000000c281817220 */ /* 0x008fe20000410000 */
[----:B------:R-:W-:Y:S01]  /*2510*/  FMUL.FTZ R149, R37, R0 ;  /* 0x0000000025957220 */ /* 0x000fe20000410000 */
[----:B------:R-:W-:Y:S01]  /*2520*/  FMUL.FTZ R181, R43, R110 ;  /* 0x0000006e2bb57220 */ /* 0x000fe20000410000 */
[----:B------:R-:W-:Y:S01]  /*2530*/  FMUL.FTZ R192, R42, R123 ;  /* 0x0000007b2ac07220 */ /* 0x000fe20000410000 */
[----:B------:R0:W1:Y:S01]  /*2540*/  MUFU.RCP R196, R151 ;  /* 0x0000009700c47308 */ /* 0x0000620000001000 */
[----:B--2---:R-:W-:Y:S01]  /*2550*/  FFMA.FTZ R150, R130, R113, R145 ;  /* 0x0000007182967223 */ /* 0x004fe20000010091 */
[----:B------:R-:W-:Y:S01]  /*2560*/  FMUL.FTZ R145, R155, R30 ;  /* 0x0000001e9b917220 */ /* 0x000fe20000410000 */
[----:B----4-:R-:W-:Y:S01]  /*2570*/  FMUL.FTZ R144, R189, R202 ;  /* 0x000000cabd907220 */ /* 0x010fe20000410000 */
[----:B------:R-:W-:-:S03]  /*2580*/  FMUL.FTZ R194, R32, R129 ;  /* 0x0000008120c27220 */ /* 0x000fc60000410000 */
[----:B------:R-:W-:Y:S01]  /*2590*/  FMUL.FTZ R197, R105, R144 ;  /* 0x0000009069c57220 */ /* 0x000fe20000410000 */
[----:B------:R2:W3:Y:S01]  /*25a0*/  MUFU.RCP R200, R153 ;  /* 0x0000009900c87308 */ /* 0x0004e20000001000 */
[----:B0-----:R-:W-:Y:S01]  /*25b0*/  FFMA.FTZ R151, R121, R120, R150 ;  /* 0x0000007879977223 */ /* 0x001fe20000010096 */
[----:B------:R-:W-:Y:S01]  /*25c0*/  FMUL.FTZ R142, R185, R198 ;  /* 0x000000c6b98e7220 */ /* 0x000fe20000410000 */
[----:B------:R-:W-:-:S03]  /*25d0*/  FMUL.FTZ R150, R48, R29 ;  /* 0x0000001d30967220 */ /* 0x000fc60000410000 */
[----:B------:R-:W-:Y:S02]  /*25e0*/  FMUL.FTZ R195, R111, R142 ;  /* 0x0000008e6fc37220 */ /* 0x000fe40000410000 */
[----:B------:R0:W4:Y:S01]  /*25f0*/  MUFU.RCP R148, R180 ;  /* 0x000000b400947308 */ /* 0x0001220000001000 */
[----:B--2---:R-:W-:Y:S01]  /*2600*/  FADD.FTZ R153, R152, R121 ;  /* 0x0000007998997221 */ /* 0x004fe20000010000 */
[----:B-1----:R-:W-:Y:S01]  /*2610*/  FMUL.FTZ R135, R183, R196 ;  /* 0x000000c4b7877220 */ /* 0x002fe20000410000 */
[----:B------:R-:W-:Y:S02]  /*2620*/  FMUL.FTZ R152, R104, R33 ;  /* 0x0000002168987220 */ /* 0x000fe40000410000 */
[----:B------:R-:W-:Y:S01]  /*2630*/  FADD.FTZ R182, R153, R132 ;  /* 0x0000008499b67221 */ /* 0x000fe20000010000 */
[----:B------:R-:W-:Y:S01]  /*2640*/  FMUL.FTZ R153, R50, R35 ;  /* 0x0000002332997220 */ /* 0x000fe20000410000 */
[----:B------:R-:W-:Y:S01]  /*2650*/  FMUL.FTZ R196, R28, R135 ;  /* 0x000000871cc47220 */ /* 0x000fe20000410000 */
[----:B------:R1:W2:Y:S01]  /*2660*/  MUFU.RCP R204, R155 ;  /* 0x0000009b00cc7308 */ /* 0x0002a20000001000 */
[----:B0-----:R-:W-:Y:S01]  /*2670*/  FFMA.FTZ R180, R132, R117, R151 ;  /* 0x0000007584b47223 */ /* 0x001fe20000010097 */
[----:B------:R-:W-:Y:S01]  /*2680*/  FADD.FTZ R179, R182, R125 ;  /* 0x0000007db6b37221 */ /* 0x000fe20000010000 */
[----:B---3--:R-:W-:Y:S01]  /*2690*/  FMUL.FTZ R143, R187, R200 ;  /* 0x000000c8bb8f7220 */ /* 0x008fe20000410000 */
[----:B------:R-:W-:-:S02]  /*26a0*/  FMUL.FTZ R151, R36, R31 ;  /* 0x0000001f24977220 */ /* 0x000fc40000410000 */
[----:B------:R-:W-:Y:S01]  /*26b0*/  FADD.FTZ R184, R179, R136 ;  /* 0x00000088b3b87221 */ /* 0x000fe20000010000 */
[----:B------:R-:W-:Y:S01]  /*26c0*/  FMUL.FTZ R179, R38, R45 ;  /* 0x0000002d26b37220 */ /* 0x000fe20000410000 */
[----:B------:R-:W-:Y:S01]  /*26d0*/  FMUL.FTZ R198, R34, R143 ;  /* 0x0000008f22c67220 */ /* 0x000fe20000410000 */
[----:B-1----:R-:W-:Y:S01]  /*26e0*/  FFMA.FTZ R155, R125, R128, R180 ;  /* 0x000000807d9b7223 */ /* 0x002fe200000100b4 */
        /* <DEDUP_REMOVED lines=26> */
[----:B------:R-:W-:Y:S01]  /*2890*/  FADD.FTZ R187, R190, R145 ;  /* 0x00000091bebb7221 */ /* 0x000fe20000010000 */
[----:B------:R-:W-:Y:S02]  /*28a0*/  FMUL.FTZ R190, R30, R147 ;  /* 0x000000931ebe7220 */ /* 0x000fe40000410000 */
[----:B------:R-:W-:Y:S01]  /*28b0*/  FFMA.FTZ R188, R141, R144, R188 ;  /* 0x000000908dbc7223 */ /* 0x000fe200000100bc */
[----:B------:R-:W-:-:S03]  /*28c0*/  FADD.FTZ R187, R187, R146 ;  /* 0x00000092bbbb7221 */ /* 0x000fc60000010000 */
[----:B------:R-:W-:-:S04]  /*28d0*/  FFMA.FTZ R189, R145, R147, R188 ;  /* 0x0000009391bd7223 */ /* 0x000fc800000100bc */
[----:B------:R-:W-:-:S07]  /*28e0*/  FFMA.FTZ R188, R146, R148, R189 ;  /* 0x0000009492bc7223 */ /* 0x000fce00000100bd */
.L_x_2864:
        /* <DEDUP_REMOVED lines=68> */
.L_x_2878:
[----:B-1----:R-:W-:Y:S01]  /*2d30*/  FADD.FTZ R28, R47, R28 ;  /* 0x0000001c2f1c7221 */ /* 0x002fe20000010000 */
[----:B--2---:R-:W-:Y:S01]  /*2d40*/  FADD.FTZ R37, R34, R37 ;  /* 0x0000002522257221 */ /* 0x004fe20000010000 */
[----:B------:R-:W-:Y:S02]  /*2d50*/  IADD3 R41, PT, PT, R102, 0x20, RZ ;  /* 0x0000002066297810 */ /* 0x000fe40007ffe0ff */
[----:B------:R-:W-:Y:S01]  /*2d60*/  FMUL.FTZ R28, R28, 0.001302083372138440609 ;  /* 0x3aaaaaab1c1c7820 */ /* 0x000fe20000410000 */
[----:B------:R-:W-:Y:S01]  /*2d70*/  FMUL.FTZ R37, R37, 0.001302083372138440609 ;  /* 0x3aaaaaab25257820 */ /* 0x000fe20000410000 */
[----:B------:R-:W-:-:S03]  /*2d80*/  IADD3 R43, PT, PT, R102, 0x40, RZ ;  /* 0x00000040662b7810 */ /* 0x000fc60007ffe0ff */
        /* <DEDUP_REMOVED lines=22> */
[C-C-:B0-----:R-:W-:Y:S01]  /*2ef0*/  FFMA.FTZ R34, R37.reuse, R147, R28.reuse ;  /* 0x0000009325227223 */ /* 0x141fe2000001001c */
        /* <DEDUP_REMOVED lines=68> */
[----:B-1----:R-:W-:-:S03]  /*3340*/  LEA R93, R106, R93, 0x2 ;  /* 0x0000005d6a5d7211 */ /* 0x002fc600078e10ff */
[----:B------:R0:W-:Y:S01]  /*3350*/  STG.E.128 desc[UR6][R42.64], R36 ;  /* 0x000000242a007986 */ /* 0x0001e2000c101d06 */
[----:B------:R-:W-:-:S13]  /*3360*/  ISETP.GE.AND P1, PT, R93, R107, PT ;  /* 0x0000006b5d00720c */ /* 0x000fda0003f26270 */
[----:B------:R-:W-:Y:S05]  /*3370*/  @!P1 BRA `(.L_x_2866) ;  /* 0xffffffd000c89947 */ /* 0x000fea000383ffff */
[----:B------:R-:W-:Y:S05]  /*3380*/  BSYNC B1 ;  /* 0x0000000000017941 */ /* 0x000fea0003800000 */
.L_x_2862:
        /* <DEDUP_REMOVED lines=46> */
.L_x_2861:
[----:B------:R-:W-:Y:S05]  /*3670*/  BSYNC B0 ;  /* 0x0000000000007941 */ /* 0x000fea0003800000 */
.L_x_2860:
[----:B------:R-:W0:Y:S01]  /*3680*/  S2R R52, SR_TID.X ;  /* 0x0000000000347919 */ /* 0x000e220000002100 */
[----:B------:R-:W-:Y:S01]  /*3690*/  MOV R2, 0x400 ;  /* 0x0000040000027802 */ /* 0x000fe20000000f00 */
[----:B------:R-:W-:Y:S05]  /*36a0*/  WARPSYNC.ALL ;  /* 0x0000000000007948 */ /* 0x000fea0003800000 */
[----:B------:R-:W1:Y:S01]  /*36b0*/  S2R R3, SR_CgaCtaId ;  /* 0x0000000000037919 */ /* 0x000e620000008800 */
[----:B------:R-:W2:Y:S01]  /*36c0*/  S2UR UR4, SR_CTAID.X ;  /* 0x00000000000479c3 */ /* 0x000ea20000002500 */
[----:B0-----:R-:W-:Y:S01]  /*36d0*/  SHF.R.U32.HI R0, RZ, 0x5, R52 ;  /* 0x00000005ff007819 */ /* 0x001fe20000011634 */
[----:B--2---:R-:W-:Y:S01]  /*36e0*/  UIMAD UR4, UR4, 0x300, URZ ;  /* 0x00000300040478a4 */ /* 0x004fe2000f8e02ff */
[----:B-----5:R-:W-:-:S05]  /*36f0*/  LOP3.LUT R5, R52, 0x1f, RZ, 0xc0, !PT ;  /* 0x0000001f34057812 */ /* 0x020fca00078ec0ff */
        /* <DEDUP_REMOVED lines=41> */
[----:B------:R-:W-:Y:S01]  /*3990*/  LDS R24, [R4+0x2800] ;  /* 0x0028000004187984 */ /* 0x000fe20000000800 */
        /* <DEDUP_REMOVED lines=10> */
[----:B----4-:R-:W-:Y:S01]  /*3a40*/  FADD.FTZ R6, R6, R17 ;  /* 0x0000001106067221 */ /* 0x010fe20000010000 */
[----:B------:R-:W-:Y:S01]  /*3a50*/  LOP3.LUT R17, R52, UR4, RZ, 0xfc, !PT ;  /* 0x0000000434117c12 */ /* 0x000fe2000f8efcff */
[----:B------:R-:W-:Y:S01]  /*3a60*/  FADD.FTZ R7, R7, R20 ;  /* 0x0000001407077221 */ /* 0x000fe20000010000 */
[----:B------:R-:W-:Y:S01]  /*3a70*/  FADD.FTZ R8, R8, R19 ;  /* 0x0000001308087221 */ /* 0x000fe20000010000 */
[----:B------:R-:W-:Y:S01]  /*3a80*/  FADD.FTZ R15, R15, R22 ;  /* 0x000000160f0f7221 */ /* 0x000fe20000010000 */
[----:B------:R-:W-:Y:S01]  /*3a90*/  FADD.FTZ R21, R16, R21 ;  /* 0x0000001510157221 */ /* 0x000fe20000010000 */
[----:B--2---:R-:W-:Y:S01]  /*3aa0*/  IMAD.WIDE.U32 R2, R17, 0x4, R2 ;  /* 0x0000000411027825 */ /* 0x004fe200078e0002 */
[----:B------:R-:W-:Y:S04]  /*3ab0*/  STS.128 [R0], R100 ;  /* 0x0000006400007388 */ /* 0x000fe80000000c00 */
        /* <DEDUP_REMOVED lines=24> */
[----:B--2---:R-:W-:Y:S01]  /*3c40*/  FADD.FTZ R30, R9, R30 ;  /* 0x0000001e091e7221 */ /* 0x004fe20000010000 */
[----:B------:R-:W-:Y:S02]  /*3c50*/  FADD.FTZ R9, R5, R24 ;  /* 0x0000001805097221 */ /* 0x000fe40000010000 */
        /* <DEDUP_REMOVED lines=20> */
[----:B------:R1:W0:Y:S01]  /*3da0*/  LDS R38, [R4+0x2e00] ;  /* 0x002e000004267984 */ /* 0x0002220000000800 */
[----:B--2---:R-:W-:Y:S01]  /*3db0*/  FADD.FTZ R10, R10, R33 ;  /* 0x000000210a0a7221 */ /* 0x004fe20000010000 */
[----:B---3--:R-:W-:Y:S01]  /*3dc0*/  FADD.FTZ R0, R0, R35 ;  /* 0x0000002300007221 */ /* 0x008fe20000010000 */
[----:B-1----:R-:W1:Y:S01]  /*3dd0*/  LDC.64 R4, c[0x0][0x3e0] ;  /* 0x0000f800ff047b82 */ /* 0x002e620000000a00 */
        /* <DEDUP_REMOVED lines=8> */
[----:B------:R-:W-:Y:S01]  /*3e60*/  FADD.FTZ R11, R11, R36 ;  /* 0x000000240b0b7221 */ /* 0x000fe20000010000 */
[----:B-1----:R-:W-:Y:S02]  /*3e70*/  IMAD.WIDE.U32 R4, R17, 0x4, R4 ;  /* 0x0000000411047825 */ /* 0x002fe400078e0004 */
[----:B------:R-:W-:Y:S02]  /*3e80*/  STG.E desc[UR6][R2.64+0x400], R43 ;  /* 0x0004002b02007986 */ /* 0x000fe4000c101906 */
[----:B0-----:R-:W-:Y:S02]  /*3e90*/  FADD.FTZ R45, R12, R45 ;  /* 0x0000002d0c2d7221 */ /* 0x001fe40000010000 */
        /* <DEDUP_REMOVED lines=11> */
.L_x_2865:
        /* <DEDUP_REMOVED lines=8> */
.L_x_2868:
[----:B------:R-:W-:Y:S05]  /*3fd0*/  BSYNC B2 ;  /* 0x0000000000027941 */ /* 0x000fea0003800000 */
.L_x_2867:
        /* <DEDUP_REMOVED lines=8> */
.L_x_2869:
[----:B------:R-:W-:-:S05]  /*4060*/  FADD.FTZ R28, R28, R187 ;  /* 0x000000bb1c1c7221 */ /* 0x000fca0000010000 */
[----:B------:R-:W-:Y:S01]  /*4070*/  MOV R49, R28 ;  /* 0x0000001c00317202 */ /* 0x000fe20000000f00 */
[----:B------:R-:W-:Y:S01]  /*4080*/  HFMA2 R40, -RZ, RZ, 0, 1.1920928955078125e-07 ;  /* 0x00000002ff287431 */ /* 0x000fe200000001ff */
[----:B------:R-:W-:-:S07]  /*4090*/  MOV R37, R38 ;  /* 0x0000002600257202 */ /* 0x000fce0000000f00 */
[----:B------:R-:W-:Y:S05]  /*40a0*/  WARPSYNC.COLLECTIVE R36, `(.L_x_2870) ;  /* 0x0000000024087348 */ /* 0x000fea0003c00000 */
[----:B------:R0:W1:Y:S02]  /*40b0*/  SHFL.BFLY P1, R38, R49, R40, R51 ;  /* 0x0c00002831267389 */ /* 0x0000640000020033 */
[----:B01----:R-:W-:Y:S05]  /*40c0*/  ENDCOLLECTIVE ;  /* 0x000000000000791b */ /* 0x003fea0003800000 */
.L_x_2870:
[----:B------:R-:W-:-:S05]  /*40d0*/  FADD.FTZ R37, R37, R188 ;  /* 0x000000bc25257221 */ /* 0x000fca0000010000 */
[----:B------:R-:W-:Y:S02]  /*40e0*/  MOV R49, R37 ;  /* 0x0000002500317202 */ /* 0x000fe40000000f00 */
[----:B------:R-:W-:-:S07]  /*40f0*/  MOV R41, R38 ;  /* 0x0000002600297202 */ /* 0x000fce0000000f00 */
[----:B------:R-:W-:Y:S05]  /*4100*/  WARPSYNC.COLLECTIVE R36, `(.L_x_2871) ;  /* 0x0000000024087348 */ /* 0x000fea0003c00000 */
[----:B------:R0:W1:Y:S02]  /*4110*/  SHFL.BFLY P1, R38, R49, R40, R51 ;  /* 0x0c00002831267389 */ /* 0x0000640000020033 */
[----:B01----:R-:W-:Y:S05]  /*4120*/  ENDCOLLECTIVE ;  /* 0x000000000000791b */ /* 0x003fea0003800000 */
.L_x_2871:
[----:B------:R-:W-:-:S05]  /*4130*/  FADD.FTZ R41, R28, R41 ;  /* 0x000000291c297221 */ /* 0x000fca0000010000 */
[----:B------:R-:W-:Y:S01]  /*4140*/  MOV R49, R41 ;  /* 0x0000002900317202 */ /* 0x000fe20000000f00 */
[----:B------:R-:W-:Y:S01]  /*4150*/  HFMA2 R40, -RZ, RZ, 0, 2.384185791015625e-07 ;  /* 0x00000004ff287431 */ /* 0x000fe200000001ff */
[----:B------:R-:W-:-:S07]  /*4160*/  MOV R30, R38 ;  /* 0x00000026001e7202 */ /* 0x000fce0000000f00 */
[----:B------:R-:W-:Y:S05]  /*4170*/  WARPSYNC.COLLECTIVE R36, `(.L_x_2872) ;  /* 0x0000000024087348 */ /* 0x000fea0003c00000 */
[----:B------:R0:W1:Y:S02]  /*4180*/  SHFL.BFLY P1, R38, R49, R40, R51 ;  /* 0x0c00002831267389 */ /* 0x0000640000020033 */
[----:B01----:R-:W-:Y:S05]  /*4190*/  ENDCOLLECTIVE ;  /* 0x000000000000791b */ /* 0x003fea0003800000 */
.L_x_2872:
[----:B------:R-:W-:-:S05]  /*41a0*/  FADD.FTZ R30, R37, R30 ;  /* 0x0000001e251e7221 */ /* 0x000fca0000010000 */
[----:B------:R-:W-:Y:S02]  /*41b0*/  MOV R49, R30 ;  /* 0x0000001e00317202 */ /* 0x000fe40000000f00 */
[----:B------:R-:W-:-:S07]  /*41c0*/  MOV R32, R38 ;  /* 0x0000002600207202 */ /* 0x000fce0000000f00 */
[----:B------:R-:W-:Y:S05]  /*41d0*/  WARPSYNC.COLLECTIVE R36, `(.L_x_2873) ;  /* 0x0000000024087348 */ /* 0x000fea0003c00000 */
[----:B------:R0:W1:Y:S02]  /*41e0*/  SHFL.BFLY P1, R38, R49, R40, R51 ;  /* 0x0c00002831267389 */ /* 0x0000640000020033 */
[----:B01----:R-:W-:Y:S05]  /*41f0*/  ENDCOLLECTIVE ;  /* 0x000000000000791b */ /* 0x003fea0003800000 */
.L_x_2873:
[----:B------:R-:W-:-:S05]  /*4200*/  FADD.FTZ R32, R41, R32 ;  /* 0x0000002029207221 */ /* 0x000fca0000010000 */
[----:B------:R-:W-:Y:S01]  /*4210*/  MOV R49, R32 ;  /* 0x0000002000317202 */ /* 0x000fe20000000f00 */
[----:B------:R-:W-:Y:S01]  /*4220*/  HFMA2 R40, -RZ, RZ, 0, 4.76837158203125e-07 ;  /* 0x00000008ff287431 */ /* 0x000fe200000001ff */
[----:B------:R-:W-:-:S07]  /*4230*/  MOV R43, R38 ;  /* 0x00000026002b7202 */ /* 0x000fce0000000f00 */
[----:B------:R-:W-:Y:S05]  /*4240*/  WARPSYNC.COLLECTIVE R36, `(.L_x_2874) ;  /* 0x0000000024087348 */ /* 0x000fea0003c00000 */
[----:B------:R0:W1:Y:S02]  /*4250*/  SHFL.BFLY P1, R38, R49, R40, R51 ;  /* 0x0c00002831267389 */ /* 0x0000640000020033 */
[----:B01----:R-:W-:Y:S05]  /*4260*/  ENDCOLLECTIVE ;  /* 0x000000000000791b */ /* 0x003fea0003800000 */
.L_x_2874:
[----:B------:R-:W-:-:S05]  /*4270*/  FADD.FTZ R43, R30, R43 ;  /* 0x0000002b1e2b7221 */ /* 0x000fca0000010000 */
[----:B------:R-:W-:Y:S02]  /*4280*/  MOV R49, R43 ;  /* 0x0000002b00317202 */ /* 0x000fe40000000f00 */
[----:B------:R-:W-:-:S07]  /*4290*/  MOV R47, R38 ;  /* 0x00000026002f7202 */ /* 0x000fce0000000f00 */
[----:B------:R-:W-:Y:S05]  /*42a0*/  WARPSYNC.COLLECTIVE R36, `(.L_x_2875) ;  /* 0x0000000024087348 */ /* 0x000fea0003c00000 */
[----:B------:R0:W1:Y:S02]  /*42b0*/  SHFL.BFLY P1, R38, R49, R40, R51 ;  /* 0x0c00002831267389 */ /* 0x0000640000020033 */
[----:B01----:R-:W-:Y:S05]  /*42c0*/  ENDCOLLECTIVE ;  /* 0x000000000000791b */ /* 0x003fea0003800000 */
.L_x_2875:
[----:B------:R-:W-:-:S05]  /*42d0*/  FADD.FTZ R47, R32, R47 ;  /* 0x0000002f202f7221 */ /* 0x000fca0000010000 */
[----:B------:R-:W-:Y:S01]  /*42e0*/  MOV R49, R47 ;  /* 0x0000002f00317202 */ /* 0x000fe20000000f00 */
[----:B------:R-:W-:Y:S01]  /*42f0*/  HFMA2 R40, -RZ, RZ, 0, 9.5367431640625e-07 ;  /* 0x00000010ff287431 */ /* 0x000fe200000001ff */
[----:B------:R-:W-:-:S07]  /*4300*/  MOV R34, R38 ;  /* 0x0000002600227202 */ /* 0x000fce0000000f00 */
[----:B------:R-:W-:Y:S05]  /*4310*/  WARPSYNC.COLLECTIVE R36, `(.L_x_2876) ;  /* 0x0000000024087348 */ /* 0x000fea0003c00000 */
[----:B------:R0:W1:Y:S02]  /*4320*/  SHFL.BFLY P1, R38, R49, R40, R51 ;  /* 0x0c00002831267389 */ /* 0x0000640000020033 */
[----:B01----:R-:W-:Y:S05]  /*4330*/  ENDCOLLECTIVE ;  /* 0x000000000000791b */ /* 0x003fea0003800000 */
.L_x_2876:
[----:B------:R-:W-:-:S05]  /*4340*/  FADD.FTZ R34, R43, R34 ;  /* 0x000000222b227221 */ /* 0x000fca0000010000 */
[----:B------:R-:W-:Y:S02]  /*4350*/  MOV R49, R34 ;  /* 0x0000002200317202 */ /* 0x000fe40000000f00 */
[----:B------:R-:W-:-:S07]  /*4360*/  MOV R28, R38 ;  /* 0x00000026001c7202 */ /* 0x000fce0000000f00 */
[----:B------:R-:W-:Y:S05]  /*4370*/  WARPSYNC.COLLECTIVE R36, `(.L_x_2877) ;  /* 0x0000000024087348 */ /* 0x000fea0003c00000 */
[----:B------:R0:W1:Y:S02]  /*4380*/  SHFL.BFLY P1, R38, R49, R40, R51 ;  /* 0x0c00002831267389 */ /* 0x0000640000020033 */
[----:B01----:R-:W-:Y:S05]  /*4390*/  ENDCOLLECTIVE ;  /* 0x000000000000791b */ /* 0x003fea0003800000 */
.L_x_2877:
[----:B------:R-:W-:Y:S01]  /*43a0*/  MOV R37, R38 ;  /* 0x0000002600257202 */ /* 0x000fe20000000f00 */
[----:B------:R-:W-:Y:S06]  /*43b0*/  BRA `(.L_x_2878) ;  /* 0xffffffe8005c7947 */ /* 0x000fec000383ffff */
.L_x_2879:
        /* <DEDUP_REMOVED lines=12> */
.L_x_3230:


//--------------------- .text._ZN10layer_norm22ln_bwd_finalize_kernelINS_22Kernel_traits_finalizeILj768E6__halffS2_fjLj1024ELj4ENS_18Kernel_traits_baseILj768ES2_fS2_fjLj1024EEEEEEEvNS_9BwdParamsE --------------------------
	.section	.text._ZN10layer_norm22ln_bwd_finalize_kernelINS_22Kernel_traits_finalizeILj768E6__halffS2_fjLj1024ELj4ENS_18Kernel_traits_baseILj768ES2_fS2_fjLj1024EEEEEEEvNS_9BwdParamsE,"ax",@progbits
	.align	128
        .global         _ZN10layer_norm22ln_bwd_finalize_kernelINS_22Kernel_traits_finalizeILj768E6__halffS2_fjLj1024ELj4ENS_18Kernel_traits_baseILj768ES2_fS2_fjLj1024EEEEEEEvNS_9BwdParamsE
        .type           _ZN10layer_norm22ln_bwd_finalize_kernelINS_22Kernel_traits_finalizeILj768E6__halffS2_fjLj1024ELj4ENS_18Kernel_traits_baseILj768ES2_fS2_fjLj1024EEEEEEEvNS_9BwdParamsE,@function
        .size           _ZN10layer_norm22ln_bwd_finalize_kernelINS_22Kernel_traits_finalizeILj768E6__halffS2_fjLj1024ELj4ENS_18Kernel_traits_baseILj768ES2_fS2_fjLj1024EEEEEEEvNS_9BwdParamsE,(.L_x_3231 - _ZN10layer_norm22ln_bwd_finalize_kernelINS_22Kernel_traits_finalizeILj768E6__halffS2_fjLj1024ELj4ENS_18Kernel_traits_baseILj768ES2_fS2_fjLj1024EEEEEEEvNS_9BwdParamsE)
        .other          _ZN10layer_norm22ln_bwd_finalize_kernelINS_22Kernel_traits_finalizeILj768E6__halffS2_fjLj1024ELj4ENS_18Kernel_traits_baseILj768ES2_fS2_fjLj1024EEEEEEEvNS_9BwdParamsE,@"STO_CUDA_ENTRY STV_DEFAULT"
_ZN10layer_norm22ln_bwd_finalize_kernelINS_22Kernel_traits_finalizeILj768E6__halffS2_fjLj1024ELj4ENS_18Kernel_traits_baseILj768ES2_fS2_fjLj1024EEEEEEEvNS_9BwdParamsE:
.text._ZN10layer_norm22ln_bwd_finalize_kernelINS_22Kernel_traits_finalizeILj768E6__halffS2_fjLj1024ELj4ENS_18Kernel_traits_baseILj768ES2_fS2_fjLj1024EEEEEEEvNS_9BwdParamsE:
        /* <DEDUP_REMOVED lines=37> */
.L_x_2884:
        /* <DEDUP_REMOVED lines=118> */
.L_x_2883:
[----:B------:R-:W-:Y:S05]  /*09b0*/  BSYNC.RECONVERGENT B1 ;  /* 0x0000000000017941 */ /* 0x000fea0003800200 */
.L_x_2882:
        /* <DEDUP_REMOVED lines=65> */
.L_x_2886:
[----:B------:R-:W-:Y:S05]  /*0dd0*/  BSYNC.RECONVERGENT B1 ;  /* 0x0000000000017941 */ /* 0x000fea0003800200 */
.L_x_2885:
        /* <DEDUP_REMOVED lines=37> */
.L_x_2888:
[----:B------:R-:W-:Y:S05]  /*1030*/  BSYNC.RECONVERGENT B1 ;  /* 0x0000000000017941 */ /* 0x000fea0003800200 */
.L_x_2887:
[----:B------:R-:W-:Y:S05]  /*1040*/  @!P1 BRA `(.L_x_2881) ;  /* 0x00000000003c9947 */ /* 0x000fea0003800000 */
[----:B------:R-:W0:Y:S01]  /*1050*/  LDC.64 R6, c[0x0][0x3e0] ;  /* 0x0000f800ff067b82 */ /* 0x000e220000000a00 */
[----:B------:R-:W-:Y:S01]  /*1060*/  IMAD R2, R15, 0x300, R11 ;  /* 0x000003000f027824 */ /* 0x000fe200078e020b */
[----:B------:R-:W-:-:S04]  /*1070*/  IADD3 R24, PT, PT, -R24, RZ, RZ ;  /* 0x000000ff18187210 */ /* 0x000fc80007ffe1ff */
[----:B------:R-:W-:Y:S02]  /*1080*/  IADD3 R11, PT, PT, R13, R2, RZ ;  /* 0x000000020d0b7210 */ /* 0x000fe40007ffe0ff */
[----:B------:R-:W1:Y:S05]  /*1090*/  LDC.64 R8, c[0x0][0x3e8] ;  /* 0x0000fa00ff087b82 */ /* 0x000e6a0000000a00 */
.L_x_2889:
        /* <DEDUP_REMOVED lines=10> */
.L_x_2881:
[----:B------:R-:W-:Y:S05]  /*1140*/  BSYNC.RECONVERGENT B0 ;  /* 0x0000000000007941 */ /* 0x000fea0003800200 */
.L_x_2880:
        /* <DEDUP_REMOVED lines=55> */
.L_x_2890:
        /* <DEDUP_REMOVED lines=12> */
.L_x_3231:


//--------------------- .text._ZN10layer_norm13ln_bwd_kernelINS_13Kernel_traitsI6__halffS2_fjLj768ELj1ELj4ELj1ELj16ENS_18Kernel_traits_baseILj768ES2_fS2_fjLj128EEEEEEEvNS_9BwdParamsE --------------------------
	.section	.text._ZN10layer_norm13ln_bwd_kernelINS_13Kernel_traitsI6__halffS2_fjLj768ELj1ELj4ELj1ELj16ENS_18Kernel_traits_baseILj768ES2_fS2_fjLj128EEEEEEEvNS_9BwdParamsE,"ax",@progbits
	.align	128
        .global         _ZN10layer_norm13ln_bwd_kernelINS_13Kernel_traitsI6__halffS2_fjLj768ELj1ELj4ELj1ELj16ENS_18Kernel_traits_baseILj768ES2_fS2_fjLj128EEEEEEEvNS_9BwdParamsE
        .type           _ZN10layer_norm13ln_bwd_kernelINS_13Kernel_traitsI6__halffS2_fjLj768ELj1ELj4ELj1ELj16ENS_18Kernel_traits_baseILj768ES2_fS2_fjLj128EEEEEEEvNS_9BwdParamsE,@function
        .size           _ZN10layer_norm13ln_bwd_kernelINS_13Kernel_traitsI6__halffS2_fjLj768ELj1ELj4ELj1ELj16ENS_18Kernel_traits_baseILj768ES2_fS2_fjLj128EEEEEEEvNS_9BwdParamsE,(.L_x_3232 - _ZN10layer_norm13ln_bwd_kernelINS_13Kernel_traitsI6__halffS2_fjLj768ELj1ELj4ELj1ELj16ENS_18Kernel_traits_baseILj768ES2_fS2_fjLj128EEEEEEEvNS_9BwdParamsE)
        .other          _ZN10layer_norm13ln_bwd_kernelINS_13Kernel_traitsI6__halffS2_fjLj768ELj1ELj4ELj1ELj16ENS_18Kernel_traits_baseILj768ES2_fS2_fjLj128EEEEEEEvNS_9BwdParamsE,@"STO_CUDA_ENTRY STV_DEFAULT"
_ZN10layer_norm13ln_bwd_kernelINS_13Kernel_traitsI6__halffS2_fjLj768ELj1ELj4ELj1ELj16ENS_18Kernel_traits_baseILj768ES2_fS2_fjLj128EEEEEEEvNS_9BwdParamsE:
.text._ZN10layer_norm13ln_bwd_kernelINS_13Kernel_traitsI6__halffS2_fjLj768ELj1ELj4ELj1ELj16ENS_18Kernel_traits_baseILj768ES2_fS2_fjLj128EEEEEEEvNS_9BwdParamsE:
        /* <DEDUP_REMOVED lines=143> */
[----:B------:R-:W-:-:S07]  /*08f0*/  PRMT R117, R117, 0x5410, R2 ;  /* 0x0000541075757816 */ /* 0x000fce0000000002 */
.L_x_2899:
        /* <DEDUP_REMOVED lines=41> */
.L_x_2894:
        /* <DEDUP_REMOVED lines=28> */
.L_x_2895:
[----:B01---5:R-:W-:Y:S02]  /*0d50*/  MOV R120, R48 ;  /* 0x0000003000787202 */ /* 0x023fe40000000f00 */
        /* <DEDUP_REMOVED lines=23> */
[----:B------:R-:W-:Y:S01]  /*0ed0*/  HADD2.F32 R2, -RZ, R100.H0_H0 ;  /* 0x20000064ff027230 */ /* 0x000fe20000004100 */
[----:B------:R-:W-:Y:S01]  /*0ee0*/  SHF.R.U32.HI R3, RZ, 0x10, R45 ;  /* 0x00000010ff037819 */ /* 0x000fe2000001162d */
[--C-:B------:R-:W-:Y:S01]  /*0ef0*/  FADD.FTZ R121, R4, -R0.reuse ;  /* 0x8000000004797221 */ /* 0x100fe20000010000 */
[--C-:B------:R-:W-:Y:S01]  /*0f00*/  FADD.FTZ R161, R18, -R0.reuse ;  /* 0x8000000012a17221 */ /* 0x100fe20000010000 */
[--C-:B------:R-:W-:Y:S01]  /*0f10*/  FADD.FTZ R177, R22, -R0.reuse ;  /* 0x8000000016b17221 */ /* 0x100fe20000010000 */
[--C-:B------:R-:W-:Y:S01]  /*0f20*/  FADD.FTZ R183, R24, -R0.reuse ;  /* 0x8000000018b77221 */ /* 0x100fe20000010000 */
[----:B------:R-:W-:Y:S01]  /*0f30*/  FADD.FTZ R189, R26, -R0 ;  /* 0x800000001abd7221 */ /* 0x000fe20000010000 */
[----:B------:R-:W-:Y:S01]  /*0f40*/  SHF.R.U64 R138, R40, 0x10, R41 ;  /* 0x00000010288a7819 */ /* 0x000fe20000001229 */
[----:B------:R-:W-:-:S02]  /*0f50*/  HADD2.F32 R18, -RZ, R132.H1_H1 ;  /* 0x30000084ff127230 */ /* 0x000fc40000004100 */
[--C-:B------:R-:W-:Y:S01]  /*0f60*/  FADD.FTZ R5, R5, -R0.reuse ;  /* 0x8000000005057221 */ /* 0x100fe20000010000 */
[----:B------:R-:W-:Y:S02]  /*0f70*/  HADD2.F32 R22, -RZ, R132.H0_H0 ;  /* 0x20000084ff167230 */ /* 0x000fe40000004100 */
[--C-:B------:R-:W-:Y:S01]  /*0f80*/  FADD.FTZ R125, R6, -R0.reuse ;  /* 0x80000000067d7221 */ /* 0x100fe20000010000 */
[--C-:B------:R-:W-:Y:S02]  /*0f90*/  HADD2.F32 R24, -RZ, R131.reuse.H1_H1 ;  /* 0x30000083ff187230 */ /* 0x100fe40000004100 */
        /* <DEDUP_REMOVED lines=22> */
[----:B------:R-:W-:Y:S01]  /*1100*/  FMUL.FTZ R0, R118, R121 ;  /* 0x0000007976007220 */ /* 0x000fe20000410000 */
[----:B------:R-:W-:Y:S01]  /*1110*/  SHF.R.U32.HI R148, RZ, 0x10, R49 ;  /* 0x00000010ff947819 */ /* 0x000fe20000011631 */
[----:B------:R-:W-:-:S02]  /*1120*/  HADD2.F32 R16, -RZ, R133.H0_H0 ;  /* 0x20000085ff107230 */ /* 0x000fc40000004100 */
[C---:B------:R-:W-:Y:S01]  /*1130*/  FMUL.FTZ R14, R118.reuse, R143 ;  /* 0x0000008f760e7220 */ /* 0x040fe20000410000 */
[----:B------:R-:W-:Y:S02]  /*1140*/  HADD2.F32 R123, -RZ, R100.H1_H1 ;  /* 0x30000064ff7b7230 */ /* 0x000fe40000004100 */
[----:B------:R-:W-:Y:S01]  /*1150*/  FMUL.FTZ R10, R118, R11 ;  /* 0x0000000b760a7220 */ /* 0x000fe20000410000 */
[----:B------:R-:W-:Y:S01]  /*1160*/  FMUL.FTZ R143, R40, R131 ;  /* 0x00000083288f7220 */ /* 0x000fe20000410000 */
[----:B------:R-:W-:Y:S01]  /*1170*/  FADD.FTZ R2, RZ, R3 ;  /* 0x00000003ff027221 */ /* 0x000fe20000010000 */
[C---:B------:R-:W-:Y:S01]  /*1180*/  FMUL.FTZ R4, R118.reuse, R5 ;  /* 0x0000000576047220 */ /* 0x040fe20000410000 */
[----:B------:R-:W-:Y:S01]  /*1190*/  FMUL.FTZ R11, R118, R139 ;  /* 0x0000008b760b7220 */ /* 0x000fe20000410000 */
[----:B------:R-:W-:Y:S01]  /*11a0*/  FFMA.FTZ R121, R0, R3, RZ ;  /* 0x0000000300797223 */ /* 0x000fe200000100ff */
[----:B------:R-:W-:Y:S02]  /*11b0*/  HADD2.F32 R127, -RZ, R102.H0_H0 ;  /* 0x20000066ff7f7230 */ /* 0x000fe40000004100 */
[----:B------:R-:W-:Y:S01]  /*11c0*/  FMUL.FTZ R8, R118, R9 ;  /* 0x0000000976087220 */ /* 0x000fe20000410000 */
[----:B------:R-:W-:-:S02]  /*11d0*/  HADD2.F32 R139, -RZ, R142.H0_H0 ;  /* 0x2000008eff8b7230 */ /* 0x000fc40000004100 */
[----:B------:R-:W-:Y:S01]  /*11e0*/  FMUL.FTZ R142, R123, R16 ;  /* 0x000000107b8e7220 */ /* 0x000fe20000410000 */
[----:B------:R-:W-:Y:S02]  /*11f0*/  HADD2.F32 R120, -RZ, R101.H1_H1 ;  /* 0x30000065ff787230 */ /* 0x000fe40000004100 */
[----:B------:R-:W-:Y:S01]  /*1200*/  FADD.FTZ R123, R2, R143 ;  /* 0x0000008f027b7221 */ /* 0x000fe20000010000 */
[----:B------:R-:W-:Y:S02]  /*1210*/  HADD2.F32 R133, -RZ, R148.H0_H0 ;  /* 0x20000094ff857230 */ /* 0x000fe40000004100 */
[C---:B------:R-:W-:Y:S01]  /*1220*/  FMUL.FTZ R5, R118.reuse, R125 ;  /* 0x0000007d76057220 */ /* 0x040fe20000410000 */
[----:B------:R-:W-:Y:S01]  /*1230*/  FMUL.FTZ R9, R118, R137 ;  /* 0x0000008976097220 */ /* 0x000fe20000410000 */
[----:B------:R-:W-:Y:S01]  /*1240*/  FFMA.FTZ R2, R4, R143, R121 ;  /* 0x0000008f04027223 */ /* 0x000fe20000010079 */
[----:B------:R-:W-:Y:S02]  /*1250*/  HADD2.F32 R137, -RZ, R144.H0_H0 ;  /* 0x20000090ff897230 */ /* 0x000fe40000004100 */
[----:B------:R-:W-:Y:S01]  /*1260*/  FMUL.FTZ R144, R127, R18 ;  /* 0x000000127f907220 */ /* 0x000fe20000410000 */
[----:B------:R-:W-:Y:S01]  /*1270*/  FMUL.FTZ R127, R120, R133 ;  /* 0x00000085787f7220 */ /* 0x000fe20000410000 */
[----:B------:R-:W-:Y:S01]  /*1280*/  FADD.FTZ R40, R123, R142 ;  /* 0x0000008e7b287221 */ /* 0x000fe20000010000 */
[C---:B------:R-:W-:Y:S01]  /*1290*/  FMUL.FTZ R6, R118.reuse, R7 ;  /* 0x0000000776067220 */ /* 0x040fe20000410000 */
[----:B------:R-:W-:Y:S01]  /*12a0*/  FFMA.FTZ R121, R5, R142, R2 ;  /* 0x0000008e05797223 */ /* 0x000fe20000010002 */
[----:B------:R-:W-:Y:S01]  /*12b0*/  FMUL.FTZ R7, R118, R135 ;  /* 0x0000008776077220 */ /* 0x000fe20000410000 */
[----:B------:R-:W-:-:S02]  /*12c0*/  HADD2.F32 R122, -RZ, R103.H0_H0 ;  /* 0x20000067ff7a7230 */ /* 0x000fc40000004100 */
[----:B------:R-:W-:Y:S01]  /*12d0*/  FADD.FTZ R125, R40, R127 ;  /* 0x0000007f287d7221 */ /* 0x000fe20000010000 */
[----:B------:R-:W-:Y:S01]  /*12e0*/  HADD2.F32 R135, -RZ, R146.H0_H0 ;  /* 0x20000092ff877230 */ /* 0x000fe20000004100 */
[----:B------:R-:W-:Y:S01]  /*12f0*/  SHF.R.U32.HI R126, RZ, 0x10, R47 ;  /* 0x00000010ff7e7819 */ /* 0x000fe2000001162f */
        /* <DEDUP_REMOVED lines=10> */
[----:B------:R-:W-:Y:S02]  /*13a0*/  HADD2.F32 R154, -RZ, R103.H1_H1 ;  /* 0x30000067ff9a7230 */ /* 0x000fe40000004100 */
[----:B------:R-:W-:Y:S01]  /*13b0*/  FMUL.FTZ R146, R145, R22 ;  /* 0x0000001691927220 */ /* 0x000fe20000410000 */
[----:B------:R-:W-:Y:S01]  /*13c0*/  FADD.FTZ R147, R40, R123 ;  /* 0x0000007b28937221 */ /* 0x000fe20000010000 */
[----:B------:R-:W-:Y:S01]  /*13d0*/  FFMA.FTZ R2, R8, R123, R121 ;  /* 0x0000007b08027223 */ /* 0x000fe20000010079 */
[----:B------:R-:W-:Y:S01]  /*13e0*/  SHF.R.U64 R124, R44, 0x10, R45 ;  /* 0x000000102c7c7819 */ /* 0x000fe2000000122d */
[----:B------:R-:W-:Y:S01]  /*13f0*/  FMUL.FTZ R145, R154, R137 ;  /* 0x000000899a917220 */ /* 0x000fe20000410000 */
[----:B------:R-:W-:Y:S01]  /*1400*/  FADD.FTZ R40, R147, R146 ;  /* 0x0000009293287221 */ /* 0x000fe20000010000 */
[----:B------:R-:W-:Y:S01]  /*1410*/  FFMA.FTZ R121, R9, R146, R2 ;  /* 0x0000009209797223 */ /* 0x000fe20000010002 */
[----:B------:R-:W-:-:S02]  /*1420*/  HADD2.F32 R156, -RZ, R105.H0_H0 ;  /* 0x20000069ff9c7230 */ /* 0x000fc40000004100 */
[----:B------:R-:W-:Y:S01]  /*1430*/  FMUL.FTZ R17, R118, R155 ;  /* 0x0000009b76117220 */ /* 0x000fe20000410000 */
[----:B------:R-:W-:Y:S01]  /*1440*/  FADD.FTZ R155, R40, R145 ;  /* 0x00000091289b7221 */ /* 0x000fe20000010000 */
[--C-:B------:R-:W-:Y:S02]  /*1450*/  HADD2.F32 R46, -RZ, R130.reuse.H1_H1 ;  /* 0x30000082ff2e7230 */ /* 0x100fe40000004100 */
[----:B------:R-:W-:Y:S01]  /*1460*/  FFMA.FTZ R2, R10, R145, R121 ;  /* 0x000000910a027223 */ /* 0x000fe20000010079 */
[----:B------:R-:W-:Y:S02]  /*1470*/  HADD2.F32 R47, -RZ, R130.H0_H0 ;  /* 0x20000082ff2f7230 */ /* 0x000fe40000004100 */
[----:B------:R-:W-:Y:S01]  /*1480*/  FMUL.FTZ R121, R156, R139 ;  /* 0x0000008b9c797220 */ /* 0x000fe20000410000 */
[----:B------:R-:W-:Y:S02]  /*1490*/  HADD2.F32 R157, -RZ, R107.H0_H0 ;  /* 0x2000006bff9d7230 */ /* 0x000fe40000004100 */
[----:B------:R-:W-:Y:S01]  /*14a0*/  FADD.FTZ R120, R155, R126 ;  /* 0x0000007e9b787221 */ /* 0x000fe20000010000 */
[----:B------:R-:W-:Y:S01]  /*14b0*/  HADD2.F32 R130, -RZ, R124.H0_H0 ;  /* 0x2000007cff827230 */ /* 0x000fe20000004100 */
[----:B------:R-:W-:Y:S01]  /*14c0*/  SHF.R.U32.HI R140, RZ, 0x10, R41 ;  /* 0x00000010ff8c7819 */ /* 0x000fe20000011629 */
[----:B------:R-:W-:-:S02]  /*14d0*/  HADD2.F32 R149, -RZ, R104.H1_H1 ;  /* 0x30000068ff957230 */ /* 0x000fc40000004100 */
[----:B------:R-:W-:Y:S01]  /*14e0*/  FFMA.FTZ R155, R11, R126, R2 ;  /* 0x0000007e0b9b7223 */ /* 0x000fe20000010002 */
[----:B------:R-:W-:Y:S02]  /*14f0*/  HADD2.F32 R151, -RZ, R106.H0_H0 ;  /* 0x2000006aff977230 */ /* 0x000fe40000004100 */
[----:B------:R-:W-:Y:S01]  /*1500*/  FMUL.FTZ R2, R157, R130 ;  /* 0x000000829d027220 */ /* 0x000fe20000410000 */
[----:B------:R-:W-:Y:S02]  /*1510*/  HADD2.F32 R158, -RZ, R105.H1_H1 ;  /* 0x30000069ff9e7230 */ /* 0x000fe40000004100 */
        /* <DEDUP_REMOVED lines=18> */
[----:B------:R-:W-:Y:S02]  /*1640*/  HADD2.F32 R163, -RZ, R107.H1_H1 ;  /* 0x3000006bffa37230 */ /* 0x000fe40000004100 */
[----:B------:R-:W-:Y:S01]  /*1650*/  FMUL.FTZ R147, R160, R49 ;  /* 0x00000031a0937220 */ /* 0x000fe20000410000 */
[----:B------:R-:W-:Y:S01]  /*1660*/  FMUL.FTZ R125, R150, R47 ;  /* 0x0000002f967d7220 */ /* 0x000fe20000410000 */
[----:B------:R-:W-:Y:S01]  /*1670*/  FADD.FTZ R160, R153, R2 ;  /* 0x0000000299a07221 */ /* 0x000fe20000010000 */
[----:B------:R-:W-:Y:S01]  /*1680*/  FMUL.FTZ R20, R118, R161 ;  /* 0x000000a176147220 */ /* 0x000fe20000410000 */
[----:B------:R-:W-:Y:S01]  /*1690*/  FFMA.FTZ R153, R19, R2, R158 ;  /* 0x0000000213997223 */ /* 0x000fe2000001009e */
[----:B------:R-:W-:Y:S01]  /*16a0*/  SHF.R.U64 R134, R42, 0x10, R43 ;  /* 0x000000102a867819 */ /* 0x000fe2000000122b */
[----:B------:R-:W-:-:S02]  /*16b0*/  HADD2.F32 R48, -RZ, R128.H1_H1 ;  /* 0x30000080ff307230 */ /* 0x000fc40000004100 */
        /* <DEDUP_REMOVED lines=11> */
[----:B------:R-:W-:Y:S01]  /*1770*/  SHF.R.U32.HI R136, RZ, 0x10, R43 ;  /* 0x00000010ff887819 */ /* 0x000fe2000001162b */
[----:B------:R-:W-:-:S02]  /*1780*/  HADD2.F32 R128, -RZ, R128.H0_H0 ;  /* 0x20000080ff807230 */ /* 0x000fc40000004100 */
[----:B------:R-:W-:Y:S01]  /*1790*/  FMUL.FTZ R120, R171, R134 ;  /* 0x00000086ab787220 */ /* 0x000fe20000410000 */
[----:B------:R-:W-:Y:S02]  /*17a0*/  HADD2.F32 R175, -RZ, R108.H1_H1 ;  /* 0x3000006cffaf7230 */ /* 0x000fe40000004100 */
[----:B------:R-:W-:Y:S01]  /*17b0*/  FADD.FTZ R155, R155, R150 ;  /* 0x000000969b9b7221 */ /* 0x000fe20000010000 */
[C---:B------:R-:W-:Y:S01]  /*17c0*/  FMUL.FTZ R25, R118.reuse, R173 ;  /* 0x000000ad76197220 */ /* 0x040fe20000410000 */
[----:B------:R-:W-:Y:S01]  /*17d0*/  FFMA.FTZ R158, R23, R150, R158 ;  /* 0x00000096179e7223 */ /* 0x000fe2000001009e */
[----:B------:R-:W-:Y:S02]  /*17e0*/  HADD2.F32 R179, -RZ, R109.H1_H1 ;  /* 0x3000006dffb37230 */ /* 0x000fe40000004100 */
[----:B------:R-:W-:Y:S01]  /*17f0*/  FMUL.FTZ R152, R175, R128 ;  /* 0x00000080af987220 */ /* 0x000fe20000410000 */
[----:B------:R-:W-:Y:S02]  /*1800*/  HADD2.F32 R136, -RZ, R136.H0_H0 ;  /* 0x20000088ff887230 */ /* 0x000fe40000004100 */
[----:B------:R-:W-:Y:S01]  /*1810*/  FADD.FTZ R155, R155, R120 ;  /* 0x000000789b9b7221 */ /* 0x000fe20000010000 */
[C---:B------:R-:W-:Y:S01]  /*1820*/  FMUL.FTZ R27, R118.reuse, R177 ;  /* 0x000000b1761b7220 */ /* 0x040fe20000410000 */
[----:B------:R-:W-:Y:S01]  /*1830*/  FFMA.FTZ R158, R25, R120, R158 ;  /* 0x00000078199e7223 */ /* 0x000fe2000001009e */
[----:B------:R-:W-:Y:S01]  /*1840*/  FMUL.FTZ R41, R118, R181 ;  /* 0x000000b576297220 */ /* 0x000fe20000410000 */
[----:B------:R-:W-:Y:S01]  /*1850*/  FMUL.FTZ R122, R179, R136 ;  /* 0x00000088b37a7220 */ /* 0x000fe20000410000 */
[----:B------:R-:W-:Y:S01]  /*1860*/  FADD.FTZ R155, R155, R152 ;  /* 0x000000989b9b7221 */ /* 0x000fe20000010000 */
[----:B------:R-:W-:Y:S01]  /*1870*/  FFMA.FTZ R158, R27, R152, R158 ;  /* 0x000000981b9e7223 */ /* 0x000fe2000001009e */
[----:B------:R-:W-:-:S02]  /*1880*/  HADD2.F32 R185, -RZ, R111.H0_H0 ;  /* 0x2000006fffb97230 */ /* 0x000fc40000004100 */
[C---:B------:R-:W-:Y:S01]  /*1890*/  FMUL.FTZ R42, R118.reuse, R183 ;  /* 0x000000b7762a7220 */ /* 0x040fe20000410000 */
        /* <DEDUP_REMOVED lines=43> */
.L_x_2896:
        /* <DEDUP_REMOVED lines=9> */
[----:B------:R-:W-:Y:S01]  /*1be0*/  HADD2.F32 R44, -RZ, R112.H1_H1 ;  /* 0x30000070ff2c7230 */ /* 0x000fe20000004100 */
[----:B------:R-:W-:Y:S01]  /*1bf0*/  SHF.R.U32.HI R146, RZ, 0x10, R45 ;  /* 0x00000010ff927819 */ /* 0x000fe2000001162d */
[----:B------:R-:W-:-:S02]  /*1c00*/  HADD2.F32 R45, -RZ, R39.H0_H0 ;  /* 0x20000027ff2d7230 */ /* 0x000fc40000004100 */
[----:B------:R-:W-:Y:S01]  /*1c10*/  FADD.FTZ R43, -R43, R4 ;  /* 0x000000042b2b7221 */ /* 0x000fe20000010100 */
[----:B------:R-:W-:Y:S01]  /*1c20*/  FADD.FTZ R4, -R42, R5 ;  /* 0x000000052a047221 */ /* 0x000fe20000010100 */
[----:B------:R-:W-:Y:S02]  /*1c30*/  HADD2.F32 R5, -RZ, R36.H0_H0 ;  /* 0x20000024ff057230 */ /* 0x000fe40000004100 */
[----:B------:R-:W-:Y:S01]  /*1c40*/  FADD.FTZ R7, -R44, R7 ;  /* 0x000000072c077221 */ /* 0x000fe20000010100 */
[----:B------:R-:W-:Y:S01]  /*1c50*/  FADD.FTZ R6, -R45, R6 ;  /* 0x000000062d067221 */ /* 0x000fe20000010100 */
[----:B------:R-:W-:Y:S01]  /*1c60*/  HADD2.F32 R45, -RZ, R37.H0_H0 ;  /* 0x20000025ff2d7230 */ /* 0x000fe20000004100 */
[----:B------:R-:W-:Y:S01]  /*1c70*/  SHF.R.U64 R140, R40, 0x10, R41 ;  /* 0x00000010288c7819 */ /* 0x000fe20000001229 */
[----:B------:R-:W-:Y:S02]  /*1c80*/  HADD2.F32 R44, -RZ, R113.H0_H0 ;  /* 0x20000071ff2c7230 */ /* 0x000fe40000004100 */
[----:B------:R-:W-:Y:S01]  /*1c90*/  FADD.FTZ R8, -R5, R8 ;  /* 0x0000000805087221 */ /* 0x000fe20000010100 */
[----:B------:R-:W-:-:S02]  /*1ca0*/  HADD2.F32 R5, -RZ, R34.H0_H0 ;  /* 0x20000022ff057230 */ /* 0x000fc40000004100 */
[----:B------:R-:W-:Y:S01]  /*1cb0*/  FADD.FTZ R10, -R45, R10 ;  /* 0x0000000a2d0a7221 */ /* 0x000fe20000010100 */
[----:B------:R-:W-:Y:S02]  /*1cc0*/  HADD2.F32 R45, -RZ, R35.H0_H0 ;  /* 0x20000023ff2d7230 */ /* 0x000fe40000004100 */
[----:B------:R-:W-:Y:S01]  /*1cd0*/  FADD.FTZ R9, -R44, R9 ;  /* 0x000000092c097221 */ /* 0x000fe20000010100 */
[--C-:B------:R-:W-:Y:S02]  /*1ce0*/  HADD2.F32 R40, -RZ, R107.reuse.H1_H1 ;  /* 0x3000006bff287230 */ /* 0x100fe40000004100 */
[----:B------:R-:W-:Y:S01]  /*1cf0*/  FADD.FTZ R12, -R5, R12 ;  /* 0x0000000c050c7221 */ /* 0x000fe20000010100 */
[----:B------:R-:W-:Y:S02]  /*1d00*/  HADD2.F32 R124, -RZ, R106.H0_H0 ;  /* 0x2000006aff7c7230 */ /* 0x000fe40000004100 */
[----:B------:R-:W-:Y:S01]  /*1d10*/  FADD.FTZ R45, -R45, R14 ;  /* 0x0000000e2d2d7221 */ /* 0x000fe20000010100 */
[----:B------:R-:W-:Y:S01]  /*1d20*/  HADD2.F32 R2, -RZ, R107.H0_H0 ;  /* 0x2000006bff027230 */ /* 0x000fe20000004100 */
[----:B------:R-:W-:Y:S01]  /*1d30*/  MUFU.RCP R158, R120 ;  /* 0x00000078009e7308 */ /* 0x000fe20000001000 */
[----:B------:R-:W-:Y:S01]  /*1d40*/  HADD2.F32 R44, -RZ, R114.H0_H0 ;  /* 0x20000072ff2c7230 */ /* 0x000fe20000004100 */
[----:B------:R-:W-:Y:S01]  /*1d50*/  SHF.R.U64 R134, R48, 0x10, R49 ;  /* 0x0000001030867819 */ /* 0x000fe20000001231 */
[--C-:B------:R-:W-:Y:S01]  /*1d60*/  HADD2.F32 R154, -RZ, R110.reuse.H0_H0 ;  /* 0x2000006eff9a7230 */ /* 0x100fe20000004100 */
[----:B------:R-:W-:Y:S01]  /*1d70*/  SHF.R.U64 R139, R46, 0x10, R47 ;  /* 0x000000102e8b7819 */ /* 0x000fe2000000122f */
[----:B------:R-:W-:Y:S01]  /*1d80*/  HADD2.F32 R156, -RZ, R110.H1_H1 ;  /* 0x3000006eff9c7230 */ /* 0x000fe20000004100 */
[----:B------:R-:W-:Y:S01]  /*1d90*/  SHF.R.U32.HI R137, RZ, 0x10, R49 ;  /* 0x00000010ff897819 */ /* 0x000fe20000011631 */
[----:B------:R-:W-:Y:S01]  /*1da0*/  HADD2.F32 R5, -RZ, R32.H0_H0 ;  /* 0x20000020ff057230 */ /* 0x000fe20000004100 */
[----:B------:R-:W0:Y:S01]  /*1db0*/  MUFU.RCP R42, R40 ;  /* 0x00000028002a7308 */ /* 0x000e220000001000 */
[----:B------:R-:W-:Y:S01]  /*1dc0*/  HADD2.F32 R14, -RZ, R115.H0_H0 ;  /* 0x20000073ff0e7230 */ /* 0x000fe20000004100 */
[----:B------:R-:W-:Y:S01]  /*1dd0*/  SHF.R.U32.HI R144, RZ, 0x10, R47 ;  /* 0x00000010ff907819 */ /* 0x000fe2000001162f */
[----:B------:R-:W-:-:S02]  /*1de0*/  HADD2.F32 R138, -RZ, R100.H0_H0 ;  /* 0x20000064ff8a7230 */ /* 0x000fc40000004100 */
[----:B------:R-:W-:Y:S01]  /*1df0*/  FADD.FTZ R13, -R44, R13 ;  /* 0x0000000d2c0d7221 */ /* 0x000fe20000010100 */
[----:B------:R-:W-:Y:S02]  /*1e00*/  HADD2.F32 R150, -RZ, R106.H1_H1 ;  /* 0x3000006aff967230 */ /* 0x000fe40000004100 */
[----:B------:R-:W-:Y:S01]  /*1e10*/  FADD.FTZ R47, -R5, R16 ;  /* 0x00000010052f7221 */ /* 0x000fe20000010100 */
[--C-:B------:R-:W-:Y:S01]  /*1e20*/  HADD2.F32 R151, -RZ, R108.reuse.H0_H0 ;  /* 0x2000006cff977230 */ /* 0x100fe20000004100 */
[----:B------:R-:W1:Y:S01]  /*1e30*/  MUFU.RCP R175, R153 ;  /* 0x0000009900af7308 */ /* 0x000e620000001000 */
[----:B------:R-:W-:Y:S02]  /*1e40*/  HADD2.F32 R48, -RZ, R113.H1_H1 ;  /* 0x30000071ff307230 */ /* 0x000fe40000004100 */
[----:B------:R-:W-:Y:S01]  /*1e50*/  FADD.FTZ R49, -R14, R17 ;  /* 0x000000110e317221 */ /* 0x000fe20000010100 */
[----:B------:R-:W-:Y:S01]  /*1e60*/  HADD2.F32 R159, -RZ, R108.H1_H1 ;  /* 0x3000006cff9f7230 */ /* 0x000fe20000004100 */
[----:B------:R-:W-:Y:S01]  /*1e70*/  SHF.R.U32.HI R143, RZ, 0x10, R41 ;  /* 0x00000010ff8f7819 */ /* 0x000fe20000011629 */
[----:B------:R-:W-:-:S02]  /*1e80*/  HADD2.F32 R44, -RZ, R115.H1_H1 ;  /* 0x30000073ff2c7230 */ /* 0x000fc40000004100 */
[----:B------:R-:W-:Y:S01]  /*1e90*/  FADD.FTZ R11, -R48, R11 ;  /* 0x0000000b300b7221 */ /* 0x000fe20000010100 */
[----:B------:R-:W-:Y:S01]  /*1ea0*/  HADD2.F32 R142, -RZ, R101.H0_H0 ;  /* 0x20000065ff8e7230 */ /* 0x000fe20000004100 */
[----:B------:R-:W2:Y:S01]  /*1eb0*/  MUFU.RCP R152, R124 ;  /* 0x0000007c00987308 */ /* 0x000ea20000001000 */
[----:B------:R-:W-:Y:S02]  /*1ec0*/  HADD2.F32 R5, -RZ, R30.H0_H0 ;  /* 0x2000001eff057230 */ /* 0x000fe40000004100 */
[----:B------:R-:W-:Y:S01]  /*1ed0*/  FADD.FTZ R171, -R44, R19 ;  /* 0x000000132cab7221 */ /* 0x000fe20000010100 */
[----:B------:R-:W-:Y:S02]  /*1ee0*/  HADD2.F32 R14, -RZ, R116.H0_H0 ;  /* 0x20000074ff0e7230 */ /* 0x000fe40000004100 */
[----:B------:R-:W-:Y:S02]  /*1ef0*/  HADD2.F32 R17, -RZ, R31.H0_H0 ;  /* 0x2000001fff117230 */ /* 0x000fe40000004100 */
[----:B------:R-:W-:Y:S01]  /*1f00*/  FADD.FTZ R16, -R5, R20 ;  /* 0x0000001405107221 */ /* 0x000fe20000010100 */
[----:B------:R-:W-:Y:S01]  /*1f10*/  HADD2.F32 R48, -RZ, R114.H1_H1 ;  /* 0x30000072ff307230 */ /* 0x000fe20000004100 */
[----:B------:R-:W3:Y:S01]  /*1f20*/  MUFU.RCP R46, R2 ;  /* 0x00000002002e7308 */ /* 0x000ee20000001000 */
[----:B------:R-:W-:-:S02]  /*1f30*/  HADD2.F32 R149, -RZ, R100.H1_H1 ;  /* 0x30000064ff957230 */ /* 0x000fc40000004100 */
[----:B------:R-:W-:Y:S01]  /*1f40*/  FADD.FTZ R44, -R14, R21 ;  /* 0x000000150e2c7221 */ /* 0x000fe20000010100 */
[----:B------:R-:W-:Y:S01]  /*1f50*/  FADD.FTZ R22, -R17, R22 ;  /* 0x0000001611167221 */ /* 0x000fe20000010100 */
[----:B------:R-:W-:Y:S02]  /*1f60*/  HADD2.F32 R5, -RZ, R28.H0_H0 ;  /* 0x2000001cff057230 */ /* 0x000fe40000004100 */
[----:B------:R-:W-:Y:S01]  /*1f70*/  FADD.FTZ R15, -R48, R15 ;  /* 0x0000000f300f7221 */ /* 0x000fe20000010100 */
[----:B------:R-:W-:Y:S02]  /*1f80*/  HADD2.F32 R14, -RZ, R117.H0_H0 ;  /* 0x20000075ff0e7230 */ /* 0x000fe40000004100 */
[----:B0-----:R-:W-:Y:S01]  /*1f90*/  FMUL.FTZ R21, R171, R42 ;  /* 0x0000002aab157220 */ /* 0x001fe20000410000 */
[----:B------:R-:W0:Y:S01]  /*1fa0*/  MUFU.RCP R181, R154 ;  /* 0x0000009a00b57308 */ /* 0x000e220000001000 */
[----:B------:R-:W-:Y:S02]  /*1fb0*/  HADD2.F32 R17, -RZ, R29.H0_H0 ;  /* 0x2000001dff117230 */ /* 0x000fe40000004100 */
[----:B------:R-:W-:Y:S01]  /*1fc0*/  FADD.FTZ R24, -R5, R24 ;  /* 0x0000001805187221 */ /* 0x000fe20000010100 */
[----:B------:R-:W-:-:S02]  /*1fd0*/  HADD2.F32 R127, -RZ, R101.H1_H1 ;  /* 0x30000065ff7f7230 */ /* 0x000fc40000004100 */
[----:B------:R-:W-:Y:S01]  /*1fe0*/  FADD.FTZ R170, -R14, R25 ;  /* 0x000000190eaa7221 */ /* 0x000fe20000010100 */
[----:B------:R-:W-:Y:S02]  /*1ff0*/  HADD2.F32 R157, -RZ, R33.H0_H0 ;  /* 0x20000021ff9d7230 */ /* 0x000fe40000004100 */
[----:B------:R-:W-:Y:S01]  /*2000*/  FADD.FTZ R26, -R17, R26 ;  /* 0x0000001a111a7221 */ /* 0x000fe20000010100 */
[----:B------:R-:W-:Y:S01]  /*2010*/  HADD2.F32 R147, -RZ, R102.H0_H0 ;  /* 0x20000066ff937230 */ /* 0x000fe20000004100 */
[----:B------:R-:W4:Y:S01]  /*2020*/  MUFU.RCP R185, R156 ;  /* 0x0000009c00b97308 */ /* 0x000f220000001000 */
[----:B------:R-:W-:Y:S01]  /*2030*/  FMUL.FTZ R14, R15, R158 ;  /* 0x0000009e0f0e7220 */ /* 0x000fe20000410000 */
[----:B------:R-:W-:Y:S02]  /*2040*/  HADD2.F32 R48, -RZ, R116.H1_H1 ;  /* 0x30000074ff307230 */ /* 0x000fe40000004100 */
[----:B-1----:R-:W-:Y:S01]  /*2050*/  FMUL.FTZ R25, R44, R175 ;  /* 0x000000af2c197220 */ /* 0x002fe20000410000 */
[----:B------:R-:W-:-:S02]  /*2060*/  HADD2.F32 R20, -RZ, R117.H1_H1 ;  /* 0x30000075ff147230 */ /* 0x000fc40000004100 */
[----:B------:R-:W-:Y:S01]  /*2070*/  FADD.FTZ R18, -R157, R18 ;  /* 0x000000129d127221 */ /* 0x000fe20000010100 */
[----:B------:R-:W-:Y:S02]  /*2080*/  HADD2.F32 R15, -RZ, R133.H1_H1 ;  /* 0x30000085ff0f7230 */ /* 0x000fe40000004100 */
[----:B--2---:R-:W-:Y:S01]  /*2090*/  FMUL.FTZ R17, R47, R152 ;  /* 0x000000982f117220 */ /* 0x004fe20000410000 */
[----:B------:R-:W1:Y:S01]  /*20a0*/  MUFU.RCP R0, R138 ;  /* 0x0000008a00007308 */ /* 0x000e620000001000 */
[----:B---3--:R-:W-:Y:S01]  /*20b0*/  FMUL.FTZ R19, R49, R46 ;  /* 0x0000002e31137220 */ /* 0x008fe20000410000 */
[----:B0-----:R-:W-:Y:S01]  /*20c0*/  FMUL.FTZ R42, R24, R181 ;  /* 0x000000b5182a7220 */ /* 0x001fe20000410000 */
[----:B------:R-:W-:Y:S02]  /*20d0*/  HADD2.F32 R123, -RZ, R103.H0_H0 ;  /* 0x20000067ff7b7230 */ /* 0x000fe40000004100 */
[----:B------:R-:W-:Y:S01]  /*20e0*/  FADD.FTZ R48, -R48, R23 ;  /* 0x0000001730307221 */ /* 0x000fe20000010100 */
[----:B------:R-:W-:-:S02]  /*20f0*/  HADD2.F32 R24, -RZ, R131.H1_H1 ;  /* 0x30000083ff187230 */ /* 0x000fc40000004100 */
[----:B------:R-:W-:Y:S01]  /*2100*/  FADD.FTZ R172, -R20, R27 ;  /* 0x0000001b14ac7221 */ /* 0x000fe20000010100 */
[--C-:B------:R-:W-:Y:S01]  /*2110*/  HADD2.F32 R46, -RZ, R130.reuse.H1_H1 ;  /* 0x30000082ff2e7230 */ /* 0x100fe20000004100 */
[----:B------:R-:W0:Y:S01]  /*2120*/  MUFU.RCP R41, R150 ;  /* 0x0000009600297308 */ /* 0x000e220000001000 */
[----:B------:R-:W-:Y:S02]  /*2130*/  HADD2.F32 R47, -RZ, R130.H0_H0 ;  /* 0x20000082ff2f7230 */ /* 0x000fe40000004100 */
[----:B----4-:R-:W-:Y:S01]  /*2140*/  FMUL.FTZ R44, R26, R185 ;  /* 0x000000b91a2c7220 */ /* 0x010fe20000410000 */
[----:B------:R-:W-:Y:S02]  /*2150*/  HADD2.F32 R26, -RZ, R131.H0_H0 ;  /* 0x20000083ff1a7230 */ /* 0x000fe40000004100 */
[----:B------:R-:W-:Y:S01]  /*2160*/  FMUL.FTZ R124, R124, R46 ;  /* 0x0000002e7c7c7220 */ /* 0x000fe20000410000 */
[----:B------:R-:W-:Y:S02]  /*2170*/  HADD2.F32 R131, -RZ, R134.H0_H0 ;  /* 0x20000086ff837230 */ /* 0x000fe40000004100 */
[----:B------:R-:W-:Y:S01]  /*2180*/  HADD2.F32 R130, -RZ, R3.H0_H0 ;  /* 0x20000003ff827230 */ /* 0x000fe20000004100 */
[----:B------:R-:W2:Y:S01]  /*2190*/  MUFU.RCP R173, R151 ;  /* 0x0000009700ad7308 */ /* 0x000ea20000001000 */
[----:B------:R-:W-:Y:S01]  /*21a0*/  FMUL.FTZ R3, R138, R15 ;  /* 0x0000000f8a037220 */ /* 0x000fe20000410000 */
[----:B-1----:R-:W-:Y:S01]  /*21b0*/  FMUL.FTZ R0, R43, R0 ;  /* 0x000000002b007220 */ /* 0x002fe20000410000 */
[----:B------:R-:W-:-:S02]  /*21c0*/  HADD2.F32 R145, -RZ, R102.H1_H1 ;  /* 0x30000066ff917230 */ /* 0x000fc40000004100 */
[----:B------:R-:W-:Y:S01]  /*21d0*/  FMUL.FTZ R2, R2, R130 ;  /* 0x0000008202027220 */ /* 0x000fe20000410000 */
[----:B------:R-:W-:Y:S02]  /*21e0*/  HADD2.F32 R155, -RZ, R109.H1_H1 ;  /* 0x3000006dff9b7230 */ /* 0x000fe40000004100 */
[----:B------:R-:W-:Y:S01]  /*21f0*/  FMUL.FTZ R174, R130, R19 ;  /* 0x0000001382ae7220 */ /* 0x000fe20000410000 */
[----:B------:R-:W-:Y:S01]  /*2200*/  HADD2.F32 R134, -RZ, R136.H0_H0 ;  /* 0x20000088ff867230 */ /* 0x000fe20000004100 */
[----:B------:R-:W1:Y:S01]  /*2210*/  MUFU.RCP R177, R159 ;  /* 0x0000009f00b17308 */ /* 0x000e620000001000 */
[----:B------:R-:W-:Y:S02]  /*2220*/  HADD2.F32 R138, -RZ, R140.H0_H0 ;  /* 0x2000008cff8a7230 */ /* 0x000fe40000004100 */
[----:B0-----:R-:W-:Y:S01]  /*2230*/  FMUL.FTZ R20, R18, R41 ;  /* 0x0000002912147220 */ /* 0x001fe20000410000 */
[----:B------:R-:W-:Y:S02]  /*2240*/  HADD2.F32 R18, -RZ, R132.H1_H1 ;  /* 0x30000084ff127230 */ /* 0x000fe40000004100 */
[----:B------:R-:W-:Y:S01]  /*2250*/  FMUL.FTZ R178, R134, R25 ;  /* 0x0000001986b27220 */ /* 0x000fe20000410000 */
[----:B------:R-:W-:-:S02]  /*2260*/  HADD2.F32 R136, -RZ, R148.H0_H0 ;  /* 0x20000094ff887230 */ /* 0x000fc40000004100 */
[----:B------:R-:W-:Y:S01]  /*2270*/  FADD.FTZ R148, RZ, R3 ;  /* 0x00000003ff947221 */ /* 0x000fe20000010000 */
[----:B------:R-:W-:Y:S01]  /*2280*/  HADD2.F32 R140, -RZ, R143.H0_H0 ;  /* 0x2000008fff8c7230 */ /* 0x000fe20000004100 */
        /* <DEDUP_REMOVED lines=10> */
[----:B------:R-:W-:Y:S02]  /*2330*/  HADD2.F32 R22, -RZ, R132.H0_H0 ;  /* 0x20000084ff167230 */ /* 0x000fe40000004100 */
[----:B0-----:R-:W-:Y:S01]  /*2340*/  FMUL.FTZ R142, R149, R16 ;  /* 0x00000010958e7220 */ /* 0x001fe20000410000 */
[----:B------:R-:W-:Y:S02]  /*2350*/  HADD2.F32 R132, -RZ, R146.H0_H0 ;  /* 0x20000092ff847230 */ /* 0x000fe40000004100 */
[----:B------:R-:W-:Y:S01]  /*2360*/  FFMA.FTZ R146, R3, R0, RZ ;  /* 0x0000000003927223 */ /* 0x000fe200000100ff */
[----:B------:R-:W-:Y:S01]  /*2370*/  HADD2.F32 R141, -RZ, R144.H0_H0 ;  /* 0x20000090ff8d7230 */ /* 0x000fe20000004100 */
[----:B------:R0:W1:Y:S01]  /*2380*/  MUFU.RCP R168, R127 ;  /* 0x0000007f00a87308 */ /* 0x0000620000001000 */
[----:B------:R-:W-:Y:S01]  /*2390*/  FMUL.FTZ R144, R147, R18 ;  /* 0x0000001293907220 */ /* 0x000fe20000410000 */
[----:B---3--:R-:W-:Y:S01]  /*23a0*/  FMUL.FTZ R4, R4, R169 ;  /* 0x000000a904047220 */ /* 0x008fe20000410000 */
[----:B--2---:R-:W-:Y:S01]  /*23b0*/  FADD.FTZ R149, R148, R143 ;  /* 0x0000008f94957221 */ /* 0x004fe20000010000 */
[----:B------:R-:W-:-:S02]  /*23c0*/  HADD2.F32 R126, -RZ, R104.H0_H0 ;  /* 0x20000068ff7e7230 */ /* 0x000fc40000004100 */
[----:B------:R-:W-:Y:S01]  /*23d0*/  FMUL.FTZ R40, R40, R132 ;  /* 0x0000008428287220 */ /* 0x000fe20000410000 */
[----:B------:R-:W-:Y:S02]  /*23e0*/  HADD2.F32 R125, -RZ, R104.H1_H1 ;  /* 0x30000068ff7d7230 */ /* 0x000fe40000004100 */
[----:B------:R-:W-:Y:S01]  /*23f0*/  FADD.FTZ R158, R149, R142 ;  /* 0x0000008e959e7221 */ /* 0x000fe20000010000 */
[----:B------:R2:W3:Y:S01]  /*2400*/  MUFU.RCP R167, R147 ;  /* 0x0000009300a77308 */ /* 0x0004e20000001000 */
[----:B0-----:R-:W-:Y:S01]  /*2410*/  FMUL.FTZ R127, R127, R133 ;  /* 0x000000857f7f7220 */ /* 0x001fe20000410000 */
[----:B----4-:R-:W-:Y:S01]  /*2420*/  FMUL.FTZ R5, R6, R161 ;  /* 0x000000a106057220 */ /* 0x010fe20000410000 */
[----:B------:R-:W-:Y:S02]  /*2430*/  HADD2.F32 R121, -RZ, R105.H0_H0 ;  /* 0x20000069ff797230 */ /* 0x000fe40000004100 */
[----:B------:R-:W-:Y:S01]  /*2440*/  FMUL.FTZ R148, R125, R26 ;  /* 0x0000001a7d947220 */ /* 0x000fe20000410000 */
[----:B------:R-:W-:-:S02]  /*2450*/  HADD2.F32 R135, -RZ, R135.H0_H0 ;  /* 0x20000087ff877230 */ /* 0x000fc40000004100 */
[----:B------:R-:W-:Y:S01]  /*2460*/  FMUL.FTZ R169, R46, R17 ;  /* 0x000000112ea97220 */ /* 0x000fe20000410000 */
[----:B------:R-:W-:Y:S01]  /*2470*/  HADD2.F32 R139, -RZ, R139.H0_H0 ;  /* 0x2000008bff8b7230 */ /* 0x000fe20000004100 */
[----:B------:R0:W4:Y:S01]  /*2480*/  MUFU.RCP R166, R123 ;  /* 0x0000007b00a67308 */ /* 0x0001220000001000 */
[----:B--2---:R-:W-:Y:S01]  /*2490*/  FFMA.FTZ R147, R143, R4, R146 ;  /* 0x000000048f937223 */ /* 0x004fe20000010092 */
[----:B-1----:R-:W-:Y:S01]  /*24a0*/  FMUL.FTZ R6, R7, R168 ;  /* 0x000000a807067220 */ /* 0x002fe20000410000 */
[----:B------:R-:W-:Y:S01]  /*24b0*/  FMUL.FTZ R146, R145, R22 ;  /* 0x0000001691927220 */ /* 0x000fe20000410000 */
[--C-:B------:R-:W-:Y:S02]  /*24c0*/  HADD2.F32 R157, -RZ, R111.reuse.H0_H0 ;  /* 0x2000006fff9d7230 */ /* 0x100fe40000004100 */
[----:B------:R-:W-:Y:S01]  /*24d0*/  FFMA.FTZ R152, R142, R5, R147 ;  /* 0x000000058e987223 */ /* 0x000fe20000010093 */
[----:B------:R-:W-:Y:S02]  /*24e0*/  HADD2.F32 R161, -RZ, R111.H1_H1 ;  /* 0x3000006fffa17230 */ /* 0x000fe40000004100 */
[----:B------:R-:W-:Y:S01]  /*24f0*/  FMUL.FTZ R176, R132, R21 ;  /* 0x0000001584b07220 */ /* 0x000fe20000410000 */
[----:B------:R1:W2:Y:S01]  /*2500*/  MUFU.RCP R165, R145 ;  /* 0x0000009100a57308 */ /* 0x0002a20000001000 */
[----:B0-----:R-:W-:Y:S01]  /*2510*/  FMUL.FTZ R123, R123, R135 ;  /* 0x000000877b7b7220 */ /* 0x001fe20000410000 */
[----:B---3--:R-:W-:Y:S01]  /*2520*/  FMUL.FTZ R7, R8, R167 ;  /* 0x000000a708077220 */ /* 0x008fe20000410000 */
[----:B------:R-:W-:-:S02]  /*2530*/  HADD2.F32 R49, -RZ, R129.H1_H1 ;  /* 0x30000081ff317230 */ /* 0x000fc40000004100 */
[----:B------:R-:W-:-:S03]  /*2540*/  HADD2.F32 R129, -RZ, R129.H0_H0 ;  /* 0x20000081ff817230 */ /* 0x000fc60000004100 */
[----:B------:R-:W0:Y:S01]  /*2550*/  MUFU.RCP R179, R155 ;  /* 0x0000009b00b37308 */ /* 0x000e220000001000 */
[----:B-1----:R-:W-:Y:S01]  /*2560*/  FADD.FTZ R145, R158, R127 ;  /* 0x0000007f9e917221 */ /* 0x002fe20000010000 */
[----:B----4-:R-:W-:Y:S01]  /*2570*/  FMUL.FTZ R8, R9, R166 ;  /* 0x000000a609087220 */ /* 0x010fe20000410000 */
[----:B------:R-:W-:Y:S02]  /*2580*/  FMUL.FTZ R177, R49, R42 ;  /* 0x0000002a31b17220 */ /* 0x000fe40000410000 */
[----:B------:R-:W-:Y:S01]  /*2590*/  FADD.FTZ R158, R145, R144 ;  /* 0x00000090919e7221 */ /* 0x000fe20000010000 */
[----:B------:R-:W-:Y:S01]  /*25a0*/  FMUL.FTZ R145, R122, R137 ;  /* 0x000000897a917220 */ /* 0x000fe20000410000 */
[----:B------:R-:W-:Y:S01]  /*25b0*/  FMUL.FTZ R166, R135, R8 ;  /* 0x0000000887a67220 */ /* 0x000fe20000410000 */
[----:B------:R-:W1:Y:S01]  /*25c0*/  MUFU.RCP R164, R122 ;  /* 0x0000007a00a47308 */ /* 0x000e620000001000 */
[----:B------:R-:W-:Y:S01]  /*25d0*/  FADD.FTZ R149, R158, R123 ;  /* 0x0000007b9e957221 */ /* 0x000fe20000010000 */
[----:B--2---:R-:W-:-:S03]  /*25e0*/  FMUL.FTZ R9, R10, R165 ;  /* 0x000000a50a097220 */ /* 0x004fc60000410000 */
[----:B------:R-:W-:Y:S01]  /*25f0*/  FADD.FTZ R158, R149, R146 ;  /* 0x00000092959e7221 */ /* 0x000fe20000010000 */
[----:B------:R-:W-:Y:S01]  /*2600*/  FMUL.FTZ R149, R156, R129 ;  /* 0x000000819c957220 */ /* 0x000fe20000410000 */
[----:B------:R-:W-:Y:S01]  /*2610*/  FMUL.FTZ R156, R161, R140 ;  /* 0x0000008ca19c7220 */ /* 0x000fe20000410000 */
[----:B------:R2:W3:Y:S01]  /*2620*/  MUFU.RCP R163, R126 ;  /* 0x0000007e00a37308 */ /* 0x0004e20000001000 */
[----:B0-----:R-:W-:Y:S01]  /*2630*/  FMUL.FTZ R41, R48, R179 ;  /* 0x000000b330297220 */ /* 0x001fe20000410000 */
[--C-:B------:R-:W-:Y:S02]  /*2640*/  HADD2.F32 R48, -RZ, R128.reuse.H1_H1 ;  /* 0x30000080ff307230 */ /* 0x100fe40000004100 */
[----:B------:R-:W-:Y:S01]  /*2650*/  FMUL.FTZ R179, R129, R44 ;  /* 0x0000002c81b37220 */ /* 0x000fe20000410000 */
[----:B------:R-:W-:Y:S02]  /*2660*/  HADD2.F32 R128, -RZ, R128.H0_H0 ;  /* 0x20000080ff807230 */ /* 0x000fe40000004100 */
[----:B------:R-:W-:Y:S01]  /*2670*/  FMUL.FTZ R180, R136, R41 ;  /* 0x0000002988b47220 */ /* 0x000fe20000410000 */
[----:B------:R0:W-:Y:S01]  /*2680*/  MUFU.RCP R160, R125 ;  /* 0x0000007d00a07308 */ /* 0x0001e20000001000 */
[----:B--2---:R-:W-:Y:S01]  /*2690*/  FMUL.FTZ R126, R126, R24 ;  /* 0x000000187e7e7220 */ /* 0x004fe20000410000 */
[----:B-1----:R-:W-:Y:S01]  /*26a0*/  FMUL.FTZ R10, R11, R164 ;  /* 0x000000a40b0a7220 */ /* 0x002fe20000410000 */
[----:B------:R-:W-:Y:S01]  /*26b0*/  FMUL.FTZ R164, R133, R6 ;  /* 0x0000000685a47220 */ /* 0x000fe20000410000 */
[----:B------:R-:W-:Y:S01]  /*26c0*/  FMUL.FTZ R173, R48, R23 ;  /* 0x0000001730ad7220 */ /* 0x000fe20000410000 */
[----:B------:R-:W-:Y:S01]  /*26d0*/  FMUL.FTZ R175, R128, R27 ;  /* 0x0000001b80af7220 */ /* 0x000fe20000410000 */
[----:B------:R-:W-:-:S02]  /*26e0*/  FMUL.FTZ R168, R137, R10 ;  /* 0x0000000a89a87220 */ /* 0x000fc40000410000 */
[----:B------:R1:W2:Y:S01]  /*26f0*/  MUFU.RCP R162, R121 ;  /* 0x0000007900a27308 */ /* 0x0002a20000001000 */
[----:B0-----:R-:W-:Y:S01]  /*2700*/  FFMA.FTZ R125, R127, R6, R152 ;  /* 0x000000067f7d7223 */ /* 0x001fe20000010098 */
[----:B---3--:R-:W-:Y:S01]  /*2710*/  FMUL.FTZ R11, R12, R163 ;  /* 0x000000a30c0b7220 */ /* 0x008fe20000410000 */
[----:B------:R-:W-:Y:S02]  /*2720*/  FADD.FTZ R163, R158, R145 ;  /* 0x000000919ea37221 */ /* 0x000fe40000010000 */
[----:B------:R-:W-:Y:S01]  /*2730*/  FFMA.FTZ R152, R144, R7, R125 ;  /* 0x0000000790987223 */ /* 0x000fe2000001007d */
[----:B------:R-:W-:Y:S01]  /*2740*/  FMUL.FTZ R125, R150, R47 ;  /* 0x0000002f967d7220 */ /* 0x000fe20000410000 */
[----:B------:R-:W-:Y:S01]  /*2750*/  FMUL.FTZ R150, R151, R48 ;  /* 0x0000003097967220 */ /* 0x000fe20000410000 */
[----:B------:R-:W-:Y:S01]  /*2760*/  FMUL.FTZ R151, R120, R141 ;  /* 0x0000008d78977220 */ /* 0x000fe20000410000 */
[----:B------:R-:W-:Y:S01]  /*2770*/  FFMA.FTZ R147, R123, R8, R152 ;  /* 0x000000087b937223 */ /* 0x000fe20000010098 */
[----:B------:R-:W-:Y:S01]  /*2780*/  FMUL.FTZ R152, R159, R128 ;  /* 0x000000809f987220 */ /* 0x000fe20000410000 */
[----:B-1----:R-:W-:Y:S01]  /*2790*/  FMUL.FTZ R121, R121, R139 ;  /* 0x0000008b79797220 */ /* 0x002fe20000410000 */
[----:B------:R0:W1:Y:S01]  /*27a0*/  MUFU.RCP R183, R157 ;  /* 0x0000009d00b77308 */ /* 0x0000620000001000 */
[----:B------:R-:W-:Y:S01]  /*27b0*/  FFMA.FTZ R122, R146, R9, R147 ;  /* 0x00000009927a7223 */ /* 0x000fe20000010093 */
[----:B------:R-:W-:Y:S01]  /*27c0*/  FMUL.FTZ R147, R154, R49 ;  /* 0x000000319a937220 */ /* 0x000fe20000410000 */
[----:B------:R-:W-:Y:S01]  /*27d0*/  FMUL.FTZ R154, R157, R138 ;  /* 0x0000008a9d9a7220 */ /* 0x000fe20000410000 */
[-C--:B------:R-:W-:Y:S01]  /*27e0*/  FMUL.FTZ R165, R24, R11.reuse ;  /* 0x0000000b18a57220 */ /* 0x080fe20000410000 */
[----:B------:R-:W-:Y:S01]  /*27f0*/  FFMA.FTZ R159, R145, R10, R122 ;  /* 0x0000000a919f7223 */ /* 0x000fe2000001007a */
[----:B--2---:R-:W-:Y:S01]  /*2800*/  FMUL.FTZ R12, R13, R162 ;  /* 0x000000a20d0c7220 */ /* 0x004fe20000410000 */
[----:B------:R-:W-:Y:S01]  /*2810*/  FADD.FTZ R122, R163, R126 ;  /* 0x0000007ea37a7221 */ /* 0x000fe20000010000 */
[----:B------:R-:W-:Y:S01]  /*2820*/  FMUL.FTZ R13, R45, R160 ;  /* 0x000000a02d0d7220 */ /* 0x000fe20000410000 */
[----:B------:R-:W-:Y:S01]  /*2830*/  FFMA.FTZ R120, R126, R11, R159 ;  /* 0x0000000b7e787223 */ /* 0x000fe2000001009f */
[----:B------:R2:W3:Y:S01]  /*2840*/  MUFU.RCP R167, R161 ;  /* 0x000000a100a77308 */ /* 0x0004e20000001000 */
[----:B------:R-:W-:Y:S01]  /*2850*/  FADD.FTZ R163, R122, R121 ;  /* 0x000000797aa37221 */ /* 0x000fe20000010000 */
[----:B------:R-:W-:Y:S01]  /*2860*/  FMUL.FTZ R122, R155, R136 ;  /* 0x000000889b7a7220 */ /* 0x000fe20000410000 */
[----:B------:R-:W-:Y:S01]  /*2870*/  FFMA.FTZ R159, R121, R12, R120 ;  /* 0x0000000c799f7223 */ /* 0x000fe20000010078 */
[----:B------:R-:W-:Y:S01]  /*2880*/  FMUL.FTZ R120, R153, R134 ;  /* 0x0000008699787220 */ /* 0x000fe20000410000 */
[----:B------:R-:W-:Y:S01]  /*2890*/  FADD.FTZ R160, R163, R148 ;  /* 0x00000094a3a07221 */ /* 0x000fe20000010000 */
[----:B0-----:R-:W-:Y:S01]  /*28a0*/  FMUL.FTZ R157, R15, R0 ;  /* 0x000000000f9d7220 */ /* 0x001fe20000410000 */
        /* <DEDUP_REMOVED lines=21> */
[----:B------:R-:W-:Y:S02]  /*2a00*/  FADD.FTZ R155, R155, R150 ;  /* 0x000000969b9b7221 */ /* 0x000fe40000010000 */
        /* <DEDUP_REMOVED lines=8> */
[----:B------:R-:W-:Y:S02]  /*2a90*/  FFMA.FTZ R153, R147, R42, R158 ;  /* 0x0000002a93997223 */ /* 0x000fe4000001009e */
[----:B------:R-:W-:Y:S02]  /*2aa0*/  FADD.FTZ R160, R155, R154 ;  /* 0x0000009a9ba07221 */ /* 0x000fe40000010000 */
[----:B------:R-:W-:-:S02]  /*2ab0*/  FFMA.FTZ R158, R154, R43, R153 ;  /* 0x0000002b9a9e7223 */ /* 0x000fc40000010099 */
[----:B------:R-:W-:Y:S01]  /*2ac0*/  FADD.FTZ R153, R160, R149 ;  /* 0x00000095a0997221 */ /* 0x000fe20000010000 */
[-C--:B------:R-:W-:Y:S01]  /*2ad0*/  FMUL.FTZ R160, R140, R45.reuse ;  /* 0x0000002d8ca07220 */ /* 0x080fe20000410000 */
[----:B------:R-:W-:Y:S02]  /*2ae0*/  FFMA.FTZ R155, R149, R44, R158 ;  /* 0x0000002c959b7223 */ /* 0x000fe4000001009e */
[----:B------:R-:W-:Y:S02]  /*2af0*/  FADD.FTZ R153, R153, R156 ;  /* 0x0000009c99997221 */ /* 0x000fe40000010000 */
[----:B------:R-:W-:-:S07]  /*2b00*/  FFMA.FTZ R155, R156, R45, R155 ;  /* 0x0000002d9c9b7223 */ /* 0x000fce000001009b */
.L_x_2897:
        /* <DEDUP_REMOVED lines=68> */
.L_x_2911:
        /* <DEDUP_REMOVED lines=97> */
.L_x_2893:
[----:B------:R-:W-:Y:S02]  /*3560*/  MOV R45, R59 ;  /* 0x0000003b002d7202 */ /* 0x000fe40000000f00 */
[----:B------:R-:W-:Y:S02]  /*3570*/  MOV R44, R58 ;  /* 0x0000003a002c7202 */ /* 0x000fe40000000f00 */
[----:B------:R-:W-:Y:S02]  /*3580*/  MOV R59, R57 ;  /* 0x00000039003b7202 */ /* 0x000fe40000000f00 */
[----:B------:R-:W-:Y:S02]  /*3590*/  MOV R58, R56 ;  /* 0x00000038003a7202 */ /* 0x000fe40000000f00 */
[----:B--2---:R-:W-:Y:S02]  /*35a0*/  MOV R14, R89 ;  /* 0x00000059000e7202 */ /* 0x004fe40000000f00 */
        /* <DEDUP_REMOVED lines=43> */
.L_x_2892:
[----:B------:R-:W-:Y:S05]  /*3860*/  BSYNC B0 ;  /* 0x0000000000007941 */ /* 0x000fea0003800000 */
.L_x_2891:
        /* <DEDUP_REMOVED lines=141> */
.L_x_2898:
        /* <DEDUP_REMOVED lines=8> */
.L_x_2901:
[----:B------:R-:W-:Y:S05]  /*41c0*/  BSYNC B2 ;  /* 0x0000000000027941 */ /* 0x000fea0003800000 */
.L_x_2900:
        /* <DEDUP_REMOVED lines=8> */
.L_x_2902:
[----:B------:R-:W-:-:S05]  /*4250*/  FADD.FTZ R16, R16, R153 ;  /* 0x0000009910107221 */ /* 0x000fca0000010000 */
[----:B------:R-:W-:Y:S01]  /*4260*/  MOV R131, R16 ;  /* 0x0000001000837202 */ /* 0x000fe20000000f00 */
[----:B------:R-:W-:Y:S01]  /*4270*/  HFMA2 R48, -RZ, RZ, 0, 1.1920928955078125e-07 ;  /* 0x00000002ff307431 */ /* 0x000fe200000001ff */
[----:B------:R-:W-:-:S07]  /*4280*/  MOV R18, R46 ;  /* 0x0000002e00127202 */ /* 0x000fce0000000f00 */
[----:B------:R-:W-:Y:S05]  /*4290*/  WARPSYNC.COLLECTIVE R26, `(.L_x_2903) ;  /* 0x000000001a087348 */ /* 0x000fea0003c00000 */
[----:B------:R0:W1:Y:S02]  /*42a0*/  SHFL.BFLY P1, R46, R131, R48, R133 ;  /* 0x0c000030832e7389 */ /* 0x0000640000020085 */
[----:B01----:R-:W-:Y:S05]  /*42b0*/  ENDCOLLECTIVE ;  /* 0x000000000000791b */ /* 0x003fea0003800000 */
.L_x_2903:
[----:B------:R-:W-:-:S05]  /*42c0*/  FADD.FTZ R18, R18, R155 ;  /* 0x0000009b12127221 */ /* 0x000fca0000010000 */
[----:B------:R-:W-:Y:S02]  /*42d0*/  MOV R131, R18 ;  /* 0x0000001200837202 */ /* 0x000fe40000000f00 */
[----:B------:R-:W-:-:S07]  /*42e0*/  MOV R15, R46 ;  /* 0x0000002e000f7202 */ /* 0x000fce0000000f00 */
[----:B------:R-:W-:Y:S05]  /*42f0*/  WARPSYNC.COLLECTIVE R26, `(.L_x_2904) ;  /* 0x000000001a087348 */ /* 0x000fea0003c00000 */
[----:B------:R0:W1:Y:S02]  /*4300*/  SHFL.BFLY P1, R46, R131, R48, R133 ;  /* 0x0c000030832e7389 */ /* 0x0000640000020085 */
[----:B01----:R-:W-:Y:S05]  /*4310*/  ENDCOLLECTIVE ;  /* 0x000000000000791b */ /* 0x003fea0003800000 */
.L_x_2904:
[----:B------:R-:W-:-:S05]  /*4320*/  FADD.FTZ R15, R16, R15 ;  /* 0x0000000f100f7221 */ /* 0x000fca0000010000 */
[----:B------:R-:W-:Y:S01]  /*4330*/  MOV R131, R15 ;  /* 0x0000000f00837202 */ /* 0x000fe20000000f00 */
[----:B------:R-:W-:Y:S01]  /*4340*/  HFMA2 R48, -RZ, RZ, 0, 2.384185791015625e-07 ;  /* 0x00000004ff307431 */ /* 0x000fe200000001ff */
[----:B------:R-:W-:-:S07]  /*4350*/  MOV R47, R46 ;  /* 0x0000002e002f7202 */ /* 0x000fce0000000f00 */
[----:B------:R-:W-:Y:S05]  /*4360*/  WARPSYNC.COLLECTIVE R26, `(.L_x_2905) ;  /* 0x000000001a087348 */ /* 0x000fea0003c00000 */
[----:B------:R0:W1:Y:S02]  /*4370*/  SHFL.BFLY P1, R46, R131, R48, R133 ;  /* 0x0c000030832e7389 */ /* 0x0000640000020085 */
[----:B01----:R-:W-:Y:S05]  /*4380*/  ENDCOLLECTIVE ;  /* 0x000000000000791b */ /* 0x003fea0003800000 */
.L_x_2905:
[----:B------:R-:W-:-:S05]  /*4390*/  FADD.FTZ R47, R18, R47 ;  /* 0x0000002f122f7221 */ /* 0x000fca0000010000 */
[----:B------:R-:W-:Y:S02]  /*43a0*/  MOV R131, R47 ;  /* 0x0000002f00837202 */ /* 0x000fe40000000f00 */
[----:B------:R-:W-:-:S07]  /*43b0*/  MOV R22, R46 ;  /* 0x0000002e00167202 */ /* 0x000fce0000000f00 */
[----:B------:R-:W-:Y:S05]  /*43c0*/  WARPSYNC.COLLECTIVE R26, `(.L_x_2906) ;  /* 0x000000001a087348 */ /* 0x000fea0003c00000 */
[----:B------:R0:W1:Y:S02]  /*43d0*/  SHFL.BFLY P1, R46, R131, R48, R133 ;  /* 0x0c000030832e7389 */ /* 0x0000640000020085 */
[----:B01----:R-:W-:Y:S05]  /*43e0*/  ENDCOLLECTIVE ;  /* 0x000000000000791b */ /* 0x003fea0003800000 */
.L_x_2906:
[----:B------:R-:W-:-:S05]  /*43f0*/  FADD.FTZ R22, R15, R22 ;  /* 0x000000160f167221 */ /* 0x000fca0000010000 */
[----:B------:R-:W-:Y:S01]  /*4400*/  MOV R131, R22 ;  /* 0x0000001600837202 */ /* 0x000fe20000000f00 */
[----:B------:R-:W-:Y:S01]  /*4410*/  HFMA2 R48, -RZ, RZ, 0, 4.76837158203125e-07 ;  /* 0x00000008ff307431 */ /* 0x000fe200000001ff */
[----:B------:R-:W-:-:S07]  /*4420*/  MOV R24, R46 ;  /* 0x0000002e00187202 */ /* 0x000fce0000000f00 */
[----:B------:R-:W-:Y:S05]  /*4430*/  WARPSYNC.COLLECTIVE R26, `(.L_x_2907) ;  /* 0x000000001a087348 */ /* 0x000fea0003c00000 */
[----:B------:R0:W1:Y:S02]  /*4440*/  SHFL.BFLY P1, R46, R131, R48, R133 ;  /* 0x0c000030832e7389 */ /* 0x0000640000020085 */
[----:B01----:R-:W-:Y:S05]  /*4450*/  ENDCOLLECTIVE ;  /* 0x000000000000791b */ /* 0x003fea0003800000 */
.L_x_2907:
[----:B------:R-:W-:-:S05]  /*4460*/  FADD.FTZ R24, R47, R24 ;  /* 0x000000182f187221 */ /* 0x000fca0000010000 */
[----:B------:R-:W-:Y:S02]  /*4470*/  MOV R131, R24 ;  /* 0x0000001800837202 */ /* 0x000fe40000000f00 */
[----:B------:R-:W-:-:S07]  /*4480*/  MOV R49, R46 ;  /* 0x0000002e00317202 */ /* 0x000fce0000000f00 */
[----:B------:R-:W-:Y:S05]  /*4490*/  WARPSYNC.COLLECTIVE R26, `(.L_x_2908) ;  /* 0x000000001a087348 */ /* 0x000fea0003c00000 */
[----:B------:R0:W1:Y:S02]  /*44a0*/  SHFL.BFLY P1, R46, R131, R48, R133 ;  /* 0x0c000030832e7389 */ /* 0x0000640000020085 */
[----:B01----:R-:W-:Y:S05]  /*44b0*/  ENDCOLLECTIVE ;  /* 0x000000000000791b */ /* 0x003fea0003800000 */
.L_x_2908:
[----:B------:R-:W-:-:S05]  /*44c0*/  FADD.FTZ R49, R22, R49 ;  /* 0x0000003116317221 */ /* 0x000fca0000010000 */
[----:B------:R-:W-:Y:S01]  /*44d0*/  MOV R131, R49 ;  /* 0x0000003100837202 */ /* 0x000fe20000000f00 */
[----:B------:R-:W-:Y:S01]  /*44e0*/  HFMA2 R48, -RZ, RZ, 0, 9.5367431640625e-07 ;  /* 0x00000010ff307431 */ /* 0x000fe200000001ff */
[----:B------:R-:W-:-:S07]  /*44f0*/  MOV R129, R46 ;  /* 0x0000002e00817202 */ /* 0x000fce0000000f00 */
[----:B------:R-:W-:Y:S05]  /*4500*/  WARPSYNC.COLLECTIVE R26, `(.L_x_2909) ;  /* 0x000000001a087348 */ /* 0x000fea0003c00000 */
[----:B------:R0:W1:Y:S02]  /*4510*/  SHFL.BFLY P1, R46, R131, R48, R133 ;  /* 0x0c000030832e7389 */ /* 0x0000640000020085 */
[----:B01----:R-:W-:Y:S05]  /*4520*/  ENDCOLLECTIVE ;  /* 0x000000000000791b */ /* 0x003fea0003800000 */
.L_x_2909:
[----:B------:R-:W-:-:S05]  /*4530*/  FADD.FTZ R129, R24, R129 ;  /* 0x0000008118817221 */ /* 0x000fca0000010000 */
[----:B------:R-:W-:Y:S02]  /*4540*/  MOV R131, R129 ;  /* 0x0000008100837202 */ /* 0x000fe40000000f00 */
[----:B------:R-:W-:-:S07]  /*4550*/  MOV R16, R46 ;  /* 0x0000002e00107202 */ /* 0x000fce0000000f00 */
[----:B------:R-:W-:Y:S05]  /*4560*/  WARPSYNC.COLLECTIVE R26, `(.L_x_2910) ;  /* 0x000000001a087348 */ /* 0x000fea0003c00000 */
[----:B------:R0:W1:Y:S02]  /*4570*/  SHFL.BFLY P1, R46, R131, R48, R133 ;  /* 0x0c000030832e7389 */ /* 0x0000640000020085 */
[----:B01----:R-:W-:Y:S05]  /*4580*/  ENDCOLLECTIVE ;  /* 0x000000000000791b */ /* 0x003fea0003800000 */
.L_x_2910:
[----:B------:R-:W-:Y:S01]  /*4590*/  MOV R18, R46 ;  /* 0x0000002e00127202 */ /* 0x000fe20000000f00 */
[----:B------:R-:W-:Y:S06]  /*45a0*/  BRA `(.L_x_2911) ;  /* 0xffffffe800687947 */ /* 0x000fec000383ffff */
.L_x_2912:
        /* <DEDUP_REMOVED lines=13> */
.L_x_3232:


//--------------------- .text._ZN10layer_norm22ln_bwd_finalize_kernelINS_22Kernel_traits_finalizeILj768E6__halfS2_S2_fjLj1024ELj4ENS_18Kernel_traits_baseILj768ES2_S2_S2_fjLj1024EEEEEEEvNS_9BwdParamsE --------------------------
	.section	.text._ZN10layer_norm22ln_bwd_finalize_kernelINS_22Kernel_traits_finalizeILj768E6__halfS2_S2_fjLj1024ELj4ENS_18Kernel_traits_baseILj768ES2_S2_S2_fjLj1024EEEEEEEvNS_9BwdParamsE,"ax",@progbits
	.align	128
        .global         _ZN10layer_norm22ln_bwd_finalize_kernelINS_22Kernel_traits_finalizeILj768E6__halfS2_S2_fjLj1024ELj4ENS_18Kernel_traits_baseILj768ES2_S2_S2_fjLj1024EEEEEEEvNS_9BwdParamsE
        .type           _ZN10layer_norm22ln_bwd_finalize_kernelINS_22Kernel_traits_finalizeILj768E6__halfS2_S2_fjLj1024ELj4ENS_18Kernel_traits_baseILj768ES2_S2_S2_fjLj1024EEEEEEEvNS_9BwdParamsE,@function
        .size           _ZN10layer_norm22ln_bwd_finalize_kernelINS_22Kernel_traits_finalizeILj768E6__halfS2_S2_fjLj1024ELj4ENS_18Kernel_traits_baseILj768ES2_S2_S2_fjLj1024EEEEEEEvNS_9BwdParamsE,(.L_x_3233 - _ZN10layer_norm22ln_bwd_finalize_kernelINS_22Kernel_traits_finalizeILj768E6__halfS2_S2_fjLj1024ELj4ENS_18Kernel_traits_baseILj768ES2_S2_S2_fjLj1024EEEEEEEvNS_9BwdParamsE)
        .other          _ZN10layer_norm22ln_bwd_finalize_kernelINS_22Kernel_traits_finalizeILj768E6__halfS2_S2_fjLj1024ELj4ENS_18Kernel_traits_baseILj768ES2_S2_S2_fjLj1024EEEEEEEvNS_9BwdParamsE,@"STO_CUDA_ENTRY STV_DEFAULT"
_ZN10layer_norm22ln_bwd_finalize_kernelINS_22Kernel_traits_finalizeILj768E6__halfS2_S2_fjLj1024ELj4ENS_18Kernel_traits_baseILj768ES2_S2_S2_fjLj1024EEEEEEEvNS_9BwdParamsE:
.text._ZN10layer_norm22ln_bwd_finalize_kernelINS_22Kernel_traits_finalizeILj768E6__halfS2_S2_fjLj1024ELj4ENS_18Kernel_traits_baseILj768ES2_S2_S2_fjLj1024EEEEEEEvNS_9BwdParamsE:
        /* <DEDUP_REMOVED lines=37> */
.L_x_2917:
        /* <DEDUP_REMOVED lines=118> */
.L_x_2916:
[----:B------:R-:W-:Y:S05]  /*09b0*/  BSYNC.RECONVERGENT B1 ;  /* 0x0000000000017941 */ /* 0x000fea0003800200 */
.L_x_2915:
        /* <DEDUP_REMOVED lines=65> */
.L_x_2919:
[----:B------:R-:W-:Y:S05]  /*0dd0*/  BSYNC.RECONVERGENT B1 ;  /* 0x0000000000017941 */ /* 0x000fea0003800200 */
.L_x_2918:
        /* <DEDUP_REMOVED lines=37> */
.L_x_2921:
[----:B------:R-:W-:Y:S05]  /*1030*/  BSYNC.RECONVERGENT B1 ;  /* 0x0000000000017941 */ /* 0x000fea0003800200 */
.L_x_2920:
[----:B------:R-:W-:Y:S05]  /*1040*/  @!P1 BRA `(.L_x_2914) ;  /* 0x00000000003c9947 */ /* 0x000fea0003800000 */
[----:B------:R-:W0:Y:S01]  /*1050*/  LDC.64 R6, c[0x0][0x3e0] ;  /* 0x0000f800ff067b82 */ /* 0x000e220000000a00 */
[----:B------:R-:W-:Y:S01]  /*1060*/  IMAD R2, R15, 0x300, R11 ;  /* 0x000003000f027824 */ /* 0x000fe200078e020b */
[----:B------:R-:W-:-:S04]  /*1070*/  IADD3 R24, PT, PT, -R24, RZ, RZ ;  /* 0x000000ff18187210 */ /* 0x000fc80007ffe1ff */
[----:B------:R-:W-:Y:S02]  /*1080*/  IADD3 R11, PT, PT, R13, R2, RZ ;  /* 0x000000020d0b7210 */ /* 0x000fe40007ffe0ff */
[----:B------:R-:W1:Y:S05]  /*1090*/  LDC.64 R8, c[0x0][0x3e8] ;  /* 0x0000fa00ff087b82 */ /* 0x000e6a0000000a00 */
.L_x_2922:
        /* <DEDUP_REMOVED lines=10> */
.L_x_2914:
[----:B------:R-:W-:Y:S05]  /*1140*/  BSYNC.RECONVERGENT B0 ;  /* 0x0000000000007941 */ /* 0x000fea0003800200 */
.L_x_2913:
        /* <DEDUP_REMOVED lines=55> */
.L_x_2923:
        /* <DEDUP_REMOVED lines=12> */
.L_x_3233:


//--------------------- .text._ZN10layer_norm13ln_bwd_kernelINS_13Kernel_traitsI6__halfS2_S2_fjLj768ELj1ELj4ELj1ELj16ENS_18Kernel_traits_baseILj768ES2_S2_S2_fjLj128EEEEEEEvNS_9BwdParamsE --------------------------
	.section	.text._ZN10layer_norm13ln_bwd_kernelINS_13Kernel_traitsI6__halfS2_S2_fjLj768ELj1ELj4ELj1ELj16ENS_18Kernel_traits_baseILj768ES2_S2_S2_fjLj128EEEEEEEvNS_9BwdParamsE,"ax",@progbits
	.align	128
        .global         _ZN10layer_norm13ln_bwd_kernelINS_13Kernel_traitsI6__halfS2_S2_fjLj768ELj1ELj4ELj1ELj16ENS_18Kernel_traits_baseILj768ES2_S2_S2_fjLj128EEEEEEEvNS_9BwdParamsE
        .type           _ZN10layer_norm13ln_bwd_kernelINS_13Kernel_traitsI6__halfS2_S2_fjLj768ELj1ELj4ELj1ELj16ENS_18Kernel_traits_baseILj768ES2_S2_S2_fjLj128EEEEEEEvNS_9BwdParamsE,@function
        .size           _ZN10layer_norm13ln_bwd_kernelINS_13Kernel_traitsI6__halfS2_S2_fjLj768ELj1ELj4ELj1ELj16ENS_18Kernel_traits_baseILj768ES2_S2_S2_fjLj128EEEEEEEvNS_9BwdParamsE,(.L_x_3234 - _ZN10layer_norm13ln_bwd_kernelINS_13Kernel_traitsI6__halfS2_S2_fjLj768ELj1ELj4ELj1ELj16ENS_18Kernel_traits_baseILj768ES2_S2_S2_fjLj128EEEEEEEvNS_9BwdParamsE)
        .other          _ZN10layer_norm13ln_bwd_kernelINS_13Kernel_traitsI6__halfS2_S2_fjLj768ELj1ELj4ELj1ELj16ENS_18Kernel_traits_baseILj768ES2_S2_S2_fjLj128EEEEEEEvNS_9BwdParamsE,@"STO_CUDA_ENTRY STV_DEFAULT"
_ZN10layer_norm13ln_bwd_kernelINS_13Kernel_traitsI6__halfS2_S2_fjLj768ELj1ELj4ELj1ELj16ENS_18Kernel_traits_baseILj768ES2_S2_S2_fjLj128EEEEEEEvNS_9BwdParamsE:
.text._ZN10layer_norm13ln_bwd_kernelINS_13Kernel_traitsI6__halfS2_S2_fjLj768ELj1ELj4ELj1ELj16ENS_18Kernel_traits_baseILj768ES2_S2_S2_fjLj128EEEEEEEvNS_9BwdParamsE:
        /* <DEDUP_REMOVED lines=29> */
[----:B---3--:R-:W-:Y:S01]  /*01d0*/  CS2R R28, SRZ ;  /* 0x00000000001c7805 */ /* 0x008fe2000001ff00 */
        /* <DEDUP_REMOVED lines=52> */
.L_x_2930:
[----:B-1----:R-:W0:Y:S01]  /*0520*/  @!P0 LDC.64 R28, c[0x0][0x3a0] ;  /* 0x0000e800ff1c8b82 */ /* 0x002e220000000a00 */
[----:B------:R-:W-:Y:S01]  /*0530*/  UISETP.NE.U32.AND UP0, UPT, UR8, URZ, UPT ;  /* 0x000000ff0800728c */ /* 0x000fe2000bf05070 */
[----:B------:R-:W-:-:S03]  /*0540*/  MOV R0, RZ ;  /* 0x000000ff00007202 */ /* 0x000fc60000000f00 */
[----:B------:R-:W-:Y:S01]  /*0550*/  UISETP.NE.AND.EX UP0, UPT, UR9, URZ, UPT, UP0 ;  /* 0x000000ff0900728c */ /* 0x000fe2000bf05300 */
[C---:B------:R-:W-:Y:S02]  /*0560*/  IMAD R101, R53.reuse, 0x60, R2 ;  /* 0x0000006035657824 */ /* 0x040fe400078e0202 */
[----:B------:R-:W1:Y:S01]  /*0570*/  LDC.64 R102, c[0x0][0x3a8] ;  /* 0x0000ea00ff667b82 */ /* 0x000e620000000a00 */
[----:B0-----:R-:W-:-:S05]  /*0580*/  @!P0 IMAD.WIDE R28, R53, 0x4, R28 ;  /* 0x00000004351c8825 */ /* 0x001fca00078e021c */
[----:B-----5:R0:W5:Y:S01]  /*0590*/  @!P0 LDG.E R0, desc[UR6][R28.64] ;  /* 0x000000061c008981 */ /* 0x020162000c1e1900 */
[----:B------:R-:W-:-:S13]  /*05a0*/  PLOP3.LUT P0, PT, PT, PT, UP0, 0x80, 0x8 ;  /* 0x000000000008781c */ /* 0x000fda0003f0f008 */
[----:B------:R-:W2:Y:S01]  /*05b0*/  @!P0 LDC.64 R44, c[0x0][0x3d8] ;  /* 0x0000f600ff2c8b82 */ /* 0x000ea20000000a00 */
[C---:B------:R-:W-:Y:S02]  /*05c0*/  @!P0 IADD3 R37, PT, PT, R101.reuse, 0x20, RZ ;  /* 0x0000002065258810 */ /* 0x040fe40007ffe0ff */
[----:B------:R-:W-:-:S05]  /*05d0*/  @!P0 IADD3 R3, PT, PT, R101, 0x40, RZ ;  /* 0x0000004065038810 */ /* 0x000fca0007ffe0ff */
[----:B------:R-:W3:Y:S08]  /*05e0*/  @!P0 LDC.64 R48, c[0x0][0x390] ;  /* 0x0000e400ff308b82 */ /* 0x000ef00000000a00 */
[----:B------:R-:W4:Y:S01]  /*05f0*/  @P0 LDC.64 R106, c[0x0][0x3d8] ;  /* 0x0000f600ff6a0b82 */ /* 0x000f220000000a00 */
[----:B--2---:R-:W-:-:S07]  /*0600*/  @!P0 IMAD.WIDE.U32 R32, R37, 0x10, R44 ;  /* 0x0000001025208825 */ /* 0x004fce00078e002c */
[----:B------:R-:W2:Y:S01]  /*0610*/  @P0 LDC.64 R104, c[0x0][0x398] ;  /* 0x0000e600ff680b82 */ /* 0x000ea20000000a00 */
[----:B------:R-:W-:Y:S01]  /*0620*/  @!P0 IMAD.WIDE.U32 R30, R101, 0x10, R44 ;  /* 0x00000010651e8825 */ /* 0x000fe200078e002c */
[----:B------:R-:W5:Y:S03]  /*0630*/  @!P0 LDG.E.128 R32, desc[UR6][R32.64] ;  /* 0x0000000620208981 */ /* 0x000f66000c1e1d00 */
[--C-:B---3--:R-:W-:Y:S02]  /*0640*/  @!P0 IMAD.WIDE.U32 R36, R37, 0x10, R48.reuse ;  /* 0x0000001025248825 */ /* 0x108fe400078e0030 */
[----:B------:R-:W5:Y:S02]  /*0650*/  @!P0 LDG.E.128 R28, desc[UR6][R30.64] ;  /* 0x000000061e1c8981 */ /* 0x000f64000c1e1d00 */
[----:B------:R-:W-:Y:S02]  /*0660*/  @!P0 IMAD.WIDE.U32 R40, R101, 0x10, R48 ;  /* 0x0000001065288825 */ /* 0x000fe400078e0030 */
[----:B------:R-:W5:Y:S02]  /*0670*/  @!P0 LDG.E.128 R36, desc[UR6][R36.64] ;  /* 0x0000000624248981 */ /* 0x000f64000c1e1d00 */
[----:B------:R-:W-:-:S02]  /*0680*/  @!P0 IMAD.WIDE.U32 R44, R3, 0x10, R44 ;  /* 0x00000010032c8825 */ /* 0x000fc400078e002c */
[----:B------:R-:W5:Y:S02]  /*0690*/  @!P0 LDG.E.128 R40, desc[UR6][R40.64] ;  /* 0x0000000628288981 */ /* 0x000f64000c1e1d00 */
[----:B------:R-:W-:Y:S02]  /*06a0*/  @!P0 IMAD.WIDE.U32 R48, R3, 0x10, R48 ;  /* 0x0000001003308825 */ /* 0x000fe400078e0030 */
[----:B------:R-:W5:Y:S04]  /*06b0*/  @!P0 LDG.E.128 R44, desc[UR6][R44.64] ;  /* 0x000000062c2c8981 */ /* 0x000f68000c1e1d00 */
[----:B------:R-:W5:Y:S01]  /*06c0*/  @!P0 LDG.E.128 R48, desc[UR6][R48.64] ;  /* 0x0000000630308981 */ /* 0x000f62000c1e1d00 */
[C---:B------:R-:W-:Y:S02]  /*06d0*/  @P0 IADD3 R3, PT, PT, R101.reuse, 0x20, RZ ;  /* 0x0000002065030810 */ /* 0x040fe40007ffe0ff */
[C---:B------:R-:W-:Y:S01]  /*06e0*/  @P0 IADD3 R109, PT, PT, R101.reuse, 0x40, RZ ;  /* 0x00000040656d0810 */ /* 0x040fe20007ffe0ff */
[----:B----4-:R-:W-:-:S04]  /*06f0*/  @P0 IMAD.WIDE.U32 R110, R101, 0x10, R106 ;  /* 0x00000010656e0825 */ /* 0x010fc800078e006a */
[----:B------:R-:W-:-:S04]  /*0700*/  @P0 IMAD.WIDE.U32 R112, R3, 0x10, R106 ;  /* 0x0000001003700825 */ /* 0x000fc800078e006a */
[----:B------:R-:W-:-:S04]  /*0710*/  @P0 IMAD.WIDE.U32 R114, R109, 0x10, R106 ;  /* 0x000000106d720825 */ /* 0x000fc800078e006a */
[----:B-1----:R-:W-:-:S04]  /*0720*/  IMAD.WIDE R102, R53, 0x4, R102 ;  /* 0x0000000435667825 */ /* 0x002fc800078e0266 */
[--C-:B--2---:R-:W-:Y:S02]  /*0730*/  @P0 IMAD.WIDE.U32 R106, R3, 0x10, R104.reuse ;  /* 0x00000010036a0825 */ /* 0x104fe400078e0068 */
[----:B------:R0:W5:Y:S02]  /*0740*/  LDG.E R102, desc[UR6][R102.64] ;  /* 0x0000000666667981 */ /* 0x000164000c1e1900 */
        /* <DEDUP_REMOVED lines=10> */
[----:B------:R-:W-:Y:S02]  /*07f0*/  HADD2.F32 R119, -RZ, R36.H0_H0 ;  /* 0x20000024ff777230 */ /* 0x000fe40000004100 */
[----:B0-----:R-:W-:Y:S02]  /*0800*/  HADD2.F32 R103, -RZ, R40.H1_H1 ;  /* 0x30000028ff677230 */ /* 0x001fe40000004100 */
        /* <DEDUP_REMOVED lines=46> */
[----:B------:R-:W-:Y:S01]  /*0af0*/  FADD.FTZ R175, R173, -R0 ;  /* 0x80000000adaf7221 */ /* 0x000fe20000010000 */
[----:B------:R-:W-:Y:S02]  /*0b00*/  HADD2.F32 R106, -RZ, R25.H0_H0 ;  /* 0x20000019ff6a7230 */ /* 0x000fe40000004100 */
[----:B------:R-:W-:Y:S02]  /*0b10*/  HADD2.F32 R36, -RZ, R28.H0_H0 ;  /* 0x2000001cff247230 */ /* 0x000fe40000004100 */
[----:B------:R-:W-:Y:S02]  /*0b20*/  HADD2.F32 R29, -RZ, R30.H0_H0 ;  /* 0x2000001eff1d7230 */ /* 0x000fe40000004100 */
[----:B------:R-:W-:Y:S01]  /*0b30*/  FMUL.FTZ R103, R106, R37 ;  /* 0x000000256a677220 */ /* 0x000fe20000410000 */
[----:B------:R-:W-:-:S02]  /*0b40*/  HADD2.F32 R41, -RZ, R33.H0_H0 ;  /* 0x20000021ff297230 */ /* 0x000fc40000004100 */
[----:B------:R-:W-:Y:S02]  /*0b50*/  HADD2.F32 R42, -RZ, R33.H1_H1 ;  /* 0x30000021ff2a7230 */ /* 0x000fe40000004100 */
[----:B------:R-:W-:Y:S02]  /*0b60*/  HADD2.F32 R3, -RZ, R24.H0_H0 ;  /* 0x20000018ff037230 */ /* 0x000fe40000004100 */
[----:B------:R-:W-:Y:S02]  /*0b70*/  HADD2.F32 R108, -RZ, R26.H0_H0 ;  /* 0x2000001aff6c7230 */ /* 0x000fe40000004100 */
        /* <DEDUP_REMOVED lines=19> */
[----:B------:R-:W-:-:S02]  /*0cb0*/  HADD2.F32 R114, -RZ, R21.H0_H0 ;  /* 0x20000015ff727230 */ /* 0x000fc40000004100 */
[----:B------:R-:W-:Y:S02]  /*0cc0*/  HADD2.F32 R120, -RZ, R23.H0_H0 ;  /* 0x20000017ff787230 */ /* 0x000fe40000004100 */
[----:B------:R-:W-:Y:S02]  /*0cd0*/  HADD2.F32 R28, -RZ, R28.H1_H1 ;  /* 0x3000001cff1c7230 */ /* 0x000fe40000004100 */
[----:B------:R-:W-:Y:S01]  /*0ce0*/  FMUL.FTZ R112, R114, R41 ;  /* 0x0000002972707220 */ /* 0x000fe20000410000 */
[----:B------:R-:W-:Y:S02]  /*0cf0*/  HADD2.F32 R47, -RZ, R24.H1_H1 ;  /* 0x30000018ff2f7230 */ /* 0x000fe40000004100 */
[----:B------:R-:W-:Y:S01]  /*0d00*/  FMUL.FTZ R119, R120, R43 ;  /* 0x0000002b78777220 */ /* 0x000fe20000410000 */
[----:B------:R-:W-:Y:S02]  /*0d10*/  HADD2.F32 R48, -RZ, R35.H1_H1 ;  /* 0x30000023ff307230 */ /* 0x000fe40000004100 */
[----:B------:R-:W-:Y:S01]  /*0d20*/  FMUL.FTZ R114, R102, R121 ;  /* 0x0000007966727220 */ /* 0x000fe20000410000 */
[----:B------:R-:W-:-:S02]  /*0d30*/  HADD2.F32 R123, -RZ, R23.H1_H1 ;  /* 0x30000017ff7b7230 */ /* 0x000fc40000004100 */
[----:B------:R-:W-:Y:S01]  /*0d40*/  FMUL.FTZ R47, R47, R28 ;  /* 0x0000001c2f2f7220 */ /* 0x000fe20000410000 */
[----:B------:R-:W-:Y:S02]  /*0d50*/  HADD2.F32 R35, -RZ, R44.H0_H0 ;  /* 0x2000002cff237230 */ /* 0x000fe40000004100 */
[----:B------:R-:W-:Y:S01]  /*0d60*/  FADD.FTZ R120, RZ, R0 ;  /* 0x00000000ff787221 */ /* 0x000fe20000010000 */
[----:B------:R-:W-:Y:S02]  /*0d70*/  HADD2.F32 R116, -RZ, R22.H0_H0 ;  /* 0x20000016ff747230 */ /* 0x000fe40000004100 */
[----:B------:R-:W-:Y:S01]  /*0d80*/  FFMA.FTZ R121, R3, R0, RZ ;  /* 0x0000000003797223 */ /* 0x000fe200000100ff */
[----:B------:R-:W-:Y:S02]  /*0d90*/  HADD2.F32 R124, -RZ, R16.H0_H0 ;  /* 0x20000010ff7c7230 */ /* 0x000fe40000004100 */
        /* <DEDUP_REMOVED lines=8> */
[----:B------:R-:W-:Y:S01]  /*0e20*/  FADD.FTZ R124, R120, R47 ;  /* 0x0000002f787c7221 */ /* 0x000fe20000010000 */
[----:B------:R-:W-:-:S02]  /*0e30*/  HADD2.F32 R105, -RZ, R25.H1_H1 ;  /* 0x30000019ff697230 */ /* 0x000fc40000004100 */
[----:B------:R-:W-:Y:S01]  /*0e40*/  FFMA.FTZ R125, R114, R47, R121 ;  /* 0x0000002f727d7223 */ /* 0x000fe20000010079 */
[----:B------:R-:W-:Y:S01]  /*0e50*/  FMUL.FTZ R128, R131, R44 ;  /* 0x0000002c83807220 */ /* 0x000fe20000410000 */
[----:B------:R-:W-:Y:S01]  /*0e60*/  FMUL.FTZ R131, R126, R49 ;  /* 0x000000317e837220 */ /* 0x000fe20000410000 */
[----:B------:R-:W-:Y:S01]  /*0e70*/  FADD.FTZ R126, R124, R103 ;  /* 0x000000677c7e7221 */ /* 0x000fe20000010000 */
[----:B------:R-:W-:Y:S01]  /*0e80*/  FMUL.FTZ R105, R105, R38 ;  /* 0x0000002669697220 */ /* 0x000fe20000410000 */
[----:B------:R-:W-:Y:S01]  /*0e90*/  FFMA.FTZ R130, R116, R103, R125 ;  /* 0x0000006774827223 */ /* 0x000fe2000001007d */
[----:B------:R-:W-:Y:S02]  /*0ea0*/  HADD2.F32 R30, -RZ, R30.H1_H1 ;  /* 0x3000001eff1e7230 */ /* 0x000fe40000004100 */
[C---:B------:R-:W-:Y:S01]  /*0eb0*/  FMUL.FTZ R120, R102.reuse, R129 ;  /* 0x0000008166787220 */ /* 0x040fe20000410000 */
        /* <DEDUP_REMOVED lines=13> */
[----:B------:R-:W-:Y:S02]  /*0f90*/  HADD2.F32 R32, -RZ, R32.H1_H1 ;  /* 0x30000020ff207230 */ /* 0x000fe40000004100 */
        /* <DEDUP_REMOVED lines=93> */
.L_x_2927:
[----:B-----5:R-:W-:Y:S02]  /*1570*/  HADD2.F32 R117, -RZ, R40.H0_H0 ;  /* 0x20000028ff757230 */ /* 0x020fe40000004100 */
[----:B------:R-:W-:Y:S02]  /*1580*/  HADD2.F32 R0, -RZ, R12.H0_H0 ;  /* 0x2000000cff007230 */ /* 0x000fe40000004100 */
[----:B------:R-:W-:Y:S02]  /*1590*/  HADD2.F32 R121, -RZ, R41.H1_H1 ;  /* 0x30000029ff797230 */ /* 0x000fe40000004100 */
[----:B------:R-:W-:Y:S02]  /*15a0*/  HADD2.F32 R116, -RZ, R13.H1_H1 ;  /* 0x3000000dff747230 */ /* 0x000fe40000004100 */
[----:B------:R-:W-:Y:S01]  /*15b0*/  FADD.FTZ R0, R117, -R0 ;  /* 0x8000000075007221 */ /* 0x000fe20000010000 */
[----:B0-----:R-:W-:Y:S02]  /*15c0*/  HADD2.F32 R114, -RZ, R40.H1_H1 ;  /* 0x30000028ff727230 */ /* 0x001fe40000004100 */
[----:B------:R-:W-:-:S02]  /*15d0*/  HADD2.F32 R3, -RZ, R12.H1_H1 ;  /* 0x3000000cff037230 */ /* 0x000fc40000004100 */
[----:B------:R-:W-:Y:S01]  /*15e0*/  FADD.FTZ R117, R121, -R116 ;  /* 0x8000007479757221 */ /* 0x000fe20000010000 */
[----:B------:R-:W-:Y:S02]  /*15f0*/  HADD2.F32 R127, -RZ, R42.H1_H1 ;  /* 0x3000002aff7f7230 */ /* 0x000fe40000004100 */
[----:B------:R-:W-:Y:S02]  /*1600*/  HADD2.F32 R116, -RZ, R14.H1_H1 ;  /* 0x3000000eff747230 */ /* 0x000fe40000004100 */
[----:B------:R-:W-:Y:S01]  /*1610*/  FADD.FTZ R114, R114, -R3 ;  /* 0x8000000372727221 */ /* 0x000fe20000010000 */
[--C-:B------:R-:W-:Y:S02]  /*1620*/  HADD2.F32 R174, -RZ, R51.reuse.H0_H0 ;  /* 0x20000033ffae7230 */ /* 0x100fe40000004100 */
[----:B------:R-:W-:Y:S02]  /*1630*/  HADD2.F32 R176, -RZ, R51.H1_H1 ;  /* 0x30000033ffb07230 */ /* 0x000fe40000004100 */
[----:B------:R-:W-:Y:S01]  /*1640*/  FADD.FTZ R121, R127, -R116 ;  /* 0x800000747f797221 */ /* 0x000fe20000010000 */
[----:B------:R-:W-:-:S02]  /*1650*/  HADD2.F32 R51, -RZ, R47.H0_H0 ;  /* 0x2000002fff337230 */ /* 0x000fc40000004100 */
[----:B------:R-:W-:Y:S02]  /*1660*/  HADD2.F32 R104, -RZ, R47.H1_H1 ;  /* 0x3000002fff687230 */ /* 0x000fe40000004100 */
[----:B------:R-:W-:Y:S02]  /*1670*/  HADD2.F32 R120, -RZ, R41.H0_H0 ;  /* 0x20000029ff787230 */ /* 0x000fe40000004100 */
[----:B------:R-:W-:Y:S02]  /*1680*/  HADD2.F32 R47, -RZ, R13.H0_H0 ;  /* 0x2000000dff2f7230 */ /* 0x000fe40000004100 */
[----:B------:R-:W-:Y:S02]  /*1690*/  HADD2.F32 R126, -RZ, R42.H0_H0 ;  /* 0x2000002aff7e7230 */ /* 0x000fe40000004100 */
[----:B------:R-:W-:Y:S02]  /*16a0*/  HADD2.F32 R3, -RZ, R14.H0_H0 ;  /* 0x2000000eff037230 */ /* 0x000fe40000004100 */
[----:B------:R-:W-:Y:S01]  /*16b0*/  FADD.FTZ R47, R120, -R47 ;  /* 0x8000002f782f7221 */ /* 0x000fe20000010000 */
[----:B------:R-:W-:-:S02]  /*16c0*/  HADD2.F32 R129, -RZ, R43.H0_H0 ;  /* 0x2000002bff817230 */ /* 0x000fc40000004100 */
[----:B------:R-:W-:Y:S02]  /*16d0*/  HADD2.F32 R130, -RZ, R43.H1_H1 ;  /* 0x3000002bff827230 */ /* 0x000fe40000004100 */
[----:B------:R-:W-:Y:S01]  /*16e0*/  FADD.FTZ R120, R126, -R3 ;  /* 0x800000037e787221 */ /* 0x000fe20000010000 */
[--C-:B------:R-:W-:Y:S02]  /*16f0*/  HADD2.F32 R124, -RZ, R15.reuse.H0_H0 ;  /* 0x2000000fff7c7230 */ /* 0x100fe40000004100 */
[----:B------:R-:W-:Y:S02]  /*1700*/  HADD2.F32 R125, -RZ, R15.H1_H1 ;  /* 0x3000000fff7d7230 */ /* 0x000fe40000004100 */
        /* <DEDUP_REMOVED lines=9> */
[--C-:B------:R-:W-:Y:S02]  /*17a0*/  HADD2.F32 R136, -RZ, R37.reuse.H0_H0 ;  /* 0x20000025ff887230 */ /* 0x100fe40000004100 */
[----:B------:R-:W-:-:S02]  /*17b0*/  HADD2.F32 R135, -RZ, R37.H1_H1 ;  /* 0x30000025ff877230 */ /* 0x000fc40000004100 */
[----:B------:R-:W-:Y:S01]  /*17c0*/  FADD.FTZ R126, R132, -R3 ;  /* 0x80000003847e7221 */ /* 0x000fe20000010000 */
[--C-:B------:R-:W-:Y:S02]  /*17d0*/  HADD2.F32 R129, -RZ, R9.reuse.H0_H0 ;  /* 0x20000009ff817230 */ /* 0x100fe40000004100 */
[----:B------:R-:W-:Y:S02]  /*17e0*/  HADD2.F32 R130, -RZ, R9.H1_H1 ;  /* 0x30000009ff827230 */ /* 0x000fe40000004100 */
        /* <DEDUP_REMOVED lines=19> */
[----:B------:R-:W-:Y:S01]  /*1920*/  HADD2.F32 R139, -RZ, R5.H0_H0 ;  /* 0x20000005ff8b7230 */ /* 0x000fe20000004100 */
[----:B------:R-:W1:Y:S01]  /*1930*/  MUFU.RCP R151, R115 ;  /* 0x0000007300977308 */ /* 0x000e620000001000 */
[----:B------:R-:W-:-:S02]  /*1940*/  HADD2.F32 R147, -RZ, R50.H1_H1 ;  /* 0x30000032ff937230 */ /* 0x000fc40000004100 */
[----:B------:R-:W-:Y:S02]  /*1950*/  HADD2.F32 R116, -RZ, R6.H1_H1 ;  /* 0x30000006ff747230 */ /* 0x000fe40000004100 */
[----:B------:R-:W-:Y:S01]  /*1960*/  FADD.FTZ R144, R146, -R139 ;  /* 0x8000008b92907221 */ /* 0x000fe20000010000 */
[----:B------:R-:W-:Y:S02]  /*1970*/  HADD2.F32 R133, -RZ, R17.H1_H1 ;  /* 0x30000011ff857230 */ /* 0x000fe40000004100 */
[----:B------:R-:W-:Y:S02]  /*1980*/  HADD2.F32 R177, -RZ, R19.H1_H1 ;  /* 0x30000013ffb17230 */ /* 0x000fe40000004100 */
[----:B------:R-:W-:Y:S01]  /*1990*/  FADD.FTZ R146, R147, -R116 ;  /* 0x8000007493927221 */ /* 0x000fe20000010000 */
[----:B------:R-:W-:Y:S02]  /*19a0*/  HADD2.F32 R103, -RZ, R24.H1_H1 ;  /* 0x30000018ff677230 */ /* 0x000fe40000004100 */
[----:B0-----:R-:W-:Y:S01]  /*19b0*/  FMUL.FTZ R116, R47, R148 ;  /* 0x000000942f747220 */ /* 0x001fe20000410000 */
[----:B------:R-:W0:Y:S01]  /*19c0*/  MUFU.RCP R171, R133 ;  /* 0x0000008500ab7308 */ /* 0x000e220000001000 */
[----:B------:R-:W-:-:S02]  /*19d0*/  HADD2.F32 R142, -RZ, R39.H1_H1 ;  /* 0x30000027ff8e7230 */ /* 0x000fc40000004100 */
[----:B------:R-:W-:Y:S02]  /*19e0*/  HADD2.F32 R137, -RZ, R11.H1_H1 ;  /* 0x3000000bff897230 */ /* 0x000fe40000004100 */
[----:B------:R-:W-:Y:S02]  /*19f0*/  HADD2.F32 R105, -RZ, R25.H1_H1 ;  /* 0x30000019ff697230 */ /* 0x000fe40000004100 */
[----:B------:R-:W-:Y:S01]  /*1a00*/  HADD2.F32 R145, -RZ, R49.H1_H1 ;  /* 0x30000031ff917230 */ /* 0x000fe20000004100 */
[----:B------:R-:W2:Y:S01]  /*1a10*/  MUFU.RCP R148, R177 ;  /* 0x000000b100947308 */ /* 0x000ea20000001000 */
[----:B------:R-:W-:Y:S01]  /*1a20*/  FADD.FTZ R137, R142, -R137 ;  /* 0x800000898e897221 */ /* 0x000fe20000010000 */
[----:B------:R-:W-:Y:S02]  /*1a30*/  HADD2.F32 R142, -RZ, R5.H1_H1 ;  /* 0x30000005ff8e7230 */ /* 0x000fe40000004100 */
[----:B------:R-:W-:Y:S02]  /*1a40*/  HADD2.F32 R168, -RZ, R50.H0_H0 ;  /* 0x20000032ffa87230 */ /* 0x000fe40000004100 */
[----:B------:R-:W-:-:S02]  /*1a50*/  HADD2.F32 R123, -RZ, R23.H1_H1 ;  /* 0x30000017ff7b7230 */ /* 0x000fc40000004100 */
[----:B------:R-:W-:Y:S01]  /*1a60*/  FADD.FTZ R142, R145, -R142 ;  /* 0x8000008e918e7221 */ /* 0x000fe20000010000 */
[----:B------:R-:W3:Y:S01]  /*1a70*/  MUFU.RCP R153, R103 ;  /* 0x0000006700997308 */ /* 0x000ee20000001000 */
[----:B------:R-:W-:Y:S02]  /*1a80*/  HADD2.F32 R3, -RZ, R6.H0_H0 ;  /* 0x20000006ff037230 */ /* 0x000fe40000004100 */
[----:B------:R-:W-:Y:S02]  /*1a90*/  HADD2.F32 R106, -RZ, R26.H0_H0 ;  /* 0x2000001aff6a7230 */ /* 0x000fe40000004100 */
[----:B------:R-:W-:Y:S02]  /*1aa0*/  HADD2.F32 R143, -RZ, R7.H1_H1 ;  /* 0x30000007ff8f7230 */ /* 0x000fe40000004100 */
[----:B------:R-:W-:Y:S01]  /*1ab0*/  FADD.FTZ R145, R168, -R3 ;  /* 0x80000003a8917221 */ /* 0x000fe20000010000 */
[----:B------:R-:W-:Y:S01]  /*1ac0*/  HADD2.F32 R36, -RZ, R28.H0_H0 ;  /* 0x2000001cff247230 */ /* 0x000fe20000004100 */
[----:B------:R-:W4:Y:S01]  /*1ad0*/  MUFU.RCP R150, R105 ;  /* 0x0000006900967308 */ /* 0x000f220000001000 */
[----:B------:R-:W-:-:S02]  /*1ae0*/  HADD2.F32 R107, -RZ, R26.H1_H1 ;  /* 0x3000001aff6b7230 */ /* 0x000fc40000004100 */
[----:B------:R-:W-:Y:S01]  /*1af0*/  FADD.FTZ R149, R176, -R143 ;  /* 0x8000008fb0957221 */ /* 0x000fe20000010000 */
[----:B------:R-:W-:Y:S02]  /*1b00*/  HADD2.F32 R28, -RZ, R28.H1_H1 ;  /* 0x3000001cff1c7230 */ /* 0x000fe40000004100 */
[----:B-1----:R-:W-:Y:S01]  /*1b10*/  FMUL.FTZ R3, R0, R151 ;  /* 0x0000009700037220 */ /* 0x002fe20000410000 */
[----:B------:R-:W-:Y:S01]  /*1b20*/  FMUL.FTZ R0, R115, R36 ;  /* 0x0000002473007220 */ /* 0x000fe20000410000 */
[----:B------:R-:W-:Y:S02]  /*1b30*/  HADD2.F32 R108, -RZ, R27.H0_H0 ;  /* 0x2000001bff6c7230 */ /* 0x000fe40000004100 */
[----:B0-----:R-:W-:Y:S01]  /*1b40*/  FMUL.FTZ R143, R142, R171 ;  /* 0x000000ab8e8f7220 */ /* 0x001fe20000410000 */
[----:B------:R-:W0:Y:S01]  /*1b50*/  MUFU.RCP R162, R123 ;  /* 0x0000007b00a27308 */ /* 0x000e220000001000 */
[----:B------:R-:W-:Y:S02]  /*1b60*/  HADD2.F32 R37, -RZ, R29.H0_H0 ;  /* 0x2000001dff257230 */ /* 0x000fe40000004100 */
[----:B--2---:R-:W-:Y:S01]  /*1b70*/  FMUL.FTZ R149, R149, R148 ;  /* 0x0000009495957220 */ /* 0x004fe20000410000 */
[----:B---3--:R-:W-:Y:S01]  /*1b80*/  FMUL.FTZ R114, R114, R153 ;  /* 0x0000009972727220 */ /* 0x008fe20000410000 */
[----:B------:R-:W-:Y:S01]  /*1b90*/  FMUL.FTZ R47, R103, R28 ;  /* 0x0000001c672f7220 */ /* 0x000fe20000410000 */
[----:B------:R-:W-:Y:S01]  /*1ba0*/  FADD.FTZ R148, RZ, R0 ;  /* 0x00000000ff947221 */ /* 0x000fe20000010000 */
[----:B------:R-:W-:Y:S01]  /*1bb0*/  FFMA.FTZ R142, R0, R3, RZ ;  /* 0x00000003008e7223 */ /* 0x000fe200000100ff */
[----:B------:R-:W-:Y:S01]  /*1bc0*/  HADD2.F32 R109, -RZ, R27.H1_H1 ;  /* 0x3000001bff6d7230 */ /* 0x000fe20000004100 */
[----:B------:R-:W1:Y:S01]  /*1bd0*/  MUFU.RCP R155, R106 ;  /* 0x0000006a009b7308 */ /* 0x000e620000001000 */
[----:B------:R-:W-:-:S02]  /*1be0*/  HADD2.F32 R38, -RZ, R29.H1_H1 ;  /* 0x3000001dff267230 */ /* 0x000fc40000004100 */
[----:B------:R-:W-:Y:S01]  /*1bf0*/  FMUL.FTZ R103, R128, R37 ;  /* 0x0000002580677220 */ /* 0x000fe20000410000 */
[----:B------:R-:W-:Y:S01]  /*1c00*/  FADD.FTZ R148, R148, R47 ;  /* 0x0000002f94947221 */ /* 0x000fe20000010000 */
[----:B------:R-:W-:Y:S01]  /*1c10*/  FFMA.FTZ R142, R47, R114, R142 ;  /* 0x000000722f8e7223 */ /* 0x000fe2000001008e */
[----:B------:R-:W-:Y:S02]  /*1c20*/  HADD2.F32 R139, -RZ, R7.H0_H0 ;  /* 0x20000007ff8b7230 */ /* 0x000fe40000004100 */
[----:B----4-:R-:W-:Y:S01]  /*1c30*/  FMUL.FTZ R117, R117, R150 ;  /* 0x0000009675757220 */ /* 0x010fe20000410000 */
[----:B------:R-:W-:Y:S01]  /*1c40*/  HADD2.F32 R110, -RZ, R20.H0_H0 ;  /* 0x20000014ff6e7230 */ /* 0x000fe20000004100 */
[----:B------:R2:W3:Y:S01]  /*1c50*/  MUFU.RCP R152, R107 ;  /* 0x0000006b00987308 */ /* 0x0004e20000001000 */
[----:B------:R-:W-:Y:S02]  /*1c60*/  HADD2.F32 R29, -RZ, R30.H0_H0 ;  /* 0x2000001eff1d7230 */ /* 0x000fe40000004100 */
[----:B------:R-:W-:Y:S01]  /*1c70*/  FMUL.FTZ R105, R105, R38 ;  /* 0x0000002669697220 */ /* 0x000fe20000410000 */
[----:B------:R-:W-:Y:S01]  /*1c80*/  FADD.FTZ R148, R148, R103 ;  /* 0x0000006794947221 */ /* 0x000fe20000010000 */
[----:B------:R-:W-:Y:S01]  /*1c90*/  FFMA.FTZ R142, R103, R116, R142 ;  /* 0x00000074678e7223 */ /* 0x000fe2000001008e */
[----:B------:R-:W-:-:S02]  /*1ca0*/  HADD2.F32 R111, -RZ, R20.H1_H1 ;  /* 0x30000014ff6f7230 */ /* 0x000fc40000004100 */
[----:B------:R-:W-:Y:S01]  /*1cb0*/  FADD.FTZ R147, R174, -R139 ;  /* 0x8000008bae937221 */ /* 0x000fe20000010000 */
[----:B------:R-:W-:Y:S01]  /*1cc0*/  HADD2.F32 R30, -RZ, R30.H1_H1 ;  /* 0x3000001eff1e7230 */ /* 0x000fe20000004100 */
[----:B------:R4:W4:Y:S01]  /*1cd0*/  MUFU.RCP R157, R108 ;  /* 0x0000006c009d7308 */ /* 0x0009220000001000 */
[----:B0-----:R-:W-:Y:S01]  /*1ce0*/  FMUL.FTZ R139, R137, R162 ;  /* 0x000000a2898b7220 */ /* 0x001fe20000410000 */
[----:B-1----:R-:W-:Y:S01]  /*1cf0*/  FMUL.FTZ R120, R120, R155 ;  /* 0x0000009b78787220 */ /* 0x002fe20000410000 */
[----:B------:R-:W-:Y:S01]  /*1d00*/  FMUL.FTZ R106, R106, R29 ;  /* 0x0000001d6a6a7220 */ /* 0x000fe20000410000 */
[----:B------:R-:W-:Y:S01]  /*1d10*/  FADD.FTZ R137, R148, R105 ;  /* 0x0000006994897221 */ /* 0x000fe20000010000 */
[----:B------:R-:W-:Y:S01]  /*1d20*/  FFMA.FTZ R115, R105, R117, R142 ;  /* 0x0000007569737223 */ /* 0x000fe2000001008e */
[----:B------:R-:W-:Y:S02]  /*1d30*/  HADD2.F32 R112, -RZ, R21.H0_H0 ;  /* 0x20000015ff707230 */ /* 0x000fe40000004100 */
[----:B--2---:R-:W-:Y:S01]  /*1d40*/  FMUL.FTZ R107, R107, R30 ;  /* 0x0000001e6b6b7220 */ /* 0x004fe20000410000 */
[----:B------:R0:W1:Y:S01]  /*1d50*/  MUFU.RCP R154, R109 ;  /* 0x0000006d009a7308 */ /* 0x0000620000001000 */
[----:B------:R-:W-:-:S02]  /*1d60*/  HADD2.F32 R39, -RZ, R31.H0_H0 ;  /* 0x2000001fff277230 */ /* 0x000fc40000004100 */
[----:B---3--:R-:W-:Y:S01]  /*1d70*/  FMUL.FTZ R121, R121, R152 ;  /* 0x0000009879797220 */ /* 0x008fe20000410000 */
[----:B------:R-:W-:Y:S01]  /*1d80*/  FADD.FTZ R142, R137, R106 ;  /* 0x0000006a898e7221 */ /* 0x000fe20000010000 */
[----:B------:R-:W-:Y:S01]  /*1d90*/  FFMA.FTZ R128, R106, R120, R115 ;  /* 0x000000786a807223 */ /* 0x000fe20000010073 */
[----:B------:R-:W-:Y:S02]  /*1da0*/  HADD2.F32 R113, -RZ, R21.H1_H1 ;  /* 0x30000015ff717230 */ /* 0x000fe40000004100 */
[----:B----4-:R-:W-:Y:S01]  /*1db0*/  FMUL.FTZ R108, R108, R39 ;  /* 0x000000276c6c7220 */ /* 0x010fe20000410000 */
[----:B------:R-:W-:Y:S01]  /*1dc0*/  HADD2.F32 R40, -RZ, R31.H1_H1 ;  /* 0x3000001fff287230 */ /* 0x000fe20000004100 */
[----:B------:R-:W2:Y:S01]  /*1dd0*/  MUFU.RCP R159, R110 ;  /* 0x0000006e009f7308 */ /* 0x000ea20000001000 */
[----:B------:R-:W-:Y:S01]  /*1de0*/  FADD.FTZ R151, R142, R107 ;  /* 0x0000006b8e977221 */ /* 0x000fe20000010000 */
[----:B------:R-:W-:Y:S01]  /*1df0*/  FMUL.FTZ R124, R124, R157 ;  /* 0x0000009d7c7c7220 */ /* 0x000fe20000410000 */
[----:B------:R-:W-:Y:S01]  /*1e00*/  FFMA.FTZ R137, R107, R121, R128 ;  /* 0x000000796b897223 */ /* 0x000fe20000010080 */
[----:B------:R-:W-:-:S02]  /*1e10*/  HADD2.F32 R41, -RZ, R33.H0_H0 ;  /* 0x20000021ff297230 */ /* 0x000fc40000004100 */
[----:B0-----:R-:W-:Y:S01]  /*1e20*/  FMUL.FTZ R109, R109, R40 ;  /* 0x000000286d6d7220 */ /* 0x001fe20000410000 */
[----:B------:R-:W-:Y:S02]  /*1e30*/  HADD2.F32 R42, -RZ, R33.H1_H1 ;  /* 0x30000021ff2a7230 */ /* 0x000fe40000004100 */
[----:B------:R-:W-:Y:S01]  /*1e40*/  FADD.FTZ R142, R151, R108 ;  /* 0x0000006c978e7221 */ /* 0x000fe20000010000 */
[----:B------:R-:W0:Y:S01]  /*1e50*/  MUFU.RCP R156, R111 ;  /* 0x0000006f009c7308 */ /* 0x000e220000001000 */
[----:B------:R-:W-:Y:S02]  /*1e60*/  HADD2.F32 R118, -RZ, R22.H0_H0 ;  /* 0x20000016ff767230 */ /* 0x000fe40000004100 */
[----:B-1----:R-:W-:Y:S01]  /*1e70*/  FMUL.FTZ R125, R125, R154 ;  /* 0x0000009a7d7d7220 */ /* 0x002fe20000410000 */
[----:B------:R-:W-:Y:S02]  /*1e80*/  HADD2.F32 R33, -RZ, R34.H0_H0 ;  /* 0x20000022ff217230 */ /* 0x000fe40000004100 */
[----:B------:R-:W-:Y:S01]  /*1e90*/  FFMA.FTZ R128, R108, R124, R137 ;  /* 0x0000007c6c807223 */ /* 0x000fe20000010089 */
[----:B------:R-:W-:-:S02]  /*1ea0*/  HADD2.F32 R31, -RZ, R32.H0_H0 ;  /* 0x20000020ff1f7230 */ /* 0x000fc40000004100 */
[----:B------:R-:W-:Y:S01]  /*1eb0*/  FADD.FTZ R151, R142, R109 ;  /* 0x0000006d8e977221 */ /* 0x000fe20000010000 */
[----:B------:R-:W-:Y:S01]  /*1ec0*/  HADD2.F32 R34, -RZ, R34.H1_H1 ;  /* 0x30000022ff227230 */ /* 0x000fe20000004100 */
[----:B------:R1:W3:Y:S01]  /*1ed0*/  MUFU.RCP R158, R112 ;  /* 0x00000070009e7308 */ /* 0x0002e20000001000 */
[----:B------:R-:W-:Y:S02]  /*1ee0*/  HADD2.F32 R119, -RZ, R22.H1_H1 ;  /* 0x30000016ff777230 */ /* 0x000fe40000004100 */
[----:B------:R-:W-:Y:S01]  /*1ef0*/  FMUL.FTZ R115, R118, R33 ;  /* 0x0000002176737220 */ /* 0x000fe20000410000 */
[----:B------:R-:W-:Y:S02]  /*1f00*/  HADD2.F32 R43, -RZ, R35.H0_H0 ;  /* 0x20000023ff2b7230 */ /* 0x000fe40000004100 */
[----:B--2---:R-:W-:Y:S01]  /*1f10*/  FMUL.FTZ R126, R126, R159 ;  /* 0x0000009f7e7e7220 */ /* 0x004fe20000410000 */
[----:B------:R-:W-:Y:S02]  /*1f20*/  HADD2.F32 R122, -RZ, R23.H0_H0 ;  /* 0x20000017ff7a7230 */ /* 0x000fe40000004100 */
[----:B------:R-:W-:Y:S01]  /*1f30*/  FMUL.FTZ R110, R110, R31 ;  /* 0x0000001f6e6e7220 */ /* 0x000fe20000410000 */
[----:B------:R-:W-:Y:S01]  /*1f40*/  HADD2.F32 R48, -RZ, R35.H1_H1 ;  /* 0x30000023ff307230 */ /* 0x000fe20000004100 */
[----:B------:R2:W4:Y:S01]  /*1f50*/  MUFU.RCP R161, R113 ;  /* 0x0000007100a17308 */ /* 0x0005220000001000 */
[----:B------:R-:W-:-:S02]  /*1f60*/  HADD2.F32 R35, -RZ, R44.H0_H0 ;  /* 0x2000002cff237230 */ /* 0x000fc40000004100 */
[----:B------:R-:W-:Y:S01]  /*1f70*/  FFMA.FTZ R137, R109, R125, R128 ;  /* 0x0000007d6d897223 */ /* 0x000fe20000010080 */
[----:B------:R-:W-:Y:S02]  /*1f80*/  HADD2.F32 R134, -RZ, R16.H0_H0 ;  /* 0x20000010ff867230 */ /* 0x000fe40000004100 */
[----:B0-----:R-:W-:Y:S01]  /*1f90*/  FMUL.FTZ R127, R127, R156 ;  /* 0x0000009c7f7f7220 */ /* 0x001fe20000410000 */
[----:B------:R-:W-:Y:S02]  /*1fa0*/  HADD2.F32 R32, -RZ, R32.H1_H1 ;  /* 0x30000020ff207230 */ /* 0x000fe40000004100 */
[----:B------:R-:W-:Y:S01]  /*1fb0*/  FADD.FTZ R142, R151, R110 ;  /* 0x0000006e978e7221 */ /* 0x000fe20000010000 */
[----:B-1----:R-:W-:Y:S01]  /*1fc0*/  FMUL.FTZ R112, R112, R41 ;  /* 0x0000002970707220 */ /* 0x002fe20000410000 */
[----:B------:R0:W1:Y:S01]  /*1fd0*/  MUFU.RCP R163, R118 ;  /* 0x0000007600a37308 */ /* 0x0000620000001000 */
[----:B--2---:R-:W-:Y:S01]  /*1fe0*/  FMUL.FTZ R113, R113, R42 ;  /* 0x0000002a71717220 */ /* 0x004fe20000410000 */
[----:B------:R-:W-:Y:S01]  /*1ff0*/  FMUL.FTZ R111, R111, R32 ;  /* 0x000000206f6f7220 */ /* 0x000fe20000410000 */
[----:B---3--:R-:W-:Y:S01]  /*2000*/  FMUL.FTZ R129, R129, R158 ;  /* 0x0000009e81817220 */ /* 0x008fe20000410000 */
[----:B------:R-:W-:-:S02]  /*2010*/  HADD2.F32 R131, -RZ, R16.H1_H1 ;  /* 0x30000010ff837230 */ /* 0x000fc40000004100 */
[----:B------:R-:W-:Y:S01]  /*2020*/  FMUL.FTZ R155, R38, R117 ;  /* 0x00000075269b7220 */ /* 0x000fe20000410000 */
[----:B------:R-:W-:Y:S01]  /*2030*/  FADD.FTZ R153, R142, R111 ;  /* 0x0000006f8e997221 */ /* 0x000fe20000010000 */
[----:B------:R-:W-:Y:S01]  /*2040*/  HADD2.F32 R138, -RZ, R17.H0_H0 ;  /* 0x20000011ff8a7230 */ /* 0x000fe20000004100 */
[----:B------:R2:W3:Y:S01]  /*2050*/  MUFU.RCP R160, R119 ;  /* 0x0000007700a07308 */ /* 0x0004e20000001000 */
[----:B0-----:R-:W-:Y:S01]  /*2060*/  FMUL.FTZ R118, R119, R34 ;  /* 0x0000002277767220 */ /* 0x001fe20000410000 */
[----:B----4-:R-:W-:Y:S01]  /*2070*/  FMUL.FTZ R130, R130, R161 ;  /* 0x000000a182827220 */ /* 0x010fe20000410000 */
[----:B------:R-:W-:Y:S01]  /*2080*/  FADD.FTZ R150, R153, R112 ;  /* 0x0000007099967221 */ /* 0x000fe20000010000 */
[--C-:B------:R-:W-:Y:S02]  /*2090*/  HADD2.F32 R170, -RZ, R18.reuse.H0_H0 ;  /* 0x20000012ffaa7230 */ /* 0x100fe40000004100 */
[----:B------:R-:W-:Y:S01]  /*20a0*/  FMUL.FTZ R142, R177, R104 ;  /* 0x00000068b18e7220 */ /* 0x000fe20000410000 */
[----:B------:R-:W-:-:S02]  /*20b0*/  HADD2.F32 R175, -RZ, R18.H1_H1 ;  /* 0x30000012ffaf7230 */ /* 0x000fc40000004100 */
[----:B------:R-:W-:Y:S01]  /*20c0*/  FADD.FTZ R150, R150, R113 ;  /* 0x0000007196967221 */ /* 0x000fe20000010000 */
[----:B------:R0:W4:Y:S01]  /*20d0*/  MUFU.RCP R165, R122 ;  /* 0x0000007a00a57308 */ /* 0x0001220000001000 */
[----:B--2---:R-:W-:Y:S01]  /*20e0*/  FMUL.FTZ R119, R122, R43 ;  /* 0x0000002b7a777220 */ /* 0x004fe20000410000 */
[----:B-1----:R-:W-:Y:S01]  /*20f0*/  FMUL.FTZ R132, R132, R163 ;  /* 0x000000a384847220 */ /* 0x002fe20000410000 */
[----:B------:R-:W-:Y:S01]  /*2100*/  FADD.FTZ R159, R150, R115 ;  /* 0x00000073969f7221 */ /* 0x000fe20000010000 */
[----:B------:R-:W-:Y:S02]  /*2110*/  HADD2.F32 R44, -RZ, R44.H1_H1 ;  /* 0x3000002cff2c7230 */ /* 0x000fe40000004100 */
[----:B------:R-:W-:Y:S01]  /*2120*/  FMUL.FTZ R153, R36, R3 ;  /* 0x0000000324997220 */ /* 0x000fe20000410000 */
[----:B------:R-:W-:Y:S02]  /*2130*/  HADD2.F32 R172, -RZ, R19.H0_H0 ;  /* 0x20000013ffac7230 */ /* 0x000fe40000004100 */
[----:B------:R-:W-:Y:S01]  /*2140*/  FADD.FTZ R154, R159, R118 ;  /* 0x000000769f9a7221 */ /* 0x000fe20000010000 */
[----:B------:R1:W2:Y:S01]  /*2150*/  MUFU.RCP R167, R134 ;  /* 0x0000008600a77308 */ /* 0x0002a20000001000 */
[----:B0-----:R-:W-:Y:S01]  /*2160*/  FMUL.FTZ R122, R123, R48 ;  /* 0x000000307b7a7220 */ /* 0x001fe20000410000 */
[----:B------:R-:W-:Y:S01]  /*2170*/  FMUL.FTZ R123, R134, R35 ;  /* 0x00000023867b7220 */ /* 0x000fe20000410000 */
[----:B---3--:R-:W-:Y:S01]  /*2180*/  FMUL.FTZ R135, R135, R160 ;  /* 0x000000a087877220 */ /* 0x008fe20000410000 */
[----:B------:R-:W-:Y:S01]  /*2190*/  FADD.FTZ R161, R154, R119 ;  /* 0x000000779aa17221 */ /* 0x000fe20000010000 */
[----:B------:R-:W-:-:S02]  /*21a0*/  HADD2.F32 R49, -RZ, R45.H0_H0 ;  /* 0x2000002dff317230 */ /* 0x000fc40000004100 */
[----:B------:R-:W-:Y:S01]  /*21b0*/  FMUL.FTZ R128, R131, R44 ;  /* 0x0000002c83807220 */ /* 0x000fe20000410000 */
[----:B------:R-:W-:Y:S01]  /*21c0*/  HADD2.F32 R50, -RZ, R45.H1_H1 ;  /* 0x3000002dff327230 */ /* 0x000fe20000004100 */
[----:B------:R0:W3:Y:S01]  /*21d0*/  MUFU.RCP R164, R131 ;  /* 0x0000008300a47308 */ /* 0x0000e20000001000 */
[----:B-1----:R-:W-:Y:S01]  /*21e0*/  FFMA.FTZ R134, R110, R126, R137 ;  /* 0x0000007e6e867223 */ /* 0x002fe20000010089 */
[----:B----4-:R-:W-:Y:S01]  /*21f0*/  FMUL.FTZ R136, R136, R165 ;  /* 0x000000a588887220 */ /* 0x010fe20000410000 */
[----:B------:R-:W-:Y:S01]  /*2200*/  FADD.FTZ R154, R161, R122 ;  /* 0x0000007aa19a7221 */ /* 0x000fe20000010000 */
[--C-:B------:R-:W-:Y:S02]  /*2210*/  HADD2.F32 R45, -RZ, R46.reuse.H0_H0 ;  /* 0x2000002eff2d7230 */ /* 0x100fe40000004100 */
[----:B------:R-:W-:Y:S01]  /*2220*/  FFMA.FTZ R151, R111, R127, R134 ;  /* 0x0000007f6f977223 */ /* 0x000fe20000010086 */
[----:B------:R-:W-:Y:S01]  /*2230*/  FMUL.FTZ R133, R133, R50 ;  /* 0x0000003285857220 */ /* 0x000fe20000410000 */
[----:B------:R-:W-:Y:S01]  /*2240*/  FADD.FTZ R161, R154, R123 ;  /* 0x0000007b9aa17221 */ /* 0x000fe20000010000 */
[----:B------:R1:W4:Y:S01]  /*2250*/  MUFU.RCP R169, R138 ;  /* 0x0000008a00a97308 */ /* 0x0003220000001000 */
[----:B------:R-:W-:Y:S01]  /*2260*/  FFMA.FTZ R148, R112, R129, R151 ;  /* 0x0000008170947223 */ /* 0x000fe20000010097 */
[----:B--2---:R-:W-:Y:S01]  /*2270*/  FMUL.FTZ R140, R140, R167 ;  /* 0x000000a78c8c7220 */ /* 0x004fe20000410000 */
[----:B0-----:R-:W-:Y:S01]  /*2280*/  FMUL.FTZ R131, R138, R49 ;  /* 0x000000318a837220 */ /* 0x001fe20000410000 */
[----:B------:R-:W-:Y:S01]  /*2290*/  FADD.FTZ R154, R161, R128 ;  /* 0x00000080a19a7221 */ /* 0x000fe20000010000 */
[----:B------:R-:W-:Y:S01]  /*22a0*/  FFMA.FTZ R148, R113, R130, R148 ;  /* 0x0000008271947223 */ /* 0x000fe20000010094 */
[----:B------:R-:W-:-:S02]  /*22b0*/  HADD2.F32 R46, -RZ, R46.H1_H1 ;  /* 0x3000002eff2e7230 */ /* 0x000fc40000004100 */
[----:B------:R-:W-:Y:S01]  /*22c0*/  FMUL.FTZ R134, R170, R45 ;  /* 0x0000002daa867220 */ /* 0x000fe20000410000 */
[----:B------:R-:W0:Y:S01]  /*22d0*/  MUFU.RCP R166, R170 ;  /* 0x000000aa00a67308 */ /* 0x000e220000001000 */
[----:B------:R-:W-:Y:S01]  /*22e0*/  FFMA.FTZ R157, R115, R132, R148 ;  /* 0x00000084739d7223 */ /* 0x000fe20000010094 */
[----:B---3--:R-:W-:Y:S01]  /*22f0*/  FMUL.FTZ R141, R141, R164 ;  /* 0x000000a48d8d7220 */ /* 0x008fe20000410000 */
[----:B------:R-:W-:Y:S01]  /*2300*/  FADD.FTZ R154, R154, R131 ;  /* 0x000000839a9a7221 */ /* 0x000fe20000010000 */
[----:B------:R-:W-:Y:S01]  /*2310*/  FMUL.FTZ R137, R175, R46 ;  /* 0x0000002eaf897220 */ /* 0x000fe20000410000 */
[----:B------:R-:W-:Y:S01]  /*2320*/  FFMA.FTZ R152, R118, R135, R157 ;  /* 0x0000008776987223 */ /* 0x000fe2000001009d */
[----:B-1----:R-:W-:Y:S01]  /*2330*/  FMUL.FTZ R138, R172, R51 ;  /* 0x00000033ac8a7220 */ /* 0x002fe20000410000 */
[----:B------:R-:W-:Y:S01]  /*2340*/  FADD.FTZ R161, R154, R133 ;  /* 0x000000859aa17221 */ /* 0x000fe20000010000 */
[----:B------:R-:W1:Y:S01]  /*2350*/  MUFU.RCP R173, R175 ;  /* 0x000000af00ad7308 */ /* 0x000e620000001000 */
[----:B------:R-:W-:Y:S01]  /*2360*/  FFMA.FTZ R159, R119, R136, R152 ;  /* 0x00000088779f7223 */ /* 0x000fe20000010098 */
[----:B----4-:R-:W-:Y:S01]  /*2370*/  FMUL.FTZ R144, R144, R169 ;  /* 0x000000a990907220 */ /* 0x010fe20000410000 */
        /* <DEDUP_REMOVED lines=12> */
[----:B------:R-:W-:Y:S01]  /*2440*/  FMUL.FTZ R156, R39, R124 ;  /* 0x0000007c279c7220 */ /* 0x000fe20000410000 */
[----:B------:R-:W-:Y:S01]  /*2450*/  FMUL.FTZ R163, R40, R125 ;  /* 0x0000007d28a37220 */ /* 0x000fe20000410000 */
[----:B------:R-:W-:Y:S01]  /*2460*/  FFMA.FTZ R152, R131, R144, R152 ;  /* 0x0000009083987223 */ /* 0x000fe20000010098 */
[----:B-1----:R-:W-:Y:S01]  /*2470*/  FMUL.FTZ R146, R146, R173 ;  /* 0x000000ad92927220 */ /* 0x002fe20000410000 */
[----:B------:R-:W-:Y:S01]  /*2480*/  FMUL.FTZ R158, R31, R126 ;  /* 0x0000007e1f9e7220 */ /* 0x000fe20000410000 */
[----:B------:R-:W-:Y:S01]  /*2490*/  FMUL.FTZ R165, R32, R127 ;  /* 0x0000007f20a57220 */ /* 0x000fe20000410000 */
[----:B------:R-:W-:Y:S01]  /*24a0*/  FFMA.FTZ R159, R133, R143, R152 ;  /* 0x0000008f859f7223 */ /* 0x000fe20000010098 */
[----:B------:R-:W-:Y:S01]  /*24b0*/  FMUL.FTZ R160, R41, R129 ;  /* 0x0000008129a07220 */ /* 0x000fe20000410000 */
[----:B------:R-:W-:Y:S01]  /*24c0*/  FMUL.FTZ R167, R42, R130 ;  /* 0x000000822aa77220 */ /* 0x000fe20000410000 */
[----:B------:R-:W-:Y:S01]  /*24d0*/  FMUL.FTZ R162, R33, R132 ;  /* 0x0000008421a27220 */ /* 0x000fe20000410000 */
[----:B------:R-:W-:Y:S01]  /*24e0*/  FFMA.FTZ R152, R134, R145, R159 ;  /* 0x0000009186987223 */ /* 0x000fe2000001009f */
[----:B--2---:R-:W-:Y:S01]  /*24f0*/  FMUL.FTZ R147, R147, R168 ;  /* 0x000000a893937220 */ /* 0x004fe20000410000 */
        /* <DEDUP_REMOVED lines=15> */
.L_x_2928:
        /* <DEDUP_REMOVED lines=68> */
.L_x_2942:
[----:B-1----:R-:W-:Y:S01]  /*2a30*/  FADD.FTZ R28, R35, R28 ;  /* 0x0000001c231c7221 */ /* 0x002fe20000010000 */
[----:B--2---:R-:W-:Y:S01]  /*2a40*/  FADD.FTZ R29, R34, R29 ;  /* 0x0000001d221d7221 */ /* 0x004fe20000010000 */
[----:B------:R-:W1:Y:S01]  /*2a50*/  LDC.64 R44, c[0x0][0x3f0] ;  /* 0x0000fc00ff2c7b82 */ /* 0x000e620000000a00 */
[----:B------:R-:W-:Y:S01]  /*2a60*/  IADD3 R43, PT, PT, R101, 0x20, RZ ;  /* 0x00000020652b7810 */ /* 0x000fe20007ffe0ff */
[----:B------:R-:W-:Y:S01]  /*2a70*/  FMUL.FTZ R28, R28, 0.001302083372138440609 ;  /* 0x3aaaaaab1c1c7820 */ /* 0x000fe20000410000 */
[----:B------:R-:W-:Y:S01]  /*2a80*/  FMUL.FTZ R29, R29, 0.001302083372138440609 ;  /* 0x3aaaaaab1d1d7820 */ /* 0x000fe20000410000 */
[----:B------:R-:W-:-:S03]  /*2a90*/  IADD3 R37, PT, PT, R101, 0x40, RZ ;  /* 0x0000004065257810 */ /* 0x000fc60007ffe0ff */
[C-C-:B0-----:R-:W-:Y:S01]  /*2aa0*/  FFMA.FTZ R34, R29.reuse, R125, R28.reuse ;  /* 0x0000007d1d227223 */ /* 0x141fe2000001001c */
[C-C-:B------:R-:W-:Y:S01]  /*2ab0*/  FFMA.FTZ R32, R29.reuse, R121, R28.reuse ;  /* 0x000000791d207223 */ /* 0x140fe2000001001c */
[C-C-:B------:R-:W-:Y:S01]  /*2ac0*/  FFMA.FTZ R33, R29.reuse, R124, R28.reuse ;  /* 0x0000007c1d217223 */ /* 0x140fe2000001001c */
[----:B------:R-:W-:Y:S01]  /*2ad0*/  FFMA.FTZ R31, R29, R120, R28 ;  /* 0x000000781d1f7223 */ /* 0x000fe2000001001c */
[----:B------:R-:W-:Y:S01]  /*2ae0*/  FADD.FTZ R109, -R34, R109 ;  /* 0x0000006d226d7221 */ /* 0x000fe20000010100 */
[----:B------:R-:W-:Y:S01]  /*2af0*/  FADD.FTZ R107, -R32, R107 ;  /* 0x0000006b206b7221 */ /* 0x000fe20000010100 */
[----:B------:R-:W-:Y:S01]  /*2b00*/  FADD.FTZ R33, -R33, R108 ;  /* 0x0000006c21217221 */ /* 0x000fe20000010100 */
[C-C-:B------:R-:W-:Y:S01]  /*2b10*/  FFMA.FTZ R3, R29.reuse, R3, R28.reuse ;  /* 0x000000031d037223 */ /* 0x140fe2000001001c */
[----:B------:R-:W-:Y:S01]  /*2b20*/  FMUL.FTZ R32, R102, R109 ;  /* 0x0000006d66207220 */ /* 0x000fe20000410000 */
        /* <DEDUP_REMOVED lines=81> */
[----:B0-----:R-:W-:-:S03]  /*3040*/  LEA R53, R108, R53, 0x2 ;  /* 0x000000356c357211 */ /* 0x001fc600078e10ff */
[----:B------:R1:W-:Y:S01]  /*3050*/  STG.E.128 desc[UR6][R44.64], R36 ;  /* 0x000000242c007986 */ /* 0x0003e2000c101d06 */
[----:B------:R-:W-:-:S13]  /*3060*/  ISETP.GE.AND P1, PT, R53, R109, PT ;  /* 0x0000006d3500720c */ /* 0x000fda0003f26270 */
[----:B------:R-:W-:Y:S05]  /*3070*/  @!P1 BRA `(.L_x_2930) ;  /* 0xffffffd400289947 */ /* 0x000fea000383ffff */
[----:B------:R-:W-:Y:S05]  /*3080*/  BSYNC B1 ;  /* 0x0000000000017941 */ /* 0x000fea0003800000 */
.L_x_2926:
        /* <DEDUP_REMOVED lines=47> */
.L_x_2925:
[----:B------:R-:W-:Y:S05]  /*3380*/  BSYNC B0 ;  /* 0x0000000000007941 */ /* 0x000fea0003800000 */
.L_x_2924:
        /* <DEDUP_REMOVED lines=141> */
.L_x_2929:
        /* <DEDUP_REMOVED lines=8> */
.L_x_2932:
[----:B------:R-:W-:Y:S05]  /*3ce0*/  BSYNC B2 ;  /* 0x0000000000027941 */ /* 0x000fea0003800000 */
.L_x_2931:
        /* <DEDUP_REMOVED lines=8> */
.L_x_2933:
[----:B------:R-:W-:-:S05]  /*3d70*/  FADD.FTZ R28, R28, R161 ;  /* 0x000000a11c1c7221 */ /* 0x000fca0000010000 */
[----:B------:R-:W-:Y:S01]  /*3d80*/  MOV R39, R28 ;  /* 0x0000001c00277202 */ /* 0x000fe20000000f00 */
[----:B------:R-:W-:Y:S01]  /*3d90*/  HFMA2 R38, -RZ, RZ, 0, 1.1920928955078125e-07 ;  /* 0x00000002ff267431 */ /* 0x000fe200000001ff */
[----:B------:R-:W-:-:S07]  /*3da0*/  MOV R29, R37 ;  /* 0x00000025001d7202 */ /* 0x000fce0000000f00 */
[----:B------:R-:W-:Y:S05]  /*3db0*/  WARPSYNC.COLLECTIVE R36, `(.L_x_2934) ;  /* 0x0000000024087348 */ /* 0x000fea0003c00000 */
[----:B------:R0:W1:Y:S02]  /*3dc0*/  SHFL.BFLY P1, R37, R39, R38, R41 ;  /* 0x0c00002627257389 */ /* 0x0000640000020029 */
[----:B01----:R-:W-:Y:S05]  /*3dd0*/  ENDCOLLECTIVE ;  /* 0x000000000000791b */ /* 0x003fea0003800000 */
.L_x_2934:
[----:B------:R-:W-:-:S05]  /*3de0*/  FADD.FTZ R29, R29, R152 ;  /* 0x000000981d1d7221 */ /* 0x000fca0000010000 */
[----:B------:R-:W-:Y:S02]  /*3df0*/  MOV R39, R29 ;  /* 0x0000001d00277202 */ /* 0x000fe40000000f00 */
[----:B------:R-:W-:-:S07]  /*3e00*/  MOV R31, R37 ;  /* 0x00000025001f7202 */ /* 0x000fce0000000f00 */
[----:B------:R-:W-:Y:S05]  /*3e10*/  WARPSYNC.COLLECTIVE R36, `(.L_x_2935) ;  /* 0x0000000024087348 */ /* 0x000fea0003c00000 */
[----:B------:R0:W1:Y:S02]  /*3e20*/  SHFL.BFLY P1, R37, R39, R38, R41 ;  /* 0x0c00002627257389 */ /* 0x0000640000020029 */
[----:B01----:R-:W-:Y:S05]  /*3e30*/  ENDCOLLECTIVE ;  /* 0x000000000000791b */ /* 0x003fea0003800000 */
.L_x_2935:
[----:B------:R-:W-:-:S05]  /*3e40*/  FADD.FTZ R31, R28, R31 ;  /* 0x0000001f1c1f7221 */ /* 0x000fca0000010000 */
[----:B------:R-:W-:Y:S01]  /*3e50*/  MOV R39, R31 ;  /* 0x0000001f00277202 */ /* 0x000fe20000000f00 */
[----:B------:R-:W-:Y:S01]  /*3e60*/  HFMA2 R38, -RZ, RZ, 0, 2.384185791015625e-07 ;  /* 0x00000004ff267431 */ /* 0x000fe200000001ff */
[----:B------:R-:W-:-:S07]  /*3e70*/  MOV R30, R37 ;  /* 0x00000025001e7202 */ /* 0x000fce0000000f00 */
[----:B------:R-:W-:Y:S05]  /*3e80*/  WARPSYNC.COLLECTIVE R36, `(.L_x_2936) ;  /* 0x0000000024087348 */ /* 0x000fea0003c00000 */
[----:B------:R0:W1:Y:S02]  /*3e90*/  SHFL.BFLY P1, R37, R39, R38, R41 ;  /* 0x0c00002627257389 */ /* 0x0000640000020029 */
[----:B01----:R-:W-:Y:S05]  /*3ea0*/  ENDCOLLECTIVE ;  /* 0x000000000000791b */ /* 0x003fea0003800000 */
.L_x_2936:
[----:B------:R-:W-:-:S05]  /*3eb0*/  FADD.FTZ R30, R29, R30 ;  /* 0x0000001e1d1e7221 */ /* 0x000fca0000010000 */
[----:B------:R-:W-:Y:S02]  /*3ec0*/  MOV R39, R30 ;  /* 0x0000001e00277202 */ /* 0x000fe40000000f00 */
[----:B------:R-:W-:-:S07]  /*3ed0*/  MOV R32, R37 ;  /* 0x0000002500207202 */ /* 0x000fce0000000f00 */
[----:B------:R-:W-:Y:S05]  /*3ee0*/  WARPSYNC.COLLECTIVE R36, `(.L_x_2937) ;  /* 0x0000000024087348 */ /* 0x000fea0003c00000 */
[----:B------:R0:W1:Y:S02]  /*3ef0*/  SHFL.BFLY P1, R37, R39, R38, R41 ;  /* 0x0c00002627257389 */ /* 0x0000640000020029 */
[----:B01----:R-:W-:Y:S05]  /*3f00*/  ENDCOLLECTIVE ;  /* 0x000000000000791b */ /* 0x003fea0003800000 */
.L_x_2937:
[----:B------:R-:W-:-:S05]  /*3f10*/  FADD.FTZ R32, R31, R32 ;  /* 0x000000201f207221 */ /* 0x000fca0000010000 */
[----:B------:R-:W-:Y:S01]  /*3f20*/  MOV R39, R32 ;  /* 0x0000002000277202 */ /* 0x000fe20000000f00 */
[----:B------:R-:W-:Y:S01]  /*3f30*/  HFMA2 R38, -RZ, RZ, 0, 4.76837158203125e-07 ;  /* 0x00000008ff267431 */ /* 0x000fe200000001ff */
[----:B------:R-:W-:-:S07]  /*3f40*/  MOV R33, R37 ;  /* 0x0000002500217202 */ /* 0x000fce0000000f00 */
[----:B------:R-:W-:Y:S05]  /*3f50*/  WARPSYNC.COLLECTIVE R36, `(.L_x_2938) ;  /* 0x0000000024087348 */ /* 0x000fea0003c00000 */
[----:B------:R0:W1:Y:S02]  /*3f60*/  SHFL.BFLY P1, R37, R39, R38, R41 ;  /* 0x0c00002627257389 */ /* 0x0000640000020029 */
[----:B01----:R-:W-:Y:S05]  /*3f70*/  ENDCOLLECTIVE ;  /* 0x000000000000791b */ /* 0x003fea0003800000 */
.L_x_2938:
[----:B------:R-:W-:-:S05]  /*3f80*/  FADD.FTZ R33, R30, R33 ;  /* 0x000000211e217221 */ /* 0x000fca0000010000 */
[----:B------:R-:W-:Y:S02]  /*3f90*/  MOV R39, R33 ;  /* 0x0000002100277202 */ /* 0x000fe40000000f00 */
[----:B------:R-:W-:-:S07]  /*3fa0*/  MOV R35, R37 ;  /* 0x0000002500237202 */ /* 0x000fce0000000f00 */
[----:B------:R-:W-:Y:S05]  /*3fb0*/  WARPSYNC.COLLECTIVE R36, `(.L_x_2939) ;  /* 0x0000000024087348 */ /* 0x000fea0003c00000 */
[----:B------:R0:W1:Y:S02]  /*3fc0*/  SHFL.BFLY P1, R37, R39, R38, R41 ;  /* 0x0c00002627257389 */ /* 0x0000640000020029 */
[----:B01----:R-:W-:Y:S05]  /*3fd0*/  ENDCOLLECTIVE ;  /* 0x000000000000791b */ /* 0x003fea0003800000 */
.L_x_2939:
[----:B------:R-:W-:-:S05]  /*3fe0*/  FADD.FTZ R35, R32, R35 ;  /* 0x0000002320237221 */ /* 0x000fca0000010000 */
[----:B------:R-:W-:Y:S01]  /*3ff0*/  MOV R39, R35 ;  /* 0x0000002300277202 */ /* 0x000fe20000000f00 */
[----:B------:R-:W-:Y:S01]  /*4000*/  HFMA2 R38, -RZ, RZ, 0, 9.5367431640625e-07 ;  /* 0x00000010ff267431 */ /* 0x000fe200000001ff */
[----:B------:R-:W-:-:S07]  /*4010*/  MOV R34, R37 ;  /* 0x0000002500227202 */ /* 0x000fce0000000f00 */
[----:B------:R-:W-:Y:S05]  /*4020*/  WARPSYNC.COLLECTIVE R36, `(.L_x_2940) ;  /* 0x0000000024087348 */ /* 0x000fea0003c00000 */
[----:B------:R0:W1:Y:S02]  /*4030*/  SHFL.BFLY P1, R37, R39, R38, R41 ;  /* 0x0c00002627257389 */ /* 0x0000640000020029 */
[----:B01----:R-:W-:Y:S05]  /*4040*/  ENDCOLLECTIVE ;  /* 0x000000000000791b */ /* 0x003fea0003800000 */
.L_x_2940:
[----:B------:R-:W-:-:S05]  /*4050*/  FADD.FTZ R34, R33, R34 ;  /* 0x0000002221227221 */ /* 0x000fca0000010000 */
[----:B------:R-:W-:Y:S02]  /*4060*/  MOV R39, R34 ;  /* 0x0000002200277202 */ /* 0x000fe40000000f00 */
[----:B------:R-:W-:-:S07]  /*4070*/  MOV R28, R37 ;  /* 0x00000025001c7202 */ /* 0x000fce0000000f00 */
[----:B------:R-:W-:Y:S05]  /*4080*/  WARPSYNC.COLLECTIVE R36, `(.L_x_2941) ;  /* 0x0000000024087348 */ /* 0x000fea0003c00000 */
[----:B------:R0:W1:Y:S02]  /*4090*/  SHFL.BFLY P1, R37, R39, R38, R41 ;  /* 0x0c00002627257389 */ /* 0x0000640000020029 */
[----:B01----:R-:W-:Y:S05]  /*40a0*/  ENDCOLLECTIVE ;  /* 0x000000000000791b */ /* 0x003fea0003800000 */
.L_x_2941:
[----:B------:R-:W-:Y:S01]  /*40b0*/  MOV R29, R37 ;  /* 0x00000025001d7202 */ /* 0x000fe20000000f00 */
[----:B------:R-:W-:Y:S06]  /*40c0*/  BRA `(.L_x_2942) ;  /* 0xffffffe800587947 */ /* 0x000fec000383ffff */
.L_x_2943:
        /* <DEDUP_REMOVED lines=11> */
.L_x_3234:


//--------------------- .text._ZN10layer_norm22ln_bwd_finalize_kernelINS_22Kernel_traits_finalizeILj768EffffjLj1024ELj4ENS_18Kernel_traits_baseILj768EffffjLj1024EEEEEEEvNS_9BwdParamsE --------------------------
	.section	.text._ZN10layer_norm22ln_bwd_finalize_kernelINS_22Kernel_traits_finalizeILj768EffffjLj1024ELj4ENS_18Kernel_traits_baseILj768EffffjLj1024EEEEEEEvNS_9BwdParamsE,"ax",@progbits
	.align	128
        .global         _ZN10layer_norm22ln_bwd_finalize_kernelINS_22Kernel_traits_finalizeILj768EffffjLj1024ELj4ENS_18Kernel_traits_baseILj768EffffjLj1024EEEEEEEvNS_9BwdParamsE
        .type           _ZN10layer_norm22ln_bwd_finalize_kernelINS_22Kernel_traits_finalizeILj768EffffjLj1024ELj4ENS_18Kernel_traits_baseILj768EffffjLj1024EEEEEEEvNS_9BwdParamsE,@function
        .size           _ZN10layer_norm22ln_bwd_finalize_kernelINS_22Kernel_traits_finalizeILj768EffffjLj1024ELj4ENS_18Kernel_traits_baseILj768EffffjLj1024EEEEEEEvNS_9BwdParamsE,(.L_x_3235 - _ZN10layer_norm22ln_bwd_finalize_kernelINS_22Kernel_traits_finalizeILj768EffffjLj1024ELj4ENS_18Kernel_traits_baseILj768EffffjLj1024EEEEEEEvNS_9BwdParamsE)
        .other          _ZN10layer_norm22ln_bwd_finalize_kernelINS_22Kernel_traits_finalizeILj768EffffjLj1024ELj4ENS_18Kernel_traits_baseILj768EffffjLj1024EEEEEEEvNS_9BwdParamsE,@"STO_CUDA_ENTRY STV_DEFAULT"
_ZN10layer_norm22ln_bwd_finalize_kernelINS_22Kernel_traits_finalizeILj768EffffjLj1024ELj4ENS_18Kernel_traits_baseILj768EffffjLj1024EEEEEEEvNS_9BwdParamsE:
.text._ZN10layer_norm22ln_bwd_finalize_kernelINS_22Kernel_traits_finalizeILj768EffffjLj1024ELj4ENS_18Kernel_traits_baseILj768EffffjLj1024EEEEEEEvNS_9BwdParamsE:
        /* <DEDUP_REMOVED lines=37> */
.L_x_2948:
        /* <DEDUP_REMOVED lines=118> */
.L_x_2947:
[----:B------:R-:W-:Y:S05]  /*09b0*/  BSYNC.RECONVERGENT B1 ;  /* 0x0000000000017941 */ /* 0x000fea0003800200 */
.L_x_2946:
        /* <DEDUP_REMOVED lines=65> */
.L_x_2950:
[----:B------:R-:W-:Y:S05]  /*0dd0*/  BSYNC.RECONVERGENT B1 ;  /* 0x0000000000017941 */ /* 0x000fea0003800200 */
.L_x_2949:
        /* <DEDUP_REMOVED lines=37> */
.L_x_2952:
[----:B------:R-:W-:Y:S05]  /*1030*/  BSYNC.RECONVERGENT B1 ;  /* 0x0000000000017941 */ /* 0x000fea0003800200 */
.L_x_2951:
[----:B------:R-:W-:Y:S05]  /*1040*/  @!P1 BRA `(.L_x_2945) ;  /* 0x00000000003c9947 */ /* 0x000fea0003800000 */
[----:B------:R-:W0:Y:S01]  /*1050*/  LDC.64 R6, c[0x0][0x3e0] ;  /* 0x0000f800ff067b82 */ /* 0x000e220000000a00 */
[----:B------:R-:W-:Y:S01]  /*1060*/  IMAD R2, R15, 0x300, R11 ;  /* 0x000003000f027824 */ /* 0x000fe200078e020b */
[----:B------:R-:W-:-:S04]  /*1070*/  IADD3 R24, PT, PT, -R24, RZ, RZ ;  /* 0x000000ff18187210 */ /* 0x000fc80007ffe1ff */
[----:B------:R-:W-:Y:S02]  /*1080*/  IADD3 R11, PT, PT, R13, R2, RZ ;  /* 0x000000020d0b7210 */ /* 0x000fe40007ffe0ff */
[----:B------:R-:W1:Y:S05]  /*1090*/  LDC.64 R8, c[0x0][0x3e8] ;  /* 0x0000fa00ff087b82 */ /* 0x000e6a0000000a00 */
.L_x_2953:
        /* <DEDUP_REMOVED lines=10> */
.L_x_2945:
[----:B------:R-:W-:Y:S05]  /*1140*/  BSYNC.RECONVERGENT B0 ;  /* 0x0000000000007941 */ /* 0x000fea0003800200 */
.L_x_2944:
        /* <DEDUP_REMOVED lines=53> */
.L_x_2954:
        /* <DEDUP_REMOVED lines=14> */
.L_x_3235:


//--------------------- .text._ZN10layer_norm13ln_bwd_kernelINS_13Kernel_traitsIffffjLj768ELj1ELj4ELj1ELj16ENS_18Kernel_traits_baseILj768EffffjLj128EEEEEEEvNS_9BwdParamsE --------------------------
	.section	.text._ZN10layer_norm13ln_bwd_kernelINS_13Kernel_traitsIffffjLj768ELj1ELj4ELj1ELj16ENS_18Kernel_traits_baseILj768EffffjLj128EEEEEEEvNS_9BwdParamsE,"ax",@progbits
	.align	128
        .global         _ZN10layer_norm13ln_bwd_kernelINS_13Kernel_traitsIffffjLj768ELj1ELj4ELj1ELj16ENS_18Kernel_traits_baseILj768EffffjLj128EEEEEEEvNS_9BwdParamsE
        .type           _ZN10layer_norm13ln_bwd_kernelINS_13Kernel_traitsIffffjLj768ELj1ELj4ELj1ELj16ENS_18Kernel_traits_baseILj768EffffjLj128EEEEEEEvNS_9BwdParamsE,@function
        .size           _ZN10layer_norm13ln_bwd_kernelINS_13Kernel_traitsIffffjLj768ELj1ELj4ELj1ELj16ENS_18Kernel_traits_baseILj768EffffjLj128EEEEEEEvNS_9BwdParamsE,(.L_x_3236 - _ZN10layer_norm13ln_bwd_kernelINS_13Kernel_traitsIffffjLj768ELj1ELj4ELj1ELj16ENS_18Kernel_traits_baseILj768EffffjLj128EEEEEEEvNS_9BwdParamsE)
        .other          _ZN10layer_norm13ln_bwd_kernelINS_13Kernel_traitsIffffjLj768ELj1ELj4ELj1ELj16ENS_18Kernel_traits_baseILj768EffffjLj128EEEEEEEvNS_9BwdParamsE,@"STO_CUDA_ENTRY STV_DEFAULT"
_ZN10layer_norm13ln_bwd_kernelINS_13Kernel_traitsIffffjLj768ELj1ELj4ELj1ELj16ENS_18Kernel_traits_baseILj768EffffjLj128EEEEEEEvNS_9BwdParamsE:
.text._ZN10layer_norm13ln_bwd_kernelINS_13Kernel_traitsIffffjLj768ELj1ELj4ELj1ELj16ENS_18Kernel_traits_baseILj768EffffjLj128EEEEEEEvNS_9BwdParamsE:
        /* <DEDUP_REMOVED lines=20> */
[----:B------:R3:W5:Y:S01]  /*0140*/  @P0 LDG.E.128 R28, desc[UR6][R52.64+0xa00] ;  /* 0x000a0006341c0981 */ /* 0x000762000c1e1d00 */
        /* <DEDUP_REMOVED lines=24> */
[----:B---3--:R-:W-:Y:S02]  /*02d0*/  CS2R R52, SRZ ;  /* 0x0000000000347805 */ /* 0x008fe4000001ff00 */
        /* <DEDUP_REMOVED lines=45> */
.L_x_2963:
[----:B-1----:R-:W0:Y:S01]  /*05b0*/  LDC.64 R54, c[0x0][0x3a8] ;  /* 0x0000ea00ff367b82 */ /* 0x002e220000000a00 */
[----:B------:R-:W-:-:S07]  /*05c0*/  MOV R0, RZ ;  /* 0x000000ff00007202 */ /* 0x000fce0000000f00 */
[----:B------:R-:W1:Y:S01]  /*05d0*/  @!P0 LDC.64 R52, c[0x0][0x3a0] ;  /* 0x0000e800ff348b82 */ /* 0x000e620000000a00 */
[----:B0-----:R-:W-:-:S05]  /*05e0*/  IMAD.WIDE R54, R101, 0x4, R54 ;  /* 0x0000000465367825 */ /* 0x001fca00078e0236 */
[----:B-----5:R0:W5:Y:S01]  /*05f0*/  LDG.E R149, desc[UR6][R54.64] ;  /* 0x0000000636957981 */ /* 0x020162000c1e1900 */
[----:B------:R-:W-:Y:S01]  /*0600*/  UISETP.NE.U32.AND UP0, UPT, UR8, URZ, UPT ;  /* 0x000000ff0800728c */ /* 0x000fe2000bf05070 */
[----:B-1----:R-:W-:-:S03]  /*0610*/  @!P0 IMAD.WIDE R52, R101, 0x4, R52 ;  /* 0x0000000465348825 */ /* 0x002fc600078e0234 */
[----:B------:R-:W-:Y:S02]  /*0620*/  UISETP.NE.AND.EX UP0, UPT, UR9, URZ, UPT, UP0 ;  /* 0x000000ff0900728c */ /* 0x000fe4000bf05300 */
[----:B------:R0:W5:Y:S04]  /*0630*/  @!P0 LDG.E R0, desc[UR6][R52.64] ;  /* 0x0000000634008981 */ /* 0x000168000c1e1900 */
[----:B------:R-:W-:-:S13]  /*0640*/  PLOP3.LUT P0, PT, PT, PT, UP0, 0x80, 0x8 ;  /* 0x000000000008781c */ /* 0x000fda0003f0f008 */
[----:B0-----:R-:W-:Y:S05]  /*0650*/  @P0 BRA `(.L_x_2958) ;  /* 0x0000000000780947 */ /* 0x001fea0003800000 */
[----:B------:R-:W0:Y:S01]  /*0660*/  LDC.64 R72, c[0x0][0x3d8] ;  /* 0x0000f600ff487b82 */ /* 0x000e220000000a00 */
        /* <DEDUP_REMOVED lines=8> */
[----:B------:R0:W5:Y:S03]  /*06f0*/  LDG.E.128 R52, desc[UR6][R156.64] ;  /* 0x000000069c347981 */ /* 0x000166000c1e1d00 */
[----:B-1----:R-:W-:Y:S01]  /*0700*/  IMAD.WIDE.U32 R158, R154, 0x10, R96 ;  /* 0x000000109a9e7825 */ /* 0x002fe200078e0060 */
        /* <DEDUP_REMOVED lines=19> */
.L_x_2958:
[----:B------:R-:W0:Y:S01]  /*0840*/  LDC.64 R96, c[0x0][0x398] ;  /* 0x0000e600ff607b82 */ /* 0x000e220000000a00 */
[----:B------:R-:W-:-:S05]  /*0850*/  LOP3.LUT R2, R177, 0x1f, RZ, 0xc0, !PT ;  /* 0x0000001fb1027812 */ /* 0x000fca00078ec0ff */
[----:B------:R-:W-:Y:S02]  /*0860*/  IMAD R154, R101, 0xc0, R2 ;  /* 0x000000c0659a7824 */ /* 0x000fe400078e0202 */
[----:B------:R-:W1:Y:S03]  /*0870*/  LDC.64 R52, c[0x0][0x3d8] ;  /* 0x0000f600ff347b82 */ /* 0x000e660000000a00 */
[C---:B------:R-:W-:Y:S02]  /*0880*/  IADD3 R153, PT, PT, R154.reuse, 0x40, RZ ;  /* 0x000000409a997810 */ /* 0x040fe40007ffe0ff */
[C---:B------:R-:W-:Y:S02]  /*0890*/  IADD3 R152, PT, PT, R154.reuse, 0x60, RZ ;  /* 0x000000609a987810 */ /* 0x040fe40007ffe0ff */
[C---:B------:R-:W-:Y:S02]  /*08a0*/  IADD3 R151, PT, PT, R154.reuse, 0x80, RZ ;  /* 0x000000809a977810 */ /* 0x040fe40007ffe0ff */
[C---:B------:R-:W-:Y:S01]  /*08b0*/  IADD3 R150, PT, PT, R154.reuse, 0xa0, RZ ;  /* 0x000000a09a967810 */ /* 0x040fe20007ffe0ff */
[----:B0-----:R-:W-:-:S04]  /*08c0*/  IMAD.WIDE.U32 R156, R154, 0x10, R96 ;  /* 0x000000109a9c7825 */ /* 0x001fc800078e0060 */
[--C-:B------:R-:W-:Y:S01]  /*08d0*/  IMAD.WIDE.U32 R84, R153, 0x10, R96.reuse ;  /* 0x0000001099547825 */ /* 0x100fe200078e0060 */
[----:B------:R0:W5:Y:S03]  /*08e0*/  LDG.E.128 R76, desc[UR6][R156.64] ;  /* 0x000000069c4c7981 */ /* 0x000166000c1e1d00 */
[C-C-:B------:R-:W-:Y:S01]  /*08f0*/  IMAD.WIDE.U32 R88, R152.reuse, 0x10, R96.reuse ;  /* 0x0000001098587825 */ /* 0x140fe200078e0060 */
[----:B------:R0:W5:Y:S03]  /*0900*/  LDG.E.128 R80, desc[UR6][R156.64+0x200] ;  /* 0x000200069c507981 */ /* 0x000166000c1e1d00 */
[----:B------:R-:W-:Y:S01]  /*0910*/  IMAD.WIDE.U32 R92, R151, 0x10, R96 ;  /* 0x00000010975c7825 */ /* 0x000fe200078e0060 */
[----:B------:R-:W5:Y:S03]  /*0920*/  LDG.E.128 R84, desc[UR6][R84.64] ;  /* 0x0000000654547981 */ /* 0x000f66000c1e1d00 */
[--C-:B-1----:R-:W-:Y:S01]  /*0930*/  IMAD.WIDE.U32 R60, R153, 0x10, R52.reuse ;  /* 0x00000010993c7825 */ /* 0x102fe200078e0034 */
[----:B------:R-:W5:Y:S03]  /*0940*/  LDG.E.128 R88, desc[UR6][R88.64] ;  /* 0x0000000658587981 */ /* 0x000f66000c1e1d00 */
[--C-:B------:R-:W-:Y:S01]  /*0950*/  IMAD.WIDE.U32 R64, R152, 0x10, R52.reuse ;  /* 0x0000001098407825 */ /* 0x100fe200078e0034 */
[----:B------:R-:W5:Y:S03]  /*0960*/  LDG.E.128 R92, desc[UR6][R92.64] ;  /* 0x000000065c5c7981 */ /* 0x000f66000c1e1d00 */
[--C-:B------:R-:W-:Y:S01]  /*0970*/  IMAD.WIDE.U32 R68, R151, 0x10, R52.reuse ;  /* 0x0000001097447825 */ /* 0x100fe200078e0034 */
[----:B------:R-:W5:Y:S03]  /*0980*/  LDG.E.128 R60, desc[UR6][R60.64] ;  /* 0x000000063c3c7981 */ /* 0x000f66000c1e1d00 */
[C---:B------:R-:W-:Y:S01]  /*0990*/  IMAD.WIDE.U32 R72, R150.reuse, 0x10, R52 ;  /* 0x0000001096487825 */ /* 0x040fe200078e0034 */
[----:B------:R-:W5:Y:S03]  /*09a0*/  LDG.E.128 R64, desc[UR6][R64.64] ;  /* 0x0000000640407981 */ /* 0x000f66000c1e1d00 */
[----:B------:R-:W-:Y:S01]  /*09b0*/  IMAD.WIDE.U32 R96, R150, 0x10, R96 ;  /* 0x0000001096607825 */ /* 0x000fe200078e0060 */
[----:B------:R-:W5:Y:S03]  /*09c0*/  LDG.E.128 R68, desc[UR6][R68.64] ;  /* 0x0000000644447981 */ /* 0x000f66000c1e1d00 */
[----:B------:R-:W-:Y:S01]  /*09d0*/  IMAD.WIDE.U32 R158, R154, 0x10, R52 ;  /* 0x000000109a9e7825 */ /* 0x000fe200078e0034 */
[----:B------:R-:W5:Y:S04]  /*09e0*/  LDG.E.128 R72, desc[UR6][R72.64] ;  /* 0x0000000648487981 */ /* 0x000f68000c1e1d00 */
[----:B------:R0:W5:Y:S04]  /*09f0*/  LDG.E.128 R52, desc[UR6][R158.64] ;  /* 0x000000069e347981 */ /* 0x000168000c1e1d00 */
[----:B------:R0:W5:Y:S04]  /*0a00*/  LDG.E.128 R56, desc[UR6][R158.64+0x200] ;  /* 0x000200069e387981 */ /* 0x000168000c1e1d00 */
[----:B------:R-:W5:Y:S02]  /*0a10*/  LDG.E.128 R96, desc[UR6][R96.64] ;  /* 0x0000000660607981 */ /* 0x000f64000c1e1d00 */
.L_x_2959:
[----:B------:R-:W-:Y:S05]  /*0a20*/  @P0 BRA `(.L_x_2960) ;  /* 0x0000000400e40947 */ /* 0x000fea0003800000 */
[--C-:B-----5:R-:W-:Y:S01]  /*0a30*/  FADD.FTZ R76, R76, -R0.reuse ;  /* 0x800000004c4c7221 */ /* 0x120fe20000010000 */
[--C-:B0-----:R-:W-:Y:S01]  /*0a40*/  FADD.FTZ R156, R77, -R0.reuse ;  /* 0x800000004d9c7221 */ /* 0x101fe20000010000 */
        /* <DEDUP_REMOVED lines=119> */
.L_x_2960:
[----:B------:R-:W1:Y:S01]  /*11c0*/  MUFU.RCP R169, R51 ;  /* 0x0000003300a97308 */ /* 0x000e620000001000 */
[----:B-----5:R-:W-:Y:S01]  /*11d0*/  FADD.FTZ R0, -R27, R79 ;  /* 0x0000004f1b007221 */ /* 0x020fe20000010100 */
[----:B------:R-:W-:Y:S01]  /*11e0*/  FADD.FTZ R3, -R24, R76 ;  /* 0x0000004c18037221 */ /* 0x000fe20000010100 */
[----:B------:R-:W-:Y:S01]  /*11f0*/  FADD.FTZ R76, -R21, R81 ;  /* 0x00000051154c7221 */ /* 0x000fe20000010100 */
[----:B------:R-:W-:Y:S01]  /*1200*/  FADD.FTZ R83, -R23, R83 ;  /* 0x0000005317537221 */ /* 0x000fe20000010100 */
[----:B------:R-:W-:Y:S01]  /*1210*/  FADD.FTZ R77, -R25, R77 ;  /* 0x0000004d194d7221 */ /* 0x000fe20000010100 */
[----:B0-----:R-:W-:Y:S01]  /*1220*/  FADD.FTZ R157, -R17, R85 ;  /* 0x00000055119d7221 */ /* 0x001fe20000010100 */
[----:B------:R-:W-:Y:S01]  /*1230*/  FADD.FTZ R158, -R19, R87 ;  /* 0x00000057139e7221 */ /* 0x000fe20000010100 */
[----:B------:R-:W0:Y:S01]  /*1240*/  MUFU.RCP R164, R48 ;  /* 0x0000003000a47308 */ /* 0x000e220000001000 */
        /* <DEDUP_REMOVED lines=9> */
[----:B-1----:R-:W-:Y:S01]  /*12e0*/  FMUL.FTZ R81, R0, R169 ;  /* 0x000000a900517220 */ /* 0x002fe20000410000 */
[----:B------:R-:W-:Y:S01]  /*12f0*/  FMUL.FTZ R0, R52, R48 ;  /* 0x0000003034007220 */ /* 0x000fe20000410000 */
[----:B------:R-:W-:Y:S01]  /*1300*/  FADD.FTZ R166, -R10, R94 ;  /* 0x0000005e0aa67221 */ /* 0x000fe20000010100 */
[----:B------:R-:W-:Y:S01]  /*1310*/  FADD.FTZ R172, -R5, R97 ;  /* 0x0000006105ac7221 */ /* 0x000fe20000010100 */
[----:B------:R-:W-:Y:S01]  /*1320*/  FADD.FTZ R176, -R7, R99 ;  /* 0x0000006307b07221 */ /* 0x000fe20000010100 */
[----:B------:R-:W-:Y:S01]  /*1330*/  FADD.FTZ R89, RZ, R0 ;  /* 0x00000000ff597221 */ /* 0x000fe20000010000 */
        /* <DEDUP_REMOVED lines=10> */
[----:B------:R-:W-:-:S04]  /*13e0*/  FMUL.FTZ R76, R53, R49 ;  /* 0x00000031354c7220 */ /* 0x000fc80000410000 */
[----:B------:R-:W-:Y:S02]  /*13f0*/  FADD.FTZ R90, R89, R76 ;  /* 0x0000004c595a7221 */ /* 0x000fe40000010000 */
[----:B------:R-:W2:Y:S01]  /*1400*/  MUFU.RCP R179, R42 ;  /* 0x0000002a00b37308 */ /* 0x000ea20000001000 */
[----:B-1----:R-:W-:Y:S01]  /*1410*/  FMUL.FTZ R87, R83, R182 ;  /* 0x000000b653577220 */ /* 0x002fe20000410000 */
[----:B------:R-:W-:-:S06]  /*1420*/  FFMA.FTZ R83, R0, R3, RZ ;  /* 0x0000000300537223 */ /* 0x000fcc00000100ff */
[----:B------:R-:W1:Y:S01]  /*1430*/  MUFU.RCP R167, R50 ;  /* 0x0000003200a77308 */ /* 0x000e620000001000 */
[----:B0-----:R-:W-:Y:S01]  /*1440*/  FMUL.FTZ R79, R77, R178 ;  /* 0x000000b24d4f7220 */ /* 0x001fe20000410000 */
[----:B------:R-:W-:-:S04]  /*1450*/  FMUL.FTZ R77, R54, R50 ;  /* 0x00000032364d7220 */ /* 0x000fc80000410000 */
[----:B------:R-:W-:Y:S02]  /*1460*/  FADD.FTZ R93, R90, R77 ;  /* 0x0000004d5a5d7221 */ /* 0x000fe40000010000 */
[----:B------:R-:W0:Y:S01]  /*1470*/  MUFU.RCP R171, R44 ;  /* 0x0000002c00ab7308 */ /* 0x000e220000001000 */
[----:B--2---:R-:W-:Y:S01]  /*1480*/  FMUL.FTZ R92, R86, R179 ;  /* 0x000000b3565c7220 */ /* 0x004fe20000410000 */
[----:B------:R-:W-:Y:S01]  /*1490*/  FFMA.FTZ R86, R76, R79, R83 ;  /* 0x0000004f4c567223 */ /* 0x000fe20000010053 */
[----:B------:R-:W-:-:S05]  /*14a0*/  FMUL.FTZ R83, R56, R44 ;  /* 0x0000002c38537220 */ /* 0x000fca0000410000 */
[----:B------:R-:W2:Y:S01]  /*14b0*/  MUFU.RCP R180, R46 ;  /* 0x0000002e00b47308 */ /* 0x000ea20000001000 */
[----:B-1----:R-:W-:-:S04]  /*14c0*/  FMUL.FTZ R78, R78, R167 ;  /* 0x000000a74e4e7220 */ /* 0x002fc80000410000 */
[----:B------:R-:W-:Y:S01]  /*14d0*/  FFMA.FTZ R89, R77, R78, R86 ;  /* 0x0000004e4d597223 */ /* 0x000fe20000010056 */
[----:B------:R-:W-:Y:S02]  /*14e0*/  FMUL.FTZ R86, R57, R45 ;  /* 0x0000002d39567220 */ /* 0x000fe40000410000 */
[----:B------:R-:W1:Y:S01]  /*14f0*/  MUFU.RCP R184, R41 ;  /* 0x0000002900b87308 */ /* 0x000e620000001000 */
[----:B0-----:R-:W-:Y:S01]  /*1500*/  FMUL.FTZ R82, R80, R171 ;  /* 0x000000ab50527220 */ /* 0x001fe20000410000 */
[----:B------:R-:W-:-:S04]  /*1510*/  FMUL.FTZ R80, R55, R51 ;  /* 0x0000003337507220 */ /* 0x000fc80000410000 */
[----:B------:R-:W-:Y:S02]  /*1520*/  FADD.FTZ R94, R93, R80 ;  /* 0x000000505d5e7221 */ /* 0x000fe40000010000 */
[----:B------:R-:W0:Y:S01]  /*1530*/  MUFU.RCP R181, R43 ;  /* 0x0000002b00b57308 */ /* 0x000e220000001000 */
[----:B------:R-:W-:Y:S01]  /*1540*/  FFMA.FTZ R90, R80, R81, R89 ;  /* 0x00000051505a7223 */ /* 0x000fe20000010059 */
[----:B------:R-:W-:Y:S01]  /*1550*/  FMUL.FTZ R89, R58, R46 ;  /* 0x0000002e3a597220 */ /* 0x000fe20000410000 */
[----:B------:R-:W-:Y:S01]  /*1560*/  FADD.FTZ R97, R94, R83 ;  /* 0x000000535e617221 */ /* 0x000fe20000010000 */
[----:B--2---:R-:W-:Y:S01]  /*1570*/  FMUL.FTZ R84, R155, R180 ;  /* 0x000000b49b547220 */ /* 0x004fe20000410000 */
[----:B------:R-:W-:Y:S01]  /*1580*/  FFMA.FTZ R93, R83, R82, R90 ;  /* 0x00000052535d7223 */ /* 0x000fe2000001005a */
[----:B------:R-:W-:Y:S01]  /*1590*/  FMUL.FTZ R90, R59, R47 ;  /* 0x0000002f3b5a7220 */ /* 0x000fe20000410000 */
[----:B------:R-:W-:Y:S01]  /*15a0*/  FADD.FTZ R98, R97, R86 ;  /* 0x0000005661627221 */ /* 0x000fe20000010000 */
[----:B------:R-:W2:Y:S01]  /*15b0*/  MUFU.RCP R175, R40 ;  /* 0x0000002800af7308 */ /* 0x000ea20000001000 */
[----:B------:R-:W-:Y:S01]  /*15c0*/  FFMA.FTZ R94, R86, R85, R93 ;  /* 0x00000055565e7223 */ /* 0x000fe2000001005d */
[----:B-1----:R-:W-:Y:S01]  /*15d0*/  FMUL.FTZ R91, R157, R184 ;  /* 0x000000b89d5b7220 */ /* 0x002fe20000410000 */
[----:B------:R-:W-:Y:S01]  /*15e0*/  FADD.FTZ R155, R98, R89 ;  /* 0x00000059629b7221 */ /* 0x000fe20000010000 */
[----:B------:R-:W-:Y:S01]  /*15f0*/  FMUL.FTZ R93, R60, R40 ;  /* 0x000000283c5d7220 */ /* 0x000fe20000410000 */
[----:B------:R-:W-:Y:S01]  /*1600*/  FFMA.FTZ R97, R89, R84, R94 ;  /* 0x0000005459617223 */ /* 0x000fe2000001005e */
[----:B------:R-:W-:-:S02]  /*1610*/  FMUL.FTZ R94, R61, R41 ;  /* 0x000000293d5e7220 */ /* 0x000fc40000410000 */
[----:B------:R-:W1:Y:S01]  /*1620*/  MUFU.RCP R186, R36 ;  /* 0x0000002400ba7308 */ /* 0x000e620000001000 */
[----:B------:R-:W-:Y:S01]  /*1630*/  FFMA.FTZ R98, R90, R87, R97 ;  /* 0x000000575a627223 */ /* 0x000fe20000010061 */
[----:B0-----:R-:W-:Y:S01]  /*1640*/  FMUL.FTZ R95, R158, R181 ;  /* 0x000000b59e5f7220 */ /* 0x001fe20000410000 */
[----:B------:R-:W-:Y:S01]  /*1650*/  FADD.FTZ R158, R155, R90 ;  /* 0x0000005a9b9e7221 */ /* 0x000fe20000010000 */
[----:B------:R-:W-:-:S04]  /*1660*/  FMUL.FTZ R97, R62, R42 ;  /* 0x0000002a3e617220 */ /* 0x000fc80000410000 */
[----:B------:R-:W0:Y:S01]  /*1670*/  MUFU.RCP R99, R37 ;  /* 0x0000002500637308 */ /* 0x000e220000001000 */
[----:B--2---:R-:W-:-:S04]  /*1680*/  FMUL.FTZ R88, R156, R175 ;  /* 0x000000af9c587220 */ /* 0x004fc80000410000 */
[----:B------:R-:W-:Y:S01]  /*1690*/  FFMA.FTZ R155, R93, R88, R98 ;  /* 0x000000585d9b7223 */ /* 0x000fe20000010062 */
[----:B------:R-:W-:Y:S02]  /*16a0*/  FMUL.FTZ R98, R63, R43 ;  /* 0x0000002b3f627220 */ /* 0x000fe40000410000 */
[----:B------:R-:W2:Y:S01]  /*16b0*/  MUFU.RCP R164, R38 ;  /* 0x0000002600a47308 */ /* 0x000ea20000001000 */
[----:B-1----:R-:W-:Y:S01]  /*16c0*/  FMUL.FTZ R96, R159, R186 ;  /* 0x000000ba9f607220 */ /* 0x002fe20000410000 */
[----:B------:R-:W-:Y:S01]  /*16d0*/  FADD.FTZ R159, R158, R93 ;  /* 0x0000005d9e9f7221 */ /* 0x000fe20000010000 */
[----:B------:R-:W-:Y:S01]  /*16e0*/  FFMA.FTZ R158, R94, R91, R155 ;  /* 0x0000005b5e9e7223 */ /* 0x000fe2000001009b */
[----:B------:R-:W-:-:S04]  /*16f0*/  FMUL.FTZ R155, R64, R36 ;  /* 0x00000024409b7220 */ /* 0x000fc80000410000 */
[----:B------:R-:W1:Y:S01]  /*1700*/  MUFU.RCP R157, R39 ;  /* 0x00000027009d7308 */ /* 0x000e620000001000 */
[----:B0-----:R-:W-:Y:S01]  /*1710*/  FMUL.FTZ R99, R160, R99 ;  /* 0x00000063a0637220 */ /* 0x001fe20000410000 */
[----:B------:R-:W-:-:S06]  /*1720*/  FADD.FTZ R160, R159, R94 ;  /* 0x0000005e9fa07221 */ /* 0x000fcc0000010000 */
[----:B------:R-:W0:Y:S01]  /*1730*/  MUFU.RCP R178, R32 ;  /* 0x0000002000b27308 */ /* 0x000e220000001000 */
[----:B--2---:R-:W-:Y:S01]  /*1740*/  FMUL.FTZ R156, R161, R164 ;  /* 0x000000a4a19c7220 */ /* 0x004fe20000410000 */
[----:B------:R-:W-:-:S04]  /*1750*/  FADD.FTZ R161, R160, R97 ;  /* 0x00000061a0a17221 */ /* 0x000fc80000010000 */
[----:B------:R-:W-:Y:S02]  /*1760*/  FADD.FTZ R164, R161, R98 ;  /* 0x00000062a1a47221 */ /* 0x000fe40000010000 */
[----:B------:R-:W2:Y:S01]  /*1770*/  MUFU.RCP R180, R33 ;  /* 0x0000002100b47308 */ /* 0x000ea20000001000 */
[----:B-1----:R-:W-:Y:S01]  /*1780*/  FMUL.FTZ R159, R162, R157 ;  /* 0x0000009da29f7220 */ /* 0x002fe20000410000 */
[----:B------:R-:W-:Y:S01]  /*1790*/  FFMA.FTZ R157, R97, R92, R158 ;  /* 0x0000005c619d7223 */ /* 0x000fe2000001009e */
[----:B------:R-:W-:-:S03]  /*17a0*/  FMUL.FTZ R158, R65, R37 ;  /* 0x00000025419e7220 */ /* 0x000fc60000410000 */
[----:B------:R-:W-:Y:S02]  /*17b0*/  FFMA.FTZ R160, R98, R95, R157 ;  /* 0x0000005f62a07223 */ /* 0x000fe4000001009d */
[----:B------:R-:W1:Y:S01]  /*17c0*/  MUFU.RCP R167, R34 ;  /* 0x0000002200a77308 */ /* 0x000e620000001000 */
[----:B------:R-:W-:Y:S01]  /*17d0*/  FMUL.FTZ R157, R66, R38 ;  /* 0x00000026429d7220 */ /* 0x000fe20000410000 */
[----:B0-----:R-:W-:Y:S01]  /*17e0*/  FMUL.FTZ R162, R163, R178 ;  /* 0x000000b2a3a27220 */ /* 0x001fe20000410000 */
[----:B------:R-:W-:Y:S01]  /*17f0*/  FADD.FTZ R163, R164, R155 ;  /* 0x0000009ba4a37221 */ /* 0x000fe20000010000 */
[----:B------:R-:W-:Y:S01]  /*1800*/  FFMA.FTZ R161, R155, R96, R160 ;  /* 0x000000609ba17223 */ /* 0x000fe200000100a0 */
[----:B------:R-:W-:Y:S02]  /*1810*/  FMUL.FTZ R160, R67, R39 ;  /* 0x0000002743a07220 */ /* 0x000fe40000410000 */
[----:B------:R-:W-:Y:S01]  /*1820*/  FADD.FTZ R178, R163, R158 ;  /* 0x0000009ea3b27221 */ /* 0x000fe20000010000 */
[----:B------:R-:W-:Y:S01]  /*1830*/  FFMA.FTZ R164, R158, R99, R161 ;  /* 0x000000639ea47223 */ /* 0x000fe200000100a1 */
[----:B------:R-:W0:Y:S01]  /*1840*/  MUFU.RCP R169, R35 ;  /* 0x0000002300a97308 */ /* 0x000e220000001000 */
[----:B--2---:R-:W-:Y:S01]  /*1850*/  FMUL.FTZ R163, R165, R180 ;  /* 0x000000b4a5a37220 */ /* 0x004fe20000410000 */
[----:B------:R-:W-:Y:S01]  /*1860*/  FADD.FTZ R179, R178, R157 ;  /* 0x0000009db2b37221 */ /* 0x000fe20000010000 */
[----:B------:R-:W-:Y:S01]  /*1870*/  FFMA.FTZ R165, R157, R156, R164 ;  /* 0x0000009c9da57223 */ /* 0x000fe200000100a4 */
[----:B------:R-:W-:Y:S01]  /*1880*/  FMUL.FTZ R161, R68, R32 ;  /* 0x0000002044a17220 */ /* 0x000fe20000410000 */
[----:B------:R-:W-:Y:S01]  /*1890*/  FMUL.FTZ R164, R69, R33 ;  /* 0x0000002145a47220 */ /* 0x000fe20000410000 */
[----:B------:R-:W-:Y:S01]  /*18a0*/  FADD.FTZ R180, R179, R160 ;  /* 0x000000a0b3b47221 */ /* 0x000fe20000010000 */
[----:B------:R-:W-:Y:S01]  /*18b0*/  FFMA.FTZ R178, R160, R159, R165 ;  /* 0x0000009fa0b27223 */ /* 0x000fe200000100a5 */
[----:B------:R-:W2:Y:S01]  /*18c0*/  MUFU.RCP R171, R28 ;  /* 0x0000001c00ab7308 */ /* 0x000ea20000001000 */
[----:B-1----:R-:W-:Y:S01]  /*18d0*/  FMUL.FTZ R166, R166, R167 ;  /* 0x000000a7a6a67220 */ /* 0x002fe20000410000 */
[----:B------:R-:W-:Y:S01]  /*18e0*/  FADD.FTZ R181, R180, R161 ;  /* 0x000000a1b4b57221 */ /* 0x000fe20000010000 */
[----:B------:R-:W-:Y:S01]  /*18f0*/  FFMA.FTZ R167, R161, R162, R178 ;  /* 0x000000a2a1a77223 */ /* 0x000fe200000100b2 */
[----:B------:R-:W-:-:S02]  /*1900*/  FMUL.FTZ R165, R70, R34 ;  /* 0x0000002246a57220 */ /* 0x000fc40000410000 */
[----:B------:R-:W-:Y:S01]  /*1910*/  FADD.FTZ R180, R181, R164 ;  /* 0x000000a4b5b47221 */ /* 0x000fe20000010000 */
[----:B------:R-:W-:Y:S01]  /*1920*/  FFMA.FTZ R178, R164, R163, R167 ;  /* 0x000000a3a4b27223 */ /* 0x000fe200000100a7 */
[----:B------:R-:W1:Y:S01]  /*1930*/  MUFU.RCP R173, R29 ;  /* 0x0000001d00ad7308 */ /* 0x000e620000001000 */
[----:B------:R-:W-:Y:S01]  /*1940*/  FMUL.FTZ R167, R71, R35 ;  /* 0x0000002347a77220 */ /* 0x000fe20000410000 */
[----:B------:R-:W-:Y:S01]  /*1950*/  FADD.FTZ R180, R180, R165 ;  /* 0x000000a5b4b47221 */ /* 0x000fe20000010000 */
[----:B0-----:R-:W-:Y:S01]  /*1960*/  FMUL.FTZ R168, R168, R169 ;  /* 0x000000a9a8a87220 */ /* 0x001fe20000410000 */
[----:B------:R-:W-:Y:S01]  /*1970*/  FFMA.FTZ R178, R165, R166, R178 ;  /* 0x000000a6a5b27223 */ /* 0x000fe200000100b2 */
[----:B------:R-:W-:Y:S01]  /*1980*/  FMUL.FTZ R169, R72, R28 ;  /* 0x0000001c48a97220 */ /* 0x000fe20000410000 */
[----:B------:R-:W-:Y:S02]  /*1990*/  FADD.FTZ R180, R180, R167 ;  /* 0x000000a7b4b47221 */ /* 0x000fe40000010000 */
[----:B------:R-:W0:Y:S01]  /*19a0*/  MUFU.RCP R175, R30 ;  /* 0x0000001e00af7308 */ /* 0x000e220000001000 */
[----:B------:R-:W-:Y:S01]  /*19b0*/  FFMA.FTZ R178, R167, R168, R178 ;  /* 0x000000a8a7b27223 */ /* 0x000fe200000100b2 */
[----:B--2---:R-:W-:Y:S01]  /*19c0*/  FMUL.FTZ R170, R170, R171 ;  /* 0x000000abaaaa7220 */ /* 0x004fe20000410000 */
[----:B------:R-:W-:Y:S01]  /*19d0*/  FMUL.FTZ R171, R73, R29 ;  /* 0x0000001d49ab7220 */ /* 0x000fe20000410000 */
[----:B------:R-:W-:-:S02]  /*19e0*/  FADD.FTZ R180, R180, R169 ;  /* 0x000000a9b4b47221 */ /* 0x000fc40000010000 */
[----:B------:R-:W-:Y:S02]  /*19f0*/  FFMA.FTZ R178, R169, R170, R178 ;  /* 0x000000aaa9b27223 */ /* 0x000fe400000100b2 */
[----:B------:R-:W2:Y:S01]  /*1a00*/  MUFU.RCP R179, R31 ;  /* 0x0000001f00b37308 */ /* 0x000ea20000001000 */
[----:B------:R-:W-:Y:S01]  /*1a10*/  FADD.FTZ R180, R180, R171 ;  /* 0x000000abb4b47221 */ /* 0x000fe20000010000 */
[----:B-1----:R-:W-:Y:S01]  /*1a20*/  FMUL.FTZ R172, R172, R173 ;  /* 0x000000adacac7220 */ /* 0x002fe20000410000 */
[----:B------:R-:W-:-:S03]  /*1a30*/  FMUL.FTZ R173, R74, R30 ;  /* 0x0000001e4aad7220 */ /* 0x000fc60000410000 */
[----:B------:R-:W-:Y:S01]  /*1a40*/  FFMA.FTZ R178, R171, R172, R178 ;  /* 0x000000acabb27223 */ /* 0x000fe200000100b2 */
[----:B------:R-:W-:Y:S01]  /*1a50*/  FADD.FTZ R182, R180, R173 ;  /* 0x000000adb4b67221 */ /* 0x000fe20000010000 */
[----:B0-----:R-:W-:Y:S01]  /*1a60*/  FMUL.FTZ R174, R174, R175 ;  /* 0x000000afaeae7220 */ /* 0x001fe20000410000 */
[----:B------:R-:W-:-:S03]  /*1a70*/  FMUL.FTZ R175, R75, R31 ;  /* 0x0000001f4baf7220 */ /* 0x000fc60000410000 */
[----:B------:R-:W-:Y:S01]  /*1a80*/  FFMA.FTZ R180, R173, R174, R178 ;  /* 0x000000aeadb47223 */ /* 0x000fe200000100b2 */
[----:B------:R-:W-:Y:S01]  /*1a90*/  FADD.FTZ R178, R182, R175 ;  /* 0x000000afb6b27221 */ /* 0x000fe20000010000 */
[----:B--2---:R-:W-:-:S04]  /*1aa0*/  FMUL.FTZ R176, R176, R179 ;  /* 0x000000b3b0b07220 */ /* 0x004fc80000410000 */
[----:B------:R-:W-:-:S07]  /*1ab0*/  FFMA.FTZ R179, R175, R176, R180 ;  /* 0x000000b0afb37223 */ /* 0x000fce00000100b4 */
.L_x_2961:
        /* <DEDUP_REMOVED lines=68> */
.L_x_2975:
[----:B-1----:R-:W-:Y:S01]  /*1f00*/  FADD.FTZ R53, R58, R53 ;  /* 0x000000353a357221 */ /* 0x002fe20000010000 */
[----:B--2---:R-:W-:-:S03]  /*1f10*/  FADD.FTZ R52, R59, R52 ;  /* 0x000000343b347221 */ /* 0x004fc60000010000 */
[----:B------:R-:W-:Y:S01]  /*1f20*/  FMUL.FTZ R53, R53, 0.001302083372138440609 ;  /* 0x3aaaaaab35357820 */ /* 0x000fe20000410000 */
[----:B------:R-:W-:-:S04]  /*1f30*/  FMUL.FTZ R52, R52, 0.001302083372138440609 ;  /* 0x3aaaaaab34347820 */ /* 0x000fc80000410000 */
        /* <DEDUP_REMOVED lines=28> */
[----:B------:R-:W-:Y:S01]  /*2100*/  FMUL.FTZ R65, R149, R76 ;  /* 0x0000004c95417220 */ /* 0x000fe20000410000 */
        /* <DEDUP_REMOVED lines=9> */
[----:B0-----:R-:W-:Y:S01]  /*21a0*/  FADD.FTZ R58, -R92, R97 ;  /* 0x000000615c3a7221 */ /* 0x001fe20000010100 */
[----:B------:R-:W-:Y:S01]  /*21b0*/  FADD.FTZ R98, -R95, R98 ;  /* 0x000000625f627221 */ /* 0x000fe20000010100 */
        /* <DEDUP_REMOVED lines=37> */
[----:B--2---:R-:W-:-:S03]  /*2410*/  LEA R101, R76, R101, 0x2 ;  /* 0x000000654c657211 */ /* 0x004fc600078e10ff */
        /* <DEDUP_REMOVED lines=11> */
.L_x_2957:
        /* <DEDUP_REMOVED lines=48> */
.L_x_2956:
[----:B------:R-:W-:Y:S05]  /*27d0*/  BSYNC B0 ;  /* 0x0000000000007941 */ /* 0x000fea0003800000 */
.L_x_2955:
        /* <DEDUP_REMOVED lines=141> */
.L_x_2962:
        /* <DEDUP_REMOVED lines=8> */
.L_x_2965:
[----:B------:R-:W-:Y:S05]  /*3130*/  BSYNC B2 ;  /* 0x0000000000027941 */ /* 0x000fea0003800000 */
.L_x_2964:
        /* <DEDUP_REMOVED lines=8> */
.L_x_2966:
[----:B------:R-:W-:-:S05]  /*31c0*/  FADD.FTZ R53, R53, R178 ;  /* 0x000000b235357221 */ /* 0x000fca0000010000 */
[----:B------:R-:W-:Y:S01]  /*31d0*/  MOV R63, R53 ;  /* 0x00000035003f7202 */ /* 0x000fe20000000f00 */
[----:B------:R-:W-:Y:S01]  /*31e0*/  HFMA2 R62, -RZ, RZ, 0, 1.1920928955078125e-07 ;  /* 0x00000002ff3e7431 */ /* 0x000fe200000001ff */
[----:B------:R-:W-:-:S07]  /*31f0*/  MOV R52, R61 ;  /* 0x0000003d00347202 */ /* 0x000fce0000000f00 */
[----:B------:R-:W-:Y:S05]  /*3200*/  WARPSYNC.COLLECTIVE R60, `(.L_x_2967) ;  /* 0x000000003c087348 */ /* 0x000fea0003c00000 */
[----:B------:R0:W1:Y:S02]  /*3210*/  SHFL.BFLY P1, R61, R63, R62, R65 ;  /* 0x0c00003e3f3d7389 */ /* 0x0000640000020041 */
[----:B01----:R-:W-:Y:S05]  /*3220*/  ENDCOLLECTIVE ;  /* 0x000000000000791b */ /* 0x003fea0003800000 */
.L_x_2967:
[----:B------:R-:W-:-:S05]  /*3230*/  FADD.FTZ R52, R52, R179 ;  /* 0x000000b334347221 */ /* 0x000fca0000010000 */
[----:B------:R-:W-:Y:S02]  /*3240*/  MOV R63, R52 ;  /* 0x00000034003f7202 */ /* 0x000fe40000000f00 */
[----:B------:R-:W-:-:S07]  /*3250*/  MOV R54, R61 ;  /* 0x0000003d00367202 */ /* 0x000fce0000000f00 */
[----:B------:R-:W-:Y:S05]  /*3260*/  WARPSYNC.COLLECTIVE R60, `(.L_x_2968) ;  /* 0x000000003c087348 */ /* 0x000fea0003c00000 */
[----:B------:R0:W1:Y:S02]  /*3270*/  SHFL.BFLY P1, R61, R63, R62, R65 ;  /* 0x0c00003e3f3d7389 */ /* 0x0000640000020041 */
[----:B01----:R-:W-:Y:S05]  /*3280*/  ENDCOLLECTIVE ;  /* 0x000000000000791b */ /* 0x003fea0003800000 */
.L_x_2968:
[----:B------:R-:W-:-:S05]  /*3290*/  FADD.FTZ R54, R53, R54 ;  /* 0x0000003635367221 */ /* 0x000fca0000010000 */
[----:B------:R-:W-:Y:S01]  /*32a0*/  MOV R63, R54 ;  /* 0x00000036003f7202 */ /* 0x000fe20000000f00 */
[----:B------:R-:W-:Y:S01]  /*32b0*/  HFMA2 R62, -RZ, RZ, 0, 2.384185791015625e-07 ;  /* 0x00000004ff3e7431 */ /* 0x000fe200000001ff */
[----:B------:R-:W-:-:S07]  /*32c0*/  MOV R55, R61 ;  /* 0x0000003d00377202 */ /* 0x000fce0000000f00 */
[----:B------:R-:W-:Y:S05]  /*32d0*/  WARPSYNC.COLLECTIVE R60, `(.L_x_2969) ;  /* 0x000000003c087348 */ /* 0x000fea0003c00000 */
[----:B------:R0:W1:Y:S02]  /*32e0*/  SHFL.BFLY P1, R61, R63, R62, R65 ;  /* 0x0c00003e3f3d7389 */ /* 0x0000640000020041 */
[----:B01----:R-:W-:Y:S05]  /*32f0*/  ENDCOLLECTIVE ;  /* 0x000000000000791b */ /* 0x003fea0003800000 */
.L_x_2969:
[----:B------:R-:W-:-:S05]  /*3300*/  FADD.FTZ R55, R52, R55 ;  /* 0x0000003734377221 */ /* 0x000fca0000010000 */
[----:B------:R-:W-:Y:S02]  /*3310*/  MOV R63, R55 ;  /* 0x00000037003f7202 */ /* 0x000fe40000000f00 */
[----:B------:R-:W-:-:S07]  /*3320*/  MOV R57, R61 ;  /* 0x0000003d00397202 */ /* 0x000fce0000000f00 */
[----:B------:R-:W-:Y:S05]  /*3330*/  WARPSYNC.COLLECTIVE R60, `(.L_x_2970) ;  /* 0x000000003c087348 */ /* 0x000fea0003c00000 */
[----:B------:R0:W1:Y:S02]  /*3340*/  SHFL.BFLY P1, R61, R63, R62, R65 ;  /* 0x0c00003e3f3d7389 */ /* 0x0000640000020041 */
[----:B01----:R-:W-:Y:S05]  /*3350*/  ENDCOLLECTIVE ;  /* 0x000000000000791b */ /* 0x003fea0003800000 */
.L_x_2970:
[----:B------:R-:W-:-:S05]  /*3360*/  FADD.FTZ R57, R54, R57 ;  /* 0x0000003936397221 */ /* 0x000fca0000010000 */
[----:B------:R-:W-:Y:S01]  /*3370*/  MOV R63, R57 ;  /* 0x00000039003f7202 */ /* 0x000fe20000000f00 */
[----:B------:R-:W-:Y:S01]  /*3380*/  HFMA2 R62, -RZ, RZ, 0, 4.76837158203125e-07 ;  /* 0x00000008ff3e7431 */ /* 0x000fe200000001ff */
[----:B------:R-:W-:-:S07]  /*3390*/  MOV R56, R61 ;  /* 0x0000003d00387202 */ /* 0x000fce0000000f00 */
[----:B------:R-:W-:Y:S05]  /*33a0*/  WARPSYNC.COLLECTIVE R60, `(.L_x_2971) ;  /* 0x000000003c087348 */ /* 0x000fea0003c00000 */
[----:B------:R0:W1:Y:S02]  /*33b0*/  SHFL.BFLY P1, R61, R63, R62, R65 ;  /* 0x0c00003e3f3d7389 */ /* 0x0000640000020041 */
[----:B01----:R-:W-:Y:S05]  /*33c0*/  ENDCOLLECTIVE ;  /* 0x000000000000791b */ /* 0x003fea0003800000 */
.L_x_2971:
[----:B------:R-:W-:-:S05]  /*33d0*/  FADD.FTZ R56, R55, R56 ;  /* 0x0000003837387221 */ /* 0x000fca0000010000 */
[----:B------:R-:W-:Y:S02]  /*33e0*/  MOV R63, R56 ;  /* 0x00000038003f7202 */ /* 0x000fe40000000f00 */
[----:B------:R-:W-:-:S07]  /*33f0*/  MOV R58, R61 ;  /* 0x0000003d003a7202 */ /* 0x000fce0000000f00 */
[----:B------:R-:W-:Y:S05]  /*3400*/  WARPSYNC.COLLECTIVE R60, `(.L_x_2972) ;  /* 0x000000003c087348 */ /* 0x000fea0003c00000 */
[----:B------:R0:W1:Y:S02]  /*3410*/  SHFL.BFLY P1, R61, R63, R62, R65 ;  /* 0x0c00003e3f3d7389 */ /* 0x0000640000020041 */
[----:B01----:R-:W-:Y:S05]  /*3420*/  ENDCOLLECTIVE ;  /* 0x000000000000791b */ /* 0x003fea0003800000 */
.L_x_2972:
[----:B------:R-:W-:-:S05]  /*3430*/  FADD.FTZ R58, R57, R58 ;  /* 0x0000003a393a7221 */ /* 0x000fca0000010000 */
[----:B------:R-:W-:Y:S01]  /*3440*/  MOV R63, R58 ;  /* 0x0000003a003f7202 */ /* 0x000fe20000000f00 */
[----:B------:R-:W-:Y:S01]  /*3450*/  HFMA2 R62, -RZ, RZ, 0, 9.5367431640625e-07 ;  /* 0x00000010ff3e7431 */ /* 0x000fe200000001ff */
[----:B------:R-:W-:-:S07]  /*3460*/  MOV R59, R61 ;  /* 0x0000003d003b7202 */ /* 0x000fce0000000f00 */
[----:B------:R-:W-:Y:S05]  /*3470*/  WARPSYNC.COLLECTIVE R60, `(.L_x_2973) ;  /* 0x000000003c087348 */ /* 0x000fea0003c00000 */
[----:B------:R0:W1:Y:S02]  /*3480*/  SHFL.BFLY P1, R61, R63, R62, R65 ;  /* 0x0c00003e3f3d7389 */ /* 0x0000640000020041 */
[----:B01----:R-:W-:Y:S05]  /*3490*/  ENDCOLLECTIVE ;  /* 0x000000000000791b */ /* 0x003fea0003800000 */
.L_x_2973:
[----:B------:R-:W-:-:S05]  /*34a0*/  FADD.FTZ R59, R56, R59 ;  /* 0x0000003b383b7221 */ /* 0x000fca0000010000 */
[----:B------:R-:W-:Y:S02]  /*34b0*/  MOV R63, R59 ;  /* 0x0000003b003f7202 */ /* 0x000fe40000000f00 */
[----:B------:R-:W-:-:S07]  /*34c0*/  MOV R53, R61 ;  /* 0x0000003d00357202 */ /* 0x000fce0000000f00 */
[----:B------:R-:W-:Y:S05]  /*34d0*/  WARPSYNC.COLLECTIVE R60, `(.L_x_2974) ;  /* 0x000000003c087348 */ /* 0x000fea0003c00000 */
[----:B------:R0:W1:Y:S02]  /*34e0*/  SHFL.BFLY P1, R61, R63, R62, R65 ;  /* 0x0c00003e3f3d7389 */ /* 0x0000640000020041 */
[----:B01----:R-:W-:Y:S05]  /*34f0*/  ENDCOLLECTIVE ;  /* 0x000000000000791b */ /* 0x003fea0003800000 */
.L_x_2974:
[----:B------:R-:W-:Y:S01]  /*3500*/  MOV R52, R61 ;  /* 0x0000003d00347202 */ /* 0x000fe20000000f00 */
[----:B------:R-:W-:Y:S06]  /*3510*/  BRA `(.L_x_2975) ;  /* 0xffffffe800787947 */ /* 0x000fec000383ffff */
.L_x_2976:
        /* <DEDUP_REMOVED lines=14> */
.L_x_3236:


//--------------------- .nv.shared._ZN10layer_norm22ln_bwd_finalize_kernelINS_22Kernel_traits_finalizeILj65536E13__nv_bfloat16fS2_fjLj1024ELj4ENS_18Kernel_traits_baseILj65536ES2_fS2_fjLj1024EEEEEEEvNS_9BwdParamsE --------------------------
	.section	.nv.shared._ZN10layer_norm22ln_bwd_finalize_kernelINS_22Kernel_traits_finalizeILj65536E13__nv_bfloat16fS2_fjLj1024ELj4ENS_18Kernel_traits_baseILj65536ES2_fS2_fjLj1024EEEEEEEvNS_9BwdParamsE,"aw",@nobits
	.sectionflags	@""
	.align	16
.nv.shared._ZN10layer_norm22ln_bwd_finalize_kernelINS_22Kernel_traits_finalizeILj65536E13__nv_bfloat16fS2_fjLj1024ELj4ENS_18Kernel_traits_baseILj65536ES2_fS2_fjLj1024EEEEEEEvNS_9BwdParamsE:
	.zero		9472


//--------------------- .nv.shared.reserved.0     --------------------------
	.section	.nv.shared.reserved.0,"aw",@nobits
	.weak		__nv_reservedSMEM_offset_0_alias
	.size		__nv_reservedSMEM_offset_0_alias, 0, 64
	.other		__nv_reservedSMEM_offset_0_alias,@"STO_CUDA_RESERVED_SHARED STV_DEFAULT"
__nv_reservedSMEM_offset_0_alias:
	.zero		0
	.zero		64


//--------------------- .nv.shared._ZN10layer_norm13ln_bwd_kernelINS_13Kernel_traitsI13__nv_bfloat16fS2_fjLj65536ELj8ELj1ELj8ELj16ENS_18Kernel_traits_baseILj65536ES2_fS2_fjLj256EEEEEEEvNS_9BwdParamsE --------------------------
	.section	.nv.shared._ZN10layer_norm13ln_bwd_kernelINS_13Kernel_traitsI13__nv_bfloat16fS2_fjLj65536ELj8ELj1ELj8ELj16ENS_18Kernel_traits_baseILj65536ES2_fS2_fjLj256EEEEEEEvNS_9BwdParamsE,"aw",@nobits
	.sectionflags	@""
	.align	16
	.zero		1024


//--------------------- .nv.shared._ZN10layer_norm22ln_bwd_finalize_kernelINS_22Kernel_traits_finalizeILj65536E13__nv_bfloat16S2_S2_fjLj1024ELj4ENS_18Kernel_traits_baseILj65536ES2_S2_S2_fjLj1024EEEEEEEvNS_9BwdParamsE --------------------------
	.section	.nv.shared._ZN10layer_norm22ln_bwd_finalize_kernelINS_22Kernel_traits_finalizeILj65536E13__nv_bfloat16S2_S2_fjLj1024ELj4ENS_18Kernel_traits_baseILj65536ES2_S2_S2_fjLj1024EEEEEEEvNS_9BwdParamsE,"aw",@nobits
	.sectionflags	@""
	.align	16
.nv.shared._ZN10layer_norm22ln_bwd_finalize_kernelINS_22Kernel_traits_finalizeILj65536E13__nv_bfloat16S2_S2_fjLj1024ELj4ENS_18Kernel_traits_baseILj65536ES2_S2_S2_fjLj1024EEEEEEEvNS_9BwdParamsE:
	.zero		9472


//--------------------- .nv.shared._ZN10layer_norm13ln_bwd_kernelINS_13Kernel_traitsI13__nv_bfloat16S2_S2_fjLj65536ELj8ELj1ELj8ELj16ENS_18Kernel_traits_baseILj65536ES2_S2_S2_fjLj256EEEEEEEvNS_9BwdParamsE --------------------------
	.section	.nv.shared._ZN10layer_norm13ln_bwd_kernelINS_13Kernel_traitsI13__nv_bfloat16S2_S2_fjLj65536ELj8ELj1ELj8ELj16ENS_18Kernel_traits_baseILj65536ES2_S2_S2_fjLj256EEEEEEEvNS_9BwdParamsE,"aw",@nobits
	.sectionflags	@""
	.align	16
	.zero		1024


//--------------------- .nv.shared._ZN10layer_norm22ln_bwd_finalize_kernelINS_22Kernel_traits_finalizeILj65536E6__halffS2_fjLj1024ELj4ENS_18Kernel_traits_baseILj65536ES2_fS2_fjLj1024EEEEEEEvNS_9BwdParamsE --------------------------
	.section	.nv.shared._ZN10layer_norm22ln_bwd_finalize_kernelINS_22Kernel_traits_finalizeILj65536E6__halffS2_fjLj1024ELj4ENS_18Kernel_traits_baseILj65536ES2_fS2_fjLj1024EEEEEEEvNS_9BwdParamsE,"aw",@nobits
	.sectionflags	@""
	.align	16
.nv.shared._ZN10layer_norm22ln_bwd_finalize_kernelINS_22Kernel_traits_finalizeILj65536E6__halffS2_fjLj1024ELj4ENS_18Kernel_traits_baseILj65536ES2_fS2_fjLj1024EEEEEEEvNS_9BwdParamsE:
	.zero		9472


//--------------------- .nv.shared._ZN10layer_norm13ln_bwd_kernelINS_13Kernel_traitsI6__halffS2_fjLj65536ELj8ELj1ELj8ELj16ENS_18Kernel_traits_baseILj65536ES2_fS2_fjLj256EEEEEEEvNS_9BwdParamsE --------------------------
	.section	.nv.shared._ZN10layer_norm13ln_bwd_kernelINS_13Kernel_traitsI6__halffS2_fjLj65536ELj8ELj1ELj8ELj16ENS_18Kernel_traits_baseILj65536ES2_fS2_fjLj256EEEEEEEvNS_9BwdParamsE,"aw",@nobits
	.sectionflags	@""
	.align	16
	.zero		1024


//--------------------- .nv.shared._ZN10layer_norm22ln_bwd_finalize_kernelINS_22Kernel_traits_finalizeILj65536E6__halfS2_S2_fjLj1024ELj4ENS_18Kernel_traits_baseILj65536ES2_S2_S2_fjLj1024EEEEEEEvNS_9BwdParamsE --------------------------
	.section	.nv.shared._ZN10layer_norm22ln_bwd_finalize_kernelINS_22Kernel_traits_finalizeILj65536E6__halfS2_S2_fjLj1024ELj4ENS_18Kernel_traits_baseILj65536ES2_S2_S2_fjLj1024EEEEEEEvNS_9BwdParamsE,"aw",@nobits
	.sectionflags	@""
	.align	16
.nv.shared._ZN10layer_norm22ln_bwd_finalize_kernelINS_22Kernel_traits_finalizeILj65536E6__halfS2_S2_fjLj1024ELj4ENS_18Kernel_traits_baseILj65536ES2_S2_S2_fjLj1024EEEEEEEvNS_9BwdParamsE:
	.zero		9472


//--------------------- .nv.shared._ZN10layer_norm13ln_bwd_kernelINS_13Kernel_traitsI6__halfS2_S2_fjLj65536ELj8ELj1ELj8ELj16ENS_18Kernel_traits_baseILj65536ES2_S2_S2_fjLj256EEEEEEEvNS_9BwdParamsE --------------------------
	.section	.nv.shared._ZN10layer_norm13ln_bwd_kernelINS_13Kernel_traitsI6__halfS2_S2_fjLj65536ELj8ELj1ELj8ELj16ENS_18Kernel_traits_baseILj65536ES2_S2_S2_fjLj256EEEEEEEvNS_9BwdParamsE,"aw",@nobits
	.sectionflags	@""
	.align	16
	.zero		1024


//--------------------- .nv.shared._ZN10layer_norm22ln_bwd_finalize_kernelINS_22Kernel_traits_finalizeILj65536EffffjLj1024ELj4ENS_18Kernel_traits_baseILj65536EffffjLj1024EEEEEEEvNS_9BwdParamsE --------------------------
	.section	.nv.shared._ZN10layer_norm22ln_bwd_finalize_kernelINS_22Kernel_traits_finalizeILj65536EffffjLj1024ELj4ENS_18Kernel_traits_baseILj65536EffffjLj1024EEEEEEEvNS_9BwdParamsE,"aw",@nobits
	.sectionflags	@""
	.align	16
.nv.shared._ZN10layer_norm22ln_bwd_finalize_kernelINS_22Kernel_traits_finalizeILj65536EffffjLj1024ELj4ENS_18Kernel_traits_baseILj65536EffffjLj1024EEEEEEEvNS_9BwdParamsE:
	.zero		9472


//--------------------- .nv.shared._ZN10layer_norm13ln_bwd_kernelINS_13Kernel_traitsIffffjLj65536ELj8ELj1ELj8ELj16ENS_18Kernel_traits_baseILj65536EffffjLj256EEEEEEEvNS_9BwdParamsE --------------------------
	.section	.nv.shared._ZN10layer_norm13ln_bwd_kernelINS_13Kernel_traitsIffffjLj65536ELj8ELj1ELj8ELj16ENS_18Kernel_traits_baseILj65536EffffjLj256EEEEEEEvNS_9BwdParamsE,"aw",@nobits
	.sectionflags	@""
	.align	16
	.zero		1024


//--------------------- .nv.shared._ZN10layer_norm22ln_bwd_finalize_kernelINS_22Kernel_traits_finalizeILj49152E13__nv_bfloat16fS2_fjLj1024ELj4ENS_18Kernel_traits_baseILj49152ES2_fS2_fjLj1024EEEEEEEvNS_9BwdParamsE --------------------------
	.section	.nv.shared._ZN10layer_norm22ln_bwd_finalize_kernelINS_22Kernel_traits_finalizeILj49152E13__nv_bfloat16fS2_fjLj1024ELj4ENS_18Kernel_traits_baseILj49152ES2_fS2_fjLj1024EEEEEEEvNS_9BwdParamsE,"aw",@nobits
	.sectionflags	@""
	.align	16
.nv.shared._ZN10layer_norm22ln_bwd_finalize_kernelINS_22Kernel_traits_finalizeILj49152E13__nv_bfloat16fS2_fjLj1024ELj4ENS_18Kernel_traits_baseILj49152ES2_fS2_fjLj1024EEEEEEEvNS_9BwdParamsE:
	.zero		9472


//--------------------- .nv.shared._ZN10layer_norm13ln_bwd_kernelINS_13Kernel_traitsI13__nv_bfloat16fS2_fjLj49152ELj8ELj1ELj8ELj16ENS_18Kernel_traits_baseILj49152ES2_fS2_fjLj256EEEEEEEvNS_9BwdParamsE --------------------------
	.section	.nv.shared._ZN10layer_norm13ln_bwd_kernelINS_13Kernel_traitsI13__nv_bfloat16fS2_fjLj49152ELj8ELj1ELj8ELj16ENS_18Kernel_traits_baseILj49152ES2_fS2_fjLj256EEEEEEEvNS_9BwdParamsE,"aw",@nobits
	.sectionflags	@""
	.align	16
	.zero		1024


//--------------------- .nv.shared._ZN10layer_norm22ln_bwd_finalize_kernelINS_22Kernel_traits_finalizeILj49152E13__nv_bfloat16S2_S2_fjLj1024ELj4ENS_18Kernel_traits_baseILj49152ES2_S2_S2_fjLj1024EEEEEEEvNS_9BwdParamsE --------------------------
	.section	.nv.shared._ZN10layer_norm22ln_bwd_finalize_kernelINS_22Kernel_traits_finalizeILj49152E13__nv_bfloat16S2_S2_fjLj1024ELj4ENS_18Kernel_traits_baseILj49152ES2_S2_S2_fjLj1024EEEEEEEvNS_9BwdParamsE,"aw",@nobits
	.sectionflags	@""
	.align	16
.nv.shared._ZN10layer_norm22ln_bwd_finalize_kernelINS_22Kernel_traits_finalizeILj49152E13__nv_bfloat16S2_S2_fjLj1024ELj4ENS_18Kernel_traits_baseILj49152ES2_S2_S2_fjLj1024EEEEEEEvNS_9BwdParamsE:
	.zero		9472


//--------------------- .nv.shared._ZN10layer_norm13ln_bwd_kernelINS_13Kernel_traitsI13__nv_bfloat16S2_S2_fjLj49152ELj8ELj1ELj8ELj16ENS_18Kernel_traits_baseILj49152ES2_S2_S2_fjLj256EEEEEEEvNS_9BwdParamsE --------------------------
	.section	.nv.shared._ZN10layer_norm13ln_bwd_kernelINS_13Kernel_traitsI13__nv_bfloat16S2_S2_fjLj49152ELj8ELj1ELj8ELj16ENS_18Kernel_traits_baseILj49152ES2_S2_S2_fjLj256EEEEEEEvNS_9BwdParamsE,"aw",@nobits
	.sectionflags	@""
	.align	16
	.zero		1024


//--------------------- .nv.shared._ZN10layer_norm22ln_bwd_finalize_kernelINS_22Kernel_traits_finalizeILj49152E6__halffS2_fjLj1024ELj4ENS_18Kernel_traits_baseILj49152ES2_fS2_fjLj1024EEEEEEEvNS_9BwdParamsE --------------------------
	.section	.nv.shared._ZN10layer_norm22ln_bwd_finalize_kernelINS_22Kernel_traits_finalizeILj49152E6__halffS2_fjLj1024ELj4ENS_18Kernel_traits_baseILj49152ES2_fS2_fjLj1024EEEEEEEvNS_9BwdParamsE,"aw",@nobits
	.sectionflags	@""
	.align	16
.nv.shared._ZN10layer_norm22ln_bwd_finalize_kernelINS_22Kernel_traits_finalizeILj49152E6__halffS2_fjLj1024ELj4ENS_18Kernel_traits_baseILj49152ES2_fS2_fjLj1024EEEEEEEvNS_9BwdParamsE:
	.zero		9472


//--------------------- .nv.shared._ZN10layer_norm13ln_bwd_kernelINS_13Kernel_traitsI6__halffS2_fjLj49152ELj8ELj1ELj8ELj16ENS_18Kernel_traits_baseILj49152ES2_fS2_fjLj256EEEEEEEvNS_9BwdParamsE --------------------------
	.section	.nv.shared._ZN10layer_norm13ln_bwd_kernelINS_13Kernel_traitsI6__halffS2_fjLj49152ELj8ELj1ELj8ELj16ENS_18Kernel_traits_baseILj49152ES2_fS2_fjLj256EEEEEEEvNS_9BwdParamsE,"aw",@nobits
	.sectionflags	@""
	.align	16
	.zero		1024


//--------------------- .nv.shared._ZN10layer_norm22ln_bwd_finalize_kernelINS_22Kernel_traits_finalizeILj49152E6__halfS2_S2_fjLj1024ELj4ENS_18Kernel_traits_baseILj49152ES2_S2_S2_fjLj1024EEEEEEEvNS_9BwdParamsE --------------------------
	.section	.nv.shared._ZN10layer_norm22ln_bwd_finalize_kernelINS_22Kernel_traits_finalizeILj49152E6__halfS2_S2_fjLj1024ELj4ENS_18Kernel_traits_baseILj49152ES2_S2_S2_fjLj1024EEEEEEEvNS_9BwdParamsE,"aw",@nobits
	.sectionflags	@""
	.align	16
.nv.shared._ZN10layer_norm22ln_bwd_finalize_kernelINS_22Kernel_traits_finalizeILj49152E6__halfS2_S2_fjLj1024ELj4ENS_18Kernel_traits_baseILj49152ES2_S2_S2_fjLj1024EEEEEEEvNS_9BwdParamsE:
	.zero		9472


//--------------------- .nv.shared._ZN10layer_norm13ln_bwd_kernelINS_13Kernel_traitsI6__halfS2_S2_fjLj49152ELj8ELj1ELj8ELj16ENS_18Kernel_traits_baseILj49152ES2_S2_S2_fjLj256EEEEEEEvNS_9BwdParamsE --------------------------
	.section	.nv.shared._ZN10layer_norm13ln_bwd_kernelINS_13Kernel_traitsI6__halfS2_S2_fjLj49152ELj8ELj1ELj8ELj16ENS_18Kernel_traits_baseILj49152ES2_S2_S2_fjLj256EEEEEEEvNS_9BwdParamsE,"aw",@nobits
	.sectionflags	@""
	.align	16
	.zero		1024


//--------------------- .nv.shared._ZN10layer_norm22ln_bwd_finalize_kernelINS_22Kernel_traits_finalizeILj49152EffffjLj1024ELj4ENS_18Kernel_traits_baseILj49152EffffjLj1024EEEEEEEvNS_9BwdParamsE --------------------------
	.section	.nv.shared._ZN10layer_norm22ln_bwd_finalize_kernelINS_22Kernel_traits_finalizeILj49152EffffjLj1024ELj4ENS_18Kernel_traits_baseILj49152EffffjLj1024EEEEEEEvNS_9BwdParamsE,"aw",@nobits
	.sectionflags	@""
	.align	16
.nv.shared._ZN10layer_norm22ln_bwd_finalize_kernelINS_22Kernel_traits_finalizeILj49152EffffjLj1024ELj4ENS_18Kernel_traits_baseILj49152EffffjLj1024EEEEEEEvNS_9BwdParamsE:
	.zero		9472


//--------------------- .nv.shared._ZN10layer_norm13ln_bwd_kernelINS_13Kernel_traitsIffffjLj49152ELj8ELj1ELj8ELj16ENS_18Kernel_traits_baseILj49152EffffjLj256EEEEEEEvNS_9BwdParamsE --------------------------
	.section	.nv.shared._ZN10layer_norm13ln_bwd_kernelINS_13Kernel_traitsIffffjLj49152ELj8ELj1ELj8ELj16ENS_18Kernel_traits_baseILj49152EffffjLj256EEEEEEEvNS_9BwdParamsE,"aw",@nobits
	.sectionflags	@""
	.align	16
	.zero		1024


//--------------------- .nv.shared._ZN10layer_norm22ln_bwd_finalize_kernelINS_22Kernel_traits_finalizeILj40960E13__nv_bfloat16fS2_fjLj1024ELj4ENS_18Kernel_traits_baseILj40960ES2_fS2_fjLj1024EEEEEEEvNS_9BwdParamsE --------------------------
	.section	.nv.shared._ZN10layer_norm22ln_bwd_finalize_kernelINS_22Kernel_traits_finalizeILj40960E13__nv_bfloat16fS2_fjLj1024ELj4ENS_18Kernel_traits_baseILj40960ES2_fS2_fjLj1024EEEEEEEvNS_9BwdParamsE,"aw",@nobits
	.sectionflags	@""
	.align	16
.nv.shared._ZN10layer_norm22ln_bwd_finalize_kernelINS_22Kernel_traits_finalizeILj40960E13__nv_bfloat16fS2_fjLj1024ELj4ENS_18Kernel_traits_baseILj40960ES2_fS2_fjLj1024EEEEEEEvNS_9BwdParamsE:
	.zero		9472


//--------------------- .nv.shared._ZN10layer_norm13ln_bwd_kernelINS_13Kernel_traitsI13__nv_bfloat16fS2_fjLj40960ELj4ELj1ELj8ELj16ENS_18Kernel_traits_baseILj40960ES2_fS2_fjLj256EEEEEEEvNS_9BwdParamsE --------------------------
	.section	.nv.shared._ZN10layer_norm13ln_bwd_kernelINS_13Kernel_traitsI13__nv_bfloat16fS2_fjLj40960ELj4ELj1ELj8ELj16ENS_18Kernel_traits_baseILj40960ES2_fS2_fjLj256EEEEEEEvNS_9BwdParamsE,"aw",@nobits
	.sectionflags	@""
	.align	16
	.zero		1024


//--------------------- .nv.shared._ZN10layer_norm22ln_bwd_finalize_kernelINS_22Kernel_traits_finalizeILj40960E13__nv_bfloat16S2_S2_fjLj1024ELj4ENS_18Kernel_traits_baseILj40960ES2_S2_S2_fjLj1024EEEEEEEvNS_9BwdParamsE --------------------------
	.section	.nv.shared._ZN10layer_norm22ln_bwd_finalize_kernelINS_22Kernel_traits_finalizeILj40960E13__nv_bfloat16S2_S2_fjLj1024ELj4ENS_18Kernel_traits_baseILj40960ES2_S2_S2_fjLj1024EEEEEEEvNS_9BwdParamsE,"aw",@nobits
	.sectionflags	@""
	.align	16
.nv.shared._ZN10layer_norm22ln_bwd_finalize_kernelINS_22Kernel_traits_finalizeILj40960E13__nv_bfloat16S2_S2_fjLj1024ELj4ENS_18Kernel_traits_baseILj40960ES2_S2_S2_fjLj1024EEEEEEEvNS_9BwdParamsE:
	.zero		9472


//--------------------- .nv.shared._ZN10layer_norm13ln_bwd_kernelINS_13Kernel_traitsI13__nv_bfloat16S2_S2_fjLj40960ELj4ELj1ELj8ELj16ENS_18Kernel_traits_baseILj40960ES2_S2_S2_fjLj256EEEEEEEvNS_9BwdParamsE --------------------------
	.section	.nv.shared._ZN10layer_norm13ln_bwd_kernelINS_13Kernel_traitsI13__nv_bfloat16S2_S2_fjLj40960ELj4ELj1ELj8ELj16ENS_18Kernel_traits_baseILj40960ES2_S2_S2_fjLj256EEEEEEEvNS_9BwdParamsE,"aw",@nobits
	.sectionflags	@""
	.align	16
	.zero		1024


//--------------------- .nv.shared._ZN10layer_norm22ln_bwd_finalize_kernelINS_22Kernel_traits_finalizeILj40960E6__halffS2_fjLj1024ELj4ENS_18Kernel_traits_baseILj40960ES2_fS2_fjLj1024EEEEEEEvNS_9BwdParamsE --------------------------
	.section	.nv.shared._ZN10layer_norm22ln_bwd_finalize_kernelINS_22Kernel_traits_finalizeILj40960E6__halffS2_fjLj1024ELj4ENS_18Kernel_traits_baseILj40960ES2_fS2_fjLj1024EEEEEEEvNS_9BwdParamsE,"aw",@nobits
	.sectionflags	@""
	.align	16
.nv.shared._ZN10layer_norm22ln_bwd_finalize_kernelINS_22Kernel_traits_finalizeILj40960E6__halffS2_fjLj1024ELj4ENS_18Kernel_traits_baseILj40960ES2_fS2_fjLj1024EEEEEEEvNS_9BwdParamsE:
	.zero		9472


//--------------------- .nv.shared._ZN10layer_norm13ln_bwd_kernelINS_13Kernel_traitsI6__halffS2_fjLj40960ELj4ELj1ELj8ELj16ENS_18Kernel_traits_baseILj40960ES2_fS2_fjLj256EEEEEEEvNS_9BwdParamsE --------------------------
	.section	.nv.shared._ZN10layer_norm13ln_bwd_kernelINS_13Kernel_traitsI6__halffS2_fjLj40960ELj4ELj1ELj8ELj16ENS_18Kernel_traits_baseILj40960ES2_fS2_fjLj256EEEEEEEvNS_9BwdParamsE,"aw",@nobits
	.sectionflags	@""
	.align	16
	.zero		1024


//--------------------- .nv.shared._ZN10layer_norm22ln_bwd_finalize_kernelINS_22Kernel_traits_finalizeILj40960E6__halfS2_S2_fjLj1024ELj4ENS_18Kernel_traits_baseILj40960ES2_S2_S2_fjLj1024EEEEEEEvNS_9BwdParamsE --------------------------
	.section	.nv.shared._ZN10layer_norm22ln_bwd_finalize_kernelINS_22Kernel_traits_finalizeILj40960E6__halfS2_S2_fjLj1024ELj4ENS_18Kernel_traits_baseILj40960ES2_S2_S2_fjLj1024EEEEEEEvNS_9BwdParamsE,"aw",@nobits
	.sectionflags	@""
	.align	16
.nv.shared._ZN10layer_norm22ln_bwd_finalize_kernelINS_22Kernel_traits_finalizeILj40960E6__halfS2_S2_fjLj1024ELj4ENS_18Kernel_traits_baseILj40960ES2_S2_S2_fjLj1024EEEEEEEvNS_9BwdParamsE:
	.zero		9472


//--------------------- .nv.shared._ZN10layer_norm13ln_bwd_kernelINS_13Kernel_traitsI6__halfS2_S2_fjLj40960ELj4ELj1ELj8ELj16ENS_18Kernel_traits_baseILj40960ES2_S2_S2_fjLj256EEEEEEEvNS_9BwdParamsE --------------------------
	.section	.nv.shared._ZN10layer_norm13ln_bwd_kernelINS_13Kernel_traitsI6__halfS2_S2_fjLj40960ELj4ELj1ELj8ELj16ENS_18Kernel_traits_baseILj40960ES2_S2_S2_fjLj256EEEEEEEvNS_9BwdParamsE,"aw",@nobits
	.sectionflags	@""
	.align	16
	.zero		1024


//--------------------- .nv.shared._ZN10layer_norm22ln_bwd_finalize_kernelINS_22Kernel_traits_finalizeILj40960EffffjLj1024ELj4ENS_18Kernel_traits_baseILj40960EffffjLj1024EEEEEEEvNS_9BwdParamsE --------------------------
	.section	.nv.shared._ZN10layer_norm22ln_bwd_finalize_kernelINS_22Kernel_traits_finalizeILj40960EffffjLj1024ELj4ENS_18Kernel_traits_baseILj40960EffffjLj1024EEEEEEEvNS_9BwdParamsE,"aw",@nobits
	.sectionflags	@""
	.align	16
.nv.shared._ZN10layer_norm22ln_bwd_finalize_kernelINS_22Kernel_traits_finalizeILj40960EffffjLj1024ELj4ENS_18Kernel_traits_baseILj40960EffffjLj1024EEEEEEEvNS_9BwdParamsE:
	.zero		9472


//--------------------- .nv.shared._ZN10layer_norm13ln_bwd_kernelINS_13Kernel_traitsIffffjLj40960ELj4ELj1ELj8ELj16ENS_18Kernel_traits_baseILj40960EffffjLj256EEEEEEEvNS_9BwdParamsE --------------------------
	.section	.nv.shared._ZN10layer_norm13ln_bwd_kernelINS_13Kernel_traitsIffffjLj40960ELj4ELj1ELj8ELj16ENS_18Kernel_traits_baseILj40960EffffjLj256EEEEEEEvNS_9BwdParamsE,"aw",@nobits
	.sectionflags	@""
	.align	16
	.zero		1024


//--------------------- .nv.shared._ZN10layer_norm22ln_bwd_finalize_kernelINS_22Kernel_traits_finalizeILj32768E13__nv_bfloat16fS2_fjLj1024ELj4ENS_18Kernel_traits_baseILj32768ES2_fS2_fjLj1024EEEEEEEvNS_9BwdParamsE --------------------------
	.section	.nv.shared._ZN10layer_norm22ln_bwd_finalize_kernelINS_22Kernel_traits_finalizeILj32768E13__nv_bfloat16fS2_fjLj1024ELj4ENS_18Kernel_traits_baseILj32768ES2_fS2_fjLj1024EEEEEEEvNS_9BwdParamsE,"aw",@nobits
	.sectionflags	@""
	.align	16
.nv.shared._ZN10layer_norm22ln_bwd_finalize_kernelINS_22Kernel_traits_finalizeILj32768E13__nv_bfloat16fS2_fjLj1024ELj4ENS_18Kernel_traits_baseILj32768ES2_fS2_fjLj1024EEEEEEEvNS_9BwdParamsE:
	.zero		9472


//--------------------- .nv.shared._ZN10layer_norm13ln_bwd_kernelINS_13Kernel_traitsI13__nv_bfloat16fS2_fjLj32768ELj4ELj1ELj8ELj16ENS_18Kernel_traits_baseILj32768ES2_fS2_fjLj256EEEEEEEvNS_9BwdParamsE --------------------------
	.section	.nv.shared._ZN10layer_norm13ln_bwd_kernelINS_13Kernel_traitsI13__nv_bfloat16fS2_fjLj32768ELj4ELj1ELj8ELj16ENS_18Kernel_traits_baseILj32768ES2_fS2_fjLj256EEEEEEEvNS_9BwdParamsE,"aw",@nobits
	.sectionflags	@""
	.align	16
	.zero		1024


//--------------------- .nv.shared._ZN10layer_norm22ln_bwd_finalize_kernelINS_22Kernel_traits_finalizeILj32768E13__nv_bfloat16S2_S2_fjLj1024ELj4ENS_18Kernel_traits_baseILj32768ES2_S2_S2_fjLj1024EEEEEEEvNS_9BwdParamsE --------------------------
	.section	.nv.shared._ZN10layer_norm22ln_bwd_finalize_kernelINS_22Kernel_traits_finalizeILj32768E13__nv_bfloat16S2_S2_fjLj1024ELj4ENS_18Kernel_traits_baseILj32768ES2_S2_S2_fjLj1024EEEEEEEvNS_9BwdParamsE,"aw",@nobits
	.sectionflags	@""
	.align	16
.nv.shared._ZN10layer_norm22ln_bwd_finalize_kernelINS_22Kernel_traits_finalizeILj32768E13__nv_bfloat16S2_S2_fjLj1024ELj4ENS_18Kernel_traits_baseILj32768ES2_S2_S2_fjLj1024EEEEEEEvNS_9BwdParamsE:
	.zero		9472


//--------------------- .nv.shared._ZN10layer_norm13ln_bwd_kernelINS_13Kernel_traitsI13__nv_bfloat16S2_S2_fjLj32768ELj4ELj1ELj8ELj16ENS_18Kernel_traits_baseILj32768ES2_S2_S2_fjLj256EEEEEEEvNS_9BwdParamsE --------------------------
	.section	.nv.shared._ZN10layer_norm13ln_bwd_kernelINS_13Kernel_traitsI13__nv_bfloat16S2_S2_fjLj32768ELj4ELj1ELj8ELj16ENS_18Kernel_traits_baseILj32768ES2_S2_S2_fjLj256EEEEEEEvNS_9BwdParamsE,"aw",@nobits
	.sectionflags	@""
	.align	16
	.zero		1024


//--------------------- .nv.shared._ZN10layer_norm22ln_bwd_finalize_kernelINS_22Kernel_traits_finalizeILj32768E6__halffS2_fjLj1024ELj4ENS_18Kernel_traits_baseILj32768ES2_fS2_fjLj1024EEEEEEEvNS_9BwdParamsE --------------------------
	.section	.nv.shared._ZN10layer_norm22ln_bwd_finalize_kernelINS_22Kernel_traits_finalizeILj32768E6__halffS2_fjLj1024ELj4ENS_18Kernel_traits_baseILj32768ES2_fS2_fjLj1024EEEEEEEvNS_9BwdParamsE,"aw",@nobits
	.sectionflags	@""
	.align	16
.nv.shared._ZN10layer_norm22ln_bwd_finalize_kernelINS_22Kernel_traits_finalizeILj32768E6__halffS2_fjLj1024ELj4ENS_18Kernel_traits_baseILj32768ES2_fS2_fjLj1024EEEEEEEvNS_9BwdParamsE:
	.zero		9472


//--------------------- .nv.shared._ZN10layer_norm13ln_bwd_kernelINS_13Kernel_traitsI6__halffS2_fjLj32768ELj4ELj1ELj8ELj16ENS_18Kernel_traits_baseILj32768ES2_fS2_fjLj256EEEEEEEvNS_9BwdParamsE --------------------------
	.section	.nv.shared._ZN10layer_norm13ln_bwd_kernelINS_13Kernel_traitsI6__halffS2_fjLj32768ELj4ELj1ELj8ELj16ENS_18Kernel_traits_baseILj32768ES2_fS2_fjLj256EEEEEEEvNS_9BwdParamsE,"aw",@nobits
	.sectionflags	@""
	.align	16
	.zero		1024


//--------------------- .nv.shared._ZN10layer_norm22ln_bwd_finalize_kernelINS_22Kernel_traits_finalizeILj32768E6__halfS2_S2_fjLj1024ELj4ENS_18Kernel_traits_baseILj32768ES2_S2_S2_fjLj1024EEEEEEEvNS_9BwdParamsE --------------------------
	.section	.nv.shared._ZN10layer_norm22ln_bwd_finalize_kernelINS_22Kernel_traits_finalizeILj32768E6__halfS2_S2_fjLj1024ELj4ENS_18Kernel_traits_baseILj32768ES2_S2_S2_fjLj1024EEEEEEEvNS_9BwdParamsE,"aw",@nobits
	.sectionflags	@""
	.align	16
.nv.shared._ZN10layer_norm22ln_bwd_finalize_kernelINS_22Kernel_traits_finalizeILj32768E6__halfS2_S2_fjLj1024ELj4ENS_18Kernel_traits_baseILj32768ES2_S2_S2_fjLj1024EEEEEEEvNS_9BwdParamsE:
	.zero		9472


//--------------------- .nv.shared._ZN10layer_norm13ln_bwd_kernelINS_13Kernel_traitsI6__halfS2_S2_fjLj32768ELj4ELj1ELj8ELj16ENS_18Kernel_traits_baseILj32768ES2_S2_S2_fjLj256EEEEEEEvNS_9BwdParamsE --------------------------
	.section	.nv.shared._ZN10layer_norm13ln_bwd_kernelINS_13Kernel_traitsI6__halfS2_S2_fjLj32768ELj4ELj1ELj8ELj16ENS_18Kernel_traits_baseILj32768ES2_S2_S2_fjLj256EEEEEEEvNS_9BwdParamsE,"aw",@nobits
	.sectionflags	@""
	.align	16
	.zero		1024


//--------------------- .nv.shared._ZN10layer_norm22ln_bwd_finalize_kernelINS_22Kernel_traits_finalizeILj32768EffffjLj1024ELj4ENS_18Kernel_traits_baseILj32768EffffjLj1024EEEEEEEvNS_9BwdParamsE --------------------------
	.section	.nv.shared._ZN10layer_norm22ln_bwd_finalize_kernelINS_22Kernel_traits_finalizeILj32768EffffjLj1024ELj4ENS_18Kernel_traits_baseILj32768EffffjLj1024EEEEEEEvNS_9BwdParamsE,"aw",@nobits
	.sectionflags	@""
	.align	16
.nv.shared._ZN10layer_norm22ln_bwd_finalize_kernelINS_22Kernel_traits_finalizeILj32768EffffjLj1024ELj4ENS_18Kernel_traits_baseILj32768EffffjLj1024EEEEEEEvNS_9BwdParamsE:
	.zero		9472


//--------------------- .nv.shared._ZN10layer_norm13ln_bwd_kernelINS_13Kernel_traitsIffffjLj32768ELj4ELj1ELj8ELj16ENS_18Kernel_traits_baseILj32768EffffjLj256EEEEEEEvNS_9BwdParamsE --------------------------
	.section	.nv.shared._ZN10layer_norm13ln_bwd_kernelINS_13Kernel_traitsIffffjLj32768ELj4ELj1ELj8ELj16ENS_18Kernel_traits_baseILj32768EffffjLj256EEEEEEEvNS_9BwdParamsE,"aw",@nobits
	.sectionflags	@""
	.align	16
	.zero		1024


//--------------------- .nv.shared._ZN10layer_norm22ln_bwd_finalize_kernelINS_22Kernel_traits_finalizeILj30720E13__nv_bfloat16fS2_fjLj1024ELj4ENS_18Kernel_traits_baseILj30720ES2_fS2_fjLj1024EEEEEEEvNS_9BwdParamsE --------------------------
	.section	.nv.shared._ZN10layer_norm22ln_bwd_finalize_kernelINS_22Kernel_traits_finalizeILj30720E13__nv_bfloat16fS2_fjLj1024ELj4ENS_18Kernel_traits_baseILj30720ES2_fS2_fjLj1024EEEEEEEvNS_9BwdParamsE,"aw",@nobits
	.sectionflags	@""
	.align	16
.nv.shared._ZN10layer_norm22ln_bwd_finalize_kernelINS_22Kernel_traits_finalizeILj30720E13__nv_bfloat16fS2_fjLj1024ELj4ENS_18Kernel_traits_baseILj30720ES2_fS2_fjLj1024EEEEEEEvNS_9BwdParamsE:
	.zero		9472


//--------------------- .nv.shared._ZN10layer_norm13ln_bwd_kernelINS_13Kernel_traitsI13__nv_bfloat16fS2_fjLj30720ELj4ELj1ELj8ELj8ENS_18Kernel_traits_baseILj30720ES2_fS2_fjLj256EEEEEEEvNS_9BwdParamsE --------------------------
	.section	.nv.shared._ZN10layer_norm13ln_bwd_kernelINS_13Kernel_traitsI13__nv_bfloat16fS2_fjLj30720ELj4ELj1ELj8ELj8ENS_18Kernel_traits_baseILj30720ES2_fS2_fjLj256EEEEEEEvNS_9BwdParamsE,"aw",@nobits
	.sectionflags	@""
	.align	16
	.zero		1024


//--------------------- .nv.shared._ZN10layer_norm22ln_bwd_finalize_kernelINS_22Kernel_traits_finalizeILj30720E13__nv_bfloat16S2_S2_fjLj1024ELj4ENS_18Kernel_traits_baseILj30720ES2_S2_S2_fjLj1024EEEEEEEvNS_9BwdParamsE --------------------------
	.section	.nv.shared._ZN10layer_norm22ln_bwd_finalize_kernelINS_22Kernel_traits_finalizeILj30720E13__nv_bfloat16S2_S2_fjLj1024ELj4ENS_18Kernel_traits_baseILj30720ES2_S2_S2_fjLj1024EEEEEEEvNS_9BwdParamsE,"aw",@nobits
	.sectionflags	@""
	.align	16
.nv.shared._ZN10layer_norm22ln_bwd_finalize_kernelINS_22Kernel_traits_finalizeILj30720E13__nv_bfloat16S2_S2_fjLj1024ELj4ENS_18Kernel_traits_baseILj30720ES2_S2_S2_fjLj1024EEEEEEEvNS_9BwdParamsE:
	.zero		9472


//--------------------- .nv.shared._ZN10layer_norm13ln_bwd_kernelINS_13Kernel_traitsI13__nv_bfloat16S2_S2_fjLj30720ELj4ELj1ELj8ELj4ENS_18Kernel_traits_baseILj30720ES2_S2_S2_fjLj256EEEEEEEvNS_9BwdParamsE --------------------------
	.section	.nv.shared._ZN10layer_norm13ln_bwd_kernelINS_13Kernel_traitsI13__nv_bfloat16S2_S2_fjLj30720ELj4ELj1ELj8ELj4ENS_18Kernel_traits_baseILj30720ES2_S2_S2_fjLj256EEEEEEEvNS_9BwdParamsE,"aw",@nobits
	.sectionflags	@""
	.align	16
	.zero		1024


//--------------------- .nv.shared._ZN10layer_norm22ln_bwd_finalize_kernelINS_22Kernel_traits_finalizeILj30720E6__halffS2_fjLj1024ELj4ENS_18Kernel_traits_baseILj30720ES2_fS2_fjLj1024EEEEEEEvNS_9BwdParamsE --------------------------
	.section	.nv.shared._ZN10layer_norm22ln_bwd_finalize_kernelINS_22Kernel_traits_finalizeILj30720E6__halffS2_fjLj1024ELj4ENS_18Kernel_traits_baseILj30720ES2_fS2_fjLj1024EEEEEEEvNS_9BwdParamsE,"aw",@nobits
	.sectionflags	@""
	.align	16
.nv.shared._ZN10layer_norm22ln_bwd_finalize_kernelINS_22Kernel_traits_finalizeILj30720E6__halffS2_fjLj1024ELj4ENS_18Kernel_traits_baseILj30720ES2_fS2_fjLj1024EEEEEEEvNS_9BwdParamsE:
	.zero		9472


//--------------------- .nv.shared._ZN10layer_norm13ln_bwd_kernelINS_13Kernel_traitsI6__halffS2_fjLj30720ELj4ELj1ELj8ELj8ENS_18Kernel_traits_baseILj30720ES2_fS2_fjLj256EEEEEEEvNS_9BwdParamsE --------------------------
	.section	.nv.shared._ZN10layer_norm13ln_bwd_kernelINS_13Kernel_traitsI6__halffS2_fjLj30720ELj4ELj1ELj8ELj8ENS_18Kernel_traits_baseILj30720ES2_fS2_fjLj256EEEEEEEvNS_9BwdParamsE,"aw",@nobits
	.sectionflags	@""
	.align	16
	.zero		1024


//--------------------- .nv.shared._ZN10layer_norm22ln_bwd_finalize_kernelINS_22Kernel_traits_finalizeILj30720E6__halfS2_S2_fjLj1024ELj4ENS_18Kernel_traits_baseILj30720ES2_S2_S2_fjLj1024EEEEEEEvNS_9BwdParamsE --------------------------
	.section	.nv.shared._ZN10layer_norm22ln_bwd_finalize_kernelINS_22Kernel_traits_finalizeILj30720E6__halfS2_S2_fjLj1024ELj4ENS_18Kernel_traits_baseILj30720ES2_S2_S2_fjLj1024EEEEEEEvNS_9BwdParamsE,"aw",@nobits
	.sectionflags	@""
	.align	16
.nv.shared._ZN10layer_norm22ln_bwd_finalize_kernelINS_22Kernel_traits_finalizeILj30720E6__halfS2_S2_fjLj1024ELj4ENS_18Kernel_traits_baseILj30720ES2_S2_S2_fjLj1024EEEEEEEvNS_9BwdParamsE:
	.zero		9472


//--------------------- .nv.shared._ZN10layer_norm13ln_bwd_kernelINS_13Kernel_traitsI6__halfS2_S2_fjLj30720ELj4ELj1ELj8ELj4ENS_18Kernel_traits_baseILj30720ES2_S2_S2_fjLj256EEEEEEEvNS_9BwdParamsE --------------------------
	.section	.nv.shared._ZN10layer_norm13ln_bwd_kernelINS_13Kernel_traitsI6__halfS2_S2_fjLj30720ELj4ELj1ELj8ELj4ENS_18Kernel_traits_baseILj30720ES2_S2_S2_fjLj256EEEEEEEvNS_9BwdParamsE,"aw",@nobits
	.sectionflags	@""
	.align	16
	.zero		1024


//--------------------- .nv.shared._ZN10layer_norm22ln_bwd_finalize_kernelINS_22Kernel_traits_finalizeILj30720EffffjLj1024ELj4ENS_18Kernel_traits_baseILj30720EffffjLj1024EEEEEEEvNS_9BwdParamsE --------------------------
	.section	.nv.shared._ZN10layer_norm22ln_bwd_finalize_kernelINS_22Kernel_traits_finalizeILj30720EffffjLj1024ELj4ENS_18Kernel_traits_baseILj30720EffffjLj1024EEEEEEEvNS_9BwdParamsE,"aw",@nobits
	.sectionflags	@""
	.align	16
.nv.shared._ZN10layer_norm22ln_bwd_finalize_kernelINS_22Kernel_traits_finalizeILj30720EffffjLj1024ELj4ENS_18Kernel_traits_baseILj30720EffffjLj1024EEEEEEEvNS_9BwdParamsE:
	.zero		9472


//--------------------- .nv.shared._ZN10layer_norm13ln_bwd_kernelINS_13Kernel_traitsIffffjLj30720ELj4ELj1ELj8ELj8ENS_18Kernel_traits_baseILj30720EffffjLj256EEEEEEEvNS_9BwdParamsE --------------------------
	.section	.nv.shared._ZN10layer_norm13ln_bwd_kernelINS_13Kernel_traitsIffffjLj30720ELj4ELj1ELj8ELj8ENS_18Kernel_traits_baseILj30720EffffjLj256EEEEEEEvNS_9BwdParamsE,"aw",@nobits
	.sectionflags	@""
	.align	16
	.zero		1024


//--------------------- .nv.shared._ZN10layer_norm22ln_bwd_finalize_kernelINS_22Kernel_traits_finalizeILj25600E13__nv_bfloat16fS2_fjLj1024ELj4ENS_18Kernel_traits_baseILj25600ES2_fS2_fjLj1024EEEEEEEvNS_9BwdParamsE --------------------------
	.section	.nv.shared._ZN10layer_norm22ln_bwd_finalize_kernelINS_22Kernel_traits_finalizeILj25600E13__nv_bfloat16fS2_fjLj1024ELj4ENS_18Kernel_traits_baseILj25600ES2_fS2_fjLj1024EEEEEEEvNS_9BwdParamsE,"aw",@nobits
	.sectionflags	@""
	.align	16
.nv.shared._ZN10layer_norm22ln_bwd_finalize_kernelINS_22Kernel_traits_finalizeILj25600E13__nv_bfloat16fS2_fjLj1024ELj4ENS_18Kernel_traits_baseILj25600ES2_fS2_fjLj1024EEEEEEEvNS_9BwdParamsE:
	.zero		9472


//--------------------- .nv.shared._ZN10layer_norm13ln_bwd_kernelINS_13Kernel_traitsI13__nv_bfloat16fS2_fjLj25600ELj5ELj1ELj4ELj16ENS_18Kernel_traits_baseILj25600ES2_fS2_fjLj128EEEEEEEvNS_9BwdParamsE --------------------------
	.section	.nv.shared._ZN10layer_norm13ln_bwd_kernelINS_13Kernel_traitsI13__nv_bfloat16fS2_fjLj25600ELj5ELj1ELj4ELj16ENS_18Kernel_traits_baseILj25600ES2_fS2_fjLj128EEEEEEEvNS_9BwdParamsE,"aw",@nobits
	.sectionflags	@""
	.align	16
	.zero		1024


//--------------------- .nv.shared._ZN10layer_norm22ln_bwd_finalize_kernelINS_22Kernel_traits_finalizeILj25600E13__nv_bfloat16S2_S2_fjLj1024ELj4ENS_18Kernel_traits_baseILj25600ES2_S2_S2_fjLj1024EEEEEEEvNS_9BwdParamsE --------------------------
	.section	.nv.shared._ZN10layer_norm22ln_bwd_finalize_kernelINS_22Kernel_traits_finalizeILj25600E13__nv_bfloat16S2_S2_fjLj1024ELj4ENS_18Kernel_traits_baseILj25600ES2_S2_S2_fjLj1024EEEEEEEvNS_9BwdParamsE,"aw",@nobits
	.sectionflags	@""
	.align	16
.nv.shared._ZN10layer_norm22ln_bwd_finalize_kernelINS_22Kernel_traits_finalizeILj25600E13__nv_bfloat16S2_S2_fjLj1024ELj4ENS_18Kernel_traits_baseILj25600ES2_S2_S2_fjLj1024EEEEEEEvNS_9BwdParamsE:
	.zero		9472


//--------------------- .nv.shared._ZN10layer_norm13ln_bwd_kernelINS_13Kernel_traitsI13__nv_bfloat16S2_S2_fjLj25600ELj5ELj1ELj4ELj16ENS_18Kernel_traits_baseILj25600ES2_S2_S2_fjLj128EEEEEEEvNS_9BwdParamsE --------------------------
	.section	.nv.shared._ZN10layer_norm13ln_bwd_kernelINS_13Kernel_traitsI13__nv_bfloat16S2_S2_fjLj25600ELj5ELj1ELj4ELj16ENS_18Kernel_traits_baseILj25600ES2_S2_S2_fjLj128EEEEEEEvNS_9BwdParamsE,"aw",@nobits
	.sectionflags	@""
	.align	16
	.zero		1024


//--------------------- .nv.shared._ZN10layer_norm22ln_bwd_finalize_kernelINS_22Kernel_traits_finalizeILj25600E6__halffS2_fjLj1024ELj4ENS_18Kernel_traits_baseILj25600ES2_fS2_fjLj1024EEEEEEEvNS_9BwdParamsE --------------------------
	.section	.nv.shared._ZN10layer_norm22ln_bwd_finalize_kernelINS_22Kernel_traits_finalizeILj25600E6__halffS2_fjLj1024ELj4ENS_18Kernel_traits_baseILj25600ES2_fS2_fjLj1024EEEEEEEvNS_9BwdParamsE,"aw",@nobits
	.sectionflags	@""
	.align	16
.nv.shared._ZN10layer_norm22ln_bwd_finalize_kernelINS_22Kernel_traits_finalizeILj25600E6__halffS2_fjLj1024ELj4ENS_18Kernel_traits_baseILj25600ES2_fS2_fjLj1024EEEEEEEvNS_9BwdParamsE:
	.zero		9472


//--------------------- .nv.shared._ZN10layer_norm13ln_bwd_kernelINS_13Kernel_traitsI6__halffS2_fjLj25600ELj5ELj1ELj4ELj16ENS_18Kernel_traits_baseILj25600ES2_fS2_fjLj128EEEEEEEvNS_9BwdParamsE --------------------------
	.section	.nv.shared._ZN10layer_norm13ln_bwd_kernelINS_13Kernel_traitsI6__halffS2_fjLj25600ELj5ELj1ELj4ELj16ENS_18Kernel_traits_baseILj25600ES2_fS2_fjLj128EEEEEEEvNS_9BwdParamsE,"aw",@nobits
	.sectionflags	@""
	.align	16
	.zero		1024


//--------------------- .nv.shared._ZN10layer_norm22ln_bwd_finalize_kernelINS_22Kernel_traits_finalizeILj25600E6__halfS2_S2_fjLj1024ELj4ENS_18Kernel_traits_baseILj25600ES2_S2_S2_fjLj1024EEEEEEEvNS_9BwdParamsE --------------------------
	.section	.nv.shared._ZN10layer_norm22ln_bwd_finalize_kernelINS_22Kernel_traits_finalizeILj25600E6__halfS2_S2_fjLj1024ELj4ENS_18Kernel_traits_baseILj25600ES2_S2_S2_fjLj1024EEEEEEEvNS_9BwdParamsE,"aw",@nobits
	.sectionflags	@""
	.align	16
.nv.shared._ZN10layer_norm22ln_bwd_finalize_kernelINS_22Kernel_traits_finalizeILj25600E6__halfS2_S2_fjLj1024ELj4ENS_18Kernel_traits_baseILj25600ES2_S2_S2_fjLj1024EEEEEEEvNS_9BwdParamsE:
	.zero		9472


//--------------------- .nv.shared._ZN10layer_norm13ln_bwd_kernelINS_13Kernel_traitsI6__halfS2_S2_fjLj25600ELj5ELj1ELj4ELj16ENS_18Kernel_traits_baseILj25600ES2_S2_S2_fjLj128EEEEEEEvNS_9BwdParamsE --------------------------
	.section	.nv.shared._ZN10layer_norm13ln_bwd_kernelINS_13Kernel_traitsI6__halfS2_S2_fjLj25600ELj5ELj1ELj4ELj16ENS_18Kernel_traits_baseILj25600ES2_S2_S2_fjLj128EEEEEEEvNS_9BwdParamsE,"aw",@nobits
	.sectionflags	@""
	.align	16
	.zero		1024


//--------------------- .nv.shared._ZN10layer_norm22ln_bwd_finalize_kernelINS_22Kernel_traits_finalizeILj25600EffffjLj1024ELj4ENS_18Kernel_traits_baseILj25600EffffjLj1024EEEEEEEvNS_9BwdParamsE --------------------------
	.section	.nv.shared._ZN10layer_norm22ln_bwd_finalize_kernelINS_22Kernel_traits_finalizeILj25600EffffjLj1024ELj4ENS_18Kernel_traits_baseILj25600EffffjLj1024EEEEEEEvNS_9BwdParamsE,"aw",@nobits
	.sectionflags	@""
	.align	16
.nv.shared._ZN10layer_norm22ln_bwd_finalize_kernelINS_22Kernel_traits_finalizeILj25600EffffjLj1024ELj4ENS_18Kernel_traits_baseILj25600EffffjLj1024EEEEEEEvNS_9BwdParamsE:
	.zero		9472


//--------------------- .nv.shared._ZN10layer_norm13ln_bwd_kernelINS_13Kernel_traitsIffffjLj25600ELj5ELj1ELj4ELj16ENS_18Kernel_traits_baseILj25600EffffjLj128EEEEEEEvNS_9BwdParamsE --------------------------
	.section	.nv.shared._ZN10layer_norm13ln_bwd_kernelINS_13Kernel_traitsIffffjLj25600ELj5ELj1ELj4ELj16ENS_18Kernel_traits_baseILj25600EffffjLj128EEEEEEEvNS_9BwdParamsE,"aw",@nobits
	.sectionflags	@""
	.align	16
	.zero		1024


//--------------------- .nv.shared._ZN10layer_norm22ln_bwd_finalize_kernelINS_22Kernel_traits_finalizeILj24576E13__nv_bfloat16fS2_fjLj1024ELj4ENS_18Kernel_traits_baseILj24576ES2_fS2_fjLj1024EEEEEEEvNS_9BwdParamsE --------------------------
	.section	.nv.shared._ZN10layer_norm22ln_bwd_finalize_kernelINS_22Kernel_traits_finalizeILj24576E13__nv_bfloat16fS2_fjLj1024ELj4ENS_18Kernel_traits_baseILj24576ES2_fS2_fjLj1024EEEEEEEvNS_9BwdParamsE,"aw",@nobits
	.sectionflags	@""
	.align	16
.nv.shared._ZN10layer_norm22ln_bwd_finalize_kernelINS_22Kernel_traits_finalizeILj24576E13__nv_bfloat16fS2_fjLj1024ELj4ENS_18Kernel_traits_baseILj24576ES2_fS2_fjLj1024EEEEEEEvNS_9BwdParamsE:
	.zero		9472


//--------------------- .nv.shared._ZN10layer_norm13ln_bwd_kernelINS_13Kernel_traitsI13__nv_bfloat16fS2_fjLj24576ELj4ELj1ELj8ELj16ENS_18Kernel_traits_baseILj24576ES2_fS2_fjLj256EEEEEEEvNS_9BwdParamsE --------------------------
	.section	.nv.shared._ZN10layer_norm13ln_bwd_kernelINS_13Kernel_traitsI13__nv_bfloat16fS2_fjLj24576ELj4ELj1ELj8ELj16ENS_18Kernel_traits_baseILj24576ES2_fS2_fjLj256EEEEEEEvNS_9BwdParamsE,"aw",@nobits
	.sectionflags	@""
	.align	16
	.zero		1024


//--------------------- .nv.shared._ZN10layer_norm22ln_bwd_finalize_kernelINS_22Kernel_traits_finalizeILj24576E13__nv_bfloat16S2_S2_fjLj1024ELj4ENS_18Kernel_traits_baseILj24576ES2_S2_S2_fjLj1024EEEEEEEvNS_9BwdParamsE --------------------------
	.section	.nv.shared._ZN10layer_norm22ln_bwd_finalize_kernelINS_22Kernel_traits_finalizeILj24576E13__nv_bfloat16S2_S2_fjLj1024ELj4ENS_18Kernel_traits_baseILj24576ES2_S2_S2_fjLj1024EEEEEEEvNS_9BwdParamsE,"aw",@nobits
	.sectionflags	@""
	.align	16
.nv.shared._ZN10layer_norm22ln_bwd_finalize_kernelINS_22Kernel_traits_finalizeILj24576E13__nv_bfloat16S2_S2_fjLj1024ELj4ENS_18Kernel_traits_baseILj24576ES2_S2_S2_fjLj1024EEEEEEEvNS_9BwdParamsE:
	.zero		9472


//--------------------- .nv.shared._ZN10layer_norm13ln_bwd_kernelINS_13Kernel_traitsI13__nv_bfloat16S2_S2_fjLj24576ELj4ELj1ELj8ELj16ENS_18Kernel_traits_baseILj24576ES2_S2_S2_fjLj256EEEEEEEvNS_9BwdParamsE --------------------------
	.section	.nv.shared._ZN10layer_norm13ln_bwd_kernelINS_13Kernel_traitsI13__nv_bfloat16S2_S2_fjLj24576ELj4ELj1ELj8ELj16ENS_18Kernel_traits_baseILj24576ES2_S2_S2_fjLj256EEEEEEEvNS_9BwdParamsE,"aw",@nobits
	.sectionflags	@""
	.align	16
	.zero		1024


//--------------------- .nv.shared._ZN10layer_norm22ln_bwd_finalize_kernelINS_22Kernel_traits_finalizeILj24576E6__halffS2_fjLj1024ELj4ENS_18Kernel_traits_baseILj24576ES2_fS2_fjLj1024EEEEEEEvNS_9BwdParamsE --------------------------
	.section	.nv.shared._ZN10layer_norm22ln_bwd_finalize_kernelINS_22Kernel_traits_finalizeILj24576E6__halffS2_fjLj1024ELj4ENS_18Kernel_traits_baseILj24576ES2_fS2_fjLj1024EEEEEEEvNS_9BwdParamsE,"aw",@nobits
	.sectionflags	@""
	.align	16
.nv.shared._ZN10layer_norm22ln_bwd_finalize_kernelINS_22Kernel_traits_finalizeILj24576E6__halffS2_fjLj1024ELj4ENS_18Kernel_traits_baseILj24576ES2_fS2_fjLj1024EEEEEEEvNS_9BwdParamsE:
	.zero		9472


//--------------------- .nv.shared._ZN10layer_norm13ln_bwd_kernelINS_13Kernel_traitsI6__halffS2_fjLj24576ELj4ELj1ELj8ELj16ENS_18Kernel_traits_baseILj24576ES2_fS2_fjLj256EEEEEEEvNS_9BwdParamsE --------------------------
	.section	.nv.shared._ZN10layer_norm13ln_bwd_kernelINS_13Kernel_traitsI6__halffS2_fjLj24576ELj4ELj1ELj8ELj16ENS_18Kernel_traits_baseILj24576ES2_fS2_fjLj256EEEEEEEvNS_9BwdParamsE,"aw",@nobits
	.sectionflags	@""
	.align	16
	.zero		1024


//--------------------- .nv.shared._ZN10layer_norm22ln_bwd_finalize_kernelINS_22Kernel_traits_finalizeILj24576E6__halfS2_S2_fjLj1024ELj4ENS_18Kernel_traits_baseILj24576ES2_S2_S2_fjLj1024EEEEEEEvNS_9BwdParamsE --------------------------
	.section	.nv.shared._ZN10layer_norm22ln_bwd_finalize_kernelINS_22Kernel_traits_finalizeILj24576E6__halfS2_S2_fjLj1024ELj4ENS_18Kernel_traits_baseILj24576ES2_S2_S2_fjLj1024EEEEEEEvNS_9BwdParamsE,"aw",@nobits
	.sectionflags	@""
	.align	16
.nv.shared._ZN10layer_norm22ln_bwd_finalize_kernelINS_22Kernel_traits_finalizeILj24576E6__halfS2_S2_fjLj1024ELj4ENS_18Kernel_traits_baseILj24576ES2_S2_S2_fjLj1024EEEEEEEvNS_9BwdParamsE:
	.zero		9472


//--------------------- .nv.shared._ZN10layer_norm13ln_bwd_kernelINS_13Kernel_traitsI6__halfS2_S2_fjLj24576ELj4ELj1ELj8ELj16ENS_18Kernel_traits_baseILj24576ES2_S2_S2_fjLj256EEEEEEEvNS_9BwdParamsE --------------------------
	.section	.nv.shared._ZN10layer_norm13ln_bwd_kernelINS_13Kernel_traitsI6__halfS2_S2_fjLj24576ELj4ELj1ELj8ELj16ENS_18Kernel_traits_baseILj24576ES2_S2_S2_fjLj256EEEEEEEvNS_9BwdParamsE,"aw",@nobits
	.sectionflags	@""
	.align	16
	.zero		1024


//--------------------- .nv.shared._ZN10layer_norm22ln_bwd_finalize_kernelINS_22Kernel_traits_finalizeILj24576EffffjLj1024ELj4ENS_18Kernel_traits_baseILj24576EffffjLj1024EEEEEEEvNS_9BwdParamsE --------------------------
	.section	.nv.shared._ZN10layer_norm22ln_bwd_finalize_kernelINS_22Kernel_traits_finalizeILj24576EffffjLj1024ELj4ENS_18Kernel_traits_baseILj24576EffffjLj1024EEEEEEEvNS_9BwdParamsE,"aw",@nobits
	.sectionflags	@""
	.align	16
.nv.shared._ZN10layer_norm22ln_bwd_finalize_kernelINS_22Kernel_traits_finalizeILj24576EffffjLj1024ELj4ENS_18Kernel_traits_baseILj24576EffffjLj1024EEEEEEEvNS_9BwdParamsE:
	.zero		9472


//--------------------- .nv.shared._ZN10layer_norm13ln_bwd_kernelINS_13Kernel_traitsIffffjLj24576ELj4ELj1ELj8ELj16ENS_18Kernel_traits_baseILj24576EffffjLj256EEEEEEEvNS_9BwdParamsE --------------------------
	.section	.nv.shared._ZN10layer_norm13ln_bwd_kernelINS_13Kernel_traitsIffffjLj24576ELj4ELj1ELj8ELj16ENS_18Kernel_traits_baseILj24576EffffjLj256EEEEEEEvNS_9BwdParamsE,"aw",@nobits
	.sectionflags	@""
	.align	16
	.zero		1024


//--------------------- .nv.shared._ZN10layer_norm22ln_bwd_finalize_kernelINS_22Kernel_traits_finalizeILj20480E13__nv_bfloat16fS2_fjLj1024ELj4ENS_18Kernel_traits_baseILj20480ES2_fS2_fjLj1024EEEEEEEvNS_9BwdParamsE --------------------------
	.section	.nv.shared._ZN10layer_norm22ln_bwd_finalize_kernelINS_22Kernel_traits_finalizeILj20480E13__nv_bfloat16fS2_fjLj1024ELj4ENS_18Kernel_traits_baseILj20480ES2_fS2_fjLj1024EEEEEEEvNS_9BwdParamsE,"aw",@nobits
	.sectionflags	@""
	.align	16
.nv.shared._ZN10layer_norm22ln_bwd_finalize_kernelINS_22Kernel_traits_finalizeILj20480E13__nv_bfloat16fS2_fjLj1024ELj4ENS_18Kernel_traits_baseILj20480ES2_fS2_fjLj1024EEEEEEEvNS_9BwdParamsE:
	.zero		9472


//--------------------- .nv.shared._ZN10layer_norm13ln_bwd_kernelINS_13Kernel_traitsI13__nv_bfloat16fS2_fjLj20480ELj4ELj1ELj4ELj16ENS_18Kernel_traits_baseILj20480ES2_fS2_fjLj128EEEEEEEvNS_9BwdParamsE --------------------------
	.section	.nv.shared._ZN10layer_norm13ln_bwd_kernelINS_13Kernel_traitsI13__nv_bfloat16fS2_fjLj20480ELj4ELj1ELj4ELj16ENS_18Kernel_traits_baseILj20480ES2_fS2_fjLj128EEEEEEEvNS_9BwdParamsE,"aw",@nobits
	.sectionflags	@""
	.align	16
	.zero		1024


//--------------------- .nv.shared._ZN10layer_norm22ln_bwd_finalize_kernelINS_22Kernel_traits_finalizeILj20480E13__nv_bfloat16S2_S2_fjLj1024ELj4ENS_18Kernel_traits_baseILj20480ES2_S2_S2_fjLj1024EEEEEEEvNS_9BwdParamsE --------------------------
	.section	.nv.shared._ZN10layer_norm22ln_bwd_finalize_kernelINS_22Kernel_traits_finalizeILj20480E13__nv_bfloat16S2_S2_fjLj1024ELj4ENS_18Kernel_traits_baseILj20480ES2_S2_S2_fjLj1024EEEEEEEvNS_9BwdParamsE,"aw",@nobits
	.sectionflags	@""
	.align	16
.nv.shared._ZN10layer_norm22ln_bwd_finalize_kernelINS_22Kernel_traits_finalizeILj20480E13__nv_bfloat16S2_S2_fjLj1024ELj4ENS_18Kernel_traits_baseILj20480ES2_S2_S2_fjLj1024EEEEEEEvNS_9BwdParamsE:
	.zero		9472


//--------------------- .nv.shared._ZN10layer_norm13ln_bwd_kernelINS_13Kernel_traitsI13__nv_bfloat16S2_S2_fjLj20480ELj4ELj1ELj4ELj16ENS_18Kernel_traits_baseILj20480ES2_S2_S2_fjLj128EEEEEEEvNS_9BwdParamsE --------------------------
	.section	.nv.shared._ZN10layer_norm13ln_bwd_kernelINS_13Kernel_traitsI13__nv_bfloat16S2_S2_fjLj20480ELj4ELj1ELj4ELj16ENS_18Kernel_traits_baseILj20480ES2_S2_S2_fjLj128EEEEEEEvNS_9BwdParamsE,"aw",@nobits
	.sectionflags	@""
	.align	16
	.zero		1024


//--------------------- .nv.shared._ZN10layer_norm22ln_bwd_finalize_kernelINS_22Kernel_traits_finalizeILj20480E6__halffS2_fjLj1024ELj4ENS_18Kernel_traits_baseILj20480ES2_fS2_fjLj1024EEEEEEEvNS_9BwdParamsE --------------------------
	.section	.nv.shared._ZN10layer_norm22ln_bwd_finalize_kernelINS_22Kernel_traits_finalizeILj20480E6__halffS2_fjLj1024ELj4ENS_18Kernel_traits_baseILj20480ES2_fS2_fjLj1024EEEEEEEvNS_9BwdParamsE,"aw",@nobits
	.sectionflags	@""
	.align	16
.nv.shared._ZN10layer_norm22ln_bwd_finalize_kernelINS_22Kernel_traits_finalizeILj20480E6__halffS2_fjLj1024ELj4ENS_18Kernel_traits_baseILj20480ES2_fS2_fjLj1024EEEEEEEvNS_9BwdParamsE:
	.zero		9472


//--------------------- .nv.shared._ZN10layer_norm13ln_bwd_kernelINS_13Kernel_traitsI6__halffS2_fjLj20480ELj4ELj1ELj4ELj16ENS_18Kernel_traits_baseILj20480ES2_fS2_fjLj128EEEEEEEvNS_9BwdParamsE --------------------------
	.section	.nv.shared._ZN10layer_norm13ln_bwd_kernelINS_13Kernel_traitsI6__halffS2_fjLj20480ELj4ELj1ELj4ELj16ENS_18Kernel_traits_baseILj20480ES2_fS2_fjLj128EEEEEEEvNS_9BwdParamsE,"aw",@nobits
	.sectionflags	@""
	.align	16
	.zero		1024


//--------------------- .nv.shared._ZN10layer_norm22ln_bwd_finalize_kernelINS_22Kernel_traits_finalizeILj20480E6__halfS2_S2_fjLj1024ELj4ENS_18Kernel_traits_baseILj20480ES2_S2_S2_fjLj1024EEEEEEEvNS_9BwdParamsE --------------------------
	.section	.nv.shared._ZN10layer_norm22ln_bwd_finalize_kernelINS_22Kernel_traits_finalizeILj20480E6__halfS2_S2_fjLj1024ELj4ENS_18Kernel_traits_baseILj20480ES2_S2_S2_fjLj1024EEEEEEEvNS_9BwdParamsE,"aw",@nobits
	.sectionflags	@""
	.align	16
.nv.shared._ZN10layer_norm22ln_bwd_finalize_kernelINS_22Kernel_traits_finalizeILj20480E6__halfS2_S2_fjLj1024ELj4ENS_18Kernel_traits_baseILj20480ES2_S2_S2_fjLj1024EEEEEEEvNS_9BwdParamsE:
	.zero		9472


//--------------------- .nv.shared._ZN10layer_norm13ln_bwd_kernelINS_13Kernel_traitsI6__halfS2_S2_fjLj20480ELj4ELj1ELj4ELj16ENS_18Kernel_traits_baseILj20480ES2_S2_S2_fjLj128EEEEEEEvNS_9BwdParamsE --------------------------
	.section	.nv.shared._ZN10layer_norm13ln_bwd_kernelINS_13Kernel_traitsI6__halfS2_S2_fjLj20480ELj4ELj1ELj4ELj16ENS_18Kernel_traits_baseILj20480ES2_S2_S2_fjLj128EEEEEEEvNS_9BwdParamsE,"aw",@nobits
	.sectionflags	@""
	.align	16
	.zero		1024


//--------------------- .nv.shared._ZN10layer_norm22ln_bwd_finalize_kernelINS_22Kernel_traits_finalizeILj20480EffffjLj1024ELj4ENS_18Kernel_traits_baseILj20480EffffjLj1024EEEEEEEvNS_9BwdParamsE --------------------------
	.section	.nv.shared._ZN10layer_norm22ln_bwd_finalize_kernelINS_22Kernel_traits_finalizeILj20480EffffjLj1024ELj4ENS_18Kernel_traits_baseILj20480EffffjLj1024EEEEEEEvNS_9BwdParamsE,"aw",@nobits
	.sectionflags	@""
	.align	16
.nv.shared._ZN10layer_norm22ln_bwd_finalize_kernelINS_22Kernel_traits_finalizeILj20480EffffjLj1024ELj4ENS_18Kernel_traits_baseILj20480EffffjLj1024EEEEEEEvNS_9BwdParamsE:
	.zero		9472


//--------------------- .nv.shared._ZN10layer_norm13ln_bwd_kernelINS_13Kernel_traitsIffffjLj20480ELj4ELj1ELj4ELj16ENS_18Kernel_traits_baseILj20480EffffjLj128EEEEEEEvNS_9BwdParamsE --------------------------
	.section	.nv.shared._ZN10layer_norm13ln_bwd_kernelINS_13Kernel_traitsIffffjLj20480ELj4ELj1ELj4ELj16ENS_18Kernel_traits_baseILj20480EffffjLj128EEEEEEEvNS_9BwdParamsE,"aw",@nobits
	.sectionflags	@""
	.align	16
	.zero		1024


//--------------------- .nv.shared._ZN10layer_norm22ln_bwd_finalize_kernelINS_22Kernel_traits_finalizeILj18432E13__nv_bfloat16fS2_fjLj1024ELj4ENS_18Kernel_traits_baseILj18432ES2_fS2_fjLj1024EEEEEEEvNS_9BwdParamsE --------------------------
	.section	.nv.shared._ZN10layer_norm22ln_bwd_finalize_kernelINS_22Kernel_traits_finalizeILj18432E13__nv_bfloat16fS2_fjLj1024ELj4ENS_18Kernel_traits_baseILj18432ES2_fS2_fjLj1024EEEEEEEvNS_9BwdParamsE,"aw",@nobits
	.sectionflags	@""
	.align	16
.nv.shared._ZN10layer_norm22ln_bwd_finalize_kernelINS_22Kernel_traits_finalizeILj18432E13__nv_bfloat16fS2_fjLj1024ELj4ENS_18Kernel_traits_baseILj18432ES2_fS2_fjLj1024EEEEEEEvNS_9BwdParamsE:
	.zero		9472


//--------------------- .nv.shared._ZN10layer_norm13ln_bwd_kernelINS_13Kernel_traitsI13__nv_bfloat16fS2_fjLj18432ELj4ELj1ELj4ELj16ENS_18Kernel_traits_baseILj18432ES2_fS2_fjLj128EEEEEEEvNS_9BwdParamsE --------------------------
	.section	.nv.shared._ZN10layer_norm13ln_bwd_kernelINS_13Kernel_traitsI13__nv_bfloat16fS2_fjLj18432ELj4ELj1ELj4ELj16ENS_18Kernel_traits_baseILj18432ES2_fS2_fjLj128EEEEEEEvNS_9BwdParamsE,"aw",@nobits
	.sectionflags	@""
	.align	16
	.zero		1024


//--------------------- .nv.shared._ZN10layer_norm22ln_bwd_finalize_kernelINS_22Kernel_traits_finalizeILj18432E13__nv_bfloat16S2_S2_fjLj1024ELj4ENS_18Kernel_traits_baseILj18432ES2_S2_S2_fjLj1024EEEEEEEvNS_9BwdParamsE --------------------------
	.section	.nv.shared._ZN10layer_norm22ln_bwd_finalize_kernelINS_22Kernel_traits_finalizeILj18432E13__nv_bfloat16S2_S2_fjLj1024ELj4ENS_18Kernel_traits_baseILj18432ES2_S2_S2_fjLj1024EEEEEEEvNS_9BwdParamsE,"aw",@nobits
	.sectionflags	@""
	.align	16
.nv.shared._ZN10layer_norm22ln_bwd_finalize_kernelINS_22Kernel_traits_finalizeILj18432E13__nv_bfloat16S2_S2_fjLj1024ELj4ENS_18Kernel_traits_baseILj18432ES2_S2_S2_fjLj1024EEEEEEEvNS_9BwdParamsE:
	.zero		9472


//--------------------- .nv.shared._ZN10layer_norm13ln_bwd_kernelINS_13Kernel_traitsI13__nv_bfloat16S2_S2_fjLj18432ELj4ELj1ELj4ELj8ENS_18Kernel_traits_baseILj18432ES2_S2_S2_fjLj128EEEEEEEvNS_9BwdParamsE --------------------------
	.section	.nv.shared._ZN10layer_norm13ln_bwd_kernelINS_13Kernel_traitsI13__nv_bfloat16S2_S2_fjLj18432ELj4ELj1ELj4ELj8ENS_18Kernel_traits_baseILj18432ES2_S2_S2_fjLj128EEEEEEEvNS_9BwdParamsE,"aw",@nobits
	.sectionflags	@""
	.align	16
	.zero		1024


//--------------------- .nv.shared._ZN10layer_norm22ln_bwd_finalize_kernelINS_22Kernel_traits_finalizeILj18432E6__halffS2_fjLj1024ELj4ENS_18Kernel_traits_baseILj18432ES2_fS2_fjLj1024EEEEEEEvNS_9BwdParamsE --------------------------
	.section	.nv.shared._ZN10layer_norm22ln_bwd_finalize_kernelINS_22Kernel_traits_finalizeILj18432E6__halffS2_fjLj1024ELj4ENS_18Kernel_traits_baseILj18432ES2_fS2_fjLj1024EEEEEEEvNS_9BwdParamsE,"aw",@nobits
	.sectionflags	@""
	.align	16
.nv.shared._ZN10layer_norm22ln_bwd_finalize_kernelINS_22Kernel_traits_finalizeILj18432E6__halffS2_fjLj1024ELj4ENS_18Kernel_traits_baseILj18432ES2_fS2_fjLj1024EEEEEEEvNS_9BwdParamsE:
	.zero		9472


//--------------------- .nv.shared._ZN10layer_norm13ln_bwd_kernelINS_13Kernel_traitsI6__halffS2_fjLj18432ELj4ELj1ELj4ELj16ENS_18Kernel_traits_baseILj18432ES2_fS2_fjLj128EEEEEEEvNS_9BwdParamsE --------------------------
	.section	.nv.shared._ZN10layer_norm13ln_bwd_kernelINS_13Kernel_traitsI6__halffS2_fjLj18432ELj4ELj1ELj4ELj16ENS_18Kernel_traits_baseILj18432ES2_fS2_fjLj128EEEEEEEvNS_9BwdParamsE,"aw",@nobits
	.sectionflags	@""
	.align	16
	.zero		1024


//--------------------- .nv.shared._ZN10layer_norm22ln_bwd_finalize_kernelINS_22Kernel_traits_finalizeILj18432E6__halfS2_S2_fjLj1024ELj4ENS_18Kernel_traits_baseILj18432ES2_S2_S2_fjLj1024EEEEEEEvNS_9BwdParamsE --------------------------
	.section	.nv.shared._ZN10layer_norm22ln_bwd_finalize_kernelINS_22Kernel_traits_finalizeILj18432E6__halfS2_S2_fjLj1024ELj4ENS_18Kernel_traits_baseILj18432ES2_S2_S2_fjLj1024EEEEEEEvNS_9BwdParamsE,"aw",@nobits
	.sectionflags	@""
	.align	16
.nv.shared._ZN10layer_norm22ln_bwd_finalize_kernelINS_22Kernel_traits_finalizeILj18432E6__halfS2_S2_fjLj1024ELj4ENS_18Kernel_traits_baseILj18432ES2_S2_S2_fjLj1024EEEEEEEvNS_9BwdParamsE:
	.zero		9472


//--------------------- .nv.shared._ZN10layer_norm13ln_bwd_kernelINS_13Kernel_traitsI6__halfS2_S2_fjLj18432ELj4ELj1ELj4ELj8ENS_18Kernel_traits_baseILj18432ES2_S2_S2_fjLj128EEEEEEEvNS_9BwdParamsE --------------------------
	.section	.nv.shared._ZN10layer_norm13ln_bwd_kernelINS_13Kernel_traitsI6__halfS2_S2_fjLj18432ELj4ELj1ELj4ELj8ENS_18Kernel_traits_baseILj18432ES2_S2_S2_fjLj128EEEEEEEvNS_9BwdParamsE,"aw",@nobits
	.sectionflags	@""
	.align	16
	.zero		1024


//--------------------- .nv.shared._ZN10layer_norm22ln_bwd_finalize_kernelINS_22Kernel_traits_finalizeILj18432EffffjLj1024ELj4ENS_18Kernel_traits_baseILj18432EffffjLj1024EEEEEEEvNS_9BwdParamsE --------------------------
	.section	.nv.shared._ZN10layer_norm22ln_bwd_finalize_kernelINS_22Kernel_traits_finalizeILj18432EffffjLj1024ELj4ENS_18Kernel_traits_baseILj18432EffffjLj1024EEEEEEEvNS_9BwdParamsE,"aw",@nobits
	.sectionflags	@""
	.align	16
.nv.shared._ZN10layer_norm22ln_bwd_finalize_kernelINS_22Kernel_traits_finalizeILj18432EffffjLj1024ELj4ENS_18Kernel_traits_baseILj18432EffffjLj1024EEEEEEEvNS_9BwdParamsE:
	.zero		9472


//--------------------- .nv.shared._ZN10layer_norm13ln_bwd_kernelINS_13Kernel_traitsIffffjLj18432ELj4ELj1ELj4ELj16ENS_18Kernel_traits_baseILj18432EffffjLj128EEEEEEEvNS_9BwdParamsE --------------------------
	.section	.nv.shared._ZN10layer_norm13ln_bwd_kernelINS_13Kernel_traitsIffffjLj18432ELj4ELj1ELj4ELj16ENS_18Kernel_traits_baseILj18432EffffjLj128EEEEEEEvNS_9BwdParamsE,"aw",@nobits
	.sectionflags	@""
	.align	16
	.zero		1024


//--------------------- .nv.shared._ZN10layer_norm22ln_bwd_finalize_kernelINS_22Kernel_traits_finalizeILj16384E13__nv_bfloat16fS2_fjLj1024ELj4ENS_18Kernel_traits_baseILj16384ES2_fS2_fjLj1024EEEEEEEvNS_9BwdParamsE --------------------------
	.section	.nv.shared._ZN10layer_norm22ln_bwd_finalize_kernelINS_22Kernel_traits_finalizeILj16384E13__nv_bfloat16fS2_fjLj1024ELj4ENS_18Kernel_traits_baseILj16384ES2_fS2_fjLj1024EEEEEEEvNS_9BwdParamsE,"aw",@nobits
	.sectionflags	@""
	.align	16
.nv.shared._ZN10layer_norm22ln_bwd_finalize_kernelINS_22Kernel_traits_finalizeILj16384E13__nv_bfloat16fS2_fjLj1024ELj4ENS_18Kernel_traits_baseILj16384ES2_fS2_fjLj1024EEEEEEEvNS_9BwdParamsE:
	.zero		9472


//--------------------- .nv.shared._ZN10layer_norm13ln_bwd_kernelINS_13Kernel_traitsI13__nv_bfloat16fS2_fjLj16384ELj4ELj1ELj4ELj16ENS_18Kernel_traits_baseILj16384ES2_fS2_fjLj128EEEEEEEvNS_9BwdParamsE --------------------------
	.section	.nv.shared._ZN10layer_norm13ln_bwd_kernelINS_13Kernel_traitsI13__nv_bfloat16fS2_fjLj16384ELj4ELj1ELj4ELj16ENS_18Kernel_traits_baseILj16384ES2_fS2_fjLj128EEEEEEEvNS_9BwdParamsE,"aw",@nobits
	.sectionflags	@""
	.align	16
	.zero		1024


//--------------------- .nv.shared._ZN10layer_norm22ln_bwd_finalize_kernelINS_22Kernel_traits_finalizeILj16384E13__nv_bfloat16S2_S2_fjLj1024ELj4ENS_18Kernel_traits_baseILj16384ES2_S2_S2_fjLj1024EEEEEEEvNS_9BwdParamsE --------------------------
	.section	.nv.shared._ZN10layer_norm22ln_bwd_finalize_kernelINS_22Kernel_traits_finalizeILj16384E13__nv_bfloat16S2_S2_fjLj1024ELj4ENS_18Kernel_traits_baseILj16384ES2_S2_S2_fjLj1024EEEEEEEvNS_9BwdParamsE,"aw",@nobits
	.sectionflags	@""
	.align	16
.nv.shared._ZN10layer_norm22ln_bwd_finalize_kernelINS_22Kernel_traits_finalizeILj16384E13__nv_bfloat16S2_S2_fjLj1024ELj4ENS_18Kernel_traits_baseILj16384ES2_S2_S2_fjLj1024EEEEEEEvNS_9BwdParamsE:
	.zero		9472


//--------------------- .nv.shared._ZN10layer_norm13ln_bwd_kernelINS_13Kernel_traitsI13__nv_bfloat16S2_S2_fjLj16384ELj4ELj1ELj4ELj16ENS_18Kernel_traits_baseILj16384ES2_S2_S2_fjLj128EEEEEEEvNS_9BwdParamsE --------------------------
	.section	.nv.shared._ZN10layer_norm13ln_bwd_kernelINS_13Kernel_traitsI13__nv_bfloat16S2_S2_fjLj16384ELj4ELj1ELj4ELj16ENS_18Kernel_traits_baseILj16384ES2_S2_S2_fjLj128EEEEEEEvNS_9BwdParamsE,"aw",@nobits
	.sectionflags	@""
	.align	16
	.zero		1024


//--------------------- .nv.shared._ZN10layer_norm22ln_bwd_finalize_kernelINS_22Kernel_traits_finalizeILj16384E6__halffS2_fjLj1024ELj4ENS_18Kernel_traits_baseILj16384ES2_fS2_fjLj1024EEEEEEEvNS_9BwdParamsE --------------------------
	.section	.nv.shared._ZN10layer_norm22ln_bwd_finalize_kernelINS_22Kernel_traits_finalizeILj16384E6__halffS2_fjLj1024ELj4ENS_18Kernel_traits_baseILj16384ES2_fS2_fjLj1024EEEEEEEvNS_9BwdParamsE,"aw",@nobits
	.sectionflags	@""
	.align	16
.nv.shared._ZN10layer_norm22ln_bwd_finalize_kernelINS_22Kernel_traits_finalizeILj16384E6__halffS2_fjLj1024ELj4ENS_18Kernel_traits_baseILj16384ES2_fS2_fjLj1024EEEEEEEvNS_9BwdParamsE:
	.zero		9472


//--------------------- .nv.shared._ZN10layer_norm13ln_bwd_kernelINS_13Kernel_traitsI6__halffS2_fjLj16384ELj4ELj1ELj4ELj16ENS_18Kernel_traits_baseILj16384ES2_fS2_fjLj128EEEEEEEvNS_9BwdParamsE --------------------------
	.section	.nv.shared._ZN10layer_norm13ln_bwd_kernelINS_13Kernel_traitsI6__halffS2_fjLj16384ELj4ELj1ELj4ELj16ENS_18Kernel_traits_baseILj16384ES2_fS2_fjLj128EEEEEEEvNS_9BwdParamsE,"aw",@nobits
	.sectionflags	@""
	.align	16
	.zero		1024


//--------------------- .nv.shared._ZN10layer_norm22ln_bwd_finalize_kernelINS_22Kernel_traits_finalizeILj16384E6__halfS2_S2_fjLj1024ELj4ENS_18Kernel_traits_baseILj16384ES2_S2_S2_fjLj1024EEEEEEEvNS_9BwdParamsE --------------------------
	.section	.nv.shared._ZN10layer_norm22ln_bwd_finalize_kernelINS_22Kernel_traits_finalizeILj16384E6__halfS2_S2_fjLj1024ELj4ENS_18Kernel_traits_baseILj16384ES2_S2_S2_fjLj1024EEEEEEEvNS_9BwdParamsE,"aw",@nobits
	.sectionflags	@""
	.align	16
.nv.shared._ZN10layer_norm22ln_bwd_finalize_kernelINS_22Kernel_traits_finalizeILj16384E6__halfS2_S2_fjLj1024ELj4ENS_18Kernel_traits_baseILj16384ES2_S2_S2_fjLj1024EEEEEEEvNS_9BwdParamsE:
	.zero		9472


//--------------------- .nv.shared._ZN10layer_norm13ln_bwd_kernelINS_13Kernel_traitsI6__halfS2_S2_fjLj16384ELj4ELj1ELj4ELj16ENS_18Kernel_traits_baseILj16384ES2_S2_S2_fjLj128EEEEEEEvNS_9BwdParamsE --------------------------
	.section	.nv.shared._ZN10layer_norm13ln_bwd_kernelINS_13Kernel_traitsI6__halfS2_S2_fjLj16384ELj4ELj1ELj4ELj16ENS_18Kernel_traits_baseILj16384ES2_S2_S2_fjLj128EEEEEEEvNS_9BwdParamsE,"aw",@nobits
	.sectionflags	@""
	.align	16
	.zero		1024


//--------------------- .nv.shared._ZN10layer_norm22ln_bwd_finalize_kernelINS_22Kernel_traits_finalizeILj16384EffffjLj1024ELj4ENS_18Kernel_traits_baseILj16384EffffjLj1024EEEEEEEvNS_9BwdParamsE --------------------------
	.section	.nv.shared._ZN10layer_norm22ln_bwd_finalize_kernelINS_22Kernel_traits_finalizeILj16384EffffjLj1024ELj4ENS_18Kernel_traits_baseILj16384EffffjLj1024EEEEEEEvNS_9BwdParamsE,"aw",@nobits
	.sectionflags	@""
	.align	16
.nv.shared._ZN10layer_norm22ln_bwd_finalize_kernelINS_22Kernel_traits_finalizeILj16384EffffjLj1024ELj4ENS_18Kernel_traits_baseILj16384EffffjLj1024EEEEEEEvNS_9BwdParamsE:
	.zero		9472


//--------------------- .nv.shared._ZN10layer_norm13ln_bwd_kernelINS_13Kernel_traitsIffffjLj16384ELj4ELj1ELj4ELj16ENS_18Kernel_traits_baseILj16384EffffjLj128EEEEEEEvNS_9BwdParamsE --------------------------
	.section	.nv.shared._ZN10layer_norm13ln_bwd_kernelINS_13Kernel_traitsIffffjLj16384ELj4ELj1ELj4ELj16ENS_18Kernel_traits_baseILj16384EffffjLj128EEEEEEEvNS_9BwdParamsE,"aw",@nobits
	.sectionflags	@""
	.align	16
	.zero		1024


//--------------------- .nv.shared._ZN10layer_norm22ln_bwd_finalize_kernelINS_22Kernel_traits_finalizeILj15360E13__nv_bfloat16fS2_fjLj1024ELj4ENS_18Kernel_traits_baseILj15360ES2_fS2_fjLj1024EEEEEEEvNS_9BwdParamsE --------------------------
	.section	.nv.shared._ZN10layer_norm22ln_bwd_finalize_kernelINS_22Kernel_traits_finalizeILj15360E13__nv_bfloat16fS2_fjLj1024ELj4ENS_18Kernel_traits_baseILj15360ES2_fS2_fjLj1024EEEEEEEvNS_9BwdParamsE,"aw",@nobits
	.sectionflags	@""
	.align	16
.nv.shared._ZN10layer_norm22ln_bwd_finalize_kernelINS_22Kernel_traits_finalizeILj15360E13__nv_bfloat16fS2_fjLj1024ELj4ENS_18Kernel_traits_baseILj15360ES2_fS2_fjLj1024EEEEEEEvNS_9BwdParamsE:
	.zero		9472


//--------------------- .nv.shared._ZN10layer_norm13ln_bwd_kernelINS_13Kernel_traitsI13__nv_bfloat16fS2_fjLj15360ELj4ELj1ELj4ELj8ENS_18Kernel_traits_baseILj15360ES2_fS2_fjLj128EEEEEEEvNS_9BwdParamsE --------------------------
	.section	.nv.shared._ZN10layer_norm13ln_bwd_kernelINS_13Kernel_traitsI13__nv_bfloat16fS2_fjLj15360ELj4ELj1ELj4ELj8ENS_18Kernel_traits_baseILj15360ES2_fS2_fjLj128EEEEEEEvNS_9BwdParamsE,"aw",@nobits
	.sectionflags	@""
	.align	16
	.zero		1024


//--------------------- .nv.shared._ZN10layer_norm22ln_bwd_finalize_kernelINS_22Kernel_traits_finalizeILj15360E13__nv_bfloat16S2_S2_fjLj1024ELj4ENS_18Kernel_traits_baseILj15360ES2_S2_S2_fjLj1024EEEEEEEvNS_9BwdParamsE --------------------------
	.section	.nv.shared._ZN10layer_norm22ln_bwd_finalize_kernelINS_22Kernel_traits_finalizeILj15360E13__nv_bfloat16S2_S2_fjLj1024ELj4ENS_18Kernel_traits_baseILj15360ES2_S2_S2_fjLj1024EEEEEEEvNS_9BwdParamsE,"aw",@nobits
	.sectionflags	@""
	.align	16
.nv.shared._ZN10layer_norm22ln_bwd_finalize_kernelINS_22Kernel_traits_finalizeILj15360E13__nv_bfloat16S2_S2_fjLj1024ELj4ENS_18Kernel_traits_baseILj15360ES2_S2_S2_fjLj1024EEEEEEEvNS_9BwdParamsE:
	.zero		9472


//--------------------- .nv.shared._ZN10layer_norm13ln_bwd_kernelINS_13Kernel_traitsI13__nv_bfloat16S2_S2_fjLj15360ELj4ELj1ELj4ELj4ENS_18Kernel_traits_baseILj15360ES2_S2_S2_fjLj128EEEEEEEvNS_9BwdParamsE --------------------------
	.section	.nv.shared._ZN10layer_norm13ln_bwd_kernelINS_13Kernel_traitsI13__nv_bfloat16S2_S2_fjLj15360ELj4ELj1ELj4ELj4ENS_18Kernel_traits_baseILj15360ES2_S2_S2_fjLj128EEEEEEEvNS_9BwdParamsE,"aw",@nobits
	.sectionflags	@""
	.align	16
	.zero		1024


//--------------------- .nv.shared._ZN10layer_norm22ln_bwd_finalize_kernelINS_22Kernel_traits_finalizeILj15360E6__halffS2_fjLj1024ELj4ENS_18Kernel_traits_baseILj15360ES2_fS2_fjLj1024EEEEEEEvNS_9BwdParamsE --------------------------
	.section	.nv.shared._ZN10layer_norm22ln_bwd_finalize_kernelINS_22Kernel_traits_finalizeILj15360E6__halffS2_fjLj1024ELj4ENS_18Kernel_traits_baseILj15360ES2_fS2_fjLj1024EEEEEEEvNS_9BwdParamsE,"aw",@nobits
	.sectionflags	@""
	.align	16
.nv.shared._ZN10layer_norm22ln_bwd_finalize_kernelINS_22Kernel_traits_finalizeILj15360E6__halffS2_fjLj1024ELj4ENS_18Kernel_traits_baseILj15360ES2_fS2_fjLj1024EEEEEEEvNS_9BwdParamsE:
	.zero		9472


//--------------------- .nv.shared._ZN10layer_norm13ln_bwd_kernelINS_13Kernel_traitsI6__halffS2_fjLj15360ELj4ELj1ELj4ELj8ENS_18Kernel_traits_baseILj15360ES2_fS2_fjLj128EEEEEEEvNS_9BwdParamsE --------------------------
	.section	.nv.shared._ZN10layer_norm13ln_bwd_kernelINS_13Kernel_traitsI6__halffS2_fjLj15360ELj4ELj1ELj4ELj8ENS_18Kernel_traits_baseILj15360ES2_fS2_fjLj128EEEEEEEvNS_9BwdParamsE,"aw",@nobits
	.sectionflags	@""
	.align	16
	.zero		1024


//--------------------- .nv.shared._ZN10layer_norm22ln_bwd_finalize_kernelINS_22Kernel_traits_finalizeILj15360E6__halfS2_S2_fjLj1024ELj4ENS_18Kernel_traits_baseILj15360ES2_S2_S2_fjLj1024EEEEEEEvNS_9BwdParamsE --------------------------
	.section	.nv.shared._ZN10layer_norm22ln_bwd_finalize_kernelINS_22Kernel_traits_finalizeILj15360E6__halfS2_S2_fjLj1024ELj4ENS_18Kernel_traits_baseILj15360ES2_S2_S2_fjLj1024EEEEEEEvNS_9BwdParamsE,"aw",@nobits
	.sectionflags	@""
	.align	16
.nv.shared._ZN10layer_norm22ln_bwd_finalize_kernelINS_22Kernel_traits_finalizeILj15360E6__halfS2_S2_fjLj1024ELj4ENS_18Kernel_traits_baseILj15360ES2_S2_S2_fjLj1024EEEEEEEvNS_9BwdParamsE:
	.zero		9472


//--------------------- .nv.shared._ZN10layer_norm13ln_bwd_kernelINS_13Kernel_traitsI6__halfS2_S2_fjLj15360ELj4ELj1ELj4ELj4ENS_18Kernel_traits_baseILj15360ES2_S2_S2_fjLj128EEEEEEEvNS_9BwdParamsE --------------------------
	.section	.nv.shared._ZN10layer_norm13ln_bwd_kernelINS_13Kernel_traitsI6__halfS2_S2_fjLj15360ELj4ELj1ELj4ELj4ENS_18Kernel_traits_baseILj15360ES2_S2_S2_fjLj128EEEEEEEvNS_9BwdParamsE,"aw",@nobits
	.sectionflags	@""
	.align	16
	.zero		1024


//--------------------- .nv.shared._ZN10layer_norm22ln_bwd_finalize_kernelINS_22Kernel_traits_finalizeILj15360EffffjLj1024ELj4ENS_18Kernel_traits_baseILj15360EffffjLj1024EEEEEEEvNS_9BwdParamsE --------------------------
	.section	.nv.shared._ZN10layer_norm22ln_bwd_finalize_kernelINS_22Kernel_traits_finalizeILj15360EffffjLj1024ELj4ENS_18Kernel_traits_baseILj15360EffffjLj1024EEEEEEEvNS_9BwdParamsE,"aw",@nobits
	.sectionflags	@""
	.align	16
.nv.shared._ZN10layer_norm22ln_bwd_finalize_kernelINS_22Kernel_traits_finalizeILj15360EffffjLj1024ELj4ENS_18Kernel_traits_baseILj15360EffffjLj1024EEEEEEEvNS_9BwdParamsE:
	.zero		9472


//--------------------- .nv.shared._ZN10layer_norm13ln_bwd_kernelINS_13Kernel_traitsIffffjLj15360ELj4ELj1ELj4ELj8ENS_18Kernel_traits_baseILj15360EffffjLj128EEEEEEEvNS_9BwdParamsE --------------------------
	.section	.nv.shared._ZN10layer_norm13ln_bwd_kernelINS_13Kernel_traitsIffffjLj15360ELj4ELj1ELj4ELj8ENS_18Kernel_traits_baseILj15360EffffjLj128EEEEEEEvNS_9BwdParamsE,"aw",@nobits
	.sectionflags	@""
	.align	16
	.zero		1024


//--------------------- .nv.shared._ZN10layer_norm22ln_bwd_finalize_kernelINS_22Kernel_traits_finalizeILj14336E13__nv_bfloat16fS2_fjLj1024ELj4ENS_18Kernel_traits_baseILj14336ES2_fS2_fjLj1024EEEEEEEvNS_9BwdParamsE --------------------------
	.section	.nv.shared._ZN10layer_norm22ln_bwd_finalize_kernelINS_22Kernel_traits_finalizeILj14336E13__nv_bfloat16fS2_fjLj1024ELj4ENS_18Kernel_traits_baseILj14336ES2_fS2_fjLj1024EEEEEEEvNS_9BwdParamsE,"aw",@nobits
	.sectionflags	@""
	.align	16
.nv.shared._ZN10layer_norm22ln_bwd_finalize_kernelINS_22Kernel_traits_finalizeILj14336E13__nv_bfloat16fS2_fjLj1024ELj4ENS_18Kernel_traits_baseILj14336ES2_fS2_fjLj1024EEEEEEEvNS_9BwdParamsE:
	.zero		9472


//--------------------- .nv.shared._ZN10layer_norm13ln_bwd_kernelINS_13Kernel_traitsI13__nv_bfloat16fS2_fjLj14336ELj4ELj1ELj4ELj8ENS_18Kernel_traits_baseILj14336ES2_fS2_fjLj128EEEEEEEvNS_9BwdParamsE --------------------------
	.section	.nv.shared._ZN10layer_norm13ln_bwd_kernelINS_13Kernel_traitsI13__nv_bfloat16fS2_fjLj14336ELj4ELj1ELj4ELj8ENS_18Kernel_traits_baseILj14336ES2_fS2_fjLj128EEEEEEEvNS_9BwdParamsE,"aw",@nobits
	.sectionflags	@""
	.align	16
	.zero		1024


//--------------------- .nv.shared._ZN10layer_norm22ln_bwd_finalize_kernelINS_22Kernel_traits_finalizeILj14336E13__nv_bfloat16S2_S2_fjLj1024ELj4ENS_18Kernel_traits_baseILj14336ES2_S2_S2_fjLj1024EEEEEEEvNS_9BwdParamsE --------------------------
	.section	.nv.shared._ZN10layer_norm22ln_bwd_finalize_kernelINS_22Kernel_traits_finalizeILj14336E13__nv_bfloat16S2_S2_fjLj1024ELj4ENS_18Kernel_traits_baseILj14336ES2_S2_S2_fjLj1024EEEEEEEvNS_9BwdParamsE,"aw",@nobits
	.sectionflags	@""
	.align	16
.nv.shared._ZN10layer_norm22ln_bwd_finalize_kernelINS_22Kernel_traits_finalizeILj14336E13__nv_bfloat16S2_S2_fjLj1024ELj4ENS_18Kernel_traits_baseILj14336ES2_S2_S2_fjLj1024EEEEEEEvNS_9BwdParamsE:
	.zero		9472


//--------------------- .nv.shared._ZN10layer_norm13ln_bwd_kernelINS_13Kernel_traitsI13__nv_bfloat16S2_S2_fjLj14336ELj4ELj1ELj4ELj8ENS_18Kernel_traits_baseILj14336ES2_S2_S2_fjLj128EEEEEEEvNS_9BwdParamsE --------------------------
	.section	.nv.shared._ZN10layer_norm13ln_bwd_kernelINS_13Kernel_traitsI13__nv_bfloat16S2_S2_fjLj14336ELj4ELj1ELj4ELj8ENS_18Kernel_traits_baseILj14336ES2_S2_S2_fjLj128EEEEEEEvNS_9BwdParamsE,"aw",@nobits
	.sectionflags	@""
	.align	16
	.zero		1024


//--------------------- .nv.shared._ZN10layer_norm22ln_bwd_finalize_kernelINS_22Kernel_traits_finalizeILj14336E6__halffS2_fjLj1024ELj4ENS_18Kernel_traits_baseILj14336ES2_fS2_fjLj1024EEEEEEEvNS_9BwdParamsE --------------------------
	.section	.nv.shared._ZN10layer_norm22ln_bwd_finalize_kernelINS_22Kernel_traits_finalizeILj14336E6__halffS2_fjLj1024ELj4ENS_18Kernel_traits_baseILj14336ES2_fS2_fjLj1024EEEEEEEvNS_9BwdParamsE,"aw",@nobits
	.sectionflags	@""
	.align	16
.nv.shared._ZN10layer_norm22ln_bwd_finalize_kernelINS_22Kernel_traits_finalizeILj14336E6__halffS2_fjLj1024ELj4ENS_18Kernel_traits_baseILj14336ES2_fS2_fjLj1024EEEEEEEvNS_9BwdParamsE:
	.zero		9472


//--------------------- .nv.shared._ZN10layer_norm13ln_bwd_kernelINS_13Kernel_traitsI6__halffS2_fjLj14336ELj4ELj1ELj4ELj8ENS_18Kernel_traits_baseILj14336ES2_fS2_fjLj128EEEEEEEvNS_9BwdParamsE --------------------------
	.section	.nv.shared._ZN10layer_norm13ln_bwd_kernelINS_13Kernel_traitsI6__halffS2_fjLj14336ELj4ELj1ELj4ELj8ENS_18Kernel_traits_baseILj14336ES2_fS2_fjLj128EEEEEEEvNS_9BwdParamsE,"aw",@nobits
	.sectionflags	@""
	.align	16
	.zero		1024


//--------------------- .nv.shared._ZN10layer_norm22ln_bwd_finalize_kernelINS_22Kernel_traits_finalizeILj14336E6__halfS2_S2_fjLj1024ELj4ENS_18Kernel_traits_baseILj14336ES2_S2_S2_fjLj1024EEEEEEEvNS_9BwdParamsE --------------------------
	.section	.nv.shared._ZN10layer_norm22ln_bwd_finalize_kernelINS_22Kernel_traits_finalizeILj14336E6__halfS2_S2_fjLj1024ELj4ENS_18Kernel_traits_baseILj14336ES2_S2_S2_fjLj1024EEEEEEEvNS_9BwdParamsE,"aw",@nobits
	.sectionflags	@""
	.align	16
.nv.shared._ZN10layer_norm22ln_bwd_finalize_kernelINS_22Kernel_traits_finalizeILj14336E6__halfS2_S2_fjLj1024ELj4ENS_18Kernel_traits_baseILj14336ES2_S2_S2_fjLj1024EEEEEEEvNS_9BwdParamsE:
	.zero		9472


//--------------------- .nv.shared._ZN10layer_norm13ln_bwd_kernelINS_13Kernel_traitsI6__halfS2_S2_fjLj14336ELj4ELj1ELj4ELj8ENS_18Kernel_traits_baseILj14336ES2_S2_S2_fjLj128EEEEEEEvNS_9BwdParamsE --------------------------
	.section	.nv.shared._ZN10layer_norm13ln_bwd_kernelINS_13Kernel_traitsI6__halfS2_S2_fjLj14336ELj4ELj1ELj4ELj8ENS_18Kernel_traits_baseILj14336ES2_S2_S2_fjLj128EEEEEEEvNS_9BwdParamsE,"aw",@nobits
	.sectionflags	@""
	.align	16
	.zero		1024


//--------------------- .nv.shared._ZN10layer_norm22ln_bwd_finalize_kernelINS_22Kernel_traits_finalizeILj14336EffffjLj1024ELj4ENS_18Kernel_traits_baseILj14336EffffjLj1024EEEEEEEvNS_9BwdParamsE --------------------------
	.section	.nv.shared._ZN10layer_norm22ln_bwd_finalize_kernelINS_22Kernel_traits_finalizeILj14336EffffjLj1024ELj4ENS_18Kernel_traits_baseILj14336EffffjLj1024EEEEEEEvNS_9BwdParamsE,"aw",@nobits
	.sectionflags	@""
	.align	16
.nv.shared._ZN10layer_norm22ln_bwd_finalize_kernelINS_22Kernel_traits_finalizeILj14336EffffjLj1024ELj4ENS_18Kernel_traits_baseILj14336EffffjLj1024EEEEEEEvNS_9BwdParamsE:
	.zero		9472


//--------------------- .nv.shared._ZN10layer_norm13ln_bwd_kernelINS_13Kernel_traitsIffffjLj14336ELj4ELj1ELj4ELj8ENS_18Kernel_traits_baseILj14336EffffjLj128EEEEEEEvNS_9BwdParamsE --------------------------
	.section	.nv.shared._ZN10layer_norm13ln_bwd_kernelINS_13Kernel_traitsIffffjLj14336ELj4ELj1ELj4ELj8ENS_18Kernel_traits_baseILj14336EffffjLj128EEEEEEEvNS_9BwdParamsE,"aw",@nobits
	.sectionflags	@""
	.align	16
	.zero		1024


//--------------------- .nv.shared._ZN10layer_norm22ln_bwd_finalize_kernelINS_22Kernel_traits_finalizeILj12800E13__nv_bfloat16fS2_fjLj1024ELj4ENS_18Kernel_traits_baseILj12800ES2_fS2_fjLj1024EEEEEEEvNS_9BwdParamsE --------------------------
	.section	.nv.shared._ZN10layer_norm22ln_bwd_finalize_kernelINS_22Kernel_traits_finalizeILj12800E13__nv_bfloat16fS2_fjLj1024ELj4ENS_18Kernel_traits_baseILj12800ES2_fS2_fjLj1024EEEEEEEvNS_9BwdParamsE,"aw",@nobits
	.sectionflags	@""
	.align	16
.nv.shared._ZN10layer_norm22ln_bwd_finalize_kernelINS_22Kernel_traits_finalizeILj12800E13__nv_bfloat16fS2_fjLj1024ELj4ENS_18Kernel_traits_baseILj12800ES2_fS2_fjLj1024EEEEEEEvNS_9BwdParamsE:
	.zero		9472


//--------------------- .nv.shared._ZN10layer_norm13ln_bwd_kernelINS_13Kernel_traitsI13__nv_bfloat16fS2_fjLj12800ELj5ELj1ELj4ELj16ENS_18Kernel_traits_baseILj12800ES2_fS2_fjLj128EEEEEEEvNS_9BwdParamsE --------------------------
	.section	.nv.shared._ZN10layer_norm13ln_bwd_kernelINS_13Kernel_traitsI13__nv_bfloat16fS2_fjLj12800ELj5ELj1ELj4ELj16ENS_18Kernel_traits_baseILj12800ES2_fS2_fjLj128EEEEEEEvNS_9BwdParamsE,"aw",@nobits
	.sectionflags	@""
	.align	16
	.zero		1024


//--------------------- .nv.shared._ZN10layer_norm22ln_bwd_finalize_kernelINS_22Kernel_traits_finalizeILj12800E13__nv_bfloat16S2_S2_fjLj1024ELj4ENS_18Kernel_traits_baseILj12800ES2_S2_S2_fjLj1024EEEEEEEvNS_9BwdParamsE --------------------------
	.section	.nv.shared._ZN10layer_norm22ln_bwd_finalize_kernelINS_22Kernel_traits_finalizeILj12800E13__nv_bfloat16S2_S2_fjLj1024ELj4ENS_18Kernel_traits_baseILj12800ES2_S2_S2_fjLj1024EEEEEEEvNS_9BwdParamsE,"aw",@nobits
	.sectionflags	@""
	.align	16
.nv.shared._ZN10layer_norm22ln_bwd_finalize_kernelINS_22Kernel_traits_finalizeILj12800E13__nv_bfloat16S2_S2_fjLj1024ELj4ENS_18Kernel_traits_baseILj12800ES2_S2_S2_fjLj1024EEEEEEEvNS_9BwdParamsE:
	.zero		9472


//--------------------- .nv.shared._ZN10layer_norm13ln_bwd_kernelINS_13Kernel_traitsI13__nv_bfloat16S2_S2_fjLj12800ELj5ELj1ELj4ELj8ENS_18Kernel_traits_baseILj12800ES2_S2_S2_fjLj128EEEEEEEvNS_9BwdParamsE --------------------------
	.section	.nv.shared._ZN10layer_norm13ln_bwd_kernelINS_13Kernel_traitsI13__nv_bfloat16S2_S2_fjLj12800ELj5ELj1ELj4ELj8ENS_18Kernel_traits_baseILj12800ES2_S2_S2_fjLj128EEEEEEEvNS_9BwdParamsE,"aw",@nobits
	.sectionflags	@""
	.align	16
	.zero		1024


//--------------------- .nv.shared._ZN10layer_norm22ln_bwd_finalize_kernelINS_22Kernel_traits_finalizeILj12800E6__halffS2_fjLj1024ELj4ENS_18Kernel_traits_baseILj12800ES2_fS2_fjLj1024EEEEEEEvNS_9BwdParamsE --------------------------
	.section	.nv.shared._ZN10layer_norm22ln_bwd_finalize_kernelINS_22Kernel_traits_finalizeILj12800E6__halffS2_fjLj1024ELj4ENS_18Kernel_traits_baseILj12800ES2_fS2_fjLj1024EEEEEEEvNS_9BwdParamsE,"aw",@nobits
	.sectionflags	@""
	.align	16
.nv.shared._ZN10layer_norm22ln_bwd_finalize_kernelINS_22Kernel_traits_finalizeILj12800E6__halffS2_fjLj1024ELj4ENS_18Kernel_traits_baseILj12800ES2_fS2_fjLj1024EEEEEEEvNS_9BwdParamsE:
	.zero		9472


//--------------------- .nv.shared._ZN10layer_norm13ln_bwd_kernelINS_13Kernel_traitsI6__halffS2_fjLj12800ELj5ELj1ELj4ELj16ENS_18Kernel_traits_baseILj12800ES2_fS2_fjLj128EEEEEEEvNS_9BwdParamsE --------------------------
	.section	.nv.shared._ZN10layer_norm13ln_bwd_kernelINS_13Kernel_traitsI6__halffS2_fjLj12800ELj5ELj1ELj4ELj16ENS_18Kernel_traits_baseILj12800ES2_fS2_fjLj128EEEEEEEvNS_9BwdParamsE,"aw",@nobits
	.sectionflags	@""
	.align	16
	.zero		1024


//--------------------- .nv.shared._ZN10layer_norm22ln_bwd_finalize_kernelINS_22Kernel_traits_finalizeILj12800E6__halfS2_S2_fjLj1024ELj4ENS_18Kernel_traits_baseILj12800ES2_S2_S2_fjLj1024EEEEEEEvNS_9BwdParamsE --------------------------
	.section	.nv.shared._ZN10layer_norm22ln_bwd_finalize_kernelINS_22Kernel_traits_finalizeILj12800E6__halfS2_S2_fjLj1024ELj4ENS_18Kernel_traits_baseILj12800ES2_S2_S2_fjLj1024EEEEEEEvNS_9BwdParamsE,"aw",@nobits
	.sectionflags	@""
	.align	16
.nv.shared._ZN10layer_norm22ln_bwd_finalize_kernelINS_22Kernel_traits_finalizeILj12800E6__halfS2_S2_fjLj1024ELj4ENS_18Kernel_traits_baseILj12800ES2_S2_S2_fjLj1024EEEEEEEvNS_9BwdParamsE:
	.zero		9472


//--------------------- .nv.shared._ZN10layer_norm13ln_bwd_kernelINS_13Kernel_traitsI6__halfS2_S2_fjLj12800ELj5ELj1ELj4ELj8ENS_18Kernel_traits_baseILj12800ES2_S2_S2_fjLj128EEEEEEEvNS_9BwdParamsE --------------------------
	.section	.nv.shared._ZN10layer_norm13ln_bwd_kernelINS_13Kernel_traitsI6__halfS2_S2_fjLj12800ELj5ELj1ELj4ELj8ENS_18Kernel_traits_baseILj12800ES2_S2_S2_fjLj128EEEEEEEvNS_9BwdParamsE,"aw",@nobits
	.sectionflags	@""
	.align	16
	.zero		1024


//--------------------- .nv.shared._ZN10layer_norm22ln_bwd_finalize_kernelINS_22Kernel_traits_finalizeILj12800EffffjLj1024ELj4ENS_18Kernel_traits_baseILj12800EffffjLj1024EEEEEEEvNS_9BwdParamsE --------------------------
	.section	.nv.shared._ZN10layer_norm22ln_bwd_finalize_kernelINS_22Kernel_traits_finalizeILj12800EffffjLj1024ELj4ENS_18Kernel_traits_baseILj12800EffffjLj1024EEEEEEEvNS_9BwdParamsE,"aw",@nobits
	.sectionflags	@""
	.align	16
.nv.shared._ZN10layer_norm22ln_bwd_finalize_kernelINS_22Kernel_traits_finalizeILj12800EffffjLj1024ELj4ENS_18Kernel_traits_baseILj12800EffffjLj1024EEEEEEEvNS_9BwdParamsE:
	.zero		9472


//--------------------- .nv.shared._ZN10layer_norm13ln_bwd_kernelINS_13Kernel_traitsIffffjLj12800ELj5ELj1ELj4ELj16ENS_18Kernel_traits_baseILj12800EffffjLj128EEEEEEEvNS_9BwdParamsE --------------------------
	.section	.nv.shared._ZN10layer_norm13ln_bwd_kernelINS_13Kernel_traitsIffffjLj12800ELj5ELj1ELj4ELj16ENS_18Kernel_traits_baseILj12800EffffjLj128EEEEEEEvNS_9BwdParamsE,"aw",@nobits
	.sectionflags	@""
	.align	16
	.zero		1024


//--------------------- .nv.shared._ZN10layer_norm22ln_bwd_finalize_kernelINS_22Kernel_traits_finalizeILj12288E13__nv_bfloat16fS2_fjLj1024ELj4ENS_18Kernel_traits_baseILj12288ES2_fS2_fjLj1024EEEEEEEvNS_9BwdParamsE --------------------------
	.section	.nv.shared._ZN10layer_norm22ln_bwd_finalize_kernelINS_22Kernel_traits_finalizeILj12288E13__nv_bfloat16fS2_fjLj1024ELj4ENS_18Kernel_traits_baseILj12288ES2_fS2_fjLj1024EEEEEEEvNS_9BwdParamsE,"aw",@nobits
	.sectionflags	@""
	.align	16
.nv.shared._ZN10layer_norm22ln_bwd_finalize_kernelINS_22Kernel_traits_finalizeILj12288E13__nv_bfloat16fS2_fjLj1024ELj4ENS_18Kernel_traits_baseILj12288ES2_fS2_fjLj1024EEEEEEEvNS_9BwdParamsE:
	.zero		9472


//--------------------- .nv.shared._ZN10layer_norm13ln_bwd_kernelINS_13Kernel_traitsI13__nv_bfloat16fS2_fjLj12288ELj4ELj1ELj4ELj16ENS_18Kernel_traits_baseILj12288ES2_fS2_fjLj128EEEEEEEvNS_9BwdParamsE --------------------------
	.section	.nv.shared._ZN10layer_norm13ln_bwd_kernelINS_13Kernel_traitsI13__nv_bfloat16fS2_fjLj12288ELj4ELj1ELj4ELj16ENS_18Kernel_traits_baseILj12288ES2_fS2_fjLj128EEEEEEEvNS_9BwdParamsE,"aw",@nobits
	.sectionflags	@""
	.align	16
	.zero		1024


//--------------------- .nv.shared._ZN10layer_norm22ln_bwd_finalize_kernelINS_22Kernel_traits_finalizeILj12288E13__nv_bfloat16S2_S2_fjLj1024ELj4ENS_18Kernel_traits_baseILj12288ES2_S2_S2_fjLj1024EEEEEEEvNS_9BwdParamsE --------------------------
	.section	.nv.shared._ZN10layer_norm22ln_bwd_finalize_kernelINS_22Kernel_traits_finalizeILj12288E13__nv_bfloat16S2_S2_fjLj1024ELj4ENS_18Kernel_traits_baseILj12288ES2_S2_S2_fjLj1024EEEEEEEvNS_9BwdParamsE,"aw",@nobits
	.sectionflags	@""
	.align	16
.nv.shared._ZN10layer_norm22ln_bwd_finalize_kernelINS_22Kernel_traits_finalizeILj12288E13__nv_bfloat16S2_S2_fjLj1024ELj4ENS_18Kernel_traits_baseILj12288ES2_S2_S2_fjLj1024EEEEEEEvNS_9BwdParamsE:
	.zero		9472


//--------------------- .nv.shared._ZN10layer_norm13ln_bwd_kernelINS_13Kernel_traitsI13__nv_bfloat16S2_S2_fjLj12288ELj4ELj1ELj4ELj16ENS_18Kernel_traits_baseILj12288ES2_S2_S2_fjLj128EEEEEEEvNS_9BwdParamsE --------------------------
	.section	.nv.shared._ZN10layer_norm13ln_bwd_kernelINS_13Kernel_traitsI13__nv_bfloat16S2_S2_fjLj12288ELj4ELj1ELj4ELj16ENS_18Kernel_traits_baseILj12288ES2_S2_S2_fjLj128EEEEEEEvNS_9BwdParamsE,"aw",@nobits
	.sectionflags	@""
	.align	16
	.zero		1024


//--------------------- .nv.shared._ZN10layer_norm22ln_bwd_finalize_kernelINS_22Kernel_traits_finalizeILj12288E6__halffS2_fjLj1024ELj4ENS_18Kernel_traits_baseILj12288ES2_fS2_fjLj1024EEEEEEEvNS_9BwdParamsE --------------------------
	.section	.nv.shared._ZN10layer_norm22ln_bwd_finalize_kernelINS_22Kernel_traits_finalizeILj12288E6__halffS2_fjLj1024ELj4ENS_18Kernel_traits_baseILj12288ES2_fS2_fjLj1024EEEEEEEvNS_9BwdParamsE,"aw",@nobits
	.sectionflags	@""
	.align	16
.nv.shared._ZN10layer_norm22ln_bwd_finalize_kernelINS_22Kernel_traits_finalizeILj12288E6__halffS2_fjLj1024ELj4ENS_18Kernel_traits_baseILj12288ES2_fS2_fjLj1024EEEEEEEvNS_9BwdParamsE:
	.zero		9472


//--------------------- .nv.shared._ZN10layer_norm13ln_bwd_kernelINS_13Kernel_traitsI6__halffS2_fjLj12288ELj4ELj1ELj4ELj16ENS_18Kernel_traits_baseILj12288ES2_fS2_fjLj128EEEEEEEvNS_9BwdParamsE --------------------------
	.section	.nv.shared._ZN10layer_norm13ln_bwd_kernelINS_13Kernel_traitsI6__halffS2_fjLj12288ELj4ELj1ELj4ELj16ENS_18Kernel_traits_baseILj12288ES2_fS2_fjLj128EEEEEEEvNS_9BwdParamsE,"aw",@nobits
	.sectionflags	@""
	.align	16
	.zero		1024


//--------------------- .nv.shared._ZN10layer_norm22ln_bwd_finalize_kernelINS_22Kernel_traits_finalizeILj12288E6__halfS2_S2_fjLj1024ELj4ENS_18Kernel_traits_baseILj12288ES2_S2_S2_fjLj1024EEEEEEEvNS_9BwdParamsE --------------------------
	.section	.nv.shared._ZN10layer_norm22ln_bwd_finalize_kernelINS_22Kernel_traits_finalizeILj12288E6__halfS2_S2_fjLj1024ELj4ENS_18Kernel_traits_baseILj12288ES2_S2_S2_fjLj1024EEEEEEEvNS_9BwdParamsE,"aw",@nobits
	.sectionflags	@""
	.align	16
.nv.shared._ZN10layer_norm22ln_bwd_finalize_kernelINS_22Kernel_traits_finalizeILj12288E6__halfS2_S2_fjLj1024ELj4ENS_18Kernel_traits_baseILj12288ES2_S2_S2_fjLj1024EEEEEEEvNS_9BwdParamsE:
	.zero		9472


//--------------------- .nv.shared._ZN10layer_norm13ln_bwd_kernelINS_13Kernel_traitsI6__halfS2_S2_fjLj12288ELj4ELj1ELj4ELj16ENS_18Kernel_traits_baseILj12288ES2_S2_S2_fjLj128EEEEEEEvNS_9BwdParamsE --------------------------
	.section	.nv.shared._ZN10layer_norm13ln_bwd_kernelINS_13Kernel_traitsI6__halfS2_S2_fjLj12288ELj4ELj1ELj4ELj16ENS_18Kernel_traits_baseILj12288ES2_S2_S2_fjLj128EEEEEEEvNS_9BwdParamsE,"aw",@nobits
	.sectionflags	@""
	.align	16
	.zero		1024


//--------------------- .nv.shared._ZN10layer_norm22ln_bwd_finalize_kernelINS_22Kernel_traits_finalizeILj12288EffffjLj1024ELj4ENS_18Kernel_traits_baseILj12288EffffjLj1024EEEEEEEvNS_9BwdParamsE --------------------------
	.section	.nv.shared._ZN10layer_norm22ln_bwd_finalize_kernelINS_22Kernel_traits_finalizeILj12288EffffjLj1024ELj4ENS_18Kernel_traits_baseILj12288EffffjLj1024EEEEEEEvNS_9BwdParamsE,"aw",@nobits
	.sectionflags	@""
	.align	16
.nv.shared._ZN10layer_norm22ln_bwd_finalize_kernelINS_22Kernel_traits_finalizeILj12288EffffjLj1024ELj4ENS_18Kernel_traits_baseILj12288EffffjLj1024EEEEEEEvNS_9BwdParamsE:
	.zero		9472


//--------------------- .nv.shared._ZN10layer_norm13ln_bwd_kernelINS_13Kernel_traitsIffffjLj12288ELj4ELj1ELj4ELj16ENS_18Kernel_traits_baseILj12288EffffjLj128EEEEEEEvNS_9BwdParamsE --------------------------
	.section	.nv.shared._ZN10layer_norm13ln_bwd_kernelINS_13Kernel_traitsIffffjLj12288ELj4ELj1ELj4ELj16ENS_18Kernel_traits_baseILj12288EffffjLj128EEEEEEEvNS_9BwdParamsE,"aw",@nobits
	.sectionflags	@""
	.align	16
	.zero		1024


//--------------------- .nv.shared._ZN10layer_norm22ln_bwd_finalize_kernelINS_22Kernel_traits_finalizeILj10240E13__nv_bfloat16fS2_fjLj1024ELj4ENS_18Kernel_traits_baseILj10240ES2_fS2_fjLj1024EEEEEEEvNS_9BwdParamsE --------------------------
	.section	.nv.shared._ZN10layer_norm22ln_bwd_finalize_kernelINS_22Kernel_traits_finalizeILj10240E13__nv_bfloat16fS2_fjLj1024ELj4ENS_18Kernel_traits_baseILj10240ES2_fS2_fjLj1024EEEEEEEvNS_9BwdParamsE,"aw",@nobits
	.sectionflags	@""
	.align	16
.nv.shared._ZN10layer_norm22ln_bwd_finalize_kernelINS_22Kernel_traits_finalizeILj10240E13__nv_bfloat16fS2_fjLj1024ELj4ENS_18Kernel_traits_baseILj10240ES2_fS2_fjLj1024EEEEEEEvNS_9BwdParamsE:
	.zero		9472


//--------------------- .nv.shared._ZN10layer_norm13ln_bwd_kernelINS_13Kernel_traitsI13__nv_bfloat16fS2_fjLj10240ELj2ELj1ELj4ELj16ENS_18Kernel_traits_baseILj10240ES2_fS2_fjLj128EEEEEEEvNS_9BwdParamsE --------------------------
	.section	.nv.shared._ZN10layer_norm13ln_bwd_kernelINS_13Kernel_traitsI13__nv_bfloat16fS2_fjLj10240ELj2ELj1ELj4ELj16ENS_18Kernel_traits_baseILj10240ES2_fS2_fjLj128EEEEEEEvNS_9BwdParamsE,"aw",@nobits
	.sectionflags	@""
	.align	16
	.zero		1024


//--------------------- .nv.shared._ZN10layer_norm22ln_bwd_finalize_kernelINS_22Kernel_traits_finalizeILj10240E13__nv_bfloat16S2_S2_fjLj1024ELj4ENS_18Kernel_traits_baseILj10240ES2_S2_S2_fjLj1024EEEEEEEvNS_9BwdParamsE --------------------------
	.section	.nv.shared._ZN10layer_norm22ln_bwd_finalize_kernelINS_22Kernel_traits_finalizeILj10240E13__nv_bfloat16S2_S2_fjLj1024ELj4ENS_18Kernel_traits_baseILj10240ES2_S2_S2_fjLj1024EEEEEEEvNS_9BwdParamsE,"aw",@nobits
	.sectionflags	@""
	.align	16
.nv.shared._ZN10layer_norm22ln_bwd_finalize_kernelINS_22Kernel_traits_finalizeILj10240E13__nv_bfloat16S2_S2_fjLj1024ELj4ENS_18Kernel_traits_baseILj10240ES2_S2_S2_fjLj1024EEEEEEEvNS_9BwdParamsE:
	.zero		9472


//--------------------- .nv.shared._ZN10layer_norm13ln_bwd_kernelINS_13Kernel_traitsI13__nv_bfloat16S2_S2_fjLj10240ELj2ELj1ELj4ELj16ENS_18Kernel_traits_baseILj10240ES2_S2_S2_fjLj128EEEEEEEvNS_9BwdParamsE --------------------------
	.section	.nv.shared._ZN10layer_norm13ln_bwd_kernelINS_13Kernel_traitsI13__nv_bfloat16S2_S2_fjLj10240ELj2ELj1ELj4ELj16ENS_18Kernel_traits_baseILj10240ES2_S2_S2_fjLj128EEEEEEEvNS_9BwdParamsE,"aw",@nobits
	.sectionflags	@""
	.align	16
	.zero		1024


//--------------------- .nv.shared._ZN10layer_norm22ln_bwd_finalize_kernelINS_22Kernel_traits_finalizeILj10240E6__halffS2_fjLj1024ELj4ENS_18Kernel_traits_baseILj10240ES2_fS2_fjLj1024EEEEEEEvNS_9BwdParamsE --------------------------
	.section	.nv.shared._ZN10layer_norm22ln_bwd_finalize_kernelINS_22Kernel_traits_finalizeILj10240E6__halffS2_fjLj1024ELj4ENS_18Kernel_traits_baseILj10240ES2_fS2_fjLj1024EEEEEEEvNS_9BwdParamsE,"aw",@nobits
	.sectionflags	@""
	.align	16
.nv.shared._ZN10layer_norm22ln_bwd_finalize_kernelINS_22Kernel_traits_finalizeILj10240E6__halffS2_fjLj1024ELj4ENS_18Kernel_traits_baseILj10240ES2_fS2_fjLj1024EEEEEEEvNS_9BwdParamsE:
	.zero		9472


//--------------------- .nv.shared._ZN10layer_norm13ln_bwd_kernelINS_13Kernel_traitsI6__halffS2_fjLj10240ELj2ELj1ELj4ELj16ENS_18Kernel_traits_baseILj10240ES2_fS2_fjLj128EEEEEEEvNS_9BwdParamsE --------------------------
	.section	.nv.shared._ZN10layer_norm13ln_bwd_kernelINS_13Kernel_traitsI6__halffS2_fjLj10240ELj2ELj1ELj4ELj16ENS_18Kernel_traits_baseILj10240ES2_fS2_fjLj128EEEEEEEvNS_9BwdParamsE,"aw",@nobits
	.sectionflags	@""
	.align	16
	.zero		1024


//--------------------- .nv.shared._ZN10layer_norm22ln_bwd_finalize_kernelINS_22Kernel_traits_finalizeILj10240E6__halfS2_S2_fjLj1024ELj4ENS_18Kernel_traits_baseILj10240ES2_S2_S2_fjLj1024EEEEEEEvNS_9BwdParamsE --------------------------
	.section	.nv.shared._ZN10layer_norm22ln_bwd_finalize_kernelINS_22Kernel_traits_finalizeILj10240E6__halfS2_S2_fjLj1024ELj4ENS_18Kernel_traits_baseILj10240ES2_S2_S2_fjLj1024EEEEEEEvNS_9BwdParamsE,"aw",@nobits
	.sectionflags	@""
	.align	16
.nv.shared._ZN10layer_norm22ln_bwd_finalize_kernelINS_22Kernel_traits_finalizeILj10240E6__halfS2_S2_fjLj1024ELj4ENS_18Kernel_traits_baseILj10240ES2_S2_S2_fjLj1024EEEEEEEvNS_9BwdParamsE:
	.zero		9472


//--------------------- .nv.shared._ZN10layer_norm13ln_bwd_kernelINS_13Kernel_traitsI6__halfS2_S2_fjLj10240ELj2ELj1ELj4ELj16ENS_18Kernel_traits_baseILj10240ES2_S2_S2_fjLj128EEEEEEEvNS_9BwdParamsE --------------------------
	.section	.nv.shared._ZN10layer_norm13ln_bwd_kernelINS_13Kernel_traitsI6__halfS2_S2_fjLj10240ELj2ELj1ELj4ELj16ENS_18Kernel_traits_baseILj10240ES2_S2_S2_fjLj128EEEEEEEvNS_9BwdParamsE,"aw",@nobits
	.sectionflags	@""
	.align	16
	.zero		1024


//--------------------- .nv.shared._ZN10layer_norm22ln_bwd_finalize_kernelINS_22Kernel_traits_finalizeILj10240EffffjLj1024ELj4ENS_18Kernel_traits_baseILj10240EffffjLj1024EEEEEEEvNS_9BwdParamsE --------------------------
	.section	.nv.shared._ZN10layer_norm22ln_bwd_finalize_kernelINS_22Kernel_traits_finalizeILj10240EffffjLj1024ELj4ENS_18Kernel_traits_baseILj10240EffffjLj1024EEEEEEEvNS_9BwdParamsE,"aw",@nobits
	.sectionflags	@""
	.align	16
.nv.shared._ZN10layer_norm22ln_bwd_finalize_kernelINS_22Kernel_traits_finalizeILj10240EffffjLj1024ELj4ENS_18Kernel_traits_baseILj10240EffffjLj1024EEEEEEEvNS_9BwdParamsE:
	.zero		9472


//--------------------- .nv.shared._ZN10layer_norm13ln_bwd_kernelINS_13Kernel_traitsIffffjLj10240ELj2ELj1ELj4ELj16ENS_18Kernel_traits_baseILj10240EffffjLj128EEEEEEEvNS_9BwdParamsE --------------------------
	.section	.nv.shared._ZN10layer_norm13ln_bwd_kernelINS_13Kernel_traitsIffffjLj10240ELj2ELj1ELj4ELj16ENS_18Kernel_traits_baseILj10240EffffjLj128EEEEEEEvNS_9BwdParamsE,"aw",@nobits
	.sectionflags	@""
	.align	16
	.zero		1024


//--------------------- .nv.shared._ZN10layer_norm22ln_bwd_finalize_kernelINS_22Kernel_traits_finalizeILj8192E13__nv_bfloat16fS2_fjLj1024ELj4ENS_18Kernel_traits_baseILj8192ES2_fS2_fjLj1024EEEEEEEvNS_9BwdParamsE --------------------------
	.section	.nv.shared._ZN10layer_norm22ln_bwd_finalize_kernelINS_22Kernel_traits_finalizeILj8192E13__nv_bfloat16fS2_fjLj1024ELj4ENS_18Kernel_traits_baseILj8192ES2_fS2_fjLj1024EEEEEEEvNS_9BwdParamsE,"aw",@nobits
	.sectionflags	@""
	.align	16
.nv.shared._ZN10layer_norm22ln_bwd_finalize_kernelINS_22Kernel_traits_finalizeILj8192E13__nv_bfloat16fS2_fjLj1024ELj4ENS_18Kernel_traits_baseILj8192ES2_fS2_fjLj1024EEEEEEEvNS_9BwdParamsE:
	.zero		9472


//--------------------- .nv.shared._ZN10layer_norm13ln_bwd_kernelINS_13Kernel_traitsI13__nv_bfloat16fS2_fjLj8192ELj2ELj1ELj4ELj16ENS_18Kernel_traits_baseILj8192ES2_fS2_fjLj128EEEEEEEvNS_9BwdParamsE --------------------------
	.section	.nv.shared._ZN10layer_norm13ln_bwd_kernelINS_13Kernel_traitsI13__nv_bfloat16fS2_fjLj8192ELj2ELj1ELj4ELj16ENS_18Kernel_traits_baseILj8192ES2_fS2_fjLj128EEEEEEEvNS_9BwdParamsE,"aw",@nobits
	.sectionflags	@""
	.align	16
	.zero		1024


//--------------------- .nv.shared._ZN10layer_norm22ln_bwd_finalize_kernelINS_22Kernel_traits_finalizeILj8192E13__nv_bfloat16S2_S2_fjLj1024ELj4ENS_18Kernel_traits_baseILj8192ES2_S2_S2_fjLj1024EEEEEEEvNS_9BwdParamsE --------------------------
	.section	.nv.shared._ZN10layer_norm22ln_bwd_finalize_kernelINS_22Kernel_traits_finalizeILj8192E13__nv_bfloat16S2_S2_fjLj1024ELj4ENS_18Kernel_traits_baseILj8192ES2_S2_S2_fjLj1024EEEEEEEvNS_9BwdParamsE,"aw",@nobits
	.sectionflags	@""
	.align	16
.nv.shared._ZN10layer_norm22ln_bwd_finalize_kernelINS_22Kernel_traits_finalizeILj8192E13__nv_bfloat16S2_S2_fjLj1024ELj4ENS_18Kernel_traits_baseILj8192ES2_S2_S2_fjLj1024EEEEEEEvNS_9BwdParamsE:
	.zero		9472


//--------------------- .nv.shared._ZN10layer_norm13ln_bwd_kernelINS_13Kernel_traitsI13__nv_bfloat16S2_S2_fjLj8192ELj2ELj1ELj4ELj16ENS_18Kernel_traits_baseILj8192ES2_S2_S2_fjLj128EEEEEEEvNS_9BwdParamsE --------------------------
	.section	.nv.shared._ZN10layer_norm13ln_bwd_kernelINS_13Kernel_traitsI13__nv_bfloat16S2_S2_fjLj8192ELj2ELj1ELj4ELj16ENS_18Kernel_traits_baseILj8192ES2_S2_S2_fjLj128EEEEEEEvNS_9BwdParamsE,"aw",@nobits
	.sectionflags	@""
	.align	16
	.zero		1024


//--------------------- .nv.shared._ZN10layer_norm22ln_bwd_finalize_kernelINS_22Kernel_traits_finalizeILj8192E6__halffS2_fjLj1024ELj4ENS_18Kernel_traits_baseILj8192ES2_fS2_fjLj1024EEEEEEEvNS_9BwdParamsE --------------------------
	.section	.nv.shared._ZN10layer_norm22ln_bwd_finalize_kernelINS_22Kernel_traits_finalizeILj8192E6__halffS2_fjLj1024ELj4ENS_18Kernel_traits_baseILj8192ES2_fS2_fjLj1024EEEEEEEvNS_9BwdParamsE,"aw",@nobits
	.sectionflags	@""
	.align	16
.nv.shared._ZN10layer_norm22ln_bwd_finalize_kernelINS_22Kernel_traits_finalizeILj8192E6__halffS2_fjLj1024ELj4ENS_18Kernel_traits_baseILj8192ES2_fS2_fjLj1024EEEEEEEvNS_9BwdParamsE:
	.zero		9472


//--------------------- .nv.shared._ZN10layer_norm13ln_bwd_kernelINS_13Kernel_traitsI6__halffS2_fjLj8192ELj2ELj1ELj4ELj16ENS_18Kernel_traits_baseILj8192ES2_fS2_fjLj128EEEEEEEvNS_9BwdParamsE --------------------------
	.section	.nv.shared._ZN10layer_norm13ln_bwd_kernelINS_13Kernel_traitsI6__halffS2_fjLj8192ELj2ELj1ELj4ELj16ENS_18Kernel_traits_baseILj8192ES2_fS2_fjLj128EEEEEEEvNS_9BwdParamsE,"aw",@nobits
	.sectionflags	@""
	.align	16
	.zero		1024


//--------------------- .nv.shared._ZN10layer_norm22ln_bwd_finalize_kernelINS_22Kernel_traits_finalizeILj8192E6__halfS2_S2_fjLj1024ELj4ENS_18Kernel_traits_baseILj8192ES2_S2_S2_fjLj1024EEEEEEEvNS_9BwdParamsE --------------------------
	.section	.nv.shared._ZN10layer_norm22ln_bwd_finalize_kernelINS_22Kernel_traits_finalizeILj8192E6__halfS2_S2_fjLj1024ELj4ENS_18Kernel_traits_baseILj8192ES2_S2_S2_fjLj1024EEEEEEEvNS_9BwdParamsE,"aw",@nobits
	.sectionflags	@""
	.align	16
.nv.shared._ZN10layer_norm22ln_bwd_finalize_kernelINS_22Kernel_traits_finalizeILj8192E6__halfS2_S2_fjLj1024ELj4ENS_18Kernel_traits_baseILj8192ES2_S2_S2_fjLj1024EEEEEEEvNS_9BwdParamsE:
	.zero		9472


//--------------------- .nv.shared._ZN10layer_norm13ln_bwd_kernelINS_13Kernel_traitsI6__halfS2_S2_fjLj8192ELj2ELj1ELj4ELj16ENS_18Kernel_traits_baseILj8192ES2_S2_S2_fjLj128EEEEEEEvNS_9BwdParamsE --------------------------
	.section	.nv.shared._ZN10layer_norm13ln_bwd_kernelINS_13Kernel_traitsI6__halfS2_S2_fjLj8192ELj2ELj1ELj4ELj16ENS_18Kernel_traits_baseILj8192ES2_S2_S2_fjLj128EEEEEEEvNS_9BwdParamsE,"aw",@nobits
	.sectionflags	@""
	.align	16
	.zero		1024


//--------------------- .nv.shared._ZN10layer_norm22ln_bwd_finalize_kernelINS_22Kernel_traits_finalizeILj8192EffffjLj1024ELj4ENS_18Kernel_traits_baseILj8192EffffjLj1024EEEEEEEvNS_9BwdParamsE --------------------------
	.section	.nv.shared._ZN10layer_norm22ln_bwd_finalize_kernelINS_22Kernel_traits_finalizeILj8192EffffjLj1024ELj4ENS_18Kernel_traits_baseILj8192EffffjLj1024EEEEEEEvNS_9BwdParamsE,"aw",@nobits
	.sectionflags	@""
	.align	16
.nv.shared._ZN10layer_norm22ln_bwd_finalize_kernelINS_22Kernel_traits_finalizeILj8192EffffjLj1024ELj4ENS_18Kernel_traits_baseILj8192EffffjLj1024EEEEEEEvNS_9BwdParamsE:
	.zero		9472


//--------------------- .nv.shared._ZN10layer_norm13ln_bwd_kernelINS_13Kernel_traitsIffffjLj8192ELj2ELj1ELj4ELj16ENS_18Kernel_traits_baseILj8192EffffjLj128EEEEEEEvNS_9BwdParamsE --------------------------
	.section	.nv.shared._ZN10layer_norm13ln_bwd_kernelINS_13Kernel_traitsIffffjLj8192ELj2ELj1ELj4ELj16ENS_18Kernel_traits_baseILj8192EffffjLj128EEEEEEEvNS_9BwdParamsE,"aw",@nobits
	.sectionflags	@""
	.align	16
	.zero		1024


//--------------------- .nv.shared._ZN10layer_norm22ln_bwd_finalize_kernelINS_22Kernel_traits_finalizeILj6144E13__nv_bfloat16fS2_fjLj1024ELj4ENS_18Kernel_traits_baseILj6144ES2_fS2_fjLj1024EEEEEEEvNS_9BwdParamsE --------------------------
	.section	.nv.shared._ZN10layer_norm22ln_bwd_finalize_kernelINS_22Kernel_traits_finalizeILj6144E13__nv_bfloat16fS2_fjLj1024ELj4ENS_18Kernel_traits_baseILj6144ES2_fS2_fjLj1024EEEEEEEvNS_9BwdParamsE,"aw",@nobits
	.sectionflags	@""
	.align	16
.nv.shared._ZN10layer_norm22ln_bwd_finalize_kernelINS_22Kernel_traits_finalizeILj6144E13__nv_bfloat16fS2_fjLj1024ELj4ENS_18Kernel_traits_baseILj6144ES2_fS2_fjLj1024EEEEEEEvNS_9BwdParamsE:
	.zero		9472


//--------------------- .nv.shared._ZN10layer_norm13ln_bwd_kernelINS_13Kernel_traitsI13__nv_bfloat16fS2_fjLj6144ELj1ELj1ELj8ELj16ENS_18Kernel_traits_baseILj6144ES2_fS2_fjLj256EEEEEEEvNS_9BwdParamsE --------------------------
	.section	.nv.shared._ZN10layer_norm13ln_bwd_kernelINS_13Kernel_traitsI13__nv_bfloat16fS2_fjLj6144ELj1ELj1ELj8ELj16ENS_18Kernel_traits_baseILj6144ES2_fS2_fjLj256EEEEEEEvNS_9BwdParamsE,"aw",@nobits
	.sectionflags	@""
	.align	16
	.zero		1024


//--------------------- .nv.shared._ZN10layer_norm22ln_bwd_finalize_kernelINS_22Kernel_traits_finalizeILj6144E13__nv_bfloat16S2_S2_fjLj1024ELj4ENS_18Kernel_traits_baseILj6144ES2_S2_S2_fjLj1024EEEEEEEvNS_9BwdParamsE --------------------------
	.section	.nv.shared._ZN10layer_norm22ln_bwd_finalize_kernelINS_22Kernel_traits_finalizeILj6144E13__nv_bfloat16S2_S2_fjLj1024ELj4ENS_18Kernel_traits_baseILj6144ES2_S2_S2_fjLj1024EEEEEEEvNS_9BwdParamsE,"aw",@nobits
	.sectionflags	@""
	.align	16
.nv.shared._ZN10layer_norm22ln_bwd_finalize_kernelINS_22Kernel_traits_finalizeILj6144E13__nv_bfloat16S2_S2_fjLj1024ELj4ENS_18Kernel_traits_baseILj6144ES2_S2_S2_fjLj1024EEEEEEEvNS_9BwdParamsE:
	.zero		9472


//--------------------- .nv.shared._ZN10layer_norm13ln_bwd_kernelINS_13Kernel_traitsI13__nv_bfloat16S2_S2_fjLj6144ELj1ELj1ELj8ELj16ENS_18Kernel_traits_baseILj6144ES2_S2_S2_fjLj256EEEEEEEvNS_9BwdParamsE --------------------------
	.section	.nv.shared._ZN10layer_norm13ln_bwd_kernelINS_13Kernel_traitsI13__nv_bfloat16S2_S2_fjLj6144ELj1ELj1ELj8ELj16ENS_18Kernel_traits_baseILj6144ES2_S2_S2_fjLj256EEEEEEEvNS_9BwdParamsE,"aw",@nobits
	.sectionflags	@""
	.align	16
	.zero		1024


//--------------------- .nv.shared._ZN10layer_norm22ln_bwd_finalize_kernelINS_22Kernel_traits_finalizeILj6144E6__halffS2_fjLj1024ELj4ENS_18Kernel_traits_baseILj6144ES2_fS2_fjLj1024EEEEEEEvNS_9BwdParamsE --------------------------
	.section	.nv.shared._ZN10layer_norm22ln_bwd_finalize_kernelINS_22Kernel_traits_finalizeILj6144E6__halffS2_fjLj1024ELj4ENS_18Kernel_traits_baseILj6144ES2_fS2_fjLj1024EEEEEEEvNS_9BwdParamsE,"aw",@nobits
	.sectionflags	@""
	.align	16
.nv.shared._ZN10layer_norm22ln_bwd_finalize_kernelINS_22Kernel_traits_finalizeILj6144E6__halffS2_fjLj1024ELj4ENS_18Kernel_traits_baseILj6144ES2_fS2_fjLj1024EEEEEEEvNS_9BwdParamsE:
	.zero		9472


//--------------------- .nv.shared._ZN10layer_norm13ln_bwd_kernelINS_13Kernel_traitsI6__halffS2_fjLj6144ELj1ELj1ELj8ELj16ENS_18Kernel_traits_baseILj6144ES2_fS2_fjLj256EEEEEEEvNS_9BwdParamsE --------------------------
	.section	.nv.shared._ZN10layer_norm13ln_bwd_kernelINS_13Kernel_traitsI6__halffS2_fjLj6144ELj1ELj1ELj8ELj16ENS_18Kernel_traits_baseILj6144ES2_fS2_fjLj256EEEEEEEvNS_9BwdParamsE,"aw",@nobits
	.sectionflags	@""
	.align	16
	.zero		1024


//--------------------- .nv.shared._ZN10layer_norm22ln_bwd_finalize_kernelINS_22Kernel_traits_finalizeILj6144E6__halfS2_S2_fjLj1024ELj4ENS_18Kernel_traits_baseILj6144ES2_S2_S2_fjLj1024EEEEEEEvNS_9BwdParamsE --------------------------
	.section	.nv.shared._ZN10layer_norm22ln_bwd_finalize_kernelINS_22Kernel_traits_finalizeILj6144E6__halfS2_S2_fjLj1024ELj4ENS_18Kernel_traits_baseILj6144ES2_S2_S2_fjLj1024EEEEEEEvNS_9BwdParamsE,"aw",@nobits
	.sectionflags	@""
	.align	16
.nv.shared._ZN10layer_norm22ln_bwd_finalize_kernelINS_22Kernel_traits_finalizeILj6144E6__halfS2_S2_fjLj1024ELj4ENS_18Kernel_traits_baseILj6144ES2_S2_S2_fjLj1024EEEEEEEvNS_9BwdParamsE:
	.zero		9472


//--------------------- .nv.shared._ZN10layer_norm13ln_bwd_kernelINS_13Kernel_traitsI6__halfS2_S2_fjLj6144ELj1ELj1ELj8ELj16ENS_18Kernel_traits_baseILj6144ES2_S2_S2_fjLj256EEEEEEEvNS_9BwdParamsE --------------------------
	.section	.nv.shared._ZN10layer_norm13ln_bwd_kernelINS_13Kernel_traitsI6__halfS2_S2_fjLj6144ELj1ELj1ELj8ELj16ENS_18Kernel_traits_baseILj6144ES2_S2_S2_fjLj256EEEEEEEvNS_9BwdParamsE,"aw",@nobits
	.sectionflags	@""
	.align	16
	.zero		1024


//--------------------- .nv.shared._ZN10layer_norm22ln_bwd_finalize_kernelINS_22Kernel_traits_finalizeILj6144EffffjLj1024ELj4ENS_18Kernel_traits_baseILj6144EffffjLj1024EEEEEEEvNS_9BwdParamsE --------------------------
	.section	.nv.shared._ZN10layer_norm22ln_bwd_finalize_kernelINS_22Kernel_traits_finalizeILj6144EffffjLj1024ELj4ENS_18Kernel_traits_baseILj6144EffffjLj1024EEEEEEEvNS_9BwdParamsE,"aw",@nobits
	.sectionflags	@""
	.align	16
.nv.shared._ZN10layer_norm22ln_bwd_finalize_kernelINS_22Kernel_traits_finalizeILj6144EffffjLj1024ELj4ENS_18Kernel_traits_baseILj6144EffffjLj1024EEEEEEEvNS_9BwdParamsE:
	.zero		9472


//--------------------- .nv.shared._ZN10layer_norm13ln_bwd_kernelINS_13Kernel_traitsIffffjLj6144ELj1ELj1ELj8ELj16ENS_18Kernel_traits_baseILj6144EffffjLj256EEEEEEEvNS_9BwdParamsE --------------------------
	.section	.nv.shared._ZN10layer_norm13ln_bwd_kernelINS_13Kernel_traitsIffffjLj6144ELj1ELj1ELj8ELj16ENS_18Kernel_traits_baseILj6144EffffjLj256EEEEEEEvNS_9BwdParamsE,"aw",@nobits
	.sectionflags	@""
	.align	16
	.zero		1024


//--------------------- .nv.shared._ZN10layer_norm22ln_bwd_finalize_kernelINS_22Kernel_traits_finalizeILj5120E13__nv_bfloat16fS2_fjLj1024ELj4ENS_18Kernel_traits_baseILj5120ES2_fS2_fjLj1024EEEEEEEvNS_9BwdParamsE --------------------------
	.section	.nv.shared._ZN10layer_norm22ln_bwd_finalize_kernelINS_22Kernel_traits_finalizeILj5120E13__nv_bfloat16fS2_fjLj1024ELj4ENS_18Kernel_traits_baseILj5120ES2_fS2_fjLj1024EEEEEEEvNS_9BwdParamsE,"aw",@nobits
	.sectionflags	@""
	.align	16
.nv.shared._ZN10layer_norm22ln_bwd_finalize_kernelINS_22Kernel_traits_finalizeILj5120E13__nv_bfloat16fS2_fjLj1024ELj4ENS_18Kernel_traits_baseILj5120ES2_fS2_fjLj1024EEEEEEEvNS_9BwdParamsE:
	.zero		9472


//--------------------- .nv.shared._ZN10layer_norm13ln_bwd_kernelINS_13Kernel_traitsI13__nv_bfloat16fS2_fjLj5120ELj1ELj1ELj4ELj16ENS_18Kernel_traits_baseILj5120ES2_fS2_fjLj128EEEEEEEvNS_9BwdParamsE --------------------------
	.section	.nv.shared._ZN10layer_norm13ln_bwd_kernelINS_13Kernel_traitsI13__nv_bfloat16fS2_fjLj5120ELj1ELj1ELj4ELj16ENS_18Kernel_traits_baseILj5120ES2_fS2_fjLj128EEEEEEEvNS_9BwdParamsE,"aw",@nobits
	.sectionflags	@""
	.align	16
	.zero		1024


//--------------------- .nv.shared._ZN10layer_norm22ln_bwd_finalize_kernelINS_22Kernel_traits_finalizeILj5120E13__nv_bfloat16S2_S2_fjLj1024ELj4ENS_18Kernel_traits_baseILj5120ES2_S2_S2_fjLj1024EEEEEEEvNS_9BwdParamsE --------------------------
	.section	.nv.shared._ZN10layer_norm22ln_bwd_finalize_kernelINS_22Kernel_traits_finalizeILj5120E13__nv_bfloat16S2_S2_fjLj1024ELj4ENS_18Kernel_traits_baseILj5120ES2_S2_S2_fjLj1024EEEEEEEvNS_9BwdParamsE,"aw",@nobits
	.sectionflags	@""
	.align	16
.nv.shared._ZN10layer_norm22ln_bwd_finalize_kernelINS_22Kernel_traits_finalizeILj5120E13__nv_bfloat16S2_S2_fjLj1024ELj4ENS_18Kernel_traits_baseILj5120ES2_S2_S2_fjLj1024EEEEEEEvNS_9BwdParamsE:
	.zero		9472


//--------------------- .nv.shared._ZN10layer_norm13ln_bwd_kernelINS_13Kernel_traitsI13__nv_bfloat16S2_S2_fjLj5120ELj1ELj1ELj4ELj16ENS_18Kernel_traits_baseILj5120ES2_S2_S2_fjLj128EEEEEEEvNS_9BwdParamsE --------------------------
	.section	.nv.shared._ZN10layer_norm13ln_bwd_kernelINS_13Kernel_traitsI13__nv_bfloat16S2_S2_fjLj5120ELj1ELj1ELj4ELj16ENS_18Kernel_traits_baseILj5120ES2_S2_S2_fjLj128EEEEEEEvNS_9BwdParamsE,"aw",@nobits
	.sectionflags	@""
	.align	16
	.zero		1024


//--------------------- .nv.shared._ZN10layer_norm22ln_bwd_finalize_kernelINS_22Kernel_traits_finalizeILj5120E6__halffS2_fjLj1024ELj4ENS_18Kernel_traits_baseILj5120ES2_fS2_fjLj1024EEEEEEEvNS_9BwdParamsE --------------------------
	.section	.nv.shared._ZN10layer_norm22ln_bwd_finalize_kernelINS_22Kernel_traits_finalizeILj5120E6__halffS2_fjLj1024ELj4ENS_18Kernel_traits_baseILj5120ES2_fS2_fjLj1024EEEEEEEvNS_9BwdParamsE,"aw",@nobits
	.sectionflags	@""
	.align	16
.nv.shared._ZN10layer_norm22ln_bwd_finalize_kernelINS_22Kernel_traits_finalizeILj5120E6__halffS2_fjLj1024ELj4ENS_18Kernel_traits_baseILj5120ES2_fS2_fjLj1024EEEEEEEvNS_9BwdParamsE:
	.zero		9472


//--------------------- .nv.shared._ZN10layer_norm13ln_bwd_kernelINS_13Kernel_traitsI6__halffS2_fjLj5120ELj1ELj1ELj4ELj16ENS_18Kernel_traits_baseILj5120ES2_fS2_fjLj128EEEEEEEvNS_9BwdParamsE --------------------------
	.section	.nv.shared._ZN10layer_norm13ln_bwd_kernelINS_13Kernel_traitsI6__halffS2_fjLj5120ELj1ELj1ELj4ELj16ENS_18Kernel_traits_baseILj5120ES2_fS2_fjLj128EEEEEEEvNS_9BwdParamsE,"aw",@nobits
	.sectionflags	@""
	.align	16
	.zero		1024


//--------------------- .nv.shared._ZN10layer_norm22ln_bwd_finalize_kernelINS_22Kernel_traits_finalizeILj5120E6__halfS2_S2_fjLj1024ELj4ENS_18Kernel_traits_baseILj5120ES2_S2_S2_fjLj1024EEEEEEEvNS_9BwdParamsE --------------------------
	.section	.nv.shared._ZN10layer_norm22ln_bwd_finalize_kernelINS_22Kernel_traits_finalizeILj5120E6__halfS2_S2_fjLj1024ELj4ENS_18Kernel_traits_baseILj5120ES2_S2_S2_fjLj1024EEEEEEEvNS_9BwdParamsE,"aw",@nobits
	.sectionflags	@""
	.align	16
.nv.shared._ZN10layer_norm22ln_bwd_finalize_kernelINS_22Kernel_traits_finalizeILj5120E6__halfS2_S2_fjLj1024ELj4ENS_18Kernel_traits_baseILj5120ES2_S2_S2_fjLj1024EEEEEEEvNS_9BwdParamsE:
	.zero		9472


//--------------------- .nv.shared._ZN10layer_norm13ln_bwd_kernelINS_13Kernel_traitsI6__halfS2_S2_fjLj5120ELj1ELj1ELj4ELj16ENS_18Kernel_traits_baseILj5120ES2_S2_S2_fjLj128EEEEEEEvNS_9BwdParamsE --------------------------
	.section	.nv.shared._ZN10layer_norm13ln_bwd_kernelINS_13Kernel_traitsI6__halfS2_S2_fjLj5120ELj1ELj1ELj4ELj16ENS_18Kernel_traits_baseILj5120ES2_S2_S2_fjLj128EEEEEEEvNS_9BwdParamsE,"aw",@nobits
	.sectionflags	@""
	.align	16
	.zero		1024


//--------------------- .nv.shared._ZN10layer_norm22ln_bwd_finalize_kernelINS_22Kernel_traits_finalizeILj5120EffffjLj1024ELj4ENS_18Kernel_traits_baseILj5120EffffjLj1024EEEEEEEvNS_9BwdParamsE --------------------------
	.section	.nv.shared._ZN10layer_norm22ln_bwd_finalize_kernelINS_22Kernel_traits_finalizeILj5120EffffjLj1024ELj4ENS_18Kernel_traits_baseILj5120EffffjLj1024EEEEEEEvNS_9BwdParamsE,"aw",@nobits
	.sectionflags	@""
	.align	16
.nv.shared._ZN10layer_norm22ln_bwd_finalize_kernelINS_22Kernel_traits_finalizeILj5120EffffjLj1024ELj4ENS_18Kernel_traits_baseILj5120EffffjLj1024EEEEEEEvNS_9BwdParamsE:
	.zero		9472


//--------------------- .nv.shared._ZN10layer_norm13ln_bwd_kernelINS_13Kernel_traitsIffffjLj5120ELj1ELj1ELj4ELj16ENS_18Kernel_traits_baseILj5120EffffjLj128EEEEEEEvNS_9BwdParamsE --------------------------
	.section	.nv.shared._ZN10layer_norm13ln_bwd_kernelINS_13Kernel_traitsIffffjLj5120ELj1ELj1ELj4ELj16ENS_18Kernel_traits_baseILj5120EffffjLj128EEEEEEEvNS_9BwdParamsE,"aw",@nobits
	.sectionflags	@""
	.align	16
	.zero		1024


//--------------------- .nv.shared._ZN10layer_norm22ln_bwd_finalize_kernelINS_22Kernel_traits_finalizeILj4096E13__nv_bfloat16fS2_fjLj1024ELj4ENS_18Kernel_traits_baseILj4096ES2_fS2_fjLj1024EEEEEEEvNS_9BwdParamsE --------------------------
	.section	.nv.shared._ZN10layer_norm22ln_bwd_finalize_kernelINS_22Kernel_traits_finalizeILj4096E13__nv_bfloat16fS2_fjLj1024ELj4ENS_18Kernel_traits_baseILj4096ES2_fS2_fjLj1024EEEEEEEvNS_9BwdParamsE,"aw",@nobits
	.sectionflags	@""
	.align	16
.nv.shared._ZN10layer_norm22ln_bwd_finalize_kernelINS_22Kernel_traits_finalizeILj4096E13__nv_bfloat16fS2_fjLj1024ELj4ENS_18Kernel_traits_baseILj4096ES2_fS2_fjLj1024EEEEEEEvNS_9BwdParamsE:
	.zero		9472


//--------------------- .nv.shared._ZN10layer_norm13ln_bwd_kernelINS_13Kernel_traitsI13__nv_bfloat16fS2_fjLj4096ELj1ELj1ELj4ELj16ENS_18Kernel_traits_baseILj4096ES2_fS2_fjLj128EEEEEEEvNS_9BwdParamsE --------------------------
	.section	.nv.shared._ZN10layer_norm13ln_bwd_kernelINS_13Kernel_traitsI13__nv_bfloat16fS2_fjLj4096ELj1ELj1ELj4ELj16ENS_18Kernel_traits_baseILj4096ES2_fS2_fjLj128EEEEEEEvNS_9BwdParamsE,"aw",@nobits
	.sectionflags	@""
	.align	16
	.zero		1024


//--------------------- .nv.shared._ZN10layer_norm22ln_bwd_finalize_kernelINS_22Kernel_traits_finalizeILj4096E13__nv_bfloat16S2_S2_fjLj1024ELj4ENS_18Kernel_traits_baseILj4096ES2_S2_S2_fjLj1024EEEEEEEvNS_9BwdParamsE --------------------------
	.section	.nv.shared._ZN10layer_norm22ln_bwd_finalize_kernelINS_22Kernel_traits_finalizeILj4096E13__nv_bfloat16S2_S2_fjLj1024ELj4ENS_18Kernel_traits_baseILj4096ES2_S2_S2_fjLj1024EEEEEEEvNS_9BwdParamsE,"aw",@nobits
	.sectionflags	@""
	.align	16
.nv.shared._ZN10layer_norm22ln_bwd_finalize_kernelINS_22Kernel_traits_finalizeILj4096E13__nv_bfloat16S2_S2_fjLj1024ELj4ENS_18Kernel_traits_baseILj4096ES2_S2_S2_fjLj1024EEEEEEEvNS_9BwdParamsE:
	.zero		9472


//--------------------- .nv.shared._ZN10layer_norm13ln_bwd_kernelINS_13Kernel_traitsI13__nv_bfloat16S2_S2_fjLj4096ELj1ELj1ELj4ELj16ENS_18Kernel_traits_baseILj4096ES2_S2_S2_fjLj128EEEEEEEvNS_9BwdParamsE --------------------------
	.section	.nv.shared._ZN10layer_norm13ln_bwd_kernelINS_13Kernel_traitsI13__nv_bfloat16S2_S2_fjLj4096ELj1ELj1ELj4ELj16ENS_18Kernel_traits_baseILj4096ES2_S2_S2_fjLj128EEEEEEEvNS_9BwdParamsE,"aw",@nobits
	.sectionflags	@""
	.align	16
	.zero		1024


//--------------------- .nv.shared._ZN10layer_norm22ln_bwd_finalize_kernelINS_22Kernel_traits_finalizeILj4096E6__halffS2_fjLj1024ELj4ENS_18Kernel_traits_baseILj4096ES2_fS2_fjLj1024EEEEEEEvNS_9BwdParamsE --------------------------
	.section	.nv.shared._ZN10layer_norm22ln_bwd_finalize_kernelINS_22Kernel_traits_finalizeILj4096E6__halffS2_fjLj1024ELj4ENS_18Kernel_traits_baseILj4096ES2_fS2_fjLj1024EEEEEEEvNS_9BwdParamsE,"aw",@nobits
	.sectionflags	@""
	.align	16
.nv.shared._ZN10layer_norm22ln_bwd_finalize_kernelINS_22Kernel_traits_finalizeILj4096E6__halffS2_fjLj1024ELj4ENS_18Kernel_traits_baseILj4096ES2_fS2_fjLj1024EEEEEEEvNS_9BwdParamsE:
	.zero		9472


//--------------------- .nv.shared._ZN10layer_norm13ln_bwd_kernelINS_13Kernel_traitsI6__halffS2_fjLj4096ELj1ELj1ELj4ELj16ENS_18Kernel_traits_baseILj4096ES2_fS2_fjLj128EEEEEEEvNS_9BwdParamsE --------------------------
	.section	.nv.shared._ZN10layer_norm13ln_bwd_kernelINS_13Kernel_traitsI6__halffS2_fjLj4096ELj1ELj1ELj4ELj16ENS_18Kernel_traits_baseILj4096ES2_fS2_fjLj128EEEEEEEvNS_9BwdParamsE,"aw",@nobits
	.sectionflags	@""
	.align	16
	.zero		1024


//--------------------- .nv.shared._ZN10layer_norm22ln_bwd_finalize_kernelINS_22Kernel_traits_finalizeILj4096E6__halfS2_S2_fjLj1024ELj4ENS_18Kernel_traits_baseILj4096ES2_S2_S2_fjLj1024EEEEEEEvNS_9BwdParamsE --------------------------
	.section	.nv.shared._ZN10layer_norm22ln_bwd_finalize_kernelINS_22Kernel_traits_finalizeILj4096E6__halfS2_S2_fjLj1024ELj4ENS_18Kernel_traits_baseILj4096ES2_S2_S2_fjLj1024EEEEEEEvNS_9BwdParamsE,"aw",@nobits
	.sectionflags	@""
	.align	16
.nv.shared._ZN10layer_norm22ln_bwd_finalize_kernelINS_22Kernel_traits_finalizeILj4096E6__halfS2_S2_fjLj1024ELj4ENS_18Kernel_traits_baseILj4096ES2_S2_S2_fjLj1024EEEEEEEvNS_9BwdParamsE:
	.zero		9472


//--------------------- .nv.shared._ZN10layer_norm13ln_bwd_kernelINS_13Kernel_traitsI6__halfS2_S2_fjLj4096ELj1ELj1ELj4ELj16ENS_18Kernel_traits_baseILj4096ES2_S2_S2_fjLj128EEEEEEEvNS_9BwdParamsE --------------------------
	.section	.nv.shared._ZN10layer_norm13ln_bwd_kernelINS_13Kernel_traitsI6__halfS2_S2_fjLj4096ELj1ELj1ELj4ELj16ENS_18Kernel_traits_baseILj4096ES2_S2_S2_fjLj128EEEEEEEvNS_9BwdParamsE,"aw",@nobits
	.sectionflags	@""
	.align	16
	.zero		1024


//--------------------- .nv.shared._ZN10layer_norm22ln_bwd_finalize_kernelINS_22Kernel_traits_finalizeILj4096EffffjLj1024ELj4ENS_18Kernel_traits_baseILj4096EffffjLj1024EEEEEEEvNS_9BwdParamsE --------------------------
	.section	.nv.shared._ZN10layer_norm22ln_bwd_finalize_kernelINS_22Kernel_traits_finalizeILj4096EffffjLj1024ELj4ENS_18Kernel_traits_baseILj4096EffffjLj1024EEEEEEEvNS_9BwdParamsE,"aw",@nobits
	.sectionflags	@""
	.align	16
.nv.shared._ZN10layer_norm22ln_bwd_finalize_kernelINS_22Kernel_traits_finalizeILj4096EffffjLj1024ELj4ENS_18Kernel_traits_baseILj4096EffffjLj1024EEEEEEEvNS_9BwdParamsE:
	.zero		9472


//--------------------- .nv.shared._ZN10layer_norm13ln_bwd_kernelINS_13Kernel_traitsIffffjLj4096ELj1ELj1ELj4ELj16ENS_18Kernel_traits_baseILj4096EffffjLj128EEEEEEEvNS_9BwdParamsE --------------------------
	.section	.nv.shared._ZN10layer_norm13ln_bwd_kernelINS_13Kernel_traitsIffffjLj4096ELj1ELj1ELj4ELj16ENS_18Kernel_traits_baseILj4096EffffjLj128EEEEEEEvNS_9BwdParamsE,"aw",@nobits
	.sectionflags	@""
	.align	16
	.zero		1024


//--------------------- .nv.shared._ZN10layer_norm22ln_bwd_finalize_kernelINS_22Kernel_traits_finalizeILj3840E13__nv_bfloat16fS2_fjLj1024ELj4ENS_18Kernel_traits_baseILj3840ES2_fS2_fjLj1024EEEEEEEvNS_9BwdParamsE --------------------------
	.section	.nv.shared._ZN10layer_norm22ln_bwd_finalize_kernelINS_22Kernel_traits_finalizeILj3840E13__nv_bfloat16fS2_fjLj1024ELj4ENS_18Kernel_traits_baseILj3840ES2_fS2_fjLj1024EEEEEEEvNS_9BwdParamsE,"aw",@nobits
	.sectionflags	@""
	.align	16
.nv.shared._ZN10layer_norm22ln_bwd_finalize_kernelINS_22Kernel_traits_finalizeILj3840E13__nv_bfloat16fS2_fjLj1024ELj4ENS_18Kernel_traits_baseILj3840ES2_fS2_fjLj1024EEEEEEEvNS_9BwdParamsE:
	.zero		9472


//--------------------- .nv.shared._ZN10layer_norm13ln_bwd_kernelINS_13Kernel_traitsI13__nv_bfloat16fS2_fjLj3840ELj1ELj1ELj4ELj8ENS_18Kernel_traits_baseILj3840ES2_fS2_fjLj128EEEEEEEvNS_9BwdParamsE --------------------------
	.section	.nv.shared._ZN10layer_norm13ln_bwd_kernelINS_13Kernel_traitsI13__nv_bfloat16fS2_fjLj3840ELj1ELj1ELj4ELj8ENS_18Kernel_traits_baseILj3840ES2_fS2_fjLj128EEEEEEEvNS_9BwdParamsE,"aw",@nobits
	.sectionflags	@""
	.align	16
	.zero		1024


//--------------------- .nv.shared._ZN10layer_norm22ln_bwd_finalize_kernelINS_22Kernel_traits_finalizeILj3840E13__nv_bfloat16S2_S2_fjLj1024ELj4ENS_18Kernel_traits_baseILj3840ES2_S2_S2_fjLj1024EEEEEEEvNS_9BwdParamsE --------------------------
	.section	.nv.shared._ZN10layer_norm22ln_bwd_finalize_kernelINS_22Kernel_traits_finalizeILj3840E13__nv_bfloat16S2_S2_fjLj1024ELj4ENS_18Kernel_traits_baseILj3840ES2_S2_S2_fjLj1024EEEEEEEvNS_9BwdParamsE,"aw",@nobits
	.sectionflags	@""
	.align	16
.nv.shared._ZN10layer_norm22ln_bwd_finalize_kernelINS_22Kernel_traits_finalizeILj3840E13__nv_bfloat16S2_S2_fjLj1024ELj4ENS_18Kernel_traits_baseILj3840ES2_S2_S2_fjLj1024EEEEEEEvNS_9BwdParamsE:
	.zero		9472


//--------------------- .nv.shared._ZN10layer_norm13ln_bwd_kernelINS_13Kernel_traitsI13__nv_bfloat16S2_S2_fjLj3840ELj1ELj1ELj4ELj4ENS_18Kernel_traits_baseILj3840ES2_S2_S2_fjLj128EEEEEEEvNS_9BwdParamsE --------------------------
	.section	.nv.shared._ZN10layer_norm13ln_bwd_kernelINS_13Kernel_traitsI13__nv_bfloat16S2_S2_fjLj3840ELj1ELj1ELj4ELj4ENS_18Kernel_traits_baseILj3840ES2_S2_S2_fjLj128EEEEEEEvNS_9BwdParamsE,"aw",@nobits
	.sectionflags	@""
	.align	16
	.zero		1024


//--------------------- .nv.shared._ZN10layer_norm22ln_bwd_finalize_kernelINS_22Kernel_traits_finalizeILj3840E6__halffS2_fjLj1024ELj4ENS_18Kernel_traits_baseILj3840ES2_fS2_fjLj1024EEEEEEEvNS_9BwdParamsE --------------------------
	.section	.nv.shared._ZN10layer_norm22ln_bwd_finalize_kernelINS_22Kernel_traits_finalizeILj3840E6__halffS2_fjLj1024ELj4ENS_18Kernel_traits_baseILj3840ES2_fS2_fjLj1024EEEEEEEvNS_9BwdParamsE,"aw",@nobits
	.sectionflags	@""
	.align	16
.nv.shared._ZN10layer_norm22ln_bwd_finalize_kernelINS_22Kernel_traits_finalizeILj3840E6__halffS2_fjLj1024ELj4ENS_18Kernel_traits_baseILj3840ES2_fS2_fjLj1024EEEEEEEvNS_9BwdParamsE:
	.zero		9472


//--------------------- .nv.shared._ZN10layer_norm13ln_bwd_kernelINS_13Kernel_traitsI6__halffS2_fjLj3840ELj1ELj1ELj4ELj8ENS_18Kernel_traits_baseILj3840ES2_fS2_fjLj128EEEEEEEvNS_9BwdParamsE --------------------------
	.section	.nv.shared._ZN10layer_norm13ln_bwd_kernelINS_13Kernel_traitsI6__halffS2_fjLj3840ELj1ELj1ELj4ELj8ENS_18Kernel_traits_baseILj3840ES2_fS2_fjLj128EEEEEEEvNS_9BwdParamsE,"aw",@nobits
	.sectionflags	@""
	.align	16
	.zero		1024


//--------------------- .nv.shared._ZN10layer_norm22ln_bwd_finalize_kernelINS_22Kernel_traits_finalizeILj3840E6__halfS2_S2_fjLj1024ELj4ENS_18Kernel_traits_baseILj3840ES2_S2_S2_fjLj1024EEEEEEEvNS_9BwdParamsE --------------------------
	.section	.nv.shared._ZN10layer_norm22ln_bwd_finalize_kernelINS_22Kernel_traits_finalizeILj3840E6__halfS2_S2_fjLj1024ELj4ENS_18Kernel_traits_baseILj3840ES2_S2_S2_fjLj1024EEEEEEEvNS_9BwdParamsE,"aw",@nobits
	.sectionflags	@""
	.align	16
.nv.shared._ZN10layer_norm22ln_bwd_finalize_kernelINS_22Kernel_traits_finalizeILj3840E6__halfS2_S2_fjLj1024ELj4ENS_18Kernel_traits_baseILj3840ES2_S2_S2_fjLj1024EEEEEEEvNS_9BwdParamsE:
	.zero		9472


//--------------------- .nv.shared._ZN10layer_norm13ln_bwd_kernelINS_13Kernel_traitsI6__halfS2_S2_fjLj3840ELj1ELj1ELj4ELj4ENS_18Kernel_traits_baseILj3840ES2_S2_S2_fjLj128EEEEEEEvNS_9BwdParamsE --------------------------
	.section	.nv.shared._ZN10layer_norm13ln_bwd_kernelINS_13Kernel_traitsI6__halfS2_S2_fjLj3840ELj1ELj1ELj4ELj4ENS_18Kernel_traits_baseILj3840ES2_S2_S2_fjLj128EEEEEEEvNS_9BwdParamsE,"aw",@nobits
	.sectionflags	@""
	.align	16
	.zero		1024


//--------------------- .nv.shared._ZN10layer_norm22ln_bwd_finalize_kernelINS_22Kernel_traits_finalizeILj3840EffffjLj1024ELj4ENS_18Kernel_traits_baseILj3840EffffjLj1024EEEEEEEvNS_9BwdParamsE --------------------------
	.section	.nv.shared._ZN10layer_norm22ln_bwd_finalize_kernelINS_22Kernel_traits_finalizeILj3840EffffjLj1024ELj4ENS_18Kernel_traits_baseILj3840EffffjLj1024EEEEEEEvNS_9BwdParamsE,"aw",@nobits
	.sectionflags	@""
	.align	16
.nv.shared._ZN10layer_norm22ln_bwd_finalize_kernelINS_22Kernel_traits_finalizeILj3840EffffjLj1024ELj4ENS_18Kernel_traits_baseILj3840EffffjLj1024EEEEEEEvNS_9BwdParamsE:
	.zero		9472


//--------------------- .nv.shared._ZN10layer_norm13ln_bwd_kernelINS_13Kernel_traitsIffffjLj3840ELj1ELj1ELj4ELj8ENS_18Kernel_traits_baseILj3840EffffjLj128EEEEEEEvNS_9BwdParamsE --------------------------
	.section	.nv.shared._ZN10layer_norm13ln_bwd_kernelINS_13Kernel_traitsIffffjLj3840ELj1ELj1ELj4ELj8ENS_18Kernel_traits_baseILj3840EffffjLj128EEEEEEEvNS_9BwdParamsE,"aw",@nobits
	.sectionflags	@""
	.align	16
	.zero		1024


//--------------------- .nv.shared._ZN10layer_norm22ln_bwd_finalize_kernelINS_22Kernel_traits_finalizeILj3072E13__nv_bfloat16fS2_fjLj1024ELj4ENS_18Kernel_traits_baseILj3072ES2_fS2_fjLj1024EEEEEEEvNS_9BwdParamsE --------------------------
	.section	.nv.shared._ZN10layer_norm22ln_bwd_finalize_kernelINS_22Kernel_traits_finalizeILj3072E13__nv_bfloat16fS2_fjLj1024ELj4ENS_18Kernel_traits_baseILj3072ES2_fS2_fjLj1024EEEEEEEvNS_9BwdParamsE,"aw",@nobits
	.sectionflags	@""
	.align	16
.nv.shared._ZN10layer_norm22ln_bwd_finalize_kernelINS_22Kernel_traits_finalizeILj3072E13__nv_bfloat16fS2_fjLj1024ELj4ENS_18Kernel_traits_baseILj3072ES2_fS2_fjLj1024EEEEEEEvNS_9BwdParamsE:
	.zero		9472


//--------------------- .nv.shared._ZN10layer_norm13ln_bwd_kernelINS_13Kernel_traitsI13__nv_bfloat16fS2_fjLj3072ELj1ELj1ELj4ELj16ENS_18Kernel_traits_baseILj3072ES2_fS2_fjLj128EEEEEEEvNS_9BwdParamsE --------------------------
	.section	.nv.shared._ZN10layer_norm13ln_bwd_kernelINS_13Kernel_traitsI13__nv_bfloat16fS2_fjLj3072ELj1ELj1ELj4ELj16ENS_18Kernel_traits_baseILj3072ES2_fS2_fjLj128EEEEEEEvNS_9BwdParamsE,"aw",@nobits
	.sectionflags	@""
	.align	16
	.zero		1024


//--------------------- .nv.shared._ZN10layer_norm22ln_bwd_finalize_kernelINS_22Kernel_traits_finalizeILj3072E13__nv_bfloat16S2_S2_fjLj1024ELj4ENS_18Kernel_traits_baseILj3072ES2_S2_S2_fjLj1024EEEEEEEvNS_9BwdParamsE --------------------------
	.section	.nv.shared._ZN10layer_norm22ln_bwd_finalize_kernelINS_22Kernel_traits_finalizeILj3072E13__nv_bfloat16S2_S2_fjLj1024ELj4ENS_18Kernel_traits_baseILj3072ES2_S2_S2_fjLj1024EEEEEEEvNS_9BwdParamsE,"aw",@nobits
	.sectionflags	@""
	.align	16
.nv.shared._ZN10layer_norm22ln_bwd_finalize_kernelINS_22Kernel_traits_finalizeILj3072E13__nv_bfloat16S2_S2_fjLj1024ELj4ENS_18Kernel_traits_baseILj3072ES2_S2_S2_fjLj1024EEEEEEEvNS_9BwdParamsE:
	.zero		9472


//--------------------- .nv.shared._ZN10layer_norm13ln_bwd_kernelINS_13Kernel_traitsI13__nv_bfloat16S2_S2_fjLj3072ELj1ELj1ELj4ELj16ENS_18Kernel_traits_baseILj3072ES2_S2_S2_fjLj128EEEEEEEvNS_9BwdParamsE --------------------------
	.section	.nv.shared._ZN10layer_norm13ln_bwd_kernelINS_13Kernel_traitsI13__nv_bfloat16S2_S2_fjLj3072ELj1ELj1ELj4ELj16ENS_18Kernel_traits_baseILj3072ES2_S2_S2_fjLj128EEEEEEEvNS_9BwdParamsE,"aw",@nobits
	.sectionflags	@""
	.align	16
	.zero		1024


//--------------------- .nv.shared._ZN10layer_norm22ln_bwd_finalize_kernelINS_22Kernel_traits_finalizeILj3072E6__halffS2_fjLj1024ELj4ENS_18Kernel_traits_baseILj3072ES2_fS2_fjLj1024EEEEEEEvNS_9BwdParamsE --------------------------
	.section	.nv.shared._ZN10layer_norm22ln_bwd_finalize_kernelINS_22Kernel_traits_finalizeILj3072E6__halffS2_fjLj1024ELj4ENS_18Kernel_traits_baseILj3072ES2_fS2_fjLj1024EEEEEEEvNS_9BwdParamsE,"aw",@nobits
	.sectionflags	@""
	.align	16
.nv.shared._ZN10layer_norm22ln_bwd_finalize_kernelINS_22Kernel_traits_finalizeILj3072E6__halffS2_fjLj1024ELj4ENS_18Kernel_traits_baseILj3072ES2_fS2_fjLj1024EEEEEEEvNS_9BwdParamsE:
	.zero		9472


//--------------------- .nv.shared._ZN10layer_norm13ln_bwd_kernelINS_13Kernel_traitsI6__halffS2_fjLj3072ELj1ELj1ELj4ELj16ENS_18Kernel_traits_baseILj3072ES2_fS2_fjLj128EEEEEEEvNS_9BwdParamsE --------------------------
	.section	.nv.shared._ZN10layer_norm13ln_bwd_kernelINS_13Kernel_traitsI6__halffS2_fjLj3072ELj1ELj1ELj4ELj16ENS_18Kernel_traits_baseILj3072ES2_fS2_fjLj128EEEEEEEvNS_9BwdParamsE,"aw",@nobits
	.sectionflags	@""
	.align	16
	.zero		1024


//--------------------- .nv.shared._ZN10layer_norm22ln_bwd_finalize_kernelINS_22Kernel_traits_finalizeILj3072E6__halfS2_S2_fjLj1024ELj4ENS_18Kernel_traits_baseILj3072ES2_S2_S2_fjLj1024EEEEEEEvNS_9BwdParamsE --------------------------
	.section	.nv.shared._ZN10layer_norm22ln_bwd_finalize_kernelINS_22Kernel_traits_finalizeILj3072E6__halfS2_S2_fjLj1024ELj4ENS_18Kernel_traits_baseILj3072ES2_S2_S2_fjLj1024EEEEEEEvNS_9BwdParamsE,"aw",@nobits
	.sectionflags	@""
	.align	16
.nv.shared._ZN10layer_norm22ln_bwd_finalize_kernelINS_22Kernel_traits_finalizeILj3072E6__halfS2_S2_fjLj1024ELj4ENS_18Kernel_traits_baseILj3072ES2_S2_S2_fjLj1024EEEEEEEvNS_9BwdParamsE:
	.zero		9472


//--------------------- .nv.shared._ZN10layer_norm13ln_bwd_kernelINS_13Kernel_traitsI6__halfS2_S2_fjLj3072ELj1ELj1ELj4ELj16ENS_18Kernel_traits_baseILj3072ES2_S2_S2_fjLj128EEEEEEEvNS_9BwdParamsE --------------------------
	.section	.nv.shared._ZN10layer_norm13ln_bwd_kernelINS_13Kernel_traitsI6__halfS2_S2_fjLj3072ELj1ELj1ELj4ELj16ENS_18Kernel_traits_baseILj3072ES2_S2_S2_fjLj128EEEEEEEvNS_9BwdParamsE,"aw",@nobits
	.sectionflags	@""
	.align	16
	.zero		1024


//--------------------- .nv.shared._ZN10layer_norm22ln_bwd_finalize_kernelINS_22Kernel_traits_finalizeILj3072EffffjLj1024ELj4ENS_18Kernel_traits_baseILj3072EffffjLj1024EEEEEEEvNS_9BwdParamsE --------------------------
	.section	.nv.shared._ZN10layer_norm22ln_bwd_finalize_kernelINS_22Kernel_traits_finalizeILj3072EffffjLj1024ELj4ENS_18Kernel_traits_baseILj3072EffffjLj1024EEEEEEEvNS_9BwdParamsE,"aw",@nobits
	.sectionflags	@""
	.align	16
.nv.shared._ZN10layer_norm22ln_bwd_finalize_kernelINS_22Kernel_traits_finalizeILj3072EffffjLj1024ELj4ENS_18Kernel_traits_baseILj3072EffffjLj1024EEEEEEEvNS_9BwdParamsE:
	.zero		9472


//--------------------- .nv.shared._ZN10layer_norm13ln_bwd_kernelINS_13Kernel_traitsIffffjLj3072ELj1ELj1ELj4ELj16ENS_18Kernel_traits_baseILj3072EffffjLj128EEEEEEEvNS_9BwdParamsE --------------------------
	.section	.nv.shared._ZN10layer_norm13ln_bwd_kernelINS_13Kernel_traitsIffffjLj3072ELj1ELj1ELj4ELj16ENS_18Kernel_traits_baseILj3072EffffjLj128EEEEEEEvNS_9BwdParamsE,"aw",@nobits
	.sectionflags	@""
	.align	16
	.zero		1024


//--------------------- .nv.shared._ZN10layer_norm22ln_bwd_finalize_kernelINS_22Kernel_traits_finalizeILj2304E13__nv_bfloat16fS2_fjLj1024ELj4ENS_18Kernel_traits_baseILj2304ES2_fS2_fjLj1024EEEEEEEvNS_9BwdParamsE --------------------------
	.section	.nv.shared._ZN10layer_norm22ln_bwd_finalize_kernelINS_22Kernel_traits_finalizeILj2304E13__nv_bfloat16fS2_fjLj1024ELj4ENS_18Kernel_traits_baseILj2304ES2_fS2_fjLj1024EEEEEEEvNS_9BwdParamsE,"aw",@nobits
	.sectionflags	@""
	.align	16
.nv.shared._ZN10layer_norm22ln_bwd_finalize_kernelINS_22Kernel_traits_finalizeILj2304E13__nv_bfloat16fS2_fjLj1024ELj4ENS_18Kernel_traits_baseILj2304ES2_fS2_fjLj1024EEEEEEEvNS_9BwdParamsE:
	.zero		9472


//--------------------- .nv.shared._ZN10layer_norm13ln_bwd_kernelINS_13Kernel_traitsI13__nv_bfloat16fS2_fjLj2304ELj1ELj1ELj4ELj8ENS_18Kernel_traits_baseILj2304ES2_fS2_fjLj128EEEEEEEvNS_9BwdParamsE --------------------------
	.section	.nv.shared._ZN10layer_norm13ln_bwd_kernelINS_13Kernel_traitsI13__nv_bfloat16fS2_fjLj2304ELj1ELj1ELj4ELj8ENS_18Kernel_traits_baseILj2304ES2_fS2_fjLj128EEEEEEEvNS_9BwdParamsE,"aw",@nobits
	.sectionflags	@""
	.align	16
	.zero		1024


//--------------------- .nv.shared._ZN10layer_norm22ln_bwd_finalize_kernelINS_22Kernel_traits_finalizeILj2304E13__nv_bfloat16S2_S2_fjLj1024ELj4ENS_18Kernel_traits_baseILj2304ES2_S2_S2_fjLj1024EEEEEEEvNS_9BwdParamsE --------------------------
	.section	.nv.shared._ZN10layer_norm22ln_bwd_finalize_kernelINS_22Kernel_traits_finalizeILj2304E13__nv_bfloat16S2_S2_fjLj1024ELj4ENS_18Kernel_traits_baseILj2304ES2_S2_S2_fjLj1024EEEEEEEvNS_9BwdParamsE,"aw",@nobits
	.sectionflags	@""
	.align	16
.nv.shared._ZN10layer_norm22ln_bwd_finalize_kernelINS_22Kernel_traits_finalizeILj2304E13__nv_bfloat16S2_S2_fjLj1024ELj4ENS_18Kernel_traits_baseILj2304ES2_S2_S2_fjLj1024EEEEEEEvNS_9BwdParamsE:
	.zero		9472


//--------------------- .nv.shared._ZN10layer_norm13ln_bwd_kernelINS_13Kernel_traitsI13__nv_bfloat16S2_S2_fjLj2304ELj1ELj1ELj4ELj4ENS_18Kernel_traits_baseILj2304ES2_S2_S2_fjLj128EEEEEEEvNS_9BwdParamsE --------------------------
	.section	.nv.shared._ZN10layer_norm13ln_bwd_kernelINS_13Kernel_traitsI13__nv_bfloat16S2_S2_fjLj2304ELj1ELj1ELj4ELj4ENS_18Kernel_traits_baseILj2304ES2_S2_S2_fjLj128EEEEEEEvNS_9BwdParamsE,"aw",@nobits
	.sectionflags	@""
	.align	16
	.zero		1024


//--------------------- .nv.shared._ZN10layer_norm22ln_bwd_finalize_kernelINS_22Kernel_traits_finalizeILj2304E6__halffS2_fjLj1024ELj4ENS_18Kernel_traits_baseILj2304ES2_fS2_fjLj1024EEEEEEEvNS_9BwdParamsE --------------------------
	.section	.nv.shared._ZN10layer_norm22ln_bwd_finalize_kernelINS_22Kernel_traits_finalizeILj2304E6__halffS2_fjLj1024ELj4ENS_18Kernel_traits_baseILj2304ES2_fS2_fjLj1024EEEEEEEvNS_9BwdParamsE,"aw",@nobits
	.sectionflags	@""
	.align	16
.nv.shared._ZN10layer_norm22ln_bwd_finalize_kernelINS_22Kernel_traits_finalizeILj2304E6__halffS2_fjLj1024ELj4ENS_18Kernel_traits_baseILj2304ES2_fS2_fjLj1024EEEEEEEvNS_9BwdParamsE:
	.zero		9472


//--------------------- .nv.shared._ZN10layer_norm13ln_bwd_kernelINS_13Kernel_traitsI6__halffS2_fjLj2304ELj1ELj1ELj4ELj8ENS_18Kernel_traits_baseILj2304ES2_fS2_fjLj128EEEEEEEvNS_9BwdParamsE --------------------------
	.section	.nv.shared._ZN10layer_norm13ln_bwd_kernelINS_13Kernel_traitsI6__halffS2_fjLj2304ELj1ELj1ELj4ELj8ENS_18Kernel_traits_baseILj2304ES2_fS2_fjLj128EEEEEEEvNS_9BwdParamsE,"aw",@nobits
	.sectionflags	@""
	.align	16
	.zero		1024


//--------------------- .nv.shared._ZN10layer_norm22ln_bwd_finalize_kernelINS_22Kernel_traits_finalizeILj2304E6__halfS2_S2_fjLj1024ELj4ENS_18Kernel_traits_baseILj2304ES2_S2_S2_fjLj1024EEEEEEEvNS_9BwdParamsE --------------------------
	.section	.nv.shared._ZN10layer_norm22ln_bwd_finalize_kernelINS_22Kernel_traits_finalizeILj2304E6__halfS2_S2_fjLj1024ELj4ENS_18Kernel_traits_baseILj2304ES2_S2_S2_fjLj1024EEEEEEEvNS_9BwdParamsE,"aw",@nobits
	.sectionflags	@""
	.align	16
.nv.shared._ZN10layer_norm22ln_bwd_finalize_kernelINS_22Kernel_traits_finalizeILj2304E6__halfS2_S2_fjLj1024ELj4ENS_18Kernel_traits_baseILj2304ES2_S2_S2_fjLj1024EEEEEEEvNS_9BwdParamsE:
	.zero		9472


//--------------------- .nv.shared._ZN10layer_norm13ln_bwd_kernelINS_13Kernel_traitsI6__halfS2_S2_fjLj2304ELj1ELj1ELj4ELj4ENS_18Kernel_traits_baseILj2304ES2_S2_S2_fjLj128EEEEEEEvNS_9BwdParamsE --------------------------
	.section	.nv.shared._ZN10layer_norm13ln_bwd_kernelINS_13Kernel_traitsI6__halfS2_S2_fjLj2304ELj1ELj1ELj4ELj4ENS_18Kernel_traits_baseILj2304ES2_S2_S2_fjLj128EEEEEEEvNS_9BwdParamsE,"aw",@nobits
	.sectionflags	@""
	.align	16
	.zero		1024


//--------------------- .nv.shared._ZN10layer_norm22ln_bwd_finalize_kernelINS_22Kernel_traits_finalizeILj2304EffffjLj1024ELj4ENS_18Kernel_traits_baseILj2304EffffjLj1024EEEEEEEvNS_9BwdParamsE --------------------------
	.section	.nv.shared._ZN10layer_norm22ln_bwd_finalize_kernelINS_22Kernel_traits_finalizeILj2304EffffjLj1024ELj4ENS_18Kernel_traits_baseILj2304EffffjLj1024EEEEEEEvNS_9BwdParamsE,"aw",@nobits
	.sectionflags	@""
	.align	16
.nv.shared._ZN10layer_norm22ln_bwd_finalize_kernelINS_22Kernel_traits_finalizeILj2304EffffjLj1024ELj4ENS_18Kernel_traits_baseILj2304EffffjLj1024EEEEEEEvNS_9BwdParamsE:
	.zero		9472


//--------------------- .nv.shared._ZN10layer_norm13ln_bwd_kernelINS_13Kernel_traitsIffffjLj2304ELj1ELj1ELj4ELj8ENS_18Kernel_traits_baseILj2304EffffjLj128EEEEEEEvNS_9BwdParamsE --------------------------
	.section	.nv.shared._ZN10layer_norm13ln_bwd_kernelINS_13Kernel_traitsIffffjLj2304ELj1ELj1ELj4ELj8ENS_18Kernel_traits_baseILj2304EffffjLj128EEEEEEEvNS_9BwdParamsE,"aw",@nobits
	.sectionflags	@""
	.align	16
	.zero		1024


//--------------------- .nv.shared._ZN10layer_norm22ln_bwd_finalize_kernelINS_22Kernel_traits_finalizeILj2048E13__nv_bfloat16fS2_fjLj1024ELj4ENS_18Kernel_traits_baseILj2048ES2_fS2_fjLj1024EEEEEEEvNS_9BwdParamsE --------------------------
	.section	.nv.shared._ZN10layer_norm22ln_bwd_finalize_kernelINS_22Kernel_traits_finalizeILj2048E13__nv_bfloat16fS2_fjLj1024ELj4ENS_18Kernel_traits_baseILj2048ES2_fS2_fjLj1024EEEEEEEvNS_9BwdParamsE,"aw",@nobits
	.sectionflags	@""
	.align	16
.nv.shared._ZN10layer_norm22ln_bwd_finalize_kernelINS_22Kernel_traits_finalizeILj2048E13__nv_bfloat16fS2_fjLj1024ELj4ENS_18Kernel_traits_baseILj2048ES2_fS2_fjLj1024EEEEEEEvNS_9BwdParamsE:
	.zero		9472


//--------------------- .nv.shared._ZN10layer_norm13ln_bwd_kernelINS_13Kernel_traitsI13__nv_bfloat16fS2_fjLj2048ELj1ELj1ELj4ELj16ENS_18Kernel_traits_baseILj2048ES2_fS2_fjLj128EEEEEEEvNS_9BwdParamsE --------------------------
	.section	.nv.shared._ZN10layer_norm13ln_bwd_kernelINS_13Kernel_traitsI13__nv_bfloat16fS2_fjLj2048ELj1ELj1ELj4ELj16ENS_18Kernel_traits_baseILj2048ES2_fS2_fjLj128EEEEEEEvNS_9BwdParamsE,"aw",@nobits
	.sectionflags	@""
	.align	16
	.zero		1024


//--------------------- .nv.shared._ZN10layer_norm22ln_bwd_finalize_kernelINS_22Kernel_traits_finalizeILj2048E13__nv_bfloat16S2_S2_fjLj1024ELj4ENS_18Kernel_traits_baseILj2048ES2_S2_S2_fjLj1024EEEEEEEvNS_9BwdParamsE --------------------------
	.section	.nv.shared._ZN10layer_norm22ln_bwd_finalize_kernelINS_22Kernel_traits_finalizeILj2048E13__nv_bfloat16S2_S2_fjLj1024ELj4ENS_18Kernel_traits_baseILj2048ES2_S2_S2_fjLj1024EEEEEEEvNS_9BwdParamsE,"aw",@nobits
	.sectionflags	@""
	.align	16
.nv.shared._ZN10layer_norm22ln_bwd_finalize_kernelINS_22Kernel_traits_finalizeILj2048E13__nv_bfloat16S2_S2_fjLj1024ELj4ENS_18Kernel_traits_baseILj2048ES2_S2_S2_fjLj1024EEEEEEEvNS_9BwdParamsE:
	.zero		9472


//--------------------- .nv.shared._ZN10layer_norm13ln_bwd_kernelINS_13Kernel_traitsI13__nv_bfloat16S2_S2_fjLj2048ELj1ELj1ELj4ELj16ENS_18Kernel_traits_baseILj2048ES2_S2_S2_fjLj128EEEEEEEvNS_9BwdParamsE --------------------------
	.section	.nv.shared._ZN10layer_norm13ln_bwd_kernelINS_13Kernel_traitsI13__nv_bfloat16S2_S2_fjLj2048ELj1ELj1ELj4ELj16ENS_18Kernel_traits_baseILj2048ES2_S2_S2_fjLj128EEEEEEEvNS_9BwdParamsE,"aw",@nobits
	.sectionflags	@""
	.align	16
	.zero		1024


//--------------------- .nv.shared._ZN10layer_norm22ln_bwd_finalize_kernelINS_22Kernel_traits_finalizeILj2048E6__halffS2_fjLj1024ELj4ENS_18Kernel_traits_baseILj2048ES2_fS2_fjLj1024EEEEEEEvNS_9BwdParamsE --------------------------
	.section	.nv.shared._ZN10layer_norm22ln_bwd_finalize_kernelINS_22Kernel_traits_finalizeILj2048E6__halffS2_fjLj1024ELj4ENS_18Kernel_traits_baseILj2048ES2_fS2_fjLj1024EEEEEEEvNS_9BwdParamsE,"aw",@nobits
	.sectionflags	@""
	.align	16
.nv.shared._ZN10layer_norm22ln_bwd_finalize_kernelINS_22Kernel_traits_finalizeILj2048E6__halffS2_fjLj1024ELj4ENS_18Kernel_traits_baseILj2048ES2_fS2_fjLj1024EEEEEEEvNS_9BwdParamsE:
	.zero		9472


//--------------------- .nv.shared._ZN10layer_norm13ln_bwd_kernelINS_13Kernel_traitsI6__halffS2_fjLj2048ELj1ELj1ELj4ELj16ENS_18Kernel_traits_baseILj2048ES2_fS2_fjLj128EEEEEEEvNS_9BwdParamsE --------------------------
	.section	.nv.shared._ZN10layer_norm13ln_bwd_kernelINS_13Kernel_traitsI6__halffS2_fjLj2048ELj1ELj1ELj4ELj16ENS_18Kernel_traits_baseILj2048ES2_fS2_fjLj128EEEEEEEvNS_9BwdParamsE,"aw",@nobits
	.sectionflags	@""
	.align	16
	.zero		1024


//--------------------- .nv.shared._ZN10layer_norm22ln_bwd_finalize_kernelINS_22Kernel_traits_finalizeILj2048E6__halfS2_S2_fjLj1024ELj4ENS_18Kernel_traits_baseILj2048ES2_S2_S2_fjLj1024EEEEEEEvNS_9BwdParamsE --------------------------
	.section	.nv.shared._ZN10layer_norm22ln_bwd_finalize_kernelINS_22Kernel_traits_finalizeILj2048E6__halfS2_S2_fjLj1024ELj4ENS_18Kernel_traits_baseILj2048ES2_S2_S2_fjLj1024EEEEEEEvNS_9BwdParamsE,"aw",@nobits
	.sectionflags	@""
	.align	16
.nv.shared._ZN10layer_norm22ln_bwd_finalize_kernelINS_22Kernel_traits_finalizeILj2048E6__halfS2_S2_fjLj1024ELj4ENS_18Kernel_traits_baseILj2048ES2_S2_S2_fjLj1024EEEEEEEvNS_9BwdParamsE:
	.zero		9472


//--------------------- .nv.shared._ZN10layer_norm13ln_bwd_kernelINS_13Kernel_traitsI6__halfS2_S2_fjLj2048ELj1ELj1ELj4ELj16ENS_18Kernel_traits_baseILj2048ES2_S2_S2_fjLj128EEEEEEEvNS_9BwdParamsE --------------------------
	.section	.nv.shared._ZN10layer_norm13ln_bwd_kernelINS_13Kernel_traitsI6__halfS2_S2_fjLj2048ELj1ELj1ELj4ELj16ENS_18Kernel_traits_baseILj2048ES2_S2_S2_fjLj128EEEEEEEvNS_9BwdParamsE,"aw",@nobits
	.sectionflags	@""
	.align	16
	.zero		1024


//--------------------- .nv.shared._ZN10layer_norm22ln_bwd_finalize_kernelINS_22Kernel_traits_finalizeILj2048EffffjLj1024ELj4ENS_18Kernel_traits_baseILj2048EffffjLj1024EEEEEEEvNS_9BwdParamsE --------------------------
	.section	.nv.shared._ZN10layer_norm22ln_bwd_finalize_kernelINS_22Kernel_traits_finalizeILj2048EffffjLj1024ELj4ENS_18Kernel_traits_baseILj2048EffffjLj1024EEEEEEEvNS_9BwdParamsE,"aw",@nobits
	.sectionflags	@""
	.align	16
.nv.shared._ZN10layer_norm22ln_bwd_finalize_kernelINS_22Kernel_traits_finalizeILj2048EffffjLj1024ELj4ENS_18Kernel_traits_baseILj2048EffffjLj1024EEEEEEEvNS_9BwdParamsE:
	.zero		9472


//--------------------- .nv.shared._ZN10layer_norm13ln_bwd_kernelINS_13Kernel_traitsIffffjLj2048ELj1ELj1ELj4ELj16ENS_18Kernel_traits_baseILj2048EffffjLj128EEEEEEEvNS_9BwdParamsE --------------------------
	.section	.nv.shared._ZN10layer_norm13ln_bwd_kernelINS_13Kernel_traitsIffffjLj2048ELj1ELj1ELj4ELj16ENS_18Kernel_traits_baseILj2048EffffjLj128EEEEEEEvNS_9BwdParamsE,"aw",@nobits
	.sectionflags	@""
	.align	16
	.zero		1024


//--------------------- .nv.shared._ZN10layer_norm22ln_bwd_finalize_kernelINS_22Kernel_traits_finalizeILj1536E13__nv_bfloat16fS2_fjLj1024ELj4ENS_18Kernel_traits_baseILj1536ES2_fS2_fjLj1024EEEEEEEvNS_9BwdParamsE --------------------------
	.section	.nv.shared._ZN10layer_norm22ln_bwd_finalize_kernelINS_22Kernel_traits_finalizeILj1536E13__nv_bfloat16fS2_fjLj1024ELj4ENS_18Kernel_traits_baseILj1536ES2_fS2_fjLj1024EEEEEEEvNS_9BwdParamsE,"aw",@nobits
	.sectionflags	@""
	.align	16
.nv.shared._ZN10layer_norm22ln_bwd_finalize_kernelINS_22Kernel_traits_finalizeILj1536E13__nv_bfloat16fS2_fjLj1024ELj4ENS_18Kernel_traits_baseILj1536ES2_fS2_fjLj1024EEEEEEEvNS_9BwdParamsE:
	.zero		9472


//--------------------- .nv.shared._ZN10layer_norm13ln_bwd_kernelINS_13Kernel_traitsI13__nv_bfloat16fS2_fjLj1536ELj1ELj1ELj4ELj16ENS_18Kernel_traits_baseILj1536ES2_fS2_fjLj128EEEEEEEvNS_9BwdParamsE --------------------------
	.section	.nv.shared._ZN10layer_norm13ln_bwd_kernelINS_13Kernel_traitsI13__nv_bfloat16fS2_fjLj1536ELj1ELj1ELj4ELj16ENS_18Kernel_traits_baseILj1536ES2_fS2_fjLj128EEEEEEEvNS_9BwdParamsE,"aw",@nobits
	.sectionflags	@""
	.align	16
	.zero		1024


//--------------------- .nv.shared._ZN10layer_norm22ln_bwd_finalize_kernelINS_22Kernel_traits_finalizeILj1536E13__nv_bfloat16S2_S2_fjLj1024ELj4ENS_18Kernel_traits_baseILj1536ES2_S2_S2_fjLj1024EEEEEEEvNS_9BwdParamsE --------------------------
	.section	.nv.shared._ZN10layer_norm22ln_bwd_finalize_kernelINS_22Kernel_traits_finalizeILj1536E13__nv_bfloat16S2_S2_fjLj1024ELj4ENS_18Kernel_traits_baseILj1536ES2_S2_S2_fjLj1024EEEEEEEvNS_9BwdParamsE,"aw",@nobits
	.sectionflags	@""
	.align	16
.nv.shared._ZN10layer_norm22ln_bwd_finalize_kernelINS_22Kernel_traits_finalizeILj1536E13__nv_bfloat16S2_S2_fjLj1024ELj4ENS_18Kernel_traits_baseILj1536ES2_S2_S2_fjLj1024EEEEEEEvNS_9BwdParamsE:
	.zero		9472


//--------------------- .nv.shared._ZN10layer_norm13ln_bwd_kernelINS_13Kernel_traitsI13__nv_bfloat16S2_S2_fjLj1536ELj1ELj1ELj4ELj8ENS_18Kernel_traits_baseILj1536ES2_S2_S2_fjLj128EEEEEEEvNS_9BwdParamsE --------------------------
	.section	.nv.shared._ZN10layer_norm13ln_bwd_kernelINS_13Kernel_traitsI13__nv_bfloat16S2_S2_fjLj1536ELj1ELj1ELj4ELj8ENS_18Kernel_traits_baseILj1536ES2_S2_S2_fjLj128EEEEEEEvNS_9BwdParamsE,"aw",@nobits
	.sectionflags	@""
	.align	16
	.zero		1024


//--------------------- .nv.shared._ZN10layer_norm22ln_bwd_finalize_kernelINS_22Kernel_traits_finalizeILj1536E6__halffS2_fjLj1024ELj4ENS_18Kernel_traits_baseILj1536ES2_fS2_fjLj1024EEEEEEEvNS_9BwdParamsE --------------------------
	.section	.nv.shared._ZN10layer_norm22ln_bwd_finalize_kernelINS_22Kernel_traits_finalizeILj1536E6__halffS2_fjLj1024ELj4ENS_18Kernel_traits_baseILj1536ES2_fS2_fjLj1024EEEEEEEvNS_9BwdParamsE,"aw",@nobits
	.sectionflags	@""
	.align	16
.nv.shared._ZN10layer_norm22ln_bwd_finalize_kernelINS_22Kernel_traits_finalizeILj1536E6__halffS2_fjLj1024ELj4ENS_18Kernel_traits_baseILj1536ES2_fS2_fjLj1024EEEEEEEvNS_9BwdParamsE:
	.zero		9472


//--------------------- .nv.shared._ZN10layer_norm13ln_bwd_kernelINS_13Kernel_traitsI6__halffS2_fjLj1536ELj1ELj1ELj4ELj16ENS_18Kernel_traits_baseILj1536ES2_fS2_fjLj128EEEEEEEvNS_9BwdParamsE --------------------------
	.section	.nv.shared._ZN10layer_norm13ln_bwd_kernelINS_13Kernel_traitsI6__halffS2_fjLj1536ELj1ELj1ELj4ELj16ENS_18Kernel_traits_baseILj1536ES2_fS2_fjLj128EEEEEEEvNS_9BwdParamsE,"aw",@nobits
	.sectionflags	@""
	.align	16
	.zero		1024


//--------------------- .nv.shared._ZN10layer_norm22ln_bwd_finalize_kernelINS_22Kernel_traits_finalizeILj1536E6__halfS2_S2_fjLj1024ELj4ENS_18Kernel_traits_baseILj1536ES2_S2_S2_fjLj1024EEEEEEEvNS_9BwdParamsE --------------------------
	.section	.nv.shared._ZN10layer_norm22ln_bwd_finalize_kernelINS_22Kernel_traits_finalizeILj1536E6__halfS2_S2_fjLj1024ELj4ENS_18Kernel_traits_baseILj1536ES2_S2_S2_fjLj1024EEEEEEEvNS_9BwdParamsE,"aw",@nobits
	.sectionflags	@""
	.align	16
.nv.shared._ZN10layer_norm22ln_bwd_finalize_kernelINS_22Kernel_traits_finalizeILj1536E6__halfS2_S2_fjLj1024ELj4ENS_18Kernel_traits_baseILj1536ES2_S2_S2_fjLj1024EEEEEEEvNS_9BwdParamsE:
	.zero		9472


//--------------------- .nv.shared._ZN10layer_norm13ln_bwd_kernelINS_13Kernel_traitsI6__halfS2_S2_fjLj1536ELj1ELj1ELj4ELj8ENS_18Kernel_traits_baseILj1536ES2_S2_S2_fjLj128EEEEEEEvNS_9BwdParamsE --------------------------
	.section	.nv.shared._ZN10layer_norm13ln_bwd_kernelINS_13Kernel_traitsI6__halfS2_S2_fjLj1536ELj1ELj1ELj4ELj8ENS_18Kernel_traits_baseILj1536ES2_S2_S2_fjLj128EEEEEEEvNS_9BwdParamsE,"aw",@nobits
	.sectionflags	@""
	.align	16
	.zero		1024


//--------------------- .nv.shared._ZN10layer_norm22ln_bwd_finalize_kernelINS_22Kernel_traits_finalizeILj1536EffffjLj1024ELj4ENS_18Kernel_traits_baseILj1536EffffjLj1024EEEEEEEvNS_9BwdParamsE --------------------------
	.section	.nv.shared._ZN10layer_norm22ln_bwd_finalize_kernelINS_22Kernel_traits_finalizeILj1536EffffjLj1024ELj4ENS_18Kernel_traits_baseILj1536EffffjLj1024EEEEEEEvNS_9BwdParamsE,"aw",@nobits
	.sectionflags	@""
	.align	16
.nv.shared._ZN10layer_norm22ln_bwd_finalize_kernelINS_22Kernel_traits_finalizeILj1536EffffjLj1024ELj4ENS_18Kernel_traits_baseILj1536EffffjLj1024EEEEEEEvNS_9BwdParamsE:
	.zero		9472


//--------------------- .nv.shared._ZN10layer_norm13ln_bwd_kernelINS_13Kernel_traitsIffffjLj1536ELj1ELj1ELj4ELj16ENS_18Kernel_traits_baseILj1536EffffjLj128EEEEEEEvNS_9BwdParamsE --------------------------
	.section	.nv.shared._ZN10layer_norm13ln_bwd_kernelINS_13Kernel_traitsIffffjLj1536ELj1ELj1ELj4ELj16ENS_18Kernel_traits_baseILj1536EffffjLj128EEEEEEEvNS_9BwdParamsE,"aw",@nobits
	.sectionflags	@""
	.align	16
	.zero		1024


//--------------------- .nv.shared._ZN10layer_norm22ln_bwd_finalize_kernelINS_22Kernel_traits_finalizeILj1024E13__nv_bfloat16fS2_fjLj1024ELj4ENS_18Kernel_traits_baseILj1024ES2_fS2_fjLj1024EEEEEEEvNS_9BwdParamsE --------------------------
	.section	.nv.shared._ZN10layer_norm22ln_bwd_finalize_kernelINS_22Kernel_traits_finalizeILj1024E13__nv_bfloat16fS2_fjLj1024ELj4ENS_18Kernel_traits_baseILj1024ES2_fS2_fjLj1024EEEEEEEvNS_9BwdParamsE,"aw",@nobits
	.sectionflags	@""
	.align	16
.nv.shared._ZN10layer_norm22ln_bwd_finalize_kernelINS_22Kernel_traits_finalizeILj1024E13__nv_bfloat16fS2_fjLj1024ELj4ENS_18Kernel_traits_baseILj1024ES2_fS2_fjLj1024EEEEEEEvNS_9BwdParamsE:
	.zero		9472


//--------------------- .nv.shared._ZN10layer_norm13ln_bwd_kernelINS_13Kernel_traitsI13__nv_bfloat16fS2_fjLj1024ELj1ELj4ELj1ELj16ENS_18Kernel_traits_baseILj1024ES2_fS2_fjLj128EEEEEEEvNS_9BwdParamsE --------------------------
	.section	.nv.shared._ZN10layer_norm13ln_bwd_kernelINS_13Kernel_traitsI13__nv_bfloat16fS2_fjLj1024ELj1ELj4ELj1ELj16ENS_18Kernel_traits_baseILj1024ES2_fS2_fjLj128EEEEEEEvNS_9BwdParamsE,"aw",@nobits
	.sectionflags	@""
	.align	16
	.zero		1024


//--------------------- .nv.shared._ZN10layer_norm22ln_bwd_finalize_kernelINS_22Kernel_traits_finalizeILj1024E13__nv_bfloat16S2_S2_fjLj1024ELj4ENS_18Kernel_traits_baseILj1024ES2_S2_S2_fjLj1024EEEEEEEvNS_9BwdParamsE --------------------------
	.section	.nv.shared._ZN10layer_norm22ln_bwd_finalize_kernelINS_22Kernel_traits_finalizeILj1024E13__nv_bfloat16S2_S2_fjLj1024ELj4ENS_18Kernel_traits_baseILj1024ES2_S2_S2_fjLj1024EEEEEEEvNS_9BwdParamsE,"aw",@nobits
	.sectionflags	@""
	.align	16
.nv.shared._ZN10layer_norm22ln_bwd_finalize_kernelINS_22Kernel_traits_finalizeILj1024E13__nv_bfloat16S2_S2_fjLj1024ELj4ENS_18Kernel_traits_baseILj1024ES2_S2_S2_fjLj1024EEEEEEEvNS_9BwdParamsE:
	.zero		9472


//--------------------- .nv.shared._ZN10layer_norm13ln_bwd_kernelINS_13Kernel_traitsI13__nv_bfloat16S2_S2_fjLj1024ELj1ELj4ELj1ELj16ENS_18Kernel_traits_baseILj1024ES2_S2_S2_fjLj128EEEEEEEvNS_9BwdParamsE --------------------------
	.section	.nv.shared._ZN10layer_norm13ln_bwd_kernelINS_13Kernel_traitsI13__nv_bfloat16S2_S2_fjLj1024ELj1ELj4ELj1ELj16ENS_18Kernel_traits_baseILj1024ES2_S2_S2_fjLj128EEEEEEEvNS_9BwdParamsE,"aw",@nobits
	.sectionflags	@""
	.align	16
	.zero		1024


//--------------------- .nv.shared._ZN10layer_norm22ln_bwd_finalize_kernelINS_22Kernel_traits_finalizeILj1024E6__halffS2_fjLj1024ELj4ENS_18Kernel_traits_baseILj1024ES2_fS2_fjLj1024EEEEEEEvNS_9BwdParamsE --------------------------
	.section	.nv.shared._ZN10layer_norm22ln_bwd_finalize_kernelINS_22Kernel_traits_finalizeILj1024E6__halffS2_fjLj1024ELj4ENS_18Kernel_traits_baseILj1024ES2_fS2_fjLj1024EEEEEEEvNS_9BwdParamsE,"aw",@nobits
	.sectionflags	@""
	.align	16
.nv.shared._ZN10layer_norm22ln_bwd_finalize_kernelINS_22Kernel_traits_finalizeILj1024E6__halffS2_fjLj1024ELj4ENS_18Kernel_traits_baseILj1024ES2_fS2_fjLj1024EEEEEEEvNS_9BwdParamsE:
	.zero		9472


//--------------------- .nv.shared._ZN10layer_norm13ln_bwd_kernelINS_13Kernel_traitsI6__halffS2_fjLj1024ELj1ELj4ELj1ELj16ENS_18Kernel_traits_baseILj1024ES2_fS2_fjLj128EEEEEEEvNS_9BwdParamsE --------------------------
	.section	.nv.shared._ZN10layer_norm13ln_bwd_kernelINS_13Kernel_traitsI6__halffS2_fjLj1024ELj1ELj4ELj1ELj16ENS_18Kernel_traits_baseILj1024ES2_fS2_fjLj128EEEEEEEvNS_9BwdParamsE,"aw",@nobits
	.sectionflags	@""
	.align	16
	.zero		1024


//--------------------- .nv.shared._ZN10layer_norm22ln_bwd_finalize_kernelINS_22Kernel_traits_finalizeILj1024E6__halfS2_S2_fjLj1024ELj4ENS_18Kernel_traits_baseILj1024ES2_S2_S2_fjLj1024EEEEEEEvNS_9BwdParamsE --------------------------
	.section	.nv.shared._ZN10layer_norm22ln_bwd_finalize_kernelINS_22Kernel_traits_finalizeILj1024E6__halfS2_S2_fjLj1024ELj4ENS_18Kernel_traits_baseILj1024ES2_S2_S2_fjLj1024EEEEEEEvNS_9BwdParamsE,"aw",@nobits
	.sectionflags	@""
	.align	16
.nv.shared._ZN10layer_norm22ln_bwd_finalize_kernelINS_22Kernel_traits_finalizeILj1024E6__halfS2_S2_fjLj1024ELj4ENS_18Kernel_traits_baseILj1024ES2_S2_S2_fjLj1024EEEEEEEvNS_9BwdParamsE:
	.zero		9472


//--------------------- .nv.shared._ZN10layer_norm13ln_bwd_kernelINS_13Kernel_traitsI6__halfS2_S2_fjLj1024ELj1ELj4ELj1ELj16ENS_18Kernel_traits_baseILj1024ES2_S2_S2_fjLj128EEEEEEEvNS_9BwdParamsE --------------------------
	.section	.nv.shared._ZN10layer_norm13ln_bwd_kernelINS_13Kernel_traitsI6__halfS2_S2_fjLj1024ELj1ELj4ELj1ELj16ENS_18Kernel_traits_baseILj1024ES2_S2_S2_fjLj128EEEEEEEvNS_9BwdParamsE,"aw",@nobits
	.sectionflags	@""
	.align	16
	.zero		1024


//--------------------- .nv.shared._ZN10layer_norm22ln_bwd_finalize_kernelINS_22Kernel_traits_finalizeILj1024EffffjLj1024ELj4ENS_18Kernel_traits_baseILj1024EffffjLj1024EEEEEEEvNS_9BwdParamsE --------------------------
	.section	.nv.shared._ZN10layer_norm22ln_bwd_finalize_kernelINS_22Kernel_traits_finalizeILj1024EffffjLj1024ELj4ENS_18Kernel_traits_baseILj1024EffffjLj1024EEEEEEEvNS_9BwdParamsE,"aw",@nobits
	.sectionflags	@""
	.align	16
.nv.shared._ZN10layer_norm22ln_bwd_finalize_kernelINS_22Kernel_traits_finalizeILj1024EffffjLj1024ELj4ENS_18Kernel_traits_baseILj1024EffffjLj1024EEEEEEEvNS_9BwdParamsE:
	.zero		9472


//--------------------- .nv.shared._ZN10layer_norm13ln_bwd_kernelINS_13Kernel_traitsIffffjLj1024ELj1ELj4ELj1ELj16ENS_18Kernel_traits_baseILj1024EffffjLj128EEEEEEEvNS_9BwdParamsE --------------------------
	.section	.nv.shared._ZN10layer_norm13ln_bwd_kernelINS_13Kernel_traitsIffffjLj1024ELj1ELj4ELj1ELj16ENS_18Kernel_traits_baseILj1024EffffjLj128EEEEEEEvNS_9BwdParamsE,"aw",@nobits
	.sectionflags	@""
	.align	16
	.zero		1024


//--------------------- .nv.shared._ZN10layer_norm22ln_bwd_finalize_kernelINS_22Kernel_traits_finalizeILj768E13__nv_bfloat16fS2_fjLj1024ELj4ENS_18Kernel_traits_baseILj768ES2_fS2_fjLj1024EEEEEEEvNS_9BwdParamsE --------------------------
	.section	.nv.shared._ZN10layer_norm22ln_bwd_finalize_kernelINS_22Kernel_traits_finalizeILj768E13__nv_bfloat16fS2_fjLj1024ELj4ENS_18Kernel_traits_baseILj768ES2_fS2_fjLj1024EEEEEEEvNS_9BwdParamsE,"aw",@nobits
	.sectionflags	@""
	.align	16
.nv.shared._ZN10layer_norm22ln_bwd_finalize_kernelINS_22Kernel_traits_finalizeILj768E13__nv_bfloat16fS2_fjLj1024ELj4ENS_18Kernel_traits_baseILj768ES2_fS2_fjLj1024EEEEEEEvNS_9BwdParamsE:
	.zero		9472


//--------------------- .nv.shared._ZN10layer_norm13ln_bwd_kernelINS_13Kernel_traitsI13__nv_bfloat16fS2_fjLj768ELj1ELj4ELj1ELj16ENS_18Kernel_traits_baseILj768ES2_fS2_fjLj128EEEEEEEvNS_9BwdParamsE --------------------------
	.section	.nv.shared._ZN10layer_norm13ln_bwd_kernelINS_13Kernel_traitsI13__nv_bfloat16fS2_fjLj768ELj1ELj4ELj1ELj16ENS_18Kernel_traits_baseILj768ES2_fS2_fjLj128EEEEEEEvNS_9BwdParamsE,"aw",@nobits
	.sectionflags	@""
	.align	16
	.zero		1024


//--------------------- .nv.shared._ZN10layer_norm22ln_bwd_finalize_kernelINS_22Kernel_traits_finalizeILj768E13__nv_bfloat16S2_S2_fjLj1024ELj4ENS_18Kernel_traits_baseILj768ES2_S2_S2_fjLj1024EEEEEEEvNS_9BwdParamsE --------------------------
	.section	.nv.shared._ZN10layer_norm22ln_bwd_finalize_kernelINS_22Kernel_traits_finalizeILj768E13__nv_bfloat16S2_S2_fjLj1024ELj4ENS_18Kernel_traits_baseILj768ES2_S2_S2_fjLj1024EEEEEEEvNS_9BwdParamsE,"aw",@nobits
	.sectionflags	@""
	.align	16
.nv.shared._ZN10layer_norm22ln_bwd_finalize_kernelINS_22Kernel_traits_finalizeILj768E13__nv_bfloat16S2_S2_fjLj1024ELj4ENS_18Kernel_traits_baseILj768ES2_S2_S2_fjLj1024EEEEEEEvNS_9BwdParamsE:
	.zero		9472


//--------------------- .nv.shared._ZN10layer_norm13ln_bwd_kernelINS_13Kernel_traitsI13__nv_bfloat16S2_S2_fjLj768ELj1ELj4ELj1ELj16ENS_18Kernel_traits_baseILj768ES2_S2_S2_fjLj128EEEEEEEvNS_9BwdParamsE --------------------------
	.section	.nv.shared._ZN10layer_norm13ln_bwd_kernelINS_13Kernel_traitsI13__nv_bfloat16S2_S2_fjLj768ELj1ELj4ELj1ELj16ENS_18Kernel_traits_baseILj768ES2_S2_S2_fjLj128EEEEEEEvNS_9BwdParamsE,"aw",@nobits
	.sectionflags	@""
	.align	16
	.zero		1024


//--------------------- .nv.shared._ZN10layer_norm22ln_bwd_finalize_kernelINS_22Kernel_traits_finalizeILj768E6__halffS2_fjLj1024ELj4ENS_18Kernel_traits_baseILj768ES2_fS2_fjLj1024EEEEEEEvNS_9BwdParamsE --------------------------
	.section	.nv.shared._ZN10layer_norm22ln_bwd_finalize_kernelINS_22Kernel_traits_finalizeILj768E6__halffS2_fjLj1024ELj4ENS_18Kernel_traits_baseILj768ES2_fS2_fjLj1024EEEEEEEvNS_9BwdParamsE,"aw",@nobits
	.sectionflags	@""
	.align	16
.nv.shared._ZN10layer_norm22ln_bwd_finalize_kernelINS_22Kernel_traits_finalizeILj768E6__halffS2_fjLj1024ELj4ENS_18Kernel_traits_baseILj768ES2_fS2_fjLj1024EEEEEEEvNS_9BwdParamsE:
	.zero		9472


//--------------------- .nv.shared._ZN10layer_norm13ln_bwd_kernelINS_13Kernel_traitsI6__halffS2_fjLj768ELj1ELj4ELj1ELj16ENS_18Kernel_traits_baseILj768ES2_fS2_fjLj128EEEEEEEvNS_9BwdParamsE --------------------------
	.section	.nv.shared._ZN10layer_norm13ln_bwd_kernelINS_13Kernel_traitsI6__halffS2_fjLj768ELj1ELj4ELj1ELj16ENS_18Kernel_traits_baseILj768ES2_fS2_fjLj128EEEEEEEvNS_9BwdParamsE,"aw",@nobits
	.sectionflags	@""
	.align	16
	.zero		1024


//--------------------- .nv.shared._ZN10layer_norm22ln_bwd_finalize_kernelINS_22Kernel_traits_finalizeILj768E6__halfS2_S2_fjLj1024ELj4ENS_18Kernel_traits_baseILj768ES2_S2_S2_fjLj1024EEEEEEEvNS_9BwdParamsE --------------------------
	.section	.nv.shared._ZN10layer_norm22ln_bwd_finalize_kernelINS_22Kernel_traits_finalizeILj768E6__halfS2_S2_fjLj1024ELj4ENS_18Kernel_traits_baseILj768ES2_S2_S2_fjLj1024EEEEEEEvNS_9BwdParamsE,"aw",@nobits
	.sectionflags	@""
	.align	16
.nv.shared._ZN10layer_norm22ln_bwd_finalize_kernelINS_22Kernel_traits_finalizeILj768E6__halfS2_S2_fjLj1024ELj4ENS_18Kernel_traits_baseILj768ES2_S2_S2_fjLj1024EEEEEEEvNS_9BwdParamsE:
	.zero		9472


//--------------------- .nv.shared._ZN10layer_norm13ln_bwd_kernelINS_13Kernel_traitsI6__halfS2_S2_fjLj768ELj1ELj4ELj1ELj16ENS_18Kernel_traits_baseILj768ES2_S2_S2_fjLj128EEEEEEEvNS_9BwdParamsE --------------------------
	.section	.nv.shared._ZN10layer_norm13ln_bwd_kernelINS_13Kernel_traitsI6__halfS2_S2_fjLj768ELj1ELj4ELj1ELj16ENS_18Kernel_traits_baseILj768ES2_S2_S2_fjLj128EEEEEEEvNS_9BwdParamsE,"aw",@nobits
	.sectionflags	@""
	.align	16
	.zero		1024


//--------------------- .nv.shared._ZN10layer_norm22ln_bwd_finalize_kernelINS_22Kernel_traits_finalizeILj768EffffjLj1024ELj4ENS_18Kernel_traits_baseILj768EffffjLj1024EEEEEEEvNS_9BwdParamsE --------------------------
	.section	.nv.shared._ZN10layer_norm22ln_bwd_finalize_kernelINS_22Kernel_traits_finalizeILj768EffffjLj1024ELj4ENS_18Kernel_traits_baseILj768EffffjLj1024EEEEEEEvNS_9BwdParamsE,"aw",@nobits
	.sectionflags	@""
	.align	16
.nv.shared._ZN10layer_norm22ln_bwd_finalize_kernelINS_22Kernel_traits_finalizeILj768EffffjLj1024ELj4ENS_18Kernel_traits_baseILj768EffffjLj1024EEEEEEEvNS_9BwdParamsE:
	.zero		9472


//--------------------- .nv.shared._ZN10layer_norm13ln_bwd_kernelINS_13Kernel_traitsIffffjLj768ELj1ELj4ELj1ELj16ENS_18Kernel_traits_baseILj768EffffjLj128EEEEEEEvNS_9BwdParamsE --------------------------
	.section	.nv.shared._ZN10layer_norm13ln_bwd_kernelINS_13Kernel_traitsIffffjLj768ELj1ELj4ELj1ELj16ENS_18Kernel_traits_baseILj768EffffjLj128EEEEEEEvNS_9BwdParamsE,"aw",@nobits
	.sectionflags	@""
	.align	16
	.zero		1024


//--------------------- .nv.constant0._ZN10layer_norm22ln_bwd_finalize_kernelINS_22Kernel_traits_finalizeILj65536E13__nv_bfloat16fS2_fjLj1024ELj4ENS_18Kernel_traits_baseILj65536ES2_fS2_fjLj1024EEEEEEEvNS_9BwdParamsE --------------------------
	.section	.nv.constant0._ZN10layer_norm22ln_bwd_finalize_kernelINS_22Kernel_traits_finalizeILj65536E13__nv_bfloat16fS2_fjLj1024ELj4ENS_18Kernel_traits_baseILj65536ES2_fS2_fjLj1024EEEEEEEvNS_9BwdParamsE,"a",@progbits
	.sectionflags	@""
	.align	4
.nv.constant0._ZN10layer_norm22ln_bwd_finalize_kernelINS_22Kernel_traits_finalizeILj65536E13__nv_bfloat16fS2_fjLj1024ELj4ENS_18Kernel_traits_baseILj65536ES2_fS2_fjLj1024EEEEEEEvNS_9BwdParamsE:
	.zero		1032


//--------------------- .nv.constant0._ZN10layer_norm13ln_bwd_kernelINS_13Kernel_traitsI13__nv_bfloat16fS2_fjLj65536ELj8ELj1ELj8ELj16ENS_18Kernel_traits_baseILj65536ES2_fS2_fjLj256EEEEEEEvNS_9BwdParamsE --------------------------
	.section	.nv.constant0._ZN10layer_norm13ln_bwd_kernelINS_13Kernel_traitsI13__nv_bfloat16fS2_fjLj65536ELj8ELj1ELj8ELj16ENS_18Kernel_traits_baseILj65536ES2_fS2_fjLj256EEEEEEEvNS_9BwdParamsE,"a",@progbits
	.sectionflags	@""
	.align	4
.nv.constant0._ZN10layer_norm13ln_bwd_kernelINS_13Kernel_traitsI13__nv_bfloat16fS2_fjLj65536ELj8ELj1ELj8ELj16ENS_18Kernel_traits_baseILj65536ES2_fS2_fjLj256EEEEEEEvNS_9BwdParamsE:
	.zero		1032


//--------------------- .nv.constant0._ZN10layer_norm22ln_bwd_finalize_kernelINS_22Kernel_traits_finalizeILj65536E13__nv_bfloat16S2_S2_fjLj1024ELj4ENS_18Kernel_traits_baseILj65536ES2_S2_S2_fjLj1024EEEEEEEvNS_9BwdParamsE --------------------------
	.section	.nv.constant0._ZN10layer_norm22ln_bwd_finalize_kernelINS_22Kernel_traits_finalizeILj65536E13__nv_bfloat16S2_S2_fjLj1024ELj4ENS_18Kernel_traits_baseILj65536ES2_S2_S2_fjLj1024EEEEEEEvNS_9BwdParamsE,"a",@progbits
	.sectionflags	@""
	.align	4
.nv.constant0._ZN10layer_norm22ln_bwd_finalize_kernelINS_22Kernel_traits_finalizeILj65536E13__nv_bfloat16S2_S2_fjLj1024ELj4ENS_18Kernel_traits_baseILj65536ES2_S2_S2_fjLj1024EEEEEEEvNS_9BwdParamsE:
	.zero		1032


//--------------------- .nv.constant0._ZN10layer_norm13ln_bwd_kernelINS_13Kernel_traitsI13__nv_bfloat16S2_S2_fjLj65536ELj8ELj1ELj8ELj16ENS_18Kernel_traits_baseILj65536ES2_S2_S2_fjLj256EEEEEEEvNS_9BwdParamsE --------------------------
	.section	.nv.constant0._ZN10layer_norm13ln_bwd_kernelINS_13Kernel_traitsI13__nv_bfloat16S2_S2_fjLj65536ELj8ELj1ELj8ELj16ENS_18Kernel_traits_baseILj65536ES2_S2_S2_fjLj256EEEEEEEvNS_9BwdParamsE,"a",@progbits
	.sectionflags	@""
	.align	4
.nv.constant0._ZN10layer_norm13ln_bwd_kernelINS_13Kernel_traitsI13__nv_bfloat16S2_S2_fjLj65536ELj8ELj1ELj8ELj16ENS_18Kernel_traits_baseILj65536ES2_S2_S2_fjLj256EEEEEEEvNS_9BwdParamsE:
	.zero		1032


//--------------------- .nv.constant0._ZN10layer_norm22ln_bwd_finalize_kernelINS_22Kernel_traits_finalizeILj65536E6__halffS2_fjLj1024ELj4ENS_18Kernel_traits_baseILj65536ES2_fS2_fjLj1024EEEEEEEvNS_9BwdParamsE --------------------------
	.section	.nv.constant0._ZN10layer_norm22ln_bwd_finalize_kernelINS_22Kernel_traits_finalizeILj65536E6__halffS2_fjLj1024ELj4ENS_18Kernel_traits_baseILj65536ES2_fS2_fjLj1024EEEEEEEvNS_9BwdParamsE,"a",@progbits
	.sectionflags	@""
	.align	4
.nv.constant0._ZN10layer_norm22ln_bwd_finalize_kernelINS_22Kernel_traits_finalizeILj65536E6__halffS2_fjLj1024ELj4ENS_18Kernel_traits_baseILj65536ES2_fS2_fjLj1024EEEEEEEvNS_9BwdParamsE:
	.zero		1032


//--------------------- .nv.constant0._ZN10layer_norm13ln_bwd_kernelINS_13Kernel_traitsI6__halffS2_fjLj65536ELj8ELj1ELj8ELj16ENS_18Kernel_traits_baseILj65536ES2_fS2_fjLj256EEEEEEEvNS_9BwdParamsE --------------------------
	.section	.nv.constant0._ZN10layer_norm13ln_bwd_kernelINS_13Kernel_traitsI6__halffS2_fjLj65536ELj8ELj1ELj8ELj16ENS_18Kernel_traits_baseILj65536ES2_fS2_fjLj256EEEEEEEvNS_9BwdParamsE,"a",@progbits
	.sectionflags	@""
	.align	4
.nv.constant0._ZN10layer_norm13ln_bwd_kernelINS_13Kernel_traitsI6__halffS2_fjLj65536ELj8ELj1ELj8ELj16ENS_18Kernel_traits_baseILj65536ES2_fS2_fjLj256EEEEEEEvNS_9BwdParamsE:
	.zero		1032


//--------------------- .nv.constant0._ZN10layer_norm22ln_bwd_finalize_kernelINS_22Kernel_traits_finalizeILj65536E6__halfS2_S2_fjLj1024ELj4ENS_18Kernel_traits_baseILj65536ES2_S2_S2_fjLj1024EEEEEEEvNS_9BwdParamsE --------------------------
	.section	.nv.constant0._ZN10layer_norm22ln_bwd_finalize_kernelINS_22Kernel_traits_finalizeILj65536E6__halfS2_S2_fjLj1024ELj4ENS_18Kernel_traits_baseILj65536ES2_S2_S2_fjLj1024EEEEEEEvNS_9BwdParamsE,"a",@progbits
	.sectionflags	@""
	.align	4
.nv.constant0._ZN10layer_norm22ln_bwd_finalize_kernelINS_22Kernel_traits_finalizeILj65536E6__halfS2_S2_fjLj1024ELj4ENS_18Kernel_traits_baseILj65536ES2_S2_S2_fjLj1024EEEEEEEvNS_9BwdParamsE:
	.zero		1032


//--------------------- .nv.constant0._ZN10layer_norm13ln_bwd_kernelINS_13Kernel_traitsI6__halfS2_S2_fjLj65536ELj8ELj1ELj8ELj16ENS_18Kernel_traits_baseILj65536ES2_S2_S2_fjLj256EEEEEEEvNS_9BwdParamsE --------------------------
	.section	.nv.constant0._ZN10layer_norm13ln_bwd_kernelINS_13Kernel_traitsI6__halfS2_S2_fjLj65536ELj8ELj1ELj8ELj16ENS_18Kernel_traits_baseILj65536ES2_S2_S2_fjLj256EEEEEEEvNS_9BwdParamsE,"a",@progbits
	.sectionflags	@""
	.align	4
.nv.constant0._ZN10layer_norm13ln_bwd_kernelINS_13Kernel_traitsI6__halfS2_S2_fjLj65536ELj8ELj1ELj8ELj16ENS_18Kernel_traits_baseILj65536ES2_S2_S2_fjLj256EEEEEEEvNS_9BwdParamsE:
	.zero		1032


//--------------------- .nv.constant0._ZN10layer_norm22ln_bwd_finalize_kernelINS_22Kernel_traits_finalizeILj65536EffffjLj1024ELj4ENS_18Kernel_traits_baseILj65536EffffjLj1024EEEEEEEvNS_9BwdParamsE --------------------------
	.section	.nv.constant0._ZN10layer_norm22ln_bwd_finalize_kernelINS_22Kernel_traits_finalizeILj65536EffffjLj1024ELj4ENS_18Kernel_traits_baseILj65536EffffjLj1024EEEEEEEvNS_9BwdParamsE,"a",@progbits
	.sectionflags	@""
	.align	4
.nv.constant0._ZN10layer_norm22ln_bwd_finalize_kernelINS_22Kernel_traits_finalizeILj65536EffffjLj1024ELj4ENS_18Kernel_traits_baseILj65536EffffjLj1024EEEEEEEvNS_9BwdParamsE:
	.zero		1032


//--------------------- .nv.constant0._ZN10layer_norm13ln_bwd_kernelINS_13Kernel_traitsIffffjLj65536ELj8ELj1ELj8ELj16ENS_18Kernel_traits_baseILj65536EffffjLj256EEEEEEEvNS_9BwdParamsE --------------------------
	.section	.nv.constant0._ZN10layer_norm13ln_bwd_kernelINS_13Kernel_traitsIffffjLj65536ELj8ELj1ELj8ELj16ENS_18Kernel_traits_baseILj65536EffffjLj256EEEEEEEvNS_9BwdParamsE,"a",@progbits
	.sectionflags	@""
	.align	4
.nv.constant0._ZN10layer_norm13ln_bwd_kernelINS_13Kernel_traitsIffffjLj65536ELj8ELj1ELj8ELj16ENS_18Kernel_traits_baseILj65536EffffjLj256EEEEEEEvNS_9BwdParamsE:
	.zero		1032


//--------------------- .nv.constant0._ZN10layer_norm22ln_bwd_finalize_kernelINS_22Kernel_traits_finalizeILj49152E13__nv_bfloat16fS2_fjLj1024ELj4ENS_18Kernel_traits_baseILj49152ES2_fS2_fjLj1024EEEEEEEvNS_9BwdParamsE --------------------------
	.section	.nv.constant0._ZN10layer_norm22ln_bwd_finalize_kernelINS_22Kernel_traits_finalizeILj49152E13__nv_bfloat16fS2_fjLj1024ELj4ENS_18Kernel_traits_baseILj49152ES2_fS2_fjLj1024EEEEEEEvNS_9BwdParamsE,"a",@progbits
	.sectionflags	@""
	.align	4
.nv.constant0._ZN10layer_norm22ln_bwd_finalize_kernelINS_22Kernel_traits_finalizeILj49152E13__nv_bfloat16fS2_fjLj1024ELj4ENS_18Kernel_traits_baseILj49152ES2_fS2_fjLj1024EEEEEEEvNS_9BwdParamsE:
	.zero		1032


//--------------------- .nv.constant0._ZN10layer_norm13ln_bwd_kernelINS_13Kernel_traitsI13__nv_bfloat16fS2_fjLj49152ELj8ELj1ELj8ELj16ENS_18Kernel_traits_baseILj49152ES2_fS2_fjLj256EEEEEEEvNS_9BwdParamsE --------------------------
	.section	.nv.constant0._ZN10layer_norm13ln_bwd_kernelINS_13Kernel_traitsI13__nv_bfloat16fS2_fjLj49152ELj8ELj1ELj8ELj16ENS_18Kernel_traits_baseILj49152ES2_fS2_fjLj256EEEEEEEvNS_9BwdParamsE,"a",@progbits
	.sectionflags	@""
	.align	4
.nv.constant0._ZN10layer_norm13ln_bwd_kernelINS_13Kernel_traitsI13__nv_bfloat16fS2_fjLj49152ELj8ELj1ELj8ELj16ENS_18Kernel_traits_baseILj49152ES2_fS2_fjLj256EEEEEEEvNS_9BwdParamsE:
	.zero		1032


//--------------------- .nv.constant0._ZN10layer_norm22ln_bwd_finalize_kernelINS_22Kernel_traits_finalizeILj49152E13__nv_bfloat16S2_S2_fjLj1024ELj4ENS_18Kernel_traits_baseILj49152ES2_S2_S2_fjLj1024EEEEEEEvNS_9BwdParamsE --------------------------
	.section	.nv.constant0._ZN10layer_norm22ln_bwd_finalize_kernelINS_22Kernel_traits_finalizeILj49152E13__nv_bfloat16S2_S2_fjLj1024ELj4ENS_18Kernel_traits_baseILj49152ES2_S2_S2_fjLj1024EEEEEEEvNS_9BwdParamsE,"a",@progbits
	.sectionflags	@""
	.align	4
.nv.constant0._ZN10layer_norm22ln_bwd_finalize_kernelINS_22Kernel_traits_finalizeILj49152E13__nv_bfloat16S2_S2_fjLj1024ELj4ENS_18Kernel_traits_baseILj49152ES2_S2_S2_fjLj1024EEEEEEEvNS_9BwdParamsE:
	.zero		1032


//--------------------- .nv.constant0._ZN10layer_norm13ln_bwd_kernelINS_13Kernel_traitsI13__nv_bfloat16S2_S2_fjLj49152ELj8ELj1ELj8ELj16ENS_18Kernel_traits_baseILj49152ES2_S2_S2_fjLj256EEEEEEEvNS_9BwdParamsE --------------------------
	.section	.nv.constant0._ZN10layer_norm13ln_bwd_kernelINS_13Kernel_traitsI13__nv_bfloat16S2_S2_fjLj49152ELj8ELj1ELj8ELj16ENS_18Kernel_traits_baseILj49152ES2_S2_S2_fjLj256EEEEEEEvNS_9BwdParamsE,"a",@progbits
	.sectionflags	@""
	.align	4
.nv.constant0._ZN10layer_norm13ln_bwd_kernelINS_13Kernel_traitsI13__nv_bfloat16S2_S2_fjLj49152ELj8ELj1ELj8ELj16ENS_18Kernel_traits_baseILj49152ES2_S2_S2_fjLj256EEEEEEEvNS_9BwdParamsE:
	.zero		1032


//--------------------- .nv.constant0._ZN10layer_norm22ln_bwd_finalize_kernelINS_22Kernel_traits_finalizeILj49152E6__halffS2_fjLj1024ELj4ENS_18Kernel_traits_baseILj49152ES2_fS2_fjLj1024EEEEEEEvNS_9BwdParamsE --------------------------
	.section	.nv.constant0._ZN10layer_norm22ln_bwd_finalize_kernelINS_22Kernel_traits_finalizeILj49152E6__halffS2_fjLj1024ELj4ENS_18Kernel_traits_baseILj49152ES2_fS2_fjLj1024EEEEEEEvNS_9BwdParamsE,"a",@progbits
	.sectionflags	@""
	.align	4
.nv.constant0._ZN10layer_norm22ln_bwd_finalize_kernelINS_22Kernel_traits_finalizeILj49152E6__halffS2_fjLj1024ELj4ENS_18Kernel_traits_baseILj49152ES2_fS2_fjLj1024EEEEEEEvNS_9BwdParamsE:
	.zero		1032


//--------------------- .nv.constant0._ZN10layer_norm13ln_bwd_kernelINS_13Kernel_traitsI6__halffS2_fjLj49152ELj8ELj1ELj8ELj16ENS_18Kernel_traits_baseILj49152ES2_fS2_fjLj256EEEEEEEvNS_9BwdParamsE --------------------------
	.section	.nv.constant0._ZN10layer_norm13ln_bwd_kernelINS_13Kernel_traitsI6__halffS2_fjLj49152ELj8ELj1ELj8ELj16ENS_18Kernel_traits_baseILj49152ES2_fS2_fjLj256EEEEEEEvNS_9BwdParamsE,"a",@progbits
	.sectionflags	@""
	.align	4
.nv.constant0._ZN10layer_norm13ln_bwd_kernelINS_13Kernel_traitsI6__halffS2_fjLj49152ELj8ELj1ELj8ELj16ENS_18Kernel_traits_baseILj49152ES2_fS2_fjLj256EEEEEEEvNS_9BwdParamsE:
	.zero		1032


//--------------------- .nv.constant0._ZN10layer_norm22ln_bwd_finalize_kernelINS_22Kernel_traits_finalizeILj49152E6__halfS2_S2_fjLj1024ELj4ENS_18Kernel_traits_baseILj49152ES2_S2_S2_fjLj1024EEEEEEEvNS_9BwdParamsE --------------------------
	.section	.nv.constant0._ZN10layer_norm22ln_bwd_finalize_kernelINS_22Kernel_traits_finalizeILj49152E6__halfS2_S2_fjLj1024ELj4ENS_18Kernel_traits_baseILj49152ES2_S2_S2_fjLj1024EEEEEEEvNS_9BwdParamsE,"a",@progbits
	.sectionflags	@""
	.align	4
.nv.constant0._ZN10layer_norm22ln_bwd_finalize_kernelINS_22Kernel_traits_finalizeILj49152E6__halfS2_S2_fjLj1024ELj4ENS_18Kernel_traits_baseILj49152ES2_S2_S2_fjLj1024EEEEEEEvNS_9BwdParamsE:
	.zero		1032


//--------------------- .nv.constant0._ZN10layer_norm13ln_bwd_kernelINS_13Kernel_traitsI6__halfS2_S2_fjLj49152ELj8ELj1ELj8ELj16ENS_18Kernel_traits_baseILj49152ES2_S2_S2_fjLj256EEEEEEEvNS_9BwdParamsE --------------------------
	.section	.nv.constant0._ZN10layer_norm13ln_bwd_kernelINS_13Kernel_traitsI6__halfS2_S2_fjLj49152ELj8ELj1ELj8ELj16ENS_18Kernel_traits_baseILj49152ES2_S2_S2_fjLj256EEEEEEEvNS_9BwdParamsE,"a",@progbits
	.sectionflags	@""
	.align	4
.nv.constant0._ZN10layer_norm13ln_bwd_kernelINS_13Kernel_traitsI6__halfS2_S2_fjLj49152ELj8ELj1ELj8ELj16ENS_18Kernel_traits_baseILj49152ES2_S2_S2_fjLj256EEEEEEEvNS_9BwdParamsE:
	.zero		1032


//--------------------- .nv.constant0._ZN10layer_norm22ln_bwd_finalize_kernelINS_22Kernel_traits_finalizeILj49152EffffjLj1024ELj4ENS_18Kernel_traits_baseILj49152EffffjLj1024EEEEEEEvNS_9BwdParamsE --------------------------
	.section	.nv.constant0._ZN10layer_norm22ln_bwd_finalize_kernelINS_22Kernel_traits_finalizeILj49152EffffjLj1024ELj4ENS_18Kernel_traits_baseILj49152EffffjLj1024EEEEEEEvNS_9BwdParamsE,"a",@progbits
	.sectionflags	@""
	.align	4
.nv.constant0._ZN10layer_norm22ln_bwd_finalize_kernelINS_22Kernel_traits_finalizeILj49152EffffjLj1024ELj4ENS_18Kernel_traits_baseILj49152EffffjLj1024EEEEEEEvNS_9BwdParamsE:
	.zero		1032


//--------------------- .nv.constant0._ZN10layer_norm13ln_bwd_kernelINS_13Kernel_traitsIffffjLj49152ELj8ELj1ELj8ELj16ENS_18Kernel_traits_baseILj49152EffffjLj256EEEEEEEvNS_9BwdParamsE --------------------------
	.section	.nv.constant0._ZN10layer_norm13ln_bwd_kernelINS_13Kernel_traitsIffffjLj49152ELj8ELj1ELj8ELj16ENS_18Kernel_traits_baseILj49152EffffjLj256EEEEEEEvNS_9BwdParamsE,"a",@progbits
	.sectionflags	@""
	.align	4
.nv.constant0._ZN10layer_norm13ln_bwd_kernelINS_13Kernel_traitsIffffjLj49152ELj8ELj1ELj8ELj16ENS_18Kernel_traits_baseILj49152EffffjLj256EEEEEEEvNS_9BwdParamsE:
	.zero		1032


//--------------------- .nv.constant0._ZN10layer_norm22ln_bwd_finalize_kernelINS_22Kernel_traits_finalizeILj40960E13__nv_bfloat16fS2_fjLj1024ELj4ENS_18Kernel_traits_baseILj40960ES2_fS2_fjLj1024EEEEEEEvNS_9BwdParamsE --------------------------
	.section	.nv.constant0._ZN10layer_norm22ln_bwd_finalize_kernelINS_22Kernel_traits_finalizeILj40960E13__nv_bfloat16fS2_fjLj1024ELj4ENS_18Kernel_traits_baseILj40960ES2_fS2_fjLj1024EEEEEEEvNS_9BwdParamsE,"a",@progbits
	.sectionflags	@""
	.align	4
.nv.constant0._ZN10layer_norm22ln_bwd_finalize_kernelINS_22Kernel_traits_finalizeILj40960E13__nv_bfloat16fS2_fjLj1024ELj4ENS_18Kernel_traits_baseILj40960ES2_fS2_fjLj1024EEEEEEEvNS_9BwdParamsE:
	.zero		1032


//--------------------- .nv.constant0._ZN10layer_norm13ln_bwd_kernelINS_13Kernel_traitsI13__nv_bfloat16fS2_fjLj40960ELj4ELj1ELj8ELj16ENS_18Kernel_traits_baseILj40960ES2_fS2_fjLj256EEEEEEEvNS_9BwdParamsE --------------------------
	.section	.nv.constant0._ZN10layer_norm13ln_bwd_kernelINS_13Kernel_traitsI13__nv_bfloat16fS2_fjLj40960ELj4ELj1ELj8ELj16ENS_18Kernel_traits_baseILj40960ES2_fS2_fjLj256EEEEEEEvNS_9BwdParamsE,"a",@progbits
	.sectionflags	@""
	.align	4
.nv.constant0._ZN10layer_norm13ln_bwd_kernelINS_13Kernel_traitsI13__nv_bfloat16fS2_fjLj40960ELj4ELj1ELj8ELj16ENS_18Kernel_traits_baseILj40960ES2_fS2_fjLj256EEEEEEEvNS_9BwdParamsE:
	.zero		1032


//--------------------- .nv.constant0._ZN10layer_norm22ln_bwd_finalize_kernelINS_22Kernel_traits_finalizeILj40960E13__nv_bfloat16S2_S2_fjLj1024ELj4ENS_18Kernel_traits_baseILj40960ES2_S2_S2_fjLj1024EEEEEEEvNS_9BwdParamsE --------------------------
	.section	.nv.constant0._ZN10layer_norm22ln_bwd_finalize_kernelINS_22Kernel_traits_finalizeILj40960E13__nv_bfloat16S2_S2_fjLj1024ELj4ENS_18Kernel_traits_baseILj40960ES2_S2_S2_fjLj1024EEEEEEEvNS_9BwdParamsE,"a",@progbits
	.sectionflags	@""
	.align	4
.nv.constant0._ZN10layer_norm22ln_bwd_finalize_kernelINS_22Kernel_traits_finalizeILj40960E13__nv_bfloat16S2_S2_fjLj1024ELj4ENS_18Kernel_traits_baseILj40960ES2_S2_S2_fjLj1024EEEEEEEvNS_9BwdParamsE:
	.zero		1032


//--------------------- .nv.constant0._ZN10layer_norm13ln_bwd_kernelINS_13Kernel_traitsI13__nv_bfloat16S2_S2_fjLj40960ELj4ELj1ELj8ELj16ENS_18Kernel_traits_baseILj40960ES2_S2_S2_fjLj256EEEEEEEvNS_9BwdParamsE --------------------------
	.section	.nv.constant0._ZN10layer_norm13ln_bwd_kernelINS_13Kernel_traitsI13__nv_bfloat16S2_S2_fjLj40960ELj4ELj1ELj8ELj16ENS_18Kernel_traits_baseILj40960ES2_S2_S2_fjLj256EEEEEEEvNS_9BwdParamsE,"a",@progbits
	.sectionflags	@""
	.align	4
.nv.constant0._ZN10layer_norm13ln_bwd_kernelINS_13Kernel_traitsI13__nv_bfloat16S2_S2_fjLj40960ELj4ELj1ELj8ELj16ENS_18Kernel_traits_baseILj40960ES2_S2_S2_fjLj256EEEEEEEvNS_9BwdParamsE:
	.zero		1032


//--------------------- .nv.constant0._ZN10layer_norm22ln_bwd_finalize_kernelINS_22Kernel_traits_finalizeILj40960E6__halffS2_fjLj1024ELj4ENS_18Kernel_traits_baseILj40960ES2_fS2_fjLj1024EEEEEEEvNS_9BwdParamsE --------------------------
	.section	.nv.constant0._ZN10layer_norm22ln_bwd_finalize_kernelINS_22Kernel_traits_finalizeILj40960E6__halffS2_fjLj1024ELj4ENS_18Kernel_traits_baseILj40960ES2_fS2_fjLj1024EEEEEEEvNS_9BwdParamsE,"a",@progbits
	.sectionflags	@""
	.align	4
.nv.constant0._ZN10layer_norm22ln_bwd_finalize_kernelINS_22Kernel_traits_finalizeILj40960E6__halffS2_fjLj1024ELj4ENS_18Kernel_traits_baseILj40960ES2_fS2_fjLj1024EEEEEEEvNS_9BwdParamsE:
	.zero		1032


//--------------------- .nv.constant0._ZN10layer_norm13ln_bwd_kernelINS_13Kernel_traitsI6__halffS2_fjLj40960ELj4ELj1ELj8ELj16ENS_18Kernel_traits_baseILj40960ES2_fS2_fjLj256EEEEEEEvNS_9BwdParamsE --------------------------
	.section	.nv.constant0._ZN10layer_norm13ln_bwd_kernelINS_13Kernel_traitsI6__halffS2_fjLj40960ELj4ELj1ELj8ELj16ENS_18Kernel_traits_baseILj40960ES2_fS2_fjLj256EEEEEEEvNS_9BwdParamsE,"a",@progbits
	.sectionflags	@""
	.align	4
.nv.constant0._ZN10layer_norm13ln_bwd_kernelINS_13Kernel_traitsI6__halffS2_fjLj40960ELj4ELj1ELj8ELj16ENS_18Kernel_traits_baseILj40960ES2_fS2_fjLj256EEEEEEEvNS_9BwdParamsE:
	.zero		1032


//--------------------- .nv.constant0._ZN10layer_norm22ln_bwd_finalize_kernelINS_22Kernel_traits_finalizeILj40960E6__halfS2_S2_fjLj1024ELj4ENS_18Kernel_traits_baseILj40960ES2_S2_S2_fjLj1024EEEEEEEvNS_9BwdParamsE --------------------------
	.section	.nv.constant0._ZN10layer_norm22ln_bwd_finalize_kernelINS_22Kernel_traits_finalizeILj40960E6__halfS2_S2_fjLj1024ELj4ENS_18Kernel_traits_baseILj40960ES2_S2_S2_fjLj1024EEEEEEEvNS_9BwdParamsE,"a",@progbits
	.sectionflags	@""
	.align	4
.nv.constant0._ZN10layer_norm22ln_bwd_finalize_kernelINS_22Kernel_traits_finalizeILj40960E6__halfS2_S2_fjLj1024ELj4ENS_18Kernel_traits_baseILj40960ES2_S2_S2_fjLj1024EEEEEEEvNS_9BwdParamsE:
	.zero		1032


//--------------------- .nv.constant0._ZN10layer_norm13ln_bwd_kernelINS_13Kernel_traitsI6__halfS2_S2_fjLj40960ELj4ELj1ELj8ELj16ENS_18Kernel_traits_baseILj40960ES2_S2_S2_fjLj256EEEEEEEvNS_9BwdParamsE --------------------------
	.section	.nv.constant0._ZN10layer_norm13ln_bwd_kernelINS_13Kernel_traitsI6__halfS2_S2_fjLj40960ELj4ELj1ELj8ELj16ENS_18Kernel_traits_baseILj40960ES2_S2_S2_fjLj256EEEEEEEvNS_9BwdParamsE,"a",@progbits
	.sectionflags	@""
	.align	4
.nv.constant0._ZN10layer_norm13ln_bwd_kernelINS_13Kernel_traitsI6__halfS2_S2_fjLj40960ELj4ELj1ELj8ELj16ENS_18Kernel_traits_baseILj40960ES2_S2_S2_fjLj256EEEEEEEvNS_9BwdParamsE:
	.zero		1032


//--------------------- .nv.constant0._ZN10layer_norm22ln_bwd_finalize_kernelINS_22Kernel_traits_finalizeILj40960EffffjLj1024ELj4ENS_18Kernel_traits_baseILj40960EffffjLj1024EEEEEEEvNS_9BwdParamsE --------------------------
	.section	.nv.constant0._ZN10layer_norm22ln_bwd_finalize_kernelINS_22Kernel_traits_finalizeILj40960EffffjLj1024ELj4ENS_18Kernel_traits_baseILj40960EffffjLj1024EEEEEEEvNS_9BwdParamsE,"a",@progbits
	.sectionflags	@""
	.align	4
.nv.constant0._ZN10layer_norm22ln_bwd_finalize_kernelINS_22Kernel_traits_finalizeILj40960EffffjLj1024ELj4ENS_18Kernel_traits_baseILj40960EffffjLj1024EEEEEEEvNS_9BwdParamsE:
	.zero		1032


//--------------------- .nv.constant0._ZN10layer_norm13ln_bwd_kernelINS_13Kernel_traitsIffffjLj40960ELj4ELj1ELj8ELj16ENS_18Kernel_traits_baseILj40960EffffjLj256EEEEEEEvNS_9BwdParamsE --------------------------
	.section	.nv.constant0._ZN10layer_norm13ln_bwd_kernelINS_13Kernel_traitsIffffjLj40960ELj4ELj1ELj8ELj16ENS_18Kernel_traits_baseILj40960EffffjLj256EEEEEEEvNS_9BwdParamsE,"a",@progbits
	.sectionflags	@""
	.align	4
.nv.constant0._ZN10layer_norm13ln_bwd_kernelINS_13Kernel_traitsIffffjLj40960ELj4ELj1ELj8ELj16ENS_18Kernel_traits_baseILj40960EffffjLj256EEEEEEEvNS_9BwdParamsE:
	.zero		1032


//--------------------- .nv.constant0._ZN10layer_norm22ln_bwd_finalize_kernelINS_22Kernel_traits_finalizeILj32768E13__nv_bfloat16fS2_fjLj1024ELj4ENS_18Kernel_traits_baseILj32768ES2_fS2_fjLj1024EEEEEEEvNS_9BwdParamsE --------------------------
	.section	.nv.constant0._ZN10layer_norm22ln_bwd_finalize_kernelINS_22Kernel_traits_finalizeILj32768E13__nv_bfloat16fS2_fjLj1024ELj4ENS_18Kernel_traits_baseILj32768ES2_fS2_fjLj1024EEEEEEEvNS_9BwdParamsE,"a",@progbits
	.sectionflags	@""
	.align	4
.nv.constant0._ZN10layer_norm22ln_bwd_finalize_kernelINS_22Kernel_traits_finalizeILj32768E13__nv_bfloat16fS2_fjLj1024ELj4ENS_18Kernel_traits_baseILj32768ES2_fS2_fjLj1024EEEEEEEvNS_9BwdParamsE:
	.zero		1032


//--------------------- .nv.constant0._ZN10layer_norm13ln_bwd_kernelINS_13Kernel_traitsI13__nv_bfloat16fS2_fjLj32768ELj4ELj1ELj8ELj16ENS_18Kernel_traits_baseILj32768ES2_fS2_fjLj256EEEEEEEvNS_9BwdParamsE --------------------------
	.section	.nv.constant0._ZN10layer_norm13ln_bwd_kernelINS_13Kernel_traitsI13__nv_bfloat16fS2_fjLj32768ELj4ELj1ELj8ELj16ENS_18Kernel_traits_baseILj32768ES2_fS2_fjLj256EEEEEEEvNS_9BwdParamsE,"a",@progbits
	.sectionflags	@""
	.align	4
.nv.constant0._ZN10layer_norm13ln_bwd_kernelINS_13Kernel_traitsI13__nv_bfloat16fS2_fjLj32768ELj4ELj1ELj8ELj16ENS_18Kernel_traits_baseILj32768ES2_fS2_fjLj256EEEEEEEvNS_9BwdParamsE:
	.zero		1032


//--------------------- .nv.constant0._ZN10layer_norm22ln_bwd_finalize_kernelINS_22Kernel_traits_finalizeILj32768E13__nv_bfloat16S2_S2_fjLj1024ELj4ENS_18Kernel_traits_baseILj32768ES2_S2_S2_fjLj1024EEEEEEEvNS_9BwdParamsE --------------------------
	.section	.nv.constant0._ZN10layer_norm22ln_bwd_finalize_kernelINS_22Kernel_traits_finalizeILj32768E13__nv_bfloat16S2_S2_fjLj1024ELj4ENS_18Kernel_traits_baseILj32768ES2_S2_S2_fjLj1024EEEEEEEvNS_9BwdParamsE,"a",@progbits
	.sectionflags	@""
	.align	4
.nv.constant0._ZN10layer_norm22ln_bwd_finalize_kernelINS_22Kernel_traits_finalizeILj32768E13__nv_bfloat16S2_S2_fjLj1024ELj4ENS_18Kernel_traits_baseILj32768ES2_S2_S2_fjLj1024EEEEEEEvNS_9BwdParamsE:
	.zero		1032


//--------------------- .nv.constant0._ZN10layer_norm13ln_bwd_kernelINS_13Kernel_traitsI13__nv_bfloat16S2_S2_fjLj32768ELj4ELj1ELj8ELj16ENS_18Kernel_traits_baseILj32768ES2_S2_S2_fjLj256EEEEEEEvNS_9BwdParamsE --------------------------
	.section	.nv.constant0._ZN10layer_norm13ln_bwd_kernelINS_13Kernel_traitsI13__nv_bfloat16S2_S2_fjLj32768ELj4ELj1ELj8ELj16ENS_18Kernel_traits_baseILj32768ES2_S2_S2_fjLj256EEEEEEEvNS_9BwdParamsE,"a",@progbits
	.sectionflags	@""
	.align	4
.nv.constant0._ZN10layer_norm13ln_bwd_kernelINS_13Kernel_traitsI13__nv_bfloat16S2_S2_fjLj32768ELj4ELj1ELj8ELj16ENS_18Kernel_traits_baseILj32768ES2_S2_S2_fjLj256EEEEEEEvNS_9BwdParamsE:
	.zero		1032


//--------------------- .nv.constant0._ZN10layer_norm22ln_bwd_finalize_kernelINS_22Kernel_traits_finalizeILj32768E6__halffS2_fjLj1024ELj4ENS_18Kernel_traits_baseILj32768ES2_fS2_fjLj1024EEEEEEEvNS_9BwdParamsE --------------------------
	.section	.nv.constant0._ZN10layer_norm22ln_bwd_finalize_kernelINS_22Kernel_traits_finalizeILj32768E6__halffS2_fjLj1024ELj4ENS_18Kernel_traits_baseILj32768ES2_fS2_fjLj1024EEEEEEEvNS_9BwdParamsE,"a",@progbits
	.sectionflags	@""
	.align	4
.nv.constant0._ZN10layer_norm22ln_bwd_finalize_kernelINS_22Kernel_traits_finalizeILj32768E6__halffS2_fjLj1024ELj4ENS_18Kernel_traits_baseILj32768ES2_fS2_fjLj1024EEEEEEEvNS_9BwdParamsE:
	.zero		1032


//--------------------- .nv.constant0._ZN10layer_norm13ln_bwd_kernelINS_13Kernel_traitsI6__halffS2_fjLj32768ELj4ELj1ELj8ELj16ENS_18Kernel_traits_baseILj32768ES2_fS2_fjLj256EEEEEEEvNS_9BwdParamsE --------------------------
	.section	.nv.constant0._ZN10layer_norm13ln_bwd_kernelINS_13Kernel_traitsI6__halffS2_fjLj32768ELj4ELj1ELj8ELj16ENS_18Kernel_traits_baseILj32768ES2_fS2_fjLj256EEEEEEEvNS_9BwdParamsE,"a",@progbits
	.sectionflags	@""
	.align	4
.nv.constant0._ZN10layer_norm13ln_bwd_kernelINS_13Kernel_traitsI6__halffS2_fjLj32768ELj4ELj1ELj8ELj16ENS_18Kernel_traits_baseILj32768ES2_fS2_fjLj256EEEEEEEvNS_9BwdParamsE:
	.zero		1032


//--------------------- .nv.constant0._ZN10layer_norm22ln_bwd_finalize_kernelINS_22Kernel_traits_finalizeILj32768E6__halfS2_S2_fjLj1024ELj4ENS_18Kernel_traits_baseILj32768ES2_S2_S2_fjLj1024EEEEEEEvNS_9BwdParamsE --------------------------
	.section	.nv.constant0._ZN10layer_norm22ln_bwd_finalize_kernelINS_22Kernel_traits_finalizeILj32768E6__halfS2_S2_fjLj1024ELj4ENS_18Kernel_traits_baseILj32768ES2_S2_S2_fjLj1024EEEEEEEvNS_9BwdParamsE,"a",@progbits
	.sectionflags	@""
	.align	4
.nv.constant0._ZN10layer_norm22ln_bwd_finalize_kernelINS_22Kernel_traits_finalizeILj32768E6__halfS2_S2_fjLj1024ELj4ENS_18Kernel_traits_baseILj32768ES2_S2_S2_fjLj1024EEEEEEEvNS_9BwdParamsE:
	.zero		1032


//--------------------- .nv.constant0._ZN10layer_norm13ln_bwd_kernelINS_13Kernel_traitsI6__halfS2_S2_fjLj32768ELj4ELj1ELj8ELj16ENS_18Kernel_traits_baseILj32768ES2_S2_S2_fjLj256EEEEEEEvNS_9BwdParamsE --------------------------
	.section	.nv.constant0._ZN10layer_norm13ln_bwd_kernelINS_13Kernel_traitsI6__halfS2_S2_fjLj32768ELj4ELj1ELj8ELj16ENS_18Kernel_traits_baseILj32768ES2_S2_S2_fjLj256EEEEEEEvNS_9BwdParamsE,"a",@progbits
	.sectionflags	@""
	.align	4
.nv.constant0._ZN10layer_norm13ln_bwd_kernelINS_13Kernel_traitsI6__halfS2_S2_fjLj32768ELj4ELj1ELj8ELj16ENS_18Kernel_traits_baseILj32768ES2_S2_S2_fjLj256EEEEEEEvNS_9BwdParamsE:
	.zero		1032


//--------------------- .nv.constant0._ZN10layer_norm22ln_bwd_finalize_kernelINS_22Kernel_traits_finalizeILj32768EffffjLj1024ELj4ENS_18Kernel_traits_baseILj32768EffffjLj1024EEEEEEEvNS_9BwdParamsE --------------------------
	.section	.nv.constant0._ZN10layer_norm22ln_bwd_finalize_kernelINS_22Kernel_traits_finalizeILj32768EffffjLj1024ELj4ENS_18Kernel_traits_baseILj32768EffffjLj1024EEEEEEEvNS_9BwdParamsE,"a",@progbits
	.sectionflags	@""
	.align	4
.nv.constant0._ZN10layer_norm22ln_bwd_finalize_kernelINS_22Kernel_traits_finalizeILj32768EffffjLj1024ELj4ENS_18Kernel_traits_baseILj32768EffffjLj1024EEEEEEEvNS_9BwdParamsE:
	.zero		1032


//--------------------- .nv.constant0._ZN10layer_norm13ln_bwd_kernelINS_13Kernel_traitsIffffjLj32768ELj4ELj1ELj8ELj16ENS_18Kernel_traits_baseILj32768EffffjLj256EEEEEEEvNS_9BwdParamsE --------------------------
	.section	.nv.constant0._ZN10layer_norm13ln_bwd_kernelINS_13Kernel_traitsIffffjLj32768ELj4ELj1ELj8ELj16ENS_18Kernel_traits_baseILj32768EffffjLj256EEEEEEEvNS_9BwdParamsE,"a",@progbits
	.sectionflags	@""
	.align	4
.nv.constant0._ZN10layer_norm13ln_bwd_kernelINS_13Kernel_traitsIffffjLj32768ELj4ELj1ELj8ELj16ENS_18Kernel_traits_baseILj32768EffffjLj256EEEEEEEvNS_9BwdParamsE:
	.zero		1032


//--------------------- .nv.constant0._ZN10layer_norm22ln_bwd_finalize_kernelINS_22Kernel_traits_finalizeILj30720E13__nv_bfloat16fS2_fjLj1024ELj4ENS_18Kernel_traits_baseILj30720ES2_fS2_fjLj1024EEEEEEEvNS_9BwdParamsE --------------------------
	.section	.nv.constant0._ZN10layer_norm22ln_bwd_finalize_kernelINS_22Kernel_traits_finalizeILj30720E13__nv_bfloat16fS2_fjLj1024ELj4ENS_18Kernel_traits_baseILj30720ES2_fS2_fjLj1024EEEEEEEvNS_9BwdParamsE,"a",@progbits
	.sectionflags	@""
	.align	4
.nv.constant0._ZN10layer_norm22ln_bwd_finalize_kernelINS_22Kernel_traits_finalizeILj30720E13__nv_bfloat16fS2_fjLj1024ELj4ENS_18Kernel_traits_baseILj30720ES2_fS2_fjLj1024EEEEEEEvNS_9BwdParamsE:
	.zero		1032


//--------------------- .nv.constant0._ZN10layer_norm13ln_bwd_kernelINS_13Kernel_traitsI13__nv_bfloat16fS2_fjLj30720ELj4ELj1ELj8ELj8ENS_18Kernel_traits_baseILj30720ES2_fS2_fjLj256EEEEEEEvNS_9BwdParamsE --------------------------
	.section	.nv.constant0._ZN10layer_norm13ln_bwd_kernelINS_13Kernel_traitsI13__nv_bfloat16fS2_fjLj30720ELj4ELj1ELj8ELj8ENS_18Kernel_traits_baseILj30720ES2_fS2_fjLj256EEEEEEEvNS_9BwdParamsE,"a",@progbits
	.sectionflags	@""
	.align	4
.nv.constant0._ZN10layer_norm13ln_bwd_kernelINS_13Kernel_traitsI13__nv_bfloat16fS2_fjLj30720ELj4ELj1ELj8ELj8ENS_18Kernel_traits_baseILj30720ES2_fS2_fjLj256EEEEEEEvNS_9BwdParamsE:
	.zero		1032


//--------------------- .nv.constant0._ZN10layer_norm22ln_bwd_finalize_kernelINS_22Kernel_traits_finalizeILj30720E13__nv_bfloat16S2_S2_fjLj1024ELj4ENS_18Kernel_traits_baseILj30720ES2_S2_S2_fjLj1024EEEEEEEvNS_9BwdParamsE --------------------------
	.section	.nv.constant0._ZN10layer_norm22ln_bwd_finalize_kernelINS_22Kernel_traits_finalizeILj30720E13__nv_bfloat16S2_S2_fjLj1024ELj4ENS_18Kernel_traits_baseILj30720ES2_S2_S2_fjLj1024EEEEEEEvNS_9BwdParamsE,"a",@progbits
	.sectionflags	@""
	.align	4
.nv.constant0._ZN10layer_norm22ln_bwd_finalize_kernelINS_22Kernel_traits_finalizeILj30720E13__nv_bfloat16S2_S2_fjLj1024ELj4ENS_18Kernel_traits_baseILj30720ES2_S2_S2_fjLj1024EEEEEEEvNS_9BwdParamsE:
	.zero		1032


//--------------------- .nv.constant0._ZN10layer_norm13ln_bwd_kernelINS_13Kernel_traitsI13__nv_bfloat16S2_S2_fjLj30720ELj4ELj1ELj8ELj4ENS_18Kernel_traits_baseILj30720ES2_S2_S2_fjLj256EEEEEEEvNS_9BwdParamsE --------------------------
	.section	.nv.constant0._ZN10layer_norm13ln_bwd_kernelINS_13Kernel_traitsI13__nv_bfloat16S2_S2_fjLj30720ELj4ELj1ELj8ELj4ENS_18Kernel_traits_baseILj30720ES2_S2_S2_fjLj256EEEEEEEvNS_9BwdParamsE,"a",@progbits
	.sectionflags	@""
	.align	4
.nv.constant0._ZN10layer_norm13ln_bwd_kernelINS_13Kernel_traitsI13__nv_bfloat16S2_S2_fjLj30720ELj4ELj1ELj8ELj4ENS_18Kernel_traits_baseILj30720ES2_S2_S2_fjLj256EEEEEEEvNS_9BwdParamsE:
	.zero		1032


//--------------------- .nv.constant0._ZN10layer_norm22ln_bwd_finalize_kernelINS_22Kernel_traits_finalizeILj30720E6__halffS2_fjLj1024ELj4ENS_18Kernel_traits_baseILj30720ES2_fS2_fjLj1024EEEEEEEvNS_9BwdParamsE --------------------------
	.section	.nv.constant0._ZN10layer_norm22ln_bwd_finalize_kernelINS_22Kernel_traits_finalizeILj30720E6__halffS2_fjLj1024ELj4ENS_18Kernel_traits_baseILj30720ES2_fS2_fjLj1024EEEEEEEvNS_9BwdParamsE,"a",@progbits
	.sectionflags	@""
	.align	4
.nv.constant0._ZN10layer_norm22ln_bwd_finalize_kernelINS_22Kernel_traits_finalizeILj30720E6__halffS2_fjLj1024ELj4ENS_18Kernel_traits_baseILj30720ES2_fS2_fjLj1024EEEEEEEvNS_9BwdParamsE:
	.zero		1032


//--------------------- .nv.constant0._ZN10layer_norm13ln_bwd_kernelINS_13Kernel_traitsI6__halffS2_fjLj30720ELj4ELj1ELj8ELj8ENS_18Kernel_traits_baseILj30720ES2_fS2_fjLj256EEEEEEEvNS_9BwdParamsE --------------------------
	.section	.nv.constant0._ZN10layer_norm13ln_bwd_kernelINS_13Kernel_traitsI6__halffS2_fjLj30720ELj4ELj1ELj8ELj8ENS_18Kernel_traits_baseILj30720ES2_fS2_fjLj256EEEEEEEvNS_9BwdParamsE,"a",@progbits
	.sectionflags	@""
	.align	4
.nv.constant0._ZN10layer_norm13ln_bwd_kernelINS_13Kernel_traitsI6__halffS2_fjLj30720ELj4ELj1ELj8ELj8ENS_18Kernel_traits_baseILj30720ES2_fS2_fjLj256EEEEEEEvNS_9BwdParamsE:
	.zero		1032


//--------------------- .nv.constant0._ZN10layer_norm22ln_bwd_finalize_kernelINS_22Kernel_traits_finalizeILj30720E6__halfS2_S2_fjLj1024ELj4ENS_18Kernel_traits_baseILj30720ES2_S2_S2_fjLj1024EEEEEEEvNS_9BwdParamsE --------------------------
	.section	.nv.constant0._ZN10layer_norm22ln_bwd_finalize_kernelINS_22Kernel_traits_finalizeILj30720E6__halfS2_S2_fjLj1024ELj4ENS_18Kernel_traits_baseILj30720ES2_S2_S2_fjLj1024EEEEEEEvNS_9BwdParamsE,"a",@progbits
	.sectionflags	@""
	.align	4
.nv.constant0._ZN10layer_norm22ln_bwd_finalize_kernelINS_22Kernel_traits_finalizeILj30720E6__halfS2_S2_fjLj1024ELj4ENS_18Kernel_traits_baseILj30720ES2_S2_S2_fjLj1024EEEEEEEvNS_9BwdParamsE:
	.zero		1032


//--------------------- .nv.constant0._ZN10layer_norm13ln_bwd_kernelINS_13Kernel_traitsI6__halfS2_S2_fjLj30720ELj4ELj1ELj8ELj4ENS_18Kernel_traits_baseILj30720ES2_S2_S2_fjLj256EEEEEEEvNS_9BwdParamsE --------------------------
	.section	.nv.constant0._ZN10layer_norm13ln_bwd_kernelINS_13Kernel_traitsI6__halfS2_S2_fjLj30720ELj4ELj1ELj8ELj4ENS_18Kernel_traits_baseILj30720ES2_S2_S2_fjLj256EEEEEEEvNS_9BwdParamsE,"a",@progbits
	.sectionflags	@""
	.align	4
.nv.constant0._ZN10layer_norm13ln_bwd_kernelINS_13Kernel_traitsI6__halfS2_S2_fjLj30720ELj4ELj1ELj8ELj4ENS_18Kernel_traits_baseILj30720ES2_S2_S2_fjLj256EEEEEEEvNS_9BwdParamsE:
	.zero		1032


//--------------------- .nv.constant0._ZN10layer_norm22ln_bwd_finalize_kernelINS_22Kernel_traits_finalizeILj30720EffffjLj1024ELj4ENS_18Kernel_traits_baseILj30720EffffjLj1024EEEEEEEvNS_9BwdParamsE --------------------------
	.section	.nv.constant0._ZN10layer_norm22ln_bwd_finalize_kernelINS_22Kernel_traits_finalizeILj30720EffffjLj1024ELj4ENS_18Kernel_traits_baseILj30720EffffjLj1024EEEEEEEvNS_9BwdParamsE,"a",@progbits
	.sectionflags	@""
	.align	4
.nv.constant0._ZN10layer_norm22ln_bwd_finalize_kernelINS_22Kernel_traits_finalizeILj30720EffffjLj1024ELj4ENS_18Kernel_traits_baseILj30720EffffjLj1024EEEEEEEvNS_9BwdParamsE:
	.zero		1032


//--------------------- .nv.constant0._ZN10layer_norm13ln_bwd_kernelINS_13Kernel_traitsIffffjLj30720ELj4ELj1ELj8ELj8ENS_18Kernel_traits_baseILj30720EffffjLj256EEEEEEEvNS_9BwdParamsE --------------------------
	.section	.nv.constant0._ZN10layer_norm13ln_bwd_kernelINS_13Kernel_traitsIffffjLj30720ELj4ELj1ELj8ELj8ENS_18Kernel_traits_baseILj30720EffffjLj256EEEEEEEvNS_9BwdParamsE,"a",@progbits
	.sectionflags	@""
	.align	4
.nv.constant0._ZN10layer_norm13ln_bwd_kernelINS_13Kernel_traitsIffffjLj30720ELj4ELj1ELj8ELj8ENS_18Kernel_traits_baseILj30720EffffjLj256EEEEEEEvNS_9BwdParamsE:
	.zero		1032


//--------------------- .nv.constant0._ZN10layer_norm22ln_bwd_finalize_kernelINS_22Kernel_traits_finalizeILj25600E13__nv_bfloat16fS2_fjLj1024ELj4ENS_18Kernel_traits_baseILj25600ES2_fS2_fjLj1024EEEEEEEvNS_9BwdParamsE --------------------------
	.section	.nv.constant0._ZN10layer_norm22ln_bwd_finalize_kernelINS_22Kernel_traits_finalizeILj25600E13__nv_bfloat16fS2_fjLj1024ELj4ENS_18Kernel_traits_baseILj25600ES2_fS2_fjLj1024EEEEEEEvNS_9BwdParamsE,"a",@progbits
	.sectionflags	@""
	.align	4
.nv.constant0._ZN10layer_norm22ln_bwd_finalize_kernelINS_22Kernel_traits_finalizeILj25600E13__nv_bfloat16fS2_fjLj1024ELj4ENS_18Kernel_traits_baseILj25600ES2_fS2_fjLj1024EEEEEEEvNS_9BwdParamsE:
	.zero		1032


//--------------------- .nv.constant0._ZN10layer_norm13ln_bwd_kernelINS_13Kernel_traitsI13__nv_bfloat16fS2_fjLj25600ELj5ELj1ELj4ELj16ENS_18Kernel_traits_baseILj25600ES2_fS2_fjLj128EEEEEEEvNS_9BwdParamsE --------------------------
	.section	.nv.constant0._ZN10layer_norm13ln_bwd_kernelINS_13Kernel_traitsI13__nv_bfloat16fS2_fjLj25600ELj5ELj1ELj4ELj16ENS_18Kernel_traits_baseILj25600ES2_fS2_fjLj128EEEEEEEvNS_9BwdParamsE,"a",@progbits
	.sectionflags	@""
	.align	4
.nv.constant0._ZN10layer_norm13ln_bwd_kernelINS_13Kernel_traitsI13__nv_bfloat16fS2_fjLj25600ELj5ELj1ELj4ELj16ENS_18Kernel_traits_baseILj25600ES2_fS2_fjLj128EEEEEEEvNS_9BwdParamsE:
	.zero		1032


//--------------------- .nv.constant0._ZN10layer_norm22ln_bwd_finalize_kernelINS_22Kernel_traits_finalizeILj25600E13__nv_bfloat16S2_S2_fjLj1024ELj4ENS_18Kernel_traits_baseILj25600ES2_S2_S2_fjLj1024EEEEEEEvNS_9BwdParamsE --------------------------
	.section	.nv.constant0._ZN10layer_norm22ln_bwd_finalize_kernelINS_22Kernel_traits_finalizeILj25600E13__nv_bfloat16S2_S2_fjLj1024ELj4ENS_18Kernel_traits_baseILj25600ES2_S2_S2_fjLj1024EEEEEEEvNS_9BwdParamsE,"a",@progbits
	.sectionflags	@""
	.align	4
.nv.constant0._ZN10layer_norm22ln_bwd_finalize_kernelINS_22Kernel_traits_finalizeILj25600E13__nv_bfloat16S2_S2_fjLj1024ELj4ENS_18Kernel_traits_baseILj25600ES2_S2_S2_fjLj1024EEEEEEEvNS_9BwdParamsE:
	.zero		1032


//--------------------- .nv.constant0._ZN10layer_norm13ln_bwd_kernelINS_13Kernel_traitsI13__nv_bfloat16S2_S2_fjLj25600ELj5ELj1ELj4ELj16ENS_18Kernel_traits_baseILj25600ES2_S2_S2_fjLj128EEEEEEEvNS_9BwdParamsE --------------------------
	.section	.nv.constant0._ZN10layer_norm13ln_bwd_kernelINS_13Kernel_traitsI13__nv_bfloat16S2_S2_fjLj25600ELj5ELj1ELj4ELj16ENS_18Kernel_traits_baseILj25600ES2_S2_S2_fjLj128EEEEEEEvNS_9BwdParamsE,"a",@progbits
	.sectionflags	@""
	.align	4
.nv.constant0._ZN10layer_norm13ln_bwd_kernelINS_13Kernel_traitsI13__nv_bfloat16S2_S2_fjLj25600ELj5ELj1ELj4ELj16ENS_18Kernel_traits_baseILj25600ES2_S2_S2_fjLj128EEEEEEEvNS_9BwdParamsE:
	.zero		1032


//--------------------- .nv.constant0._ZN10layer_norm22ln_bwd_finalize_kernelINS_22Kernel_traits_finalizeILj25600E6__halffS2_fjLj1024ELj4ENS_18Kernel_traits_baseILj25600ES2_fS2_fjLj1024EEEEEEEvNS_9BwdParamsE --------------------------
	.section	.nv.constant0._ZN10layer_norm22ln_bwd_finalize_kernelINS_22Kernel_traits_finalizeILj25600E6__halffS2_fjLj1024ELj4ENS_18Kernel_traits_baseILj25600ES2_fS2_fjLj1024EEEEEEEvNS_9BwdParamsE,"a",@progbits
	.sectionflags	@""
	.align	4
.nv.constant0._ZN10layer_norm22ln_bwd_finalize_kernelINS_22Kernel_traits_finalizeILj25600E6__halffS2_fjLj1024ELj4ENS_18Kernel_traits_baseILj25600ES2_fS2_fjLj1024EEEEEEEvNS_9BwdParamsE:
	.zero		1032


//--------------------- .nv.constant0._ZN10layer_norm13ln_bwd_kernelINS_13Kernel_traitsI6__halffS2_fjLj25600ELj5ELj1ELj4ELj16ENS_18Kernel_traits_baseILj25600ES2_fS2_fjLj128EEEEEEEvNS_9BwdParamsE --------------------------
	.section	.nv.constant0._ZN10layer_norm13ln_bwd_kernelINS_13Kernel_traitsI6__halffS2_fjLj25600ELj5ELj1ELj4ELj16ENS_18Kernel_traits_baseILj25600ES2_fS2_fjLj128EEEEEEEvNS_9BwdParamsE,"a",@progbits
	.sectionflags	@""
	.align	4
.nv.constant0._ZN10layer_norm13ln_bwd_kernelINS_13Kernel_traitsI6__halffS2_fjLj25600ELj5ELj1ELj4ELj16ENS_18Kernel_traits_baseILj25600ES2_fS2_fjLj128EEEEEEEvNS_9BwdParamsE:
	.zero		1032


//--------------------- .nv.constant0._ZN10layer_norm22ln_bwd_finalize_kernelINS_22Kernel_traits_finalizeILj25600E6__halfS2_S2_fjLj1024ELj4ENS_18Kernel_traits_baseILj25600ES2_S2_S2_fjLj1024EEEEEEEvNS_9BwdParamsE --------------------------
	.section	.nv.constant0._ZN10layer_norm22ln_bwd_finalize_kernelINS_22Kernel_traits_finalizeILj25600E6__halfS2_S2_fjLj1024ELj4ENS_18Kernel_traits_baseILj25600ES2_S2_S2_fjLj1024EEEEEEEvNS_9BwdParamsE,"a",@progbits
	.sectionflags	@""
	.align	4
.nv.constant0._ZN10layer_norm22ln_bwd_finalize_kernelINS_22Kernel_traits_finalizeILj25600E6__halfS2_S2_fjLj1024ELj4ENS_18Kernel_traits_baseILj25600ES2_S2_S2_fjLj1024EEEEEEEvNS_9BwdParamsE:
	.zero		1032


//--------------------- .nv.constant0._ZN10layer_norm13ln_bwd_kernelINS_13Kernel_traitsI6__halfS2_S2_fjLj25600ELj5ELj1ELj4ELj16ENS_18Kernel_traits_baseILj25600ES2_S2_S2_fjLj128EEEEEEEvNS_9BwdParamsE --------------------------
	.section	.nv.constant0._ZN10layer_norm13ln_bwd_kernelINS_13Kernel_traitsI6__halfS2_S2_fjLj25600ELj5ELj1ELj4ELj16ENS_18Kernel_traits_baseILj25600ES2_S2_S2_fjLj128EEEEEEEvNS_9BwdParamsE,"a",@progbits
	.sectionflags	@""
	.align	4
.nv.constant0._ZN10layer_norm13ln_bwd_kernelINS_13Kernel_traitsI6__halfS2_S2_fjLj25600ELj5ELj1ELj4ELj16ENS_18Kernel_traits_baseILj25600ES2_S2_S2_fjLj128EEEEEEEvNS_9BwdParamsE:
	.zero		1032


//--------------------- .nv.constant0._ZN10layer_norm22ln_bwd_finalize_kernelINS_22Kernel_traits_finalizeILj25600EffffjLj1024ELj4ENS_18Kernel_traits_baseILj25600EffffjLj1024EEEEEEEvNS_9BwdParamsE --------------------------
	.section	.nv.constant0._ZN10layer_norm22ln_bwd_finalize_kernelINS_22Kernel_traits_finalizeILj25600EffffjLj1024ELj4ENS_18Kernel_traits_baseILj25600EffffjLj1024EEEEEEEvNS_9BwdParamsE,"a",@progbits
	.sectionflags	@""
	.align	4
.nv.constant0._ZN10layer_norm22ln_bwd_finalize_kernelINS_22Kernel_traits_finalizeILj25600EffffjLj1024ELj4ENS_18Kernel_traits_baseILj25600EffffjLj1024EEEEEEEvNS_9BwdParamsE:
	.zero		1032


//--------------------- .nv.constant0._ZN10layer_norm13ln_bwd_kernelINS_13Kernel_traitsIffffjLj25600ELj5ELj1ELj4ELj16ENS_18Kernel_traits_baseILj25600EffffjLj128EEEEEEEvNS_9BwdParamsE --------------------------
	.section	.nv.constant0._ZN10layer_norm13ln_bwd_kernelINS_13Kernel_traitsIffffjLj25600ELj5ELj1ELj4ELj16ENS_18Kernel_traits_baseILj25600EffffjLj128EEEEEEEvNS_9BwdParamsE,"a",@progbits
	.sectionflags	@""
	.align	4
.nv.constant0._ZN10layer_norm13ln_bwd_kernelINS_13Kernel_traitsIffffjLj25600ELj5ELj1ELj4ELj16ENS_18Kernel_traits_baseILj25600EffffjLj128EEEEEEEvNS_9BwdParamsE:
	.zero		1032


//--------------------- .nv.constant0._ZN10layer_norm22ln_bwd_finalize_kernelINS_22Kernel_traits_finalizeILj24576E13__nv_bfloat16fS2_fjLj1024ELj4ENS_18Kernel_traits_baseILj24576ES2_fS2_fjLj1024EEEEEEEvNS_9BwdParamsE --------------------------
	.section	.nv.constant0._ZN10layer_norm22ln_bwd_finalize_kernelINS_22Kernel_traits_finalizeILj24576E13__nv_bfloat16fS2_fjLj1024ELj4ENS_18Kernel_traits_baseILj24576ES2_fS2_fjLj1024EEEEEEEvNS_9BwdParamsE,"a",@progbits
	.sectionflags	@""
	.align	4
.nv.constant0._ZN10layer_norm22ln_bwd_finalize_kernelINS_22Kernel_traits_finalizeILj24576E13__nv_bfloat16fS2_fjLj1024ELj4ENS_18Kernel_traits_baseILj24576ES2_fS2_fjLj1024EEEEEEEvNS_9BwdParamsE:
	.zero		1032


//--------------------- .nv.constant0._ZN10layer_norm13ln_bwd_kernelINS_13Kernel_traitsI13__nv_bfloat16fS2_fjLj24576ELj4ELj1ELj8ELj16ENS_18Kernel_traits_baseILj24576ES2_fS2_fjLj256EEEEEEEvNS_9BwdParamsE --------------------------
	.section	.nv.constant0._ZN10layer_norm13ln_bwd_kernelINS_13Kernel_traitsI13__nv_bfloat16fS2_fjLj24576ELj4ELj1ELj8ELj16ENS_18Kernel_traits_baseILj24576ES2_fS2_fjLj256EEEEEEEvNS_9BwdParamsE,"a",@progbits
	.sectionflags	@""
	.align	4
.nv.constant0._ZN10layer_norm13ln_bwd_kernelINS_13Kernel_traitsI13__nv_bfloat16fS2_fjLj24576ELj4ELj1ELj8ELj16ENS_18Kernel_traits_baseILj24576ES2_fS2_fjLj256EEEEEEEvNS_9BwdParamsE:
	.zero		1032


//--------------------- .nv.constant0._ZN10layer_norm22ln_bwd_finalize_kernelINS_22Kernel_traits_finalizeILj24576E13__nv_bfloat16S2_S2_fjLj1024ELj4ENS_18Kernel_traits_baseILj24576ES2_S2_S2_fjLj1024EEEEEEEvNS_9BwdParamsE --------------------------
	.section	.nv.constant0._ZN10layer_norm22ln_bwd_finalize_kernelINS_22Kernel_traits_finalizeILj24576E13__nv_bfloat16S2_S2_fjLj1024ELj4ENS_18Kernel_traits_baseILj24576ES2_S2_S2_fjLj1024EEEEEEEvNS_9BwdParamsE,"a",@progbits
	.sectionflags	@""
	.align	4
.nv.constant0._ZN10layer_norm22ln_bwd_finalize_kernelINS_22Kernel_traits_finalizeILj24576E13__nv_bfloat16S2_S2_fjLj1024ELj4ENS_18Kernel_traits_baseILj24576ES2_S2_S2_fjLj1024EEEEEEEvNS_9BwdParamsE:
	.zero		1032


//--------------------- .nv.constant0._ZN10layer_norm13ln_bwd_kernelINS_13Kernel_traitsI13__nv_bfloat16S2_S2_fjLj24576ELj4ELj1ELj8ELj16ENS_18Kernel_traits_baseILj24576ES2_S2_S2_fjLj256EEEEEEEvNS_9BwdParamsE --------------------------
	.section	.nv.constant0._ZN10layer_norm13ln_bwd_kernelINS_13Kernel_traitsI13__nv_bfloat16S2_S2_fjLj24576ELj4ELj1ELj8ELj16ENS_18Kernel_traits_baseILj24576ES2_S2_S2_fjLj256EEEEEEEvNS_9BwdParamsE,"a",@progbits
	.sectionflags	@""
	.align	4
.nv.constant0._ZN10layer_norm13ln_bwd_kernelINS_13Kernel_traitsI13__nv_bfloat16S2_S2_fjLj24576ELj4ELj1ELj8ELj16ENS_18Kernel_traits_baseILj24576ES2_S2_S2_fjLj256EEEEEEEvNS_9BwdParamsE:
	.zero		1032


//--------------------- .nv.constant0._ZN10layer_norm22ln_bwd_finalize_kernelINS_22Kernel_traits_finalizeILj24576E6__halffS2_fjLj1024ELj4ENS_18Kernel_traits_baseILj24576ES2_fS2_fjLj1024EEEEEEEvNS_9BwdParamsE --------------------------
	.section	.nv.constant0._ZN10layer_norm22ln_bwd_finalize_kernelINS_22Kernel_traits_finalizeILj24576E6__halffS2_fjLj1024ELj4ENS_18Kernel_traits_baseILj24576ES2_fS2_fjLj1024EEEEEEEvNS_9BwdParamsE,"a",@progbits
	.sectionflags	@""
	.align	4
.nv.constant0._ZN10layer_norm22ln_bwd_finalize_kernelINS_22Kernel_traits_finalizeILj24576E6__halffS2_fjLj1024ELj4ENS_18Kernel_traits_baseILj24576ES2_fS2_fjLj1024EEEEEEEvNS_9BwdParamsE:
	.zero		1032


//--------------------- .nv.constant0._ZN10layer_norm13ln_bwd_kernelINS_13Kernel_traitsI6__halffS2_fjLj24576ELj4ELj1ELj8ELj16ENS_18Kernel_traits_baseILj24576ES2_fS2_fjLj256EEEEEEEvNS_9BwdParamsE --------------------------
	.section	.nv.constant0._ZN10layer_norm13ln_bwd_kernelINS_13Kernel_traitsI6__halffS2_fjLj24576ELj4ELj1ELj8ELj16ENS_18Kernel_traits_baseILj24576ES2_fS2_fjLj256EEEEEEEvNS_9BwdParamsE,"a",@progbits
	.sectionflags	@""
	.align	4
.nv.constant0._ZN10layer_norm13ln_bwd_kernelINS_13Kernel_traitsI6__halffS2_fjLj24576ELj4ELj1ELj8ELj16ENS_18Kernel_traits_baseILj24576ES2_fS2_fjLj256EEEEEEEvNS_9BwdParamsE:
	.zero		1032


//--------------------- .nv.constant0._ZN10layer_norm22ln_bwd_finalize_kernelINS_22Kernel_traits_finalizeILj24576E6__halfS2_S2_fjLj1024ELj4ENS_18Kernel_traits_baseILj24576ES2_S2_S2_fjLj1024EEEEEEEvNS_9BwdParamsE --------------------------
	.section	.nv.constant0._ZN10layer_norm22ln_bwd_finalize_kernelINS_22Kernel_traits_finalizeILj24576E6__halfS2_S2_fjLj1024ELj4ENS_18Kernel_traits_baseILj24576ES2_S2_S2_fjLj1024EEEEEEEvNS_9BwdParamsE,"a",@progbits
	.sectionflags	@""
	.align	4
.nv.constant0._ZN10layer_norm22ln_bwd_finalize_kernelINS_22Kernel_traits_finalizeILj24576E6__halfS2_S2_fjLj1024ELj4ENS_18Kernel_traits_baseILj24576ES2_S2_S2_fjLj1024EEEEEEEvNS_9BwdParamsE:
	.zero		1032


//--------------------- .nv.constant0._ZN10layer_norm13ln_bwd_kernelINS_13Kernel_traitsI6__halfS2_S2_fjLj24576ELj4ELj1ELj8ELj16ENS_18Kernel_traits_baseILj24576ES2_S2_S2_fjLj256EEEEEEEvNS_9BwdParamsE --------------------------
	.section	.nv.constant0._ZN10layer_norm13ln_bwd_kernelINS_13Kernel_traitsI6__halfS2_S2_fjLj24576ELj4ELj1ELj8ELj16ENS_18Kernel_traits_baseILj24576ES2_S2_S2_fjLj256EEEEEEEvNS_9BwdParamsE,"a",@progbits
	.sectionflags	@""
	.align	4
.nv.constant0._ZN10layer_norm13ln_bwd_kernelINS_13Kernel_traitsI6__halfS2_S2_fjLj24576ELj4ELj1ELj8ELj16ENS_18Kernel_traits_baseILj24576ES2_S2_S2_fjLj256EEEEEEEvNS_9BwdParamsE:
	.zero		1032


//--------------------- .nv.constant0._ZN10layer_norm22ln_bwd_finalize_kernelINS_22Kernel_traits_finalizeILj24576EffffjLj1024ELj4ENS_18Kernel_traits_baseILj24576EffffjLj1024EEEEEEEvNS_9BwdParamsE --------------------------
	.section	.nv.constant0._ZN10layer_norm22ln_bwd_finalize_kernelINS_22Kernel_traits_finalizeILj24576EffffjLj1024ELj4ENS_18Kernel_traits_baseILj24576EffffjLj1024EEEEEEEvNS_9BwdParamsE,"a",@progbits
	.sectionflags	@""
	.align	4
.nv.constant0._ZN10layer_norm22ln_bwd_finalize_kernelINS_22Kernel_traits_finalizeILj24576EffffjLj1024ELj4ENS_18Kernel_traits_baseILj24576EffffjLj1024EEEEEEEvNS_9BwdParamsE:
	.zero		1032


//--------------------- .nv.constant0._ZN10layer_norm13ln_bwd_kernelINS_13Kernel_traitsIffffjLj24576ELj4ELj1ELj8ELj16ENS_18Kernel_traits_baseILj24576EffffjLj256EEEEEEEvNS_9BwdParamsE --------------------------
	.section	.nv.constant0._ZN10layer_norm13ln_bwd_kernelINS_13Kernel_traitsIffffjLj24576ELj4ELj1ELj8ELj16ENS_18Kernel_traits_baseILj24576EffffjLj256EEEEEEEvNS_9BwdParamsE,"a",@progbits
	.sectionflags	@""
	.align	4
.nv.constant0._ZN10layer_norm13ln_bwd_kernelINS_13Kernel_traitsIffffjLj24576ELj4ELj1ELj8ELj16ENS_18Kernel_traits_baseILj24576EffffjLj256EEEEEEEvNS_9BwdParamsE:
	.zero		1032


//--------------------- .nv.constant0._ZN10layer_norm22ln_bwd_finalize_kernelINS_22Kernel_traits_finalizeILj20480E13__nv_bfloat16fS2_fjLj1024ELj4ENS_18Kernel_traits_baseILj20480ES2_fS2_fjLj1024EEEEEEEvNS_9BwdParamsE --------------------------
	.section	.nv.constant0._ZN10layer_norm22ln_bwd_finalize_kernelINS_22Kernel_traits_finalizeILj20480E13__nv_bfloat16fS2_fjLj1024ELj4ENS_18Kernel_traits_baseILj20480ES2_fS2_fjLj1024EEEEEEEvNS_9BwdParamsE,"a",@progbits
	.sectionflags	@""
	.align	4
.nv.constant0._ZN10layer_norm22ln_bwd_finalize_kernelINS_22Kernel_traits_finalizeILj20480E13__nv_bfloat16fS2_fjLj1024ELj4ENS_18Kernel_traits_baseILj20480ES2_fS2_fjLj1024EEEEEEEvNS_9BwdParamsE:
	.zero		1032


//--------------------- .nv.constant0._ZN10layer_norm13ln_bwd_kernelINS_13Kernel_traitsI13__nv_bfloat16fS2_fjLj20480ELj4ELj1ELj4ELj16ENS_18Kernel_traits_baseILj20480ES2_fS2_fjLj128EEEEEEEvNS_9BwdParamsE --------------------------
	.section	.nv.constant0._ZN10layer_norm13ln_bwd_kernelINS_13Kernel_traitsI13__nv_bfloat16fS2_fjLj20480ELj4ELj1ELj4ELj16ENS_18Kernel_traits_baseILj20480ES2_fS2_fjLj128EEEEEEEvNS_9BwdParamsE,"a",@progbits
	.sectionflags	@""
	.align	4
.nv.constant0._ZN10layer_norm13ln_bwd_kernelINS_13Kernel_traitsI13__nv_bfloat16fS2_fjLj20480ELj4ELj1ELj4ELj16ENS_18Kernel_traits_baseILj20480ES2_fS2_fjLj128EEEEEEEvNS_9BwdParamsE:
	.zero		1032


//--------------------- .nv.constant0._ZN10layer_norm22ln_bwd_finalize_kernelINS_22Kernel_traits_finalizeILj20480E13__nv_bfloat16S2_S2_fjLj1024ELj4ENS_18Kernel_traits_baseILj20480ES2_S2_S2_fjLj1024EEEEEEEvNS_9BwdParamsE --------------------------
	.section	.nv.constant0._ZN10layer_norm22ln_bwd_finalize_kernelINS_22Kernel_traits_finalizeILj20480E13__nv_bfloat16S2_S2_fjLj1024ELj4ENS_18Kernel_traits_baseILj20480ES2_S2_S2_fjLj1024EEEEEEEvNS_9BwdParamsE,"a",@progbits
	.sectionflags	@""
	.align	4
.nv.constant0._ZN10layer_norm22ln_bwd_finalize_kernelINS_22Kernel_traits_finalizeILj20480E13__nv_bfloat16S2_S2_fjLj1024ELj4ENS_18Kernel_traits_baseILj20480ES2_S2_S2_fjLj1024EEEEEEEvNS_9BwdParamsE:
	.zero		1032


//--------------------- .nv.constant0._ZN10layer_norm13ln_bwd_kernelINS_13Kernel_traitsI13__nv_bfloat16S2_S2_fjLj20480ELj4ELj1ELj4ELj16ENS_18Kernel_traits_baseILj20480ES2_S2_S2_fjLj128EEEEEEEvNS_9BwdParamsE --------------------------
	.section	.nv.constant0._ZN10layer_norm13ln_bwd_kernelINS_13Kernel_traitsI13__nv_bfloat16S2_S2_fjLj20480ELj4ELj1ELj4ELj16ENS_18Kernel_traits_baseILj20480ES2_S2_S2_fjLj128EEEEEEEvNS_9BwdParamsE,"a",@progbits
	.sectionflags	@""
	.align	4
.nv.constant0._ZN10layer_norm13ln_bwd_kernelINS_13Kernel_traitsI13__nv_bfloat16S2_S2_fjLj20480ELj4ELj1ELj4ELj16ENS_18Kernel_traits_baseILj20480ES2_S2_S2_fjLj128EEEEEEEvNS_9BwdParamsE:
	.zero		1032


//--------------------- .nv.constant0._ZN10layer_norm22ln_bwd_finalize_kernelINS_22Kernel_traits_finalizeILj20480E6__halffS2_fjLj1024ELj4ENS_18Kernel_traits_baseILj20480ES2_fS2_fjLj1024EEEEEEEvNS_9BwdParamsE --------------------------
	.section	.nv.constant0._ZN10layer_norm22ln_bwd_finalize_kernelINS_22Kernel_traits_finalizeILj20480E6__halffS2_fjLj1024ELj4ENS_18Kernel_traits_baseILj20480ES2_fS2_fjLj1024EEEEEEEvNS_9BwdParamsE,"a",@progbits
	.sectionflags	@""
	.align	4
.nv.constant0._ZN10layer_norm22ln_bwd_finalize_kernelINS_22Kernel_traits_finalizeILj20480E6__halffS2_fjLj1024ELj4ENS_18Kernel_traits_baseILj20480ES2_fS2_fjLj1024EEEEEEEvNS_9BwdParamsE:
	.zero		1032


//--------------------- .nv.constant0._ZN10layer_norm13ln_bwd_kernelINS_13Kernel_traitsI6__halffS2_fjLj20480ELj4ELj1ELj4ELj16ENS_18Kernel_traits_baseILj20480ES2_fS2_fjLj128EEEEEEEvNS_9BwdParamsE --------------------------
	.section	.nv.constant0._ZN10layer_norm13ln_bwd_kernelINS_13Kernel_traitsI6__halffS2_fjLj20480ELj4ELj1ELj4ELj16ENS_18Kernel_traits_baseILj20480ES2_fS2_fjLj128EEEEEEEvNS_9BwdParamsE,"a",@progbits
	.sectionflags	@""
	.align	4
.nv.constant0._ZN10layer_norm13ln_bwd_kernelINS_13Kernel_traitsI6__halffS2_fjLj20480ELj4ELj1ELj4ELj16ENS_18Kernel_traits_baseILj20480ES2_fS2_fjLj128EEEEEEEvNS_9BwdParamsE:
	.zero		1032


//--------------------- .nv.constant0._ZN10layer_norm22ln_bwd_finalize_kernelINS_22Kernel_traits_finalizeILj20480E6__halfS2_S2_fjLj1024ELj4ENS_18Kernel_traits_baseILj20480ES2_S2_S2_fjLj1024EEEEEEEvNS_9BwdParamsE --------------------------
	.section	.nv.constant0._ZN10layer_norm22ln_bwd_finalize_kernelINS_22Kernel_traits_finalizeILj20480E6__halfS2_S2_fjLj1024ELj4ENS_18Kernel_traits_baseILj20480ES2_S2_S2_fjLj1024EEEEEEEvNS_9BwdParamsE,"a",@progbits
	.sectionflags	@""
	.align	4
.nv.constant0._ZN10layer_norm22ln_bwd_finalize_kernelINS_22Kernel_traits_finalizeILj20480E6__halfS2_S2_fjLj1024ELj4ENS_18Kernel_traits_baseILj20480ES2_S2_S2_fjLj1024EEEEEEEvNS_9BwdParamsE:
	.zero		1032


//--------------------- .nv.constant0._ZN10layer_norm13ln_bwd_kernelINS_13Kernel_traitsI6__halfS2_S2_fjLj20480ELj4ELj1ELj4ELj16ENS_18Kernel_traits_baseILj20480ES2_S2_S2_fjLj128EEEEEEEvNS_9BwdParamsE --------------------------
	.section	.nv.constant0._ZN10layer_norm13ln_bwd_kernelINS_13Kernel_traitsI6__halfS2_S2_fjLj20480ELj4ELj1ELj4ELj16ENS_18Kernel_traits_baseILj20480ES2_S2_S2_fjLj128EEEEEEEvNS_9BwdParamsE,"a",@progbits
	.sectionflags	@""
	.align	4
.nv.constant0._ZN10layer_norm13ln_bwd_kernelINS_13Kernel_traitsI6__halfS2_S2_fjLj20480ELj4ELj1ELj4ELj16ENS_18Kernel_traits_baseILj20480ES2_S2_S2_fjLj128EEEEEEEvNS_9BwdParamsE:
	.zero		1032


//--------------------- .nv.constant0._ZN10layer_norm22ln_bwd_finalize_kernelINS_22Kernel_traits_finalizeILj20480EffffjLj1024ELj4ENS_18Kernel_traits_baseILj20480EffffjLj1024EEEEEEEvNS_9BwdParamsE --------------------------
	.section	.nv.constant0._ZN10layer_norm22ln_bwd_finalize_kernelINS_22Kernel_traits_finalizeILj20480EffffjLj1024ELj4ENS_18Kernel_traits_baseILj20480EffffjLj1024EEEEEEEvNS_9BwdParamsE,"a",@progbits
	.sectionflags	@""
	.align	4
.nv.constant0._ZN10layer_norm22ln_bwd_finalize_kernelINS_22Kernel_traits_finalizeILj20480EffffjLj1024ELj4ENS_18Kernel_traits_baseILj20480EffffjLj1024EEEEEEEvNS_9BwdParamsE:
	.zero		1032


//--------------------- .nv.constant0._ZN10layer_norm13ln_bwd_kernelINS_13Kernel_traitsIffffjLj20480ELj4ELj1ELj4ELj16ENS_18Kernel_traits_baseILj20480EffffjLj128EEEEEEEvNS_9BwdParamsE --------------------------
	.section	.nv.constant0._ZN10layer_norm13ln_bwd_kernelINS_13Kernel_traitsIffffjLj20480ELj4ELj1ELj4ELj16ENS_18Kernel_traits_baseILj20480EffffjLj128EEEEEEEvNS_9BwdParamsE,"a",@progbits
	.sectionflags	@""
	.align	4
.nv.constant0._ZN10layer_norm13ln_bwd_kernelINS_13Kernel_traitsIffffjLj20480ELj4ELj1ELj4ELj16ENS_18Kernel_traits_baseILj20480EffffjLj128EEEEEEEvNS_9BwdParamsE:
	.zero		1032


//--------------------- .nv.constant0._ZN10layer_norm22ln_bwd_finalize_kernelINS_22Kernel_traits_finalizeILj18432E13__nv_bfloat16fS2_fjLj1024ELj4ENS_18Kernel_traits_baseILj18432ES2_fS2_fjLj1024EEEEEEEvNS_9BwdParamsE --------------------------
	.section	.nv.constant0._ZN10layer_norm22ln_bwd_finalize_kernelINS_22Kernel_traits_finalizeILj18432E13__nv_bfloat16fS2_fjLj1024ELj4ENS_18Kernel_traits_baseILj18432ES2_fS2_fjLj1024EEEEEEEvNS_9BwdParamsE,"a",@progbits
	.sectionflags	@""
	.align	4
.nv.constant0._ZN10layer_norm22ln_bwd_finalize_kernelINS_22Kernel_traits_finalizeILj18432E13__nv_bfloat16fS2_fjLj1024ELj4ENS_18Kernel_traits_baseILj18432ES2_fS2_fjLj1024EEEEEEEvNS_9BwdParamsE:
	.zero		1032


//--------------------- .nv.constant0._ZN10layer_norm13ln_bwd_kernelINS_13Kernel_traitsI13__nv_bfloat16fS2_fjLj18432ELj4ELj1ELj4ELj16ENS_18Kernel_traits_baseILj18432ES2_fS2_fjLj128EEEEEEEvNS_9BwdParamsE --------------------------
	.section	.nv.constant0._ZN10layer_norm13ln_bwd_kernelINS_13Kernel_traitsI13__nv_bfloat16fS2_fjLj18432ELj4ELj1ELj4ELj16ENS_18Kernel_traits_baseILj18432ES2_fS2_fjLj128EEEEEEEvNS_9BwdParamsE,"a",@progbits
	.sectionflags	@""
	.align	4
.nv.constant0._ZN10layer_norm13ln_bwd_kernelINS_13Kernel_traitsI13__nv_bfloat16fS2_fjLj18432ELj4ELj1ELj4ELj16ENS_18Kernel_traits_baseILj18432ES2_fS2_fjLj128EEEEEEEvNS_9BwdParamsE:
	.zero		1032


//--------------------- .nv.constant0._ZN10layer_norm22ln_bwd_finalize_kernelINS_22Kernel_traits_finalizeILj18432E13__nv_bfloat16S2_S2_fjLj1024ELj4ENS_18Kernel_traits_baseILj18432ES2_S2_S2_fjLj1024EEEEEEEvNS_9BwdParamsE --------------------------
	.section	.nv.constant0._ZN10layer_norm22ln_bwd_finalize_kernelINS_22Kernel_traits_finalizeILj18432E13__nv_bfloat16S2_S2_fjLj1024ELj4ENS_18Kernel_traits_baseILj18432ES2_S2_S2_fjLj1024EEEEEEEvNS_9BwdParamsE,"a",@progbits
	.sectionflags	@""
	.align	4
.nv.constant0._ZN10layer_norm22ln_bwd_finalize_kernelINS_22Kernel_traits_finalizeILj18432E13__nv_bfloat16S2_S2_fjLj1024ELj4ENS_18Kernel_traits_baseILj18432ES2_S2_S2_fjLj1024EEEEEEEvNS_9BwdParamsE:
	.zero		1032


//--------------------- .nv.constant0._ZN10layer_norm13ln_bwd_kernelINS_13Kernel_traitsI13__nv_bfloat16S2_S2_fjLj18432ELj4ELj1ELj4ELj8ENS_18Kernel_traits_baseILj18432ES2_S2_S2_fjLj128EEEEEEEvNS_9BwdParamsE --------------------------
	.section	.nv.constant0._ZN10layer_norm13ln_bwd_kernelINS_13Kernel_traitsI13__nv_bfloat16S2_S2_fjLj18432ELj4ELj1ELj4ELj8ENS_18Kernel_traits_baseILj18432ES2_S2_S2_fjLj128EEEEEEEvNS_9BwdParamsE,"a",@progbits
	.sectionflags	@""
	.align	4
.nv.constant0._ZN10layer_norm13ln_bwd_kernelINS_13Kernel_traitsI13__nv_bfloat16S2_S2_fjLj18432ELj4ELj1ELj4ELj8ENS_18Kernel_traits_baseILj18432ES2_S2_S2_fjLj128EEEEEEEvNS_9BwdParamsE:
	.zero		1032


//--------------------- .nv.constant0._ZN10layer_norm22ln_bwd_finalize_kernelINS_22Kernel_traits_finalizeILj18432E6__halffS2_fjLj1024ELj4ENS_18Kernel_traits_baseILj18432ES2_fS2_fjLj1024EEEEEEEvNS_9BwdParamsE --------------------------
	.section	.nv.constant0._ZN10layer_norm22ln_bwd_finalize_kernelINS_22Kernel_traits_finalizeILj18432E6__halffS2_fjLj1024ELj4ENS_18Kernel_traits_baseILj18432ES2_fS2_fjLj1024EEEEEEEvNS_9BwdParamsE,"a",@progbits
	.sectionflags	@""
	.align	4
.nv.constant0._ZN10layer_norm22ln_bwd_finalize_kernelINS_22Kernel_traits_finalizeILj18432E6__halffS2_fjLj1024ELj4ENS_18Kernel_traits_baseILj18432ES2_fS2_fjLj1024EEEEEEEvNS_9BwdParamsE:
	.zero		1032


//--------------------- .nv.constant0._ZN10layer_norm13ln_bwd_kernelINS_13Kernel_traitsI6__halffS2_fjLj18432ELj4ELj1ELj4ELj16ENS_18Kernel_traits_baseILj18432ES2_fS2_fjLj128EEEEEEEvNS_9BwdParamsE --------------------------
	.section	.nv.constant0._ZN10layer_norm13ln_bwd_kernelINS_13Kernel_traitsI6__halffS2_fjLj18432ELj4ELj1ELj4ELj16ENS_18Kernel_traits_baseILj18432ES2_fS2_fjLj128EEEEEEEvNS_9BwdParamsE,"a",@progbits
	.sectionflags	@""
	.align	4
.nv.constant0._ZN10layer_norm13ln_bwd_kernelINS_13Kernel_traitsI6__halffS2_fjLj18432ELj4ELj1ELj4ELj16ENS_18Kernel_traits_baseILj18432ES2_fS2_fjLj128EEEEEEEvNS_9BwdParamsE:
	.zero		1032


//--------------------- .nv.constant0._ZN10layer_norm22ln_bwd_finalize_kernelINS_22Kernel_traits_finalizeILj18432E6__halfS2_S2_fjLj1024ELj4ENS_18Kernel_traits_baseILj18432ES2_S2_S2_fjLj1024EEEEEEEvNS_9BwdParamsE --------------------------
	.section	.nv.constant0._ZN10layer_norm22ln_bwd_finalize_kernelINS_22Kernel_traits_finalizeILj18432E6__halfS2_S2_fjLj1024ELj4ENS_18Kernel_traits_baseILj18432ES2_S2_S2_fjLj1024EEEEEEEvNS_9BwdParamsE,"a",@progbits
	.sectionflags	@""
	.align	4
.nv.constant0._ZN10layer_norm22ln_bwd_finalize_kernelINS_22Kernel_traits_finalizeILj18432E6__halfS2_S2_fjLj1024ELj4ENS_18Kernel_traits_baseILj18432ES2_S2_S2_fjLj1024EEEEEEEvNS_9BwdParamsE:
	.zero		1032


//--------------------- .nv.constant0._ZN10layer_norm13ln_bwd_kernelINS_13Kernel_traitsI6__halfS2_S2_fjLj18432ELj4ELj1ELj4ELj8ENS_18Kernel_traits_baseILj18432ES2_S2_S2_fjLj128EEEEEEEvNS_9BwdParamsE --------------------------
	.section	.nv.constant0._ZN10layer_norm13ln_bwd_kernelINS_13Kernel_traitsI6__halfS2_S2_fjLj18432ELj4ELj1ELj4ELj8ENS_18Kernel_traits_baseILj18432ES2_S2_S2_fjLj128EEEEEEEvNS_9BwdParamsE,"a",@progbits
	.sectionflags	@""
	.align	4
.nv.constant0._ZN10layer_norm13ln_bwd_kernelINS_13Kernel_traitsI6__halfS2_S2_fjLj18432ELj4ELj1ELj4ELj8ENS_18Kernel_traits_baseILj18432ES2_S2_S2_fjLj128EEEEEEEvNS_9BwdParamsE:
	.zero		1032


//--------------------- .nv.constant0._ZN10layer_norm22ln_bwd_finalize_kernelINS_22Kernel_traits_finalizeILj18432EffffjLj1024ELj4ENS_18Kernel_traits_baseILj18432EffffjLj1024EEEEEEEvNS_9BwdParamsE --------------------------
	.section	.nv.constant0._ZN10layer_norm22ln_bwd_finalize_kernelINS_22Kernel_traits_finalizeILj18432EffffjLj1024ELj4ENS_18Kernel_traits_baseILj18432EffffjLj1024EEEEEEEvNS_9BwdParamsE,"a",@progbits
	.sectionflags	@""
	.align	4
.nv.constant0._ZN10layer_norm22ln_bwd_finalize_kernelINS_22Kernel_traits_finalizeILj18432EffffjLj1024ELj4ENS_18Kernel_traits_baseILj18432EffffjLj1024EEEEEEEvNS_9BwdParamsE:
	.zero		1032


//--------------------- .nv.constant0._ZN10layer_norm13ln_bwd_kernelINS_13Kernel_traitsIffffjLj18432ELj4ELj1ELj4ELj16ENS_18Kernel_traits_baseILj18432EffffjLj128EEEEEEEvNS_9BwdParamsE --------------------------
	.section	.nv.constant0._ZN10layer_norm13ln_bwd_kernelINS_13Kernel_traitsIffffjLj18432ELj4ELj1ELj4ELj16ENS_18Kernel_traits_baseILj18432EffffjLj128EEEEEEEvNS_9BwdParamsE,"a",@progbits
	.sectionflags	@""
	.align	4
.nv.constant0._ZN10layer_norm13ln_bwd_kernelINS_13Kernel_traitsIffffjLj18432ELj4ELj1ELj4ELj16ENS_18Kernel_traits_baseILj18432EffffjLj128EEEEEEEvNS_9BwdParamsE:
	.zero		1032


//--------------------- .nv.constant0._ZN10layer_norm22ln_bwd_finalize_kernelINS_22Kernel_traits_finalizeILj16384E13__nv_bfloat16fS2_fjLj1024ELj4ENS_18Kernel_traits_baseILj16384ES2_fS2_fjLj1024EEEEEEEvNS_9BwdParamsE --------------------------
	.section	.nv.constant0._ZN10layer_norm22ln_bwd_finalize_kernelINS_22Kernel_traits_finalizeILj16384E13__nv_bfloat16fS2_fjLj1024ELj4ENS_18Kernel_traits_baseILj16384ES2_fS2_fjLj1024EEEEEEEvNS_9BwdParamsE,"a",@progbits
	.sectionflags	@""
	.align	4
.nv.constant0._ZN10layer_norm22ln_bwd_finalize_kernelINS_22Kernel_traits_finalizeILj16384E13__nv_bfloat16fS2_fjLj1024ELj4ENS_18Kernel_traits_baseILj16384ES2_fS2_fjLj1024EEEEEEEvNS_9BwdParamsE:
	.zero		1032


//--------------------- .nv.constant0._ZN10layer_norm13ln_bwd_kernelINS_13Kernel_traitsI13__nv_bfloat16fS2_fjLj16384ELj4ELj1ELj4ELj16ENS_18Kernel_traits_baseILj16384ES2_fS2_fjLj128EEEEEEEvNS_9BwdParamsE --------------------------
	.section	.nv.constant0._ZN10layer_norm13ln_bwd_kernelINS_13Kernel_traitsI13__nv_bfloat16fS2_fjLj16384ELj4ELj1ELj4ELj16ENS_18Kernel_traits_baseILj16384ES2_fS2_fjLj128EEEEEEEvNS_9BwdParamsE,"a",@progbits
	.sectionflags	@""
	.align	4
.nv.constant0._ZN10layer_norm13ln_bwd_kernelINS_13Kernel_traitsI13__nv_bfloat16fS2_fjLj16384ELj4ELj1ELj4ELj16ENS_18Kernel_traits_baseILj16384ES2_fS2_fjLj128EEEEEEEvNS_9BwdParamsE:
	.zero		1032


//--------------------- .nv.constant0._ZN10layer_norm22ln_bwd_finalize_kernelINS_22Kernel_traits_finalizeILj16384E13__nv_bfloat16S2_S2_fjLj1024ELj4ENS_18Kernel_traits_baseILj16384ES2_S2_S2_fjLj1024EEEEEEEvNS_9BwdParamsE --------------------------
	.section	.nv.constant0._ZN10layer_norm22ln_bwd_finalize_kernelINS_22Kernel_traits_finalizeILj16384E13__nv_bfloat16S2_S2_fjLj1024ELj4ENS_18Kernel_traits_baseILj16384ES2_S2_S2_fjLj1024EEEEEEEvNS_9BwdParamsE,"a",@progbits
	.sectionflags	@""
	.align	4
.nv.constant0._ZN10layer_norm22ln_bwd_finalize_kernelINS_22Kernel_traits_finalizeILj16384E13__nv_bfloat16S2_S2_fjLj1024ELj4ENS_18Kernel_traits_baseILj16384ES2_S2_S2_fjLj1024EEEEEEEvNS_9BwdParamsE:
	.zero		1032


//--------------------- .nv.constant0._ZN10layer_norm13ln_bwd_kernelINS_13Kernel_traitsI13__nv_bfloat16S2_S2_fjLj16384ELj4ELj1ELj4ELj16ENS_18Kernel_traits_baseILj16384ES2_S2_S2_fjLj128EEEEEEEvNS_9BwdParamsE --------------------------
	.section	.nv.constant0._ZN10layer_norm13ln_bwd_kernelINS_13Kernel_traitsI13__nv_bfloat16S2_S2_fjLj16384ELj4ELj1ELj4ELj16ENS_18Kernel_traits_baseILj16384ES2_S2_S2_fjLj128EEEEEEEvNS_9BwdParamsE,"a",@progbits
	.sectionflags	@""
	.align	4
.nv.constant0._ZN10layer_norm13ln_bwd_kernelINS_13Kernel_traitsI13__nv_bfloat16S2_S2_fjLj16384ELj4ELj1ELj4ELj16ENS_18Kernel_traits_baseILj16384ES2_S2_S2_fjLj128EEEEEEEvNS_9BwdParamsE:
	.zero		1032


//--------------------- .nv.constant0._ZN10layer_norm22ln_bwd_finalize_kernelINS_22Kernel_traits_finalizeILj16384E6__halffS2_fjLj1024ELj4ENS_18Kernel_traits_baseILj16384ES2_fS2_fjLj1024EEEEEEEvNS_9BwdParamsE --------------------------
	.section	.nv.constant0._ZN10layer_norm22ln_bwd_finalize_kernelINS_22Kernel_traits_finalizeILj16384E6__halffS2_fjLj1024ELj4ENS_18Kernel_traits_baseILj16384ES2_fS2_fjLj1024EEEEEEEvNS_9BwdParamsE,"a",@progbits
	.sectionflags	@""
	.align	4
.nv.constant0._ZN10layer_norm22ln_bwd_finalize_kernelINS_22Kernel_traits_finalizeILj16384E6__halffS2_fjLj1024ELj4ENS_18Kernel_traits_baseILj16384ES2_fS2_fjLj1024EEEEEEEvNS_9BwdParamsE:
	.zero		1032


//--------------------- .nv.constant0._ZN10layer_norm13ln_bwd_kernelINS_13Kernel_traitsI6__halffS2_fjLj16384ELj4ELj1ELj4ELj16ENS_18Kernel_traits_baseILj16384ES2_fS2_fjLj128EEEEEEEvNS_9BwdParamsE --------------------------
	.section	.nv.constant0._ZN10layer_norm13ln_bwd_kernelINS_13Kernel_traitsI6__halffS2_fjLj16384ELj4ELj1ELj4ELj16ENS_18Kernel_traits_baseILj16384ES2_fS2_fjLj128EEEEEEEvNS_9BwdParamsE,"a",@progbits
	.sectionflags	@""
	.align	4
.nv.constant0._ZN10layer_norm13ln_bwd_kernelINS_13Kernel_traitsI6__halffS2_fjLj16384ELj4ELj1ELj4ELj16ENS_18Kernel_traits_baseILj16384ES2_fS2_fjLj128EEEEEEEvNS_9BwdParamsE:
	.zero		1032


//--------------------- .nv.constant0._ZN10layer_norm22ln_bwd_finalize_kernelINS_22Kernel_traits_finalizeILj16384E6__halfS2_S2_fjLj1024ELj4ENS_18Kernel_traits_baseILj16384ES2_S2_S2_fjLj1024EEEEEEEvNS_9BwdParamsE --------------------------
	.section	.nv.constant0._ZN10layer_norm22ln_bwd_finalize_kernelINS_22Kernel_traits_finalizeILj16384E6__halfS2_S2_fjLj1024ELj4ENS_18Kernel_traits_baseILj16384ES2_S2_S2_fjLj1024EEEEEEEvNS_9BwdParamsE,"a",@progbits
	.sectionflags	@""
	.align	4
.nv.constant0._ZN10layer_norm22ln_bwd_finalize_kernelINS_22Kernel_traits_finalizeILj16384E6__halfS2_S2_fjLj1024ELj4ENS_18Kernel_traits_baseILj16384ES2_S2_S2_fjLj1024EEEEEEEvNS_9BwdParamsE:
	.zero		1032


//--------------------- .nv.constant0._ZN10layer_norm13ln_bwd_kernelINS_13Kernel_traitsI6__halfS2_S2_fjLj16384ELj4ELj1ELj4ELj16ENS_18Kernel_traits_baseILj16384ES2_S2_S2_fjLj128EEEEEEEvNS_9BwdParamsE --------------------------
	.section	.nv.constant0._ZN10layer_norm13ln_bwd_kernelINS_13Kernel_traitsI6__halfS2_S2_fjLj16384ELj4ELj1ELj4ELj16ENS_18Kernel_traits_baseILj16384ES2_S2_S2_fjLj128EEEEEEEvNS_9BwdParamsE,"a",@progbits
	.sectionflags	@""
	.align	4
.nv.constant0._ZN10layer_norm13ln_bwd_kernelINS_13Kernel_traitsI6__halfS2_S2_fjLj16384ELj4ELj1ELj4ELj16ENS_18Kernel_traits_baseILj16384ES2_S2_S2_fjLj128EEEEEEEvNS_9BwdParamsE:
	.zero		1032


//--------------------- .nv.constant0._ZN10layer_norm22ln_bwd_finalize_kernelINS_22Kernel_traits_finalizeILj16384EffffjLj1024ELj4ENS_18Kernel_traits_baseILj16384EffffjLj1024EEEEEEEvNS_9BwdParamsE --------------------------
	.section	.nv.constant0._ZN10layer_norm22ln_bwd_finalize_kernelINS_22Kernel_traits_finalizeILj16384EffffjLj1024ELj4ENS_18Kernel_traits_baseILj16384EffffjLj1024EEEEEEEvNS_9BwdParamsE,"a",@progbits
	.sectionflags	@""
	.align	4
.nv.constant0._ZN10layer_norm22ln_bwd_finalize_kernelINS_22Kernel_traits_finalizeILj16384EffffjLj1024ELj4ENS_18Kernel_traits_baseILj16384EffffjLj1024EEEEEEEvNS_9BwdParamsE:
	.zero		1032


//--------------------- .nv.constant0._ZN10layer_norm13ln_bwd_kernelINS_13Kernel_traitsIffffjLj16384ELj4ELj1ELj4ELj16ENS_18Kernel_traits_baseILj16384EffffjLj128EEEEEEEvNS_9BwdParamsE --------------------------
	.section	.nv.constant0._ZN10layer_norm13ln_bwd_kernelINS_13Kernel_traitsIffffjLj16384ELj4ELj1ELj4ELj16ENS_18Kernel_traits_baseILj16384EffffjLj128EEEEEEEvNS_9BwdParamsE,"a",@progbits
	.sectionflags	@""
	.align	4
.nv.constant0._ZN10layer_norm13ln_bwd_kernelINS_13Kernel_traitsIffffjLj16384ELj4ELj1ELj4ELj16ENS_18Kernel_traits_baseILj16384EffffjLj128EEEEEEEvNS_9BwdParamsE:
	.zero		1032


//--------------------- .nv.constant0._ZN10layer_norm22ln_bwd_finalize_kernelINS_22Kernel_traits_finalizeILj15360E13__nv_bfloat16fS2_fjLj1024ELj4ENS_18Kernel_traits_baseILj15360ES2_fS2_fjLj1024EEEEEEEvNS_9BwdParamsE --------------------------
	.section	.nv.constant0._ZN10layer_norm22ln_bwd_finalize_kernelINS_22Kernel_traits_finalizeILj15360E13__nv_bfloat16fS2_fjLj1024ELj4ENS_18Kernel_traits_baseILj15360ES2_fS2_fjLj1024EEEEEEEvNS_9BwdParamsE,"a",@progbits
	.sectionflags	@""
	.align	4
.nv.constant0._ZN10layer_norm22ln_bwd_finalize_kernelINS_22Kernel_traits_finalizeILj15360E13__nv_bfloat16fS2_fjLj1024ELj4ENS_18Kernel_traits_baseILj15360ES2_fS2_fjLj1024EEEEEEEvNS_9BwdParamsE:
	.zero		1032


//--------------------- .nv.constant0._ZN10layer_norm13ln_bwd_kernelINS_13Kernel_traitsI13__nv_bfloat16fS2_fjLj15360ELj4ELj1ELj4ELj8ENS_18Kernel_traits_baseILj15360ES2_fS2_fjLj128EEEEEEEvNS_9BwdParamsE --------------------------
	.section	.nv.constant0._ZN10layer_norm13ln_bwd_kernelINS_13Kernel_traitsI13__nv_bfloat16fS2_fjLj15360ELj4ELj1ELj4ELj8ENS_18Kernel_traits_baseILj15360ES2_fS2_fjLj128EEEEEEEvNS_9BwdParamsE,"a",@progbits
	.sectionflags	@""
	.align	4
.nv.constant0._ZN10layer_norm13ln_bwd_kernelINS_13Kernel_traitsI13__nv_bfloat16fS2_fjLj15360ELj4ELj1ELj4ELj8ENS_18Kernel_traits_baseILj15360ES2_fS2_fjLj128EEEEEEEvNS_9BwdParamsE:
	.zero		1032


//--------------------- .nv.constant0._ZN10layer_norm22ln_bwd_finalize_kernelINS_22Kernel_traits_finalizeILj15360E13__nv_bfloat16S2_S2_fjLj1024ELj4ENS_18Kernel_traits_baseILj15360ES2_S2_S2_fjLj1024EEEEEEEvNS_9BwdParamsE --------------------------
	.section	.nv.constant0._ZN10layer_norm22ln_bwd_finalize_kernelINS_22Kernel_traits_finalizeILj15360E13__nv_bfloat16S2_S2_fjLj1024ELj4ENS_18Kernel_traits_baseILj15360ES2_S2_S2_fjLj1024EEEEEEEvNS_9BwdParamsE,"a",@progbits
	.sectionflags	@""
	.align	4
.nv.constant0._ZN10layer_norm22ln_bwd_finalize_kernelINS_22Kernel_traits_finalizeILj15360E13__nv_bfloat16S2_S2_fjLj1024ELj4ENS_18Kernel_traits_baseILj15360ES2_S2_S2_fjLj1024EEEEEEEvNS_9BwdParamsE:
	.zero		1032


//--------------------- .nv.constant0._ZN10layer_norm13ln_bwd_kernelINS_13Kernel_traitsI13__nv_bfloat16S2_S2_fjLj15360ELj4ELj1ELj4ELj4ENS_18Kernel_traits_baseILj15360ES2_S2_S2_fjLj128EEEEEEEvNS_9BwdParamsE --------------------------
	.section	.nv.constant0._ZN10layer_norm13ln_bwd_kernelINS_13Kernel_traitsI13__nv_bfloat16S2_S2_fjLj15360ELj4ELj1ELj4ELj4ENS_18Kernel_traits_baseILj15360ES2_S2_S2_fjLj128EEEEEEEvNS_9BwdParamsE,"a",@progbits
	.sectionflags	@""
	.align	4
.nv.constant0._ZN10layer_norm13ln_bwd_kernelINS_13Kernel_traitsI13__nv_bfloat16S2_S2_fjLj15360ELj4ELj1ELj4ELj4ENS_18Kernel_traits_baseILj15360ES2_S2_S2_fjLj128EEEEEEEvNS_9BwdParamsE:
	.zero		1032


//--------------------- .nv.constant0._ZN10layer_norm22ln_bwd_finalize_kernelINS_22Kernel_traits_finalizeILj15360E6__halffS2_fjLj1024ELj4ENS_18Kernel_traits_baseILj15360ES2_fS2_fjLj1024EEEEEEEvNS_9BwdParamsE --------------------------
	.section	.nv.constant0._ZN10layer_norm22ln_bwd_finalize_kernelINS_22Kernel_traits_finalizeILj15360E6__halffS2_fjLj1024ELj4ENS_18Kernel_traits_baseILj15360ES2_fS2_fjLj1024EEEEEEEvNS_9BwdParamsE,"a",@progbits
	.sectionflags	@""
	.align	4
.nv.constant0._ZN10layer_norm22ln_bwd_finalize_kernelINS_22Kernel_traits_finalizeILj15360E6__halffS2_fjLj1024ELj4ENS_18Kernel_traits_baseILj15360ES2_fS2_fjLj1024EEEEEEEvNS_9BwdParamsE:
	.zero		1032


//--------------------- .nv.constant0._ZN10layer_norm13ln_bwd_kernelINS_13Kernel_traitsI6__halffS2_fjLj15360ELj4ELj1ELj4ELj8ENS_18Kernel_traits_baseILj15360ES2_fS2_fjLj128EEEEEEEvNS_9BwdParamsE --------------------------
	.section	.nv.constant0._ZN10layer_norm13ln_bwd_kernelINS_13Kernel_traitsI6__halffS2_fjLj15360ELj4ELj1ELj4ELj8ENS_18Kernel_traits_baseILj15360ES2_fS2_fjLj128EEEEEEEvNS_9BwdParamsE,"a",@progbits
	.sectionflags	@""
	.align	4
.nv.constant0._ZN10layer_norm13ln_bwd_kernelINS_13Kernel_traitsI6__halffS2_fjLj15360ELj4ELj1ELj4ELj8ENS_18Kernel_traits_baseILj15360ES2_fS2_fjLj128EEEEEEEvNS_9BwdParamsE:
	.zero		1032


//--------------------- .nv.constant0._ZN10layer_norm22ln_bwd_finalize_kernelINS_22Kernel_traits_finalizeILj15360E6__halfS2_S2_fjLj1024ELj4ENS_18Kernel_traits_baseILj15360ES2_S2_S2_fjLj1024EEEEEEEvNS_9BwdParamsE --------------------------
	.section	.nv.constant0._ZN10layer_norm22ln_bwd_finalize_kernelINS_22Kernel_traits_finalizeILj15360E6__halfS2_S2_fjLj1024ELj4ENS_18Kernel_traits_baseILj15360ES2_S2_S2_fjLj1024EEEEEEEvNS_9BwdParamsE,"a",@progbits
	.sectionflags	@""
	.align	4
.nv.constant0._ZN10layer_norm22ln_bwd_finalize_kernelINS_22Kernel_traits_finalizeILj15360E6__halfS2_S2_fjLj1024ELj4ENS_18Kernel_traits_baseILj15360ES2_S2_S2_fjLj1024EEEEEEEvNS_9BwdParamsE:
	.zero		1032


//--------------------- .nv.constant0._ZN10layer_norm13ln_bwd_kernelINS_13Kernel_traitsI6__halfS2_S2_fjLj15360ELj4ELj1ELj4ELj4ENS_18Kernel_traits_baseILj15360ES2_S2_S2_fjLj128EEEEEEEvNS_9BwdParamsE --------------------------
	.section	.nv.constant0._ZN10layer_norm13ln_bwd_kernelINS_13Kernel_traitsI6__halfS2_S2_fjLj15360ELj4ELj1ELj4ELj4ENS_18Kernel_traits_baseILj15360ES2_S2_S2_fjLj128EEEEEEEvNS_9BwdParamsE,"a",@progbits
	.sectionflags	@""
	.align	4
.nv.constant0._ZN10layer_norm13ln_bwd_kernelINS_13Kernel_traitsI6__halfS2_S2_fjLj15360ELj4ELj1ELj4ELj4ENS_18Kernel_traits_baseILj15360ES2_S2_S2_fjLj128EEEEEEEvNS_9BwdParamsE:
	.zero		1032


//--------------------- .nv.constant0._ZN10layer_norm22ln_bwd_finalize_kernelINS_22Kernel_traits_finalizeILj15360EffffjLj1024ELj4ENS_18Kernel_traits_baseILj15360EffffjLj1024EEEEEEEvNS_9BwdParamsE --------------------------
	.section	.nv.constant0._ZN10layer_norm22ln_bwd_finalize_kernelINS_22Kernel_traits_finalizeILj15360EffffjLj1024ELj4ENS_18Kernel_traits_baseILj15360EffffjLj1024EEEEEEEvNS_9BwdParamsE,"a",@progbits
	.sectionflags	@""
	.align	4
.nv.constant0._ZN10layer_norm22ln_bwd_finalize_kernelINS_22Kernel_traits_finalizeILj15360EffffjLj1024ELj4ENS_18Kernel_traits_baseILj15360EffffjLj1024EEEEEEEvNS_9BwdParamsE:
	.zero		1032


//--------------------- .nv.constant0._ZN10layer_norm13ln_bwd_kernelINS_13Kernel_traitsIffffjLj15360ELj4ELj1ELj4ELj8ENS_18Kernel_traits_baseILj15360EffffjLj128EEEEEEEvNS_9BwdParamsE --------------------------
	.section	.nv.constant0._ZN10layer_norm13ln_bwd_kernelINS_13Kernel_traitsIffffjLj15360ELj4ELj1ELj4ELj8ENS_18Kernel_traits_baseILj15360EffffjLj128EEEEEEEvNS_9BwdParamsE,"a",@progbits
	.sectionflags	@""
	.align	4
.nv.constant0._ZN10layer_norm13ln_bwd_kernelINS_13Kernel_traitsIffffjLj15360ELj4ELj1ELj4ELj8ENS_18Kernel_traits_baseILj15360EffffjLj128EEEEEEEvNS_9BwdParamsE:
	.zero		1032


//--------------------- .nv.constant0._ZN10layer_norm22ln_bwd_finalize_kernelINS_22Kernel_traits_finalizeILj14336E13__nv_bfloat16fS2_fjLj1024ELj4ENS_18Kernel_traits_baseILj14336ES2_fS2_fjLj1024EEEEEEEvNS_9BwdParamsE --------------------------
	.section	.nv.constant0._ZN10layer_norm22ln_bwd_finalize_kernelINS_22Kernel_traits_finalizeILj14336E13__nv_bfloat16fS2_fjLj1024ELj4ENS_18Kernel_traits_baseILj14336ES2_fS2_fjLj1024EEEEEEEvNS_9BwdParamsE,"a",@progbits
	.sectionflags	@""
	.align	4
.nv.constant0._ZN10layer_norm22ln_bwd_finalize_kernelINS_22Kernel_traits_finalizeILj14336E13__nv_bfloat16fS2_fjLj1024ELj4ENS_18Kernel_traits_baseILj14336ES2_fS2_fjLj1024EEEEEEEvNS_9BwdParamsE:
	.zero		1032


//--------------------- .nv.constant0._ZN10layer_norm13ln_bwd_kernelINS_13Kernel_traitsI13__nv_bfloat16fS2_fjLj14336ELj4ELj1ELj4ELj8ENS_18Kernel_traits_baseILj14336ES2_fS2_fjLj128EEEEEEEvNS_9BwdParamsE --------------------------
	.section	.nv.constant0._ZN10layer_norm13ln_bwd_kernelINS_13Kernel_traitsI13__nv_bfloat16fS2_fjLj14336ELj4ELj1ELj4ELj8ENS_18Kernel_traits_baseILj14336ES2_fS2_fjLj128EEEEEEEvNS_9BwdParamsE,"a",@progbits
	.sectionflags	@""
	.align	4
.nv.constant0._ZN10layer_norm13ln_bwd_kernelINS_13Kernel_traitsI13__nv_bfloat16fS2_fjLj14336ELj4ELj1ELj4ELj8ENS_18Kernel_traits_baseILj14336ES2_fS2_fjLj128EEEEEEEvNS_9BwdParamsE:
	.zero		1032


//--------------------- .nv.constant0._ZN10layer_norm22ln_bwd_finalize_kernelINS_22Kernel_traits_finalizeILj14336E13__nv_bfloat16S2_S2_fjLj1024ELj4ENS_18Kernel_traits_baseILj14336ES2_S2_S2_fjLj1024EEEEEEEvNS_9BwdParamsE --------------------------
	.section	.nv.constant0._ZN10layer_norm22ln_bwd_finalize_kernelINS_22Kernel_traits_finalizeILj14336E13__nv_bfloat16S2_S2_fjLj1024ELj4ENS_18Kernel_traits_baseILj14336ES2_S2_S2_fjLj1024EEEEEEEvNS_9BwdParamsE,"a",@progbits
	.sectionflags	@""
	.align	4
.nv.constant0._ZN10layer_norm22ln_bwd_finalize_kernelINS_22Kernel_traits_finalizeILj14336E13__nv_bfloat16S2_S2_fjLj1024ELj4ENS_18Kernel_traits_baseILj14336ES2_S2_S2_fjLj1024EEEEEEEvNS_9BwdParamsE:
	.zero		1032


//--------------------- .nv.constant0._ZN10layer_norm13ln_bwd_kernelINS_13Kernel_traitsI13__nv_bfloat16S2_S2_fjLj14336ELj4ELj1ELj4ELj8ENS_18Kernel_traits_baseILj14336ES2_S2_S2_fjLj128EEEEEEEvNS_9BwdParamsE --------------------------
	.section	.nv.constant0._ZN10layer_norm13ln_bwd_kernelINS_13Kernel_traitsI13__nv_bfloat16S2_S2_fjLj14336ELj4ELj1ELj4ELj8ENS_18Kernel_traits_baseILj14336ES2_S2_S2_fjLj128EEEEEEEvNS_9BwdParamsE,"a",@progbits
	.sectionflags	@""
	.align	4
.nv.constant0._ZN10layer_norm13ln_bwd_kernelINS_13Kernel_traitsI13__nv_bfloat16S2_S2_fjLj14336ELj4ELj1ELj4ELj8ENS_18Kernel_traits_baseILj14336ES2_S2_S2_fjLj128EEEEEEEvNS_9BwdParamsE:
	.zero		1032


//--------------------- .nv.constant0._ZN10layer_norm22ln_bwd_finalize_kernelINS_22Kernel_traits_finalizeILj14336E6__halffS2_fjLj1024ELj4ENS_18Kernel_traits_baseILj14336ES2_fS2_fjLj1024EEEEEEEvNS_9BwdParamsE --------------------------
	.section	.nv.constant0._ZN10layer_norm22ln_bwd_finalize_kernelINS_22Kernel_traits_finalizeILj14336E6__halffS2_fjLj1024ELj4ENS_18Kernel_traits_baseILj14336ES2_fS2_fjLj1024EEEEEEEvNS_9BwdParamsE,"a",@progbits
	.sectionflags	@""
	.align	4
.nv.constant0._ZN10layer_norm22ln_bwd_finalize_kernelINS_22Kernel_traits_finalizeILj14336E6__halffS2_fjLj1024ELj4ENS_18Kernel_traits_baseILj14336ES2_fS2_fjLj1024EEEEEEEvNS_9BwdParamsE:
	.zero		1032


//--------------------- .nv.constant0._ZN10layer_norm13ln_bwd_kernelINS_13Kernel_traitsI6__halffS2_fjLj14336ELj4ELj1ELj4ELj8ENS_18Kernel_traits_baseILj14336ES2_fS2_fjLj128EEEEEEEvNS_9BwdParamsE --------------------------
	.section	.nv.constant0._ZN10layer_norm13ln_bwd_kernelINS_13Kernel_traitsI6__halffS2_fjLj14336ELj4ELj1ELj4ELj8ENS_18Kernel_traits_baseILj14336ES2_fS2_fjLj128EEEEEEEvNS_9BwdParamsE,"a",@progbits
	.sectionflags	@""
	.align	4
.nv.constant0._ZN10layer_norm13ln_bwd_kernelINS_13Kernel_traitsI6__halffS2_fjLj14336ELj4ELj1ELj4ELj8ENS_18Kernel_traits_baseILj14336ES2_fS2_fjLj128EEEEEEEvNS_9BwdParamsE:
	.zero		1032


//--------------------- .nv.constant0._ZN10layer_norm22ln_bwd_finalize_kernelINS_22Kernel_traits_finalizeILj14336E6__halfS2_S2_fjLj1024ELj4ENS_18Kernel_traits_baseILj14336ES2_S2_S2_fjLj1024EEEEEEEvNS_9BwdParamsE --------------------------
	.section	.nv.constant0._ZN10layer_norm22ln_bwd_finalize_kernelINS_22Kernel_traits_finalizeILj14336E6__halfS2_S2_fjLj1024ELj4ENS_18Kernel_traits_baseILj14336ES2_S2_S2_fjLj1024EEEEEEEvNS_9BwdParamsE,"a",@progbits
	.sectionflags	@""
	.align	4
.nv.constant0._ZN10layer_norm22ln_bwd_finalize_kernelINS_22Kernel_traits_finalizeILj14336E6__halfS2_S2_fjLj1024ELj4ENS_18Kernel_traits_baseILj14336ES2_S2_S2_fjLj1024EEEEEEEvNS_9BwdParamsE:
	.zero		1032


//--------------------- .nv.constant0._ZN10layer_norm13ln_bwd_kernelINS_13Kernel_traitsI6__halfS2_S2_fjLj14336ELj4ELj1ELj4ELj8ENS_18Kernel_traits_baseILj14336ES2_S2_S2_fjLj128EEEEEEEvNS_9BwdParamsE --------------------------
	.section	.nv.constant0._ZN10layer_norm13ln_bwd_kernelINS_13Kernel_traitsI6__halfS2_S2_fjLj14336ELj4ELj1ELj4ELj8ENS_18Kernel_traits_baseILj14336ES2_S2_S2_fjLj128EEEEEEEvNS_9BwdParamsE,"a",@progbits
	.sectionflags	@""
	.align	4
.nv.constant0._ZN10layer_norm13ln_bwd_kernelINS_13Kernel_traitsI6__halfS2_S2_fjLj14336ELj4ELj1ELj4ELj8ENS_18Kernel_traits_baseILj14336ES2_S2_S2_fjLj128EEEEEEEvNS_9BwdParamsE:
	.zero		1032


//--------------------- .nv.constant0._ZN10layer_norm22ln_bwd_finalize_kernelINS_22Kernel_traits_finalizeILj14336EffffjLj1024ELj4ENS_18Kernel_traits_baseILj14336EffffjLj1024EEEEEEEvNS_9BwdParamsE --------------------------
	.section	.nv.constant0._ZN10layer_norm22ln_bwd_finalize_kernelINS_22Kernel_traits_finalizeILj14336EffffjLj1024ELj4ENS_18Kernel_traits_baseILj14336EffffjLj1024EEEEEEEvNS_9BwdParamsE,"a",@progbits
	.sectionflags	@""
	.align	4
.nv.constant0._ZN10layer_norm22ln_bwd_finalize_kernelINS_22Kernel_traits_finalizeILj14336EffffjLj1024ELj4ENS_18Kernel_traits_baseILj14336EffffjLj1024EEEEEEEvNS_9BwdParamsE:
	.zero		1032


//--------------------- .nv.constant0._ZN10layer_norm13ln_bwd_kernelINS_13Kernel_traitsIffffjLj14336ELj4ELj1ELj4ELj8ENS_18Kernel_traits_baseILj14336EffffjLj128EEEEEEEvNS_9BwdParamsE --------------------------
	.section	.nv.constant0._ZN10layer_norm13ln_bwd_kernelINS_13Kernel_traitsIffffjLj14336ELj4ELj1ELj4ELj8ENS_18Kernel_traits_baseILj14336EffffjLj128EEEEEEEvNS_9BwdParamsE,"a",@progbits
	.sectionflags	@""
	.align	4
.nv.constant0._ZN10layer_norm13ln_bwd_kernelINS_13Kernel_traitsIffffjLj14336ELj4ELj1ELj4ELj8ENS_18Kernel_traits_baseILj14336EffffjLj128EEEEEEEvNS_9BwdParamsE:
	.zero		1032


//--------------------- .nv.constant0._ZN10layer_norm22ln_bwd_finalize_kernelINS_22Kernel_traits_finalizeILj12800E13__nv_bfloat16fS2_fjLj1024ELj4ENS_18Kernel_traits_baseILj12800ES2_fS2_fjLj1024EEEEEEEvNS_9BwdParamsE --------------------------
	.section	.nv.constant0._ZN10layer_norm22ln_bwd_finalize_kernelINS_22Kernel_traits_finalizeILj12800E13__nv_bfloat16fS2_fjLj1024ELj4ENS_18Kernel_traits_baseILj12800ES2_fS2_fjLj1024EEEEEEEvNS_9BwdParamsE,"a",@progbits
	.sectionflags	@""
	.align	4
.nv.constant0._ZN10layer_norm22ln_bwd_finalize_kernelINS_22Kernel_traits_finalizeILj12800E13__nv_bfloat16fS2_fjLj1024ELj4ENS_18Kernel_traits_baseILj12800ES2_fS2_fjLj1024EEEEEEEvNS_9BwdParamsE:
	.zero		1032


//--------------------- .nv.constant0._ZN10layer_norm13ln_bwd_kernelINS_13Kernel_traitsI13__nv_bfloat16fS2_fjLj12800ELj5ELj1ELj4ELj16ENS_18Kernel_traits_baseILj12800ES2_fS2_fjLj128EEEEEEEvNS_9BwdParamsE --------------------------
	.section	.nv.constant0._ZN10layer_norm13ln_bwd_kernelINS_13Kernel_traitsI13__nv_bfloat16fS2_fjLj12800ELj5ELj1ELj4ELj16ENS_18Kernel_traits_baseILj12800ES2_fS2_fjLj128EEEEEEEvNS_9BwdParamsE,"a",@progbits
	.sectionflags	@""
	.align	4
.nv.constant0._ZN10layer_norm13ln_bwd_kernelINS_13Kernel_traitsI13__nv_bfloat16fS2_fjLj12800ELj5ELj1ELj4ELj16ENS_18Kernel_traits_baseILj12800ES2_fS2_fjLj128EEEEEEEvNS_9BwdParamsE:
	.zero		1032


//--------------------- .nv.constant0._ZN10layer_norm22ln_bwd_finalize_kernelINS_22Kernel_traits_finalizeILj12800E13__nv_bfloat16S2_S2_fjLj1024ELj4ENS_18Kernel_traits_baseILj12800ES2_S2_S2_fjLj1024EEEEEEEvNS_9BwdParamsE --------------------------
	.section	.nv.constant0._ZN10layer_norm22ln_bwd_finalize_kernelINS_22Kernel_traits_finalizeILj12800E13__nv_bfloat16S2_S2_fjLj1024ELj4ENS_18Kernel_traits_baseILj12800ES2_S2_S2_fjLj1024EEEEEEEvNS_9BwdParamsE,"a",@progbits
	.sectionflags	@""
	.align	4
.nv.constant0._ZN10layer_norm22ln_bwd_finalize_kernelINS_22Kernel_traits_finalizeILj12800E13__nv_bfloat16S2_S2_fjLj1024ELj4ENS_18Kernel_traits_baseILj12800ES2_S2_S2_fjLj1024EEEEEEEvNS_9BwdParamsE:
	.zero		1032


//--------------------- .nv.constant0._ZN10layer_norm13ln_bwd_kernelINS_13Kernel_traitsI13__nv_bfloat16S2_S2_fjLj12800ELj5ELj1ELj4ELj8ENS_18Kernel_traits_baseILj12800ES2_S2_S2_fjLj128EEEEEEEvNS_9BwdParamsE --------------------------
	.section	.nv.constant0._ZN10layer_norm13ln_bwd_kernelINS_13Kernel_traitsI13__nv_bfloat16S2_S2_fjLj12800ELj5ELj1ELj4ELj8ENS_18Kernel_traits_baseILj12800ES2_S2_S2_fjLj128EEEEEEEvNS_9BwdParamsE,"a",@progbits
	.sectionflags	@""
	.align	4
.nv.constant0._ZN10layer_norm13ln_bwd_kernelINS_13Kernel_traitsI13__nv_bfloat16S2_S2_fjLj12800ELj5ELj1ELj4ELj8ENS_18Kernel_traits_baseILj12800ES2_S2_S2_fjLj128EEEEEEEvNS_9BwdParamsE:
	.zero		1032


//--------------------- .nv.constant0._ZN10layer_norm22ln_bwd_finalize_kernelINS_22Kernel_traits_finalizeILj12800E6__halffS2_fjLj1024ELj4ENS_18Kernel_traits_baseILj12800ES2_fS2_fjLj1024EEEEEEEvNS_9BwdParamsE --------------------------
	.section	.nv.constant0._ZN10layer_norm22ln_bwd_finalize_kernelINS_22Kernel_traits_finalizeILj12800E6__halffS2_fjLj1024ELj4ENS_18Kernel_traits_baseILj12800ES2_fS2_fjLj1024EEEEEEEvNS_9BwdParamsE,"a",@progbits
	.sectionflags	@""
	.align	4
.nv.constant0._ZN10layer_norm22ln_bwd_finalize_kernelINS_22Kernel_traits_finalizeILj12800E6__halffS2_fjLj1024ELj4ENS_18Kernel_traits_baseILj12800ES2_fS2_fjLj1024EEEEEEEvNS_9BwdParamsE:
	.zero		1032


//--------------------- .nv.constant0._ZN10layer_norm13ln_bwd_kernelINS_13Kernel_traitsI6__halffS2_fjLj12800ELj5ELj1ELj4ELj16ENS_18Kernel_traits_baseILj12800ES2_fS2_fjLj128EEEEEEEvNS_9BwdParamsE --------------------------
	.section	.nv.constant0._ZN10layer_norm13ln_bwd_kernelINS_13Kernel_traitsI6__halffS2_fjLj12800ELj5ELj1ELj4ELj16ENS_18Kernel_traits_baseILj12800ES2_fS2_fjLj128EEEEEEEvNS_9BwdParamsE,"a",@progbits
	.sectionflags	@""
	.align	4
.nv.constant0._ZN10layer_norm13ln_bwd_kernelINS_13Kernel_traitsI6__halffS2_fjLj12800ELj5ELj1ELj4ELj16ENS_18Kernel_traits_baseILj12800ES2_fS2_fjLj128EEEEEEEvNS_9BwdParamsE:
	.zero		1032


//--------------------- .nv.constant0._ZN10layer_norm22ln_bwd_finalize_kernelINS_22Kernel_traits_finalizeILj12800E6__halfS2_S2_fjLj1024ELj4ENS_18Kernel_traits_baseILj12800ES2_S2_S2_fjLj1024EEEEEEEvNS_9BwdParamsE --------------------------
	.section	.nv.constant0._ZN10layer_norm22ln_bwd_finalize_kernelINS_22Kernel_traits_finalizeILj12800E6__halfS2_S2_fjLj1024ELj4ENS_18Kernel_traits_baseILj12800ES2_S2_S2_fjLj1024EEEEEEEvNS_9BwdParamsE,"a",@progbits
	.sectionflags	@""
	.align	4
.nv.constant0._ZN10layer_norm22ln_bwd_finalize_kernelINS_22Kernel_traits_finalizeILj12800E6__halfS2_S2_fjLj1024ELj4ENS_18Kernel_traits_baseILj12800ES2_S2_S2_fjLj1024EEEEEEEvNS_9BwdParamsE:
	.zero		1032


//--------------------- .nv.constant0._ZN10layer_norm13ln_bwd_kernelINS_13Kernel_traitsI6__halfS2_S2_fjLj12800ELj5ELj1ELj4ELj8ENS_18Kernel_traits_baseILj12800ES2_S2_S2_fjLj128EEEEEEEvNS_9BwdParamsE --------------------------
	.section	.nv.constant0._ZN10layer_norm13ln_bwd_kernelINS_13Kernel_traitsI6__halfS2_S2_fjLj12800ELj5ELj1ELj4ELj8ENS_18Kernel_traits_baseILj12800ES2_S2_S2_fjLj128EEEEEEEvNS_9BwdParamsE,"a",@progbits
	.sectionflags	@""
	.align	4
.nv.constant0._ZN10layer_norm13ln_bwd_kernelINS_13Kernel_traitsI6__halfS2_S2_fjLj12800ELj5ELj1ELj4ELj8ENS_18Kernel_traits_baseILj12800ES2_S2_S2_fjLj128EEEEEEEvNS_9BwdParamsE:
	.zero		1032


//--------------------- .nv.constant0._ZN10layer_norm22ln_bwd_finalize_kernelINS_22Kernel_traits_finalizeILj12800EffffjLj1024ELj4ENS_18Kernel_traits_baseILj12800EffffjLj1024EEEEEEEvNS_9BwdParamsE --------------------------
	.section	.nv.constant0._ZN10layer_norm22ln_bwd_finalize_kernelINS_22Kernel_traits_finalizeILj12800EffffjLj1024ELj4ENS_18Kernel_traits_baseILj12800EffffjLj1024EEEEEEEvNS_9BwdParamsE,"a",@progbits
	.sectionflags	@""
	.align	4
.nv.constant0._ZN10layer_norm22ln_bwd_finalize_kernelINS_22Kernel_traits_finalizeILj12800EffffjLj1024ELj4ENS_18Kernel_traits_baseILj12800EffffjLj1024EEEEEEEvNS_9BwdParamsE:
	.zero		1032


//--------------------- .nv.constant0._ZN10layer_norm13ln_bwd_kernelINS_13Kernel_traitsIffffjLj12800ELj5ELj1ELj4ELj16ENS_18Kernel_traits_baseILj12800EffffjLj128EEEEEEEvNS_9BwdParamsE --------------------------
	.section	.nv.constant0._ZN10layer_norm13ln_bwd_kernelINS_13Kernel_traitsIffffjLj12800ELj5ELj1ELj4ELj16ENS_18Kernel_traits_baseILj12800EffffjLj128EEEEEEEvNS_9BwdParamsE,"a",@progbits
	.sectionflags	@""
	.align	4
.nv.constant0._ZN10layer_norm13ln_bwd_kernelINS_13Kernel_traitsIffffjLj12800ELj5ELj1ELj4ELj16ENS_18Kernel_traits_baseILj12800EffffjLj128EEEEEEEvNS_9BwdParamsE:
	.zero		1032


//--------------------- .nv.constant0._ZN10layer_norm22ln_bwd_finalize_kernelINS_22Kernel_traits_finalizeILj12288E13__nv_bfloat16fS2_fjLj1024ELj4ENS_18Kernel_traits_baseILj12288ES2_fS2_fjLj1024EEEEEEEvNS_9BwdParamsE --------------------------
	.section	.nv.constant0._ZN10layer_norm22ln_bwd_finalize_kernelINS_22Kernel_traits_finalizeILj12288E13__nv_bfloat16fS2_fjLj1024ELj4ENS_18Kernel_traits_baseILj12288ES2_fS2_fjLj1024EEEEEEEvNS_9BwdParamsE,"a",@progbits
	.sectionflags	@""
	.align	4
.nv.constant0._ZN10layer_norm22ln_bwd_finalize_kernelINS_22Kernel_traits_finalizeILj12288E13__nv_bfloat16fS2_fjLj1024ELj4ENS_18Kernel_traits_baseILj12288ES2_fS2_fjLj1024EEEEEEEvNS_9BwdParamsE:
	.zero		1032


//--------------------- .nv.constant0._ZN10layer_norm13ln_bwd_kernelINS_13Kernel_traitsI13__nv_bfloat16fS2_fjLj12288ELj4ELj1ELj4ELj16ENS_18Kernel_traits_baseILj12288ES2_fS2_fjLj128EEEEEEEvNS_9BwdParamsE --------------------------
	.section	.nv.constant0._ZN10layer_norm13ln_bwd_kernelINS_13Kernel_traitsI13__nv_bfloat16fS2_fjLj12288ELj4ELj1ELj4ELj16ENS_18Kernel_traits_baseILj12288ES2_fS2_fjLj128EEEEEEEvNS_9BwdParamsE,"a",@progbits
	.sectionflags	@""
	.align	4
.nv.constant0._ZN10layer_norm13ln_bwd_kernelINS_13Kernel_traitsI13__nv_bfloat16fS2_fjLj12288ELj4ELj1ELj4ELj16ENS_18Kernel_traits_baseILj12288ES2_fS2_fjLj128EEEEEEEvNS_9BwdParamsE:
	.zero		1032


//--------------------- .nv.constant0._ZN10layer_norm22ln_bwd_finalize_kernelINS_22Kernel_traits_finalizeILj12288E13__nv_bfloat16S2_S2_fjLj1024ELj4ENS_18Kernel_traits_baseILj12288ES2_S2_S2_fjLj1024EEEEEEEvNS_9BwdParamsE --------------------------
	.section	.nv.constant0._ZN10layer_norm22ln_bwd_finalize_kernelINS_22Kernel_traits_finalizeILj12288E13__nv_bfloat16S2_S2_fjLj1024ELj4ENS_18Kernel_traits_baseILj12288ES2_S2_S2_fjLj1024EEEEEEEvNS_9BwdParamsE,"a",@progbits
	.sectionflags	@""
	.align	4
.nv.constant0._ZN10layer_norm22ln_bwd_finalize_kernelINS_22Kernel_traits_finalizeILj12288E13__nv_bfloat16S2_S2_fjLj1024ELj4ENS_18Kernel_traits_baseILj12288ES2_S2_S2_fjLj1024EEEEEEEvNS_9BwdParamsE:
	.zero		1032


//--------------------- .nv.constant0._ZN10layer_norm13ln_bwd_kernelINS_13Kernel_traitsI13__nv_bfloat16S2_S2_fjLj12288ELj4ELj1ELj4ELj16ENS_18Kernel_traits_baseILj12288ES2_S2_S2_fjLj128EEEEEEEvNS_9BwdParamsE --------------------------
	.section	.nv.constant0._ZN10layer_norm13ln_bwd_kernelINS_13Kernel_traitsI13__nv_bfloat16S2_S2_fjLj12288ELj4ELj1ELj4ELj16ENS_18Kernel_traits_baseILj12288ES2_S2_S2_fjLj128EEEEEEEvNS_9BwdParamsE,"a",@progbits
	.sectionflags	@""
	.align	4
.nv.constant0._ZN10layer_norm13ln_bwd_kernelINS_13Kernel_traitsI13__nv_bfloat16S2_S2_fjLj12288ELj4ELj1ELj4ELj16ENS_18Kernel_traits_baseILj12288ES2_S2_S2_fjLj128EEEEEEEvNS_9BwdParamsE:
	.zero		1032


//--------------------- .nv.constant0._ZN10layer_norm22ln_bwd_finalize_kernelINS_22Kernel_traits_finalizeILj12288E6__halffS2_fjLj1024ELj4ENS_18Kernel_traits_baseILj12288ES2_fS2_fjLj1024EEEEEEEvNS_9BwdParamsE --------------------------
	.section	.nv.constant0._ZN10layer_norm22ln_bwd_finalize_kernelINS_22Kernel_traits_finalizeILj12288E6__halffS2_fjLj1024ELj4ENS_18Kernel_traits_baseILj12288ES2_fS2_fjLj1024EEEEEEEvNS_9BwdParamsE,"a",@progbits
	.sectionflags	@""
	.align	4
.nv.constant0._ZN10layer_norm22ln_bwd_finalize_kernelINS_22Kernel_traits_finalizeILj12288E6__halffS2_fjLj1024ELj4ENS_18Kernel_traits_baseILj12288ES2_fS2_fjLj1024EEEEEEEvNS_9BwdParamsE:
	.zero		1032


//--------------------- .nv.constant0._ZN10layer_norm13ln_bwd_kernelINS_13Kernel_traitsI6__halffS2_fjLj12288ELj4ELj1ELj4ELj16ENS_18Kernel_traits_baseILj12288ES2_fS2_fjLj128EEEEEEEvNS_9BwdParamsE --------------------------
	.section	.nv.constant0._ZN10layer_norm13ln_bwd_kernelINS_13Kernel_traitsI6__halffS2_fjLj12288ELj4ELj1ELj4ELj16ENS_18Kernel_traits_baseILj12288ES2_fS2_fjLj128EEEEEEEvNS_9BwdParamsE,"a",@progbits
	.sectionflags	@""
	.align	4
.nv.constant0._ZN10layer_norm13ln_bwd_kernelINS_13Kernel_traitsI6__halffS2_fjLj12288ELj4ELj1ELj4ELj16ENS_18Kernel_traits_baseILj12288ES2_fS2_fjLj128EEEEEEEvNS_9BwdParamsE:
	.zero		1032


//--------------------- .nv.constant0._ZN10layer_norm22ln_bwd_finalize_kernelINS_22Kernel_traits_finalizeILj12288E6__halfS2_S2_fjLj1024ELj4ENS_18Kernel_traits_baseILj12288ES2_S2_S2_fjLj1024EEEEEEEvNS_9BwdParamsE --------------------------
	.section	.nv.constant0._ZN10layer_norm22ln_bwd_finalize_kernelINS_22Kernel_traits_finalizeILj12288E6__halfS2_S2_fjLj1024ELj4ENS_18Kernel_traits_baseILj12288ES2_S2_S2_fjLj1024EEEEEEEvNS_9BwdParamsE,"a",@progbits
	.sectionflags	@""
	.align	4
.nv.constant0._ZN10layer_norm22ln_bwd_finalize_kernelINS_22Kernel_traits_finalizeILj12288E6__halfS2_S2_fjLj1024ELj4ENS_18Kernel_traits_baseILj12288ES2_S2_S2_fjLj1024EEEEEEEvNS_9BwdParamsE:
	.zero		1032


//--------------------- .nv.constant0._ZN10layer_norm13ln_bwd_kernelINS_13Kernel_traitsI6__halfS2_S2_fjLj12288ELj4ELj1ELj4ELj16ENS_18Kernel_traits_baseILj12288ES2_S2_S2_fjLj128EEEEEEEvNS_9BwdParamsE --------------------------
	.section	.nv.constant0._ZN10layer_norm13ln_bwd_kernelINS_13Kernel_traitsI6__halfS2_S2_fjLj12288ELj4ELj1ELj4ELj16ENS_18Kernel_traits_baseILj12288ES2_S2_S2_fjLj128EEEEEEEvNS_9BwdParamsE,"a",@progbits
	.sectionflags	@""
	.align	4
.nv.constant0._ZN10layer_norm13ln_bwd_kernelINS_13Kernel_traitsI6__halfS2_S2_fjLj12288ELj4ELj1ELj4ELj16ENS_18Kernel_traits_baseILj12288ES2_S2_S2_fjLj128EEEEEEEvNS_9BwdParamsE:
	.zero		1032


//--------------------- .nv.constant0._ZN10layer_norm22ln_bwd_finalize_kernelINS_22Kernel_traits_finalizeILj12288EffffjLj1024ELj4ENS_18Kernel_traits_baseILj12288EffffjLj1024EEEEEEEvNS_9BwdParamsE --------------------------
	.section	.nv.constant0._ZN10layer_norm22ln_bwd_finalize_kernelINS_22Kernel_traits_finalizeILj12288EffffjLj1024ELj4ENS_18Kernel_traits_baseILj12288EffffjLj1024EEEEEEEvNS_9BwdParamsE,"a",@progbits
	.sectionflags	@""
	.align	4
.nv.constant0._ZN10layer_norm22ln_bwd_finalize_kernelINS_22Kernel_traits_finalizeILj12288EffffjLj1024ELj4ENS_18Kernel_traits_baseILj12288EffffjLj1024EEEEEEEvNS_9BwdParamsE:
	.zero		1032


//--------------------- .nv.constant0._ZN10layer_norm13ln_bwd_kernelINS_13Kernel_traitsIffffjLj12288ELj4ELj1ELj4ELj16ENS_18Kernel_traits_baseILj12288EffffjLj128EEEEEEEvNS_9BwdParamsE --------------------------
	.section	.nv.constant0._ZN10layer_norm13ln_bwd_kernelINS_13Kernel_traitsIffffjLj12288ELj4ELj1ELj4ELj16ENS_18Kernel_traits_baseILj12288EffffjLj128EEEEEEEvNS_9BwdParamsE,"a",@progbits
	.sectionflags	@""
	.align	4
.nv.constant0._ZN10layer_norm13ln_bwd_kernelINS_13Kernel_traitsIffffjLj12288ELj4ELj1ELj4ELj16ENS_18Kernel_traits_baseILj12288EffffjLj128EEEEEEEvNS_9BwdParamsE:
	.zero		1032


//--------------------- .nv.constant0._ZN10layer_norm22ln_bwd_finalize_kernelINS_22Kernel_traits_finalizeILj10240E13__nv_bfloat16fS2_fjLj1024ELj4ENS_18Kernel_traits_baseILj10240ES2_fS2_fjLj1024EEEEEEEvNS_9BwdParamsE --------------------------
	.section	.nv.constant0._ZN10layer_norm22ln_bwd_finalize_kernelINS_22Kernel_traits_finalizeILj10240E13__nv_bfloat16fS2_fjLj1024ELj4ENS_18Kernel_traits_baseILj10240ES2_fS2_fjLj1024EEEEEEEvNS_9BwdParamsE,"a",@progbits
	.sectionflags	@""
	.align	4
.nv.constant0._ZN10layer_norm22ln_bwd_finalize_kernelINS_22Kernel_traits_finalizeILj10240E13__nv_bfloat16fS2_fjLj1024ELj4ENS_18Kernel_traits_baseILj10240ES2_fS2_fjLj1024EEEEEEEvNS_9BwdParamsE:
	.zero		1032


//--------------------- .nv.constant0._ZN10layer_norm13ln_bwd_kernelINS_13Kernel_traitsI13__nv_bfloat16fS2_fjLj10240ELj2ELj1ELj4ELj16ENS_18Kernel_traits_baseILj10240ES2_fS2_fjLj128EEEEEEEvNS_9BwdParamsE --------------------------
	.section	.nv.constant0._ZN10layer_norm13ln_bwd_kernelINS_13Kernel_traitsI13__nv_bfloat16fS2_fjLj10240ELj2ELj1ELj4ELj16ENS_18Kernel_traits_baseILj10240ES2_fS2_fjLj128EEEEEEEvNS_9BwdParamsE,"a",@progbits
	.sectionflags	@""
	.align	4
.nv.constant0._ZN10layer_norm13ln_bwd_kernelINS_13Kernel_traitsI13__nv_bfloat16fS2_fjLj10240ELj2ELj1ELj4ELj16ENS_18Kernel_traits_baseILj10240ES2_fS2_fjLj128EEEEEEEvNS_9BwdParamsE:
	.zero		1032


//--------------------- .nv.constant0._ZN10layer_norm22ln_bwd_finalize_kernelINS_22Kernel_traits_finalizeILj10240E13__nv_bfloat16S2_S2_fjLj1024ELj4ENS_18Kernel_traits_baseILj10240ES2_S2_S2_fjLj1024EEEEEEEvNS_9BwdParamsE --------------------------
	.section	.nv.constant0._ZN10layer_norm22ln_bwd_finalize_kernelINS_22Kernel_traits_finalizeILj10240E13__nv_bfloat16S2_S2_fjLj1024ELj4ENS_18Kernel_traits_baseILj10240ES2_S2_S2_fjLj1024EEEEEEEvNS_9BwdParamsE,"a",@progbits
	.sectionflags	@""
	.align	4
.nv.constant0._ZN10layer_norm22ln_bwd_finalize_kernelINS_22Kernel_traits_finalizeILj10240E13__nv_bfloat16S2_S2_fjLj1024ELj4ENS_18Kernel_traits_baseILj10240ES2_S2_S2_fjLj1024EEEEEEEvNS_9BwdParamsE:
	.zero		1032


//--------------------- .nv.constant0._ZN10layer_norm13ln_bwd_kernelINS_13Kernel_traitsI13__nv_bfloat16S2_S2_fjLj10240ELj2ELj1ELj4ELj16ENS_18Kernel_traits_baseILj10240ES2_S2_S2_fjLj128EEEEEEEvNS_9BwdParamsE --------------------------
	.section	.nv.constant0._ZN10layer_norm13ln_bwd_kernelINS_13Kernel_traitsI13__nv_bfloat16S2_S2_fjLj10240ELj2ELj1ELj4ELj16ENS_18Kernel_traits_baseILj10240ES2_S2_S2_fjLj128EEEEEEEvNS_9BwdParamsE,"a",@progbits
	.sectionflags	@""
	.align	4
.nv.constant0._ZN10layer_norm13ln_bwd_kernelINS_13Kernel_traitsI13__nv_bfloat16S2_S2_fjLj10240ELj2ELj1ELj4ELj16ENS_18Kernel_traits_baseILj10240ES2_S2_S2_fjLj128EEEEEEEvNS_9BwdParamsE:
	.zero		1032


//--------------------- .nv.constant0._ZN10layer_norm22ln_bwd_finalize_kernelINS_22Kernel_traits_finalizeILj10240E6__halffS2_fjLj1024ELj4ENS_18Kernel_traits_baseILj10240ES2_fS2_fjLj1024EEEEEEEvNS_9BwdParamsE --------------------------
	.section	.nv.constant0._ZN10layer_norm22ln_bwd_finalize_kernelINS_22Kernel_traits_finalizeILj10240E6__halffS2_fjLj1024ELj4ENS_18Kernel_traits_baseILj10240ES2_fS2_fjLj1024EEEEEEEvNS_9BwdParamsE,"a",@progbits
	.sectionflags	@""
	.align	4
.nv.constant0._ZN10layer_norm22ln_bwd_finalize_kernelINS_22Kernel_traits_finalizeILj10240E6__halffS2_fjLj1024ELj4ENS_18Kernel_traits_baseILj10240ES2_fS2_fjLj1024EEEEEEEvNS_9BwdParamsE:
	.zero		1032


//--------------------- .nv.constant0._ZN10layer_norm13ln_bwd_kernelINS_13Kernel_traitsI6__halffS2_fjLj10240ELj2ELj1ELj4ELj16ENS_18Kernel_traits_baseILj10240ES2_fS2_fjLj128EEEEEEEvNS_9BwdParamsE --------------------------
	.section	.nv.constant0._ZN10layer_norm13ln_bwd_kernelINS_13Kernel_traitsI6__halffS2_fjLj10240ELj2ELj1ELj4ELj16ENS_18Kernel_traits_baseILj10240ES2_fS2_fjLj128EEEEEEEvNS_9BwdParamsE,"a",@progbits
	.sectionflags	@""
	.align	4
.nv.constant0._ZN10layer_norm13ln_bwd_kernelINS_13Kernel_traitsI6__halffS2_fjLj10240ELj2ELj1ELj4ELj16ENS_18Kernel_traits_baseILj10240ES2_fS2_fjLj128EEEEEEEvNS_9BwdParamsE:
	.zero		1032


//--------------------- .nv.constant0._ZN10layer_norm22ln_bwd_finalize_kernelINS_22Kernel_traits_finalizeILj10240E6__halfS2_S2_fjLj1024ELj4ENS_18Kernel_traits_baseILj10240ES2_S2_S2_fjLj1024EEEEEEEvNS_9BwdParamsE --------------------------
	.section	.nv.constant0._ZN10layer_norm22ln_bwd_finalize_kernelINS_22Kernel_traits_finalizeILj10240E6__halfS2_S2_fjLj1024ELj4ENS_18Kernel_traits_baseILj10240ES2_S2_S2_fjLj1024EEEEEEEvNS_9BwdParamsE,"a",@progbits
	.sectionflags	@""
	.align	4
.nv.constant0._ZN10layer_norm22ln_bwd_finalize_kernelINS_22Kernel_traits_finalizeILj10240E6__halfS2_S2_fjLj1024ELj4ENS_18Kernel_traits_baseILj10240ES2_S2_S2_fjLj1024EEEEEEEvNS_9BwdParamsE:
	.zero		1032


//--------------------- .nv.constant0._ZN10layer_norm13ln_bwd_kernelINS_13Kernel_traitsI6__halfS2_S2_fjLj10240ELj2ELj1ELj4ELj16ENS_18Kernel_traits_baseILj10240ES2_S2_S2_fjLj128EEEEEEEvNS_9BwdParamsE --------------------------
	.section	.nv.constant0._ZN10layer_norm13ln_bwd_kernelINS_13Kernel_traitsI6__halfS2_S2_fjLj10240ELj2ELj1ELj4ELj16ENS_18Kernel_traits_baseILj10240ES2_S2_S2_fjLj128EEEEEEEvNS_9BwdParamsE,"a",@progbits
	.sectionflags	@""
	.align	4
.nv.constant0._ZN10layer_norm13ln_bwd_kernelINS_13Kernel_traitsI6__halfS2_S2_fjLj10240ELj2ELj1ELj4ELj16ENS_18Kernel_traits_baseILj10240ES2_S2_S2_fjLj128EEEEEEEvNS_9BwdParamsE:
	.zero		1032


//--------------------- .nv.constant0._ZN10layer_norm22ln_bwd_finalize_kernelINS_22Kernel_traits_finalizeILj10240EffffjLj1024ELj4ENS_18Kernel_traits_baseILj10240EffffjLj1024EEEEEEEvNS_9BwdParamsE --------------------------
	.section	.nv.constant0._ZN10layer_norm22ln_bwd_finalize_kernelINS_22Kernel_traits_finalizeILj10240EffffjLj1024ELj4ENS_18Kernel_traits_baseILj10240EffffjLj1024EEEEEEEvNS_9BwdParamsE,"a",@progbits
	.sectionflags	@""
	.align	4
.nv.constant0._ZN10layer_norm22ln_bwd_finalize_kernelINS_22Kernel_traits_finalizeILj10240EffffjLj1024ELj4ENS_18Kernel_traits_baseILj10240EffffjLj1024EEEEEEEvNS_9BwdParamsE:
	.zero		1032


//--------------------- .nv.constant0._ZN10layer_norm13ln_bwd_kernelINS_13Kernel_traitsIffffjLj10240ELj2ELj1ELj4ELj16ENS_18Kernel_traits_baseILj10240EffffjLj128EEEEEEEvNS_9BwdParamsE --------------------------
	.section	.nv.constant0._ZN10layer_norm13ln_bwd_kernelINS_13Kernel_traitsIffffjLj10240ELj2ELj1ELj4ELj16ENS_18Kernel_traits_baseILj10240EffffjLj128EEEEEEEvNS_9BwdParamsE,"a",@progbits
	.sectionflags	@""
	.align	4
.nv.constant0._ZN10layer_norm13ln_bwd_kernelINS_13Kernel_traitsIffffjLj10240ELj2ELj1ELj4ELj16ENS_18Kernel_traits_baseILj10240EffffjLj128EEEEEEEvNS_9BwdParamsE:
	.zero		1032


//--------------------- .nv.constant0._ZN10layer_norm22ln_bwd_finalize_kernelINS_22Kernel_traits_finalizeILj8192E13__nv_bfloat16fS2_fjLj1024ELj4ENS_18Kernel_traits_baseILj8192ES2_fS2_fjLj1024EEEEEEEvNS_9BwdParamsE --------------------------
	.section	.nv.constant0._ZN10layer_norm22ln_bwd_finalize_kernelINS_22Kernel_traits_finalizeILj8192E13__nv_bfloat16fS2_fjLj1024ELj4ENS_18Kernel_traits_baseILj8192ES2_fS2_fjLj1024EEEEEEEvNS_9BwdParamsE,"a",@progbits
	.sectionflags	@""
	.align	4
.nv.constant0._ZN10layer_norm22ln_bwd_finalize_kernelINS_22Kernel_traits_finalizeILj8192E13__nv_bfloat16fS2_fjLj1024ELj4ENS_18Kernel_traits_baseILj8192ES2_fS2_fjLj1024EEEEEEEvNS_9BwdParamsE:
	.zero		1032


//--------------------- .nv.constant0._ZN10layer_norm13ln_bwd_kernelINS_13Kernel_traitsI13__nv_bfloat16fS2_fjLj8192ELj2ELj1ELj4ELj16ENS_18Kernel_traits_baseILj8192ES2_fS2_fjLj128EEEEEEEvNS_9BwdParamsE --------------------------
	.section	.nv.constant0._ZN10layer_norm13ln_bwd_kernelINS_13Kernel_traitsI13__nv_bfloat16fS2_fjLj8192ELj2ELj1ELj4ELj16ENS_18Kernel_traits_baseILj8192ES2_fS2_fjLj128EEEEEEEvNS_9BwdParamsE,"a",@progbits
	.sectionflags	@""
	.align	4
.nv.constant0._ZN10layer_norm13ln_bwd_kernelINS_13Kernel_traitsI13__nv_bfloat16fS2_fjLj8192ELj2ELj1ELj4ELj16ENS_18Kernel_traits_baseILj8192ES2_fS2_fjLj128EEEEEEEvNS_9BwdParamsE:
	.zero		1032


//--------------------- .nv.constant0._ZN10layer_norm22ln_bwd_finalize_kernelINS_22Kernel_traits_finalizeILj8192E13__nv_bfloat16S2_S2_fjLj1024ELj4ENS_18Kernel_traits_baseILj8192ES2_S2_S2_fjLj1024EEEEEEEvNS_9BwdParamsE --------------------------
	.section	.nv.constant0._ZN10layer_norm22ln_bwd_finalize_kernelINS_22Kernel_traits_finalizeILj8192E13__nv_bfloat16S2_S2_fjLj1024ELj4ENS_18Kernel_traits_baseILj8192ES2_S2_S2_fjLj1024EEEEEEEvNS_9BwdParamsE,"a",@progbits
	.sectionflags	@""
	.align	4
.nv.constant0._ZN10layer_norm22ln_bwd_finalize_kernelINS_22Kernel_traits_finalizeILj8192E13__nv_bfloat16S2_S2_fjLj1024ELj4ENS_18Kernel_traits_baseILj8192ES2_S2_S2_fjLj1024EEEEEEEvNS_9BwdParamsE:
	.zero		1032


//--------------------- .nv.constant0._ZN10layer_norm13ln_bwd_kernelINS_13Kernel_traitsI13__nv_bfloat16S2_S2_fjLj8192ELj2ELj1ELj4ELj16ENS_18Kernel_traits_baseILj8192ES2_S2_S2_fjLj128EEEEEEEvNS_9BwdParamsE --------------------------
	.section	.nv.constant0._ZN10layer_norm13ln_bwd_kernelINS_13Kernel_traitsI13__nv_bfloat16S2_S2_fjLj8192ELj2ELj1ELj4ELj16ENS_18Kernel_traits_baseILj8192ES2_S2_S2_fjLj128EEEEEEEvNS_9BwdParamsE,"a",@progbits
	.sectionflags	@""
	.align	4
.nv.constant0._ZN10layer_norm13ln_bwd_kernelINS_13Kernel_traitsI13__nv_bfloat16S2_S2_fjLj8192ELj2ELj1ELj4ELj16ENS_18Kernel_traits_baseILj8192ES2_S2_S2_fjLj128EEEEEEEvNS_9BwdParamsE:
	.zero		1032


//--------------------- .nv.constant0._ZN10layer_norm22ln_bwd_finalize_kernelINS_22Kernel_traits_finalizeILj8192E6__halffS2_fjLj1024ELj4ENS_18Kernel_traits_baseILj8192ES2_fS2_fjLj1024EEEEEEEvNS_9BwdParamsE --------------------------
	.section	.nv.constant0._ZN10layer_norm22ln_bwd_finalize_kernelINS_22Kernel_traits_finalizeILj8192E6__halffS2_fjLj1024ELj4ENS_18Kernel_traits_baseILj8192ES2_fS2_fjLj1024EEEEEEEvNS_9BwdParamsE,"a",@progbits
	.sectionflags	@""
	.align	4
.nv.constant0._ZN10layer_norm22ln_bwd_finalize_kernelINS_22Kernel_traits_finalizeILj8192E6__halffS2_fjLj1024ELj4ENS_18Kernel_traits_baseILj8192ES2_fS2_fjLj1024EEEEEEEvNS_9BwdParamsE:
	.zero		1032


//--------------------- .nv.constant0._ZN10layer_norm13ln_bwd_kernelINS_13Kernel_traitsI6__halffS2_fjLj8192ELj2ELj1ELj4ELj16ENS_18Kernel_traits_baseILj8192ES2_fS2_fjLj128EEEEEEEvNS_9BwdParamsE --------------------------
	.section	.nv.constant0._ZN10layer_norm13ln_bwd_kernelINS_13Kernel_traitsI6__halffS2_fjLj8192ELj2ELj1ELj4ELj16ENS_18Kernel_traits_baseILj8192ES2_fS2_fjLj128EEEEEEEvNS_9BwdParamsE,"a",@progbits
	.sectionflags	@""
	.align	4
.nv.constant0._ZN10layer_norm13ln_bwd_kernelINS_13Kernel_traitsI6__halffS2_fjLj8192ELj2ELj1ELj4ELj16ENS_18Kernel_traits_baseILj8192ES2_fS2_fjLj128EEEEEEEvNS_9BwdParamsE:
	.zero		1032


//--------------------- .nv.constant0._ZN10layer_norm22ln_bwd_finalize_kernelINS_22Kernel_traits_finalizeILj8192E6__halfS2_S2_fjLj1024ELj4ENS_18Kernel_traits_baseILj8192ES2_S2_S2_fjLj1024EEEEEEEvNS_9BwdParamsE --------------------------
	.section	.nv.constant0._ZN10layer_norm22ln_bwd_finalize_kernelINS_22Kernel_traits_finalizeILj8192E6__halfS2_S2_fjLj1024ELj4ENS_18Kernel_traits_baseILj8192ES2_S2_S2_fjLj1024EEEEEEEvNS_9BwdParamsE,"a",@progbits
	.sectionflags	@""
	.align	4
.nv.constant0._ZN10layer_norm22ln_bwd_finalize_kernelINS_22Kernel_traits_finalizeILj8192E6__halfS2_S2_fjLj1024ELj4ENS_18Kernel_traits_baseILj8192ES2_S2_S2_fjLj1024EEEEEEEvNS_9BwdParamsE:
	.zero		1032


//--------------------- .nv.constant0._ZN10layer_norm13ln_bwd_kernelINS_13Kernel_traitsI6__halfS2_S2_fjLj8192ELj2ELj1ELj4ELj16ENS_18Kernel_traits_baseILj8192ES2_S2_S2_fjLj128EEEEEEEvNS_9BwdParamsE --------------------------
	.section	.nv.constant0._ZN10layer_norm13ln_bwd_kernelINS_13Kernel_traitsI6__halfS2_S2_fjLj8192ELj2ELj1ELj4ELj16ENS_18Kernel_traits_baseILj8192ES2_S2_S2_fjLj128EEEEEEEvNS_9BwdParamsE,"a",@progbits
	.sectionflags	@""
	.align	4
.nv.constant0._ZN10layer_norm13ln_bwd_kernelINS_13Kernel_traitsI6__halfS2_S2_fjLj8192ELj2ELj1ELj4ELj16ENS_18Kernel_traits_baseILj8192ES2_S2_S2_fjLj128EEEEEEEvNS_9BwdParamsE:
	.zero		1032


//--------------------- .nv.constant0._ZN10layer_norm22ln_bwd_finalize_kernelINS_22Kernel_traits_finalizeILj8192EffffjLj1024ELj4ENS_18Kernel_traits_baseILj8192EffffjLj1024EEEEEEEvNS_9BwdParamsE --------------------------
	.section	.nv.constant0._ZN10layer_norm22ln_bwd_finalize_kernelINS_22Kernel_traits_finalizeILj8192EffffjLj1024ELj4ENS_18Kernel_traits_baseILj8192EffffjLj1024EEEEEEEvNS_9BwdParamsE,"a",@progbits
	.sectionflags	@""
	.align	4
.nv.constant0._ZN10layer_norm22ln_bwd_finalize_kernelINS_22Kernel_traits_finalizeILj8192EffffjLj1024ELj4ENS_18Kernel_traits_baseILj8192EffffjLj1024EEEEEEEvNS_9BwdParamsE:
	.zero		1032


//--------------------- .nv.constant0._ZN10layer_norm13ln_bwd_kernelINS_13Kernel_traitsIffffjLj8192ELj2ELj1ELj4ELj16ENS_18Kernel_traits_baseILj8192EffffjLj128EEEEEEEvNS_9BwdParamsE --------------------------
	.section	.nv.constant0._ZN10layer_norm13ln_bwd_kernelINS_13Kernel_traitsIffffjLj8192ELj2ELj1ELj4ELj16ENS_18Kernel_traits_baseILj8192EffffjLj128EEEEEEEvNS_9BwdParamsE,"a",@progbits
	.sectionflags	@""
	.align	4
.nv.constant0._ZN10layer_norm13ln_bwd_kernelINS_13Kernel_traitsIffffjLj8192ELj2ELj1ELj4ELj16ENS_18Kernel_traits_baseILj8192EffffjLj128EEEEEEEvNS_9BwdParamsE:
	.zero		1032


//--------------------- .nv.constant0._ZN10layer_norm22ln_bwd_finalize_kernelINS_22Kernel_traits_finalizeILj6144E13__nv_bfloat16fS2_fjLj1024ELj4ENS_18Kernel_traits_baseILj6144ES2_fS2_fjLj1024EEEEEEEvNS_9BwdParamsE --------------------------
	.section	.nv.constant0._ZN10layer_norm22ln_bwd_finalize_kernelINS_22Kernel_traits_finalizeILj6144E13__nv_bfloat16fS2_fjLj1024ELj4ENS_18Kernel_traits_baseILj6144ES2_fS2_fjLj1024EEEEEEEvNS_9BwdParamsE,"a",@progbits
	.sectionflags	@""
	.align	4
.nv.constant0._ZN10layer_norm22ln_bwd_finalize_kernelINS_22Kernel_traits_finalizeILj6144E13__nv_bfloat16fS2_fjLj1024ELj4ENS_18Kernel_traits_baseILj6144ES2_fS2_fjLj1024EEEEEEEvNS_9BwdParamsE:
	.zero		1032


//--------------------- .nv.constant0._ZN10layer_norm13ln_bwd_kernelINS_13Kernel_traitsI13__nv_bfloat16fS2_fjLj6144ELj1ELj1ELj8ELj16ENS_18Kernel_traits_baseILj6144ES2_fS2_fjLj256EEEEEEEvNS_9BwdParamsE --------------------------
	.section	.nv.constant0._ZN10layer_norm13ln_bwd_kernelINS_13Kernel_traitsI13__nv_bfloat16fS2_fjLj6144ELj1ELj1ELj8ELj16ENS_18Kernel_traits_baseILj6144ES2_fS2_fjLj256EEEEEEEvNS_9BwdParamsE,"a",@progbits
	.sectionflags	@""
	.align	4
.nv.constant0._ZN10layer_norm13ln_bwd_kernelINS_13Kernel_traitsI13__nv_bfloat16fS2_fjLj6144ELj1ELj1ELj8ELj16ENS_18Kernel_traits_baseILj6144ES2_fS2_fjLj256EEEEEEEvNS_9BwdParamsE:
	.zero		1032


//--------------------- .nv.constant0._ZN10layer_norm22ln_bwd_finalize_kernelINS_22Kernel_traits_finalizeILj6144E13__nv_bfloat16S2_S2_fjLj1024ELj4ENS_18Kernel_traits_baseILj6144ES2_S2_S2_fjLj1024EEEEEEEvNS_9BwdParamsE --------------------------
	.section	.nv.constant0._ZN10layer_norm22ln_bwd_finalize_kernelINS_22Kernel_traits_finalizeILj6144E13__nv_bfloat16S2_S2_fjLj1024ELj4ENS_18Kernel_traits_baseILj6144ES2_S2_S2_fjLj1024EEEEEEEvNS_9BwdParamsE,"a",@progbits
	.sectionflags	@""
	.align	4
.nv.constant0._ZN10layer_norm22ln_bwd_finalize_kernelINS_22Kernel_traits_finalizeILj6144E13__nv_bfloat16S2_S2_fjLj1024ELj4ENS_18Kernel_traits_baseILj6144ES2_S2_S2_fjLj1024EEEEEEEvNS_9BwdParamsE:
	.zero		1032


//--------------------- .nv.constant0._ZN10layer_norm13ln_bwd_kernelINS_13Kernel_traitsI13__nv_bfloat16S2_S2_fjLj6144ELj1ELj1ELj8ELj16ENS_18Kernel_traits_baseILj6144ES2_S2_S2_fjLj256EEEEEEEvNS_9BwdParamsE --------------------------
	.section	.nv.constant0._ZN10layer_norm13ln_bwd_kernelINS_13Kernel_traitsI13__nv_bfloat16S2_S2_fjLj6144ELj1ELj1ELj8ELj16ENS_18Kernel_traits_baseILj6144ES2_S2_S2_fjLj256EEEEEEEvNS_9BwdParamsE,"a",@progbits
	.sectionflags	@""
	.align	4
.nv.constant0._ZN10layer_norm13ln_bwd_kernelINS_13Kernel_traitsI13__nv_bfloat16S2_S2_fjLj6144ELj1ELj1ELj8ELj16ENS_18Kernel_traits_baseILj6144ES2_S2_S2_fjLj256EEEEEEEvNS_9BwdParamsE:
	.zero		1032


//--------------------- .nv.constant0._ZN10layer_norm22ln_bwd_finalize_kernelINS_22Kernel_traits_finalizeILj6144E6__halffS2_fjLj1024ELj4ENS_18Kernel_traits_baseILj6144ES2_fS2_fjLj1024EEEEEEEvNS_9BwdParamsE --------------------------
	.section	.nv.constant0._ZN10layer_norm22ln_bwd_finalize_kernelINS_22Kernel_traits_finalizeILj6144E6__halffS2_fjLj1024ELj4ENS_18Kernel_traits_baseILj6144ES2_fS2_fjLj1024EEEEEEEvNS_9BwdParamsE,"a",@progbits
	.sectionflags	@""
	.align	4
.nv.constant0._ZN10layer_norm22ln_bwd_finalize_kernelINS_22Kernel_traits_finalizeILj6144E6__halffS2_fjLj1024ELj4ENS_18Kernel_traits_baseILj6144ES2_fS2_fjLj1024EEEEEEEvNS_9BwdParamsE:
	.zero		1032


//--------------------- .nv.constant0._ZN10layer_norm13ln_bwd_kernelINS_13Kernel_traitsI6__halffS2_fjLj6144ELj1ELj1ELj8ELj16ENS_18Kernel_traits_baseILj6144ES2_fS2_fjLj256EEEEEEEvNS_9BwdParamsE --------------------------
	.section	.nv.constant0._ZN10layer_norm13ln_bwd_kernelINS_13Kernel_traitsI6__halffS2_fjLj6144ELj1ELj1ELj8ELj16ENS_18Kernel_traits_baseILj6144ES2_fS2_fjLj256EEEEEEEvNS_9BwdParamsE,"a",@progbits
	.sectionflags	@""
	.align	4
.nv.constant0._ZN10layer_norm13ln_bwd_kernelINS_13Kernel_traitsI6__halffS2_fjLj6144ELj1ELj1ELj8ELj16ENS_18Kernel_traits_baseILj6144ES2_fS2_fjLj256EEEEEEEvNS_9BwdParamsE:
	.zero		1032


//--------------------- .nv.constant0._ZN10layer_norm22ln_bwd_finalize_kernelINS_22Kernel_traits_finalizeILj6144E6__halfS2_S2_fjLj1024ELj4ENS_18Kernel_traits_baseILj6144ES2_S2_S2_fjLj1024EEEEEEEvNS_9BwdParamsE --------------------------
	.section	.nv.constant0._ZN10layer_norm22ln_bwd_finalize_kernelINS_22Kernel_traits_finalizeILj6144E6__halfS2_S2_fjLj1024ELj4ENS_18Kernel_traits_baseILj6144ES2_S2_S2_fjLj1024EEEEEEEvNS_9BwdParamsE,"a",@progbits
	.sectionflags	@""
	.align	4
.nv.constant0._ZN10layer_norm22ln_bwd_finalize_kernelINS_22Kernel_traits_finalizeILj6144E6__halfS2_S2_fjLj1024ELj4ENS_18Kernel_traits_baseILj6144ES2_S2_S2_fjLj1024EEEEEEEvNS_9BwdParamsE:
	.zero		1032


//--------------------- .nv.constant0._ZN10layer_norm13ln_bwd_kernelINS_13Kernel_traitsI6__halfS2_S2_fjLj6144ELj1ELj1ELj8ELj16ENS_18Kernel_traits_baseILj6144ES2_S2_S2_fjLj256EEEEEEEvNS_9BwdParamsE --------------------------
	.section	.nv.constant0._ZN10layer_norm13ln_bwd_kernelINS_13Kernel_traitsI6__halfS2_S2_fjLj6144ELj1ELj1ELj8ELj16ENS_18Kernel_traits_baseILj6144ES2_S2_S2_fjLj256EEEEEEEvNS_9BwdParamsE,"a",@progbits
	.sectionflags	@""
	.align	4
.nv.constant0._ZN10layer_norm13ln_bwd_kernelINS_13Kernel_traitsI6__halfS2_S2_fjLj6144ELj1ELj1ELj8ELj16ENS_18Kernel_traits_baseILj6144ES2_S2_S2_fjLj256EEEEEEEvNS_9BwdParamsE:
	.zero		1032


//--------------------- .nv.constant0._ZN10layer_norm22ln_bwd_finalize_kernelINS_22Kernel_traits_finalizeILj6144EffffjLj1024ELj4ENS_18Kernel_traits_baseILj6144EffffjLj1024EEEEEEEvNS_9BwdParamsE --------------------------
	.section	.nv.constant0._ZN10layer_norm22ln_bwd_finalize_kernelINS_22Kernel_traits_finalizeILj6144EffffjLj1024ELj4ENS_18Kernel_traits_baseILj6144EffffjLj1024EEEEEEEvNS_9BwdParamsE,"a",@progbits
	.sectionflags	@""
	.align	4
.nv.constant0._ZN10layer_norm22ln_bwd_finalize_kernelINS_22Kernel_traits_finalizeILj6144EffffjLj1024ELj4ENS_18Kernel_traits_baseILj6144EffffjLj1024EEEEEEEvNS_9BwdParamsE:
	.zero		1032


//--------------------- .nv.constant0._ZN10layer_norm13ln_bwd_kernelINS_13Kernel_traitsIffffjLj6144ELj1ELj1ELj8ELj16ENS_18Kernel_traits_baseILj6144EffffjLj256EEEEEEEvNS_9BwdParamsE --------------------------
	.section	.nv.constant0._ZN10layer_norm13ln_bwd_kernelINS_13Kernel_traitsIffffjLj6144ELj1ELj1ELj8ELj16ENS_18Kernel_traits_baseILj6144EffffjLj256EEEEEEEvNS_9BwdParamsE,"a",@progbits
	.sectionflags	@""
	.align	4
.nv.constant0._ZN10layer_norm13ln_bwd_kernelINS_13Kernel_traitsIffffjLj6144ELj1ELj1ELj8ELj16ENS_18Kernel_traits_baseILj6144EffffjLj256EEEEEEEvNS_9BwdParamsE:
	.zero		1032


//--------------------- .nv.constant0._ZN10layer_norm22ln_bwd_finalize_kernelINS_22Kernel_traits_finalizeILj5120E13__nv_bfloat16fS2_fjLj1024ELj4ENS_18Kernel_traits_baseILj5120ES2_fS2_fjLj1024EEEEEEEvNS_9BwdParamsE --------------------------
	.section	.nv.constant0._ZN10layer_norm22ln_bwd_finalize_kernelINS_22Kernel_traits_finalizeILj5120E13__nv_bfloat16fS2_fjLj1024ELj4ENS_18Kernel_traits_baseILj5120ES2_fS2_fjLj1024EEEEEEEvNS_9BwdParamsE,"a",@progbits
	.sectionflags	@""
	.align	4
.nv.constant0._ZN10layer_norm22ln_bwd_finalize_kernelINS_22Kernel_traits_finalizeILj5120E13__nv_bfloat16fS2_fjLj1024ELj4ENS_18Kernel_traits_baseILj5120ES2_fS2_fjLj1024EEEEEEEvNS_9BwdParamsE:
	.zero		1032


//--------------------- .nv.constant0._ZN10layer_norm13ln_bwd_kernelINS_13Kernel_traitsI13__nv_bfloat16fS2_fjLj5120ELj1ELj1ELj4ELj16ENS_18Kernel_traits_baseILj5120ES2_fS2_fjLj128EEEEEEEvNS_9BwdParamsE --------------------------
	.section	.nv.constant0._ZN10layer_norm13ln_bwd_kernelINS_13Kernel_traitsI13__nv_bfloat16fS2_fjLj5120ELj1ELj1ELj4ELj16ENS_18Kernel_traits_baseILj5120ES2_fS2_fjLj128EEEEEEEvNS_9BwdParamsE,"a",@progbits
	.sectionflags	@""
	.align	4
.nv.constant0._ZN10layer_norm13ln_bwd_kernelINS_13Kernel_traitsI13__nv_bfloat16fS2_fjLj5120ELj1ELj1ELj4ELj16ENS_18Kernel_traits_baseILj5120ES2_fS2_fjLj128EEEEEEEvNS_9BwdParamsE:
	.zero		1032


//--------------------- .nv.constant0._ZN10layer_norm22ln_bwd_finalize_kernelINS_22Kernel_traits_finalizeILj5120E13__nv_bfloat16S2_S2_fjLj1024ELj4ENS_18Kernel_traits_baseILj5120ES2_S2_S2_fjLj1024EEEEEEEvNS_9BwdParamsE --------------------------
	.section	.nv.constant0._ZN10layer_norm22ln_bwd_finalize_kernelINS_22Kernel_traits_finalizeILj5120E13__nv_bfloat16S2_S2_fjLj1024ELj4ENS_18Kernel_traits_baseILj5120ES2_S2_S2_fjLj1024EEEEEEEvNS_9BwdParamsE,"a",@progbits
	.sectionflags	@""
	.align	4
.nv.constant0._ZN10layer_norm22ln_bwd_finalize_kernelINS_22Kernel_traits_finalizeILj5120E13__nv_bfloat16S2_S2_fjLj1024ELj4ENS_18Kernel_traits_baseILj5120ES2_S2_S2_fjLj1024EEEEEEEvNS_9BwdParamsE:
	.zero		1032


//--------------------- .nv.constant0._ZN10layer_norm13ln_bwd_kernelINS_13Kernel_traitsI13__nv_bfloat16S2_S2_fjLj5120ELj1ELj1ELj4ELj16ENS_18Kernel_traits_baseILj5120ES2_S2_S2_fjLj128EEEEEEEvNS_9BwdParamsE --------------------------
	.section	.nv.constant0._ZN10layer_norm13ln_bwd_kernelINS_13Kernel_traitsI13__nv_bfloat16S2_S2_fjLj5120ELj1ELj1ELj4ELj16ENS_18Kernel_traits_baseILj5120ES2_S2_S2_fjLj128EEEEEEEvNS_9BwdParamsE,"a",@progbits
	.sectionflags	@""
	.align	4
.nv.constant0._ZN10layer_norm13ln_bwd_kernelINS_13Kernel_traitsI13__nv_bfloat16S2_S2_fjLj5120ELj1ELj1ELj4ELj16ENS_18Kernel_traits_baseILj5120ES2_S2_S2_fjLj128EEEEEEEvNS_9BwdParamsE:
	.zero		1032


//--------------------- .nv.constant0._ZN10layer_norm22ln_bwd_finalize_kernelINS_22Kernel_traits_finalizeILj5120E6__halffS2_fjLj1024ELj4ENS_18Kernel_traits_baseILj5120ES2_fS2_fjLj1024EEEEEEEvNS_9BwdParamsE --------------------------
	.section	.nv.constant0._ZN10layer_norm22ln_bwd_finalize_kernelINS_22Kernel_traits_finalizeILj5120E6__halffS2_fjLj1024ELj4ENS_18Kernel_traits_baseILj5120ES2_fS2_fjLj1024EEEEEEEvNS_9BwdParamsE,"a",@progbits
	.sectionflags	@""
	.align	4
.nv.constant0._ZN10layer_norm22ln_bwd_finalize_kernelINS_22Kernel_traits_finalizeILj5120E6__halffS2_fjLj1024ELj4ENS_18Kernel_traits_baseILj5120ES2_fS2_fjLj1024EEEEEEEvNS_9BwdParamsE:
	.zero		1032


//--------------------- .nv.constant0._ZN10layer_norm13ln_bwd_kernelINS_13Kernel_traitsI6__halffS2_fjLj5120ELj1ELj1ELj4ELj16ENS_18Kernel_traits_baseILj5120ES2_fS2_fjLj128EEEEEEEvNS_9BwdParamsE --------------------------
	.section	.nv.constant0._ZN10layer_norm13ln_bwd_kernelINS_13Kernel_traitsI6__halffS2_fjLj5120ELj1ELj1ELj4ELj16ENS_18Kernel_traits_baseILj5120ES2_fS2_fjLj128EEEEEEEvNS_9BwdParamsE,"a",@progbits
	.sectionflags	@""
	.align	4
.nv.constant0._ZN10layer_norm13ln_bwd_kernelINS_13Kernel_traitsI6__halffS2_fjLj5120ELj1ELj1ELj4ELj16ENS_18Kernel_traits_baseILj5120ES2_fS2_fjLj128EEEEEEEvNS_9BwdParamsE:
	.zero		1032


//--------------------- .nv.constant0._ZN10layer_norm22ln_bwd_finalize_kernelINS_22Kernel_traits_finalizeILj5120E6__halfS2_S2_fjLj1024ELj4ENS_18Kernel_traits_baseILj5120ES2_S2_S2_fjLj1024EEEEEEEvNS_9BwdParamsE --------------------------
	.section	.nv.constant0._ZN10layer_norm22ln_bwd_finalize_kernelINS_22Kernel_traits_finalizeILj5120E6__halfS2_S2_fjLj1024ELj4ENS_18Kernel_traits_baseILj5120ES2_S2_S2_fjLj1024EEEEEEEvNS_9BwdParamsE,"a",@progbits
	.sectionflags	@""
	.align	4
.nv.constant0._ZN10layer_norm22ln_bwd_finalize_kernelINS_22Kernel_traits_finalizeILj5120E6__halfS2_S2_fjLj1024ELj4ENS_18Kernel_traits_baseILj5120ES2_S2_S2_fjLj1024EEEEEEEvNS_9BwdParamsE:
	.zero		1032


//--------------------- .nv.constant0._ZN10layer_norm13ln_bwd_kernelINS_13Kernel_traitsI6__halfS2_S2_fjLj5120ELj1ELj1ELj4ELj16ENS_18Kernel_traits_baseILj5120ES2_S2_S2_fjLj128EEEEEEEvNS_9BwdParamsE --------------------------
	.section	.nv.constant0._ZN10layer_norm13ln_bwd_kernelINS_13Kernel_traitsI6__halfS2_S2_fjLj5120ELj1ELj1ELj4ELj16ENS_18Kernel_traits_baseILj5120ES2_S2_S2_fjLj128EEEEEEEvNS_9BwdParamsE,"a",@progbits
	.sectionflags	@""
	.align	4
.nv.constant0._ZN10layer_norm13ln_bwd_kernelINS_13Kernel_traitsI6__halfS2_S2_fjLj5120ELj1ELj1ELj4ELj16ENS_18Kernel_traits_baseILj5120ES2_S2_S2_fjLj128EEEEEEEvNS_9BwdParamsE:
	.zero		1032


//--------------------- .nv.constant0._ZN10layer_norm22ln_bwd_finalize_kernelINS_22Kernel_traits_finalizeILj5120EffffjLj1024ELj4ENS_18Kernel_traits_baseILj5120EffffjLj1024EEEEEEEvNS_9BwdParamsE --------------------------
	.section	.nv.constant0._ZN10layer_norm22ln_bwd_finalize_kernelINS_22Kernel_traits_finalizeILj5120EffffjLj1024ELj4ENS_18Kernel_traits_baseILj5120EffffjLj1024EEEEEEEvNS_9BwdParamsE,"a",@progbits
	.sectionflags	@""
	.align	4
.nv.constant0._ZN10layer_norm22ln_bwd_finalize_kernelINS_22Kernel_traits_finalizeILj5120EffffjLj1024ELj4ENS_18Kernel_traits_baseILj5120EffffjLj1024EEEEEEEvNS_9BwdParamsE:
	.zero		1032


//--------------------- .nv.constant0._ZN10layer_norm13ln_bwd_kernelINS_13Kernel_traitsIffffjLj5120ELj1ELj1ELj4ELj16ENS_18Kernel_traits_baseILj5120EffffjLj128EEEEEEEvNS_9BwdParamsE --------------------------
	.section	.nv.constant0._ZN10layer_norm13ln_bwd_kernelINS_13Kernel_traitsIffffjLj5120ELj1ELj1ELj4ELj16ENS_18Kernel_traits_baseILj5120EffffjLj128EEEEEEEvNS_9BwdParamsE,"a",@progbits
	.sectionflags	@""
	.align	4
.nv.constant0._ZN10layer_norm13ln_bwd_kernelINS_13Kernel_traitsIffffjLj5120ELj1ELj1ELj4ELj16ENS_18Kernel_traits_baseILj5120EffffjLj128EEEEEEEvNS_9BwdParamsE:
	.zero		1032


//--------------------- .nv.constant0._ZN10layer_norm22ln_bwd_finalize_kernelINS_22Kernel_traits_finalizeILj4096E13__nv_bfloat16fS2_fjLj1024ELj4ENS_18Kernel_traits_baseILj4096ES2_fS2_fjLj1024EEEEEEEvNS_9BwdParamsE --------------------------
	.section	.nv.constant0._ZN10layer_norm22ln_bwd_finalize_kernelINS_22Kernel_traits_finalizeILj4096E13__nv_bfloat16fS2_fjLj1024ELj4ENS_18Kernel_traits_baseILj4096ES2_fS2_fjLj1024EEEEEEEvNS_9BwdParamsE,"a",@progbits
	.sectionflags	@""
	.align	4
.nv.constant0._ZN10layer_norm22ln_bwd_finalize_kernelINS_22Kernel_traits_finalizeILj4096E13__nv_bfloat16fS2_fjLj1024ELj4ENS_18Kernel_traits_baseILj4096ES2_fS2_fjLj1024EEEEEEEvNS_9BwdParamsE:
	.zero		1032


//--------------------- .nv.constant0._ZN10layer_norm13ln_bwd_kernelINS_13Kernel_traitsI13__nv_bfloat16fS2_fjLj4096ELj1ELj1ELj4ELj16ENS_18Kernel_traits_baseILj4096ES2_fS2_fjLj128EEEEEEEvNS_9BwdParamsE --------------------------
	.section	.nv.constant0._ZN10layer_norm13ln_bwd_kernelINS_13Kernel_traitsI13__nv_bfloat16fS2_fjLj4096ELj1ELj1ELj4ELj16ENS_18Kernel_traits_baseILj4096ES2_fS2_fjLj128EEEEEEEvNS_9BwdParamsE,"a",@progbits
	.sectionflags	@""
	.align	4
.nv.constant0._ZN10layer_norm13ln_bwd_kernelINS_13Kernel_traitsI13__nv_bfloat16fS2_fjLj4096ELj1ELj1ELj4ELj16ENS_18Kernel_traits_baseILj4096ES2_fS2_fjLj128EEEEEEEvNS_9BwdParamsE:
	.zero		1032


//--------------------- .nv.constant0._ZN10layer_norm22ln_bwd_finalize_kernelINS_22Kernel_traits_finalizeILj4096E13__nv_bfloat16S2_S2_fjLj1024ELj4ENS_18Kernel_traits_baseILj4096ES2_S2_S2_fjLj1024EEEEEEEvNS_9BwdParamsE --------------------------
	.section	.nv.constant0._ZN10layer_norm22ln_bwd_finalize_kernelINS_22Kernel_traits_finalizeILj4096E13__nv_bfloat16S2_S2_fjLj1024ELj4ENS_18Kernel_traits_baseILj4096ES2_S2_S2_fjLj1024EEEEEEEvNS_9BwdParamsE,"a",@progbits
	.sectionflags	@""
	.align	4
.nv.constant0._ZN10layer_norm22ln_bwd_finalize_kernelINS_22Kernel_traits_finalizeILj4096E13__nv_bfloat16S2_S2_fjLj1024ELj4ENS_18Kernel_traits_baseILj4096ES2_S2_S2_fjLj1024EEEEEEEvNS_9BwdParamsE:
	.zero		1032


//--------------------- .nv.constant0._ZN10layer_norm13ln_bwd_kernelINS_13Kernel_traitsI13__nv_bfloat16S2_S2_fjLj4096ELj1ELj1ELj4ELj16ENS_18Kernel_traits_baseILj4096ES2_S2_S2_fjLj128EEEEEEEvNS_9BwdParamsE --------------------------
	.section	.nv.constant0._ZN10layer_norm13ln_bwd_kernelINS_13Kernel_traitsI13__nv_bfloat16S2_S2_fjLj4096ELj1ELj1ELj4ELj16ENS_18Kernel_traits_baseILj4096ES2_S2_S2_fjLj128EEEEEEEvNS_9BwdParamsE,"a",@progbits
	.sectionflags	@""
	.align	4
.nv.constant0._ZN10layer_norm13ln_bwd_kernelINS_13Kernel_traitsI13__nv_bfloat16S2_S2_fjLj4096ELj1ELj1ELj4ELj16ENS_18Kernel_traits_baseILj4096ES2_S2_S2_fjLj128EEEEEEEvNS_9BwdParamsE:
	.zero		1032


//--------------------- .nv.constant0._ZN10layer_norm22ln_bwd_finalize_kernelINS_22Kernel_traits_finalizeILj4096E6__halffS2_fjLj1024ELj4ENS_18Kernel_traits_baseILj4096ES2_fS2_fjLj1024EEEEEEEvNS_9BwdParamsE --------------------------
	.section	.nv.constant0._ZN10layer_norm22ln_bwd_finalize_kernelINS_22Kernel_traits_finalizeILj4096E6__halffS2_fjLj1024ELj4ENS_18Kernel_traits_baseILj4096ES2_fS2_fjLj1024EEEEEEEvNS_9BwdParamsE,"a",@progbits
	.sectionflags	@""
	.align	4
.nv.constant0._ZN10layer_norm22ln_bwd_finalize_kernelINS_22Kernel_traits_finalizeILj4096E6__halffS2_fjLj1024ELj4ENS_18Kernel_traits_baseILj4096ES2_fS2_fjLj1024EEEEEEEvNS_9BwdParamsE:
	.zero		1032


//--------------------- .nv.constant0._ZN10layer_norm13ln_bwd_kernelINS_13Kernel_traitsI6__halffS2_fjLj4096ELj1ELj1ELj4ELj16ENS_18Kernel_traits_baseILj4096ES2_fS2_fjLj128EEEEEEEvNS_9BwdParamsE --------------------------
	.section	.nv.constant0._ZN10layer_norm13ln_bwd_kernelINS_13Kernel_traitsI6__halffS2_fjLj4096ELj1ELj1ELj4ELj16ENS_18Kernel_traits_baseILj4096ES2_fS2_fjLj128EEEEEEEvNS_9BwdParamsE,"a",@progbits
	.sectionflags	@""
	.align	4
.nv.constant0._ZN10layer_norm13ln_bwd_kernelINS_13Kernel_traitsI6__halffS2_fjLj4096ELj1ELj1ELj4ELj16ENS_18Kernel_traits_baseILj4096ES2_fS2_fjLj128EEEEEEEvNS_9BwdParamsE:
	.zero		1032


//--------------------- .nv.constant0._ZN10layer_norm22ln_bwd_finalize_kernelINS_22Kernel_traits_finalizeILj4096E6__halfS2_S2_fjLj1024ELj4ENS_18Kernel_traits_baseILj4096ES2_S2_S2_fjLj1024EEEEEEEvNS_9BwdParamsE --------------------------
	.section	.nv.constant0._ZN10layer_norm22ln_bwd_finalize_kernelINS_22Kernel_traits_finalizeILj4096E6__halfS2_S2_fjLj1024ELj4ENS_18Kernel_traits_baseILj4096ES2_S2_S2_fjLj1024EEEEEEEvNS_9BwdParamsE,"a",@progbits
	.sectionflags	@""
	.align	4
.nv.constant0._ZN10layer_norm22ln_bwd_finalize_kernelINS_22Kernel_traits_finalizeILj4096E6__halfS2_S2_fjLj1024ELj4ENS_18Kernel_traits_baseILj4096ES2_S2_S2_fjLj1024EEEEEEEvNS_9BwdParamsE:
	.zero		1032


//--------------------- .nv.constant0._ZN10layer_norm13ln_bwd_kernelINS_13Kernel_traitsI6__halfS2_S2_fjLj4096ELj1ELj1ELj4ELj16ENS_18Kernel_traits_baseILj4096ES2_S2_S2_fjLj128EEEEEEEvNS_9BwdParamsE --------------------------
	.section	.nv.constant0._ZN10layer_norm13ln_bwd_kernelINS_13Kernel_traitsI6__halfS2_S2_fjLj4096ELj1ELj1ELj4ELj16ENS_18Kernel_traits_baseILj4096ES2_S2_S2_fjLj128EEEEEEEvNS_9BwdParamsE,"a",@progbits
	.sectionflags	@""
	.align	4
.nv.constant0._ZN10layer_norm13ln_bwd_kernelINS_13Kernel_traitsI6__halfS2_S2_fjLj4096ELj1ELj1ELj4ELj16ENS_18Kernel_traits_baseILj4096ES2_S2_S2_fjLj128EEEEEEEvNS_9BwdParamsE:
	.zero		1032


//--------------------- .nv.constant0._ZN10layer_norm22ln_bwd_finalize_kernelINS_22Kernel_traits_finalizeILj4096EffffjLj1024ELj4ENS_18Kernel_traits_baseILj4096EffffjLj1024EEEEEEEvNS_9BwdParamsE --------------------------
	.section	.nv.constant0._ZN10layer_norm22ln_bwd_finalize_kernelINS_22Kernel_traits_finalizeILj4096EffffjLj1024ELj4ENS_18Kernel_traits_baseILj4096EffffjLj1024EEEEEEEvNS_9BwdParamsE,"a",@progbits
	.sectionflags	@""
	.align	4
.nv.constant0._ZN10layer_norm22ln_bwd_finalize_kernelINS_22Kernel_traits_finalizeILj4096EffffjLj1024ELj4ENS_18Kernel_traits_baseILj4096EffffjLj1024EEEEEEEvNS_9BwdParamsE:
	.zero		1032


//--------------------- .nv.constant0._ZN10layer_norm13ln_bwd_kernelINS_13Kernel_traitsIffffjLj4096ELj1ELj1ELj4ELj16ENS_18Kernel_traits_baseILj4096EffffjLj128EEEEEEEvNS_9BwdParamsE --------------------------
	.section	.nv.constant0._ZN10layer_norm13ln_bwd_kernelINS_13Kernel_traitsIffffjLj4096ELj1ELj1ELj4ELj16ENS_18Kernel_traits_baseILj4096EffffjLj128EEEEEEEvNS_9BwdParamsE,"a",@progbits
	.sectionflags	@""
	.align	4
.nv.constant0._ZN10layer_norm13ln_bwd_kernelINS_13Kernel_traitsIffffjLj4096ELj1ELj1ELj4ELj16ENS_18Kernel_traits_baseILj4096EffffjLj128EEEEEEEvNS_9BwdParamsE:
	.zero		1032


//--------------------- .nv.constant0._ZN10layer_norm22ln_bwd_finalize_kernelINS_22Kernel_traits_finalizeILj3840E13__nv_bfloat16fS2_fjLj1024ELj4ENS_18Kernel_traits_baseILj3840ES2_fS2_fjLj1024EEEEEEEvNS_9BwdParamsE --------------------------
	.section	.nv.constant0._ZN10layer_norm22ln_bwd_finalize_kernelINS_22Kernel_traits_finalizeILj3840E13__nv_bfloat16fS2_fjLj1024ELj4ENS_18Kernel_traits_baseILj3840ES2_fS2_fjLj1024EEEEEEEvNS_9BwdParamsE,"a",@progbits
	.sectionflags	@""
	.align	4
.nv.constant0._ZN10layer_norm22ln_bwd_finalize_kernelINS_22Kernel_traits_finalizeILj3840E13__nv_bfloat16fS2_fjLj1024ELj4ENS_18Kernel_traits_baseILj3840ES2_fS2_fjLj1024EEEEEEEvNS_9BwdParamsE:
	.zero		1032


//--------------------- .nv.constant0._ZN10layer_norm13ln_bwd_kernelINS_13Kernel_traitsI13__nv_bfloat16fS2_fjLj3840ELj1ELj1ELj4ELj8ENS_18Kernel_traits_baseILj3840ES2_fS2_fjLj128EEEEEEEvNS_9BwdParamsE --------------------------
	.section	.nv.constant0._ZN10layer_norm13ln_bwd_kernelINS_13Kernel_traitsI13__nv_bfloat16fS2_fjLj3840ELj1ELj1ELj4ELj8ENS_18Kernel_traits_baseILj3840ES2_fS2_fjLj128EEEEEEEvNS_9BwdParamsE,"a",@progbits
	.sectionflags	@""
	.align	4
.nv.constant0._ZN10layer_norm13ln_bwd_kernelINS_13Kernel_traitsI13__nv_bfloat16fS2_fjLj3840ELj1ELj1ELj4ELj8ENS_18Kernel_traits_baseILj3840ES2_fS2_fjLj128EEEEEEEvNS_9BwdParamsE:
	.zero		1032


//--------------------- .nv.constant0._ZN10layer_norm22ln_bwd_finalize_kernelINS_22Kernel_traits_finalizeILj3840E13__nv_bfloat16S2_S2_fjLj1024ELj4ENS_18Kernel_traits_baseILj3840ES2_S2_S2_fjLj1024EEEEEEEvNS_9BwdParamsE --------------------------
	.section	.nv.constant0._ZN10layer_norm22ln_bwd_finalize_kernelINS_22Kernel_traits_finalizeILj3840E13__nv_bfloat16S2_S2_fjLj1024ELj4ENS_18Kernel_traits_baseILj3840ES2_S2_S2_fjLj1024EEEEEEEvNS_9BwdParamsE,"a",@progbits
	.sectionflags	@""
	.align	4
.nv.constant0._ZN10layer_norm22ln_bwd_finalize_kernelINS_22Kernel_traits_finalizeILj3840E13__nv_bfloat16S2_S2_fjLj1024ELj4ENS_18Kernel_traits_baseILj3840ES2_S2_S2_fjLj1024EEEEEEEvNS_9BwdParamsE:
	.zero		1032


//--------------------- .nv.constant0._ZN10layer_norm13ln_bwd_kernelINS_13Kernel_traitsI13__nv_bfloat16S2_S2_fjLj3840ELj1ELj1ELj4ELj4ENS_18Kernel_traits_baseILj3840ES2_S2_S2_fjLj128EEEEEEEvNS_9BwdParamsE --------------------------
	.section	.nv.constant0._ZN10layer_norm13ln_bwd_kernelINS_13Kernel_traitsI13__nv_bfloat16S2_S2_fjLj3840ELj1ELj1ELj4ELj4ENS_18Kernel_traits_baseILj3840ES2_S2_S2_fjLj128EEEEEEEvNS_9BwdParamsE,"a",@progbits
	.sectionflags	@""
	.align	4
.nv.constant0._ZN10layer_norm13ln_bwd_kernelINS_13Kernel_traitsI13__nv_bfloat16S2_S2_fjLj3840ELj1ELj1ELj4ELj4ENS_18Kernel_traits_baseILj3840ES2_S2_S2_fjLj128EEEEEEEvNS_9BwdParamsE:
	.zero		1032


//--------------------- .nv.constant0._ZN10layer_norm22ln_bwd_finalize_kernelINS_22Kernel_traits_finalizeILj3840E6__halffS2_fjLj1024ELj4ENS_18Kernel_traits_baseILj3840ES2_fS2_fjLj1024EEEEEEEvNS_9BwdParamsE --------------------------
	.section	.nv.constant0._ZN10layer_norm22ln_bwd_finalize_kernelINS_22Kernel_traits_finalizeILj3840E6__halffS2_fjLj1024ELj4ENS_18Kernel_traits_baseILj3840ES2_fS2_fjLj1024EEEEEEEvNS_9BwdParamsE,"a",@progbits
	.sectionflags	@""
	.align	4
.nv.constant0._ZN10layer_norm22ln_bwd_finalize_kernelINS_22Kernel_traits_finalizeILj3840E6__halffS2_fjLj1024ELj4ENS_18Kernel_traits_baseILj3840ES2_fS2_fjLj1024EEEEEEEvNS_9BwdParamsE:
	.zero		1032


//--------------------- .nv.constant0._ZN10layer_norm13ln_bwd_kernelINS_13Kernel_traitsI6__halffS2_fjLj3840ELj1ELj1ELj4ELj8ENS_18Kernel_traits_baseILj3840ES2_fS2_fjLj128EEEEEEEvNS_9BwdParamsE --------------------------
	.section	.nv.constant0._ZN10layer_norm13ln_bwd_kernelINS_13Kernel_traitsI6__halffS2_fjLj3840ELj1ELj1ELj4ELj8ENS_18Kernel_traits_baseILj3840ES2_fS2_fjLj128EEEEEEEvNS_9BwdParamsE,"a",@progbits
	.sectionflags	@""
	.align	4
.nv.constant0._ZN10layer_norm13ln_bwd_kernelINS_13Kernel_traitsI6__halffS2_fjLj3840ELj1ELj1ELj4ELj8ENS_18Kernel_traits_baseILj3840ES2_fS2_fjLj128EEEEEEEvNS_9BwdParamsE:
	.zero		1032


//--------------------- .nv.constant0._ZN10layer_norm22ln_bwd_finalize_kernelINS_22Kernel_traits_finalizeILj3840E6__halfS2_S2_fjLj1024ELj4ENS_18Kernel_traits_baseILj3840ES2_S2_S2_fjLj1024EEEEEEEvNS_9BwdParamsE --------------------------
	.section	.nv.constant0._ZN10layer_norm22ln_bwd_finalize_kernelINS_22Kernel_traits_finalizeILj3840E6__halfS2_S2_fjLj1024ELj4ENS_18Kernel_traits_baseILj3840ES2_S2_S2_fjLj1024EEEEEEEvNS_9BwdParamsE,"a",@progbits
	.sectionflags	@""
	.align	4
.nv.constant0._ZN10layer_norm22ln_bwd_finalize_kernelINS_22Kernel_traits_finalizeILj3840E6__halfS2_S2_fjLj1024ELj4ENS_18Kernel_traits_baseILj3840ES2_S2_S2_fjLj1024EEEEEEEvNS_9BwdParamsE:
	.zero		1032


//--------------------- .nv.constant0._ZN10layer_norm13ln_bwd_kernelINS_13Kernel_traitsI6__halfS2_S2_fjLj3840ELj1ELj1ELj4ELj4ENS_18Kernel_traits_baseILj3840ES2_S2_S2_fjLj128EEEEEEEvNS_9BwdParamsE --------------------------
	.section	.nv.constant0._ZN10layer_norm13ln_bwd_kernelINS_13Kernel_traitsI6__halfS2_S2_fjLj3840ELj1ELj1ELj4ELj4ENS_18Kernel_traits_baseILj3840ES2_S2_S2_fjLj128EEEEEEEvNS_9BwdParamsE,"a",@progbits
	.sectionflags	@""
	.align	4
.nv.constant0._ZN10layer_norm13ln_bwd_kernelINS_13Kernel_traitsI6__halfS2_S2_fjLj3840ELj1ELj1ELj4ELj4ENS_18Kernel_traits_baseILj3840ES2_S2_S2_fjLj128EEEEEEEvNS_9BwdParamsE:
	.zero		1032


//--------------------- .nv.constant0._ZN10layer_norm22ln_bwd_finalize_kernelINS_22Kernel_traits_finalizeILj3840EffffjLj1024ELj4ENS_18Kernel_traits_baseILj3840EffffjLj1024EEEEEEEvNS_9BwdParamsE --------------------------
	.section	.nv.constant0._ZN10layer_norm22ln_bwd_finalize_kernelINS_22Kernel_traits_finalizeILj3840EffffjLj1024ELj4ENS_18Kernel_traits_baseILj3840EffffjLj1024EEEEEEEvNS_9BwdParamsE,"a",@progbits
	.sectionflags	@""
	.align	4
.nv.constant0._ZN10layer_norm22ln_bwd_finalize_kernelINS_22Kernel_traits_finalizeILj3840EffffjLj1024ELj4ENS_18Kernel_traits_baseILj3840EffffjLj1024EEEEEEEvNS_9BwdParamsE:
	.zero		1032


//--------------------- .nv.constant0._ZN10layer_norm13ln_bwd_kernelINS_13Kernel_traitsIffffjLj3840ELj1ELj1ELj4ELj8ENS_18Kernel_traits_baseILj3840EffffjLj128EEEEEEEvNS_9BwdParamsE --------------------------
	.section	.nv.constant0._ZN10layer_norm13ln_bwd_kernelINS_13Kernel_traitsIffffjLj3840ELj1ELj1ELj4ELj8ENS_18Kernel_traits_baseILj3840EffffjLj128EEEEEEEvNS_9BwdParamsE,"a",@progbits
	.sectionflags	@""
	.align	4
.nv.constant0._ZN10layer_norm13ln_bwd_kernelINS_13Kernel_traitsIffffjLj3840ELj1ELj1ELj4ELj8ENS_18Kernel_traits_baseILj3840EffffjLj128EEEEEEEvNS_9BwdParamsE:
	.zero		1032


//--------------------- .nv.constant0._ZN10layer_norm22ln_bwd_finalize_kernelINS_22Kernel_traits_finalizeILj3072E13__nv_bfloat16fS2_fjLj1024ELj4ENS_18Kernel_traits_baseILj3072ES2_fS2_fjLj1024EEEEEEEvNS_9BwdParamsE --------------------------
	.section	.nv.constant0._ZN10layer_norm22ln_bwd_finalize_kernelINS_22Kernel_traits_finalizeILj3072E13__nv_bfloat16fS2_fjLj1024ELj4ENS_18Kernel_traits_baseILj3072ES2_fS2_fjLj1024EEEEEEEvNS_9BwdParamsE,"a",@progbits
	.sectionflags	@""
	.align	4
.nv.constant0._ZN10layer_norm22ln_bwd_finalize_kernelINS_22Kernel_traits_finalizeILj3072E13__nv_bfloat16fS2_fjLj1024ELj4ENS_18Kernel_traits_baseILj3072ES2_fS2_fjLj1024EEEEEEEvNS_9BwdParamsE:
	.zero		1032


//--------------------- .nv.constant0._ZN10layer_norm13ln_bwd_kernelINS_13Kernel_traitsI13__nv_bfloat16fS2_fjLj3072ELj1ELj1ELj4ELj16ENS_18Kernel_traits_baseILj3072ES2_fS2_fjLj128EEEEEEEvNS_9BwdParamsE --------------------------
	.section	.nv.constant0._ZN10layer_norm13ln_bwd_kernelINS_13Kernel_traitsI13__nv_bfloat16fS2_fjLj3072ELj1ELj1ELj4ELj16ENS_18Kernel_traits_baseILj3072ES2_fS2_fjLj128EEEEEEEvNS_9BwdParamsE,"a",@progbits
	.sectionflags	@""
	.align	4
.nv.constant0._ZN10layer_norm13ln_bwd_kernelINS_13Kernel_traitsI13__nv_bfloat16fS2_fjLj3072ELj1ELj1ELj4ELj16ENS_18Kernel_traits_baseILj3072ES2_fS2_fjLj128EEEEEEEvNS_9BwdParamsE:
	.zero		1032


//--------------------- .nv.constant0._ZN10layer_norm22ln_bwd_finalize_kernelINS_22Kernel_traits_finalizeILj3072E13__nv_bfloat16S2_S2_fjLj1024ELj4ENS_18Kernel_traits_baseILj3072ES2_S2_S2_fjLj1024EEEEEEEvNS_9BwdParamsE --------------------------
	.section	.nv.constant0._ZN10layer_norm22ln_bwd_finalize_kernelINS_22Kernel_traits_finalizeILj3072E13__nv_bfloat16S2_S2_fjLj1024ELj4ENS_18Kernel_traits_baseILj3072ES2_S2_S2_fjLj1024EEEEEEEvNS_9BwdParamsE,"a",@progbits
	.sectionflags	@""
	.align	4
.nv.constant0._ZN10layer_norm22ln_bwd_finalize_kernelINS_22Kernel_traits_finalizeILj3072E13__nv_bfloat16S2_S2_fjLj1024ELj4ENS_18Kernel_traits_baseILj3072ES2_S2_S2_fjLj1024EEEEEEEvNS_9BwdParamsE:
	.zero		1032


//--------------------- .nv.constant0._ZN10layer_norm13ln_bwd_kernelINS_13Kernel_traitsI13__nv_bfloat16S2_S2_fjLj3072ELj1ELj1ELj4ELj16ENS_18Kernel_traits_baseILj3072ES2_S2_S2_fjLj128EEEEEEEvNS_9BwdParamsE --------------------------
	.section	.nv.constant0._ZN10layer_norm13ln_bwd_kernelINS_13Kernel_traitsI13__nv_bfloat16S2_S2_fjLj3072ELj1ELj1ELj4ELj16ENS_18Kernel_traits_baseILj3072ES2_S2_S2_fjLj128EEEEEEEvNS_9BwdParamsE,"a",@progbits
	.sectionflags	@""
	.align	4
.nv.constant0._ZN10layer_norm13ln_bwd_kernelINS_13Kernel_traitsI13__nv_bfloat16S2_S2_fjLj3072ELj1ELj1ELj4ELj16ENS_18Kernel_traits_baseILj3072ES2_S2_S2_fjLj128EEEEEEEvNS_9BwdParamsE:
	.zero		1032


//--------------------- .nv.constant0._ZN10layer_norm22ln_bwd_finalize_kernelINS_22Kernel_traits_finalizeILj3072E6__halffS2_fjLj1024ELj4ENS_18Kernel_traits_baseILj3072ES2_fS2_fjLj1024EEEEEEEvNS_9BwdParamsE --------------------------
	.section	.nv.constant0._ZN10layer_norm22ln_bwd_finalize_kernelINS_22Kernel_traits_finalizeILj3072E6__halffS2_fjLj1024ELj4ENS_18Kernel_traits_baseILj3072ES2_fS2_fjLj1024EEEEEEEvNS_9BwdParamsE,"a",@progbits
	.sectionflags	@""
	.align	4
.nv.constant0._ZN10layer_norm22ln_bwd_finalize_kernelINS_22Kernel_traits_finalizeILj3072E6__halffS2_fjLj1024ELj4ENS_18Kernel_traits_baseILj3072ES2_fS2_fjLj1024EEEEEEEvNS_9BwdParamsE:
	.zero		1032


//--------------------- .nv.constant0._ZN10layer_norm13ln_bwd_kernelINS_13Kernel_traitsI6__halffS2_fjLj3072ELj1ELj1ELj4ELj16ENS_18Kernel_traits_baseILj3072ES2_fS2_fjLj128EEEEEEEvNS_9BwdParamsE --------------------------
	.section	.nv.constant0._ZN10layer_norm13ln_bwd_kernelINS_13Kernel_traitsI6__halffS2_fjLj3072ELj1ELj1ELj4ELj16ENS_18Kernel_traits_baseILj3072ES2_fS2_fjLj128EEEEEEEvNS_9BwdParamsE,"a",@progbits
	.sectionflags	@""
	.align	4
.nv.constant0._ZN10layer_norm13ln_bwd_kernelINS_13Kernel_traitsI6__halffS2_fjLj3072ELj1ELj1ELj4ELj16ENS_18Kernel_traits_baseILj3072ES2_fS2_fjLj128EEEEEEEvNS_9BwdParamsE:
	.zero		1032


//--------------------- .nv.constant0._ZN10layer_norm22ln_bwd_finalize_kernelINS_22Kernel_traits_finalizeILj3072E6__halfS2_S2_fjLj1024ELj4ENS_18Kernel_traits_baseILj3072ES2_S2_S2_fjLj1024EEEEEEEvNS_9BwdParamsE --------------------------
	.section	.nv.constant0._ZN10layer_norm22ln_bwd_finalize_kernelINS_22Kernel_traits_finalizeILj3072E6__halfS2_S2_fjLj1024ELj4ENS_18Kernel_traits_baseILj3072ES2_S2_S2_fjLj1024EEEEEEEvNS_9BwdParamsE,"a",@progbits
	.sectionflags	@""
	.align	4
.nv.constant0._ZN10layer_norm22ln_bwd_finalize_kernelINS_22Kernel_traits_finalizeILj3072E6__halfS2_S2_fjLj1024ELj4ENS_18Kernel_traits_baseILj3072ES2_S2_S2_fjLj1024EEEEEEEvNS_9BwdParamsE:
	.zero		1032


//--------------------- .nv.constant0._ZN10layer_norm13ln_bwd_kernelINS_13Kernel_traitsI6__halfS2_S2_fjLj3072ELj1ELj1ELj4ELj16ENS_18Kernel_traits_baseILj3072ES2_S2_S2_fjLj128EEEEEEEvNS_9BwdParamsE --------------------------
	.section	.nv.constant0._ZN10layer_norm13ln_bwd_kernelINS_13Kernel_traitsI6__halfS2_S2_fjLj3072ELj1ELj1ELj4ELj16ENS_18Kernel_traits_baseILj3072ES2_S2_S2_fjLj128EEEEEEEvNS_9BwdParamsE,"a",@progbits
	.sectionflags	@""
	.align	4
.nv.constant0._ZN10layer_norm13ln_bwd_kernelINS_13Kernel_traitsI6__halfS2_S2_fjLj3072ELj1ELj1ELj4ELj16ENS_18Kernel_traits_baseILj3072ES2_S2_S2_fjLj128EEEEEEEvNS_9BwdParamsE:
	.zero		1032


//--------------------- .nv.constant0._ZN10layer_norm22ln_bwd_finalize_kernelINS_22Kernel_traits_finalizeILj3072EffffjLj1024ELj4ENS_18Kernel_traits_baseILj3072EffffjLj1024EEEEEEEvNS_9BwdParamsE --------------------------
	.section	.nv.constant0._ZN10layer_norm22ln_bwd_finalize_kernelINS_22Kernel_traits_finalizeILj3072EffffjLj1024ELj4ENS_18Kernel_traits_baseILj3072EffffjLj1024EEEEEEEvNS_9BwdParamsE,"a",@progbits
	.sectionflags	@""
	.align	4
.nv.constant0._ZN10layer_norm22ln_bwd_finalize_kernelINS_22Kernel_traits_finalizeILj3072EffffjLj1024ELj4ENS_18Kernel_traits_baseILj3072EffffjLj1024EEEEEEEvNS_9BwdParamsE:
	.zero		1032


//--------------------- .nv.constant0._ZN10layer_norm13ln_bwd_kernelINS_13Kernel_traitsIffffjLj3072ELj1ELj1ELj4ELj16ENS_18Kernel_traits_baseILj3072EffffjLj128EEEEEEEvNS_9BwdParamsE --------------------------
	.section	.nv.constant0._ZN10layer_norm13ln_bwd_kernelINS_13Kernel_traitsIffffjLj3072ELj1ELj1ELj4ELj16ENS_18Kernel_traits_baseILj3072EffffjLj128EEEEEEEvNS_9BwdParamsE,"a",@progbits
	.sectionflags	@""
	.align	4
.nv.constant0._ZN10layer_norm13ln_bwd_kernelINS_13Kernel_traitsIffffjLj3072ELj1ELj1ELj4ELj16ENS_18Kernel_traits_baseILj3072EffffjLj128EEEEEEEvNS_9BwdParamsE:
	.zero		1032


//--------------------- .nv.constant0._ZN10layer_norm22ln_bwd_finalize_kernelINS_22Kernel_traits_finalizeILj2304E13__nv_bfloat16fS2_fjLj1024ELj4ENS_18Kernel_traits_baseILj2304ES2_fS2_fjLj1024EEEEEEEvNS_9BwdParamsE --------------------------
	.section	.nv.constant0._ZN10layer_norm22ln_bwd_finalize_kernelINS_22Kernel_traits_finalizeILj2304E13__nv_bfloat16fS2_fjLj1024ELj4ENS_18Kernel_traits_baseILj2304ES2_fS2_fjLj1024EEEEEEEvNS_9BwdParamsE,"a",@progbits
	.sectionflags	@""
	.align	4
.nv.constant0._ZN10layer_norm22ln_bwd_finalize_kernelINS_22Kernel_traits_finalizeILj2304E13__nv_bfloat16fS2_fjLj1024ELj4ENS_18Kernel_traits_baseILj2304ES2_fS2_fjLj1024EEEEEEEvNS_9BwdParamsE:
	.zero		1032


//--------------------- .nv.constant0._ZN10layer_norm13ln_bwd_kernelINS_13Kernel_traitsI13__nv_bfloat16fS2_fjLj2304ELj1ELj1ELj4ELj8ENS_18Kernel_traits_baseILj2304ES2_fS2_fjLj128EEEEEEEvNS_9BwdParamsE --------------------------
	.section	.nv.constant0._ZN10layer_norm13ln_bwd_kernelINS_13Kernel_traitsI13__nv_bfloat16fS2_fjLj2304ELj1ELj1ELj4ELj8ENS_18Kernel_traits_baseILj2304ES2_fS2_fjLj128EEEEEEEvNS_9BwdParamsE,"a",@progbits
	.sectionflags	@""
	.align	4
.nv.constant0._ZN10layer_norm13ln_bwd_kernelINS_13Kernel_traitsI13__nv_bfloat16fS2_fjLj2304ELj1ELj1ELj4ELj8ENS_18Kernel_traits_baseILj2304ES2_fS2_fjLj128EEEEEEEvNS_9BwdParamsE:
	.zero		1032


//--------------------- .nv.constant0._ZN10layer_norm22ln_bwd_finalize_kernelINS_22Kernel_traits_finalizeILj2304E13__nv_bfloat16S2_S2_fjLj1024ELj4ENS_18Kernel_traits_baseILj2304ES2_S2_S2_fjLj1024EEEEEEEvNS_9BwdParamsE --------------------------
	.section	.nv.constant0._ZN10layer_norm22ln_bwd_finalize_kernelINS_22Kernel_traits_finalizeILj2304E13__nv_bfloat16S2_S2_fjLj1024ELj4ENS_18Kernel_traits_baseILj2304ES2_S2_S2_fjLj1024EEEEEEEvNS_9BwdParamsE,"a",@progbits
	.sectionflags	@""
	.align	4
.nv.constant0._ZN10layer_norm22ln_bwd_finalize_kernelINS_22Kernel_traits_finalizeILj2304E13__nv_bfloat16S2_S2_fjLj1024ELj4ENS_18Kernel_traits_baseILj2304ES2_S2_S2_fjLj1024EEEEEEEvNS_9BwdParamsE:
	.zero		1032


//--------------------- .nv.constant0._ZN10layer_norm13ln_bwd_kernelINS_13Kernel_traitsI13__nv_bfloat16S2_S2_fjLj2304ELj1ELj1ELj4ELj4ENS_18Kernel_traits_baseILj2304ES2_S2_S2_fjLj128EEEEEEEvNS_9BwdParamsE --------------------------
	.section	.nv.constant0._ZN10layer_norm13ln_bwd_kernelINS_13Kernel_traitsI13__nv_bfloat16S2_S2_fjLj2304ELj1ELj1ELj4ELj4ENS_18Kernel_traits_baseILj2304ES2_S2_S2_fjLj128EEEEEEEvNS_9BwdParamsE,"a",@progbits
	.sectionflags	@""
	.align	4
.nv.constant0._ZN10layer_norm13ln_bwd_kernelINS_13Kernel_traitsI13__nv_bfloat16S2_S2_fjLj2304ELj1ELj1ELj4ELj4ENS_18Kernel_traits_baseILj2304ES2_S2_S2_fjLj128EEEEEEEvNS_9BwdParamsE:
	.zero		1032


//--------------------- .nv.constant0._ZN10layer_norm22ln_bwd_finalize_kernelINS_22Kernel_traits_finalizeILj2304E6__halffS2_fjLj1024ELj4ENS_18Kernel_traits_baseILj2304ES2_fS2_fjLj1024EEEEEEEvNS_9BwdParamsE --------------------------
	.section	.nv.constant0._ZN10layer_norm22ln_bwd_finalize_kernelINS_22Kernel_traits_finalizeILj2304E6__halffS2_fjLj1024ELj4ENS_18Kernel_traits_baseILj2304ES2_fS2_fjLj1024EEEEEEEvNS_9BwdParamsE,"a",@progbits
	.sectionflags	@""
	.align	4
.nv.constant0._ZN10layer_norm22ln_bwd_finalize_kernelINS_22Kernel_traits_finalizeILj2304E6__halffS2_fjLj1024ELj4ENS_18Kernel_traits_baseILj2304ES2_fS2_fjLj1024EEEEEEEvNS_9BwdParamsE:
	.zero		1032


//--------------------- .nv.constant0._ZN10layer_norm13ln_bwd_kernelINS_13Kernel_traitsI6__halffS2_fjLj2304ELj1ELj1ELj4ELj8ENS_18Kernel_traits_baseILj2304ES2_fS2_fjLj128EEEEEEEvNS_9BwdParamsE --------------------------
	.section	.nv.constant0._ZN10layer_norm13ln_bwd_kernelINS_13Kernel_traitsI6__halffS2_fjLj2304ELj1ELj1ELj4ELj8ENS_18Kernel_traits_baseILj2304ES2_fS2_fjLj128EEEEEEEvNS_9BwdParamsE,"a",@progbits
	.sectionflags	@""
	.align	4
.nv.constant0._ZN10layer_norm13ln_bwd_kernelINS_13Kernel_traitsI6__halffS2_fjLj2304ELj1ELj1ELj4ELj8ENS_18Kernel_traits_baseILj2304ES2_fS2_fjLj128EEEEEEEvNS_9BwdParamsE:
	.zero		1032


//--------------------- .nv.constant0._ZN10layer_norm22ln_bwd_finalize_kernelINS_22Kernel_traits_finalizeILj2304E6__halfS2_S2_fjLj1024ELj4ENS_18Kernel_traits_baseILj2304ES2_S2_S2_fjLj1024EEEEEEEvNS_9BwdParamsE --------------------------
	.section	.nv.constant0._ZN10layer_norm22ln_bwd_finalize_kernelINS_22Kernel_traits_finalizeILj2304E6__halfS2_S2_fjLj1024ELj4ENS_18Kernel_traits_baseILj2304ES2_S2_S2_fjLj1024EEEEEEEvNS_9BwdParamsE,"a",@progbits
	.sectionflags	@""
	.align	4
.nv.constant0._ZN10layer_norm22ln_bwd_finalize_kernelINS_22Kernel_traits_finalizeILj2304E6__halfS2_S2_fjLj1024ELj4ENS_18Kernel_traits_baseILj2304ES2_S2_S2_fjLj1024EEEEEEEvNS_9BwdParamsE:
	.zero		1032


//--------------------- .nv.constant0._ZN10layer_norm13ln_bwd_kernelINS_13Kernel_traitsI6__halfS2_S2_fjLj2304ELj1ELj1ELj4ELj4ENS_18Kernel_traits_baseILj2304ES2_S2_S2_fjLj128EEEEEEEvNS_9BwdParamsE --------------------------
	.section	.nv.constant0._ZN10layer_norm13ln_bwd_kernelINS_13Kernel_traitsI6__halfS2_S2_fjLj2304ELj1ELj1ELj4ELj4ENS_18Kernel_traits_baseILj2304ES2_S2_S2_fjLj128EEEEEEEvNS_9BwdParamsE,"a",@progbits
	.sectionflags	@""
	.align	4
.nv.constant0._ZN10layer_norm13ln_bwd_kernelINS_13Kernel_traitsI6__halfS2_S2_fjLj2304ELj1ELj1ELj4ELj4ENS_18Kernel_traits_baseILj2304ES2_S2_S2_fjLj128EEEEEEEvNS_9BwdParamsE:
	.zero		1032


//--------------------- .nv.constant0._ZN10layer_norm22ln_bwd_finalize_kernelINS_22Kernel_traits_finalizeILj2304EffffjLj1024ELj4ENS_18Kernel_traits_baseILj2304EffffjLj1024EEEEEEEvNS_9BwdParamsE --------------------------
	.section	.nv.constant0._ZN10layer_norm22ln_bwd_finalize_kernelINS_22Kernel_traits_finalizeILj2304EffffjLj1024ELj4ENS_18Kernel_traits_baseILj2304EffffjLj1024EEEEEEEvNS_9BwdParamsE,"a",@progbits
	.sectionflags	@""
	.align	4
.nv.constant0._ZN10layer_norm22ln_bwd_finalize_kernelINS_22Kernel_traits_finalizeILj2304EffffjLj1024ELj4ENS_18Kernel_traits_baseILj2304EffffjLj1024EEEEEEEvNS_9BwdParamsE:
	.zero		1032


//--------------------- .nv.constant0._ZN10layer_norm13ln_bwd_kernelINS_13Kernel_traitsIffffjLj2304ELj1ELj1ELj4ELj8ENS_18Kernel_traits_baseILj2304EffffjLj128EEEEEEEvNS_9BwdParamsE --------------------------
	.section	.nv.constant0._ZN10layer_norm13ln_bwd_kernelINS_13Kernel_traitsIffffjLj2304ELj1ELj1ELj4ELj8ENS_18Kernel_traits_baseILj2304EffffjLj128EEEEEEEvNS_9BwdParamsE,"a",@progbits
	.sectionflags	@""
	.align	4
.nv.constant0._ZN10layer_norm13ln_bwd_kernelINS_13Kernel_traitsIffffjLj2304ELj1ELj1ELj4ELj8ENS_18Kernel_traits_baseILj2304EffffjLj128EEEEEEEvNS_9BwdParamsE:
	.zero		1032


//--------------------- .nv.constant0._ZN10layer_norm22ln_bwd_finalize_kernelINS_22Kernel_traits_finalizeILj2048E13__nv_bfloat16fS2_fjLj1024ELj4ENS_18Kernel_traits_baseILj2048ES2_fS2_fjLj1024EEEEEEEvNS_9BwdParamsE --------------------------
	.section	.nv.constant0._ZN10layer_norm22ln_bwd_finalize_kernelINS_22Kernel_traits_finalizeILj2048E13__nv_bfloat16fS2_fjLj1024ELj4ENS_18Kernel_traits_baseILj2048ES2_fS2_fjLj1024EEEEEEEvNS_9BwdParamsE,"a",@progbits
	.sectionflags	@""
	.align	4
.nv.constant0._ZN10layer_norm22ln_bwd_finalize_kernelINS_22Kernel_traits_finalizeILj2048E13__nv_bfloat16fS2_fjLj1024ELj4ENS_18Kernel_traits_baseILj2048ES2_fS2_fjLj1024EEEEEEEvNS_9BwdParamsE:
	.zero		1032


//--------------------- .nv.constant0._ZN10layer_norm13ln_bwd_kernelINS_13Kernel_traitsI13__nv_bfloat16fS2_fjLj2048ELj1ELj1ELj4ELj16ENS_18Kernel_traits_baseILj2048ES2_fS2_fjLj128EEEEEEEvNS_9BwdParamsE --------------------------
	.section	.nv.constant0._ZN10layer_norm13ln_bwd_kernelINS_13Kernel_traitsI13__nv_bfloat16fS2_fjLj2048ELj1ELj1ELj4ELj16ENS_18Kernel_traits_baseILj2048ES2_fS2_fjLj128EEEEEEEvNS_9BwdParamsE,"a",@progbits
	.sectionflags	@""
	.align	4
.nv.constant0._ZN10layer_norm13ln_bwd_kernelINS_13Kernel_traitsI13__nv_bfloat16fS2_fjLj2048ELj1ELj1ELj4ELj16ENS_18Kernel_traits_baseILj2048ES2_fS2_fjLj128EEEEEEEvNS_9BwdParamsE:
	.zero		1032


//--------------------- .nv.constant0._ZN10layer_norm22ln_bwd_finalize_kernelINS_22Kernel_traits_finalizeILj2048E13__nv_bfloat16S2_S2_fjLj1024ELj4ENS_18Kernel_traits_baseILj2048ES2_S2_S2_fjLj1024EEEEEEEvNS_9BwdParamsE --------------------------
	.section	.nv.constant0._ZN10layer_norm22ln_bwd_finalize_kernelINS_22Kernel_traits_finalizeILj2048E13__nv_bfloat16S2_S2_fjLj1024ELj4ENS_18Kernel_traits_baseILj2048ES2_S2_S2_fjLj1024EEEEEEEvNS_9BwdParamsE,"a",@progbits
	.sectionflags	@""
	.align	4
.nv.constant0._ZN10layer_norm22ln_bwd_finalize_kernelINS_22Kernel_traits_finalizeILj2048E13__nv_bfloat16S2_S2_fjLj1024ELj4ENS_18Kernel_traits_baseILj2048ES2_S2_S2_fjLj1024EEEEEEEvNS_9BwdParamsE:
	.zero		1032


//--------------------- .nv.constant0._ZN10layer_norm13ln_bwd_kernelINS_13Kernel_traitsI13__nv_bfloat16S2_S2_fjLj2048ELj1ELj1ELj4ELj16ENS_18Kernel_traits_baseILj2048ES2_S2_S2_fjLj128EEEEEEEvNS_9BwdParamsE --------------------------
	.section	.nv.constant0._ZN10layer_norm13ln_bwd_kernelINS_13Kernel_traitsI13__nv_bfloat16S2_S2_fjLj2048ELj1ELj1ELj4ELj16ENS_18Kernel_traits_baseILj2048ES2_S2_S2_fjLj128EEEEEEEvNS_9BwdParamsE,"a",@progbits
	.sectionflags	@""
	.align	4
.nv.constant0._ZN10layer_norm13ln_bwd_kernelINS_13Kernel_traitsI13__nv_bfloat16S2_S2_fjLj2048ELj1ELj1ELj4ELj16ENS_18Kernel_traits_baseILj2048ES2_S2_S2_fjLj128EEEEEEEvNS_9BwdParamsE:
	.zero		1032


//--------------------- .nv.constant0._ZN10layer_norm22ln_bwd_finalize_kernelINS_22Kernel_traits_finalizeILj2048E6__halffS2_fjLj1024ELj4ENS_18Kernel_traits_baseILj2048ES2_fS2_fjLj1024EEEEEEEvNS_9BwdParamsE --------------------------
	.section	.nv.constant0._ZN10layer_norm22ln_bwd_finalize_kernelINS_22Kernel_traits_finalizeILj2048E6__halffS2_fjLj1024ELj4ENS_18Kernel_traits_baseILj2048ES2_fS2_fjLj1024EEEEEEEvNS_9BwdParamsE,"a",@progbits
	.sectionflags	@""
	.align	4
.nv.constant0._ZN10layer_norm22ln_bwd_finalize_kernelINS_22Kernel_traits_finalizeILj2048E6__halffS2_fjLj1024ELj4ENS_18Kernel_traits_baseILj2048ES2_fS2_fjLj1024EEEEEEEvNS_9BwdParamsE:
	.zero		1032


//--------------------- .nv.constant0._ZN10layer_norm13ln_bwd_kernelINS_13Kernel_traitsI6__halffS2_fjLj2048ELj1ELj1ELj4ELj16ENS_18Kernel_traits_baseILj2048ES2_fS2_fjLj128EEEEEEEvNS_9BwdParamsE --------------------------
	.section	.nv.constant0._ZN10layer_norm13ln_bwd_kernelINS_13Kernel_traitsI6__halffS2_fjLj2048ELj1ELj1ELj4ELj16ENS_18Kernel_traits_baseILj2048ES2_fS2_fjLj128EEEEEEEvNS_9BwdParamsE,"a",@progbits
	.sectionflags	@""
	.align	4
.nv.constant0._ZN10layer_norm13ln_bwd_kernelINS_13Kernel_traitsI6__halffS2_fjLj2048ELj1ELj1ELj4ELj16ENS_18Kernel_traits_baseILj2048ES2_fS2_fjLj128EEEEEEEvNS_9BwdParamsE:
	.zero		1032


//--------------------- .nv.constant0._ZN10layer_norm22ln_bwd_finalize_kernelINS_22Kernel_traits_finalizeILj2048E6__halfS2_S2_fjLj1024ELj4ENS_18Kernel_traits_baseILj2048ES2_S2_S2_fjLj1024EEEEEEEvNS_9BwdParamsE --------------------------
	.section	.nv.constant0._ZN10layer_norm22ln_bwd_finalize_kernelINS_22Kernel_traits_finalizeILj2048E6__halfS2_S2_fjLj1024ELj4ENS_18Kernel_traits_baseILj2048ES2_S2_S2_fjLj1024EEEEEEEvNS_9BwdParamsE,"a",@progbits
	.sectionflags	@""
	.align	4
.nv.constant0._ZN10layer_norm22ln_bwd_finalize_kernelINS_22Kernel_traits_finalizeILj2048E6__halfS2_S2_fjLj1024ELj4ENS_18Kernel_traits_baseILj2048ES2_S2_S2_fjLj1024EEEEEEEvNS_9BwdParamsE:
	.zero		1032


//--------------------- .nv.constant0._ZN10layer_norm13ln_bwd_kernelINS_13Kernel_traitsI6__halfS2_S2_fjLj2048ELj1ELj1ELj4ELj16ENS_18Kernel_traits_baseILj2048ES2_S2_S2_fjLj128EEEEEEEvNS_9BwdParamsE --------------------------
	.section	.nv.constant0._ZN10layer_norm13ln_bwd_kernelINS_13Kernel_traitsI6__halfS2_S2_fjLj2048ELj1ELj1ELj4ELj16ENS_18Kernel_traits_baseILj2048ES2_S2_S2_fjLj128EEEEEEEvNS_9BwdParamsE,"a",@progbits
	.sectionflags	@""
	.align	4
.nv.constant0._ZN10layer_norm13ln_bwd_kernelINS_13Kernel_traitsI6__halfS2_S2_fjLj2048ELj1ELj1ELj4ELj16ENS_18Kernel_traits_baseILj2048ES2_S2_S2_fjLj128EEEEEEEvNS_9BwdParamsE:
	.zero		1032


//--------------------- .nv.constant0._ZN10layer_norm22ln_bwd_finalize_kernelINS_22Kernel_traits_finalizeILj2048EffffjLj1024ELj4ENS_18Kernel_traits_baseILj2048EffffjLj1024EEEEEEEvNS_9BwdParamsE --------------------------
	.section	.nv.constant0._ZN10layer_norm22ln_bwd_finalize_kernelINS_22Kernel_traits_finalizeILj2048EffffjLj1024ELj4ENS_18Kernel_traits_baseILj2048EffffjLj1024EEEEEEEvNS_9BwdParamsE,"a",@progbits
	.sectionflags	@""
	.align	4
.nv.constant0._ZN10layer_norm22ln_bwd_finalize_kernelINS_22Kernel_traits_finalizeILj2048EffffjLj1024ELj4ENS_18Kernel_traits_baseILj2048EffffjLj1024EEEEEEEvNS_9BwdParamsE:
	.zero		1032


//--------------------- .nv.constant0._ZN10layer_norm13ln_bwd_kernelINS_13Kernel_traitsIffffjLj2048ELj1ELj1ELj4ELj16ENS_18Kernel_traits_baseILj2048EffffjLj128EEEEEEEvNS_9BwdParamsE --------------------------
	.section	.nv.constant0._ZN10layer_norm13ln_bwd_kernelINS_13Kernel_traitsIffffjLj2048ELj1ELj1ELj4ELj16ENS_18Kernel_traits_baseILj2048EffffjLj128EEEEEEEvNS_9BwdParamsE,"a",@progbits
	.sectionflags	@""
	.align	4
.nv.constant0._ZN10layer_norm13ln_bwd_kernelINS_13Kernel_traitsIffffjLj2048ELj1ELj1ELj4ELj16ENS_18Kernel_traits_baseILj2048EffffjLj128EEEEEEEvNS_9BwdParamsE:
	.zero		1032


//--------------------- .nv.constant0._ZN10layer_norm22ln_bwd_finalize_kernelINS_22Kernel_traits_finalizeILj1536E13__nv_bfloat16fS2_fjLj1024ELj4ENS_18Kernel_traits_baseILj1536ES2_fS2_fjLj1024EEEEEEEvNS_9BwdParamsE --------------------------
	.section	.nv.constant0._ZN10layer_norm22ln_bwd_finalize_kernelINS_22Kernel_traits_finalizeILj1536E13__nv_bfloat16fS2_fjLj1024ELj4ENS_18Kernel_traits_baseILj1536ES2_fS2_fjLj1024EEEEEEEvNS_9BwdParamsE,"a",@progbits
	.sectionflags	@""
	.align	4
.nv.constant0._ZN10layer_norm22ln_bwd_finalize_kernelINS_22Kernel_traits_finalizeILj1536E13__nv_bfloat16fS2_fjLj1024ELj4ENS_18Kernel_traits_baseILj1536ES2_fS2_fjLj1024EEEEEEEvNS_9BwdParamsE:
	.zero		1032


//--------------------- .nv.constant0._ZN10layer_norm13ln_bwd_kernelINS_13Kernel_traitsI13__nv_bfloat16fS2_fjLj1536ELj1ELj1ELj4ELj16ENS_18Kernel_traits_baseILj1536ES2_fS2_fjLj128EEEEEEEvNS_9BwdParamsE --------------------------
	.section	.nv.constant0._ZN10layer_norm13ln_bwd_kernelINS_13Kernel_traitsI13__nv_bfloat16fS2_fjLj1536ELj1ELj1ELj4ELj16ENS_18Kernel_traits_baseILj1536ES2_fS2_fjLj128EEEEEEEvNS_9BwdParamsE,"a",@progbits
	.sectionflags	@""
	.align	4
.nv.constant0._ZN10layer_norm13ln_bwd_kernelINS_13Kernel_traitsI13__nv_bfloat16fS2_fjLj1536ELj1ELj1ELj4ELj16ENS_18Kernel_traits_baseILj1536ES2_fS2_fjLj128EEEEEEEvNS_9BwdParamsE:
	.zero		1032


//--------------------- .nv.constant0._ZN10layer_norm22ln_bwd_finalize_kernelINS_22Kernel_traits_finalizeILj1536E13__nv_bfloat16S2_S2_fjLj1024ELj4ENS_18Kernel_traits_baseILj1536ES2_S2_S2_fjLj1024EEEEEEEvNS_9BwdParamsE --------------------------
	.section	.nv.constant0._ZN10layer_norm22ln_bwd_finalize_kernelINS_22Kernel_traits_finalizeILj1536E13__nv_bfloat16S2_S2_fjLj1024ELj4ENS_18Kernel_traits_baseILj1536ES2_S2_S2_fjLj1024EEEEEEEvNS_9BwdParamsE,"a",@progbits
	.sectionflags	@""
	.align	4
.nv.constant0._ZN10layer_norm22ln_bwd_finalize_kernelINS_22Kernel_traits_finalizeILj1536E13__nv_bfloat16S2_S2_fjLj1024ELj4ENS_18Kernel_traits_baseILj1536ES2_S2_S2_fjLj1024EEEEEEEvNS_9BwdParamsE:
	.zero		1032


//--------------------- .nv.constant0._ZN10layer_norm13ln_bwd_kernelINS_13Kernel_traitsI13__nv_bfloat16S2_S2_fjLj1536ELj1ELj1ELj4ELj8ENS_18Kernel_traits_baseILj1536ES2_S2_S2_fjLj128EEEEEEEvNS_9BwdParamsE --------------------------
	.section	.nv.constant0._ZN10layer_norm13ln_bwd_kernelINS_13Kernel_traitsI13__nv_bfloat16S2_S2_fjLj1536ELj1ELj1ELj4ELj8ENS_18Kernel_traits_baseILj1536ES2_S2_S2_fjLj128EEEEEEEvNS_9BwdParamsE,"a",@progbits
	.sectionflags	@""
	.align	4
.nv.constant0._ZN10layer_norm13ln_bwd_kernelINS_13Kernel_traitsI13__nv_bfloat16S2_S2_fjLj1536ELj1ELj1ELj4ELj8ENS_18Kernel_traits_baseILj1536ES2_S2_S2_fjLj128EEEEEEEvNS_9BwdParamsE:
	.zero		1032


//--------------------- .nv.constant0._ZN10layer_norm22ln_bwd_finalize_kernelINS_22Kernel_traits_finalizeILj1536E6__halffS2_fjLj1024ELj4ENS_18Kernel_traits_baseILj1536ES2_fS2_fjLj1024EEEEEEEvNS_9BwdParamsE --------------------------
	.section	.nv.constant0._ZN10layer_norm22ln_bwd_finalize_kernelINS_22Kernel_traits_finalizeILj1536E6__halffS2_fjLj1024ELj4ENS_18Kernel_traits_baseILj1536ES2_fS2_fjLj1024EEEEEEEvNS_9BwdParamsE,"a",@progbits
	.sectionflags	@""
	.align	4
.nv.constant0._ZN10layer_norm22ln_bwd_finalize_kernelINS_22Kernel_traits_finalizeILj1536E6__halffS2_fjLj1024ELj4ENS_18Kernel_traits_baseILj1536ES2_fS2_fjLj1024EEEEEEEvNS_9BwdParamsE:
	.zero		1032


//--------------------- .nv.constant0._ZN10layer_norm13ln_bwd_kernelINS_13Kernel_traitsI6__halffS2_fjLj1536ELj1ELj1ELj4ELj16ENS_18Kernel_traits_baseILj1536ES2_fS2_fjLj128EEEEEEEvNS_9BwdParamsE --------------------------
	.section	.nv.constant0._ZN10layer_norm13ln_bwd_kernelINS_13Kernel_traitsI6__halffS2_fjLj1536ELj1ELj1ELj4ELj16ENS_18Kernel_traits_baseILj1536ES2_fS2_fjLj128EEEEEEEvNS_9BwdParamsE,"a",@progbits
	.sectionflags	@""
	.align	4
.nv.constant0._ZN10layer_norm13ln_bwd_kernelINS_13Kernel_traitsI6__halffS2_fjLj1536ELj1ELj1ELj4ELj16ENS_18Kernel_traits_baseILj1536ES2_fS2_fjLj128EEEEEEEvNS_9BwdParamsE:
	.zero		1032


//--------------------- .nv.constant0._ZN10layer_norm22ln_bwd_finalize_kernelINS_22Kernel_traits_finalizeILj1536E6__halfS2_S2_fjLj1024ELj4ENS_18Kernel_traits_baseILj1536ES2_S2_S2_fjLj1024EEEEEEEvNS_9BwdParamsE --------------------------
	.section	.nv.constant0._ZN10layer_norm22ln_bwd_finalize_kernelINS_22Kernel_traits_finalizeILj1536E6__halfS2_S2_fjLj1024ELj4ENS_18Kernel_traits_baseILj1536ES2_S2_S2_fjLj1024EEEEEEEvNS_9BwdParamsE,"a",@progbits
	.sectionflags	@""
	.align	4
.nv.constant0._ZN10layer_norm22ln_bwd_finalize_kernelINS_22Kernel_traits_finalizeILj1536E6__halfS2_S2_fjLj1024ELj4ENS_18Kernel_traits_baseILj1536ES2_S2_S2_fjLj1024EEEEEEEvNS_9BwdParamsE:
	.zero		1032


//--------------------- .nv.constant0._ZN10layer_norm13ln_bwd_kernelINS_13Kernel_traitsI6__halfS2_S2_fjLj1536ELj1ELj1ELj4ELj8ENS_18Kernel_traits_baseILj1536ES2_S2_S2_fjLj128EEEEEEEvNS_9BwdParamsE --------------------------
	.section	.nv.constant0._ZN10layer_norm13ln_bwd_kernelINS_13Kernel_traitsI6__halfS2_S2_fjLj1536ELj1ELj1ELj4ELj8ENS_18Kernel_traits_baseILj1536ES2_S2_S2_fjLj128EEEEEEEvNS_9BwdParamsE,"a",@progbits
	.sectionflags	@""
	.align	4
.nv.constant0._ZN10layer_norm13ln_bwd_kernelINS_13Kernel_traitsI6__halfS2_S2_fjLj1536ELj1ELj1ELj4ELj8ENS_18Kernel_traits_baseILj1536ES2_S2_S2_fjLj128EEEEEEEvNS_9BwdParamsE:
	.zero		1032


//--------------------- .nv.constant0._ZN10layer_norm22ln_bwd_finalize_kernelINS_22Kernel_traits_finalizeILj1536EffffjLj1024ELj4ENS_18Kernel_traits_baseILj1536EffffjLj1024EEEEEEEvNS_9BwdParamsE --------------------------
	.section	.nv.constant0._ZN10layer_norm22ln_bwd_finalize_kernelINS_22Kernel_traits_finalizeILj1536EffffjLj1024ELj4ENS_18Kernel_traits_baseILj1536EffffjLj1024EEEEEEEvNS_9BwdParamsE,"a",@progbits
	.sectionflags	@""
	.align	4
.nv.constant0._ZN10layer_norm22ln_bwd_finalize_kernelINS_22Kernel_traits_finalizeILj1536EffffjLj1024ELj4ENS_18Kernel_traits_baseILj1536EffffjLj1024EEEEEEEvNS_9BwdParamsE:
	.zero		1032


//--------------------- .nv.constant0._ZN10layer_norm13ln_bwd_kernelINS_13Kernel_traitsIffffjLj1536ELj1ELj1ELj4ELj16ENS_18Kernel_traits_baseILj1536EffffjLj128EEEEEEEvNS_9BwdParamsE --------------------------
	.section	.nv.constant0._ZN10layer_norm13ln_bwd_kernelINS_13Kernel_traitsIffffjLj1536ELj1ELj1ELj4ELj16ENS_18Kernel_traits_baseILj1536EffffjLj128EEEEEEEvNS_9BwdParamsE,"a",@progbits
	.sectionflags	@""
	.align	4
.nv.constant0._ZN10layer_norm13ln_bwd_kernelINS_13Kernel_traitsIffffjLj1536ELj1ELj1ELj4ELj16ENS_18Kernel_traits_baseILj1536EffffjLj128EEEEEEEvNS_9BwdParamsE:
	.zero		1032


//--------------------- .nv.constant0._ZN10layer_norm22ln_bwd_finalize_kernelINS_22Kernel_traits_finalizeILj1024E13__nv_bfloat16fS2_fjLj1024ELj4ENS_18Kernel_traits_baseILj1024ES2_fS2_fjLj1024EEEEEEEvNS_9BwdParamsE --------------------------
	.section	.nv.constant0._ZN10layer_norm22ln_bwd_finalize_kernelINS_22Kernel_traits_finalizeILj1024E13__nv_bfloat16fS2_fjLj1024ELj4ENS_18Kernel_traits_baseILj1024ES2_fS2_fjLj1024EEEEEEEvNS_9BwdParamsE,"a",@progbits
	.sectionflags	@""
	.align	4
.nv.constant0._ZN10layer_norm22ln_bwd_finalize_kernelINS_22Kernel_traits_finalizeILj1024E13__nv_bfloat16fS2_fjLj1024ELj4ENS_18Kernel_traits_baseILj1024ES2_fS2_fjLj1024EEEEEEEvNS_9BwdParamsE:
	.zero		1032


//--------------------- .nv.constant0._ZN10layer_norm13ln_bwd_kernelINS_13Kernel_traitsI13__nv_bfloat16fS2_fjLj1024ELj1ELj4ELj1ELj16ENS_18Kernel_traits_baseILj1024ES2_fS2_fjLj128EEEEEEEvNS_9BwdParamsE --------------------------
	.section	.nv.constant0._ZN10layer_norm13ln_bwd_kernelINS_13Kernel_traitsI13__nv_bfloat16fS2_fjLj1024ELj1ELj4ELj1ELj16ENS_18Kernel_traits_baseILj1024ES2_fS2_fjLj128EEEEEEEvNS_9BwdParamsE,"a",@progbits
	.sectionflags	@""
	.align	4
.nv.constant0._ZN10layer_norm13ln_bwd_kernelINS_13Kernel_traitsI13__nv_bfloat16fS2_fjLj1024ELj1ELj4ELj1ELj16ENS_18Kernel_traits_baseILj1024ES2_fS2_fjLj128EEEEEEEvNS_9BwdParamsE:
	.zero		1032


//--------------------- .nv.constant0._ZN10layer_norm22ln_bwd_finalize_kernelINS_22Kernel_traits_finalizeILj1024E13__nv_bfloat16S2_S2_fjLj1024ELj4ENS_18Kernel_traits_baseILj1024ES2_S2_S2_fjLj1024EEEEEEEvNS_9BwdParamsE --------------------------
	.section	.nv.constant0._ZN10layer_norm22ln_bwd_finalize_kernelINS_22Kernel_traits_finalizeILj1024E13__nv_bfloat16S2_S2_fjLj1024ELj4ENS_18Kernel_traits_baseILj1024ES2_S2_S2_fjLj1024EEEEEEEvNS_9BwdParamsE,"a",@progbits
	.sectionflags	@""
	.align	4
.nv.constant0._ZN10layer_norm22ln_bwd_finalize_kernelINS_22Kernel_traits_finalizeILj1024E13__nv_bfloat16S2_S2_fjLj1024ELj4ENS_18Kernel_traits_baseILj1024ES2_S2_S2_fjLj1024EEEEEEEvNS_9BwdParamsE:
	.zero		1032


//--------------------- .nv.constant0._ZN10layer_norm13ln_bwd_kernelINS_13Kernel_traitsI13__nv_bfloat16S2_S2_fjLj1024ELj1ELj4ELj1ELj16ENS_18Kernel_traits_baseILj1024ES2_S2_S2_fjLj128EEEEEEEvNS_9BwdParamsE --------------------------
	.section	.nv.constant0._ZN10layer_norm13ln_bwd_kernelINS_13Kernel_traitsI13__nv_bfloat16S2_S2_fjLj1024ELj1ELj4ELj1ELj16ENS_18Kernel_traits_baseILj1024ES2_S2_S2_fjLj128EEEEEEEvNS_9BwdParamsE,"a",@progbits
	.sectionflags	@""
	.align	4
.nv.constant0._ZN10layer_norm13ln_bwd_kernelINS_13Kernel_traitsI13__nv_bfloat16S2_S2_fjLj1024ELj1ELj4ELj1ELj16ENS_18Kernel_traits_baseILj1024ES2_S2_S2_fjLj128EEEEEEEvNS_9BwdParamsE:
	.zero		1032


//--------------------- .nv.constant0._ZN10layer_norm22ln_bwd_finalize_kernelINS_22Kernel_traits_finalizeILj1024E6__halffS2_fjLj1024ELj4ENS_18Kernel_traits_baseILj1024ES2_fS2_fjLj1024EEEEEEEvNS_9BwdParamsE --------------------------
	.section	.nv.constant0._ZN10layer_norm22ln_bwd_finalize_kernelINS_22Kernel_traits_finalizeILj1024E6__halffS2_fjLj1024ELj4ENS_18Kernel_traits_baseILj1024ES2_fS2_fjLj1024EEEEEEEvNS_9BwdParamsE,"a",@progbits
	.sectionflags	@""
	.align	4
.nv.constant0._ZN10layer_norm22ln_bwd_finalize_kernelINS_22Kernel_traits_finalizeILj1024E6__halffS2_fjLj1024ELj4ENS_18Kernel_traits_baseILj1024ES2_fS2_fjLj1024EEEEEEEvNS_9BwdParamsE:
	.zero		1032


//--------------------- .nv.constant0._ZN10layer_norm13ln_bwd_kernelINS_13Kernel_traitsI6__halffS2_fjLj1024ELj1ELj4ELj1ELj16ENS_18Kernel_traits_baseILj1024ES2_fS2_fjLj128EEEEEEEvNS_9BwdParamsE --------------------------
	.section	.nv.constant0._ZN10layer_norm13ln_bwd_kernelINS_13Kernel_traitsI6__halffS2_fjLj1024ELj1ELj4ELj1ELj16ENS_18Kernel_traits_baseILj1024ES2_fS2_fjLj128EEEEEEEvNS_9BwdParamsE,"a",@progbits
	.sectionflags	@""
	.align	4
.nv.constant0._ZN10layer_norm13ln_bwd_kernelINS_13Kernel_traitsI6__halffS2_fjLj1024ELj1ELj4ELj1ELj16ENS_18Kernel_traits_baseILj1024ES2_fS2_fjLj128EEEEEEEvNS_9BwdParamsE:
	.zero		1032


//--------------------- .nv.constant0._ZN10layer_norm22ln_bwd_finalize_kernelINS_22Kernel_traits_finalizeILj1024E6__halfS2_S2_fjLj1024ELj4ENS_18Kernel_traits_baseILj1024ES2_S2_S2_fjLj1024EEEEEEEvNS_9BwdParamsE --------------------------
	.section	.nv.constant0._ZN10layer_norm22ln_bwd_finalize_kernelINS_22Kernel_traits_finalizeILj1024E6__halfS2_S2_fjLj1024ELj4ENS_18Kernel_traits_baseILj1024ES2_S2_S2_fjLj1024EEEEEEEvNS_9BwdParamsE,"a",@progbits
	.sectionflags	@""
	.align	4
.nv.constant0._ZN10layer_norm22ln_bwd_finalize_kernelINS_22Kernel_traits_finalizeILj1024E6__halfS2_S2_fjLj1024ELj4ENS_18Kernel_traits_baseILj1024ES2_S2_S2_fjLj1024EEEEEEEvNS_9BwdParamsE:
	.zero		1032


//--------------------- .nv.constant0._ZN10layer_norm13ln_bwd_kernelINS_13Kernel_traitsI6__halfS2_S2_fjLj1024ELj1ELj4ELj1ELj16ENS_18Kernel_traits_baseILj1024ES2_S2_S2_fjLj128EEEEEEEvNS_9BwdParamsE --------------------------
	.section	.nv.constant0._ZN10layer_norm13ln_bwd_kernelINS_13Kernel_traitsI6__halfS2_S2_fjLj1024ELj1ELj4ELj1ELj16ENS_18Kernel_traits_baseILj1024ES2_S2_S2_fjLj128EEEEEEEvNS_9BwdParamsE,"a",@progbits
	.sectionflags	@""
	.align	4
.nv.constant0._ZN10layer_norm13ln_bwd_kernelINS_13Kernel_traitsI6__halfS2_S2_fjLj1024ELj1ELj4ELj1ELj16ENS_18Kernel_traits_baseILj1024ES2_S2_S2_fjLj128EEEEEEEvNS_9BwdParamsE:
	.zero		1032


//--------------------- .nv.constant0._ZN10layer_norm22ln_bwd_finalize_kernelINS_22Kernel_traits_finalizeILj1024EffffjLj1024ELj4ENS_18Kernel_traits_baseILj1024EffffjLj1024EEEEEEEvNS_9BwdParamsE --------------------------
	.section	.nv.constant0._ZN10layer_norm22ln_bwd_finalize_kernelINS_22Kernel_traits_finalizeILj1024EffffjLj1024ELj4ENS_18Kernel_traits_baseILj1024EffffjLj1024EEEEEEEvNS_9BwdParamsE,"a",@progbits
	.sectionflags	@""
	.align	4
.nv.constant0._ZN10layer_norm22ln_bwd_finalize_kernelINS_22Kernel_traits_finalizeILj1024EffffjLj1024ELj4ENS_18Kernel_traits_baseILj1024EffffjLj1024EEEEEEEvNS_9BwdParamsE:
	.zero		1032


//--------------------- .nv.constant0._ZN10layer_norm13ln_bwd_kernelINS_13Kernel_traitsIffffjLj1024ELj1ELj4ELj1ELj16ENS_18Kernel_traits_baseILj1024EffffjLj128EEEEEEEvNS_9BwdParamsE --------------------------
	.section	.nv.constant0._ZN10layer_norm13ln_bwd_kernelINS_13Kernel_traitsIffffjLj1024ELj1ELj4ELj1ELj16ENS_18Kernel_traits_baseILj1024EffffjLj128EEEEEEEvNS_9BwdParamsE,"a",@progbits
	.sectionflags	@""
	.align	4
.nv.constant0._ZN10layer_norm13ln_bwd_kernelINS_13Kernel_traitsIffffjLj1024ELj1ELj4ELj1ELj16ENS_18Kernel_traits_baseILj1024EffffjLj128EEEEEEEvNS_9BwdParamsE:
	.zero		1032


//--------------------- .nv.constant0._ZN10layer_norm22ln_bwd_finalize_kernelINS_22Kernel_traits_finalizeILj768E13__nv_bfloat16fS2_fjLj1024ELj4ENS_18Kernel_traits_baseILj768ES2_fS2_fjLj1024EEEEEEEvNS_9BwdParamsE --------------------------
	.section	.nv.constant0._ZN10layer_norm22ln_bwd_finalize_kernelINS_22Kernel_traits_finalizeILj768E13__nv_bfloat16fS2_fjLj1024ELj4ENS_18Kernel_traits_baseILj768ES2_fS2_fjLj1024EEEEEEEvNS_9BwdParamsE,"a",@progbits
	.sectionflags	@""
	.align	4
.nv.constant0._ZN10layer_norm22ln_bwd_finalize_kernelINS_22Kernel_traits_finalizeILj768E13__nv_bfloat16fS2_fjLj1024ELj4ENS_18Kernel_traits_baseILj768ES2_fS2_fjLj1024EEEEEEEvNS_9BwdParamsE:
	.zero		1032


//--------------------- .nv.constant0._ZN10layer_norm13ln_bwd_kernelINS_13Kernel_traitsI13__nv_bfloat16fS2_fjLj768ELj1ELj4ELj1ELj16ENS_18Kernel_traits_baseILj768ES2_fS2_fjLj128EEEEEEEvNS_9BwdParamsE --------------------------
	.section	.nv.constant0._ZN10layer_norm13ln_bwd_kernelINS_13Kernel_traitsI13__nv_bfloat16fS2_fjLj768ELj1ELj4ELj1ELj16ENS_18Kernel_traits_baseILj768ES2_fS2_fjLj128EEEEEEEvNS_9BwdParamsE,"a",@progbits
	.sectionflags	@""
	.align	4
.nv.constant0._ZN10layer_norm13ln_bwd_kernelINS_13Kernel_traitsI13__nv_bfloat16fS2_fjLj768ELj1ELj4ELj1ELj16ENS_18Kernel_traits_baseILj768ES2_fS2_fjLj128EEEEEEEvNS_9BwdParamsE:
	.zero		1032


//--------------------- .nv.constant0._ZN10layer_norm22ln_bwd_finalize_kernelINS_22Kernel_traits_finalizeILj768E13__nv_bfloat16S2_S2_fjLj1024ELj4ENS_18Kernel_traits_baseILj768ES2_S2_S2_fjLj1024EEEEEEEvNS_9BwdParamsE --------------------------
	.section	.nv.constant0._ZN10layer_norm22ln_bwd_finalize_kernelINS_22Kernel_traits_finalizeILj768E13__nv_bfloat16S2_S2_fjLj1024ELj4ENS_18Kernel_traits_baseILj768ES2_S2_S2_fjLj1024EEEEEEEvNS_9BwdParamsE,"a",@progbits
	.sectionflags	@""
	.align	4
.nv.constant0._ZN10layer_norm22ln_bwd_finalize_kernelINS_22Kernel_traits_finalizeILj768E13__nv_bfloat16S2_S2_fjLj1024ELj4ENS_18Kernel_traits_baseILj768ES2_S2_S2_fjLj1024EEEEEEEvNS_9BwdParamsE:
	.zero		1032


//--------------------- .nv.constant0._ZN10layer_norm13ln_bwd_kernelINS_13Kernel_traitsI13__nv_bfloat16S2_S2_fjLj768ELj1ELj4ELj1ELj16ENS_18Kernel_traits_baseILj768ES2_S2_S2_fjLj128EEEEEEEvNS_9BwdParamsE --------------------------
	.section	.nv.constant0._ZN10layer_norm13ln_bwd_kernelINS_13Kernel_traitsI13__nv_bfloat16S2_S2_fjLj768ELj1ELj4ELj1ELj16ENS_18Kernel_traits_baseILj768ES2_S2_S2_fjLj128EEEEEEEvNS_9BwdParamsE,"a",@progbits
	.sectionflags	@""
	.align	4
.nv.constant0._ZN10layer_norm13ln_bwd_kernelINS_13Kernel_traitsI13__nv_bfloat16S2_S2_fjLj768ELj1ELj4ELj1ELj16ENS_18Kernel_traits_baseILj768ES2_S2_S2_fjLj128EEEEEEEvNS_9BwdParamsE:
	.zero		1032


//--------------------- .nv.constant0._ZN10layer_norm22ln_bwd_finalize_kernelINS_22Kernel_traits_finalizeILj768E6__halffS2_fjLj1024ELj4ENS_18Kernel_traits_baseILj768ES2_fS2_fjLj1024EEEEEEEvNS_9BwdParamsE --------------------------
	.section	.nv.constant0._ZN10layer_norm22ln_bwd_finalize_kernelINS_22Kernel_traits_finalizeILj768E6__halffS2_fjLj1024ELj4ENS_18Kernel_traits_baseILj768ES2_fS2_fjLj1024EEEEEEEvNS_9BwdParamsE,"a",@progbits
	.sectionflags	@""
	.align	4
.nv.constant0._ZN10layer_norm22ln_bwd_finalize_kernelINS_22Kernel_traits_finalizeILj768E6__halffS2_fjLj1024ELj4ENS_18Kernel_traits_baseILj768ES2_fS2_fjLj1024EEEEEEEvNS_9BwdParamsE:
	.zero		1032


//--------------------- .nv.constant0._ZN10layer_norm13ln_bwd_kernelINS_13Kernel_traitsI6__halffS2_fjLj768ELj1ELj4ELj1ELj16ENS_18Kernel_traits_baseILj768ES2_fS2_fjLj128EEEEEEEvNS_9BwdParamsE --------------------------
	.section	.nv.constant0._ZN10layer_norm13ln_bwd_kernelINS_13Kernel_traitsI6__halffS2_fjLj768ELj1ELj4ELj1ELj16ENS_18Kernel_traits_baseILj768ES2_fS2_fjLj128EEEEEEEvNS_9BwdParamsE,"a",@progbits
	.sectionflags	@""
	.align	4
.nv.constant0._ZN10layer_norm13ln_bwd_kernelINS_13Kernel_traitsI6__halffS2_fjLj768ELj1ELj4ELj1ELj16ENS_18Kernel_traits_baseILj768ES2_fS2_fjLj128EEEEEEEvNS_9BwdParamsE:
	.zero		1032


//--------------------- .nv.constant0._ZN10layer_norm22ln_bwd_finalize_kernelINS_22Kernel_traits_finalizeILj768E6__halfS2_S2_fjLj1024ELj4ENS_18Kernel_traits_baseILj768ES2_S2_S2_fjLj1024EEEEEEEvNS_9BwdParamsE --------------------------
	.section	.nv.constant0._ZN10layer_norm22ln_bwd_finalize_kernelINS_22Kernel_traits_finalizeILj768E6__halfS2_S2_fjLj1024ELj4ENS_18Kernel_traits_baseILj768ES2_S2_S2_fjLj1024EEEEEEEvNS_9BwdParamsE,"a",@progbits
	.sectionflags	@""
	.align	4
.nv.constant0._ZN10layer_norm22ln_bwd_finalize_kernelINS_22Kernel_traits_finalizeILj768E6__halfS2_S2_fjLj1024ELj4ENS_18Kernel_traits_baseILj768ES2_S2_S2_fjLj1024EEEEEEEvNS_9BwdParamsE:
	.zero		1032


//--------------------- .nv.constant0._ZN10layer_norm13ln_bwd_kernelINS_13Kernel_traitsI6__halfS2_S2_fjLj768ELj1ELj4ELj1ELj16ENS_18Kernel_traits_baseILj768ES2_S2_S2_fjLj128EEEEEEEvNS_9BwdParamsE --------------------------
	.section	.nv.constant0._ZN10layer_norm13ln_bwd_kernelINS_13Kernel_traitsI6__halfS2_S2_fjLj768ELj1ELj4ELj1ELj16ENS_18Kernel_traits_baseILj768ES2_S2_S2_fjLj128EEEEEEEvNS_9BwdParamsE,"a",@progbits
	.sectionflags	@""
	.align	4
.nv.constant0._ZN10layer_norm13ln_bwd_kernelINS_13Kernel_traitsI6__halfS2_S2_fjLj768ELj1ELj4ELj1ELj16ENS_18Kernel_traits_baseILj768ES2_S2_S2_fjLj128EEEEEEEvNS_9BwdParamsE:
	.zero		1032


//--------------------- .nv.constant0._ZN10layer_norm22ln_bwd_finalize_kernelINS_22Kernel_traits_finalizeILj768EffffjLj1024ELj4ENS_18Kernel_traits_baseILj768EffffjLj1024EEEEEEEvNS_9BwdParamsE --------------------------
	.section	.nv.constant0._ZN10layer_norm22ln_bwd_finalize_kernelINS_22Kernel_traits_finalizeILj768EffffjLj1024ELj4ENS_18Kernel_traits_baseILj768EffffjLj1024EEEEEEEvNS_9BwdParamsE,"a",@progbits
	.sectionflags	@""
	.align	4
.nv.constant0._ZN10layer_norm22ln_bwd_finalize_kernelINS_22Kernel_traits_finalizeILj768EffffjLj1024ELj4ENS_18Kernel_traits_baseILj768EffffjLj1024EEEEEEEvNS_9BwdParamsE:
	.zero		1032


//--------------------- .nv.constant0._ZN10layer_norm13ln_bwd_kernelINS_13Kernel_traitsIffffjLj768ELj1ELj4ELj1ELj16ENS_18Kernel_traits_baseILj768EffffjLj128EEEEEEEvNS_9BwdParamsE --------------------------
	.section	.nv.constant0._ZN10layer_norm13ln_bwd_kernelINS_13Kernel_traitsIffffjLj768ELj1ELj4ELj1ELj16ENS_18Kernel_traits_baseILj768EffffjLj128EEEEEEEvNS_9BwdParamsE,"a",@progbits
	.sectionflags	@""
	.align	4
.nv.constant0._ZN10layer_norm13ln_bwd_kernelINS_13Kernel_traitsIffffjLj768ELj1ELj4ELj1ELj16ENS_18Kernel_traits_baseILj768EffffjLj128EEEEEEEvNS_9BwdParamsE:
	.zero		1032


//--------------------- SYMBOLS --------------------------

	.type		.nv.reservedSmem.offset0,@object
	.size		.nv.reservedSmem.offset0,0x4
	.type		.nv.reservedSmem.cap,@object
	.size		.nv.reservedSmem.cap,0x4
